	.target	sm_90a

	.elftype	@"ET_EXEC"


//--------------------- .note.nv.tkinfo           --------------------------
	.section	.note.nv.tkinfo,"",@"SHT_NOTE"
	.sectionflags	@"SHF_NOTE_NV_TKINFO"
	.tkinfo
        /*0018*/ 	.word	0x00000002
        /*0030*/ 	.string	""
        /*0030*/ 	.string	"ptxas"
        /*0030*/ 	.string	"Cuda compilation tools, release 13.0, V13.0.88"
        /*0030*/ 	.string	"Build cuda_13.0.r13.0/compiler.36424714_0"
        /*0030*/ 	.string	"-arch sm_90a -m 64 "



//--------------------- .note.nv.cuinfo           --------------------------
	.section	.note.nv.cuinfo,"",@"SHT_NOTE"
	.sectionflags	@"SHF_NOTE_NV_CUINFO"
        /*0018*/ 	.short	0x0002
        /*001a*/ 	.short	0x005a
        /*001c*/ 	.short	0x0082
	.zero		2


//--------------------- .nv.info                  --------------------------
	.section	.nv.info,"",@"SHT_CUDA_INFO"
	.align	4


	//----- nvinfo : EIATTR_REGCOUNT
	.align		4
        /*0000*/ 	.byte	0x04, 0x2f
        /*0002*/ 	.short	(.L_10 - .L_9)
	.align		4
.L_9:
        /*0004*/ 	.word	index@(_ZN10layer_norm31ln_parallel_residual_fwd_kernelINS_13Kernel_traitsIfffffjLj2048ELj1ELj4ELj1ELj16ENS_18Kernel_traits_baseILj2048EfffffjLj128EEEEELb1ELb1ELb1EEEvNS_9FwdParamsE)
        /*0008*/ 	.word	0x000000f9


	//----- nvinfo : EIATTR_FRAME_SIZE
	.align		4
.L_10:
        /*000c*/ 	.byte	0x04, 0x11
        /*000e*/ 	.short	(.L_12 - .L_11)
	.align		4
.L_11:
        /*0010*/ 	.word	index@(_ZN10layer_norm31ln_parallel_residual_fwd_kernelINS_13Kernel_traitsIfffffjLj2048ELj1ELj4ELj1ELj16ENS_18Kernel_traits_baseILj2048EfffffjLj128EEEEELb1ELb1ELb1EEEvNS_9FwdParamsE)
        /*0014*/ 	.word	0x00000000


	//----- nvinfo : EIATTR_REGCOUNT
	.align		4
.L_12:
        /*0018*/ 	.byte	0x04, 0x2f
        /*001a*/ 	.short	(.L_14 - .L_13)
	.align		4
.L_13:
        /*001c*/ 	.word	index@(_ZN10layer_norm31ln_parallel_residual_fwd_kernelINS_13Kernel_traitsIfffffjLj2048ELj1ELj4ELj1ELj16ENS_18Kernel_traits_baseILj2048EfffffjLj128EEEEELb1ELb1ELb0EEEvNS_9FwdParamsE)
        /*0020*/ 	.word	0x000000ed


	//----- nvinfo : EIATTR_FRAME_SIZE
	.align		4
.L_14:
        /*0024*/ 	.byte	0x04, 0x11
        /*0026*/ 	.short	(.L_16 - .L_15)
	.align		4
.L_15:
        /*0028*/ 	.word	index@(_ZN10layer_norm31ln_parallel_residual_fwd_kernelINS_13Kernel_traitsIfffffjLj2048ELj1ELj4ELj1ELj16ENS_18Kernel_traits_baseILj2048EfffffjLj128EEEEELb1ELb1ELb0EEEvNS_9FwdParamsE)
        /*002c*/ 	.word	0x00000000


	//----- nvinfo : EIATTR_REGCOUNT
	.align		4
.L_16:
        /*0030*/ 	.byte	0x04, 0x2f
        /*0032*/ 	.short	(.L_18 - .L_17)
	.align		4
.L_17:
        /*0034*/ 	.word	index@(_ZN10layer_norm31ln_parallel_residual_fwd_kernelINS_13Kernel_traitsIfffffjLj2048ELj1ELj4ELj1ELj16ENS_18Kernel_traits_baseILj2048EfffffjLj128EEEEELb1ELb0ELb1EEEvNS_9FwdParamsE)
        /*0038*/ 	.word	0x000000ff


	//----- nvinfo : EIATTR_FRAME_SIZE
	.align		4
.L_18:
        /*003c*/ 	.byte	0x04, 0x11
        /*003e*/ 	.short	(.L_20 - .L_19)
	.align		4
.L_19:
        /*0040*/ 	.word	index@(_ZN10layer_norm31ln_parallel_residual_fwd_kernelINS_13Kernel_traitsIfffffjLj2048ELj1ELj4ELj1ELj16ENS_18Kernel_traits_baseILj2048EfffffjLj128EEEEELb1ELb0ELb1EEEvNS_9FwdParamsE)
        /*0044*/ 	.word	0x000001e0


	//----- nvinfo : EIATTR_REGCOUNT
	.align		4
.L_20:
        /*0048*/ 	.byte	0x04, 0x2f
        /*004a*/ 	.short	(.L_22 - .L_21)
	.align		4
.L_21:
        /*004c*/ 	.word	index@(_ZN10layer_norm31ln_parallel_residual_fwd_kernelINS_13Kernel_traitsIfffffjLj2048ELj1ELj4ELj1ELj16ENS_18Kernel_traits_baseILj2048EfffffjLj128EEEEELb1ELb0ELb0EEEvNS_9FwdParamsE)
        /*0050*/ 	.word	0x000000ff


	//----- nvinfo : EIATTR_FRAME_SIZE
	.align		4
.L_22:
        /*0054*/ 	.byte	0x04, 0x11
        /*0056*/ 	.short	(.L_24 - .L_23)
	.align		4
.L_23:
        /*0058*/ 	.word	index@(_ZN10layer_norm31ln_parallel_residual_fwd_kernelINS_13Kernel_traitsIfffffjLj2048ELj1ELj4ELj1ELj16ENS_18Kernel_traits_baseILj2048EfffffjLj128EEEEELb1ELb0ELb0EEEvNS_9FwdParamsE)
        /*005c*/ 	.word	0x000001b0


	//----- nvinfo : EIATTR_REGCOUNT
	.align		4
.L_24:
        /*0060*/ 	.byte	0x04, 0x2f
        /*0062*/ 	.short	(.L_26 - .L_25)
	.align		4
.L_25:
        /*0064*/ 	.word	index@(_ZN10layer_norm31ln_parallel_residual_fwd_kernelINS_13Kernel_traitsIfffffjLj2048ELj1ELj4ELj1ELj16ENS_18Kernel_traits_baseILj2048EfffffjLj128EEEEELb0ELb1ELb1EEEvNS_9FwdParamsE)
        /*0068*/ 	.word	0x000000f0


	//----- nvinfo : EIATTR_FRAME_SIZE
	.align		4
.L_26:
        /*006c*/ 	.byte	0x04, 0x11
        /*006e*/ 	.short	(.L_28 - .L_27)
	.align		4
.L_27:
        /*0070*/ 	.word	index@(_ZN10layer_norm31ln_parallel_residual_fwd_kernelINS_13Kernel_traitsIfffffjLj2048ELj1ELj4ELj1ELj16ENS_18Kernel_traits_baseILj2048EfffffjLj128EEEEELb0ELb1ELb1EEEvNS_9FwdParamsE)
        /*0074*/ 	.word	0x00000000


	//----- nvinfo : EIATTR_REGCOUNT
	.align		4
.L_28:
        /*0078*/ 	.byte	0x04, 0x2f
        /*007a*/ 	.short	(.L_30 - .L_29)
	.align		4
.L_29:
        /*007c*/ 	.word	index@(_ZN10layer_norm31ln_parallel_residual_fwd_kernelINS_13Kernel_traitsIfffffjLj2048ELj1ELj4ELj1ELj16ENS_18Kernel_traits_baseILj2048EfffffjLj128EEEEELb0ELb1ELb0EEEvNS_9FwdParamsE)
        /*0080*/ 	.word	0x000000e3


	//----- nvinfo : EIATTR_FRAME_SIZE
	.align		4
.L_30:
        /*0084*/ 	.byte	0x04, 0x11
        /*0086*/ 	.short	(.L_32 - .L_31)
	.align		4
.L_31:
        /*0088*/ 	.word	index@(_ZN10layer_norm31ln_parallel_residual_fwd_kernelINS_13Kernel_traitsIfffffjLj2048ELj1ELj4ELj1ELj16ENS_18Kernel_traits_baseILj2048EfffffjLj128EEEEELb0ELb1ELb0EEEvNS_9FwdParamsE)
        /*008c*/ 	.word	0x00000000


	//----- nvinfo : EIATTR_REGCOUNT
	.align		4
.L_32:
        /*0090*/ 	.byte	0x04, 0x2f
        /*0092*/ 	.short	(.L_34 - .L_33)
	.align		4
.L_33:
        /*0094*/ 	.word	index@(_ZN10layer_norm31ln_parallel_residual_fwd_kernelINS_13Kernel_traitsIfffffjLj2048ELj1ELj4ELj1ELj16ENS_18Kernel_traits_baseILj2048EfffffjLj128EEEEELb0ELb0ELb1EEEvNS_9FwdParamsE)
        /*0098*/ 	.word	0x000000ff


	//----- nvinfo : EIATTR_FRAME_SIZE
	.align		4
.L_34:
        /*009c*/ 	.byte	0x04, 0x11
        /*009e*/ 	.short	(.L_36 - .L_35)
	.align		4
.L_35:
        /*00a0*/ 	.word	index@(_ZN10layer_norm31ln_parallel_residual_fwd_kernelINS_13Kernel_traitsIfffffjLj2048ELj1ELj4ELj1ELj16ENS_18Kernel_traits_baseILj2048EfffffjLj128EEEEELb0ELb0ELb1EEEvNS_9FwdParamsE)
        /*00a4*/ 	.word	0x000001a8


	//----- nvinfo : EIATTR_REGCOUNT
	.align		4
.L_36:
        /*00a8*/ 	.byte	0x04, 0x2f
        /*00aa*/ 	.short	(.L_38 - .L_37)
	.align		4
.L_37:
        /*00ac*/ 	.word	index@(_ZN10layer_norm31ln_parallel_residual_fwd_kernelINS_13Kernel_traitsIfffffjLj2048ELj1ELj4ELj1ELj16ENS_18Kernel_traits_baseILj2048EfffffjLj128EEEEELb0ELb0ELb0EEEvNS_9FwdParamsE)
        /*00b0*/ 	.word	0x000000ff


	//----- nvinfo : EIATTR_FRAME_SIZE
	.align		4
.L_38:
        /*00b4*/ 	.byte	0x04, 0x11
        /*00b6*/ 	.short	(.L_40 - .L_39)
	.align		4
.L_39:
        /*00b8*/ 	.word	index@(_ZN10layer_norm31ln_parallel_residual_fwd_kernelINS_13Kernel_traitsIfffffjLj2048ELj1ELj4ELj1ELj16ENS_18Kernel_traits_baseILj2048EfffffjLj128EEEEELb0ELb0ELb0EEEvNS_9FwdParamsE)
        /*00bc*/ 	.word	0x00000190


	//----- nvinfo : EIATTR_REGCOUNT
	.align		4
.L_40:
        /*00c0*/ 	.byte	0x04, 0x2f
        /*00c2*/ 	.short	(.L_42 - .L_41)
	.align		4
.L_41:
        /*00c4*/ 	.word	index@(_ZN10layer_norm31ln_parallel_residual_fwd_kernelINS_13Kernel_traitsI6__halfffffjLj2048ELj1ELj4ELj1ELj16ENS_18Kernel_traits_baseILj2048ES2_ffffjLj128EEEEELb1ELb1ELb1EEEvNS_9FwdParamsE)
        /*00c8*/ 	.word	0x000000fc


	//----- nvinfo : EIATTR_FRAME_SIZE
	.align		4
.L_42:
        /*00cc*/ 	.byte	0x04, 0x11
        /*00ce*/ 	.short	(.L_44 - .L_43)
	.align		4
.L_43:
        /*00d0*/ 	.word	index@(_ZN10layer_norm31ln_parallel_residual_fwd_kernelINS_13Kernel_traitsI6__halfffffjLj2048ELj1ELj4ELj1ELj16ENS_18Kernel_traits_baseILj2048ES2_ffffjLj128EEEEELb1ELb1ELb1EEEvNS_9FwdParamsE)
        /*00d4*/ 	.word	0x00000000


	//----- nvinfo : EIATTR_REGCOUNT
	.align		4
.L_44:
        /*00d8*/ 	.byte	0x04, 0x2f
        /*00da*/ 	.short	(.L_46 - .L_45)
	.align		4
.L_45:
        /*00dc*/ 	.word	index@(_ZN10layer_norm31ln_parallel_residual_fwd_kernelINS_13Kernel_traitsI6__halfffffjLj2048ELj1ELj4ELj1ELj16ENS_18Kernel_traits_baseILj2048ES2_ffffjLj128EEEEELb1ELb1ELb0EEEvNS_9FwdParamsE)
        /*00e0*/ 	.word	0x000000ed


	//----- nvinfo : EIATTR_FRAME_SIZE
	.align		4
.L_46:
        /*00e4*/ 	.byte	0x04, 0x11
        /*00e6*/ 	.short	(.L_48 - .L_47)
	.align		4
.L_47:
        /*00e8*/ 	.word	index@(_ZN10layer_norm31ln_parallel_residual_fwd_kernelINS_13Kernel_traitsI6__halfffffjLj2048ELj1ELj4ELj1ELj16ENS_18Kernel_traits_baseILj2048ES2_ffffjLj128EEEEELb1ELb1ELb0EEEvNS_9FwdParamsE)
        /*00ec*/ 	.word	0x00000000


	//----- nvinfo : EIATTR_REGCOUNT
	.align		4
.L_48:
        /*00f0*/ 	.byte	0x04, 0x2f
        /*00f2*/ 	.short	(.L_50 - .L_49)
	.align		4
.L_49:
        /*00f4*/ 	.word	index@(_ZN10layer_norm31ln_parallel_residual_fwd_kernelINS_13Kernel_traitsI6__halfffffjLj2048ELj1ELj4ELj1ELj16ENS_18Kernel_traits_baseILj2048ES2_ffffjLj128EEEEELb1ELb0ELb1EEEvNS_9FwdParamsE)
        /*00f8*/ 	.word	0x000000ff


	//----- nvinfo : EIATTR_FRAME_SIZE
	.align		4
.L_50:
        /*00fc*/ 	.byte	0x04, 0x11
        /*00fe*/ 	.short	(.L_52 - .L_51)
	.align		4
.L_51:
        /*0100*/ 	.word	index@(_ZN10layer_norm31ln_parallel_residual_fwd_kernelINS_13Kernel_traitsI6__halfffffjLj2048ELj1ELj4ELj1ELj16ENS_18Kernel_traits_baseILj2048ES2_ffffjLj128EEEEELb1ELb0ELb1EEEvNS_9FwdParamsE)
        /*0104*/ 	.word	0x000001e0


	//----- nvinfo : EIATTR_REGCOUNT
	.align		4
.L_52:
        /*0108*/ 	.byte	0x04, 0x2f
        /*010a*/ 	.short	(.L_54 - .L_53)
	.align		4
.L_53:
        /*010c*/ 	.word	index@(_ZN10layer_norm31ln_parallel_residual_fwd_kernelINS_13Kernel_traitsI6__halfffffjLj2048ELj1ELj4ELj1ELj16ENS_18Kernel_traits_baseILj2048ES2_ffffjLj128EEEEELb1ELb0ELb0EEEvNS_9FwdParamsE)
        /*0110*/ 	.word	0x000000ff


	//----- nvinfo : EIATTR_FRAME_SIZE
	.align		4
.L_54:
        /*0114*/ 	.byte	0x04, 0x11
        /*0116*/ 	.short	(.L_56 - .L_55)
	.align		4
.L_55:
        /*0118*/ 	.word	index@(_ZN10layer_norm31ln_parallel_residual_fwd_kernelINS_13Kernel_traitsI6__halfffffjLj2048ELj1ELj4ELj1ELj16ENS_18Kernel_traits_baseILj2048ES2_ffffjLj128EEEEELb1ELb0ELb0EEEvNS_9FwdParamsE)
        /*011c*/ 	.word	0x000001d0


	//----- nvinfo : EIATTR_REGCOUNT
	.align		4
.L_56:
        /*0120*/ 	.byte	0x04, 0x2f
        /*0122*/ 	.short	(.L_58 - .L_57)
	.align		4
.L_57:
        /*0124*/ 	.word	index@(_ZN10layer_norm31ln_parallel_residual_fwd_kernelINS_13Kernel_traitsI6__halfffffjLj2048ELj1ELj4ELj1ELj16ENS_18Kernel_traits_baseILj2048ES2_ffffjLj128EEEEELb0ELb1ELb1EEEvNS_9FwdParamsE)
        /*0128*/ 	.word	0x000000f6


	//----- nvinfo : EIATTR_FRAME_SIZE
	.align		4
.L_58:
        /*012c*/ 	.byte	0x04, 0x11
        /*012e*/ 	.short	(.L_60 - .L_59)
	.align		4
.L_59:
        /*0130*/ 	.word	index@(_ZN10layer_norm31ln_parallel_residual_fwd_kernelINS_13Kernel_traitsI6__halfffffjLj2048ELj1ELj4ELj1ELj16ENS_18Kernel_traits_baseILj2048ES2_ffffjLj128EEEEELb0ELb1ELb1EEEvNS_9FwdParamsE)
        /*0134*/ 	.word	0x00000000


	//----- nvinfo : EIATTR_REGCOUNT
	.align		4
.L_60:
        /*0138*/ 	.byte	0x04, 0x2f
        /*013a*/ 	.short	(.L_62 - .L_61)
	.align		4
.L_61:
        /*013c*/ 	.word	index@(_ZN10layer_norm31ln_parallel_residual_fwd_kernelINS_13Kernel_traitsI6__halfffffjLj2048ELj1ELj4ELj1ELj16ENS_18Kernel_traits_baseILj2048ES2_ffffjLj128EEEEELb0ELb1ELb0EEEvNS_9FwdParamsE)
        /*0140*/ 	.word	0x000000e2


	//----- nvinfo : EIATTR_FRAME_SIZE
	.align		4
.L_62:
        /*0144*/ 	.byte	0x04, 0x11
        /*0146*/ 	.short	(.L_64 - .L_63)
	.align		4
.L_63:
        /*0148*/ 	.word	index@(_ZN10layer_norm31ln_parallel_residual_fwd_kernelINS_13Kernel_traitsI6__halfffffjLj2048ELj1ELj4ELj1ELj16ENS_18Kernel_traits_baseILj2048ES2_ffffjLj128EEEEELb0ELb1ELb0EEEvNS_9FwdParamsE)
        /*014c*/ 	.word	0x00000000


	//----- nvinfo : EIATTR_REGCOUNT
	.align		4
.L_64:
        /*0150*/ 	.byte	0x04, 0x2f
        /*0152*/ 	.short	(.L_66 - .L_65)
	.align		4
.L_65:
        /*0154*/ 	.word	index@(_ZN10layer_norm31ln_parallel_residual_fwd_kernelINS_13Kernel_traitsI6__halfffffjLj2048ELj1ELj4ELj1ELj16ENS_18Kernel_traits_baseILj2048ES2_ffffjLj128EEEEELb0ELb0ELb1EEEvNS_9FwdParamsE)
        /*0158*/ 	.word	0x000000ff


	//----- nvinfo : EIATTR_FRAME_SIZE
	.align		4
.L_66:
        /*015c*/ 	.byte	0x04, 0x11
        /*015e*/ 	.short	(.L_68 - .L_67)
	.align		4
.L_67:
        /*0160*/ 	.word	index@(_ZN10layer_norm31ln_parallel_residual_fwd_kernelINS_13Kernel_traitsI6__halfffffjLj2048ELj1ELj4ELj1ELj16ENS_18Kernel_traits_baseILj2048ES2_ffffjLj128EEEEELb0ELb0ELb1EEEvNS_9FwdParamsE)
        /*0164*/ 	.word	0x000001a8


	//----- nvinfo : EIATTR_REGCOUNT
	.align		4
.L_68:
        /*0168*/ 	.byte	0x04, 0x2f
        /*016a*/ 	.short	(.L_70 - .L_69)
	.align		4
.L_69:
        /*016c*/ 	.word	index@(_ZN10layer_norm31ln_parallel_residual_fwd_kernelINS_13Kernel_traitsI6__halfffffjLj2048ELj1ELj4ELj1ELj16ENS_18Kernel_traits_baseILj2048ES2_ffffjLj128EEEEELb0ELb0ELb0EEEvNS_9FwdParamsE)
        /*0170*/ 	.word	0x000000ff


	//----- nvinfo : EIATTR_FRAME_SIZE
	.align		4
.L_70:
        /*0174*/ 	.byte	0x04, 0x11
        /*0176*/ 	.short	(.L_72 - .L_71)
	.align		4
.L_71:
        /*0178*/ 	.word	index@(_ZN10layer_norm31ln_parallel_residual_fwd_kernelINS_13Kernel_traitsI6__halfffffjLj2048ELj1ELj4ELj1ELj16ENS_18Kernel_traits_baseILj2048ES2_ffffjLj128EEEEELb0ELb0ELb0EEEvNS_9FwdParamsE)
        /*017c*/ 	.word	0x00000198


	//----- nvinfo : EIATTR_REGCOUNT
	.align		4
.L_72:
        /*0180*/ 	.byte	0x04, 0x2f
        /*0182*/ 	.short	(.L_74 - .L_73)
	.align		4
.L_73:
        /*0184*/ 	.word	index@(_ZN10layer_norm31ln_parallel_residual_fwd_kernelINS_13Kernel_traitsIf6__halffS2_fjLj2048ELj1ELj4ELj1ELj16ENS_18Kernel_traits_baseILj2048EfS2_fS2_fjLj128EEEEELb1ELb1ELb1EEEvNS_9FwdParamsE)
        /*0188*/ 	.word	0x000000fa


	//----- nvinfo : EIATTR_FRAME_SIZE
	.align		4
.L_74:
        /*018c*/ 	.byte	0x04, 0x11
        /*018e*/ 	.short	(.L_76 - .L_75)
	.align		4
.L_75:
        /*0190*/ 	.word	index@(_ZN10layer_norm31ln_parallel_residual_fwd_kernelINS_13Kernel_traitsIf6__halffS2_fjLj2048ELj1ELj4ELj1ELj16ENS_18Kernel_traits_baseILj2048EfS2_fS2_fjLj128EEEEELb1ELb1ELb1EEEvNS_9FwdParamsE)
        /*0194*/ 	.word	0x00000000


	//----- nvinfo : EIATTR_REGCOUNT
	.align		4
.L_76:
        /*0198*/ 	.byte	0x04, 0x2f
        /*019a*/ 	.short	(.L_78 - .L_77)
	.align		4
.L_77:
        /*019c*/ 	.word	index@(_ZN10layer_norm31ln_parallel_residual_fwd_kernelINS_13Kernel_traitsIf6__halffS2_fjLj2048ELj1ELj4ELj1ELj16ENS_18Kernel_traits_baseILj2048EfS2_fS2_fjLj128EEEEELb1ELb1ELb0EEEvNS_9FwdParamsE)
        /*01a0*/ 	.word	0x000000f8


	//----- nvinfo : EIATTR_FRAME_SIZE
	.align		4
.L_78:
        /*01a4*/ 	.byte	0x04, 0x11
        /*01a6*/ 	.short	(.L_80 - .L_79)
	.align		4
.L_79:
        /*01a8*/ 	.word	index@(_ZN10layer_norm31ln_parallel_residual_fwd_kernelINS_13Kernel_traitsIf6__halffS2_fjLj2048ELj1ELj4ELj1ELj16ENS_18Kernel_traits_baseILj2048EfS2_fS2_fjLj128EEEEELb1ELb1ELb0EEEvNS_9FwdParamsE)
        /*01ac*/ 	.word	0x00000000


	//----- nvinfo : EIATTR_REGCOUNT
	.align		4
.L_80:
        /*01b0*/ 	.byte	0x04, 0x2f
        /*01b2*/ 	.short	(.L_82 - .L_81)
	.align		4
.L_81:
        /*01b4*/ 	.word	index@(_ZN10layer_norm31ln_parallel_residual_fwd_kernelINS_13Kernel_traitsIf6__halffS2_fjLj2048ELj1ELj4ELj1ELj16ENS_18Kernel_traits_baseILj2048EfS2_fS2_fjLj128EEEEELb1ELb0ELb1EEEvNS_9FwdParamsE)
        /*01b8*/ 	.word	0x000000ff


	//----- nvinfo : EIATTR_FRAME_SIZE
	.align		4
.L_82:
        /*01bc*/ 	.byte	0x04, 0x11
        /*01be*/ 	.short	(.L_84 - .L_83)
	.align		4
.L_83:
        /*01c0*/ 	.word	index@(_ZN10layer_norm31ln_parallel_residual_fwd_kernelINS_13Kernel_traitsIf6__halffS2_fjLj2048ELj1ELj4ELj1ELj16ENS_18Kernel_traits_baseILj2048EfS2_fS2_fjLj128EEEEELb1ELb0ELb1EEEvNS_9FwdParamsE)
        /*01c4*/ 	.word	0x000001e0


	//----- nvinfo : EIATTR_REGCOUNT
	.align		4
.L_84:
        /*01c8*/ 	.byte	0x04, 0x2f
        /*01ca*/ 	.short	(.L_86 - .L_85)
	.align		4
.L_85:
        /*01cc*/ 	.word	index@(_ZN10layer_norm31ln_parallel_residual_fwd_kernelINS_13Kernel_traitsIf6__halffS2_fjLj2048ELj1ELj4ELj1ELj16ENS_18Kernel_traits_baseILj2048EfS2_fS2_fjLj128EEEEELb1ELb0ELb0EEEvNS_9FwdParamsE)
        /*01d0*/ 	.word	0x000000ff


	//----- nvinfo : EIATTR_FRAME_SIZE
	.align		4
.L_86:
        /*01d4*/ 	.byte	0x04, 0x11
        /*01d6*/ 	.short	(.L_88 - .L_87)
	.align		4
.L_87:
        /*01d8*/ 	.word	index@(_ZN10layer_norm31ln_parallel_residual_fwd_kernelINS_13Kernel_traitsIf6__halffS2_fjLj2048ELj1ELj4ELj1ELj16ENS_18Kernel_traits_baseILj2048EfS2_fS2_fjLj128EEEEELb1ELb0ELb0EEEvNS_9FwdParamsE)
        /*01dc*/ 	.word	0x000001d8


	//----- nvinfo : EIATTR_REGCOUNT
	.align		4
.L_88:
        /*01e0*/ 	.byte	0x04, 0x2f
        /*01e2*/ 	.short	(.L_90 - .L_89)
	.align		4
.L_89:
        /*01e4*/ 	.word	index@(_ZN10layer_norm31ln_parallel_residual_fwd_kernelINS_13Kernel_traitsIf6__halffS2_fjLj2048ELj1ELj4ELj1ELj16ENS_18Kernel_traits_baseILj2048EfS2_fS2_fjLj128EEEEELb0ELb1ELb1EEEvNS_9FwdParamsE)
        /*01e8*/ 	.word	0x000000ed


	//----- nvinfo : EIATTR_FRAME_SIZE
	.align		4
.L_90:
        /*01ec*/ 	.byte	0x04, 0x11
        /*01ee*/ 	.short	(.L_92 - .L_91)
	.align		4
.L_91:
        /*01f0*/ 	.word	index@(_ZN10layer_norm31ln_parallel_residual_fwd_kernelINS_13Kernel_traitsIf6__halffS2_fjLj2048ELj1ELj4ELj1ELj16ENS_18Kernel_traits_baseILj2048EfS2_fS2_fjLj128EEEEELb0ELb1ELb1EEEvNS_9FwdParamsE)
        /*01f4*/ 	.word	0x00000000


	//----- nvinfo : EIATTR_REGCOUNT
	.align		4
.L_92:
        /*01f8*/ 	.byte	0x04, 0x2f
        /*01fa*/ 	.short	(.L_94 - .L_93)
	.align		4
.L_93:
        /*01fc*/ 	.word	index@(_ZN10layer_norm31ln_parallel_residual_fwd_kernelINS_13Kernel_traitsIf6__halffS2_fjLj2048ELj1ELj4ELj1ELj16ENS_18Kernel_traits_baseILj2048EfS2_fS2_fjLj128EEEEELb0ELb1ELb0EEEvNS_9FwdParamsE)
        /*0200*/ 	.word	0x000000e6


	//----- nvinfo : EIATTR_FRAME_SIZE
	.align		4
.L_94:
        /*0204*/ 	.byte	0x04, 0x11
        /*0206*/ 	.short	(.L_96 - .L_95)
	.align		4
.L_95:
        /*0208*/ 	.word	index@(_ZN10layer_norm31ln_parallel_residual_fwd_kernelINS_13Kernel_traitsIf6__halffS2_fjLj2048ELj1ELj4ELj1ELj16ENS_18Kernel_traits_baseILj2048EfS2_fS2_fjLj128EEEEELb0ELb1ELb0EEEvNS_9FwdParamsE)
        /*020c*/ 	.word	0x00000000


	//----- nvinfo : EIATTR_REGCOUNT
	.align		4
.L_96:
        /*0210*/ 	.byte	0x04, 0x2f
        /*0212*/ 	.short	(.L_98 - .L_97)
	.align		4
.L_97:
        /*0214*/ 	.word	index@(_ZN10layer_norm31ln_parallel_residual_fwd_kernelINS_13Kernel_traitsIf6__halffS2_fjLj2048ELj1ELj4ELj1ELj16ENS_18Kernel_traits_baseILj2048EfS2_fS2_fjLj128EEEEELb0ELb0ELb1EEEvNS_9FwdParamsE)
        /*0218*/ 	.word	0x000000ff


	//----- nvinfo : EIATTR_FRAME_SIZE
	.align		4
.L_98:
        /*021c*/ 	.byte	0x04, 0x11
        /*021e*/ 	.short	(.L_100 - .L_99)
	.align		4
.L_99:
        /*0220*/ 	.word	index@(_ZN10layer_norm31ln_parallel_residual_fwd_kernelINS_13Kernel_traitsIf6__halffS2_fjLj2048ELj1ELj4ELj1ELj16ENS_18Kernel_traits_baseILj2048EfS2_fS2_fjLj128EEEEELb0ELb0ELb1EEEvNS_9FwdParamsE)
        /*0224*/ 	.word	0x00000188


	//----- nvinfo : EIATTR_REGCOUNT
	.align		4
.L_100:
        /*0228*/ 	.byte	0x04, 0x2f
        /*022a*/ 	.short	(.L_102 - .L_101)
	.align		4
.L_101:
        /*022c*/ 	.word	index@(_ZN10layer_norm31ln_parallel_residual_fwd_kernelINS_13Kernel_traitsIf6__halffS2_fjLj2048ELj1ELj4ELj1ELj16ENS_18Kernel_traits_baseILj2048EfS2_fS2_fjLj128EEEEELb0ELb0ELb0EEEvNS_9FwdParamsE)
        /*0230*/ 	.word	0x000000ff


	//----- nvinfo : EIATTR_FRAME_SIZE
	.align		4
.L_102:
        /*0234*/ 	.byte	0x04, 0x11
        /*0236*/ 	.short	(.L_104 - .L_103)
	.align		4
.L_103:
        /*0238*/ 	.word	index@(_ZN10layer_norm31ln_parallel_residual_fwd_kernelINS_13Kernel_traitsIf6__halffS2_fjLj2048ELj1ELj4ELj1ELj16ENS_18Kernel_traits_baseILj2048EfS2_fS2_fjLj128EEEEELb0ELb0ELb0EEEvNS_9FwdParamsE)
        /*023c*/ 	.word	0x00000190


	//----- nvinfo : EIATTR_REGCOUNT
	.align		4
.L_104:
        /*0240*/ 	.byte	0x04, 0x2f
        /*0242*/ 	.short	(.L_106 - .L_105)
	.align		4
.L_105:
        /*0244*/ 	.word	index@(_ZN10layer_norm31ln_parallel_residual_fwd_kernelINS_13Kernel_traitsI6__halfS2_fS2_fjLj2048ELj1ELj4ELj1ELj16ENS_18Kernel_traits_baseILj2048ES2_S2_fS2_fjLj128EEEEELb1ELb1ELb1EEEvNS_9FwdParamsE)
        /*0248*/ 	.word	0x000000f0


	//----- nvinfo : EIATTR_FRAME_SIZE
	.align		4
.L_106:
        /*024c*/ 	.byte	0x04, 0x11
        /*024e*/ 	.short	(.L_108 - .L_107)
	.align		4
.L_107:
        /*0250*/ 	.word	index@(_ZN10layer_norm31ln_parallel_residual_fwd_kernelINS_13Kernel_traitsI6__halfS2_fS2_fjLj2048ELj1ELj4ELj1ELj16ENS_18Kernel_traits_baseILj2048ES2_S2_fS2_fjLj128EEEEELb1ELb1ELb1EEEvNS_9FwdParamsE)
        /*0254*/ 	.word	0x00000000


	//----- nvinfo : EIATTR_REGCOUNT
	.align		4
.L_108:
        /*0258*/ 	.byte	0x04, 0x2f
        /*025a*/ 	.short	(.L_110 - .L_109)
	.align		4
.L_109:
        /*025c*/ 	.word	index@(_ZN10layer_norm31ln_parallel_residual_fwd_kernelINS_13Kernel_traitsI6__halfS2_fS2_fjLj2048ELj1ELj4ELj1ELj16ENS_18Kernel_traits_baseILj2048ES2_S2_fS2_fjLj128EEEEELb1ELb1ELb0EEEvNS_9FwdParamsE)
        /*0260*/ 	.word	0x000000f6


	//----- nvinfo : EIATTR_FRAME_SIZE
	.align		4
.L_110:
        /*0264*/ 	.byte	0x04, 0x11
        /*0266*/ 	.short	(.L_112 - .L_111)
	.align		4
.L_111:
        /*0268*/ 	.word	index@(_ZN10layer_norm31ln_parallel_residual_fwd_kernelINS_13Kernel_traitsI6__halfS2_fS2_fjLj2048ELj1ELj4ELj1ELj16ENS_18Kernel_traits_baseILj2048ES2_S2_fS2_fjLj128EEEEELb1ELb1ELb0EEEvNS_9FwdParamsE)
        /*026c*/ 	.word	0x00000000


	//----- nvinfo : EIATTR_REGCOUNT
	.align		4
.L_112:
        /*0270*/ 	.byte	0x04, 0x2f
        /*0272*/ 	.short	(.L_114 - .L_113)
	.align		4
.L_113:
        /*0274*/ 	.word	index@(_ZN10layer_norm31ln_parallel_residual_fwd_kernelINS_13Kernel_traitsI6__halfS2_fS2_fjLj2048ELj1ELj4ELj1ELj16ENS_18Kernel_traits_baseILj2048ES2_S2_fS2_fjLj128EEEEELb1ELb0ELb1EEEvNS_9FwdParamsE)
        /*0278*/ 	.word	0x000000ff


	//----- nvinfo : EIATTR_FRAME_SIZE
	.align		4
.L_114:
        /*027c*/ 	.byte	0x04, 0x11
        /*027e*/ 	.short	(.L_116 - .L_115)
	.align		4
.L_115:
        /*0280*/ 	.word	index@(_ZN10layer_norm31ln_parallel_residual_fwd_kernelINS_13Kernel_traitsI6__halfS2_fS2_fjLj2048ELj1ELj4ELj1ELj16ENS_18Kernel_traits_baseILj2048ES2_S2_fS2_fjLj128EEEEELb1ELb0ELb1EEEvNS_9FwdParamsE)
        /*0284*/ 	.word	0x000000d8


	//----- nvinfo : EIATTR_REGCOUNT
	.align		4
.L_116:
        /*0288*/ 	.byte	0x04, 0x2f
        /*028a*/ 	.short	(.L_118 - .L_117)
	.align		4
.L_117:
        /*028c*/ 	.word	index@(_ZN10layer_norm31ln_parallel_residual_fwd_kernelINS_13Kernel_traitsI6__halfS2_fS2_fjLj2048ELj1ELj4ELj1ELj16ENS_18Kernel_traits_baseILj2048ES2_S2_fS2_fjLj128EEEEELb1ELb0ELb0EEEvNS_9FwdParamsE)
        /*0290*/ 	.word	0x000000ff


	//----- nvinfo : EIATTR_FRAME_SIZE
	.align		4
.L_118:
        /*0294*/ 	.byte	0x04, 0x11
        /*0296*/ 	.short	(.L_120 - .L_119)
	.align		4
.L_119:
        /*0298*/ 	.word	index@(_ZN10layer_norm31ln_parallel_residual_fwd_kernelINS_13Kernel_traitsI6__halfS2_fS2_fjLj2048ELj1ELj4ELj1ELj16ENS_18Kernel_traits_baseILj2048ES2_S2_fS2_fjLj128EEEEELb1ELb0ELb0EEEvNS_9FwdParamsE)
        /*029c*/ 	.word	0x000001f0


	//----- nvinfo : EIATTR_REGCOUNT
	.align		4
.L_120:
        /*02a0*/ 	.byte	0x04, 0x2f
        /*02a2*/ 	.short	(.L_122 - .L_121)
	.align		4
.L_121:
        /*02a4*/ 	.word	index@(_ZN10layer_norm31ln_parallel_residual_fwd_kernelINS_13Kernel_traitsI6__halfS2_fS2_fjLj2048ELj1ELj4ELj1ELj16ENS_18Kernel_traits_baseILj2048ES2_S2_fS2_fjLj128EEEEELb0ELb1ELb1EEEvNS_9FwdParamsE)
        /*02a8*/ 	.word	0x000000fe


	//----- nvinfo : EIATTR_FRAME_SIZE
	.align		4
.L_122:
        /*02ac*/ 	.byte	0x04, 0x11
        /*02ae*/ 	.short	(.L_124 - .L_123)
	.align		4
.L_123:
        /*02b0*/ 	.word	index@(_ZN10layer_norm31ln_parallel_residual_fwd_kernelINS_13Kernel_traitsI6__halfS2_fS2_fjLj2048ELj1ELj4ELj1ELj16ENS_18Kernel_traits_baseILj2048ES2_S2_fS2_fjLj128EEEEELb0ELb1ELb1EEEvNS_9FwdParamsE)
        /*02b4*/ 	.word	0x00000000


	//----- nvinfo : EIATTR_REGCOUNT
	.align		4
.L_124:
        /*02b8*/ 	.byte	0x04, 0x2f
        /*02ba*/ 	.short	(.L_126 - .L_125)
	.align		4
.L_125:
        /*02bc*/ 	.word	index@(_ZN10layer_norm31ln_parallel_residual_fwd_kernelINS_13Kernel_traitsI6__halfS2_fS2_fjLj2048ELj1ELj4ELj1ELj16ENS_18Kernel_traits_baseILj2048ES2_S2_fS2_fjLj128EEEEELb0ELb1ELb0EEEvNS_9FwdParamsE)
        /*02c0*/ 	.word	0x000000e7


	//----- nvinfo : EIATTR_FRAME_SIZE
	.align		4
.L_126:
        /*02c4*/ 	.byte	0x04, 0x11
        /*02c6*/ 	.short	(.L_128 - .L_127)
	.align		4
.L_127:
        /*02c8*/ 	.word	index@(_ZN10layer_norm31ln_parallel_residual_fwd_kernelINS_13Kernel_traitsI6__halfS2_fS2_fjLj2048ELj1ELj4ELj1ELj16ENS_18Kernel_traits_baseILj2048ES2_S2_fS2_fjLj128EEEEELb0ELb1ELb0EEEvNS_9FwdParamsE)
        /*02cc*/ 	.word	0x00000000


	//----- nvinfo : EIATTR_REGCOUNT
	.align		4
.L_128:
        /*02d0*/ 	.byte	0x04, 0x2f
        /*02d2*/ 	.short	(.L_130 - .L_129)
	.align		4
.L_129:
        /*02d4*/ 	.word	index@(_ZN10layer_norm31ln_parallel_residual_fwd_kernelINS_13Kernel_traitsI6__halfS2_fS2_fjLj2048ELj1ELj4ELj1ELj16ENS_18Kernel_traits_baseILj2048ES2_S2_fS2_fjLj128EEEEELb0ELb0ELb1EEEvNS_9FwdParamsE)
        /*02d8*/ 	.word	0x000000ff


	//----- nvinfo : EIATTR_FRAME_SIZE
	.align		4
.L_130:
        /*02dc*/ 	.byte	0x04, 0x11
        /*02de*/ 	.short	(.L_132 - .L_131)
	.align		4
.L_131:
        /*02e0*/ 	.word	index@(_ZN10layer_norm31ln_parallel_residual_fwd_kernelINS_13Kernel_traitsI6__halfS2_fS2_fjLj2048ELj1ELj4ELj1ELj16ENS_18Kernel_traits_baseILj2048ES2_S2_fS2_fjLj128EEEEELb0ELb0ELb1EEEvNS_9FwdParamsE)
        /*02e4*/ 	.word	0x00000090


	//----- nvinfo : EIATTR_REGCOUNT
	.align		4
.L_132:
        /*02e8*/ 	.byte	0x04, 0x2f
        /*02ea*/ 	.short	(.L_134 - .L_133)
	.align		4
.L_133:
        /*02ec*/ 	.word	index@(_ZN10layer_norm31ln_parallel_residual_fwd_kernelINS_13Kernel_traitsI6__halfS2_fS2_fjLj2048ELj1ELj4ELj1ELj16ENS_18Kernel_traits_baseILj2048ES2_S2_fS2_fjLj128EEEEELb0ELb0ELb0EEEvNS_9FwdParamsE)
        /*02f0*/ 	.word	0x000000ff


	//----- nvinfo : EIATTR_FRAME_SIZE
	.align		4
.L_134:
        /*02f4*/ 	.byte	0x04, 0x11
        /*02f6*/ 	.short	(.L_136 - .L_135)
	.align		4
.L_135:
        /*02f8*/ 	.word	index@(_ZN10layer_norm31ln_parallel_residual_fwd_kernelINS_13Kernel_traitsI6__halfS2_fS2_fjLj2048ELj1ELj4ELj1ELj16ENS_18Kernel_traits_baseILj2048ES2_S2_fS2_fjLj128EEEEELb0ELb0ELb0EEEvNS_9FwdParamsE)
        /*02fc*/ 	.word	0x000001a8


	//----- nvinfo : EIATTR_REGCOUNT
	.align		4
.L_136:
        /*0300*/ 	.byte	0x04, 0x2f
        /*0302*/ 	.short	(.L_138 - .L_137)
	.align		4
.L_137:
        /*0304*/ 	.word	index@(_ZN10layer_norm31ln_parallel_residual_fwd_kernelINS_13Kernel_traitsIf6__halfS2_S2_fjLj2048ELj1ELj4ELj1ELj16ENS_18Kernel_traits_baseILj2048EfS2_S2_S2_fjLj128EEEEELb1ELb1ELb1EEEvNS_9FwdParamsE)
        /*0308*/ 	.word	0x000000f5


	//----- nvinfo : EIATTR_FRAME_SIZE
	.align		4
.L_138:
        /*030c*/ 	.byte	0x04, 0x11
        /*030e*/ 	.short	(.L_140 - .L_139)
	.align		4
.L_139:
        /*0310*/ 	.word	index@(_ZN10layer_norm31ln_parallel_residual_fwd_kernelINS_13Kernel_traitsIf6__halfS2_S2_fjLj2048ELj1ELj4ELj1ELj16ENS_18Kernel_traits_baseILj2048EfS2_S2_S2_fjLj128EEEEELb1ELb1ELb1EEEvNS_9FwdParamsE)
        /*0314*/ 	.word	0x00000000


	//----- nvinfo : EIATTR_REGCOUNT
	.align		4
.L_140:
        /*0318*/ 	.byte	0x04, 0x2f
        /*031a*/ 	.short	(.L_142 - .L_141)
	.align		4
.L_141:
        /*031c*/ 	.word	index@(_ZN10layer_norm31ln_parallel_residual_fwd_kernelINS_13Kernel_traitsIf6__halfS2_S2_fjLj2048ELj1ELj4ELj1ELj16ENS_18Kernel_traits_baseILj2048EfS2_S2_S2_fjLj128EEEEELb1ELb1ELb0EEEvNS_9FwdParamsE)
        /*0320*/ 	.word	0x000000f4


	//----- nvinfo : EIATTR_FRAME_SIZE
	.align		4
.L_142:
        /*0324*/ 	.byte	0x04, 0x11
        /*0326*/ 	.short	(.L_144 - .L_143)
	.align		4
.L_143:
        /*0328*/ 	.word	index@(_ZN10layer_norm31ln_parallel_residual_fwd_kernelINS_13Kernel_traitsIf6__halfS2_S2_fjLj2048ELj1ELj4ELj1ELj16ENS_18Kernel_traits_baseILj2048EfS2_S2_S2_fjLj128EEEEELb1ELb1ELb0EEEvNS_9FwdParamsE)
        /*032c*/ 	.word	0x00000000


	//----- nvinfo : EIATTR_REGCOUNT
	.align		4
.L_144:
        /*0330*/ 	.byte	0x04, 0x2f
        /*0332*/ 	.short	(.L_146 - .L_145)
	.align		4
.L_145:
        /*0334*/ 	.word	index@(_ZN10layer_norm31ln_parallel_residual_fwd_kernelINS_13Kernel_traitsIf6__halfS2_S2_fjLj2048ELj1ELj4ELj1ELj16ENS_18Kernel_traits_baseILj2048EfS2_S2_S2_fjLj128EEEEELb1ELb0ELb1EEEvNS_9FwdParamsE)
        /*0338*/ 	.word	0x000000ff


	//----- nvinfo : EIATTR_FRAME_SIZE
	.align		4
.L_146:
        /*033c*/ 	.byte	0x04, 0x11
        /*033e*/ 	.short	(.L_148 - .L_147)
	.align		4
.L_147:
        /*0340*/ 	.word	index@(_ZN10layer_norm31ln_parallel_residual_fwd_kernelINS_13Kernel_traitsIf6__halfS2_S2_fjLj2048ELj1ELj4ELj1ELj16ENS_18Kernel_traits_baseILj2048EfS2_S2_S2_fjLj128EEEEELb1ELb0ELb1EEEvNS_9FwdParamsE)
        /*0344*/ 	.word	0x000001d0


	//----- nvinfo : EIATTR_REGCOUNT
	.align		4
.L_148:
        /*0348*/ 	.byte	0x04, 0x2f
        /*034a*/ 	.short	(.L_150 - .L_149)
	.align		4
.L_149:
        /*034c*/ 	.word	index@(_ZN10layer_norm31ln_parallel_residual_fwd_kernelINS_13Kernel_traitsIf6__halfS2_S2_fjLj2048ELj1ELj4ELj1ELj16ENS_18Kernel_traits_baseILj2048EfS2_S2_S2_fjLj128EEEEELb1ELb0ELb0EEEvNS_9FwdParamsE)
        /*0350*/ 	.word	0x000000ff


	//----- nvinfo : EIATTR_FRAME_SIZE
	.align		4
.L_150:
        /*0354*/ 	.byte	0x04, 0x11
        /*0356*/ 	.short	(.L_152 - .L_151)
	.align		4
.L_151:
        /*0358*/ 	.word	index@(_ZN10layer_norm31ln_parallel_residual_fwd_kernelINS_13Kernel_traitsIf6__halfS2_S2_fjLj2048ELj1ELj4ELj1ELj16ENS_18Kernel_traits_baseILj2048EfS2_S2_S2_fjLj128EEEEELb1ELb0ELb0EEEvNS_9FwdParamsE)
        /*035c*/ 	.word	0x000001c8


	//----- nvinfo : EIATTR_REGCOUNT
	.align		4
.L_152:
        /*0360*/ 	.byte	0x04, 0x2f
        /*0362*/ 	.short	(.L_154 - .L_153)
	.align		4
.L_153:
        /*0364*/ 	.word	index@(_ZN10layer_norm31ln_parallel_residual_fwd_kernelINS_13Kernel_traitsIf6__halfS2_S2_fjLj2048ELj1ELj4ELj1ELj16ENS_18Kernel_traits_baseILj2048EfS2_S2_S2_fjLj128EEEEELb0ELb1ELb1EEEvNS_9FwdParamsE)
        /*0368*/ 	.word	0x000000e9


	//----- nvinfo : EIATTR_FRAME_SIZE
	.align		4
.L_154:
        /*036c*/ 	.byte	0x04, 0x11
        /*036e*/ 	.short	(.L_156 - .L_155)
	.align		4
.L_155:
        /*0370*/ 	.word	index@(_ZN10layer_norm31ln_parallel_residual_fwd_kernelINS_13Kernel_traitsIf6__halfS2_S2_fjLj2048ELj1ELj4ELj1ELj16ENS_18Kernel_traits_baseILj2048EfS2_S2_S2_fjLj128EEEEELb0ELb1ELb1EEEvNS_9FwdParamsE)
        /*0374*/ 	.word	0x00000000


	//----- nvinfo : EIATTR_REGCOUNT
	.align		4
.L_156:
        /*0378*/ 	.byte	0x04, 0x2f
        /*037a*/ 	.short	(.L_158 - .L_157)
	.align		4
.L_157:
        /*037c*/ 	.word	index@(_ZN10layer_norm31ln_parallel_residual_fwd_kernelINS_13Kernel_traitsIf6__halfS2_S2_fjLj2048ELj1ELj4ELj1ELj16ENS_18Kernel_traits_baseILj2048EfS2_S2_S2_fjLj128EEEEELb0ELb1ELb0EEEvNS_9FwdParamsE)
        /*0380*/ 	.word	0x000000e8


	//----- nvinfo : EIATTR_FRAME_SIZE
	.align		4
.L_158:
        /*0384*/ 	.byte	0x04, 0x11
        /*0386*/ 	.short	(.L_160 - .L_159)
	.align		4
.L_159:
        /*0388*/ 	.word	index@(_ZN10layer_norm31ln_parallel_residual_fwd_kernelINS_13Kernel_traitsIf6__halfS2_S2_fjLj2048ELj1ELj4ELj1ELj16ENS_18Kernel_traits_baseILj2048EfS2_S2_S2_fjLj128EEEEELb0ELb1ELb0EEEvNS_9FwdParamsE)
        /*038c*/ 	.word	0x00000000


	//----- nvinfo : EIATTR_REGCOUNT
	.align		4
.L_160:
        /*0390*/ 	.byte	0x04, 0x2f
        /*0392*/ 	.short	(.L_162 - .L_161)
	.align		4
.L_161:
        /*0394*/ 	.word	index@(_ZN10layer_norm31ln_parallel_residual_fwd_kernelINS_13Kernel_traitsIf6__halfS2_S2_fjLj2048ELj1ELj4ELj1ELj16ENS_18Kernel_traits_baseILj2048EfS2_S2_S2_fjLj128EEEEELb0ELb0ELb1EEEvNS_9FwdParamsE)
        /*0398*/ 	.word	0x000000ff


	//----- nvinfo : EIATTR_FRAME_SIZE
	.align		4
.L_162:
        /*039c*/ 	.byte	0x04, 0x11
        /*039e*/ 	.short	(.L_164 - .L_163)
	.align		4
.L_163:
        /*03a0*/ 	.word	index@(_ZN10layer_norm31ln_parallel_residual_fwd_kernelINS_13Kernel_traitsIf6__halfS2_S2_fjLj2048ELj1ELj4ELj1ELj16ENS_18Kernel_traits_baseILj2048EfS2_S2_S2_fjLj128EEEEELb0ELb0ELb1EEEvNS_9FwdParamsE)
        /*03a4*/ 	.word	0x00000188


	//----- nvinfo : EIATTR_REGCOUNT
	.align		4
.L_164:
        /*03a8*/ 	.byte	0x04, 0x2f
        /*03aa*/ 	.short	(.L_166 - .L_165)
	.align		4
.L_165:
        /*03ac*/ 	.word	index@(_ZN10layer_norm31ln_parallel_residual_fwd_kernelINS_13Kernel_traitsIf6__halfS2_S2_fjLj2048ELj1ELj4ELj1ELj16ENS_18Kernel_traits_baseILj2048EfS2_S2_S2_fjLj128EEEEELb0ELb0ELb0EEEvNS_9FwdParamsE)
        /*03b0*/ 	.word	0x000000ff


	//----- nvinfo : EIATTR_FRAME_SIZE
	.align		4
.L_166:
        /*03b4*/ 	.byte	0x04, 0x11
        /*03b6*/ 	.short	(.L_168 - .L_167)
	.align		4
.L_167:
        /*03b8*/ 	.word	index@(_ZN10layer_norm31ln_parallel_residual_fwd_kernelINS_13Kernel_traitsIf6__halfS2_S2_fjLj2048ELj1ELj4ELj1ELj16ENS_18Kernel_traits_baseILj2048EfS2_S2_S2_fjLj128EEEEELb0ELb0ELb0EEEvNS_9FwdParamsE)
        /*03bc*/ 	.word	0x00000198


	//----- nvinfo : EIATTR_REGCOUNT
	.align		4
.L_168:
        /*03c0*/ 	.byte	0x04, 0x2f
        /*03c2*/ 	.short	(.L_170 - .L_169)
	.align		4
.L_169:
        /*03c4*/ 	.word	index@(_ZN10layer_norm31ln_parallel_residual_fwd_kernelINS_13Kernel_traitsIf13__nv_bfloat16fS2_fjLj2048ELj1ELj4ELj1ELj16ENS_18Kernel_traits_baseILj2048EfS2_fS2_fjLj128EEEEELb1ELb1ELb1EEEvNS_9FwdParamsE)
        /*03c8*/ 	.word	0x000000fa


	//----- nvinfo : EIATTR_FRAME_SIZE
	.align		4
.L_170:
        /*03cc*/ 	.byte	0x04, 0x11
        /*03ce*/ 	.short	(.L_172 - .L_171)
	.align		4
.L_171:
        /*03d0*/ 	.word	index@(_ZN10layer_norm31ln_parallel_residual_fwd_kernelINS_13Kernel_traitsIf13__nv_bfloat16fS2_fjLj2048ELj1ELj4ELj1ELj16ENS_18Kernel_traits_baseILj2048EfS2_fS2_fjLj128EEEEELb1ELb1ELb1EEEvNS_9FwdParamsE)
        /*03d4*/ 	.word	0x00000000


	//----- nvinfo : EIATTR_REGCOUNT
	.align		4
.L_172:
        /*03d8*/ 	.byte	0x04, 0x2f
        /*03da*/ 	.short	(.L_174 - .L_173)
	.align		4
.L_173:
        /*03dc*/ 	.word	index@(_ZN10layer_norm31ln_parallel_residual_fwd_kernelINS_13Kernel_traitsIf13__nv_bfloat16fS2_fjLj2048ELj1ELj4ELj1ELj16ENS_18Kernel_traits_baseILj2048EfS2_fS2_fjLj128EEEEELb1ELb1ELb0EEEvNS_9FwdParamsE)
        /*03e0*/ 	.word	0x000000f8


	//----- nvinfo : EIATTR_FRAME_SIZE
	.align		4
.L_174:
        /*03e4*/ 	.byte	0x04, 0x11
        /*03e6*/ 	.short	(.L_176 - .L_175)
	.align		4
.L_175:
        /*03e8*/ 	.word	index@(_ZN10layer_norm31ln_parallel_residual_fwd_kernelINS_13Kernel_traitsIf13__nv_bfloat16fS2_fjLj2048ELj1ELj4ELj1ELj16ENS_18Kernel_traits_baseILj2048EfS2_fS2_fjLj128EEEEELb1ELb1ELb0EEEvNS_9FwdParamsE)
        /*03ec*/ 	.word	0x00000000


	//----- nvinfo : EIATTR_REGCOUNT
	.align		4
.L_176:
        /*03f0*/ 	.byte	0x04, 0x2f
        /*03f2*/ 	.short	(.L_178 - .L_177)
	.align		4
.L_177:
        /*03f4*/ 	.word	index@(_ZN10layer_norm31ln_parallel_residual_fwd_kernelINS_13Kernel_traitsIf13__nv_bfloat16fS2_fjLj2048ELj1ELj4ELj1ELj16ENS_18Kernel_traits_baseILj2048EfS2_fS2_fjLj128EEEEELb1ELb0ELb1EEEvNS_9FwdParamsE)
        /*03f8*/ 	.word	0x000000ff


	//----- nvinfo : EIATTR_FRAME_SIZE
	.align		4
.L_178:
        /*03fc*/ 	.byte	0x04, 0x11
        /*03fe*/ 	.short	(.L_180 - .L_179)
	.align		4
.L_179:
        /*0400*/ 	.word	index@(_ZN10layer_norm31ln_parallel_residual_fwd_kernelINS_13Kernel_traitsIf13__nv_bfloat16fS2_fjLj2048ELj1ELj4ELj1ELj16ENS_18Kernel_traits_baseILj2048EfS2_fS2_fjLj128EEEEELb1ELb0ELb1EEEvNS_9FwdParamsE)
        /*0404*/ 	.word	0x000001e0


	//----- nvinfo : EIATTR_REGCOUNT
	.align		4
.L_180:
        /*0408*/ 	.byte	0x04, 0x2f
        /*040a*/ 	.short	(.L_182 - .L_181)
	.align		4
.L_181:
        /*040c*/ 	.word	index@(_ZN10layer_norm31ln_parallel_residual_fwd_kernelINS_13Kernel_traitsIf13__nv_bfloat16fS2_fjLj2048ELj1ELj4ELj1ELj16ENS_18Kernel_traits_baseILj2048EfS2_fS2_fjLj128EEEEELb1ELb0ELb0EEEvNS_9FwdParamsE)
        /*0410*/ 	.word	0x000000ff


	//----- nvinfo : EIATTR_FRAME_SIZE
	.align		4
.L_182:
        /*0414*/ 	.byte	0x04, 0x11
        /*0416*/ 	.short	(.L_184 - .L_183)
	.align		4
.L_183:
        /*0418*/ 	.word	index@(_ZN10layer_norm31ln_parallel_residual_fwd_kernelINS_13Kernel_traitsIf13__nv_bfloat16fS2_fjLj2048ELj1ELj4ELj1ELj16ENS_18Kernel_traits_baseILj2048EfS2_fS2_fjLj128EEEEELb1ELb0ELb0EEEvNS_9FwdParamsE)
        /*041c*/ 	.word	0x000001d8


	//----- nvinfo : EIATTR_REGCOUNT
	.align		4
.L_184:
        /*0420*/ 	.byte	0x04, 0x2f
        /*0422*/ 	.short	(.L_186 - .L_185)
	.align		4
.L_185:
        /*0424*/ 	.word	index@(_ZN10layer_norm31ln_parallel_residual_fwd_kernelINS_13Kernel_traitsIf13__nv_bfloat16fS2_fjLj2048ELj1ELj4ELj1ELj16ENS_18Kernel_traits_baseILj2048EfS2_fS2_fjLj128EEEEELb0ELb1ELb1EEEvNS_9FwdParamsE)
        /*0428*/ 	.word	0x000000ed


	//----- nvinfo : EIATTR_FRAME_SIZE
	.align		4
.L_186:
        /*042c*/ 	.byte	0x04, 0x11
        /*042e*/ 	.short	(.L_188 - .L_187)
	.align		4
.L_187:
        /*0430*/ 	.word	index@(_ZN10layer_norm31ln_parallel_residual_fwd_kernelINS_13Kernel_traitsIf13__nv_bfloat16fS2_fjLj2048ELj1ELj4ELj1ELj16ENS_18Kernel_traits_baseILj2048EfS2_fS2_fjLj128EEEEELb0ELb1ELb1EEEvNS_9FwdParamsE)
        /*0434*/ 	.word	0x00000000


	//----- nvinfo : EIATTR_REGCOUNT
	.align		4
.L_188:
        /*0438*/ 	.byte	0x04, 0x2f
        /*043a*/ 	.short	(.L_190 - .L_189)
	.align		4
.L_189:
        /*043c*/ 	.word	index@(_ZN10layer_norm31ln_parallel_residual_fwd_kernelINS_13Kernel_traitsIf13__nv_bfloat16fS2_fjLj2048ELj1ELj4ELj1ELj16ENS_18Kernel_traits_baseILj2048EfS2_fS2_fjLj128EEEEELb0ELb1ELb0EEEvNS_9FwdParamsE)
        /*0440*/ 	.word	0x000000e6


	//----- nvinfo : EIATTR_FRAME_SIZE
	.align		4
.L_190:
        /*0444*/ 	.byte	0x04, 0x11
        /*0446*/ 	.short	(.L_192 - .L_191)
	.align		4
.L_191:
        /*0448*/ 	.word	index@(_ZN10layer_norm31ln_parallel_residual_fwd_kernelINS_13Kernel_traitsIf13__nv_bfloat16fS2_fjLj2048ELj1ELj4ELj1ELj16ENS_18Kernel_traits_baseILj2048EfS2_fS2_fjLj128EEEEELb0ELb1ELb0EEEvNS_9FwdParamsE)
        /*044c*/ 	.word	0x00000000


	//----- nvinfo : EIATTR_REGCOUNT
	.align		4
.L_192:
        /*0450*/ 	.byte	0x04, 0x2f
        /*0452*/ 	.short	(.L_194 - .L_193)
	.align		4
.L_193:
        /*0454*/ 	.word	index@(_ZN10layer_norm31ln_parallel_residual_fwd_kernelINS_13Kernel_traitsIf13__nv_bfloat16fS2_fjLj2048ELj1ELj4ELj1ELj16ENS_18Kernel_traits_baseILj2048EfS2_fS2_fjLj128EEEEELb0ELb0ELb1EEEvNS_9FwdParamsE)
        /*0458*/ 	.word	0x000000ff


	//----- nvinfo : EIATTR_FRAME_SIZE
	.align		4
.L_194:
        /*045c*/ 	.byte	0x04, 0x11
        /*045e*/ 	.short	(.L_196 - .L_195)
	.align		4
.L_195:
        /*0460*/ 	.word	index@(_ZN10layer_norm31ln_parallel_residual_fwd_kernelINS_13Kernel_traitsIf13__nv_bfloat16fS2_fjLj2048ELj1ELj4ELj1ELj16ENS_18Kernel_traits_baseILj2048EfS2_fS2_fjLj128EEEEELb0ELb0ELb1EEEvNS_9FwdParamsE)
        /*0464*/ 	.word	0x00000188


	//----- nvinfo : EIATTR_REGCOUNT
	.align		4
.L_196:
        /*0468*/ 	.byte	0x04, 0x2f
        /*046a*/ 	.short	(.L_198 - .L_197)
	.align		4
.L_197:
        /*046c*/ 	.word	index@(_ZN10layer_norm31ln_parallel_residual_fwd_kernelINS_13Kernel_traitsIf13__nv_bfloat16fS2_fjLj2048ELj1ELj4ELj1ELj16ENS_18Kernel_traits_baseILj2048EfS2_fS2_fjLj128EEEEELb0ELb0ELb0EEEvNS_9FwdParamsE)
        /*0470*/ 	.word	0x000000ff


	//----- nvinfo : EIATTR_FRAME_SIZE
	.align		4
.L_198:
        /*0474*/ 	.byte	0x04, 0x11
        /*0476*/ 	.short	(.L_200 - .L_199)
	.align		4
.L_199:
        /*0478*/ 	.word	index@(_ZN10layer_norm31ln_parallel_residual_fwd_kernelINS_13Kernel_traitsIf13__nv_bfloat16fS2_fjLj2048ELj1ELj4ELj1ELj16ENS_18Kernel_traits_baseILj2048EfS2_fS2_fjLj128EEEEELb0ELb0ELb0EEEvNS_9FwdParamsE)
        /*047c*/ 	.word	0x00000190


	//----- nvinfo : EIATTR_REGCOUNT
	.align		4
.L_200:
        /*0480*/ 	.byte	0x04, 0x2f
        /*0482*/ 	.short	(.L_202 - .L_201)
	.align		4
.L_201:
        /*0484*/ 	.word	index@(_ZN10layer_norm31ln_parallel_residual_fwd_kernelINS_13Kernel_traitsI13__nv_bfloat16S2_fS2_fjLj2048ELj1ELj4ELj1ELj16ENS_18Kernel_traits_baseILj2048ES2_S2_fS2_fjLj128EEEEELb1ELb1ELb1EEEvNS_9FwdParamsE)
        /*0488*/ 	.word	0x000000ee


	//----- nvinfo : EIATTR_FRAME_SIZE
	.align		4
.L_202:
        /*048c*/ 	.byte	0x04, 0x11
        /*048e*/ 	.short	(.L_204 - .L_203)
	.align		4
.L_203:
        /*0490*/ 	.word	index@(_ZN10layer_norm31ln_parallel_residual_fwd_kernelINS_13Kernel_traitsI13__nv_bfloat16S2_fS2_fjLj2048ELj1ELj4ELj1ELj16ENS_18Kernel_traits_baseILj2048ES2_S2_fS2_fjLj128EEEEELb1ELb1ELb1EEEvNS_9FwdParamsE)
        /*0494*/ 	.word	0x00000000


	//----- nvinfo : EIATTR_REGCOUNT
	.align		4
.L_204:
        /*0498*/ 	.byte	0x04, 0x2f
        /*049a*/ 	.short	(.L_206 - .L_205)
	.align		4
.L_205:
        /*049c*/ 	.word	index@(_ZN10layer_norm31ln_parallel_residual_fwd_kernelINS_13Kernel_traitsI13__nv_bfloat16S2_fS2_fjLj2048ELj1ELj4ELj1ELj16ENS_18Kernel_traits_baseILj2048ES2_S2_fS2_fjLj128EEEEELb1ELb1ELb0EEEvNS_9FwdParamsE)
        /*04a0*/ 	.word	0x000000f6


	//----- nvinfo : EIATTR_FRAME_SIZE
	.align		4
.L_206:
        /*04a4*/ 	.byte	0x04, 0x11
        /*04a6*/ 	.short	(.L_208 - .L_207)
	.align		4
.L_207:
        /*04a8*/ 	.word	index@(_ZN10layer_norm31ln_parallel_residual_fwd_kernelINS_13Kernel_traitsI13__nv_bfloat16S2_fS2_fjLj2048ELj1ELj4ELj1ELj16ENS_18Kernel_traits_baseILj2048ES2_S2_fS2_fjLj128EEEEELb1ELb1ELb0EEEvNS_9FwdParamsE)
        /*04ac*/ 	.word	0x00000000


	//----- nvinfo : EIATTR_REGCOUNT
	.align		4
.L_208:
        /*04b0*/ 	.byte	0x04, 0x2f
        /*04b2*/ 	.short	(.L_210 - .L_209)
	.align		4
.L_209:
        /*04b4*/ 	.word	index@(_ZN10layer_norm31ln_parallel_residual_fwd_kernelINS_13Kernel_traitsI13__nv_bfloat16S2_fS2_fjLj2048ELj1ELj4ELj1ELj16ENS_18Kernel_traits_baseILj2048ES2_S2_fS2_fjLj128EEEEELb1ELb0ELb1EEEvNS_9FwdParamsE)
        /*04b8*/ 	.word	0x000000ff


	//----- nvinfo : EIATTR_FRAME_SIZE
	.align		4
.L_210:
        /*04bc*/ 	.byte	0x04, 0x11
        /*04be*/ 	.short	(.L_212 - .L_211)
	.align		4
.L_211:
        /*04c0*/ 	.word	index@(_ZN10layer_norm31ln_parallel_residual_fwd_kernelINS_13Kernel_traitsI13__nv_bfloat16S2_fS2_fjLj2048ELj1ELj4ELj1ELj16ENS_18Kernel_traits_baseILj2048ES2_S2_fS2_fjLj128EEEEELb1ELb0ELb1EEEvNS_9FwdParamsE)
        /*04c4*/ 	.word	0x000000d8


	//----- nvinfo : EIATTR_REGCOUNT
	.align		4
.L_212:
        /*04c8*/ 	.byte	0x04, 0x2f
        /*04ca*/ 	.short	(.L_214 - .L_213)
	.align		4
.L_213:
        /*04cc*/ 	.word	index@(_ZN10layer_norm31ln_parallel_residual_fwd_kernelINS_13Kernel_traitsI13__nv_bfloat16S2_fS2_fjLj2048ELj1ELj4ELj1ELj16ENS_18Kernel_traits_baseILj2048ES2_S2_fS2_fjLj128EEEEELb1ELb0ELb0EEEvNS_9FwdParamsE)
        /*04d0*/ 	.word	0x000000ff


	//----- nvinfo : EIATTR_FRAME_SIZE
	.align		4
.L_214:
        /*04d4*/ 	.byte	0x04, 0x11
        /*04d6*/ 	.short	(.L_216 - .L_215)
	.align		4
.L_215:
        /*04d8*/ 	.word	index@(_ZN10layer_norm31ln_parallel_residual_fwd_kernelINS_13Kernel_traitsI13__nv_bfloat16S2_fS2_fjLj2048ELj1ELj4ELj1ELj16ENS_18Kernel_traits_baseILj2048ES2_S2_fS2_fjLj128EEEEELb1ELb0ELb0EEEvNS_9FwdParamsE)
        /*04dc*/ 	.word	0x000001d8


	//----- nvinfo : EIATTR_REGCOUNT
	.align		4
.L_216:
        /*04e0*/ 	.byte	0x04, 0x2f
        /*04e2*/ 	.short	(.L_218 - .L_217)
	.align		4
.L_217:
        /*04e4*/ 	.word	index@(_ZN10layer_norm31ln_parallel_residual_fwd_kernelINS_13Kernel_traitsI13__nv_bfloat16S2_fS2_fjLj2048ELj1ELj4ELj1ELj16ENS_18Kernel_traits_baseILj2048ES2_S2_fS2_fjLj128EEEEELb0ELb1ELb1EEEvNS_9FwdParamsE)
        /*04e8*/ 	.word	0x000000f1


	//----- nvinfo : EIATTR_FRAME_SIZE
	.align		4
.L_218:
        /*04ec*/ 	.byte	0x04, 0x11
        /*04ee*/ 	.short	(.L_220 - .L_219)
	.align		4
.L_219:
        /*04f0*/ 	.word	index@(_ZN10layer_norm31ln_parallel_residual_fwd_kernelINS_13Kernel_traitsI13__nv_bfloat16S2_fS2_fjLj2048ELj1ELj4ELj1ELj16ENS_18Kernel_traits_baseILj2048ES2_S2_fS2_fjLj128EEEEELb0ELb1ELb1EEEvNS_9FwdParamsE)
        /*04f4*/ 	.word	0x00000000


	//----- nvinfo : EIATTR_REGCOUNT
	.align		4
.L_220:
        /*04f8*/ 	.byte	0x04, 0x2f
        /*04fa*/ 	.short	(.L_222 - .L_221)
	.align		4
.L_221:
        /*04fc*/ 	.word	index@(_ZN10layer_norm31ln_parallel_residual_fwd_kernelINS_13Kernel_traitsI13__nv_bfloat16S2_fS2_fjLj2048ELj1ELj4ELj1ELj16ENS_18Kernel_traits_baseILj2048ES2_S2_fS2_fjLj128EEEEELb0ELb1ELb0EEEvNS_9FwdParamsE)
        /*0500*/ 	.word	0x000000e7


	//----- nvinfo : EIATTR_FRAME_SIZE
	.align		4
.L_222:
        /*0504*/ 	.byte	0x04, 0x11
        /*0506*/ 	.short	(.L_224 - .L_223)
	.align		4
.L_223:
        /*0508*/ 	.word	index@(_ZN10layer_norm31ln_parallel_residual_fwd_kernelINS_13Kernel_traitsI13__nv_bfloat16S2_fS2_fjLj2048ELj1ELj4ELj1ELj16ENS_18Kernel_traits_baseILj2048ES2_S2_fS2_fjLj128EEEEELb0ELb1ELb0EEEvNS_9FwdParamsE)
        /*050c*/ 	.word	0x00000000


	//----- nvinfo : EIATTR_REGCOUNT
	.align		4
.L_224:
        /*0510*/ 	.byte	0x04, 0x2f
        /*0512*/ 	.short	(.L_226 - .L_225)
	.align		4
.L_225:
        /*0514*/ 	.word	index@(_ZN10layer_norm31ln_parallel_residual_fwd_kernelINS_13Kernel_traitsI13__nv_bfloat16S2_fS2_fjLj2048ELj1ELj4ELj1ELj16ENS_18Kernel_traits_baseILj2048ES2_S2_fS2_fjLj128EEEEELb0ELb0ELb1EEEvNS_9FwdParamsE)
        /*0518*/ 	.word	0x000000ff


	//----- nvinfo : EIATTR_FRAME_SIZE
	.align		4
.L_226:
        /*051c*/ 	.byte	0x04, 0x11
        /*051e*/ 	.short	(.L_228 - .L_227)
	.align		4
.L_227:
        /*0520*/ 	.word	index@(_ZN10layer_norm31ln_parallel_residual_fwd_kernelINS_13Kernel_traitsI13__nv_bfloat16S2_fS2_fjLj2048ELj1ELj4ELj1ELj16ENS_18Kernel_traits_baseILj2048ES2_S2_fS2_fjLj128EEEEELb0ELb0ELb1EEEvNS_9FwdParamsE)
        /*0524*/ 	.word	0x00000090


	//----- nvinfo : EIATTR_REGCOUNT
	.align		4
.L_228:
        /*0528*/ 	.byte	0x04, 0x2f
        /*052a*/ 	.short	(.L_230 - .L_229)
	.align		4
.L_229:
        /*052c*/ 	.word	index@(_ZN10layer_norm31ln_parallel_residual_fwd_kernelINS_13Kernel_traitsI13__nv_bfloat16S2_fS2_fjLj2048ELj1ELj4ELj1ELj16ENS_18Kernel_traits_baseILj2048ES2_S2_fS2_fjLj128EEEEELb0ELb0ELb0EEEvNS_9FwdParamsE)
        /*0530*/ 	.word	0x000000ff


	//----- nvinfo : EIATTR_FRAME_SIZE
	.align		4
.L_230:
        /*0534*/ 	.byte	0x04, 0x11
        /*0536*/ 	.short	(.L_232 - .L_231)
	.align		4
.L_231:
        /*0538*/ 	.word	index@(_ZN10layer_norm31ln_parallel_residual_fwd_kernelINS_13Kernel_traitsI13__nv_bfloat16S2_fS2_fjLj2048ELj1ELj4ELj1ELj16ENS_18Kernel_traits_baseILj2048ES2_S2_fS2_fjLj128EEEEELb0ELb0ELb0EEEvNS_9FwdParamsE)
        /*053c*/ 	.word	0x000001a8


	//----- nvinfo : EIATTR_REGCOUNT
	.align		4
.L_232:
        /*0540*/ 	.byte	0x04, 0x2f
        /*0542*/ 	.short	(.L_234 - .L_233)
	.align		4
.L_233:
        /*0544*/ 	.word	index@(_ZN10layer_norm31ln_parallel_residual_fwd_kernelINS_13Kernel_traitsIf13__nv_bfloat16S2_S2_fjLj2048ELj1ELj4ELj1ELj16ENS_18Kernel_traits_baseILj2048EfS2_S2_S2_fjLj128EEEEELb1ELb1ELb1EEEvNS_9FwdParamsE)
        /*0548*/ 	.word	0x000000f7


	//----- nvinfo : EIATTR_FRAME_SIZE
	.align		4
.L_234:
        /*054c*/ 	.byte	0x04, 0x11
        /*054e*/ 	.short	(.L_236 - .L_235)
	.align		4
.L_235:
        /*0550*/ 	.word	index@(_ZN10layer_norm31ln_parallel_residual_fwd_kernelINS_13Kernel_traitsIf13__nv_bfloat16S2_S2_fjLj2048ELj1ELj4ELj1ELj16ENS_18Kernel_traits_baseILj2048EfS2_S2_S2_fjLj128EEEEELb1ELb1ELb1EEEvNS_9FwdParamsE)
        /*0554*/ 	.word	0x00000000


	//----- nvinfo : EIATTR_REGCOUNT
	.align		4
.L_236:
        /*0558*/ 	.byte	0x04, 0x2f
        /*055a*/ 	.short	(.L_238 - .L_237)
	.align		4
.L_237:
        /*055c*/ 	.word	index@(_ZN10layer_norm31ln_parallel_residual_fwd_kernelINS_13Kernel_traitsIf13__nv_bfloat16S2_S2_fjLj2048ELj1ELj4ELj1ELj16ENS_18Kernel_traits_baseILj2048EfS2_S2_S2_fjLj128EEEEELb1ELb1ELb0EEEvNS_9FwdParamsE)
        /*0560*/ 	.word	0x000000f5


	//----- nvinfo : EIATTR_FRAME_SIZE
	.align		4
.L_238:
        /*0564*/ 	.byte	0x04, 0x11
        /*0566*/ 	.short	(.L_240 - .L_239)
	.align		4
.L_239:
        /*0568*/ 	.word	index@(_ZN10layer_norm31ln_parallel_residual_fwd_kernelINS_13Kernel_traitsIf13__nv_bfloat16S2_S2_fjLj2048ELj1ELj4ELj1ELj16ENS_18Kernel_traits_baseILj2048EfS2_S2_S2_fjLj128EEEEELb1ELb1ELb0EEEvNS_9FwdParamsE)
        /*056c*/ 	.word	0x00000000


	//----- nvinfo : EIATTR_REGCOUNT
	.align		4
.L_240:
        /*0570*/ 	.byte	0x04, 0x2f
        /*0572*/ 	.short	(.L_242 - .L_241)
	.align		4
.L_241:
        /*0574*/ 	.word	index@(_ZN10layer_norm31ln_parallel_residual_fwd_kernelINS_13Kernel_traitsIf13__nv_bfloat16S2_S2_fjLj2048ELj1ELj4ELj1ELj16ENS_18Kernel_traits_baseILj2048EfS2_S2_S2_fjLj128EEEEELb1ELb0ELb1EEEvNS_9FwdParamsE)
        /*0578*/ 	.word	0x000000ff


	//----- nvinfo : EIATTR_FRAME_SIZE
	.align		4
.L_242:
        /*057c*/ 	.byte	0x04, 0x11
        /*057e*/ 	.short	(.L_244 - .L_243)
	.align		4
.L_243:
        /*0580*/ 	.word	index@(_ZN10layer_norm31ln_parallel_residual_fwd_kernelINS_13Kernel_traitsIf13__nv_bfloat16S2_S2_fjLj2048ELj1ELj4ELj1ELj16ENS_18Kernel_traits_baseILj2048EfS2_S2_S2_fjLj128EEEEELb1ELb0ELb1EEEvNS_9FwdParamsE)
        /*0584*/ 	.word	0x000001d0


	//----- nvinfo : EIATTR_REGCOUNT
	.align		4
.L_244:
        /*0588*/ 	.byte	0x04, 0x2f
        /*058a*/ 	.short	(.L_246 - .L_245)
	.align		4
.L_245:
        /*058c*/ 	.word	index@(_ZN10layer_norm31ln_parallel_residual_fwd_kernelINS_13Kernel_traitsIf13__nv_bfloat16S2_S2_fjLj2048ELj1ELj4ELj1ELj16ENS_18Kernel_traits_baseILj2048EfS2_S2_S2_fjLj128EEEEELb1ELb0ELb0EEEvNS_9FwdParamsE)
        /*0590*/ 	.word	0x000000ff


	//----- nvinfo : EIATTR_FRAME_SIZE
	.align		4
.L_246:
        /*0594*/ 	.byte	0x04, 0x11
        /*0596*/ 	.short	(.L_248 - .L_247)
	.align		4
.L_247:
        /*0598*/ 	.word	index@(_ZN10layer_norm31ln_parallel_residual_fwd_kernelINS_13Kernel_traitsIf13__nv_bfloat16S2_S2_fjLj2048ELj1ELj4ELj1ELj16ENS_18Kernel_traits_baseILj2048EfS2_S2_S2_fjLj128EEEEELb1ELb0ELb0EEEvNS_9FwdParamsE)
        /*059c*/ 	.word	0x000001c8


	//----- nvinfo : EIATTR_REGCOUNT
	.align		4
.L_248:
        /*05a0*/ 	.byte	0x04, 0x2f
        /*05a2*/ 	.short	(.L_250 - .L_249)
	.align		4
.L_249:
        /*05a4*/ 	.word	index@(_ZN10layer_norm31ln_parallel_residual_fwd_kernelINS_13Kernel_traitsIf13__nv_bfloat16S2_S2_fjLj2048ELj1ELj4ELj1ELj16ENS_18Kernel_traits_baseILj2048EfS2_S2_S2_fjLj128EEEEELb0ELb1ELb1EEEvNS_9FwdParamsE)
        /*05a8*/ 	.word	0x000000e9


	//----- nvinfo : EIATTR_FRAME_SIZE
	.align		4
.L_250:
        /*05ac*/ 	.byte	0x04, 0x11
        /*05ae*/ 	.short	(.L_252 - .L_251)
	.align		4
.L_251:
        /*05b0*/ 	.word	index@(_ZN10layer_norm31ln_parallel_residual_fwd_kernelINS_13Kernel_traitsIf13__nv_bfloat16S2_S2_fjLj2048ELj1ELj4ELj1ELj16ENS_18Kernel_traits_baseILj2048EfS2_S2_S2_fjLj128EEEEELb0ELb1ELb1EEEvNS_9FwdParamsE)
        /*05b4*/ 	.word	0x00000000


	//----- nvinfo : EIATTR_REGCOUNT
	.align		4
.L_252:
        /*05b8*/ 	.byte	0x04, 0x2f
        /*05ba*/ 	.short	(.L_254 - .L_253)
	.align		4
.L_253:
        /*05bc*/ 	.word	index@(_ZN10layer_norm31ln_parallel_residual_fwd_kernelINS_13Kernel_traitsIf13__nv_bfloat16S2_S2_fjLj2048ELj1ELj4ELj1ELj16ENS_18Kernel_traits_baseILj2048EfS2_S2_S2_fjLj128EEEEELb0ELb1ELb0EEEvNS_9FwdParamsE)
        /*05c0*/ 	.word	0x000000e8


	//----- nvinfo : EIATTR_FRAME_SIZE
	.align		4
.L_254:
        /*05c4*/ 	.byte	0x04, 0x11
        /*05c6*/ 	.short	(.L_256 - .L_255)
	.align		4
.L_255:
        /*05c8*/ 	.word	index@(_ZN10layer_norm31ln_parallel_residual_fwd_kernelINS_13Kernel_traitsIf13__nv_bfloat16S2_S2_fjLj2048ELj1ELj4ELj1ELj16ENS_18Kernel_traits_baseILj2048EfS2_S2_S2_fjLj128EEEEELb0ELb1ELb0EEEvNS_9FwdParamsE)
        /*05cc*/ 	.word	0x00000000


	//----- nvinfo : EIATTR_REGCOUNT
	.align		4
.L_256:
        /*05d0*/ 	.byte	0x04, 0x2f
        /*05d2*/ 	.short	(.L_258 - .L_257)
	.align		4
.L_257:
        /*05d4*/ 	.word	index@(_ZN10layer_norm31ln_parallel_residual_fwd_kernelINS_13Kernel_traitsIf13__nv_bfloat16S2_S2_fjLj2048ELj1ELj4ELj1ELj16ENS_18Kernel_traits_baseILj2048EfS2_S2_S2_fjLj128EEEEELb0ELb0ELb1EEEvNS_9FwdParamsE)
        /*05d8*/ 	.word	0x000000ff


	//----- nvinfo : EIATTR_FRAME_SIZE
	.align		4
.L_258:
        /*05dc*/ 	.byte	0x04, 0x11
        /*05de*/ 	.short	(.L_260 - .L_259)
	.align		4
.L_259:
        /*05e0*/ 	.word	index@(_ZN10layer_norm31ln_parallel_residual_fwd_kernelINS_13Kernel_traitsIf13__nv_bfloat16S2_S2_fjLj2048ELj1ELj4ELj1ELj16ENS_18Kernel_traits_baseILj2048EfS2_S2_S2_fjLj128EEEEELb0ELb0ELb1EEEvNS_9FwdParamsE)
        /*05e4*/ 	.word	0x00000188


	//----- nvinfo : EIATTR_REGCOUNT
	.align		4
.L_260:
        /*05e8*/ 	.byte	0x04, 0x2f
        /*05ea*/ 	.short	(.L_262 - .L_261)
	.align		4
.L_261:
        /*05ec*/ 	.word	index@(_ZN10layer_norm31ln_parallel_residual_fwd_kernelINS_13Kernel_traitsIf13__nv_bfloat16S2_S2_fjLj2048ELj1ELj4ELj1ELj16ENS_18Kernel_traits_baseILj2048EfS2_S2_S2_fjLj128EEEEELb0ELb0ELb0EEEvNS_9FwdParamsE)
        /*05f0*/ 	.word	0x000000ff


	//----- nvinfo : EIATTR_FRAME_SIZE
	.align		4
.L_262:
        /*05f4*/ 	.byte	0x04, 0x11
        /*05f6*/ 	.short	(.L_264 - .L_263)
	.align		4
.L_263:
        /*05f8*/ 	.word	index@(_ZN10layer_norm31ln_parallel_residual_fwd_kernelINS_13Kernel_traitsIf13__nv_bfloat16S2_S2_fjLj2048ELj1ELj4ELj1ELj16ENS_18Kernel_traits_baseILj2048EfS2_S2_S2_fjLj128EEEEELb0ELb0ELb0EEEvNS_9FwdParamsE)
        /*05fc*/ 	.word	0x00000198


	//----- nvinfo : EIATTR_REGCOUNT
	.align		4
.L_264:
        /*0600*/ 	.byte	0x04, 0x2f
        /*0602*/ 	.short	(.L_266 - .L_265)
	.align		4
.L_265:
        /*0604*/ 	.word	index@(_ZN10layer_norm31ln_parallel_residual_fwd_kernelINS_13Kernel_traitsI6__halfS2_S2_S2_fjLj2048ELj1ELj4ELj1ELj16ENS_18Kernel_traits_baseILj2048ES2_S2_S2_S2_fjLj128EEEEELb1ELb1ELb1EEEvNS_9FwdParamsE)
        /*0608*/ 	.word	0x000000f2


	//----- nvinfo : EIATTR_FRAME_SIZE
	.align		4
.L_266:
        /*060c*/ 	.byte	0x04, 0x11
        /*060e*/ 	.short	(.L_268 - .L_267)
	.align		4
.L_267:
        /*0610*/ 	.word	index@(_ZN10layer_norm31ln_parallel_residual_fwd_kernelINS_13Kernel_traitsI6__halfS2_S2_S2_fjLj2048ELj1ELj4ELj1ELj16ENS_18Kernel_traits_baseILj2048ES2_S2_S2_S2_fjLj128EEEEELb1ELb1ELb1EEEvNS_9FwdParamsE)
        /*0614*/ 	.word	0x00000000


	//----- nvinfo : EIATTR_REGCOUNT
	.align		4
.L_268:
        /*0618*/ 	.byte	0x04, 0x2f
        /*061a*/ 	.short	(.L_270 - .L_269)
	.align		4
.L_269:
        /*061c*/ 	.word	index@(_ZN10layer_norm31ln_parallel_residual_fwd_kernelINS_13Kernel_traitsI6__halfS2_S2_S2_fjLj2048ELj1ELj4ELj1ELj16ENS_18Kernel_traits_baseILj2048ES2_S2_S2_S2_fjLj128EEEEELb1ELb1ELb0EEEvNS_9FwdParamsE)
        /*0620*/ 	.word	0x000000f4


	//----- nvinfo : EIATTR_FRAME_SIZE
	.align		4
.L_270:
        /*0624*/ 	.byte	0x04, 0x11
        /*0626*/ 	.short	(.L_272 - .L_271)
	.align		4
.L_271:
        /*0628*/ 	.word	index@(_ZN10layer_norm31ln_parallel_residual_fwd_kernelINS_13Kernel_traitsI6__halfS2_S2_S2_fjLj2048ELj1ELj4ELj1ELj16ENS_18Kernel_traits_baseILj2048ES2_S2_S2_S2_fjLj128EEEEELb1ELb1ELb0EEEvNS_9FwdParamsE)
        /*062c*/ 	.word	0x00000000


	//----- nvinfo : EIATTR_REGCOUNT
	.align		4
.L_272:
        /*0630*/ 	.byte	0x04, 0x2f
        /*0632*/ 	.short	(.L_274 - .L_273)
	.align		4
.L_273:
        /*0634*/ 	.word	index@(_ZN10layer_norm31ln_parallel_residual_fwd_kernelINS_13Kernel_traitsI6__halfS2_S2_S2_fjLj2048ELj1ELj4ELj1ELj16ENS_18Kernel_traits_baseILj2048ES2_S2_S2_S2_fjLj128EEEEELb1ELb0ELb1EEEvNS_9FwdParamsE)
        /*0638*/ 	.word	0x000000ff


	//----- nvinfo : EIATTR_FRAME_SIZE
	.align		4
.L_274:
        /*063c*/ 	.byte	0x04, 0x11
        /*063e*/ 	.short	(.L_276 - .L_275)
	.align		4
.L_275:
        /*0640*/ 	.word	index@(_ZN10layer_norm31ln_parallel_residual_fwd_kernelINS_13Kernel_traitsI6__halfS2_S2_S2_fjLj2048ELj1ELj4ELj1ELj16ENS_18Kernel_traits_baseILj2048ES2_S2_S2_S2_fjLj128EEEEELb1ELb0ELb1EEEvNS_9FwdParamsE)
        /*0644*/ 	.word	0x000000d0


	//----- nvinfo : EIATTR_REGCOUNT
	.align		4
.L_276:
        /*0648*/ 	.byte	0x04, 0x2f
        /*064a*/ 	.short	(.L_278 - .L_277)
	.align		4
.L_277:
        /*064c*/ 	.word	index@(_ZN10layer_norm31ln_parallel_residual_fwd_kernelINS_13Kernel_traitsI6__halfS2_S2_S2_fjLj2048ELj1ELj4ELj1ELj16ENS_18Kernel_traits_baseILj2048ES2_S2_S2_S2_fjLj128EEEEELb1ELb0ELb0EEEvNS_9FwdParamsE)
        /*0650*/ 	.word	0x000000ff


	//----- nvinfo : EIATTR_FRAME_SIZE
	.align		4
.L_278:
        /*0654*/ 	.byte	0x04, 0x11
        /*0656*/ 	.short	(.L_280 - .L_279)
	.align		4
.L_279:
        /*0658*/ 	.word	index@(_ZN10layer_norm31ln_parallel_residual_fwd_kernelINS_13Kernel_traitsI6__halfS2_S2_S2_fjLj2048ELj1ELj4ELj1ELj16ENS_18Kernel_traits_baseILj2048ES2_S2_S2_S2_fjLj128EEEEELb1ELb0ELb0EEEvNS_9FwdParamsE)
        /*065c*/ 	.word	0x000001e0


	//----- nvinfo : EIATTR_REGCOUNT
	.align		4
.L_280:
        /*0660*/ 	.byte	0x04, 0x2f
        /*0662*/ 	.short	(.L_282 - .L_281)
	.align		4
.L_281:
        /*0664*/ 	.word	index@(_ZN10layer_norm31ln_parallel_residual_fwd_kernelINS_13Kernel_traitsI6__halfS2_S2_S2_fjLj2048ELj1ELj4ELj1ELj16ENS_18Kernel_traits_baseILj2048ES2_S2_S2_S2_fjLj128EEEEELb0ELb1ELb1EEEvNS_9FwdParamsE)
        /*0668*/ 	.word	0x000000f5


	//----- nvinfo : EIATTR_FRAME_SIZE
	.align		4
.L_282:
        /*066c*/ 	.byte	0x04, 0x11
        /*066e*/ 	.short	(.L_284 - .L_283)
	.align		4
.L_283:
        /*0670*/ 	.word	index@(_ZN10layer_norm31ln_parallel_residual_fwd_kernelINS_13Kernel_traitsI6__halfS2_S2_S2_fjLj2048ELj1ELj4ELj1ELj16ENS_18Kernel_traits_baseILj2048ES2_S2_S2_S2_fjLj128EEEEELb0ELb1ELb1EEEvNS_9FwdParamsE)
        /*0674*/ 	.word	0x00000000


	//----- nvinfo : EIATTR_REGCOUNT
	.align		4
.L_284:
        /*0678*/ 	.byte	0x04, 0x2f
        /*067a*/ 	.short	(.L_286 - .L_285)
	.align		4
.L_285:
        /*067c*/ 	.word	index@(_ZN10layer_norm31ln_parallel_residual_fwd_kernelINS_13Kernel_traitsI6__halfS2_S2_S2_fjLj2048ELj1ELj4ELj1ELj16ENS_18Kernel_traits_baseILj2048ES2_S2_S2_S2_fjLj128EEEEELb0ELb1ELb0EEEvNS_9FwdParamsE)
        /*0680*/ 	.word	0x000000e7


	//----- nvinfo : EIATTR_FRAME_SIZE
	.align		4
.L_286:
        /*0684*/ 	.byte	0x04, 0x11
        /*0686*/ 	.short	(.L_288 - .L_287)
	.align		4
.L_287:
        /*0688*/ 	.word	index@(_ZN10layer_norm31ln_parallel_residual_fwd_kernelINS_13Kernel_traitsI6__halfS2_S2_S2_fjLj2048ELj1ELj4ELj1ELj16ENS_18Kernel_traits_baseILj2048ES2_S2_S2_S2_fjLj128EEEEELb0ELb1ELb0EEEvNS_9FwdParamsE)
        /*068c*/ 	.word	0x00000000


	//----- nvinfo : EIATTR_REGCOUNT
	.align		4
.L_288:
        /*0690*/ 	.byte	0x04, 0x2f
        /*0692*/ 	.short	(.L_290 - .L_289)
	.align		4
.L_289:
        /*0694*/ 	.word	index@(_ZN10layer_norm31ln_parallel_residual_fwd_kernelINS_13Kernel_traitsI6__halfS2_S2_S2_fjLj2048ELj1ELj4ELj1ELj16ENS_18Kernel_traits_baseILj2048ES2_S2_S2_S2_fjLj128EEEEELb0ELb0ELb1EEEvNS_9FwdParamsE)
        /*0698*/ 	.word	0x000000ff


	//----- nvinfo : EIATTR_FRAME_SIZE
	.align		4
.L_290:
        /*069c*/ 	.byte	0x04, 0x11
        /*069e*/ 	.short	(.L_292 - .L_291)
	.align		4
.L_291:
        /*06a0*/ 	.word	index@(_ZN10layer_norm31ln_parallel_residual_fwd_kernelINS_13Kernel_traitsI6__halfS2_S2_S2_fjLj2048ELj1ELj4ELj1ELj16ENS_18Kernel_traits_baseILj2048ES2_S2_S2_S2_fjLj128EEEEELb0ELb0ELb1EEEvNS_9FwdParamsE)
        /*06a4*/ 	.word	0x00000098


	//----- nvinfo : EIATTR_REGCOUNT
	.align		4
.L_292:
        /*06a8*/ 	.byte	0x04, 0x2f
        /*06aa*/ 	.short	(.L_294 - .L_293)
	.align		4
.L_293:
        /*06ac*/ 	.word	index@(_ZN10layer_norm31ln_parallel_residual_fwd_kernelINS_13Kernel_traitsI6__halfS2_S2_S2_fjLj2048ELj1ELj4ELj1ELj16ENS_18Kernel_traits_baseILj2048ES2_S2_S2_S2_fjLj128EEEEELb0ELb0ELb0EEEvNS_9FwdParamsE)
        /*06b0*/ 	.word	0x000000ff


	//----- nvinfo : EIATTR_FRAME_SIZE
	.align		4
.L_294:
        /*06b4*/ 	.byte	0x04, 0x11
        /*06b6*/ 	.short	(.L_296 - .L_295)
	.align		4
.L_295:
        /*06b8*/ 	.word	index@(_ZN10layer_norm31ln_parallel_residual_fwd_kernelINS_13Kernel_traitsI6__halfS2_S2_S2_fjLj2048ELj1ELj4ELj1ELj16ENS_18Kernel_traits_baseILj2048ES2_S2_S2_S2_fjLj128EEEEELb0ELb0ELb0EEEvNS_9FwdParamsE)
        /*06bc*/ 	.word	0x000001a8


	//----- nvinfo : EIATTR_REGCOUNT
	.align		4
.L_296:
        /*06c0*/ 	.byte	0x04, 0x2f
        /*06c2*/ 	.short	(.L_298 - .L_297)
	.align		4
.L_297:
        /*06c4*/ 	.word	index@(_ZN10layer_norm31ln_parallel_residual_fwd_kernelINS_13Kernel_traitsI13__nv_bfloat16S2_S2_S2_fjLj2048ELj1ELj4ELj1ELj16ENS_18Kernel_traits_baseILj2048ES2_S2_S2_S2_fjLj128EEEEELb1ELb1ELb1EEEvNS_9FwdParamsE)
        /*06c8*/ 	.word	0x000000f2


	//----- nvinfo : EIATTR_FRAME_SIZE
	.align		4
.L_298:
        /*06cc*/ 	.byte	0x04, 0x11
        /*06ce*/ 	.short	(.L_300 - .L_299)
	.align		4
.L_299:
        /*06d0*/ 	.word	index@(_ZN10layer_norm31ln_parallel_residual_fwd_kernelINS_13Kernel_traitsI13__nv_bfloat16S2_S2_S2_fjLj2048ELj1ELj4ELj1ELj16ENS_18Kernel_traits_baseILj2048ES2_S2_S2_S2_fjLj128EEEEELb1ELb1ELb1EEEvNS_9FwdParamsE)
        /*06d4*/ 	.word	0x00000000


	//----- nvinfo : EIATTR_REGCOUNT
	.align		4
.L_300:
        /*06d8*/ 	.byte	0x04, 0x2f
        /*06da*/ 	.short	(.L_302 - .L_301)
	.align		4
.L_301:
        /*06dc*/ 	.word	index@(_ZN10layer_norm31ln_parallel_residual_fwd_kernelINS_13Kernel_traitsI13__nv_bfloat16S2_S2_S2_fjLj2048ELj1ELj4ELj1ELj16ENS_18Kernel_traits_baseILj2048ES2_S2_S2_S2_fjLj128EEEEELb1ELb1ELb0EEEvNS_9FwdParamsE)
        /*06e0*/ 	.word	0x000000f4


	//----- nvinfo : EIATTR_FRAME_SIZE
	.align		4
.L_302:
        /*06e4*/ 	.byte	0x04, 0x11
        /*06e6*/ 	.short	(.L_304 - .L_303)
	.align		4
.L_303:
        /*06e8*/ 	.word	index@(_ZN10layer_norm31ln_parallel_residual_fwd_kernelINS_13Kernel_traitsI13__nv_bfloat16S2_S2_S2_fjLj2048ELj1ELj4ELj1ELj16ENS_18Kernel_traits_baseILj2048ES2_S2_S2_S2_fjLj128EEEEELb1ELb1ELb0EEEvNS_9FwdParamsE)
        /*06ec*/ 	.word	0x00000000


	//----- nvinfo : EIATTR_REGCOUNT
	.align		4
.L_304:
        /*06f0*/ 	.byte	0x04, 0x2f
        /*06f2*/ 	.short	(.L_306 - .L_305)
	.align		4
.L_305:
        /*06f4*/ 	.word	index@(_ZN10layer_norm31ln_parallel_residual_fwd_kernelINS_13Kernel_traitsI13__nv_bfloat16S2_S2_S2_fjLj2048ELj1ELj4ELj1ELj16ENS_18Kernel_traits_baseILj2048ES2_S2_S2_S2_fjLj128EEEEELb1ELb0ELb1EEEvNS_9FwdParamsE)
        /*06f8*/ 	.word	0x000000ff


	//----- nvinfo : EIATTR_FRAME_SIZE
	.align		4
.L_306:
        /*06fc*/ 	.byte	0x04, 0x11
        /*06fe*/ 	.short	(.L_308 - .L_307)
	.align		4
.L_307:
        /*0700*/ 	.word	index@(_ZN10layer_norm31ln_parallel_residual_fwd_kernelINS_13Kernel_traitsI13__nv_bfloat16S2_S2_S2_fjLj2048ELj1ELj4ELj1ELj16ENS_18Kernel_traits_baseILj2048ES2_S2_S2_S2_fjLj128EEEEELb1ELb0ELb1EEEvNS_9FwdParamsE)
        /*0704*/ 	.word	0x000000d0


	//----- nvinfo : EIATTR_REGCOUNT
	.align		4
.L_308:
        /*0708*/ 	.byte	0x04, 0x2f
        /*070a*/ 	.short	(.L_310 - .L_309)
	.align		4
.L_309:
        /*070c*/ 	.word	index@(_ZN10layer_norm31ln_parallel_residual_fwd_kernelINS_13Kernel_traitsI13__nv_bfloat16S2_S2_S2_fjLj2048ELj1ELj4ELj1ELj16ENS_18Kernel_traits_baseILj2048ES2_S2_S2_S2_fjLj128EEEEELb1ELb0ELb0EEEvNS_9FwdParamsE)
        /*0710*/ 	.word	0x000000ff


	//----- nvinfo : EIATTR_FRAME_SIZE
	.align		4
.L_310:
        /*0714*/ 	.byte	0x04, 0x11
        /*0716*/ 	.short	(.L_312 - .L_311)
	.align		4
.L_311:
        /*0718*/ 	.word	index@(_ZN10layer_norm31ln_parallel_residual_fwd_kernelINS_13Kernel_traitsI13__nv_bfloat16S2_S2_S2_fjLj2048ELj1ELj4ELj1ELj16ENS_18Kernel_traits_baseILj2048ES2_S2_S2_S2_fjLj128EEEEELb1ELb0ELb0EEEvNS_9FwdParamsE)
        /*071c*/ 	.word	0x000001c8


	//----- nvinfo : EIATTR_REGCOUNT
	.align		4
.L_312:
        /*0720*/ 	.byte	0x04, 0x2f
        /*0722*/ 	.short	(.L_314 - .L_313)
	.align		4
.L_313:
        /*0724*/ 	.word	index@(_ZN10layer_norm31ln_parallel_residual_fwd_kernelINS_13Kernel_traitsI13__nv_bfloat16S2_S2_S2_fjLj2048ELj1ELj4ELj1ELj16ENS_18Kernel_traits_baseILj2048ES2_S2_S2_S2_fjLj128EEEEELb0ELb1ELb1EEEvNS_9FwdParamsE)
        /*0728*/ 	.word	0x000000f3


	//----- nvinfo : EIATTR_FRAME_SIZE
	.align		4
.L_314:
        /*072c*/ 	.byte	0x04, 0x11
        /*072e*/ 	.short	(.L_316 - .L_315)
	.align		4
.L_315:
        /*0730*/ 	.word	index@(_ZN10layer_norm31ln_parallel_residual_fwd_kernelINS_13Kernel_traitsI13__nv_bfloat16S2_S2_S2_fjLj2048ELj1ELj4ELj1ELj16ENS_18Kernel_traits_baseILj2048ES2_S2_S2_S2_fjLj128EEEEELb0ELb1ELb1EEEvNS_9FwdParamsE)
        /*0734*/ 	.word	0x00000000


	//----- nvinfo : EIATTR_REGCOUNT
	.align		4
.L_316:
        /*0738*/ 	.byte	0x04, 0x2f
        /*073a*/ 	.short	(.L_318 - .L_317)
	.align		4
.L_317:
        /*073c*/ 	.word	index@(_ZN10layer_norm31ln_parallel_residual_fwd_kernelINS_13Kernel_traitsI13__nv_bfloat16S2_S2_S2_fjLj2048ELj1ELj4ELj1ELj16ENS_18Kernel_traits_baseILj2048ES2_S2_S2_S2_fjLj128EEEEELb0ELb1ELb0EEEvNS_9FwdParamsE)
        /*0740*/ 	.word	0x000000e7


	//----- nvinfo : EIATTR_FRAME_SIZE
	.align		4
.L_318:
        /*0744*/ 	.byte	0x04, 0x11
        /*0746*/ 	.short	(.L_320 - .L_319)
	.align		4
.L_319:
        /*0748*/ 	.word	index@(_ZN10layer_norm31ln_parallel_residual_fwd_kernelINS_13Kernel_traitsI13__nv_bfloat16S2_S2_S2_fjLj2048ELj1ELj4ELj1ELj16ENS_18Kernel_traits_baseILj2048ES2_S2_S2_S2_fjLj128EEEEELb0ELb1ELb0EEEvNS_9FwdParamsE)
        /*074c*/ 	.word	0x00000000


	//----- nvinfo : EIATTR_REGCOUNT
	.align		4
.L_320:
        /*0750*/ 	.byte	0x04, 0x2f
        /*0752*/ 	.short	(.L_322 - .L_321)
	.align		4
.L_321:
        /*0754*/ 	.word	index@(_ZN10layer_norm31ln_parallel_residual_fwd_kernelINS_13Kernel_traitsI13__nv_bfloat16S2_S2_S2_fjLj2048ELj1ELj4ELj1ELj16ENS_18Kernel_traits_baseILj2048ES2_S2_S2_S2_fjLj128EEEEELb0ELb0ELb1EEEvNS_9FwdParamsE)
        /*0758*/ 	.word	0x000000ff


	//----- nvinfo : EIATTR_FRAME_SIZE
	.align		4
.L_322:
        /*075c*/ 	.byte	0x04, 0x11
        /*075e*/ 	.short	(.L_324 - .L_323)
	.align		4
.L_323:
        /*0760*/ 	.word	index@(_ZN10layer_norm31ln_parallel_residual_fwd_kernelINS_13Kernel_traitsI13__nv_bfloat16S2_S2_S2_fjLj2048ELj1ELj4ELj1ELj16ENS_18Kernel_traits_baseILj2048ES2_S2_S2_S2_fjLj128EEEEELb0ELb0ELb1EEEvNS_9FwdParamsE)
        /*0764*/ 	.word	0x00000090


	//----- nvinfo : EIATTR_REGCOUNT
	.align		4
.L_324:
        /*0768*/ 	.byte	0x04, 0x2f
        /*076a*/ 	.short	(.L_326 - .L_325)
	.align		4
.L_325:
        /*076c*/ 	.word	index@(_ZN10layer_norm31ln_parallel_residual_fwd_kernelINS_13Kernel_traitsI13__nv_bfloat16S2_S2_S2_fjLj2048ELj1ELj4ELj1ELj16ENS_18Kernel_traits_baseILj2048ES2_S2_S2_S2_fjLj128EEEEELb0ELb0ELb0EEEvNS_9FwdParamsE)
        /*0770*/ 	.word	0x000000ff


	//----- nvinfo : EIATTR_FRAME_SIZE
	.align		4
.L_326:
        /*0774*/ 	.byte	0x04, 0x11
        /*0776*/ 	.short	(.L_328 - .L_327)
	.align		4
.L_327:
        /*0778*/ 	.word	index@(_ZN10layer_norm31ln_parallel_residual_fwd_kernelINS_13Kernel_traitsI13__nv_bfloat16S2_S2_S2_fjLj2048ELj1ELj4ELj1ELj16ENS_18Kernel_traits_baseILj2048ES2_S2_S2_S2_fjLj128EEEEELb0ELb0ELb0EEEvNS_9FwdParamsE)
        /*077c*/ 	.word	0x000001a8


	//----- nvinfo : EIATTR_MIN_STACK_SIZE
	.align		4
.L_328:
        /*0780*/ 	.byte	0x04, 0x12
        /*0782*/ 	.short	(.L_330 - .L_329)
	.align		4
.L_329:
        /*0784*/ 	.word	index@(_ZN10layer_norm31ln_parallel_residual_fwd_kernelINS_13Kernel_traitsI13__nv_bfloat16S2_S2_S2_fjLj2048ELj1ELj4ELj1ELj16ENS_18Kernel_traits_baseILj2048ES2_S2_S2_S2_fjLj128EEEEELb0ELb0ELb0EEEvNS_9FwdParamsE)
        /*0788*/ 	.word	0x000001a8


	//----- nvinfo : EIATTR_MIN_STACK_SIZE
	.align		4
.L_330:
        /*078c*/ 	.byte	0x04, 0x12
        /*078e*/ 	.short	(.L_332 - .L_331)
	.align		4
.L_331:
        /*0790*/ 	.word	index@(_ZN10layer_norm31ln_parallel_residual_fwd_kernelINS_13Kernel_traitsI13__nv_bfloat16S2_S2_S2_fjLj2048ELj1ELj4ELj1ELj16ENS_18Kernel_traits_baseILj2048ES2_S2_S2_S2_fjLj128EEEEELb0ELb0ELb1EEEvNS_9FwdParamsE)
        /*0794*/ 	.word	0x00000090


	//----- nvinfo : EIATTR_MIN_STACK_SIZE
	.align		4
.L_332:
        /*0798*/ 	.byte	0x04, 0x12
        /*079a*/ 	.short	(.L_334 - .L_333)
	.align		4
.L_333:
        /*079c*/ 	.word	index@(_ZN10layer_norm31ln_parallel_residual_fwd_kernelINS_13Kernel_traitsI13__nv_bfloat16S2_S2_S2_fjLj2048ELj1ELj4ELj1ELj16ENS_18Kernel_traits_baseILj2048ES2_S2_S2_S2_fjLj128EEEEELb0ELb1ELb0EEEvNS_9FwdParamsE)
        /*07a0*/ 	.word	0x00000000


	//----- nvinfo : EIATTR_MIN_STACK_SIZE
	.align		4
.L_334:
        /*07a4*/ 	.byte	0x04, 0x12
        /*07a6*/ 	.short	(.L_336 - .L_335)
	.align		4
.L_335:
        /*07a8*/ 	.word	index@(_ZN10layer_norm31ln_parallel_residual_fwd_kernelINS_13Kernel_traitsI13__nv_bfloat16S2_S2_S2_fjLj2048ELj1ELj4ELj1ELj16ENS_18Kernel_traits_baseILj2048ES2_S2_S2_S2_fjLj128EEEEELb0ELb1ELb1EEEvNS_9FwdParamsE)
        /*07ac*/ 	.word	0x00000000


	//----- nvinfo : EIATTR_MIN_STACK_SIZE
	.align		4
.L_336:
        /*07b0*/ 	.byte	0x04, 0x12
        /*07b2*/ 	.short	(.L_338 - .L_337)
	.align		4
.L_337:
        /*07b4*/ 	.word	index@(_ZN10layer_norm31ln_parallel_residual_fwd_kernelINS_13Kernel_traitsI13__nv_bfloat16S2_S2_S2_fjLj2048ELj1ELj4ELj1ELj16ENS_18Kernel_traits_baseILj2048ES2_S2_S2_S2_fjLj128EEEEELb1ELb0ELb0EEEvNS_9FwdParamsE)
        /*07b8*/ 	.word	0x000001c8


	//----- nvinfo : EIATTR_MIN_STACK_SIZE
	.align		4
.L_338:
        /*07bc*/ 	.byte	0x04, 0x12
        /*07be*/ 	.short	(.L_340 - .L_339)
	.align		4
.L_339:
        /*07c0*/ 	.word	index@(_ZN10layer_norm31ln_parallel_residual_fwd_kernelINS_13Kernel_traitsI13__nv_bfloat16S2_S2_S2_fjLj2048ELj1ELj4ELj1ELj16ENS_18Kernel_traits_baseILj2048ES2_S2_S2_S2_fjLj128EEEEELb1ELb0ELb1EEEvNS_9FwdParamsE)
        /*07c4*/ 	.word	0x000000d0


	//----- nvinfo : EIATTR_MIN_STACK_SIZE
	.align		4
.L_340:
        /*07c8*/ 	.byte	0x04, 0x12
        /*07ca*/ 	.short	(.L_342 - .L_341)
	.align		4
.L_341:
        /*07cc*/ 	.word	index@(_ZN10layer_norm31ln_parallel_residual_fwd_kernelINS_13Kernel_traitsI13__nv_bfloat16S2_S2_S2_fjLj2048ELj1ELj4ELj1ELj16ENS_18Kernel_traits_baseILj2048ES2_S2_S2_S2_fjLj128EEEEELb1ELb1ELb0EEEvNS_9FwdParamsE)
        /*07d0*/ 	.word	0x00000000


	//----- nvinfo : EIATTR_MIN_STACK_SIZE
	.align		4
.L_342:
        /*07d4*/ 	.byte	0x04, 0x12
        /*07d6*/ 	.short	(.L_344 - .L_343)
	.align		4
.L_343:
        /*07d8*/ 	.word	index@(_ZN10layer_norm31ln_parallel_residual_fwd_kernelINS_13Kernel_traitsI13__nv_bfloat16S2_S2_S2_fjLj2048ELj1ELj4ELj1ELj16ENS_18Kernel_traits_baseILj2048ES2_S2_S2_S2_fjLj128EEEEELb1ELb1ELb1EEEvNS_9FwdParamsE)
        /*07dc*/ 	.word	0x00000000


	//----- nvinfo : EIATTR_MIN_STACK_SIZE
	.align		4
.L_344:
        /*07e0*/ 	.byte	0x04, 0x12
        /*07e2*/ 	.short	(.L_346 - .L_345)
	.align		4
.L_345:
        /*07e4*/ 	.word	index@(_ZN10layer_norm31ln_parallel_residual_fwd_kernelINS_13Kernel_traitsI6__halfS2_S2_S2_fjLj2048ELj1ELj4ELj1ELj16ENS_18Kernel_traits_baseILj2048ES2_S2_S2_S2_fjLj128EEEEELb0ELb0ELb0EEEvNS_9FwdParamsE)
        /*07e8*/ 	.word	0x000001a8


	//----- nvinfo : EIATTR_MIN_STACK_SIZE
	.align		4
.L_346:
        /*07ec*/ 	.byte	0x04, 0x12
        /*07ee*/ 	.short	(.L_348 - .L_347)
	.align		4
.L_347:
        /*07f0*/ 	.word	index@(_ZN10layer_norm31ln_parallel_residual_fwd_kernelINS_13Kernel_traitsI6__halfS2_S2_S2_fjLj2048ELj1ELj4ELj1ELj16ENS_18Kernel_traits_baseILj2048ES2_S2_S2_S2_fjLj128EEEEELb0ELb0ELb1EEEvNS_9FwdParamsE)
        /*07f4*/ 	.word	0x00000098


	//----- nvinfo : EIATTR_MIN_STACK_SIZE
	.align		4
.L_348:
        /*07f8*/ 	.byte	0x04, 0x12
        /*07fa*/ 	.short	(.L_350 - .L_349)
	.align		4
.L_349:
        /*07fc*/ 	.word	index@(_ZN10layer_norm31ln_parallel_residual_fwd_kernelINS_13Kernel_traitsI6__halfS2_S2_S2_fjLj2048ELj1ELj4ELj1ELj16ENS_18Kernel_traits_baseILj2048ES2_S2_S2_S2_fjLj128EEEEELb0ELb1ELb0EEEvNS_9FwdParamsE)
        /*0800*/ 	.word	0x00000000


	//----- nvinfo : EIATTR_MIN_STACK_SIZE
	.align		4
.L_350:
        /*0804*/ 	.byte	0x04, 0x12
        /*0806*/ 	.short	(.L_352 - .L_351)
	.align		4
.L_351:
        /*0808*/ 	.word	index@(_ZN10layer_norm31ln_parallel_residual_fwd_kernelINS_13Kernel_traitsI6__halfS2_S2_S2_fjLj2048ELj1ELj4ELj1ELj16ENS_18Kernel_traits_baseILj2048ES2_S2_S2_S2_fjLj128EEEEELb0ELb1ELb1EEEvNS_9FwdParamsE)
        /*080c*/ 	.word	0x00000000


	//----- nvinfo : EIATTR_MIN_STACK_SIZE
	.align		4
.L_352:
        /*0810*/ 	.byte	0x04, 0x12
        /*0812*/ 	.short	(.L_354 - .L_353)
	.align		4
.L_353:
        /*0814*/ 	.word	index@(_ZN10layer_norm31ln_parallel_residual_fwd_kernelINS_13Kernel_traitsI6__halfS2_S2_S2_fjLj2048ELj1ELj4ELj1ELj16ENS_18Kernel_traits_baseILj2048ES2_S2_S2_S2_fjLj128EEEEELb1ELb0ELb0EEEvNS_9FwdParamsE)
        /*0818*/ 	.word	0x000001e0


	//----- nvinfo : EIATTR_MIN_STACK_SIZE
	.align		4
.L_354:
        /*081c*/ 	.byte	0x04, 0x12
        /*081e*/ 	.short	(.L_356 - .L_355)
	.align		4
.L_355:
        /*0820*/ 	.word	index@(_ZN10layer_norm31ln_parallel_residual_fwd_kernelINS_13Kernel_traitsI6__halfS2_S2_S2_fjLj2048ELj1ELj4ELj1ELj16ENS_18Kernel_traits_baseILj2048ES2_S2_S2_S2_fjLj128EEEEELb1ELb0ELb1EEEvNS_9FwdParamsE)
        /*0824*/ 	.word	0x000000d0


	//----- nvinfo : EIATTR_MIN_STACK_SIZE
	.align		4
.L_356:
        /*0828*/ 	.byte	0x04, 0x12
        /*082a*/ 	.short	(.L_358 - .L_357)
	.align		4
.L_357:
        /*082c*/ 	.word	index@(_ZN10layer_norm31ln_parallel_residual_fwd_kernelINS_13Kernel_traitsI6__halfS2_S2_S2_fjLj2048ELj1ELj4ELj1ELj16ENS_18Kernel_traits_baseILj2048ES2_S2_S2_S2_fjLj128EEEEELb1ELb1ELb0EEEvNS_9FwdParamsE)
        /*0830*/ 	.word	0x00000000


	//----- nvinfo : EIATTR_MIN_STACK_SIZE
	.align		4
.L_358:
        /*0834*/ 	.byte	0x04, 0x12
        /*0836*/ 	.short	(.L_360 - .L_359)
	.align		4
.L_359:
        /*0838*/ 	.word	index@(_ZN10layer_norm31ln_parallel_residual_fwd_kernelINS_13Kernel_traitsI6__halfS2_S2_S2_fjLj2048ELj1ELj4ELj1ELj16ENS_18Kernel_traits_baseILj2048ES2_S2_S2_S2_fjLj128EEEEELb1ELb1ELb1EEEvNS_9FwdParamsE)
        /*083c*/ 	.word	0x00000000


	//----- nvinfo : EIATTR_MIN_STACK_SIZE
	.align		4
.L_360:
        /*0840*/ 	.byte	0x04, 0x12
        /*0842*/ 	.short	(.L_362 - .L_361)
	.align		4
.L_361:
        /*0844*/ 	.word	index@(_ZN10layer_norm31ln_parallel_residual_fwd_kernelINS_13Kernel_traitsIf13__nv_bfloat16S2_S2_fjLj2048ELj1ELj4ELj1ELj16ENS_18Kernel_traits_baseILj2048EfS2_S2_S2_fjLj128EEEEELb0ELb0ELb0EEEvNS_9FwdParamsE)
        /*0848*/ 	.word	0x00000198


	//----- nvinfo : EIATTR_MIN_STACK_SIZE
	.align		4
.L_362:
        /*084c*/ 	.byte	0x04, 0x12
        /*084e*/ 	.short	(.L_364 - .L_363)
	.align		4
.L_363:
        /*0850*/ 	.word	index@(_ZN10layer_norm31ln_parallel_residual_fwd_kernelINS_13Kernel_traitsIf13__nv_bfloat16S2_S2_fjLj2048ELj1ELj4ELj1ELj16ENS_18Kernel_traits_baseILj2048EfS2_S2_S2_fjLj128EEEEELb0ELb0ELb1EEEvNS_9FwdParamsE)
        /*0854*/ 	.word	0x00000188


	//----- nvinfo : EIATTR_MIN_STACK_SIZE
	.align		4
.L_364:
        /*0858*/ 	.byte	0x04, 0x12
        /*085a*/ 	.short	(.L_366 - .L_365)
	.align		4
.L_365:
        /*085c*/ 	.word	index@(_ZN10layer_norm31ln_parallel_residual_fwd_kernelINS_13Kernel_traitsIf13__nv_bfloat16S2_S2_fjLj2048ELj1ELj4ELj1ELj16ENS_18Kernel_traits_baseILj2048EfS2_S2_S2_fjLj128EEEEELb0ELb1ELb0EEEvNS_9FwdParamsE)
        /*0860*/ 	.word	0x00000000


	//----- nvinfo : EIATTR_MIN_STACK_SIZE
	.align		4
.L_366:
        /*0864*/ 	.byte	0x04, 0x12
        /*0866*/ 	.short	(.L_368 - .L_367)
	.align		4
.L_367:
        /*0868*/ 	.word	index@(_ZN10layer_norm31ln_parallel_residual_fwd_kernelINS_13Kernel_traitsIf13__nv_bfloat16S2_S2_fjLj2048ELj1ELj4ELj1ELj16ENS_18Kernel_traits_baseILj2048EfS2_S2_S2_fjLj128EEEEELb0ELb1ELb1EEEvNS_9FwdParamsE)
        /*086c*/ 	.word	0x00000000


	//----- nvinfo : EIATTR_MIN_STACK_SIZE
	.align		4
.L_368:
        /*0870*/ 	.byte	0x04, 0x12
        /*0872*/ 	.short	(.L_370 - .L_369)
	.align		4
.L_369:
        /*0874*/ 	.word	index@(_ZN10layer_norm31ln_parallel_residual_fwd_kernelINS_13Kernel_traitsIf13__nv_bfloat16S2_S2_fjLj2048ELj1ELj4ELj1ELj16ENS_18Kernel_traits_baseILj2048EfS2_S2_S2_fjLj128EEEEELb1ELb0ELb0EEEvNS_9FwdParamsE)
        /*0878*/ 	.word	0x000001c8


	//----- nvinfo : EIATTR_MIN_STACK_SIZE
	.align		4
.L_370:
        /*087c*/ 	.byte	0x04, 0x12
        /*087e*/ 	.short	(.L_372 - .L_371)
	.align		4
.L_371:
        /*0880*/ 	.word	index@(_ZN10layer_norm31ln_parallel_residual_fwd_kernelINS_13Kernel_traitsIf13__nv_bfloat16S2_S2_fjLj2048ELj1ELj4ELj1ELj16ENS_18Kernel_traits_baseILj2048EfS2_S2_S2_fjLj128EEEEELb1ELb0ELb1EEEvNS_9FwdParamsE)
        /*0884*/ 	.word	0x000001d0


	//----- nvinfo : EIATTR_MIN_STACK_SIZE
	.align		4
.L_372:
        /*0888*/ 	.byte	0x04, 0x12
        /*088a*/ 	.short	(.L_374 - .L_373)
	.align		4
.L_373:
        /*088c*/ 	.word	index@(_ZN10layer_norm31ln_parallel_residual_fwd_kernelINS_13Kernel_traitsIf13__nv_bfloat16S2_S2_fjLj2048ELj1ELj4ELj1ELj16ENS_18Kernel_traits_baseILj2048EfS2_S2_S2_fjLj128EEEEELb1ELb1ELb0EEEvNS_9FwdParamsE)
        /*0890*/ 	.word	0x00000000


	//----- nvinfo : EIATTR_MIN_STACK_SIZE
	.align		4
.L_374:
        /*0894*/ 	.byte	0x04, 0x12
        /*0896*/ 	.short	(.L_376 - .L_375)
	.align		4
.L_375:
        /*0898*/ 	.word	index@(_ZN10layer_norm31ln_parallel_residual_fwd_kernelINS_13Kernel_traitsIf13__nv_bfloat16S2_S2_fjLj2048ELj1ELj4ELj1ELj16ENS_18Kernel_traits_baseILj2048EfS2_S2_S2_fjLj128EEEEELb1ELb1ELb1EEEvNS_9FwdParamsE)
        /*089c*/ 	.word	0x00000000


	//----- nvinfo : EIATTR_MIN_STACK_SIZE
	.align		4
.L_376:
        /*08a0*/ 	.byte	0x04, 0x12
        /*08a2*/ 	.short	(.L_378 - .L_377)
	.align		4
.L_377:
        /*08a4*/ 	.word	index@(_ZN10layer_norm31ln_parallel_residual_fwd_kernelINS_13Kernel_traitsI13__nv_bfloat16S2_fS2_fjLj2048ELj1ELj4ELj1ELj16ENS_18Kernel_traits_baseILj2048ES2_S2_fS2_fjLj128EEEEELb0ELb0ELb0EEEvNS_9FwdParamsE)
        /*08a8*/ 	.word	0x000001a8


	//----- nvinfo : EIATTR_MIN_STACK_SIZE
	.align		4
.L_378:
        /*08ac*/ 	.byte	0x04, 0x12
        /*08ae*/ 	.short	(.L_380 - .L_379)
	.align		4
.L_379:
        /*08b0*/ 	.word	index@(_ZN10layer_norm31ln_parallel_residual_fwd_kernelINS_13Kernel_traitsI13__nv_bfloat16S2_fS2_fjLj2048ELj1ELj4ELj1ELj16ENS_18Kernel_traits_baseILj2048ES2_S2_fS2_fjLj128EEEEELb0ELb0ELb1EEEvNS_9FwdParamsE)
        /*08b4*/ 	.word	0x00000090


	//----- nvinfo : EIATTR_MIN_STACK_SIZE
	.align		4
.L_380:
        /*08b8*/ 	.byte	0x04, 0x12
        /*08ba*/ 	.short	(.L_382 - .L_381)
	.align		4
.L_381:
        /*08bc*/ 	.word	index@(_ZN10layer_norm31ln_parallel_residual_fwd_kernelINS_13Kernel_traitsI13__nv_bfloat16S2_fS2_fjLj2048ELj1ELj4ELj1ELj16ENS_18Kernel_traits_baseILj2048ES2_S2_fS2_fjLj128EEEEELb0ELb1ELb0EEEvNS_9FwdParamsE)
        /*08c0*/ 	.word	0x00000000


	//----- nvinfo : EIATTR_MIN_STACK_SIZE
	.align		4
.L_382:
        /*08c4*/ 	.byte	0x04, 0x12
        /*08c6*/ 	.short	(.L_384 - .L_383)
	.align		4
.L_383:
        /*08c8*/ 	.word	index@(_ZN10layer_norm31ln_parallel_residual_fwd_kernelINS_13Kernel_traitsI13__nv_bfloat16S2_fS2_fjLj2048ELj1ELj4ELj1ELj16ENS_18Kernel_traits_baseILj2048ES2_S2_fS2_fjLj128EEEEELb0ELb1ELb1EEEvNS_9FwdParamsE)
        /*08cc*/ 	.word	0x00000000


	//----- nvinfo : EIATTR_MIN_STACK_SIZE
	.align		4
.L_384:
        /*08d0*/ 	.byte	0x04, 0x12
        /*08d2*/ 	.short	(.L_386 - .L_385)
	.align		4
.L_385:
        /*08d4*/ 	.word	index@(_ZN10layer_norm31ln_parallel_residual_fwd_kernelINS_13Kernel_traitsI13__nv_bfloat16S2_fS2_fjLj2048ELj1ELj4ELj1ELj16ENS_18Kernel_traits_baseILj2048ES2_S2_fS2_fjLj128EEEEELb1ELb0ELb0EEEvNS_9FwdParamsE)
        /*08d8*/ 	.word	0x000001d8


	//----- nvinfo : EIATTR_MIN_STACK_SIZE
	.align		4
.L_386:
        /*08dc*/ 	.byte	0x04, 0x12
        /*08de*/ 	.short	(.L_388 - .L_387)
	.align		4
.L_387:
        /*08e0*/ 	.word	index@(_ZN10layer_norm31ln_parallel_residual_fwd_kernelINS_13Kernel_traitsI13__nv_bfloat16S2_fS2_fjLj2048ELj1ELj4ELj1ELj16ENS_18Kernel_traits_baseILj2048ES2_S2_fS2_fjLj128EEEEELb1ELb0ELb1EEEvNS_9FwdParamsE)
        /*08e4*/ 	.word	0x000000d8


	//----- nvinfo : EIATTR_MIN_STACK_SIZE
	.align		4
.L_388:
        /*08e8*/ 	.byte	0x04, 0x12
        /*08ea*/ 	.short	(.L_390 - .L_389)
	.align		4
.L_389:
        /*08ec*/ 	.word	index@(_ZN10layer_norm31ln_parallel_residual_fwd_kernelINS_13Kernel_traitsI13__nv_bfloat16S2_fS2_fjLj2048ELj1ELj4ELj1ELj16ENS_18Kernel_traits_baseILj2048ES2_S2_fS2_fjLj128EEEEELb1ELb1ELb0EEEvNS_9FwdParamsE)
        /*08f0*/ 	.word	0x00000000


	//----- nvinfo : EIATTR_MIN_STACK_SIZE
	.align		4
.L_390:
        /*08f4*/ 	.byte	0x04, 0x12
        /*08f6*/ 	.short	(.L_392 - .L_391)
	.align		4
.L_391:
        /*08f8*/ 	.word	index@(_ZN10layer_norm31ln_parallel_residual_fwd_kernelINS_13Kernel_traitsI13__nv_bfloat16S2_fS2_fjLj2048ELj1ELj4ELj1ELj16ENS_18Kernel_traits_baseILj2048ES2_S2_fS2_fjLj128EEEEELb1ELb1ELb1EEEvNS_9FwdParamsE)
        /*08fc*/ 	.word	0x00000000


	//----- nvinfo : EIATTR_MIN_STACK_SIZE
	.align		4
.L_392:
        /*0900*/ 	.byte	0x04, 0x12
        /*0902*/ 	.short	(.L_394 - .L_393)
	.align		4
.L_393:
        /*0904*/ 	.word	index@(_ZN10layer_norm31ln_parallel_residual_fwd_kernelINS_13Kernel_traitsIf13__nv_bfloat16fS2_fjLj2048ELj1ELj4ELj1ELj16ENS_18Kernel_traits_baseILj2048EfS2_fS2_fjLj128EEEEELb0ELb0ELb0EEEvNS_9FwdParamsE)
        /*0908*/ 	.word	0x00000190


	//----- nvinfo : EIATTR_MIN_STACK_SIZE
	.align		4
.L_394:
        /*090c*/ 	.byte	0x04, 0x12
        /*090e*/ 	.short	(.L_396 - .L_395)
	.align		4
.L_395:
        /*0910*/ 	.word	index@(_ZN10layer_norm31ln_parallel_residual_fwd_kernelINS_13Kernel_traitsIf13__nv_bfloat16fS2_fjLj2048ELj1ELj4ELj1ELj16ENS_18Kernel_traits_baseILj2048EfS2_fS2_fjLj128EEEEELb0ELb0ELb1EEEvNS_9FwdParamsE)
        /*0914*/ 	.word	0x00000188


	//----- nvinfo : EIATTR_MIN_STACK_SIZE
	.align		4
.L_396:
        /*0918*/ 	.byte	0x04, 0x12
        /*091a*/ 	.short	(.L_398 - .L_397)
	.align		4
.L_397:
        /*091c*/ 	.word	index@(_ZN10layer_norm31ln_parallel_residual_fwd_kernelINS_13Kernel_traitsIf13__nv_bfloat16fS2_fjLj2048ELj1ELj4ELj1ELj16ENS_18Kernel_traits_baseILj2048EfS2_fS2_fjLj128EEEEELb0ELb1ELb0EEEvNS_9FwdParamsE)
        /*0920*/ 	.word	0x00000000


	//----- nvinfo : EIATTR_MIN_STACK_SIZE
	.align		4
.L_398:
        /*0924*/ 	.byte	0x04, 0x12
        /*0926*/ 	.short	(.L_400 - .L_399)
	.align		4
.L_399:
        /*0928*/ 	.word	index@(_ZN10layer_norm31ln_parallel_residual_fwd_kernelINS_13Kernel_traitsIf13__nv_bfloat16fS2_fjLj2048ELj1ELj4ELj1ELj16ENS_18Kernel_traits_baseILj2048EfS2_fS2_fjLj128EEEEELb0ELb1ELb1EEEvNS_9FwdParamsE)
        /*092c*/ 	.word	0x00000000


	//----- nvinfo : EIATTR_MIN_STACK_SIZE
	.align		4
.L_400:
        /*0930*/ 	.byte	0x04, 0x12
        /*0932*/ 	.short	(.L_402 - .L_401)
	.align		4
.L_401:
        /*0934*/ 	.word	index@(_ZN10layer_norm31ln_parallel_residual_fwd_kernelINS_13Kernel_traitsIf13__nv_bfloat16fS2_fjLj2048ELj1ELj4ELj1ELj16ENS_18Kernel_traits_baseILj2048EfS2_fS2_fjLj128EEEEELb1ELb0ELb0EEEvNS_9FwdParamsE)
        /*0938*/ 	.word	0x000001d8


	//----- nvinfo : EIATTR_MIN_STACK_SIZE
	.align		4
.L_402:
        /*093c*/ 	.byte	0x04, 0x12
        /*093e*/ 	.short	(.L_404 - .L_403)
	.align		4
.L_403:
        /*0940*/ 	.word	index@(_ZN10layer_norm31ln_parallel_residual_fwd_kernelINS_13Kernel_traitsIf13__nv_bfloat16fS2_fjLj2048ELj1ELj4ELj1ELj16ENS_18Kernel_traits_baseILj2048EfS2_fS2_fjLj128EEEEELb1ELb0ELb1EEEvNS_9FwdParamsE)
        /*0944*/ 	.word	0x000001e0


	//----- nvinfo : EIATTR_MIN_STACK_SIZE
	.align		4
.L_404:
        /*0948*/ 	.byte	0x04, 0x12
        /*094a*/ 	.short	(.L_406 - .L_405)
	.align		4
.L_405:
        /*094c*/ 	.word	index@(_ZN10layer_norm31ln_parallel_residual_fwd_kernelINS_13Kernel_traitsIf13__nv_bfloat16fS2_fjLj2048ELj1ELj4ELj1ELj16ENS_18Kernel_traits_baseILj2048EfS2_fS2_fjLj128EEEEELb1ELb1ELb0EEEvNS_9FwdParamsE)
        /*0950*/ 	.word	0x00000000


	//----- nvinfo : EIATTR_MIN_STACK_SIZE
	.align		4
.L_406:
        /*0954*/ 	.byte	0x04, 0x12
        /*0956*/ 	.short	(.L_408 - .L_407)
	.align		4
.L_407:
        /*0958*/ 	.word	index@(_ZN10layer_norm31ln_parallel_residual_fwd_kernelINS_13Kernel_traitsIf13__nv_bfloat16fS2_fjLj2048ELj1ELj4ELj1ELj16ENS_18Kernel_traits_baseILj2048EfS2_fS2_fjLj128EEEEELb1ELb1ELb1EEEvNS_9FwdParamsE)
        /*095c*/ 	.word	0x00000000


	//----- nvinfo : EIATTR_MIN_STACK_SIZE
	.align		4
.L_408:
        /*0960*/ 	.byte	0x04, 0x12
        /*0962*/ 	.short	(.L_410 - .L_409)
	.align		4
.L_409:
        /*0964*/ 	.word	index@(_ZN10layer_norm31ln_parallel_residual_fwd_kernelINS_13Kernel_traitsIf6__halfS2_S2_fjLj2048ELj1ELj4ELj1ELj16ENS_18Kernel_traits_baseILj2048EfS2_S2_S2_fjLj128EEEEELb0ELb0ELb0EEEvNS_9FwdParamsE)
        /*0968*/ 	.word	0x00000198


	//----- nvinfo : EIATTR_MIN_STACK_SIZE
	.align		4
.L_410:
        /*096c*/ 	.byte	0x04, 0x12
        /*096e*/ 	.short	(.L_412 - .L_411)
	.align		4
.L_411:
        /*0970*/ 	.word	index@(_ZN10layer_norm31ln_parallel_residual_fwd_kernelINS_13Kernel_traitsIf6__halfS2_S2_fjLj2048ELj1ELj4ELj1ELj16ENS_18Kernel_traits_baseILj2048EfS2_S2_S2_fjLj128EEEEELb0ELb0ELb1EEEvNS_9FwdParamsE)
        /*0974*/ 	.word	0x00000188


	//----- nvinfo : EIATTR_MIN_STACK_SIZE
	.align		4
.L_412:
        /*0978*/ 	.byte	0x04, 0x12
        /*097a*/ 	.short	(.L_414 - .L_413)
	.align		4
.L_413:
        /*097c*/ 	.word	index@(_ZN10layer_norm31ln_parallel_residual_fwd_kernelINS_13Kernel_traitsIf6__halfS2_S2_fjLj2048ELj1ELj4ELj1ELj16ENS_18Kernel_traits_baseILj2048EfS2_S2_S2_fjLj128EEEEELb0ELb1ELb0EEEvNS_9FwdParamsE)
        /*0980*/ 	.word	0x00000000


	//----- nvinfo : EIATTR_MIN_STACK_SIZE
	.align		4
.L_414:
        /*0984*/ 	.byte	0x04, 0x12
        /*0986*/ 	.short	(.L_416 - .L_415)
	.align		4
.L_415:
        /*0988*/ 	.word	index@(_ZN10layer_norm31ln_parallel_residual_fwd_kernelINS_13Kernel_traitsIf6__halfS2_S2_fjLj2048ELj1ELj4ELj1ELj16ENS_18Kernel_traits_baseILj2048EfS2_S2_S2_fjLj128EEEEELb0ELb1ELb1EEEvNS_9FwdParamsE)
        /*098c*/ 	.word	0x00000000


	//----- nvinfo : EIATTR_MIN_STACK_SIZE
	.align		4
.L_416:
        /*0990*/ 	.byte	0x04, 0x12
        /*0992*/ 	.short	(.L_418 - .L_417)
	.align		4
.L_417:
        /*0994*/ 	.word	index@(_ZN10layer_norm31ln_parallel_residual_fwd_kernelINS_13Kernel_traitsIf6__halfS2_S2_fjLj2048ELj1ELj4ELj1ELj16ENS_18Kernel_traits_baseILj2048EfS2_S2_S2_fjLj128EEEEELb1ELb0ELb0EEEvNS_9FwdParamsE)
        /*0998*/ 	.word	0x000001c8


	//----- nvinfo : EIATTR_MIN_STACK_SIZE
	.align		4
.L_418:
        /*099c*/ 	.byte	0x04, 0x12
        /*099e*/ 	.short	(.L_420 - .L_419)
	.align		4
.L_419:
        /*09a0*/ 	.word	index@(_ZN10layer_norm31ln_parallel_residual_fwd_kernelINS_13Kernel_traitsIf6__halfS2_S2_fjLj2048ELj1ELj4ELj1ELj16ENS_18Kernel_traits_baseILj2048EfS2_S2_S2_fjLj128EEEEELb1ELb0ELb1EEEvNS_9FwdParamsE)
        /*09a4*/ 	.word	0x000001d0


	//----- nvinfo : EIATTR_MIN_STACK_SIZE
	.align		4
.L_420:
        /*09a8*/ 	.byte	0x04, 0x12
        /*09aa*/ 	.short	(.L_422 - .L_421)
	.align		4
.L_421:
        /*09ac*/ 	.word	index@(_ZN10layer_norm31ln_parallel_residual_fwd_kernelINS_13Kernel_traitsIf6__halfS2_S2_fjLj2048ELj1ELj4ELj1ELj16ENS_18Kernel_traits_baseILj2048EfS2_S2_S2_fjLj128EEEEELb1ELb1ELb0EEEvNS_9FwdParamsE)
        /*09b0*/ 	.word	0x00000000


	//----- nvinfo : EIATTR_MIN_STACK_SIZE
	.align		4
.L_422:
        /*09b4*/ 	.byte	0x04, 0x12
        /*09b6*/ 	.short	(.L_424 - .L_423)
	.align		4
.L_423:
        /*09b8*/ 	.word	index@(_ZN10layer_norm31ln_parallel_residual_fwd_kernelINS_13Kernel_traitsIf6__halfS2_S2_fjLj2048ELj1ELj4ELj1ELj16ENS_18Kernel_traits_baseILj2048EfS2_S2_S2_fjLj128EEEEELb1ELb1ELb1EEEvNS_9FwdParamsE)
        /*09bc*/ 	.word	0x00000000


	//----- nvinfo : EIATTR_MIN_STACK_SIZE
	.align		4
.L_424:
        /*09c0*/ 	.byte	0x04, 0x12
        /*09c2*/ 	.short	(.L_426 - .L_425)
	.align		4
.L_425:
        /*09c4*/ 	.word	index@(_ZN10layer_norm31ln_parallel_residual_fwd_kernelINS_13Kernel_traitsI6__halfS2_fS2_fjLj2048ELj1ELj4ELj1ELj16ENS_18Kernel_traits_baseILj2048ES2_S2_fS2_fjLj128EEEEELb0ELb0ELb0EEEvNS_9FwdParamsE)
        /*09c8*/ 	.word	0x000001a8


	//----- nvinfo : EIATTR_MIN_STACK_SIZE
	.align		4
.L_426:
        /*09cc*/ 	.byte	0x04, 0x12
        /*09ce*/ 	.short	(.L_428 - .L_427)
	.align		4
.L_427:
        /*09d0*/ 	.word	index@(_ZN10layer_norm31ln_parallel_residual_fwd_kernelINS_13Kernel_traitsI6__halfS2_fS2_fjLj2048ELj1ELj4ELj1ELj16ENS_18Kernel_traits_baseILj2048ES2_S2_fS2_fjLj128EEEEELb0ELb0ELb1EEEvNS_9FwdParamsE)
        /*09d4*/ 	.word	0x00000090


	//----- nvinfo : EIATTR_MIN_STACK_SIZE
	.align		4
.L_428:
        /*09d8*/ 	.byte	0x04, 0x12
        /*09da*/ 	.short	(.L_430 - .L_429)
	.align		4
.L_429:
        /*09dc*/ 	.word	index@(_ZN10layer_norm31ln_parallel_residual_fwd_kernelINS_13Kernel_traitsI6__halfS2_fS2_fjLj2048ELj1ELj4ELj1ELj16ENS_18Kernel_traits_baseILj2048ES2_S2_fS2_fjLj128EEEEELb0ELb1ELb0EEEvNS_9FwdParamsE)
        /*09e0*/ 	.word	0x00000000


	//----- nvinfo : EIATTR_MIN_STACK_SIZE
	.align		4
.L_430:
        /*09e4*/ 	.byte	0x04, 0x12
        /*09e6*/ 	.short	(.L_432 - .L_431)
	.align		4
.L_431:
        /*09e8*/ 	.word	index@(_ZN10layer_norm31ln_parallel_residual_fwd_kernelINS_13Kernel_traitsI6__halfS2_fS2_fjLj2048ELj1ELj4ELj1ELj16ENS_18Kernel_traits_baseILj2048ES2_S2_fS2_fjLj128EEEEELb0ELb1ELb1EEEvNS_9FwdParamsE)
        /*09ec*/ 	.word	0x00000000


	//----- nvinfo : EIATTR_MIN_STACK_SIZE
	.align		4
.L_432:
        /*09f0*/ 	.byte	0x04, 0x12
        /*09f2*/ 	.short	(.L_434 - .L_433)
	.align		4
.L_433:
        /*09f4*/ 	.word	index@(_ZN10layer_norm31ln_parallel_residual_fwd_kernelINS_13Kernel_traitsI6__halfS2_fS2_fjLj2048ELj1ELj4ELj1ELj16ENS_18Kernel_traits_baseILj2048ES2_S2_fS2_fjLj128EEEEELb1ELb0ELb0EEEvNS_9FwdParamsE)
        /*09f8*/ 	.word	0x000001f0


	//----- nvinfo : EIATTR_MIN_STACK_SIZE
	.align		4
.L_434:
        /*09fc*/ 	.byte	0x04, 0x12
        /*09fe*/ 	.short	(.L_436 - .L_435)
	.align		4
.L_435:
        /*0a00*/ 	.word	index@(_ZN10layer_norm31ln_parallel_residual_fwd_kernelINS_13Kernel_traitsI6__halfS2_fS2_fjLj2048ELj1ELj4ELj1ELj16ENS_18Kernel_traits_baseILj2048ES2_S2_fS2_fjLj128EEEEELb1ELb0ELb1EEEvNS_9FwdParamsE)
        /*0a04*/ 	.word	0x000000d8


	//----- nvinfo : EIATTR_MIN_STACK_SIZE
	.align		4
.L_436:
        /*0a08*/ 	.byte	0x04, 0x12
        /*0a0a*/ 	.short	(.L_438 - .L_437)
	.align		4
.L_437:
        /*0a0c*/ 	.word	index@(_ZN10layer_norm31ln_parallel_residual_fwd_kernelINS_13Kernel_traitsI6__halfS2_fS2_fjLj2048ELj1ELj4ELj1ELj16ENS_18Kernel_traits_baseILj2048ES2_S2_fS2_fjLj128EEEEELb1ELb1ELb0EEEvNS_9FwdParamsE)
        /*0a10*/ 	.word	0x00000000


	//----- nvinfo : EIATTR_MIN_STACK_SIZE
	.align		4
.L_438:
        /*0a14*/ 	.byte	0x04, 0x12
        /*0a16*/ 	.short	(.L_440 - .L_439)
	.align		4
.L_439:
        /*0a18*/ 	.word	index@(_ZN10layer_norm31ln_parallel_residual_fwd_kernelINS_13Kernel_traitsI6__halfS2_fS2_fjLj2048ELj1ELj4ELj1ELj16ENS_18Kernel_traits_baseILj2048ES2_S2_fS2_fjLj128EEEEELb1ELb1ELb1EEEvNS_9FwdParamsE)
        /*0a1c*/ 	.word	0x00000000


	//----- nvinfo : EIATTR_MIN_STACK_SIZE
	.align		4
.L_440:
        /*0a20*/ 	.byte	0x04, 0x12
        /*0a22*/ 	.short	(.L_442 - .L_441)
	.align		4
.L_441:
        /*0a24*/ 	.word	index@(_ZN10layer_norm31ln_parallel_residual_fwd_kernelINS_13Kernel_traitsIf6__halffS2_fjLj2048ELj1ELj4ELj1ELj16ENS_18Kernel_traits_baseILj2048EfS2_fS2_fjLj128EEEEELb0ELb0ELb0EEEvNS_9FwdParamsE)
        /*0a28*/ 	.word	0x00000190


	//----- nvinfo : EIATTR_MIN_STACK_SIZE
	.align		4
.L_442:
        /*0a2c*/ 	.byte	0x04, 0x12
        /*0a2e*/ 	.short	(.L_444 - .L_443)
	.align		4
.L_443:
        /*0a30*/ 	.word	index@(_ZN10layer_norm31ln_parallel_residual_fwd_kernelINS_13Kernel_traitsIf6__halffS2_fjLj2048ELj1ELj4ELj1ELj16ENS_18Kernel_traits_baseILj2048EfS2_fS2_fjLj128EEEEELb0ELb0ELb1EEEvNS_9FwdParamsE)
        /*0a34*/ 	.word	0x00000188


	//----- nvinfo : EIATTR_MIN_STACK_SIZE
	.align		4
.L_444:
        /*0a38*/ 	.byte	0x04, 0x12
        /*0a3a*/ 	.short	(.L_446 - .L_445)
	.align		4
.L_445:
        /*0a3c*/ 	.word	index@(_ZN10layer_norm31ln_parallel_residual_fwd_kernelINS_13Kernel_traitsIf6__halffS2_fjLj2048ELj1ELj4ELj1ELj16ENS_18Kernel_traits_baseILj2048EfS2_fS2_fjLj128EEEEELb0ELb1ELb0EEEvNS_9FwdParamsE)
        /*0a40*/ 	.word	0x00000000


	//----- nvinfo : EIATTR_MIN_STACK_SIZE
	.align		4
.L_446:
        /*0a44*/ 	.byte	0x04, 0x12
        /*0a46*/ 	.short	(.L_448 - .L_447)
	.align		4
.L_447:
        /*0a48*/ 	.word	index@(_ZN10layer_norm31ln_parallel_residual_fwd_kernelINS_13Kernel_traitsIf6__halffS2_fjLj2048ELj1ELj4ELj1ELj16ENS_18Kernel_traits_baseILj2048EfS2_fS2_fjLj128EEEEELb0ELb1ELb1EEEvNS_9FwdParamsE)
        /*0a4c*/ 	.word	0x00000000


	//----- nvinfo : EIATTR_MIN_STACK_SIZE
	.align		4
.L_448:
        /*0a50*/ 	.byte	0x04, 0x12
        /*0a52*/ 	.short	(.L_450 - .L_449)
	.align		4
.L_449:
        /*0a54*/ 	.word	index@(_ZN10layer_norm31ln_parallel_residual_fwd_kernelINS_13Kernel_traitsIf6__halffS2_fjLj2048ELj1ELj4ELj1ELj16ENS_18Kernel_traits_baseILj2048EfS2_fS2_fjLj128EEEEELb1ELb0ELb0EEEvNS_9FwdParamsE)
        /*0a58*/ 	.word	0x000001d8


	//----- nvinfo : EIATTR_MIN_STACK_SIZE
	.align		4
.L_450:
        /*0a5c*/ 	.byte	0x04, 0x12
        /*0a5e*/ 	.short	(.L_452 - .L_451)
	.align		4
.L_451:
        /*0a60*/ 	.word	index@(_ZN10layer_norm31ln_parallel_residual_fwd_kernelINS_13Kernel_traitsIf6__halffS2_fjLj2048ELj1ELj4ELj1ELj16ENS_18Kernel_traits_baseILj2048EfS2_fS2_fjLj128EEEEELb1ELb0ELb1EEEvNS_9FwdParamsE)
        /*0a64*/ 	.word	0x000001e0


	//----- nvinfo : EIATTR_MIN_STACK_SIZE
	.align		4
.L_452:
        /*0a68*/ 	.byte	0x04, 0x12
        /*0a6a*/ 	.short	(.L_454 - .L_453)
	.align		4
.L_453:
        /*0a6c*/ 	.word	index@(_ZN10layer_norm31ln_parallel_residual_fwd_kernelINS_13Kernel_traitsIf6__halffS2_fjLj2048ELj1ELj4ELj1ELj16ENS_18Kernel_traits_baseILj2048EfS2_fS2_fjLj128EEEEELb1ELb1ELb0EEEvNS_9FwdParamsE)
        /*0a70*/ 	.word	0x00000000


	//----- nvinfo : EIATTR_MIN_STACK_SIZE
	.align		4
.L_454:
        /*0a74*/ 	.byte	0x04, 0x12
        /*0a76*/ 	.short	(.L_456 - .L_455)
	.align		4
.L_455:
        /*0a78*/ 	.word	index@(_ZN10layer_norm31ln_parallel_residual_fwd_kernelINS_13Kernel_traitsIf6__halffS2_fjLj2048ELj1ELj4ELj1ELj16ENS_18Kernel_traits_baseILj2048EfS2_fS2_fjLj128EEEEELb1ELb1ELb1EEEvNS_9FwdParamsE)
        /*0a7c*/ 	.word	0x00000000


	//----- nvinfo : EIATTR_MIN_STACK_SIZE
	.align		4
.L_456:
        /*0a80*/ 	.byte	0x04, 0x12
        /*0a82*/ 	.short	(.L_458 - .L_457)
	.align		4
.L_457:
        /*0a84*/ 	.word	index@(_ZN10layer_norm31ln_parallel_residual_fwd_kernelINS_13Kernel_traitsI6__halfffffjLj2048ELj1ELj4ELj1ELj16ENS_18Kernel_traits_baseILj2048ES2_ffffjLj128EEEEELb0ELb0ELb0EEEvNS_9FwdParamsE)
        /*0a88*/ 	.word	0x00000198


	//----- nvinfo : EIATTR_MIN_STACK_SIZE
	.align		4
.L_458:
        /*0a8c*/ 	.byte	0x04, 0x12
        /*0a8e*/ 	.short	(.L_460 - .L_459)
	.align		4
.L_459:
        /*0a90*/ 	.word	index@(_ZN10layer_norm31ln_parallel_residual_fwd_kernelINS_13Kernel_traitsI6__halfffffjLj2048ELj1ELj4ELj1ELj16ENS_18Kernel_traits_baseILj2048ES2_ffffjLj128EEEEELb0ELb0ELb1EEEvNS_9FwdParamsE)
        /*0a94*/ 	.word	0x000001a8


	//----- nvinfo : EIATTR_MIN_STACK_SIZE
	.align		4
.L_460:
        /*0a98*/ 	.byte	0x04, 0x12
        /*0a9a*/ 	.short	(.L_462 - .L_461)
	.align		4
.L_461:
        /*0a9c*/ 	.word	index@(_ZN10layer_norm31ln_parallel_residual_fwd_kernelINS_13Kernel_traitsI6__halfffffjLj2048ELj1ELj4ELj1ELj16ENS_18Kernel_traits_baseILj2048ES2_ffffjLj128EEEEELb0ELb1ELb0EEEvNS_9FwdParamsE)
        /*0aa0*/ 	.word	0x00000000


	//----- nvinfo : EIATTR_MIN_STACK_SIZE
	.align		4
.L_462:
        /*0aa4*/ 	.byte	0x04, 0x12
        /*0aa6*/ 	.short	(.L_464 - .L_463)
	.align		4
.L_463:
        /*0aa8*/ 	.word	index@(_ZN10layer_norm31ln_parallel_residual_fwd_kernelINS_13Kernel_traitsI6__halfffffjLj2048ELj1ELj4ELj1ELj16ENS_18Kernel_traits_baseILj2048ES2_ffffjLj128EEEEELb0ELb1ELb1EEEvNS_9FwdParamsE)
        /*0aac*/ 	.word	0x00000000


	//----- nvinfo : EIATTR_MIN_STACK_SIZE
	.align		4
.L_464:
        /*0ab0*/ 	.byte	0x04, 0x12
        /*0ab2*/ 	.short	(.L_466 - .L_465)
	.align		4
.L_465:
        /*0ab4*/ 	.word	index@(_ZN10layer_norm31ln_parallel_residual_fwd_kernelINS_13Kernel_traitsI6__halfffffjLj2048ELj1ELj4ELj1ELj16ENS_18Kernel_traits_baseILj2048ES2_ffffjLj128EEEEELb1ELb0ELb0EEEvNS_9FwdParamsE)
        /*0ab8*/ 	.word	0x000001d0


	//----- nvinfo : EIATTR_MIN_STACK_SIZE
	.align		4
.L_466:
        /*0abc*/ 	.byte	0x04, 0x12
        /*0abe*/ 	.short	(.L_468 - .L_467)
	.align		4
.L_467:
        /*0ac0*/ 	.word	index@(_ZN10layer_norm31ln_parallel_residual_fwd_kernelINS_13Kernel_traitsI6__halfffffjLj2048ELj1ELj4ELj1ELj16ENS_18Kernel_traits_baseILj2048ES2_ffffjLj128EEEEELb1ELb0ELb1EEEvNS_9FwdParamsE)
        /*0ac4*/ 	.word	0x000001e0


	//----- nvinfo : EIATTR_MIN_STACK_SIZE
	.align		4
.L_468:
        /*0ac8*/ 	.byte	0x04, 0x12
        /*0aca*/ 	.short	(.L_470 - .L_469)
	.align		4
.L_469:
        /*0acc*/ 	.word	index@(_ZN10layer_norm31ln_parallel_residual_fwd_kernelINS_13Kernel_traitsI6__halfffffjLj2048ELj1ELj4ELj1ELj16ENS_18Kernel_traits_baseILj2048ES2_ffffjLj128EEEEELb1ELb1ELb0EEEvNS_9FwdParamsE)
        /*0ad0*/ 	.word	0x00000000


	//----- nvinfo : EIATTR_MIN_STACK_SIZE
	.align		4
.L_470:
        /*0ad4*/ 	.byte	0x04, 0x12
        /*0ad6*/ 	.short	(.L_472 - .L_471)
	.align		4
.L_471:
        /*0ad8*/ 	.word	index@(_ZN10layer_norm31ln_parallel_residual_fwd_kernelINS_13Kernel_traitsI6__halfffffjLj2048ELj1ELj4ELj1ELj16ENS_18Kernel_traits_baseILj2048ES2_ffffjLj128EEEEELb1ELb1ELb1EEEvNS_9FwdParamsE)
        /*0adc*/ 	.word	0x00000000


	//----- nvinfo : EIATTR_MIN_STACK_SIZE
	.align		4
.L_472:
        /*0ae0*/ 	.byte	0x04, 0x12
        /*0ae2*/ 	.short	(.L_474 - .L_473)
	.align		4
.L_473:
        /*0ae4*/ 	.word	index@(_ZN10layer_norm31ln_parallel_residual_fwd_kernelINS_13Kernel_traitsIfffffjLj2048ELj1ELj4ELj1ELj16ENS_18Kernel_traits_baseILj2048EfffffjLj128EEEEELb0ELb0ELb0EEEvNS_9FwdParamsE)
        /*0ae8*/ 	.word	0x00000190


	//----- nvinfo : EIATTR_MIN_STACK_SIZE
	.align		4
.L_474:
        /*0aec*/ 	.byte	0x04, 0x12
        /*0aee*/ 	.short	(.L_476 - .L_475)
	.align		4
.L_475:
        /*0af0*/ 	.word	index@(_ZN10layer_norm31ln_parallel_residual_fwd_kernelINS_13Kernel_traitsIfffffjLj2048ELj1ELj4ELj1ELj16ENS_18Kernel_traits_baseILj2048EfffffjLj128EEEEELb0ELb0ELb1EEEvNS_9FwdParamsE)
        /*0af4*/ 	.word	0x000001a8


	//----- nvinfo : EIATTR_MIN_STACK_SIZE
	.align		4
.L_476:
        /*0af8*/ 	.byte	0x04, 0x12
        /*0afa*/ 	.short	(.L_478 - .L_477)
	.align		4
.L_477:
        /*0afc*/ 	.word	index@(_ZN10layer_norm31ln_parallel_residual_fwd_kernelINS_13Kernel_traitsIfffffjLj2048ELj1ELj4ELj1ELj16ENS_18Kernel_traits_baseILj2048EfffffjLj128EEEEELb0ELb1ELb0EEEvNS_9FwdParamsE)
        /*0b00*/ 	.word	0x00000000


	//----- nvinfo : EIATTR_MIN_STACK_SIZE
	.align		4
.L_478:
        /*0b04*/ 	.byte	0x04, 0x12
        /*0b06*/ 	.short	(.L_480 - .L_479)
	.align		4
.L_479:
        /*0b08*/ 	.word	index@(_ZN10layer_norm31ln_parallel_residual_fwd_kernelINS_13Kernel_traitsIfffffjLj2048ELj1ELj4ELj1ELj16ENS_18Kernel_traits_baseILj2048EfffffjLj128EEEEELb0ELb1ELb1EEEvNS_9FwdParamsE)
        /*0b0c*/ 	.word	0x00000000


	//----- nvinfo : EIATTR_MIN_STACK_SIZE
	.align		4
.L_480:
        /*0b10*/ 	.byte	0x04, 0x12
        /*0b12*/ 	.short	(.L_482 - .L_481)
	.align		4
.L_481:
        /*0b14*/ 	.word	index@(_ZN10layer_norm31ln_parallel_residual_fwd_kernelINS_13Kernel_traitsIfffffjLj2048ELj1ELj4ELj1ELj16ENS_18Kernel_traits_baseILj2048EfffffjLj128EEEEELb1ELb0ELb0EEEvNS_9FwdParamsE)
        /*0b18*/ 	.word	0x000001b0


	//----- nvinfo : EIATTR_MIN_STACK_SIZE
	.align		4
.L_482:
        /*0b1c*/ 	.byte	0x04, 0x12
        /*0b1e*/ 	.short	(.L_484 - .L_483)
	.align		4
.L_483:
        /*0b20*/ 	.word	index@(_ZN10layer_norm31ln_parallel_residual_fwd_kernelINS_13Kernel_traitsIfffffjLj2048ELj1ELj4ELj1ELj16ENS_18Kernel_traits_baseILj2048EfffffjLj128EEEEELb1ELb0ELb1EEEvNS_9FwdParamsE)
        /*0b24*/ 	.word	0x000001e0


	//----- nvinfo : EIATTR_MIN_STACK_SIZE
	.align		4
.L_484:
        /*0b28*/ 	.byte	0x04, 0x12
        /*0b2a*/ 	.short	(.L_486 - .L_485)
	.align		4
.L_485:
        /*0b2c*/ 	.word	index@(_ZN10layer_norm31ln_parallel_residual_fwd_kernelINS_13Kernel_traitsIfffffjLj2048ELj1ELj4ELj1ELj16ENS_18Kernel_traits_baseILj2048EfffffjLj128EEEEELb1ELb1ELb0EEEvNS_9FwdParamsE)
        /*0b30*/ 	.word	0x00000000


	//----- nvinfo : EIATTR_MIN_STACK_SIZE
	.align		4
.L_486:
        /*0b34*/ 	.byte	0x04, 0x12
        /*0b36*/ 	.short	(.L_488 - .L_487)
	.align		4
.L_487:
        /*0b38*/ 	.word	index@(_ZN10layer_norm31ln_parallel_residual_fwd_kernelINS_13Kernel_traitsIfffffjLj2048ELj1ELj4ELj1ELj16ENS_18Kernel_traits_baseILj2048EfffffjLj128EEEEELb1ELb1ELb1EEEvNS_9FwdParamsE)
        /*0b3c*/ 	.word	0x00000000
.L_488:


//--------------------- .nv.compat                --------------------------
	.section	.nv.compat,"",@"SHT_CUDA_COMPAT_INFO"
	.align	4
        /*0000*/ 	.byte	0x02, 0x09, 0x01, 0x00, 0x02, 0x02, 0x01, 0x00, 0x02, 0x05, 0x05, 0x00, 0x03, 0x07, 0x01, 0x01
        /*0010*/ 	.byte	0x02, 0x03, 0x00, 0x00, 0x02, 0x06, 0x01, 0x00, 0x04, 0x0b, 0x08, 0x00, 0x00, 0x00, 0x00, 0x00
        /*0020*/ 	.byte	0x00, 0x00, 0x00, 0x00


//--------------------- .nv.info._ZN10layer_norm31ln_parallel_residual_fwd_kernelINS_13Kernel_traitsI13__nv_bfloat16S2_S2_S2_fjLj2048ELj1ELj4ELj1ELj16ENS_18Kernel_traits_baseILj2048ES2_S2_S2_S2_fjLj128EEEEELb0ELb0ELb0EEEvNS_9FwdParamsE --------------------------
	.section	.nv.info._ZN10layer_norm31ln_parallel_residual_fwd_kernelINS_13Kernel_traitsI13__nv_bfloat16S2_S2_S2_fjLj2048ELj1ELj4ELj1ELj16ENS_18Kernel_traits_baseILj2048ES2_S2_S2_S2_fjLj128EEEEELb0ELb0ELb0EEEvNS_9FwdParamsE,"",@"SHT_CUDA_INFO"
	.sectionflags	@""
	.align	4


	//----- nvinfo : EIATTR_CUDA_API_VERSION
	.align		4
        /*0000*/ 	.byte	0x04, 0x37
        /*0002*/ 	.short	(.L_490 - .L_489)
.L_489:
        /*0004*/ 	.word	0x00000082


	//----- nvinfo : EIATTR_KPARAM_INFO
	.align		4
.L_490:
        /*0008*/ 	.byte	0x04, 0x17
        /*000a*/ 	.short	(.L_492 - .L_491)
.L_491:
        /*000c*/ 	.word	0x00000000
        /*0010*/ 	.short	0x0000
        /*0012*/ 	.short	0x0000
        /*0014*/ 	.byte	0x00, 0xf0, 0xa1, 0x03


	//----- nvinfo : EIATTR_SPARSE_MMA_MASK
	.align		4
.L_492:
        /*0018*/ 	.byte	0x03, 0x50
        /*001a*/ 	.short	0x0000


	//----- nvinfo : EIATTR_MAXREG_COUNT
	.align		4
        /*001c*/ 	.byte	0x03, 0x1b
        /*001e*/ 	.short	0x00ff


	//----- nvinfo : EIATTR_ANNOTATIONS
	.align		4
        /*0020*/ 	.byte	0x04, 0x55
        /*0022*/ 	.short	(.L_494 - .L_493)


	//   ....[0]....
.L_493:
        /*0024*/ 	.word	0x00000001
        /*0028*/ 	.byte	0xf0, 0x14, 0x00, 0x00, 0x01, 0x00, 0x00, 0x00, 0x30, 0x15, 0x00, 0x00, 0x01, 0x00, 0x00, 0x00
        /* <DEDUP_REMOVED lines=118> */
        /*0798*/ 	.byte	0xa0, 0xa9, 0x00, 0x00, 0x01, 0x00, 0x00, 0x00, 0xb0, 0xa9, 0x00, 0x00


	//----- nvinfo : EIATTR_MERCURY_ISA_VERSION
	.align		4
.L_494:
        /*07a4*/ 	.byte	0x03, 0x5f
        /*07a6*/ 	.short	0x0101


	//----- nvinfo : EIATTR_COOP_GROUP_MASK_REGIDS
	.align		4
        /*07a8*/ 	.byte	0x04, 0x29
        /*07aa*/ 	.short	(.L_496 - .L_495)


	//   ....[0]....
.L_495:
        /*07ac*/ 	.word	0xffffffff


	//   ....[1]....
        /*07b0*/ 	.word	0xffffffff


	//   ....[2]....
        /*07b4*/ 	.word	0xffffffff


	//   ....[3]....
        /*07b8*/ 	.word	0xffffffff


	//   ....[4]....
        /*07bc*/ 	.word	0xffffffff


	//   ....[5]....
        /*07c0*/ 	.word	0xffffffff


	//   ....[6]....
        /*07c4*/ 	.word	0xffffffff


	//   ....[7]....
        /*07c8*/ 	.word	0xffffffff


	//   ....[8]....
        /*07cc*/ 	.word	0xffffffff


	//   ....[9]....
        /*07d0*/ 	.word	0xffffffff


	//   ....[10]....
        /*07d4*/ 	.word	0x05000048


	//   ....[11]....
        /*07d8*/ 	.word	0x05000048


	//   ....[12]....
        /*07dc*/ 	.word	0x05000048


	//   ....[13]....
        /*07e0*/ 	.word	0x05000048


	//   ....[14]....
        /*07e4*/ 	.word	0x05000048


	//   ....[15]....
        /*07e8*/ 	.word	0x05000048


	//   ....[16]....
        /*07ec*/ 	.word	0x05000048


	//   ....[17]....
        /*07f0*/ 	.word	0x05000048


	//   ....[18]....
        /*07f4*/ 	.word	0x05000048


	//   ....[19]....
        /*07f8*/ 	.word	0x05000048


	//----- nvinfo : EIATTR_COOP_GROUP_INSTR_OFFSETS
	.align		4
.L_496:
        /*07fc*/ 	.byte	0x04, 0x28
        /*07fe*/ 	.short	(.L_498 - .L_497)


	//   ....[0]....
.L_497:
        /*0800*/ 	.word	0x00008950


	//   ....[1]....
        /*0804*/ 	.word	0x00008990


	//   ....[2]....
        /*0808*/ 	.word	0x000089b0


	//   ....[3]....
        /*080c*/ 	.word	0x000089d0


	//   ....[4]....
        /*0810*/ 	.word	0x000089f0


	//   ....[5]....
        /*0814*/ 	.word	0x00009260


	//   ....[6]....
        /*0818*/ 	.word	0x00009280


	//   ....[7]....
        /*081c*/ 	.word	0x000092a0


	//   ....[8]....
        /*0820*/ 	.word	0x000092c0


	//   ....[9]....
        /*0824*/ 	.word	0x000092e0


	//   ....[10]....
        /*0828*/ 	.word	0x0000b760


	//   ....[11]....
        /*082c*/ 	.word	0x0000b800


	//   ....[12]....
        /*0830*/ 	.word	0x0000b870


	//   ....[13]....
        /*0834*/ 	.word	0x0000b8e0


	//   ....[14]....
        /*0838*/ 	.word	0x0000b950


	//   ....[15]....
        /*083c*/ 	.word	0x0000c230


	//   ....[16]....
        /*0840*/ 	.word	0x0000c2a0


	//   ....[17]....
        /*0844*/ 	.word	0x0000c310


	//   ....[18]....
        /*0848*/ 	.word	0x0000c380


	//   ....[19]....
        /*084c*/ 	.word	0x0000c3f0


	//----- nvinfo : EIATTR_EXIT_INSTR_OFFSETS
	.align		4
.L_498:
        /*0850*/ 	.byte	0x04, 0x1c
        /*0852*/ 	.short	(.L_500 - .L_499)


	//   ....[0]....
.L_499:
        /*0854*/ 	.word	0x00001490


	//   ....[1]....
        /*0858*/ 	.word	0x0000b6f0


	//----- nvinfo : EIATTR_MAX_THREADS
	.align		4
.L_500:
        /*085c*/ 	.byte	0x04, 0x05
        /*085e*/ 	.short	(.L_502 - .L_501)
.L_501:
        /*0860*/ 	.word	0x00000080
        /*0864*/ 	.word	0x00000001
        /*0868*/ 	.word	0x00000001


	//----- nvinfo : EIATTR_CRS_STACK_SIZE
	.align		4
.L_502:
        /*086c*/ 	.byte	0x04, 0x1e
        /*086e*/ 	.short	(.L_504 - .L_503)
.L_503:
        /*0870*/ 	.word	0x00000000


	//----- nvinfo : EIATTR_CBANK_PARAM_SIZE
	.align		4
.L_504:
        /*0874*/ 	.byte	0x03, 0x19
        /*0876*/ 	.short	0x00e8


	//----- nvinfo : EIATTR_PARAM_CBANK
	.align		4
        /*0878*/ 	.byte	0x04, 0x0a
        /*087a*/ 	.short	(.L_506 - .L_505)
	.align		4
.L_505:
        /*087c*/ 	.word	index@(.nv.constant0._ZN10layer_norm31ln_parallel_residual_fwd_kernelINS_13Kernel_traitsI13__nv_bfloat16S2_S2_S2_fjLj2048ELj1ELj4ELj1ELj16ENS_18Kernel_traits_baseILj2048ES2_S2_S2_S2_fjLj128EEEEELb0ELb0ELb0EEEvNS_9FwdParamsE)
        /*0880*/ 	.short	0x0210
        /*0882*/ 	.short	0x00e8


	//----- nvinfo : EIATTR_SW_WAR
	.align		4
.L_506:
        /*0884*/ 	.byte	0x04, 0x36
        /*0886*/ 	.short	(.L_508 - .L_507)
.L_507:
        /*0888*/ 	.word	0x00000008
.L_508:


//--------------------- .nv.info._ZN10layer_norm31ln_parallel_residual_fwd_kernelINS_13Kernel_traitsI13__nv_bfloat16S2_S2_S2_fjLj2048ELj1ELj4ELj1ELj16ENS_18Kernel_traits_baseILj2048ES2_S2_S2_S2_fjLj128EEEEELb0ELb0ELb1EEEvNS_9FwdParamsE --------------------------
	.section	.nv.info._ZN10layer_norm31ln_parallel_residual_fwd_kernelINS_13Kernel_traitsI13__nv_bfloat16S2_S2_S2_fjLj2048ELj1ELj4ELj1ELj16ENS_18Kernel_traits_baseILj2048ES2_S2_S2_S2_fjLj128EEEEELb0ELb0ELb1EEEvNS_9FwdParamsE,"",@"SHT_CUDA_INFO"
	.sectionflags	@""
	.align	4


	//----- nvinfo : EIATTR_CUDA_API_VERSION
	.align		4
        /*0000*/ 	.byte	0x04, 0x37
        /*0002*/ 	.short	(.L_510 - .L_509)
.L_509:
        /*0004*/ 	.word	0x00000082


	//----- nvinfo : EIATTR_KPARAM_INFO
	.align		4
.L_510:
        /*0008*/ 	.byte	0x04, 0x17
        /*000a*/ 	.short	(.L_512 - .L_511)
.L_511:
        /*000c*/ 	.word	0x00000000
        /*0010*/ 	.short	0x0000
        /*0012*/ 	.short	0x0000
        /*0014*/ 	.byte	0x00, 0xf0, 0xa1, 0x03


	//----- nvinfo : EIATTR_SPARSE_MMA_MASK
	.align		4
.L_512:
        /*0018*/ 	.byte	0x03, 0x50
        /*001a*/ 	.short	0x0000


	//----- nvinfo : EIATTR_MAXREG_COUNT
	.align		4
        /*001c*/ 	.byte	0x03, 0x1b
        /*001e*/ 	.short	0x00ff


	//----- nvinfo : EIATTR_ANNOTATIONS
	.align		4
        /*0020*/ 	.byte	0x04, 0x55
        /*0022*/ 	.short	(.L_514 - .L_513)


	//   ....[0]....
.L_513:
        /* <DEDUP_REMOVED lines=37> */


	//----- nvinfo : EIATTR_MERCURY_ISA_VERSION
	.align		4
.L_514:
        /*0264*/ 	.byte	0x03, 0x5f
        /*0266*/ 	.short	0x0101


	//----- nvinfo : EIATTR_COOP_GROUP_MASK_REGIDS
	.align		4
        /*0268*/ 	.byte	0x04, 0x29
        /*026a*/ 	.short	(.L_516 - .L_515)


	//   ....[0]....
.L_515:
        /*026c*/ 	.word	0xffffffff


	//   ....[1]....
        /*0270*/ 	.word	0xffffffff


	//   ....[2]....
        /*0274*/ 	.word	0xffffffff


	//   ....[3]....
        /*0278*/ 	.word	0xffffffff


	//   ....[4]....
        /*027c*/ 	.word	0xffffffff


	//   ....[5]....
        /*0280*/ 	.word	0xffffffff


	//   ....[6]....
        /*0284*/ 	.word	0xffffffff


	//   ....[7]....
        /*0288*/ 	.word	0xffffffff


	//   ....[8]....
        /*028c*/ 	.word	0xffffffff


	//   ....[9]....
        /*0290*/ 	.word	0xffffffff


	//   ....[10]....
        /*0294*/ 	.word	0x05000074


	//   ....[11]....
        /*0298*/ 	.word	0x05000074


	//   ....[12]....
        /*029c*/ 	.word	0x05000074


	//   ....[13]....
        /*02a0*/ 	.word	0x05000074


	//   ....[14]....
        /*02a4*/ 	.word	0x05000074


	//   ....[15]....
        /*02a8*/ 	.word	0x05000074


	//   ....[16]....
        /*02ac*/ 	.word	0x05000074


	//   ....[17]....
        /*02b0*/ 	.word	0x05000074


	//   ....[18]....
        /*02b4*/ 	.word	0x05000074


	//   ....[19]....
        /*02b8*/ 	.word	0x05000074


	//----- nvinfo : EIATTR_COOP_GROUP_INSTR_OFFSETS
	.align		4
.L_516:
        /*02bc*/ 	.byte	0x04, 0x28
        /*02be*/ 	.short	(.L_518 - .L_517)


	//   ....[0]....
.L_517:
        /*02c0*/ 	.word	0x00006c20


	//   ....[1]....
        /*02c4*/ 	.word	0x00006c50


	//   ....[2]....
        /*02c8*/ 	.word	0x00006c70


	//   ....[3]....
        /*02cc*/ 	.word	0x00006c90


	//   ....[4]....
        /*02d0*/ 	.word	0x00006cb0


	//   ....[5]....
        /*02d4*/ 	.word	0x000074e0


	//   ....[6]....
        /*02d8*/ 	.word	0x00007500


	//   ....[7]....
        /*02dc*/ 	.word	0x00007520


	//   ....[8]....
        /*02e0*/ 	.word	0x00007540


	//   ....[9]....
        /*02e4*/ 	.word	0x00007560


	//   ....[10]....
        /*02e8*/ 	.word	0x00009bd0


	//   ....[11]....
        /*02ec*/ 	.word	0x00009c70


	//   ....[12]....
        /*02f0*/ 	.word	0x00009ce0


	//   ....[13]....
        /*02f4*/ 	.word	0x00009d50


	//   ....[14]....
        /*02f8*/ 	.word	0x00009dc0


	//   ....[15]....
        /*02fc*/ 	.word	0x0000a650


	//   ....[16]....
        /*0300*/ 	.word	0x0000a6c0


	//   ....[17]....
        /*0304*/ 	.word	0x0000a730


	//   ....[18]....
        /*0308*/ 	.word	0x0000a7a0


	//   ....[19]....
        /*030c*/ 	.word	0x0000a810


	//----- nvinfo : EIATTR_EXIT_INSTR_OFFSETS
	.align		4
.L_518:
        /*0310*/ 	.byte	0x04, 0x1c
        /*0312*/ 	.short	(.L_520 - .L_519)


	//   ....[0]....
.L_519:
        /*0314*/ 	.word	0x00000760


	//   ....[1]....
        /*0318*/ 	.word	0x00009b60


	//----- nvinfo : EIATTR_MAX_THREADS
	.align		4
.L_520:
        /*031c*/ 	.byte	0x04, 0x05
        /*031e*/ 	.short	(.L_522 - .L_521)
.L_521:
        /*0320*/ 	.word	0x00000080
        /*0324*/ 	.word	0x00000001
        /*0328*/ 	.word	0x00000001


	//----- nvinfo : EIATTR_CRS_STACK_SIZE
	.align		4
.L_522:
        /*032c*/ 	.byte	0x04, 0x1e
        /*032e*/ 	.short	(.L_524 - .L_523)
.L_523:
        /*0330*/ 	.word	0x00000000


	//----- nvinfo : EIATTR_CBANK_PARAM_SIZE
	.align		4
.L_524:
        /*0334*/ 	.byte	0x03, 0x19
        /*0336*/ 	.short	0x00e8


	//----- nvinfo : EIATTR_PARAM_CBANK
	.align		4
        /*0338*/ 	.byte	0x04, 0x0a
        /*033a*/ 	.short	(.L_526 - .L_525)
	.align		4
.L_525:
        /*033c*/ 	.word	index@(.nv.constant0._ZN10layer_norm31ln_parallel_residual_fwd_kernelINS_13Kernel_traitsI13__nv_bfloat16S2_S2_S2_fjLj2048ELj1ELj4ELj1ELj16ENS_18Kernel_traits_baseILj2048ES2_S2_S2_S2_fjLj128EEEEELb0ELb0ELb1EEEvNS_9FwdParamsE)
        /*0340*/ 	.short	0x0210
        /*0342*/ 	.short	0x00e8


	//----- nvinfo : EIATTR_SW_WAR
	.align		4
.L_526:
        /*0344*/ 	.byte	0x04, 0x36
        /*0346*/ 	.short	(.L_528 - .L_527)
.L_527:
        /*0348*/ 	.word	0x00000008
.L_528:


//--------------------- .nv.info._ZN10layer_norm31ln_parallel_residual_fwd_kernelINS_13Kernel_traitsI13__nv_bfloat16S2_S2_S2_fjLj2048ELj1ELj4ELj1ELj16ENS_18Kernel_traits_baseILj2048ES2_S2_S2_S2_fjLj128EEEEELb0ELb1ELb0EEEvNS_9FwdParamsE --------------------------
	.section	.nv.info._ZN10layer_norm31ln_parallel_residual_fwd_kernelINS_13Kernel_traitsI13__nv_bfloat16S2_S2_S2_fjLj2048ELj1ELj4ELj1ELj16ENS_18Kernel_traits_baseILj2048ES2_S2_S2_S2_fjLj128EEEEELb0ELb1ELb0EEEvNS_9FwdParamsE,"",@"SHT_CUDA_INFO"
	.sectionflags	@""
	.align	4


	//----- nvinfo : EIATTR_CUDA_API_VERSION
	.align		4
        /*0000*/ 	.byte	0x04, 0x37
        /*0002*/ 	.short	(.L_530 - .L_529)
.L_529:
        /*0004*/ 	.word	0x00000082


	//----- nvinfo : EIATTR_KPARAM_INFO
	.align		4
.L_530:
        /*0008*/ 	.byte	0x04, 0x17
        /*000a*/ 	.short	(.L_532 - .L_531)
.L_531:
        /*000c*/ 	.word	0x00000000
        /*0010*/ 	.short	0x0000
        /*0012*/ 	.short	0x0000
        /*0014*/ 	.byte	0x00, 0xf0, 0xa1, 0x03


	//----- nvinfo : EIATTR_SPARSE_MMA_MASK
	.align		4
.L_532:
        /*0018*/ 	.byte	0x03, 0x50
        /*001a*/ 	.short	0x0000


	//----- nvinfo : EIATTR_MAXREG_COUNT
	.align		4
        /*001c*/ 	.byte	0x03, 0x1b
        /*001e*/ 	.short	0x00ff


	//----- nvinfo : EIATTR_MERCURY_ISA_VERSION
	.align		4
        /*0020*/ 	.byte	0x03, 0x5f
        /*0022*/ 	.short	0x0101


	//----- nvinfo : EIATTR_COOP_GROUP_MASK_REGIDS
	.align		4
        /*0024*/ 	.byte	0x04, 0x29
        /*0026*/ 	.short	(.L_534 - .L_533)


	//   ....[0]....
.L_533:
        /*0028*/ 	.word	0xffffffff


	//   ....[1]....
        /*002c*/ 	.word	0xffffffff


	//   ....[2]....
        /*0030*/ 	.word	0xffffffff


	//   ....[3]....
        /*0034*/ 	.word	0xffffffff


	//   ....[4]....
        /*0038*/ 	.word	0xffffffff


	//   ....[5]....
        /*003c*/ 	.word	0xffffffff


	//   ....[6]....
        /*0040*/ 	.word	0xffffffff


	//   ....[7]....
        /*0044*/ 	.word	0xffffffff


	//   ....[8]....
        /*0048*/ 	.word	0xffffffff


	//   ....[9]....
        /*004c*/ 	.word	0xffffffff


	//   ....[10]....
        /*0050*/ 	.word	0x050000da


	//   ....[11]....
        /*0054*/ 	.word	0x050000da


	//   ....[12]....
        /*0058*/ 	.word	0x050000da


	//   ....[13]....
        /*005c*/ 	.word	0x050000da


	//   ....[14]....
        /*0060*/ 	.word	0x050000da


	//   ....[15]....
        /*0064*/ 	.word	0x050000da


	//   ....[16]....
        /*0068*/ 	.word	0x050000da


	//   ....[17]....
        /*006c*/ 	.word	0x050000da


	//   ....[18]....
        /*0070*/ 	.word	0x050000da


	//   ....[19]....
        /*0074*/ 	.word	0x050000da


	//----- nvinfo : EIATTR_COOP_GROUP_INSTR_OFFSETS
	.align		4
.L_534:
        /*0078*/ 	.byte	0x04, 0x28
        /*007a*/ 	.short	(.L_536 - .L_535)


	//   ....[0]....
.L_535:
        /*007c*/ 	.word	0x00006ff0


	//   ....[1]....
        /*0080*/ 	.word	0x00007020


	//   ....[2]....
        /*0084*/ 	.word	0x00007040


	//   ....[3]....
        /*0088*/ 	.word	0x00007060


	//   ....[4]....
        /*008c*/ 	.word	0x00007090


	//   ....[5]....
        /*0090*/ 	.word	0x00007900


	//   ....[6]....
        /*0094*/ 	.word	0x00007920


	//   ....[7]....
        /*0098*/ 	.word	0x00007940


	//   ....[8]....
        /*009c*/ 	.word	0x00007960


	//   ....[9]....
        /*00a0*/ 	.word	0x00007980


	//   ....[10]....
        /*00a4*/ 	.word	0x00008d00


	//   ....[11]....
        /*00a8*/ 	.word	0x00008da0


	//   ....[12]....
        /*00ac*/ 	.word	0x00008e10


	//   ....[13]....
        /*00b0*/ 	.word	0x00008e80


	//   ....[14]....
        /*00b4*/ 	.word	0x00008f00


	//   ....[15]....
        /*00b8*/ 	.word	0x000097d0


	//   ....[16]....
        /*00bc*/ 	.word	0x00009840


	//   ....[17]....
        /*00c0*/ 	.word	0x000098b0


	//   ....[18]....
        /*00c4*/ 	.word	0x00009920


	//   ....[19]....
        /*00c8*/ 	.word	0x00009990


	//----- nvinfo : EIATTR_EXIT_INSTR_OFFSETS
	.align		4
.L_536:
        /*00cc*/ 	.byte	0x04, 0x1c
        /*00ce*/ 	.short	(.L_538 - .L_537)


	//   ....[0]....
.L_537:
        /*00d0*/ 	.word	0x00000bc0


	//   ....[1]....
        /*00d4*/ 	.word	0x00008c90


	//----- nvinfo : EIATTR_MAX_THREADS
	.align		4
.L_538:
        /*00d8*/ 	.byte	0x04, 0x05
        /*00da*/ 	.short	(.L_540 - .L_539)
.L_539:
        /*00dc*/ 	.word	0x00000080
        /*00e0*/ 	.word	0x00000001
        /*00e4*/ 	.word	0x00000001


	//----- nvinfo : EIATTR_CRS_STACK_SIZE
	.align		4
.L_540:
        /*00e8*/ 	.byte	0x04, 0x1e
        /*00ea*/ 	.short	(.L_542 - .L_541)
.L_541:
        /*00ec*/ 	.word	0x00000000


	//----- nvinfo : EIATTR_CBANK_PARAM_SIZE
	.align		4
.L_542:
        /*00f0*/ 	.byte	0x03, 0x19
        /*00f2*/ 	.short	0x00e8


	//----- nvinfo : EIATTR_PARAM_CBANK
	.align		4
        /*00f4*/ 	.byte	0x04, 0x0a
        /*00f6*/ 	.short	(.L_544 - .L_543)
	.align		4
.L_543:
        /*00f8*/ 	.word	index@(.nv.constant0._ZN10layer_norm31ln_parallel_residual_fwd_kernelINS_13Kernel_traitsI13__nv_bfloat16S2_S2_S2_fjLj2048ELj1ELj4ELj1ELj16ENS_18Kernel_traits_baseILj2048ES2_S2_S2_S2_fjLj128EEEEELb0ELb1ELb0EEEvNS_9FwdParamsE)
        /*00fc*/ 	.short	0x0210
        /*00fe*/ 	.short	0x00e8


	//----- nvinfo : EIATTR_SW_WAR
	.align		4
.L_544:
        /*0100*/ 	.byte	0x04, 0x36
        /*0102*/ 	.short	(.L_546 - .L_545)
.L_545:
        /*0104*/ 	.word	0x00000008
.L_546:


//--------------------- .nv.info._ZN10layer_norm31ln_parallel_residual_fwd_kernelINS_13Kernel_traitsI13__nv_bfloat16S2_S2_S2_fjLj2048ELj1ELj4ELj1ELj16ENS_18Kernel_traits_baseILj2048ES2_S2_S2_S2_fjLj128EEEEELb0ELb1ELb1EEEvNS_9FwdParamsE --------------------------
	.section	.nv.info._ZN10layer_norm31ln_parallel_residual_fwd_kernelINS_13Kernel_traitsI13__nv_bfloat16S2_S2_S2_fjLj2048ELj1ELj4ELj1ELj16ENS_18Kernel_traits_baseILj2048ES2_S2_S2_S2_fjLj128EEEEELb0ELb1ELb1EEEvNS_9FwdParamsE,"",@"SHT_CUDA_INFO"
	.sectionflags	@""
	.align	4


	//----- nvinfo : EIATTR_CUDA_API_VERSION
	.align		4
        /*0000*/ 	.byte	0x04, 0x37
        /*0002*/ 	.short	(.L_548 - .L_547)
.L_547:
        /*0004*/ 	.word	0x00000082


	//----- nvinfo : EIATTR_KPARAM_INFO
	.align		4
.L_548:
        /*0008*/ 	.byte	0x04, 0x17
        /*000a*/ 	.short	(.L_550 - .L_549)
.L_549:
        /*000c*/ 	.word	0x00000000
        /*0010*/ 	.short	0x0000
        /*0012*/ 	.short	0x0000
        /*0014*/ 	.byte	0x00, 0xf0, 0xa1, 0x03


	//----- nvinfo : EIATTR_SPARSE_MMA_MASK
	.align		4
.L_550:
        /*0018*/ 	.byte	0x03, 0x50
        /*001a*/ 	.short	0x0000


	//----- nvinfo : EIATTR_MAXREG_COUNT
	.align		4
        /*001c*/ 	.byte	0x03, 0x1b
        /*001e*/ 	.short	0x00ff


	//----- nvinfo : EIATTR_MERCURY_ISA_VERSION
	.align		4
        /*0020*/ 	.byte	0x03, 0x5f
        /*0022*/ 	.short	0x0101


	//----- nvinfo : EIATTR_COOP_GROUP_MASK_REGIDS
	.align		4
        /*0024*/ 	.byte	0x04, 0x29
        /*0026*/ 	.short	(.L_552 - .L_551)


	//   ....[0]....
.L_551:
        /*0028*/ 	.word	0xffffffff


	//   ....[1]....
        /*002c*/ 	.word	0xffffffff


	//   ....[2]....
        /*0030*/ 	.word	0xffffffff


	//   ....[3]....
        /*0034*/ 	.word	0xffffffff


	//   ....[4]....
        /*0038*/ 	.word	0xffffffff


	//   ....[5]....
        /*003c*/ 	.word	0xffffffff


	//   ....[6]....
        /*0040*/ 	.word	0xffffffff


	//   ....[7]....
        /*0044*/ 	.word	0xffffffff


	//   ....[8]....
        /*0048*/ 	.word	0xffffffff


	//   ....[9]....
        /*004c*/ 	.word	0xffffffff


	//   ....[10]....
        /*0050*/ 	.word	0x050000b5


	//   ....[11]....
        /*0054*/ 	.word	0x050000b5


	//   ....[12]....
        /*0058*/ 	.word	0x050000b5


	//   ....[13]....
        /*005c*/ 	.word	0x050000b5


	//   ....[14]....
        /*0060*/ 	.word	0x050000b5


	//   ....[15]....
        /*0064*/ 	.word	0x050000b5


	//   ....[16]....
        /*0068*/ 	.word	0x050000b5


	//   ....[17]....
        /*006c*/ 	.word	0x050000b5


	//   ....[18]....
        /*0070*/ 	.word	0x050000b5


	//   ....[19]....
        /*0074*/ 	.word	0x050000b5


	//----- nvinfo : EIATTR_COOP_GROUP_INSTR_OFFSETS
	.align		4
.L_552:
        /*0078*/ 	.byte	0x04, 0x28
        /*007a*/ 	.short	(.L_554 - .L_553)


	//   ....[0]....
.L_553:
        /*007c*/ 	.word	0x00005cd0


	//   ....[1]....
        /*0080*/ 	.word	0x00005d00


	//   ....[2]....
        /*0084*/ 	.word	0x00005d20


	//   ....[3]....
        /*0088*/ 	.word	0x00005d40


	//   ....[4]....
        /*008c*/ 	.word	0x00005d60


	//   ....[5]....
        /*0090*/ 	.word	0x00006590


	//   ....[6]....
        /*0094*/ 	.word	0x000065b0


	//   ....[7]....
        /*0098*/ 	.word	0x000065d0


	//   ....[8]....
        /*009c*/ 	.word	0x000065f0


	//   ....[9]....
        /*00a0*/ 	.word	0x00006610


	//   ....[10]....
        /*00a4*/ 	.word	0x00007cc0


	//   ....[11]....
        /*00a8*/ 	.word	0x00007d70


	//   ....[12]....
        /*00ac*/ 	.word	0x00007de0


	//   ....[13]....
        /*00b0*/ 	.word	0x00007e50


	//   ....[14]....
        /*00b4*/ 	.word	0x00007ec0


	//   ....[15]....
        /*00b8*/ 	.word	0x00008740


	//   ....[16]....
        /*00bc*/ 	.word	0x000087b0


	//   ....[17]....
        /*00c0*/ 	.word	0x00008820


	//   ....[18]....
        /*00c4*/ 	.word	0x00008890


	//   ....[19]....
        /*00c8*/ 	.word	0x00008900


	//----- nvinfo : EIATTR_EXIT_INSTR_OFFSETS
	.align		4
.L_554:
        /*00cc*/ 	.byte	0x04, 0x1c
        /*00ce*/ 	.short	(.L_556 - .L_555)


	//   ....[0]....
.L_555:
        /*00d0*/ 	.word	0x000001e0


	//   ....[1]....
        /*00d4*/ 	.word	0x00007c50


	//----- nvinfo : EIATTR_MAX_THREADS
	.align		4
.L_556:
        /*00d8*/ 	.byte	0x04, 0x05
        /*00da*/ 	.short	(.L_558 - .L_557)
.L_557:
        /*00dc*/ 	.word	0x00000080
        /*00e0*/ 	.word	0x00000001
        /*00e4*/ 	.word	0x00000001


	//----- nvinfo : EIATTR_CRS_STACK_SIZE
	.align		4
.L_558:
        /*00e8*/ 	.byte	0x04, 0x1e
        /*00ea*/ 	.short	(.L_560 - .L_559)
.L_559:
        /*00ec*/ 	.word	0x00000000


	//----- nvinfo : EIATTR_CBANK_PARAM_SIZE
	.align		4
.L_560:
        /*00f0*/ 	.byte	0x03, 0x19
        /*00f2*/ 	.short	0x00e8


	//----- nvinfo : EIATTR_PARAM_CBANK
	.align		4
        /*00f4*/ 	.byte	0x04, 0x0a
        /*00f6*/ 	.short	(.L_562 - .L_561)
	.align		4
.L_561:
        /*00f8*/ 	.word	index@(.nv.constant0._ZN10layer_norm31ln_parallel_residual_fwd_kernelINS_13Kernel_traitsI13__nv_bfloat16S2_S2_S2_fjLj2048ELj1ELj4ELj1ELj16ENS_18Kernel_traits_baseILj2048ES2_S2_S2_S2_fjLj128EEEEELb0ELb1ELb1EEEvNS_9FwdParamsE)
        /*00fc*/ 	.short	0x0210
        /*00fe*/ 	.short	0x00e8


	//----- nvinfo : EIATTR_SW_WAR
	.align		4
.L_562:
        /*0100*/ 	.byte	0x04, 0x36
        /*0102*/ 	.short	(.L_564 - .L_563)
.L_563:
        /*0104*/ 	.word	0x00000008
.L_564:


//--------------------- .nv.info._ZN10layer_norm31ln_parallel_residual_fwd_kernelINS_13Kernel_traitsI13__nv_bfloat16S2_S2_S2_fjLj2048ELj1ELj4ELj1ELj16ENS_18Kernel_traits_baseILj2048ES2_S2_S2_S2_fjLj128EEEEELb1ELb0ELb0EEEvNS_9FwdParamsE --------------------------
	.section	.nv.info._ZN10layer_norm31ln_parallel_residual_fwd_kernelINS_13Kernel_traitsI13__nv_bfloat16S2_S2_S2_fjLj2048ELj1ELj4ELj1ELj16ENS_18Kernel_traits_baseILj2048ES2_S2_S2_S2_fjLj128EEEEELb1ELb0ELb0EEEvNS_9FwdParamsE,"",@"SHT_CUDA_INFO"
	.sectionflags	@""
	.align	4


	//----- nvinfo : EIATTR_CUDA_API_VERSION
	.align		4
        /*0000*/ 	.byte	0x04, 0x37
        /*0002*/ 	.short	(.L_566 - .L_565)
.L_565:
        /*0004*/ 	.word	0x00000082


	//----- nvinfo : EIATTR_KPARAM_INFO
	.align		4
.L_566:
        /*0008*/ 	.byte	0x04, 0x17
        /*000a*/ 	.short	(.L_568 - .L_567)
.L_567:
        /*000c*/ 	.word	0x00000000
        /*0010*/ 	.short	0x0000
        /*0012*/ 	.short	0x0000
        /*0014*/ 	.byte	0x00, 0xf0, 0xa1, 0x03


	//----- nvinfo : EIATTR_SPARSE_MMA_MASK
	.align		4
.L_568:
        /*0018*/ 	.byte	0x03, 0x50
        /*001a*/ 	.short	0x0000


	//----- nvinfo : EIATTR_MAXREG_COUNT
	.align		4
        /*001c*/ 	.byte	0x03, 0x1b
        /*001e*/ 	.short	0x00ff


	//----- nvinfo : EIATTR_ANNOTATIONS
	.align		4
        /*0020*/ 	.byte	0x04, 0x55
        /*0022*/ 	.short	(.L_570 - .L_569)


	//   ....[0]....
.L_569:
        /* <DEDUP_REMOVED lines=133> */


	//----- nvinfo : EIATTR_MERCURY_ISA_VERSION
	.align		4
.L_570:
        /*0864*/ 	.byte	0x03, 0x5f
        /*0866*/ 	.short	0x0101


	//----- nvinfo : EIATTR_COOP_GROUP_MASK_REGIDS
	.align		4
        /*0868*/ 	.byte	0x04, 0x29
        /*086a*/ 	.short	(.L_572 - .L_571)


	//   ....[0]....
.L_571:
        /*086c*/ 	.word	0xffffffff


	//   ....[1]....
        /*0870*/ 	.word	0xffffffff


	//   ....[2]....
        /*0874*/ 	.word	0xffffffff


	//   ....[3]....
        /*0878*/ 	.word	0xffffffff


	//   ....[4]....
        /*087c*/ 	.word	0xffffffff


	//   ....[5]....
        /*0880*/ 	.word	0xffffffff


	//   ....[6]....
        /*0884*/ 	.word	0xffffffff


	//   ....[7]....
        /*0888*/ 	.word	0xffffffff


	//   ....[8]....
        /*088c*/ 	.word	0xffffffff


	//   ....[9]....
        /*0890*/ 	.word	0xffffffff


	//   ....[10]....
        /*0894*/ 	.word	0x05000045


	//   ....[11]....
        /*0898*/ 	.word	0x05000045


	//   ....[12]....
        /*089c*/ 	.word	0x05000045


	//   ....[13]....
        /*08a0*/ 	.word	0x05000045


	//   ....[14]....
        /*08a4*/ 	.word	0x05000045


	//   ....[15]....
        /*08a8*/ 	.word	0x05000045


	//   ....[16]....
        /*08ac*/ 	.word	0x05000045


	//   ....[17]....
        /*08b0*/ 	.word	0x05000045


	//   ....[18]....
        /*08b4*/ 	.word	0x05000045


	//   ....[19]....
        /*08b8*/ 	.word	0x05000045


	//----- nvinfo : EIATTR_COOP_GROUP_INSTR_OFFSETS
	.align		4
.L_572:
        /*08bc*/ 	.byte	0x04, 0x28
        /*08be*/ 	.short	(.L_574 - .L_573)


	//   ....[0]....
.L_573:
        /*08c0*/ 	.word	0x00032b20


	//   ....[1]....
        /*08c4*/ 	.word	0x00032b80


	//   ....[2]....
        /*08c8*/ 	.word	0x00032ba0


	//   ....[3]....
        /*08cc*/ 	.word	0x00032bc0


	//   ....[4]....
        /*08d0*/ 	.word	0x00032bf0


	//   ....[5]....
        /*08d4*/ 	.word	0x00033450


	//   ....[6]....
        /*08d8*/ 	.word	0x00033470


	//   ....[7]....
        /*08dc*/ 	.word	0x00033490


	//   ....[8]....
        /*08e0*/ 	.word	0x000334b0


	//   ....[9]....
        /*08e4*/ 	.word	0x000334d0


	//   ....[10]....
        /*08e8*/ 	.word	0x00035a70


	//   ....[11]....
        /*08ec*/ 	.word	0x00035b20


	//   ....[12]....
        /*08f0*/ 	.word	0x00035ba0


	//   ....[13]....
        /*08f4*/ 	.word	0x00035c10


	//   ....[14]....
        /*08f8*/ 	.word	0x00035ca0


	//   ....[15]....
        /*08fc*/ 	.word	0x00036570


	//   ....[16]....
        /*0900*/ 	.word	0x000365e0


	//   ....[17]....
        /*0904*/ 	.word	0x00036650


	//   ....[18]....
        /*0908*/ 	.word	0x000366c0


	//   ....[19]....
        /*090c*/ 	.word	0x00036730


	//----- nvinfo : EIATTR_EXIT_INSTR_OFFSETS
	.align		4
.L_574:
        /*0910*/ 	.byte	0x04, 0x1c
        /*0912*/ 	.short	(.L_576 - .L_575)


	//   ....[0]....
.L_575:
        /*0914*/ 	.word	0x00001910


	//   ....[1]....
        /*0918*/ 	.word	0x00035a00


	//----- nvinfo : EIATTR_MAX_THREADS
	.align		4
.L_576:
        /*091c*/ 	.byte	0x04, 0x05
        /*091e*/ 	.short	(.L_578 - .L_577)
.L_577:
        /*0920*/ 	.word	0x00000080
        /*0924*/ 	.word	0x00000001
        /*0928*/ 	.word	0x00000001


	//----- nvinfo : EIATTR_CRS_STACK_SIZE
	.align		4
.L_578:
        /*092c*/ 	.byte	0x04, 0x1e
        /*092e*/ 	.short	(.L_580 - .L_579)
.L_579:
        /*0930*/ 	.word	0x00000000


	//----- nvinfo : EIATTR_CBANK_PARAM_SIZE
	.align		4
.L_580:
        /*0934*/ 	.byte	0x03, 0x19
        /*0936*/ 	.short	0x00e8


	//----- nvinfo : EIATTR_PARAM_CBANK
	.align		4
        /*0938*/ 	.byte	0x04, 0x0a
        /*093a*/ 	.short	(.L_582 - .L_581)
	.align		4
.L_581:
        /*093c*/ 	.word	index@(.nv.constant0._ZN10layer_norm31ln_parallel_residual_fwd_kernelINS_13Kernel_traitsI13__nv_bfloat16S2_S2_S2_fjLj2048ELj1ELj4ELj1ELj16ENS_18Kernel_traits_baseILj2048ES2_S2_S2_S2_fjLj128EEEEELb1ELb0ELb0EEEvNS_9FwdParamsE)
        /*0940*/ 	.short	0x0210
        /*0942*/ 	.short	0x00e8


	//----- nvinfo : EIATTR_SW_WAR
	.align		4
.L_582:
        /*0944*/ 	.byte	0x04, 0x36
        /*0946*/ 	.short	(.L_584 - .L_583)
.L_583:
        /*0948*/ 	.word	0x00000008
.L_584:


//--------------------- .nv.info._ZN10layer_norm31ln_parallel_residual_fwd_kernelINS_13Kernel_traitsI13__nv_bfloat16S2_S2_S2_fjLj2048ELj1ELj4ELj1ELj16ENS_18Kernel_traits_baseILj2048ES2_S2_S2_S2_fjLj128EEEEELb1ELb0ELb1EEEvNS_9FwdParamsE --------------------------
	.section	.nv.info._ZN10layer_norm31ln_parallel_residual_fwd_kernelINS_13Kernel_traitsI13__nv_bfloat16S2_S2_S2_fjLj2048ELj1ELj4ELj1ELj16ENS_18Kernel_traits_baseILj2048ES2_S2_S2_S2_fjLj128EEEEELb1ELb0ELb1EEEvNS_9FwdParamsE,"",@"SHT_CUDA_INFO"
	.sectionflags	@""
	.align	4


	//----- nvinfo : EIATTR_CUDA_API_VERSION
	.align		4
        /*0000*/ 	.byte	0x04, 0x37
        /*0002*/ 	.short	(.L_586 - .L_585)
.L_585:
        /*0004*/ 	.word	0x00000082


	//----- nvinfo : EIATTR_KPARAM_INFO
	.align		4
.L_586:
        /*0008*/ 	.byte	0x04, 0x17
        /*000a*/ 	.short	(.L_588 - .L_587)
.L_587:
        /*000c*/ 	.word	0x00000000
        /*0010*/ 	.short	0x0000
        /*0012*/ 	.short	0x0000
        /*0014*/ 	.byte	0x00, 0xf0, 0xa1, 0x03


	//----- nvinfo : EIATTR_SPARSE_MMA_MASK
	.align		4
.L_588:
        /*0018*/ 	.byte	0x03, 0x50
        /*001a*/ 	.short	0x0000


	//----- nvinfo : EIATTR_MAXREG_COUNT
	.align		4
        /*001c*/ 	.byte	0x03, 0x1b
        /*001e*/ 	.short	0x00ff


	//----- nvinfo : EIATTR_ANNOTATIONS
	.align		4
        /*0020*/ 	.byte	0x04, 0x55
        /*0022*/ 	.short	(.L_590 - .L_589)


	//   ....[0]....
.L_589:
        /* <DEDUP_REMOVED lines=52> */


	//----- nvinfo : EIATTR_MERCURY_ISA_VERSION
	.align		4
.L_590:
        /*0354*/ 	.byte	0x03, 0x5f
        /*0356*/ 	.short	0x0101


	//----- nvinfo : EIATTR_COOP_GROUP_MASK_REGIDS
	.align		4
        /*0358*/ 	.byte	0x04, 0x29
        /*035a*/ 	.short	(.L_592 - .L_591)


	//   ....[0]....
.L_591:
        /*035c*/ 	.word	0xffffffff


	//   ....[1]....
        /*0360*/ 	.word	0xffffffff


	//   ....[2]....
        /*0364*/ 	.word	0xffffffff


	//   ....[3]....
        /*0368*/ 	.word	0xffffffff


	//   ....[4]....
        /*036c*/ 	.word	0xffffffff


	//   ....[5]....
        /*0370*/ 	.word	0xffffffff


	//   ....[6]....
        /*0374*/ 	.word	0xffffffff


	//   ....[7]....
        /*0378*/ 	.word	0xffffffff


	//   ....[8]....
        /*037c*/ 	.word	0xffffffff


	//   ....[9]....
        /*0380*/ 	.word	0xffffffff


	//   ....[10]....
        /*0384*/ 	.word	0x05000079


	//   ....[11]....
        /*0388*/ 	.word	0x05000079


	//   ....[12]....
        /*038c*/ 	.word	0x05000079


	//   ....[13]....
        /*0390*/ 	.word	0x05000079


	//   ....[14]....
        /*0394*/ 	.word	0x05000079


	//   ....[15]....
        /*0398*/ 	.word	0x05000079


	//   ....[16]....
        /*039c*/ 	.word	0x05000079


	//   ....[17]....
        /*03a0*/ 	.word	0x05000079


	//   ....[18]....
        /*03a4*/ 	.word	0x05000079


	//   ....[19]....
        /*03a8*/ 	.word	0x05000079


	//----- nvinfo : EIATTR_COOP_GROUP_INSTR_OFFSETS
	.align		4
.L_592:
        /*03ac*/ 	.byte	0x04, 0x28
        /*03ae*/ 	.short	(.L_594 - .L_593)


	//   ....[0]....
.L_593:
        /*03b0*/ 	.word	0x00030710


	//   ....[1]....
        /*03b4*/ 	.word	0x00030730


	//   ....[2]....
        /*03b8*/ 	.word	0x00030750


	//   ....[3]....
        /*03bc*/ 	.word	0x00030770


	//   ....[4]....
        /*03c0*/ 	.word	0x00030790


	//   ....[5]....
        /*03c4*/ 	.word	0x00030fd0


	//   ....[6]....
        /*03c8*/ 	.word	0x00030ff0


	//   ....[7]....
        /*03cc*/ 	.word	0x00031010


	//   ....[8]....
        /*03d0*/ 	.word	0x00031030


	//   ....[9]....
        /*03d4*/ 	.word	0x00031050


	//   ....[10]....
        /*03d8*/ 	.word	0x00033800


	//   ....[11]....
        /*03dc*/ 	.word	0x00033890


	//   ....[12]....
        /*03e0*/ 	.word	0x00033900


	//   ....[13]....
        /*03e4*/ 	.word	0x00033970


	//   ....[14]....
        /*03e8*/ 	.word	0x000339e0


	//   ....[15]....
        /*03ec*/ 	.word	0x00034280


	//   ....[16]....
        /*03f0*/ 	.word	0x000342f0


	//   ....[17]....
        /*03f4*/ 	.word	0x00034360


	//   ....[18]....
        /*03f8*/ 	.word	0x000343d0


	//   ....[19]....
        /*03fc*/ 	.word	0x00034440


	//----- nvinfo : EIATTR_EXIT_INSTR_OFFSETS
	.align		4
.L_594:
        /*0400*/ 	.byte	0x04, 0x1c
        /*0402*/ 	.short	(.L_596 - .L_595)


	//   ....[0]....
.L_595:
        /*0404*/ 	.word	0x00000ad0


	//   ....[1]....
        /*0408*/ 	.word	0x00033790


	//----- nvinfo : EIATTR_MAX_THREADS
	.align		4
.L_596:
        /*040c*/ 	.byte	0x04, 0x05
        /*040e*/ 	.short	(.L_598 - .L_597)
.L_597:
        /*0410*/ 	.word	0x00000080
        /*0414*/ 	.word	0x00000001
        /*0418*/ 	.word	0x00000001


	//----- nvinfo : EIATTR_CRS_STACK_SIZE
	.align		4
.L_598:
        /*041c*/ 	.byte	0x04, 0x1e
        /*041e*/ 	.short	(.L_600 - .L_599)
.L_599:
        /*0420*/ 	.word	0x00000000


	//----- nvinfo : EIATTR_CBANK_PARAM_SIZE
	.align		4
.L_600:
        /*0424*/ 	.byte	0x03, 0x19
        /*0426*/ 	.short	0x00e8


	//----- nvinfo : EIATTR_PARAM_CBANK
	.align		4
        /*0428*/ 	.byte	0x04, 0x0a
        /*042a*/ 	.short	(.L_602 - .L_601)
	.align		4
.L_601:
        /*042c*/ 	.word	index@(.nv.constant0._ZN10layer_norm31ln_parallel_residual_fwd_kernelINS_13Kernel_traitsI13__nv_bfloat16S2_S2_S2_fjLj2048ELj1ELj4ELj1ELj16ENS_18Kernel_traits_baseILj2048ES2_S2_S2_S2_fjLj128EEEEELb1ELb0ELb1EEEvNS_9FwdParamsE)
        /*0430*/ 	.short	0x0210
        /*0432*/ 	.short	0x00e8


	//----- nvinfo : EIATTR_SW_WAR
	.align		4
.L_602:
        /*0434*/ 	.byte	0x04, 0x36
        /*0436*/ 	.short	(.L_604 - .L_603)
.L_603:
        /*0438*/ 	.word	0x00000008
.L_604:


//--------------------- .nv.info._ZN10layer_norm31ln_parallel_residual_fwd_kernelINS_13Kernel_traitsI13__nv_bfloat16S2_S2_S2_fjLj2048ELj1ELj4ELj1ELj16ENS_18Kernel_traits_baseILj2048ES2_S2_S2_S2_fjLj128EEEEELb1ELb1ELb0EEEvNS_9FwdParamsE --------------------------
	.section	.nv.info._ZN10layer_norm31ln_parallel_residual_fwd_kernelINS_13Kernel_traitsI13__nv_bfloat16S2_S2_S2_fjLj2048ELj1ELj4ELj1ELj16ENS_18Kernel_traits_baseILj2048ES2_S2_S2_S2_fjLj128EEEEELb1ELb1ELb0EEEvNS_9FwdParamsE,"",@"SHT_CUDA_INFO"
	.sectionflags	@""
	.align	4


	//----- nvinfo : EIATTR_CUDA_API_VERSION
	.align		4
        /*0000*/ 	.byte	0x04, 0x37
        /*0002*/ 	.short	(.L_606 - .L_605)
.L_605:
        /*0004*/ 	.word	0x00000082


	//----- nvinfo : EIATTR_KPARAM_INFO
	.align		4
.L_606:
        /*0008*/ 	.byte	0x04, 0x17
        /*000a*/ 	.short	(.L_608 - .L_607)
.L_607:
        /*000c*/ 	.word	0x00000000
        /*0010*/ 	.short	0x0000
        /*0012*/ 	.short	0x0000
        /*0014*/ 	.byte	0x00, 0xf0, 0xa1, 0x03


	//----- nvinfo : EIATTR_SPARSE_MMA_MASK
	.align		4
.L_608:
        /*0018*/ 	.byte	0x03, 0x50
        /*001a*/ 	.short	0x0000


	//----- nvinfo : EIATTR_MAXREG_COUNT
	.align		4
        /*001c*/ 	.byte	0x03, 0x1b
        /*001e*/ 	.short	0x00ff


	//----- nvinfo : EIATTR_MERCURY_ISA_VERSION
	.align		4
        /*0020*/ 	.byte	0x03, 0x5f
        /*0022*/ 	.short	0x0101


	//----- nvinfo : EIATTR_COOP_GROUP_MASK_REGIDS
	.align		4
        /*0024*/ 	.byte	0x04, 0x29
        /*0026*/ 	.short	(.L_610 - .L_609)


	//   ....[0]....
.L_609:
        /*0028*/ 	.word	0xffffffff


	//   ....[1]....
        /*002c*/ 	.word	0xffffffff


	//   ....[2]....
        /*0030*/ 	.word	0xffffffff


	//   ....[3]....
        /*0034*/ 	.word	0xffffffff


	//   ....[4]....
        /*0038*/ 	.word	0xffffffff


	//   ....[5]....
        /*003c*/ 	.word	0xffffffff


	//   ....[6]....
        /*0040*/ 	.word	0xffffffff


	//   ....[7]....
        /*0044*/ 	.word	0xffffffff


	//   ....[8]....
        /*0048*/ 	.word	0xffffffff


	//   ....[9]....
        /*004c*/ 	.word	0xffffffff


	//   ....[10]....
        /*0050*/ 	.word	0x050000e8


	//   ....[11]....
        /*0054*/ 	.word	0x050000e8


	//   ....[12]....
        /*0058*/ 	.word	0x050000e8


	//   ....[13]....
        /*005c*/ 	.word	0x050000e8


	//   ....[14]....
        /*0060*/ 	.word	0x050000e8


	//   ....[15]....
        /*0064*/ 	.word	0x050000e8


	//   ....[16]....
        /*0068*/ 	.word	0x050000e8


	//   ....[17]....
        /*006c*/ 	.word	0x050000e8


	//   ....[18]....
        /*0070*/ 	.word	0x050000e8


	//   ....[19]....
        /*0074*/ 	.word	0x050000e8


	//----- nvinfo : EIATTR_COOP_GROUP_INSTR_OFFSETS
	.align		4
.L_610:
        /*0078*/ 	.byte	0x04, 0x28
        /*007a*/ 	.short	(.L_612 - .L_611)


	//   ....[0]....
.L_611:
        /*007c*/ 	.word	0x000310e0


	//   ....[1]....
        /*0080*/ 	.word	0x00031130


	//   ....[2]....
        /*0084*/ 	.word	0x00031150


	//   ....[3]....
        /*0088*/ 	.word	0x00031170


	//   ....[4]....
        /*008c*/ 	.word	0x000311a0


	//   ....[5]....
        /*0090*/ 	.word	0x00031a00


	//   ....[6]....
        /*0094*/ 	.word	0x00031a20


	//   ....[7]....
        /*0098*/ 	.word	0x00031a40


	//   ....[8]....
        /*009c*/ 	.word	0x00031a60


	//   ....[9]....
        /*00a0*/ 	.word	0x00031a80


	//   ....[10]....
        /*00a4*/ 	.word	0x00032e30


	//   ....[11]....
        /*00a8*/ 	.word	0x00032ef0


	//   ....[12]....
        /*00ac*/ 	.word	0x00032f60


	//   ....[13]....
        /*00b0*/ 	.word	0x00032fd0


	//   ....[14]....
        /*00b4*/ 	.word	0x00033050


	//   ....[15]....
        /*00b8*/ 	.word	0x00033910


	//   ....[16]....
        /*00bc*/ 	.word	0x00033980


	//   ....[17]....
        /*00c0*/ 	.word	0x000339f0


	//   ....[18]....
        /*00c4*/ 	.word	0x00033a60


	//   ....[19]....
        /*00c8*/ 	.word	0x00033ad0


	//----- nvinfo : EIATTR_EXIT_INSTR_OFFSETS
	.align		4
.L_612:
        /*00cc*/ 	.byte	0x04, 0x1c
        /*00ce*/ 	.short	(.L_614 - .L_613)


	//   ....[0]....
.L_613:
        /*00d0*/ 	.word	0x00001040


	//   ....[1]....
        /*00d4*/ 	.word	0x00032dc0


	//----- nvinfo : EIATTR_MAX_THREADS
	.align		4
.L_614:
        /*00d8*/ 	.byte	0x04, 0x05
        /*00da*/ 	.short	(.L_616 - .L_615)
.L_615:
        /*00dc*/ 	.word	0x00000080
        /*00e0*/ 	.word	0x00000001
        /*00e4*/ 	.word	0x00000001


	//----- nvinfo : EIATTR_CRS_STACK_SIZE
	.align		4
.L_616:
        /*00e8*/ 	.byte	0x04, 0x1e
        /*00ea*/ 	.short	(.L_618 - .L_617)
.L_617:
        /*00ec*/ 	.word	0x00000000


	//----- nvinfo : EIATTR_CBANK_PARAM_SIZE
	.align		4
.L_618:
        /*00f0*/ 	.byte	0x03, 0x19
        /*00f2*/ 	.short	0x00e8


	//----- nvinfo : EIATTR_PARAM_CBANK
	.align		4
        /*00f4*/ 	.byte	0x04, 0x0a
        /*00f6*/ 	.short	(.L_620 - .L_619)
	.align		4
.L_619:
        /*00f8*/ 	.word	index@(.nv.constant0._ZN10layer_norm31ln_parallel_residual_fwd_kernelINS_13Kernel_traitsI13__nv_bfloat16S2_S2_S2_fjLj2048ELj1ELj4ELj1ELj16ENS_18Kernel_traits_baseILj2048ES2_S2_S2_S2_fjLj128EEEEELb1ELb1ELb0EEEvNS_9FwdParamsE)
        /*00fc*/ 	.short	0x0210
        /*00fe*/ 	.short	0x00e8


	//----- nvinfo : EIATTR_SW_WAR
	.align		4
.L_620:
        /*0100*/ 	.byte	0x04, 0x36
        /*0102*/ 	.short	(.L_622 - .L_621)
.L_621:
        /*0104*/ 	.word	0x00000008
.L_622:


//--------------------- .nv.info._ZN10layer_norm31ln_parallel_residual_fwd_kernelINS_13Kernel_traitsI13__nv_bfloat16S2_S2_S2_fjLj2048ELj1ELj4ELj1ELj16ENS_18Kernel_traits_baseILj2048ES2_S2_S2_S2_fjLj128EEEEELb1ELb1ELb1EEEvNS_9FwdParamsE --------------------------
	.section	.nv.info._ZN10layer_norm31ln_parallel_residual_fwd_kernelINS_13Kernel_traitsI13__nv_bfloat16S2_S2_S2_fjLj2048ELj1ELj4ELj1ELj16ENS_18Kernel_traits_baseILj2048ES2_S2_S2_S2_fjLj128EEEEELb1ELb1ELb1EEEvNS_9FwdParamsE,"",@"SHT_CUDA_INFO"
	.sectionflags	@""
	.align	4


	//----- nvinfo : EIATTR_CUDA_API_VERSION
	.align		4
        /*0000*/ 	.byte	0x04, 0x37
        /*0002*/ 	.short	(.L_624 - .L_623)
.L_623:
        /*0004*/ 	.word	0x00000082


	//----- nvinfo : EIATTR_KPARAM_INFO
	.align		4
.L_624:
        /*0008*/ 	.byte	0x04, 0x17
        /*000a*/ 	.short	(.L_626 - .L_625)
.L_625:
        /*000c*/ 	.word	0x00000000
        /*0010*/ 	.short	0x0000
        /*0012*/ 	.short	0x0000
        /*0014*/ 	.byte	0x00, 0xf0, 0xa1, 0x03


	//----- nvinfo : EIATTR_SPARSE_MMA_MASK
	.align		4
.L_626:
        /*0018*/ 	.byte	0x03, 0x50
        /*001a*/ 	.short	0x0000


	//----- nvinfo : EIATTR_MAXREG_COUNT
	.align		4
        /*001c*/ 	.byte	0x03, 0x1b
        /*001e*/ 	.short	0x00ff


	//----- nvinfo : EIATTR_MERCURY_ISA_VERSION
	.align		4
        /*0020*/ 	.byte	0x03, 0x5f
        /*0022*/ 	.short	0x0101


	//----- nvinfo : EIATTR_COOP_GROUP_MASK_REGIDS
	.align		4
        /*0024*/ 	.byte	0x04, 0x29
        /*0026*/ 	.short	(.L_628 - .L_627)


	//   ....[0]....
.L_627:
        /*0028*/ 	.word	0xffffffff


	//   ....[1]....
        /*002c*/ 	.word	0xffffffff


	//   ....[2]....
        /*0030*/ 	.word	0xffffffff


	//   ....[3]....
        /*0034*/ 	.word	0xffffffff


	//   ....[4]....
        /*0038*/ 	.word	0xffffffff


	//   ....[5]....
        /*003c*/ 	.word	0xffffffff


	//   ....[6]....
        /*0040*/ 	.word	0xffffffff


	//   ....[7]....
        /*0044*/ 	.word	0xffffffff


	//   ....[8]....
        /*0048*/ 	.word	0xffffffff


	//   ....[9]....
        /*004c*/ 	.word	0xffffffff


	//   ....[10]....
        /*0050*/ 	.word	0x0500009e


	//   ....[11]....
        /*0054*/ 	.word	0x0500009e


	//   ....[12]....
        /*0058*/ 	.word	0x0500009e


	//   ....[13]....
        /*005c*/ 	.word	0x0500009e


	//   ....[14]....
        /*0060*/ 	.word	0x0500009e


	//   ....[15]....
        /*0064*/ 	.word	0x0500009e


	//   ....[16]....
        /*0068*/ 	.word	0x0500009e


	//   ....[17]....
        /*006c*/ 	.word	0x0500009e


	//   ....[18]....
        /*0070*/ 	.word	0x0500009e


	//   ....[19]....
        /*0074*/ 	.word	0x0500009e


	//----- nvinfo : EIATTR_COOP_GROUP_INSTR_OFFSETS
	.align		4
.L_628:
        /*0078*/ 	.byte	0x04, 0x28
        /*007a*/ 	.short	(.L_630 - .L_629)


	//   ....[0]....
.L_629:
        /*007c*/ 	.word	0x0002fc00


	//   ....[1]....
        /*0080*/ 	.word	0x0002fc20


	//   ....[2]....
        /*0084*/ 	.word	0x0002fc50


	//   ....[3]....
        /*0088*/ 	.word	0x0002fc70


	//   ....[4]....
        /*008c*/ 	.word	0x0002fc90


	//   ....[5]....
        /*0090*/ 	.word	0x000304c0


	//   ....[6]....
        /*0094*/ 	.word	0x000304e0


	//   ....[7]....
        /*0098*/ 	.word	0x00030500


	//   ....[8]....
        /*009c*/ 	.word	0x00030520


	//   ....[9]....
        /*00a0*/ 	.word	0x00030540


	//   ....[10]....
        /*00a4*/ 	.word	0x00031c30


	//   ....[11]....
        /*00a8*/ 	.word	0x00031cd0


	//   ....[12]....
        /*00ac*/ 	.word	0x00031d50


	//   ....[13]....
        /*00b0*/ 	.word	0x00031dc0


	//   ....[14]....
        /*00b4*/ 	.word	0x00031e30


	//   ....[15]....
        /*00b8*/ 	.word	0x000326a0


	//   ....[16]....
        /*00bc*/ 	.word	0x00032710


	//   ....[17]....
        /*00c0*/ 	.word	0x00032780


	//   ....[18]....
        /*00c4*/ 	.word	0x000327f0


	//   ....[19]....
        /*00c8*/ 	.word	0x00032860


	//----- nvinfo : EIATTR_EXIT_INSTR_OFFSETS
	.align		4
.L_630:
        /*00cc*/ 	.byte	0x04, 0x1c
        /*00ce*/ 	.short	(.L_632 - .L_631)


	//   ....[0]....
.L_631:
        /*00d0*/ 	.word	0x00000270


	//   ....[1]....
        /*00d4*/ 	.word	0x00031bc0


	//----- nvinfo : EIATTR_MAX_THREADS
	.align		4
.L_632:
        /*00d8*/ 	.byte	0x04, 0x05
        /*00da*/ 	.short	(.L_634 - .L_633)
.L_633:
        /*00dc*/ 	.word	0x00000080
        /*00e0*/ 	.word	0x00000001
        /*00e4*/ 	.word	0x00000001


	//----- nvinfo : EIATTR_CRS_STACK_SIZE
	.align		4
.L_634:
        /*00e8*/ 	.byte	0x04, 0x1e
        /*00ea*/ 	.short	(.L_636 - .L_635)
.L_635:
        /*00ec*/ 	.word	0x00000000


	//----- nvinfo : EIATTR_CBANK_PARAM_SIZE
	.align		4
.L_636:
        /*00f0*/ 	.byte	0x03, 0x19
        /*00f2*/ 	.short	0x00e8


	//----- nvinfo : EIATTR_PARAM_CBANK
	.align		4
        /*00f4*/ 	.byte	0x04, 0x0a
        /*00f6*/ 	.short	(.L_638 - .L_637)
	.align		4
.L_637:
        /*00f8*/ 	.word	index@(.nv.constant0._ZN10layer_norm31ln_parallel_residual_fwd_kernelINS_13Kernel_traitsI13__nv_bfloat16S2_S2_S2_fjLj2048ELj1ELj4ELj1ELj16ENS_18Kernel_traits_baseILj2048ES2_S2_S2_S2_fjLj128EEEEELb1ELb1ELb1EEEvNS_9FwdParamsE)
        /*00fc*/ 	.short	0x0210
        /*00fe*/ 	.short	0x00e8


	//----- nvinfo : EIATTR_SW_WAR
	.align		4
.L_638:
        /*0100*/ 	.byte	0x04, 0x36
        /*0102*/ 	.short	(.L_640 - .L_639)
.L_639:
        /*0104*/ 	.word	0x00000008
.L_640:


//--------------------- .nv.info._ZN10layer_norm31ln_parallel_residual_fwd_kernelINS_13Kernel_traitsI6__halfS2_S2_S2_fjLj2048ELj1ELj4ELj1ELj16ENS_18Kernel_traits_baseILj2048ES2_S2_S2_S2_fjLj128EEEEELb0ELb0ELb0EEEvNS_9FwdParamsE --------------------------
	.section	.nv.info._ZN10layer_norm31ln_parallel_residual_fwd_kernelINS_13Kernel_traitsI6__halfS2_S2_S2_fjLj2048ELj1ELj4ELj1ELj16ENS_18Kernel_traits_baseILj2048ES2_S2_S2_S2_fjLj128EEEEELb0ELb0ELb0EEEvNS_9FwdParamsE,"",@"SHT_CUDA_INFO"
	.sectionflags	@""
	.align	4


	//----- nvinfo : EIATTR_CUDA_API_VERSION
	.align		4
        /*0000*/ 	.byte	0x04, 0x37
        /*0002*/ 	.short	(.L_642 - .L_641)
.L_641:
        /*0004*/ 	.word	0x00000082


	//----- nvinfo : EIATTR_KPARAM_INFO
	.align		4
.L_642:
        /*0008*/ 	.byte	0x04, 0x17
        /*000a*/ 	.short	(.L_644 - .L_643)
.L_643:
        /*000c*/ 	.word	0x00000000
        /*0010*/ 	.short	0x0000
        /*0012*/ 	.short	0x0000
        /*0014*/ 	.byte	0x00, 0xf0, 0xa1, 0x03


	//----- nvinfo : EIATTR_SPARSE_MMA_MASK
	.align		4
.L_644:
        /*0018*/ 	.byte	0x03, 0x50
        /*001a*/ 	.short	0x0000


	//----- nvinfo : EIATTR_MAXREG_COUNT
	.align		4
        /*001c*/ 	.byte	0x03, 0x1b
        /*001e*/ 	.short	0x00ff


	//----- nvinfo : EIATTR_ANNOTATIONS
	.align		4
        /*0020*/ 	.byte	0x04, 0x55
        /*0022*/ 	.short	(.L_646 - .L_645)


	//   ....[0]....
.L_645:
        /* <DEDUP_REMOVED lines=123> */


	//----- nvinfo : EIATTR_MERCURY_ISA_VERSION
	.align		4
.L_646:
        /*07c4*/ 	.byte	0x03, 0x5f
        /*07c6*/ 	.short	0x0101


	//----- nvinfo : EIATTR_COOP_GROUP_MASK_REGIDS
	.align		4
        /*07c8*/ 	.byte	0x04, 0x29
        /*07ca*/ 	.short	(.L_648 - .L_647)


	//   ....[0]....
.L_647:
        /*07cc*/ 	.word	0xffffffff


	//   ....[1]....
        /*07d0*/ 	.word	0xffffffff


	//   ....[2]....
        /*07d4*/ 	.word	0xffffffff


	//   ....[3]....
        /*07d8*/ 	.word	0xffffffff


	//   ....[4]....
        /*07dc*/ 	.word	0xffffffff


	//   ....[5]....
        /*07e0*/ 	.word	0xffffffff


	//   ....[6]....
        /*07e4*/ 	.word	0xffffffff


	//   ....[7]....
        /*07e8*/ 	.word	0xffffffff


	//   ....[8]....
        /*07ec*/ 	.word	0xffffffff


	//   ....[9]....
        /*07f0*/ 	.word	0xffffffff


	//   ....[10]....
        /*07f4*/ 	.word	0x05000048


	//   ....[11]....
        /*07f8*/ 	.word	0x05000048


	//   ....[12]....
        /*07fc*/ 	.word	0x05000048


	//   ....[13]....
        /*0800*/ 	.word	0x05000048


	//   ....[14]....
        /*0804*/ 	.word	0x05000048


	//   ....[15]....
        /*0808*/ 	.word	0x05000048


	//   ....[16]....
        /*080c*/ 	.word	0x05000048


	//   ....[17]....
        /*0810*/ 	.word	0x05000048


	//   ....[18]....
        /*0814*/ 	.word	0x05000048


	//   ....[19]....
        /*0818*/ 	.word	0x05000048


	//----- nvinfo : EIATTR_COOP_GROUP_INSTR_OFFSETS
	.align		4
.L_648:
        /*081c*/ 	.byte	0x04, 0x28
        /*081e*/ 	.short	(.L_650 - .L_649)


	//   ....[0]....
.L_649:
        /*0820*/ 	.word	0x00007950


	//   ....[1]....
        /*0824*/ 	.word	0x00007990


	//   ....[2]....
        /*0828*/ 	.word	0x000079b0


	//   ....[3]....
        /*082c*/ 	.word	0x000079d0


	//   ....[4]....
        /*0830*/ 	.word	0x000079f0


	//   ....[5]....
        /*0834*/ 	.word	0x00008260


	//   ....[6]....
        /*0838*/ 	.word	0x00008280


	//   ....[7]....
        /*083c*/ 	.word	0x000082a0


	//   ....[8]....
        /*0840*/ 	.word	0x000082c0


	//   ....[9]....
        /*0844*/ 	.word	0x000082e0


	//   ....[10]....
        /*0848*/ 	.word	0x0000a7a0


	//   ....[11]....
        /*084c*/ 	.word	0x0000a840


	//   ....[12]....
        /*0850*/ 	.word	0x0000a8b0


	//   ....[13]....
        /*0854*/ 	.word	0x0000a920


	//   ....[14]....
        /*0858*/ 	.word	0x0000a990


	//   ....[15]....
        /*085c*/ 	.word	0x0000b270


	//   ....[16]....
        /*0860*/ 	.word	0x0000b2e0


	//   ....[17]....
        /*0864*/ 	.word	0x0000b350


	//   ....[18]....
        /*0868*/ 	.word	0x0000b3c0


	//   ....[19]....
        /*086c*/ 	.word	0x0000b430


	//----- nvinfo : EIATTR_EXIT_INSTR_OFFSETS
	.align		4
.L_650:
        /*0870*/ 	.byte	0x04, 0x1c
        /*0872*/ 	.short	(.L_652 - .L_651)


	//   ....[0]....
.L_651:
        /*0874*/ 	.word	0x00001110


	//   ....[1]....
        /*0878*/ 	.word	0x0000a730


	//----- nvinfo : EIATTR_MAX_THREADS
	.align		4
.L_652:
        /*087c*/ 	.byte	0x04, 0x05
        /*087e*/ 	.short	(.L_654 - .L_653)
.L_653:
        /*0880*/ 	.word	0x00000080
        /*0884*/ 	.word	0x00000001
        /*0888*/ 	.word	0x00000001


	//----- nvinfo : EIATTR_CRS_STACK_SIZE
	.align		4
.L_654:
        /*088c*/ 	.byte	0x04, 0x1e
        /*088e*/ 	.short	(.L_656 - .L_655)
.L_655:
        /*0890*/ 	.word	0x00000000


	//----- nvinfo : EIATTR_CBANK_PARAM_SIZE
	.align		4
.L_656:
        /*0894*/ 	.byte	0x03, 0x19
        /*0896*/ 	.short	0x00e8


	//----- nvinfo : EIATTR_PARAM_CBANK
	.align		4
        /*0898*/ 	.byte	0x04, 0x0a
        /*089a*/ 	.short	(.L_658 - .L_657)
	.align		4
.L_657:
        /*089c*/ 	.word	index@(.nv.constant0._ZN10layer_norm31ln_parallel_residual_fwd_kernelINS_13Kernel_traitsI6__halfS2_S2_S2_fjLj2048ELj1ELj4ELj1ELj16ENS_18Kernel_traits_baseILj2048ES2_S2_S2_S2_fjLj128EEEEELb0ELb0ELb0EEEvNS_9FwdParamsE)
        /*08a0*/ 	.short	0x0210
        /*08a2*/ 	.short	0x00e8


	//----- nvinfo : EIATTR_SW_WAR
	.align		4
.L_658:
        /*08a4*/ 	.byte	0x04, 0x36
        /*08a6*/ 	.short	(.L_660 - .L_659)
.L_659:
        /*08a8*/ 	.word	0x00000008
.L_660:


//--------------------- .nv.info._ZN10layer_norm31ln_parallel_residual_fwd_kernelINS_13Kernel_traitsI6__halfS2_S2_S2_fjLj2048ELj1ELj4ELj1ELj16ENS_18Kernel_traits_baseILj2048ES2_S2_S2_S2_fjLj128EEEEELb0ELb0ELb1EEEvNS_9FwdParamsE --------------------------
	.section	.nv.info._ZN10layer_norm31ln_parallel_residual_fwd_kernelINS_13Kernel_traitsI6__halfS2_S2_S2_fjLj2048ELj1ELj4ELj1ELj16ENS_18Kernel_traits_baseILj2048ES2_S2_S2_S2_fjLj128EEEEELb0ELb0ELb1EEEvNS_9FwdParamsE,"",@"SHT_CUDA_INFO"
	.sectionflags	@""
	.align	4


	//----- nvinfo : EIATTR_CUDA_API_VERSION
	.align		4
        /*0000*/ 	.byte	0x04, 0x37
        /*0002*/ 	.short	(.L_662 - .L_661)
.L_661:
        /*0004*/ 	.word	0x00000082


	//----- nvinfo : EIATTR_KPARAM_INFO
	.align		4
.L_662:
        /*0008*/ 	.byte	0x04, 0x17
        /*000a*/ 	.short	(.L_664 - .L_663)
.L_663:
        /*000c*/ 	.word	0x00000000
        /*0010*/ 	.short	0x0000
        /*0012*/ 	.short	0x0000
        /*0014*/ 	.byte	0x00, 0xf0, 0xa1, 0x03


	//----- nvinfo : EIATTR_SPARSE_MMA_MASK
	.align		4
.L_664:
        /*0018*/ 	.byte	0x03, 0x50
        /*001a*/ 	.short	0x0000


	//----- nvinfo : EIATTR_MAXREG_COUNT
	.align		4
        /*001c*/ 	.byte	0x03, 0x1b
        /*001e*/ 	.short	0x00ff


	//----- nvinfo : EIATTR_ANNOTATIONS
	.align		4
        /*0020*/ 	.byte	0x04, 0x55
        /*0022*/ 	.short	(.L_666 - .L_665)


	//   ....[0]....
.L_665:
        /* <DEDUP_REMOVED lines=38> */


	//----- nvinfo : EIATTR_MERCURY_ISA_VERSION
	.align		4
.L_666:
        /*0274*/ 	.byte	0x03, 0x5f
        /*0276*/ 	.short	0x0101


	//----- nvinfo : EIATTR_COOP_GROUP_MASK_REGIDS
	.align		4
        /*0278*/ 	.byte	0x04, 0x29
        /*027a*/ 	.short	(.L_668 - .L_667)


	//   ....[0]....
.L_667:
        /*027c*/ 	.word	0xffffffff


	//   ....[1]....
        /*0280*/ 	.word	0xffffffff


	//   ....[2]....
        /*0284*/ 	.word	0xffffffff


	//   ....[3]....
        /*0288*/ 	.word	0xffffffff


	//   ....[4]....
        /*028c*/ 	.word	0xffffffff


	//   ....[5]....
        /*0290*/ 	.word	0xffffffff


	//   ....[6]....
        /*0294*/ 	.word	0xffffffff


	//   ....[7]....
        /*0298*/ 	.word	0xffffffff


	//   ....[8]....
        /*029c*/ 	.word	0xffffffff


	//   ....[9]....
        /*02a0*/ 	.word	0xffffffff


	//   ....[10]....
        /*02a4*/ 	.word	0x05000074


	//   ....[11]....
        /*02a8*/ 	.word	0x05000074


	//   ....[12]....
        /*02ac*/ 	.word	0x05000074


	//   ....[13]....
        /*02b0*/ 	.word	0x05000074


	//   ....[14]....
        /*02b4*/ 	.word	0x05000074


	//   ....[15]....
        /*02b8*/ 	.word	0x05000074


	//   ....[16]....
        /*02bc*/ 	.word	0x05000074


	//   ....[17]....
        /*02c0*/ 	.word	0x05000074


	//   ....[18]....
        /*02c4*/ 	.word	0x05000074


	//   ....[19]....
        /*02c8*/ 	.word	0x05000074


	//----- nvinfo : EIATTR_COOP_GROUP_INSTR_OFFSETS
	.align		4
.L_668:
        /*02cc*/ 	.byte	0x04, 0x28
        /*02ce*/ 	.short	(.L_670 - .L_669)


	//   ....[0]....
.L_669:
        /*02d0*/ 	.word	0x00006010


	//   ....[1]....
        /*02d4*/ 	.word	0x00006040


	//   ....[2]....
        /*02d8*/ 	.word	0x00006060


	//   ....[3]....
        /*02dc*/ 	.word	0x00006080


	//   ....[4]....
        /*02e0*/ 	.word	0x000060a0


	//   ....[5]....
        /*02e4*/ 	.word	0x000068d0


	//   ....[6]....
        /*02e8*/ 	.word	0x000068f0


	//   ....[7]....
        /*02ec*/ 	.word	0x00006910


	//   ....[8]....
        /*02f0*/ 	.word	0x00006930


	//   ....[9]....
        /*02f4*/ 	.word	0x00006950


	//   ....[10]....
        /*02f8*/ 	.word	0x00008be0


	//   ....[11]....
        /*02fc*/ 	.word	0x00008c80


	//   ....[12]....
        /*0300*/ 	.word	0x00008cf0


	//   ....[13]....
        /*0304*/ 	.word	0x00008d60


	//   ....[14]....
        /*0308*/ 	.word	0x00008dd0


	//   ....[15]....
        /*030c*/ 	.word	0x00009660


	//   ....[16]....
        /*0310*/ 	.word	0x000096d0


	//   ....[17]....
        /*0314*/ 	.word	0x00009740


	//   ....[18]....
        /*0318*/ 	.word	0x000097b0


	//   ....[19]....
        /*031c*/ 	.word	0x00009820


	//----- nvinfo : EIATTR_EXIT_INSTR_OFFSETS
	.align		4
.L_670:
        /*0320*/ 	.byte	0x04, 0x1c
        /*0322*/ 	.short	(.L_672 - .L_671)


	//   ....[0]....
.L_671:
        /*0324*/ 	.word	0x00000760


	//   ....[1]....
        /*0328*/ 	.word	0x00008b70


	//----- nvinfo : EIATTR_MAX_THREADS
	.align		4
.L_672:
        /*032c*/ 	.byte	0x04, 0x05
        /*032e*/ 	.short	(.L_674 - .L_673)
.L_673:
        /*0330*/ 	.word	0x00000080
        /*0334*/ 	.word	0x00000001
        /*0338*/ 	.word	0x00000001


	//----- nvinfo : EIATTR_CRS_STACK_SIZE
	.align		4
.L_674:
        /*033c*/ 	.byte	0x04, 0x1e
        /*033e*/ 	.short	(.L_676 - .L_675)
.L_675:
        /*0340*/ 	.word	0x00000000


	//----- nvinfo : EIATTR_CBANK_PARAM_SIZE
	.align		4
.L_676:
        /*0344*/ 	.byte	0x03, 0x19
        /*0346*/ 	.short	0x00e8


	//----- nvinfo : EIATTR_PARAM_CBANK
	.align		4
        /*0348*/ 	.byte	0x04, 0x0a
        /*034a*/ 	.short	(.L_678 - .L_677)
	.align		4
.L_677:
        /*034c*/ 	.word	index@(.nv.constant0._ZN10layer_norm31ln_parallel_residual_fwd_kernelINS_13Kernel_traitsI6__halfS2_S2_S2_fjLj2048ELj1ELj4ELj1ELj16ENS_18Kernel_traits_baseILj2048ES2_S2_S2_S2_fjLj128EEEEELb0ELb0ELb1EEEvNS_9FwdParamsE)
        /*0350*/ 	.short	0x0210
        /*0352*/ 	.short	0x00e8


	//----- nvinfo : EIATTR_SW_WAR
	.align		4
.L_678:
        /*0354*/ 	.byte	0x04, 0x36
        /*0356*/ 	.short	(.L_680 - .L_679)
.L_679:
        /*0358*/ 	.word	0x00000008
.L_680:


//--------------------- .nv.info._ZN10layer_norm31ln_parallel_residual_fwd_kernelINS_13Kernel_traitsI6__halfS2_S2_S2_fjLj2048ELj1ELj4ELj1ELj16ENS_18Kernel_traits_baseILj2048ES2_S2_S2_S2_fjLj128EEEEELb0ELb1ELb0EEEvNS_9FwdParamsE --------------------------
	.section	.nv.info._ZN10layer_norm31ln_parallel_residual_fwd_kernelINS_13Kernel_traitsI6__halfS2_S2_S2_fjLj2048ELj1ELj4ELj1ELj16ENS_18Kernel_traits_baseILj2048ES2_S2_S2_S2_fjLj128EEEEELb0ELb1ELb0EEEvNS_9FwdParamsE,"",@"SHT_CUDA_INFO"
	.sectionflags	@""
	.align	4


	//----- nvinfo : EIATTR_CUDA_API_VERSION
	.align		4
        /*0000*/ 	.byte	0x04, 0x37
        /*0002*/ 	.short	(.L_682 - .L_681)
.L_681:
        /*0004*/ 	.word	0x00000082


	//----- nvinfo : EIATTR_KPARAM_INFO
	.align		4
.L_682:
        /*0008*/ 	.byte	0x04, 0x17
        /*000a*/ 	.short	(.L_684 - .L_683)
.L_683:
        /*000c*/ 	.word	0x00000000
        /*0010*/ 	.short	0x0000
        /*0012*/ 	.short	0x0000
        /*0014*/ 	.byte	0x00, 0xf0, 0xa1, 0x03


	//----- nvinfo : EIATTR_SPARSE_MMA_MASK
	.align		4
.L_684:
        /*0018*/ 	.byte	0x03, 0x50
        /*001a*/ 	.short	0x0000


	//----- nvinfo : EIATTR_MAXREG_COUNT
	.align		4
        /*001c*/ 	.byte	0x03, 0x1b
        /*001e*/ 	.short	0x00ff


	//----- nvinfo : EIATTR_MERCURY_ISA_VERSION
	.align		4
        /*0020*/ 	.byte	0x03, 0x5f
        /*0022*/ 	.short	0x0101


	//----- nvinfo : EIATTR_COOP_GROUP_MASK_REGIDS
	.align		4
        /*0024*/ 	.byte	0x04, 0x29
        /*0026*/ 	.short	(.L_686 - .L_685)


	//   ....[0]....
.L_685:
        /*0028*/ 	.word	0xffffffff


	//   ....[1]....
        /*002c*/ 	.word	0xffffffff


	//   ....[2]....
        /*0030*/ 	.word	0xffffffff


	//   ....[3]....
        /*0034*/ 	.word	0xffffffff


	//   ....[4]....
        /*0038*/ 	.word	0xffffffff


	//   ....[5]....
        /*003c*/ 	.word	0xffffffff


	//   ....[6]....
        /*0040*/ 	.word	0xffffffff


	//   ....[7]....
        /*0044*/ 	.word	0xffffffff


	//   ....[8]....
        /*0048*/ 	.word	0xffffffff


	//   ....[9]....
        /*004c*/ 	.word	0xffffffff


	//   ....[10]....
        /*0050*/ 	.word	0x050000da


	//   ....[11]....
        /*0054*/ 	.word	0x050000da


	//   ....[12]....
        /*0058*/ 	.word	0x050000da


	//   ....[13]....
        /*005c*/ 	.word	0x050000da


	//   ....[14]....
        /*0060*/ 	.word	0x050000da


	//   ....[15]....
        /*0064*/ 	.word	0x050000da


	//   ....[16]....
        /*0068*/ 	.word	0x050000da


	//   ....[17]....
        /*006c*/ 	.word	0x050000da


	//   ....[18]....
        /*0070*/ 	.word	0x050000da


	//   ....[19]....
        /*0074*/ 	.word	0x050000da


	//----- nvinfo : EIATTR_COOP_GROUP_INSTR_OFFSETS
	.align		4
.L_686:
        /*0078*/ 	.byte	0x04, 0x28
        /*007a*/ 	.short	(.L_688 - .L_687)


	//   ....[0]....
.L_687:
        /*007c*/ 	.word	0x000063f0


	//   ....[1]....
        /*0080*/ 	.word	0x00006430


	//   ....[2]....
        /*0084*/ 	.word	0x00006450


	//   ....[3]....
        /*0088*/ 	.word	0x00006470


	//   ....[4]....
        /*008c*/ 	.word	0x00006490


	//   ....[5]....
        /*0090*/ 	.word	0x00006d00


	//   ....[6]....
        /*0094*/ 	.word	0x00006d20


	//   ....[7]....
        /*0098*/ 	.word	0x00006d40


	//   ....[8]....
        /*009c*/ 	.word	0x00006d60


	//   ....[9]....
        /*00a0*/ 	.word	0x00006d80


	//   ....[10]....
        /*00a4*/ 	.word	0x00008100


	//   ....[11]....
        /*00a8*/ 	.word	0x000081b0


	//   ....[12]....
        /*00ac*/ 	.word	0x00008220


	//   ....[13]....
        /*00b0*/ 	.word	0x00008290


	//   ....[14]....
        /*00b4*/ 	.word	0x00008300


	//   ....[15]....
        /*00b8*/ 	.word	0x00008bd0


	//   ....[16]....
        /*00bc*/ 	.word	0x00008c40


	//   ....[17]....
        /*00c0*/ 	.word	0x00008cb0


	//   ....[18]....
        /*00c4*/ 	.word	0x00008d20


	//   ....[19]....
        /*00c8*/ 	.word	0x00008d90


	//----- nvinfo : EIATTR_EXIT_INSTR_OFFSETS
	.align		4
.L_688:
        /*00cc*/ 	.byte	0x04, 0x1c
        /*00ce*/ 	.short	(.L_690 - .L_689)


	//   ....[0]....
.L_689:
        /*00d0*/ 	.word	0x00000a00


	//   ....[1]....
        /*00d4*/ 	.word	0x00008090


	//----- nvinfo : EIATTR_MAX_THREADS
	.align		4
.L_690:
        /*00d8*/ 	.byte	0x04, 0x05
        /*00da*/ 	.short	(.L_692 - .L_691)
.L_691:
        /*00dc*/ 	.word	0x00000080
        /*00e0*/ 	.word	0x00000001
        /*00e4*/ 	.word	0x00000001


	//----- nvinfo : EIATTR_CRS_STACK_SIZE
	.align		4
.L_692:
        /*00e8*/ 	.byte	0x04, 0x1e
        /*00ea*/ 	.short	(.L_694 - .L_693)
.L_693:
        /*00ec*/ 	.word	0x00000000


	//----- nvinfo : EIATTR_CBANK_PARAM_SIZE
	.align		4
.L_694:
        /*00f0*/ 	.byte	0x03, 0x19
        /*00f2*/ 	.short	0x00e8


	//----- nvinfo : EIATTR_PARAM_CBANK
	.align		4
        /*00f4*/ 	.byte	0x04, 0x0a
        /*00f6*/ 	.short	(.L_696 - .L_695)
	.align		4
.L_695:
        /*00f8*/ 	.word	index@(.nv.constant0._ZN10layer_norm31ln_parallel_residual_fwd_kernelINS_13Kernel_traitsI6__halfS2_S2_S2_fjLj2048ELj1ELj4ELj1ELj16ENS_18Kernel_traits_baseILj2048ES2_S2_S2_S2_fjLj128EEEEELb0ELb1ELb0EEEvNS_9FwdParamsE)
        /*00fc*/ 	.short	0x0210
        /*00fe*/ 	.short	0x00e8


	//----- nvinfo : EIATTR_SW_WAR
	.align		4
.L_696:
        /*0100*/ 	.byte	0x04, 0x36
        /*0102*/ 	.short	(.L_698 - .L_697)
.L_697:
        /*0104*/ 	.word	0x00000008
.L_698:


//--------------------- .nv.info._ZN10layer_norm31ln_parallel_residual_fwd_kernelINS_13Kernel_traitsI6__halfS2_S2_S2_fjLj2048ELj1ELj4ELj1ELj16ENS_18Kernel_traits_baseILj2048ES2_S2_S2_S2_fjLj128EEEEELb0ELb1ELb1EEEvNS_9FwdParamsE --------------------------
	.section	.nv.info._ZN10layer_norm31ln_parallel_residual_fwd_kernelINS_13Kernel_traitsI6__halfS2_S2_S2_fjLj2048ELj1ELj4ELj1ELj16ENS_18Kernel_traits_baseILj2048ES2_S2_S2_S2_fjLj128EEEEELb0ELb1ELb1EEEvNS_9FwdParamsE,"",@"SHT_CUDA_INFO"
	.sectionflags	@""
	.align	4


	//----- nvinfo : EIATTR_CUDA_API_VERSION
	.align		4
        /*0000*/ 	.byte	0x04, 0x37
        /*0002*/ 	.short	(.L_700 - .L_699)
.L_699:
        /*0004*/ 	.word	0x00000082


	//----- nvinfo : EIATTR_KPARAM_INFO
	.align		4
.L_700:
        /*0008*/ 	.byte	0x04, 0x17
        /*000a*/ 	.short	(.L_702 - .L_701)
.L_701:
        /*000c*/ 	.word	0x00000000
        /*0010*/ 	.short	0x0000
        /*0012*/ 	.short	0x0000
        /*0014*/ 	.byte	0x00, 0xf0, 0xa1, 0x03


	//----- nvinfo : EIATTR_SPARSE_MMA_MASK
	.align		4
.L_702:
        /*0018*/ 	.byte	0x03, 0x50
        /*001a*/ 	.short	0x0000


	//----- nvinfo : EIATTR_MAXREG_COUNT
	.align		4
        /*001c*/ 	.byte	0x03, 0x1b
        /*001e*/ 	.short	0x00ff


	//----- nvinfo : EIATTR_MERCURY_ISA_VERSION
	.align		4
        /*0020*/ 	.byte	0x03, 0x5f
        /*0022*/ 	.short	0x0101


	//----- nvinfo : EIATTR_COOP_GROUP_MASK_REGIDS
	.align		4
        /*0024*/ 	.byte	0x04, 0x29
        /*0026*/ 	.short	(.L_704 - .L_703)


	//   ....[0]....
.L_703:
        /*0028*/ 	.word	0xffffffff


	//   ....[1]....
        /*002c*/ 	.word	0xffffffff


	//   ....[2]....
        /*0030*/ 	.word	0xffffffff


	//   ....[3]....
        /*0034*/ 	.word	0xffffffff


	//   ....[4]....
        /*0038*/ 	.word	0xffffffff


	//   ....[5]....
        /*003c*/ 	.word	0xffffffff


	//   ....[6]....
        /*0040*/ 	.word	0xffffffff


	//   ....[7]....
        /*0044*/ 	.word	0xffffffff


	//   ....[8]....
        /*0048*/ 	.word	0xffffffff


	//   ....[9]....
        /*004c*/ 	.word	0xffffffff


	//   ....[10]....
        /*0050*/ 	.word	0x050000b5


	//   ....[11]....
        /*0054*/ 	.word	0x050000b5


	//   ....[12]....
        /*0058*/ 	.word	0x050000b5


	//   ....[13]....
        /*005c*/ 	.word	0x050000b5


	//   ....[14]....
        /*0060*/ 	.word	0x050000b5


	//   ....[15]....
        /*0064*/ 	.word	0x050000b5


	//   ....[16]....
        /*0068*/ 	.word	0x050000b5


	//   ....[17]....
        /*006c*/ 	.word	0x050000b5


	//   ....[18]....
        /*0070*/ 	.word	0x050000b5


	//   ....[19]....
        /*0074*/ 	.word	0x050000b5


	//----- nvinfo : EIATTR_COOP_GROUP_INSTR_OFFSETS
	.align		4
.L_704:
        /*0078*/ 	.byte	0x04, 0x28
        /*007a*/ 	.short	(.L_706 - .L_705)


	//   ....[0]....
.L_705:
        /*007c*/ 	.word	0x000052d0


	//   ....[1]....
        /*0080*/ 	.word	0x00005300


	//   ....[2]....
        /*0084*/ 	.word	0x00005320


	//   ....[3]....
        /*0088*/ 	.word	0x00005340


	//   ....[4]....
        /*008c*/ 	.word	0x00005360


	//   ....[5]....
        /*0090*/ 	.word	0x00005b90


	//   ....[6]....
        /*0094*/ 	.word	0x00005bb0


	//   ....[7]....
        /*0098*/ 	.word	0x00005bd0


	//   ....[8]....
        /*009c*/ 	.word	0x00005bf0


	//   ....[9]....
        /*00a0*/ 	.word	0x00005c10


	//   ....[10]....
        /*00a4*/ 	.word	0x000070c0


	//   ....[11]....
        /*00a8*/ 	.word	0x00007170


	//   ....[12]....
        /*00ac*/ 	.word	0x000071e0


	//   ....[13]....
        /*00b0*/ 	.word	0x00007250


	//   ....[14]....
        /*00b4*/ 	.word	0x000072c0


	//   ....[15]....
        /*00b8*/ 	.word	0x00007b40


	//   ....[16]....
        /*00bc*/ 	.word	0x00007bb0


	//   ....[17]....
        /*00c0*/ 	.word	0x00007c20


	//   ....[18]....
        /*00c4*/ 	.word	0x00007c90


	//   ....[19]....
        /*00c8*/ 	.word	0x00007d00


	//----- nvinfo : EIATTR_EXIT_INSTR_OFFSETS
	.align		4
.L_706:
        /*00cc*/ 	.byte	0x04, 0x1c
        /*00ce*/ 	.short	(.L_708 - .L_707)


	//   ....[0]....
.L_707:
        /*00d0*/ 	.word	0x000001e0


	//   ....[1]....
        /*00d4*/ 	.word	0x00007050


	//----- nvinfo : EIATTR_MAX_THREADS
	.align		4
.L_708:
        /*00d8*/ 	.byte	0x04, 0x05
        /*00da*/ 	.short	(.L_710 - .L_709)
.L_709:
        /*00dc*/ 	.word	0x00000080
        /*00e0*/ 	.word	0x00000001
        /*00e4*/ 	.word	0x00000001


	//----- nvinfo : EIATTR_CRS_STACK_SIZE
	.align		4
.L_710:
        /*00e8*/ 	.byte	0x04, 0x1e
        /*00ea*/ 	.short	(.L_712 - .L_711)
.L_711:
        /*00ec*/ 	.word	0x00000000


	//----- nvinfo : EIATTR_CBANK_PARAM_SIZE
	.align		4
.L_712:
        /*00f0*/ 	.byte	0x03, 0x19
        /*00f2*/ 	.short	0x00e8


	//----- nvinfo : EIATTR_PARAM_CBANK
	.align		4
        /*00f4*/ 	.byte	0x04, 0x0a
        /*00f6*/ 	.short	(.L_714 - .L_713)
	.align		4
.L_713:
        /*00f8*/ 	.word	index@(.nv.constant0._ZN10layer_norm31ln_parallel_residual_fwd_kernelINS_13Kernel_traitsI6__halfS2_S2_S2_fjLj2048ELj1ELj4ELj1ELj16ENS_18Kernel_traits_baseILj2048ES2_S2_S2_S2_fjLj128EEEEELb0ELb1ELb1EEEvNS_9FwdParamsE)
        /*00fc*/ 	.short	0x0210
        /*00fe*/ 	.short	0x00e8


	//----- nvinfo : EIATTR_SW_WAR
	.align		4
.L_714:
        /*0100*/ 	.byte	0x04, 0x36
        /*0102*/ 	.short	(.L_716 - .L_715)
.L_715:
        /*0104*/ 	.word	0x00000008
.L_716:


//--------------------- .nv.info._ZN10layer_norm31ln_parallel_residual_fwd_kernelINS_13Kernel_traitsI6__halfS2_S2_S2_fjLj2048ELj1ELj4ELj1ELj16ENS_18Kernel_traits_baseILj2048ES2_S2_S2_S2_fjLj128EEEEELb1ELb0ELb0EEEvNS_9FwdParamsE --------------------------
	.section	.nv.info._ZN10layer_norm31ln_parallel_residual_fwd_kernelINS_13Kernel_traitsI6__halfS2_S2_S2_fjLj2048ELj1ELj4ELj1ELj16ENS_18Kernel_traits_baseILj2048ES2_S2_S2_S2_fjLj128EEEEELb1ELb0ELb0EEEvNS_9FwdParamsE,"",@"SHT_CUDA_INFO"
	.sectionflags	@""
	.align	4


	//----- nvinfo : EIATTR_CUDA_API_VERSION
	.align		4
        /*0000*/ 	.byte	0x04, 0x37
        /*0002*/ 	.short	(.L_718 - .L_717)
.L_717:
        /*0004*/ 	.word	0x00000082


	//----- nvinfo : EIATTR_KPARAM_INFO
	.align		4
.L_718:
        /*0008*/ 	.byte	0x04, 0x17
        /*000a*/ 	.short	(.L_720 - .L_719)
.L_719:
        /*000c*/ 	.word	0x00000000
        /*0010*/ 	.short	0x0000
        /*0012*/ 	.short	0x0000
        /*0014*/ 	.byte	0x00, 0xf0, 0xa1, 0x03


	//----- nvinfo : EIATTR_SPARSE_MMA_MASK
	.align		4
.L_720:
        /*0018*/ 	.byte	0x03, 0x50
        /*001a*/ 	.short	0x0000


	//----- nvinfo : EIATTR_MAXREG_COUNT
	.align		4
        /*001c*/ 	.byte	0x03, 0x1b
        /*001e*/ 	.short	0x00ff


	//----- nvinfo : EIATTR_ANNOTATIONS
	.align		4
        /*0020*/ 	.byte	0x04, 0x55
        /*0022*/ 	.short	(.L_722 - .L_721)


	//   ....[0]....
.L_721:
        /* <DEDUP_REMOVED lines=141> */


	//----- nvinfo : EIATTR_MERCURY_ISA_VERSION
	.align		4
.L_722:
        /*08e4*/ 	.byte	0x03, 0x5f
        /*08e6*/ 	.short	0x0101


	//----- nvinfo : EIATTR_COOP_GROUP_MASK_REGIDS
	.align		4
        /*08e8*/ 	.byte	0x04, 0x29
        /*08ea*/ 	.short	(.L_724 - .L_723)


	//   ....[0]....
.L_723:
        /*08ec*/ 	.word	0xffffffff


	//   ....[1]....
        /*08f0*/ 	.word	0xffffffff


	//   ....[2]....
        /*08f4*/ 	.word	0xffffffff


	//   ....[3]....
        /*08f8*/ 	.word	0xffffffff


	//   ....[4]....
        /*08fc*/ 	.word	0xffffffff


	//   ....[5]....
        /*0900*/ 	.word	0xffffffff


	//   ....[6]....
        /*0904*/ 	.word	0xffffffff


	//   ....[7]....
        /*0908*/ 	.word	0xffffffff


	//   ....[8]....
        /*090c*/ 	.word	0xffffffff


	//   ....[9]....
        /*0910*/ 	.word	0xffffffff


	//   ....[10]....
        /*0914*/ 	.word	0x05000045


	//   ....[11]....
        /*0918*/ 	.word	0x05000045


	//   ....[12]....
        /*091c*/ 	.word	0x05000045


	//   ....[13]....
        /*0920*/ 	.word	0x05000045


	//   ....[14]....
        /*0924*/ 	.word	0x05000045


	//   ....[15]....
        /*0928*/ 	.word	0x05000045


	//   ....[16]....
        /*092c*/ 	.word	0x05000045


	//   ....[17]....
        /*0930*/ 	.word	0x05000045


	//   ....[18]....
        /*0934*/ 	.word	0x05000045


	//   ....[19]....
        /*0938*/ 	.word	0x05000045


	//----- nvinfo : EIATTR_COOP_GROUP_INSTR_OFFSETS
	.align		4
.L_724:
        /*093c*/ 	.byte	0x04, 0x28
        /*093e*/ 	.short	(.L_726 - .L_725)


	//   ....[0]....
.L_725:
        /*0940*/ 	.word	0x00031aa0


	//   ....[1]....
        /*0944*/ 	.word	0x00031b00


	//   ....[2]....
        /*0948*/ 	.word	0x00031b20


	//   ....[3]....
        /*094c*/ 	.word	0x00031b40


	//   ....[4]....
        /*0950*/ 	.word	0x00031b70


	//   ....[5]....
        /*0954*/ 	.word	0x000323d0


	//   ....[6]....
        /*0958*/ 	.word	0x000323f0


	//   ....[7]....
        /*095c*/ 	.word	0x00032410


	//   ....[8]....
        /*0960*/ 	.word	0x00032430


	//   ....[9]....
        /*0964*/ 	.word	0x00032450


	//   ....[10]....
        /*0968*/ 	.word	0x00034af0


	//   ....[11]....
        /*096c*/ 	.word	0x00034ba0


	//   ....[12]....
        /*0970*/ 	.word	0x00034c20


	//   ....[13]....
        /*0974*/ 	.word	0x00034c90


	//   ....[14]....
        /*0978*/ 	.word	0x00034d20


	//   ....[15]....
        /*097c*/ 	.word	0x000355f0


	//   ....[16]....
        /*0980*/ 	.word	0x00035660


	//   ....[17]....
        /*0984*/ 	.word	0x000356d0


	//   ....[18]....
        /*0988*/ 	.word	0x00035740


	//   ....[19]....
        /*098c*/ 	.word	0x000357b0


	//----- nvinfo : EIATTR_EXIT_INSTR_OFFSETS
	.align		4
.L_726:
        /*0990*/ 	.byte	0x04, 0x1c
        /*0992*/ 	.short	(.L_728 - .L_727)


	//   ....[0]....
.L_727:
        /*0994*/ 	.word	0x00001580


	//   ....[1]....
        /*0998*/ 	.word	0x00034a80


	//----- nvinfo : EIATTR_MAX_THREADS
	.align		4
.L_728:
        /*099c*/ 	.byte	0x04, 0x05
        /*099e*/ 	.short	(.L_730 - .L_729)
.L_729:
        /*09a0*/ 	.word	0x00000080
        /*09a4*/ 	.word	0x00000001
        /*09a8*/ 	.word	0x00000001


	//----- nvinfo : EIATTR_CRS_STACK_SIZE
	.align		4
.L_730:
        /*09ac*/ 	.byte	0x04, 0x1e
        /*09ae*/ 	.short	(.L_732 - .L_731)
.L_731:
        /*09b0*/ 	.word	0x00000000


	//----- nvinfo : EIATTR_CBANK_PARAM_SIZE
	.align		4
.L_732:
        /*09b4*/ 	.byte	0x03, 0x19
        /*09b6*/ 	.short	0x00e8


	//----- nvinfo : EIATTR_PARAM_CBANK
	.align		4
        /*09b8*/ 	.byte	0x04, 0x0a
        /*09ba*/ 	.short	(.L_734 - .L_733)
	.align		4
.L_733:
        /*09bc*/ 	.word	index@(.nv.constant0._ZN10layer_norm31ln_parallel_residual_fwd_kernelINS_13Kernel_traitsI6__halfS2_S2_S2_fjLj2048ELj1ELj4ELj1ELj16ENS_18Kernel_traits_baseILj2048ES2_S2_S2_S2_fjLj128EEEEELb1ELb0ELb0EEEvNS_9FwdParamsE)
        /*09c0*/ 	.short	0x0210
        /*09c2*/ 	.short	0x00e8


	//----- nvinfo : EIATTR_SW_WAR
	.align		4
.L_734:
        /*09c4*/ 	.byte	0x04, 0x36
        /*09c6*/ 	.short	(.L_736 - .L_735)
.L_735:
        /*09c8*/ 	.word	0x00000008
.L_736:


//--------------------- .nv.info._ZN10layer_norm31ln_parallel_residual_fwd_kernelINS_13Kernel_traitsI6__halfS2_S2_S2_fjLj2048ELj1ELj4ELj1ELj16ENS_18Kernel_traits_baseILj2048ES2_S2_S2_S2_fjLj128EEEEELb1ELb0ELb1EEEvNS_9FwdParamsE --------------------------
	.section	.nv.info._ZN10layer_norm31ln_parallel_residual_fwd_kernelINS_13Kernel_traitsI6__halfS2_S2_S2_fjLj2048ELj1ELj4ELj1ELj16ENS_18Kernel_traits_baseILj2048ES2_S2_S2_S2_fjLj128EEEEELb1ELb0ELb1EEEvNS_9FwdParamsE,"",@"SHT_CUDA_INFO"
	.sectionflags	@""
	.align	4


	//----- nvinfo : EIATTR_CUDA_API_VERSION
	.align		4
        /*0000*/ 	.byte	0x04, 0x37
        /*0002*/ 	.short	(.L_738 - .L_737)
.L_737:
        /*0004*/ 	.word	0x00000082


	//----- nvinfo : EIATTR_KPARAM_INFO
	.align		4
.L_738:
        /*0008*/ 	.byte	0x04, 0x17
        /*000a*/ 	.short	(.L_740 - .L_739)
.L_739:
        /*000c*/ 	.word	0x00000000
        /*0010*/ 	.short	0x0000
        /*0012*/ 	.short	0x0000
        /*0014*/ 	.byte	0x00, 0xf0, 0xa1, 0x03


	//----- nvinfo : EIATTR_SPARSE_MMA_MASK
	.align		4
.L_740:
        /*0018*/ 	.byte	0x03, 0x50
        /*001a*/ 	.short	0x0000


	//----- nvinfo : EIATTR_MAXREG_COUNT
	.align		4
        /*001c*/ 	.byte	0x03, 0x1b
        /*001e*/ 	.short	0x00ff


	//----- nvinfo : EIATTR_ANNOTATIONS
	.align		4
        /*0020*/ 	.byte	0x04, 0x55
        /*0022*/ 	.short	(.L_742 - .L_741)


	//   ....[0]....
.L_741:
        /* <DEDUP_REMOVED lines=52> */


	//----- nvinfo : EIATTR_MERCURY_ISA_VERSION
	.align		4
.L_742:
        /*0354*/ 	.byte	0x03, 0x5f
        /*0356*/ 	.short	0x0101


	//----- nvinfo : EIATTR_COOP_GROUP_MASK_REGIDS
	.align		4
        /*0358*/ 	.byte	0x04, 0x29
        /*035a*/ 	.short	(.L_744 - .L_743)


	//   ....[0]....
.L_743:
        /*035c*/ 	.word	0xffffffff


	//   ....[1]....
        /*0360*/ 	.word	0xffffffff


	//   ....[2]....
        /*0364*/ 	.word	0xffffffff


	//   ....[3]....
        /*0368*/ 	.word	0xffffffff


	//   ....[4]....
        /*036c*/ 	.word	0xffffffff


	//   ....[5]....
        /*0370*/ 	.word	0xffffffff


	//   ....[6]....
        /*0374*/ 	.word	0xffffffff


	//   ....[7]....
        /*0378*/ 	.word	0xffffffff


	//   ....[8]....
        /*037c*/ 	.word	0xffffffff


	//   ....[9]....
        /*0380*/ 	.word	0xffffffff


	//   ....[10]....
        /*0384*/ 	.word	0x05000079


	//   ....[11]....
        /*0388*/ 	.word	0x05000079


	//   ....[12]....
        /*038c*/ 	.word	0x05000079


	//   ....[13]....
        /*0390*/ 	.word	0x05000079


	//   ....[14]....
        /*0394*/ 	.word	0x05000079


	//   ....[15]....
        /*0398*/ 	.word	0x05000079


	//   ....[16]....
        /*039c*/ 	.word	0x05000079


	//   ....[17]....
        /*03a0*/ 	.word	0x05000079


	//   ....[18]....
        /*03a4*/ 	.word	0x05000079


	//   ....[19]....
        /*03a8*/ 	.word	0x05000079


	//----- nvinfo : EIATTR_COOP_GROUP_INSTR_OFFSETS
	.align		4
.L_744:
        /*03ac*/ 	.byte	0x04, 0x28
        /*03ae*/ 	.short	(.L_746 - .L_745)


	//   ....[0]....
.L_745:
        /*03b0*/ 	.word	0x0002fe90


	//   ....[1]....
        /*03b4*/ 	.word	0x0002feb0


	//   ....[2]....
        /*03b8*/ 	.word	0x0002fed0


	//   ....[3]....
        /*03bc*/ 	.word	0x0002fef0


	//   ....[4]....
        /*03c0*/ 	.word	0x0002ff10


	//   ....[5]....
        /*03c4*/ 	.word	0x00030750


	//   ....[6]....
        /*03c8*/ 	.word	0x00030770


	//   ....[7]....
        /*03cc*/ 	.word	0x00030790


	//   ....[8]....
        /*03d0*/ 	.word	0x000307b0


	//   ....[9]....
        /*03d4*/ 	.word	0x000307d0


	//   ....[10]....
        /*03d8*/ 	.word	0x00032b60


	//   ....[11]....
        /*03dc*/ 	.word	0x00032bf0


	//   ....[12]....
        /*03e0*/ 	.word	0x00032c60


	//   ....[13]....
        /*03e4*/ 	.word	0x00032cd0


	//   ....[14]....
        /*03e8*/ 	.word	0x00032d40


	//   ....[15]....
        /*03ec*/ 	.word	0x000335e0


	//   ....[16]....
        /*03f0*/ 	.word	0x00033650


	//   ....[17]....
        /*03f4*/ 	.word	0x000336c0


	//   ....[18]....
        /*03f8*/ 	.word	0x00033730


	//   ....[19]....
        /*03fc*/ 	.word	0x000337a0


	//----- nvinfo : EIATTR_EXIT_INSTR_OFFSETS
	.align		4
.L_746:
        /*0400*/ 	.byte	0x04, 0x1c
        /*0402*/ 	.short	(.L_748 - .L_747)


	//   ....[0]....
.L_747:
        /*0404*/ 	.word	0x00000af0


	//   ....[1]....
        /*0408*/ 	.word	0x00032af0


	//----- nvinfo : EIATTR_MAX_THREADS
	.align		4
.L_748:
        /*040c*/ 	.byte	0x04, 0x05
        /*040e*/ 	.short	(.L_750 - .L_749)
.L_749:
        /*0410*/ 	.word	0x00000080
        /*0414*/ 	.word	0x00000001
        /*0418*/ 	.word	0x00000001


	//----- nvinfo : EIATTR_CRS_STACK_SIZE
	.align		4
.L_750:
        /*041c*/ 	.byte	0x04, 0x1e
        /*041e*/ 	.short	(.L_752 - .L_751)
.L_751:
        /*0420*/ 	.word	0x00000000


	//----- nvinfo : EIATTR_CBANK_PARAM_SIZE
	.align		4
.L_752:
        /*0424*/ 	.byte	0x03, 0x19
        /*0426*/ 	.short	0x00e8


	//----- nvinfo : EIATTR_PARAM_CBANK
	.align		4
        /*0428*/ 	.byte	0x04, 0x0a
        /*042a*/ 	.short	(.L_754 - .L_753)
	.align		4
.L_753:
        /*042c*/ 	.word	index@(.nv.constant0._ZN10layer_norm31ln_parallel_residual_fwd_kernelINS_13Kernel_traitsI6__halfS2_S2_S2_fjLj2048ELj1ELj4ELj1ELj16ENS_18Kernel_traits_baseILj2048ES2_S2_S2_S2_fjLj128EEEEELb1ELb0ELb1EEEvNS_9FwdParamsE)
        /*0430*/ 	.short	0x0210
        /*0432*/ 	.short	0x00e8


	//----- nvinfo : EIATTR_SW_WAR
	.align		4
.L_754:
        /*0434*/ 	.byte	0x04, 0x36
        /*0436*/ 	.short	(.L_756 - .L_755)
.L_755:
        /*0438*/ 	.word	0x00000008
.L_756:


//--------------------- .nv.info._ZN10layer_norm31ln_parallel_residual_fwd_kernelINS_13Kernel_traitsI6__halfS2_S2_S2_fjLj2048ELj1ELj4ELj1ELj16ENS_18Kernel_traits_baseILj2048ES2_S2_S2_S2_fjLj128EEEEELb1ELb1ELb0EEEvNS_9FwdParamsE --------------------------
	.section	.nv.info._ZN10layer_norm31ln_parallel_residual_fwd_kernelINS_13Kernel_traitsI6__halfS2_S2_S2_fjLj2048ELj1ELj4ELj1ELj16ENS_18Kernel_traits_baseILj2048ES2_S2_S2_S2_fjLj128EEEEELb1ELb1ELb0EEEvNS_9FwdParamsE,"",@"SHT_CUDA_INFO"
	.sectionflags	@""
	.align	4


	//----- nvinfo : EIATTR_CUDA_API_VERSION
	.align		4
        /*0000*/ 	.byte	0x04, 0x37
        /*0002*/ 	.short	(.L_758 - .L_757)
.L_757:
        /*0004*/ 	.word	0x00000082


	//----- nvinfo : EIATTR_KPARAM_INFO
	.align		4
.L_758:
        /*0008*/ 	.byte	0x04, 0x17
        /*000a*/ 	.short	(.L_760 - .L_759)
.L_759:
        /*000c*/ 	.word	0x00000000
        /*0010*/ 	.short	0x0000
        /*0012*/ 	.short	0x0000
        /*0014*/ 	.byte	0x00, 0xf0, 0xa1, 0x03


	//----- nvinfo : EIATTR_SPARSE_MMA_MASK
	.align		4
.L_760:
        /*0018*/ 	.byte	0x03, 0x50
        /*001a*/ 	.short	0x0000


	//----- nvinfo : EIATTR_MAXREG_COUNT
	.align		4
        /*001c*/ 	.byte	0x03, 0x1b
        /*001e*/ 	.short	0x00ff


	//----- nvinfo : EIATTR_MERCURY_ISA_VERSION
	.align		4
        /*0020*/ 	.byte	0x03, 0x5f
        /*0022*/ 	.short	0x0101


	//----- nvinfo : EIATTR_COOP_GROUP_MASK_REGIDS
	.align		4
        /*0024*/ 	.byte	0x04, 0x29
        /*0026*/ 	.short	(.L_762 - .L_761)


	//   ....[0]....
.L_761:
        /*0028*/ 	.word	0xffffffff


	//   ....[1]....
        /*002c*/ 	.word	0xffffffff


	//   ....[2]....
        /*0030*/ 	.word	0xffffffff


	//   ....[3]....
        /*0034*/ 	.word	0xffffffff


	//   ....[4]....
        /*0038*/ 	.word	0xffffffff


	//   ....[5]....
        /*003c*/ 	.word	0xffffffff


	//   ....[6]....
        /*0040*/ 	.word	0xffffffff


	//   ....[7]....
        /*0044*/ 	.word	0xffffffff


	//   ....[8]....
        /*0048*/ 	.word	0xffffffff


	//   ....[9]....
        /*004c*/ 	.word	0xffffffff


	//   ....[10]....
        /*0050*/ 	.word	0x050000e8


	//   ....[11]....
        /*0054*/ 	.word	0x050000e8


	//   ....[12]....
        /*0058*/ 	.word	0x050000e8


	//   ....[13]....
        /*005c*/ 	.word	0x050000e8


	//   ....[14]....
        /*0060*/ 	.word	0x050000e8


	//   ....[15]....
        /*0064*/ 	.word	0x050000e8


	//   ....[16]....
        /*0068*/ 	.word	0x050000e8


	//   ....[17]....
        /*006c*/ 	.word	0x050000e8


	//   ....[18]....
        /*0070*/ 	.word	0x050000e8


	//   ....[19]....
        /*0074*/ 	.word	0x050000e8


	//----- nvinfo : EIATTR_COOP_GROUP_INSTR_OFFSETS
	.align		4
.L_762:
        /*0078*/ 	.byte	0x04, 0x28
        /*007a*/ 	.short	(.L_764 - .L_763)


	//   ....[0]....
.L_763:
        /*007c*/ 	.word	0x000304e0


	//   ....[1]....
        /*0080*/ 	.word	0x00030530


	//   ....[2]....
        /*0084*/ 	.word	0x00030550


	//   ....[3]....
        /*0088*/ 	.word	0x00030570


	//   ....[4]....
        /*008c*/ 	.word	0x000305a0


	//   ....[5]....
        /*0090*/ 	.word	0x00030e00


	//   ....[6]....
        /*0094*/ 	.word	0x00030e20


	//   ....[7]....
        /*0098*/ 	.word	0x00030e40


	//   ....[8]....
        /*009c*/ 	.word	0x00030e60


	//   ....[9]....
        /*00a0*/ 	.word	0x00030e80


	//   ....[10]....
        /*00a4*/ 	.word	0x00032230


	//   ....[11]....
        /*00a8*/ 	.word	0x000322f0


	//   ....[12]....
        /*00ac*/ 	.word	0x00032360


	//   ....[13]....
        /*00b0*/ 	.word	0x000323d0


	//   ....[14]....
        /*00b4*/ 	.word	0x00032450


	//   ....[15]....
        /*00b8*/ 	.word	0x00032d10


	//   ....[16]....
        /*00bc*/ 	.word	0x00032d80


	//   ....[17]....
        /*00c0*/ 	.word	0x00032df0


	//   ....[18]....
        /*00c4*/ 	.word	0x00032e60


	//   ....[19]....
        /*00c8*/ 	.word	0x00032ed0


	//----- nvinfo : EIATTR_EXIT_INSTR_OFFSETS
	.align		4
.L_764:
        /*00cc*/ 	.byte	0x04, 0x1c
        /*00ce*/ 	.short	(.L_766 - .L_765)


	//   ....[0]....
.L_765:
        /*00d0*/ 	.word	0x00000e80


	//   ....[1]....
        /*00d4*/ 	.word	0x000321c0


	//----- nvinfo : EIATTR_MAX_THREADS
	.align		4
.L_766:
        /*00d8*/ 	.byte	0x04, 0x05
        /*00da*/ 	.short	(.L_768 - .L_767)
.L_767:
        /*00dc*/ 	.word	0x00000080
        /*00e0*/ 	.word	0x00000001
        /*00e4*/ 	.word	0x00000001


	//----- nvinfo : EIATTR_CRS_STACK_SIZE
	.align		4
.L_768:
        /*00e8*/ 	.byte	0x04, 0x1e
        /*00ea*/ 	.short	(.L_770 - .L_769)
.L_769:
        /*00ec*/ 	.word	0x00000000


	//----- nvinfo : EIATTR_CBANK_PARAM_SIZE
	.align		4
.L_770:
        /*00f0*/ 	.byte	0x03, 0x19
        /*00f2*/ 	.short	0x00e8


	//----- nvinfo : EIATTR_PARAM_CBANK
	.align		4
        /*00f4*/ 	.byte	0x04, 0x0a
        /*00f6*/ 	.short	(.L_772 - .L_771)
	.align		4
.L_771:
        /*00f8*/ 	.word	index@(.nv.constant0._ZN10layer_norm31ln_parallel_residual_fwd_kernelINS_13Kernel_traitsI6__halfS2_S2_S2_fjLj2048ELj1ELj4ELj1ELj16ENS_18Kernel_traits_baseILj2048ES2_S2_S2_S2_fjLj128EEEEELb1ELb1ELb0EEEvNS_9FwdParamsE)
        /*00fc*/ 	.short	0x0210
        /*00fe*/ 	.short	0x00e8


	//----- nvinfo : EIATTR_SW_WAR
	.align		4
.L_772:
        /*0100*/ 	.byte	0x04, 0x36
        /*0102*/ 	.short	(.L_774 - .L_773)
.L_773:
        /*0104*/ 	.word	0x00000008
.L_774:


//--------------------- .nv.info._ZN10layer_norm31ln_parallel_residual_fwd_kernelINS_13Kernel_traitsI6__halfS2_S2_S2_fjLj2048ELj1ELj4ELj1ELj16ENS_18Kernel_traits_baseILj2048ES2_S2_S2_S2_fjLj128EEEEELb1ELb1ELb1EEEvNS_9FwdParamsE --------------------------
	.section	.nv.info._ZN10layer_norm31ln_parallel_residual_fwd_kernelINS_13Kernel_traitsI6__halfS2_S2_S2_fjLj2048ELj1ELj4ELj1ELj16ENS_18Kernel_traits_baseILj2048ES2_S2_S2_S2_fjLj128EEEEELb1ELb1ELb1EEEvNS_9FwdParamsE,"",@"SHT_CUDA_INFO"
	.sectionflags	@""
	.align	4


	//----- nvinfo : EIATTR_CUDA_API_VERSION
	.align		4
        /*0000*/ 	.byte	0x04, 0x37
        /*0002*/ 	.short	(.L_776 - .L_775)
.L_775:
        /*0004*/ 	.word	0x00000082


	//----- nvinfo : EIATTR_KPARAM_INFO
	.align		4
.L_776:
        /*0008*/ 	.byte	0x04, 0x17
        /*000a*/ 	.short	(.L_778 - .L_777)
.L_777:
        /*000c*/ 	.word	0x00000000
        /*0010*/ 	.short	0x0000
        /*0012*/ 	.short	0x0000
        /*0014*/ 	.byte	0x00, 0xf0, 0xa1, 0x03


	//----- nvinfo : EIATTR_SPARSE_MMA_MASK
	.align		4
.L_778:
        /*0018*/ 	.byte	0x03, 0x50
        /*001a*/ 	.short	0x0000


	//----- nvinfo : EIATTR_MAXREG_COUNT
	.align		4
        /*001c*/ 	.byte	0x03, 0x1b
        /*001e*/ 	.short	0x00ff


	//----- nvinfo : EIATTR_MERCURY_ISA_VERSION
	.align		4
        /*0020*/ 	.byte	0x03, 0x5f
        /*0022*/ 	.short	0x0101


	//----- nvinfo : EIATTR_COOP_GROUP_MASK_REGIDS
	.align		4
        /*0024*/ 	.byte	0x04, 0x29
        /*0026*/ 	.short	(.L_780 - .L_779)


	//   ....[0]....
.L_779:
        /*0028*/ 	.word	0xffffffff


	//   ....[1]....
        /*002c*/ 	.word	0xffffffff


	//   ....[2]....
        /*0030*/ 	.word	0xffffffff


	//   ....[3]....
        /*0034*/ 	.word	0xffffffff


	//   ....[4]....
        /*0038*/ 	.word	0xffffffff


	//   ....[5]....
        /*003c*/ 	.word	0xffffffff


	//   ....[6]....
        /*0040*/ 	.word	0xffffffff


	//   ....[7]....
        /*0044*/ 	.word	0xffffffff


	//   ....[8]....
        /*0048*/ 	.word	0xffffffff


	//   ....[9]....
        /*004c*/ 	.word	0xffffffff


	//   ....[10]....
        /*0050*/ 	.word	0x0500009e


	//   ....[11]....
        /*0054*/ 	.word	0x0500009e


	//   ....[12]....
        /*0058*/ 	.word	0x0500009e


	//   ....[13]....
        /*005c*/ 	.word	0x0500009e


	//   ....[14]....
        /*0060*/ 	.word	0x0500009e


	//   ....[15]....
        /*0064*/ 	.word	0x0500009e


	//   ....[16]....
        /*0068*/ 	.word	0x0500009e


	//   ....[17]....
        /*006c*/ 	.word	0x0500009e


	//   ....[18]....
        /*0070*/ 	.word	0x0500009e


	//   ....[19]....
        /*0074*/ 	.word	0x0500009e


	//----- nvinfo : EIATTR_COOP_GROUP_INSTR_OFFSETS
	.align		4
.L_780:
        /*0078*/ 	.byte	0x04, 0x28
        /*007a*/ 	.short	(.L_782 - .L_781)


	//   ....[0]....
.L_781:
        /*007c*/ 	.word	0x0002f1d0


	//   ....[1]....
        /*0080*/ 	.word	0x0002f1f0


	//   ....[2]....
        /*0084*/ 	.word	0x0002f220


	//   ....[3]....
        /*0088*/ 	.word	0x0002f240


	//   ....[4]....
        /*008c*/ 	.word	0x0002f260


	//   ....[5]....
        /*0090*/ 	.word	0x0002fa90


	//   ....[6]....
        /*0094*/ 	.word	0x0002fab0


	//   ....[7]....
        /*0098*/ 	.word	0x0002fad0


	//   ....[8]....
        /*009c*/ 	.word	0x0002faf0


	//   ....[9]....
        /*00a0*/ 	.word	0x0002fb10


	//   ....[10]....
        /*00a4*/ 	.word	0x00031000


	//   ....[11]....
        /*00a8*/ 	.word	0x000310a0


	//   ....[12]....
        /*00ac*/ 	.word	0x00031120


	//   ....[13]....
        /*00b0*/ 	.word	0x00031190


	//   ....[14]....
        /*00b4*/ 	.word	0x00031200


	//   ....[15]....
        /*00b8*/ 	.word	0x00031a70


	//   ....[16]....
        /*00bc*/ 	.word	0x00031ae0


	//   ....[17]....
        /*00c0*/ 	.word	0x00031b50


	//   ....[18]....
        /*00c4*/ 	.word	0x00031bc0


	//   ....[19]....
        /*00c8*/ 	.word	0x00031c30


	//----- nvinfo : EIATTR_EXIT_INSTR_OFFSETS
	.align		4
.L_782:
        /*00cc*/ 	.byte	0x04, 0x1c
        /*00ce*/ 	.short	(.L_784 - .L_783)


	//   ....[0]....
.L_783:
        /*00d0*/ 	.word	0x00000270


	//   ....[1]....
        /*00d4*/ 	.word	0x00030f90


	//----- nvinfo : EIATTR_MAX_THREADS
	.align		4
.L_784:
        /*00d8*/ 	.byte	0x04, 0x05
        /*00da*/ 	.short	(.L_786 - .L_785)
.L_785:
        /*00dc*/ 	.word	0x00000080
        /*00e0*/ 	.word	0x00000001
        /*00e4*/ 	.word	0x00000001


	//----- nvinfo : EIATTR_CRS_STACK_SIZE
	.align		4
.L_786:
        /*00e8*/ 	.byte	0x04, 0x1e
        /*00ea*/ 	.short	(.L_788 - .L_787)
.L_787:
        /*00ec*/ 	.word	0x00000000


	//----- nvinfo : EIATTR_CBANK_PARAM_SIZE
	.align		4
.L_788:
        /*00f0*/ 	.byte	0x03, 0x19
        /*00f2*/ 	.short	0x00e8


	//----- nvinfo : EIATTR_PARAM_CBANK
	.align		4
        /*00f4*/ 	.byte	0x04, 0x0a
        /*00f6*/ 	.short	(.L_790 - .L_789)
	.align		4
.L_789:
        /*00f8*/ 	.word	index@(.nv.constant0._ZN10layer_norm31ln_parallel_residual_fwd_kernelINS_13Kernel_traitsI6__halfS2_S2_S2_fjLj2048ELj1ELj4ELj1ELj16ENS_18Kernel_traits_baseILj2048ES2_S2_S2_S2_fjLj128EEEEELb1ELb1ELb1EEEvNS_9FwdParamsE)
        /*00fc*/ 	.short	0x0210
        /*00fe*/ 	.short	0x00e8


	//----- nvinfo : EIATTR_SW_WAR
	.align		4
.L_790:
        /*0100*/ 	.byte	0x04, 0x36
        /*0102*/ 	.short	(.L_792 - .L_791)
.L_791:
        /*0104*/ 	.word	0x00000008
.L_792:


//--------------------- .nv.info._ZN10layer_norm31ln_parallel_residual_fwd_kernelINS_13Kernel_traitsIf13__nv_bfloat16S2_S2_fjLj2048ELj1ELj4ELj1ELj16ENS_18Kernel_traits_baseILj2048EfS2_S2_S2_fjLj128EEEEELb0ELb0ELb0EEEvNS_9FwdParamsE --------------------------
	.section	.nv.info._ZN10layer_norm31ln_parallel_residual_fwd_kernelINS_13Kernel_traitsIf13__nv_bfloat16S2_S2_fjLj2048ELj1ELj4ELj1ELj16ENS_18Kernel_traits_baseILj2048EfS2_S2_S2_fjLj128EEEEELb0ELb0ELb0EEEvNS_9FwdParamsE,"",@"SHT_CUDA_INFO"
	.sectionflags	@""
	.align	4


	//----- nvinfo : EIATTR_CUDA_API_VERSION
	.align		4
        /*0000*/ 	.byte	0x04, 0x37
        /*0002*/ 	.short	(.L_794 - .L_793)
.L_793:
        /*0004*/ 	.word	0x00000082


	//----- nvinfo : EIATTR_KPARAM_INFO
	.align		4
.L_794:
        /*0008*/ 	.byte	0x04, 0x17
        /*000a*/ 	.short	(.L_796 - .L_795)
.L_795:
        /*000c*/ 	.word	0x00000000
        /*0010*/ 	.short	0x0000
        /*0012*/ 	.short	0x0000
        /*0014*/ 	.byte	0x00, 0xf0, 0xa1, 0x03


	//----- nvinfo : EIATTR_SPARSE_MMA_MASK
	.align		4
.L_796:
        /*0018*/ 	.byte	0x03, 0x50
        /*001a*/ 	.short	0x0000


	//----- nvinfo : EIATTR_MAXREG_COUNT
	.align		4
        /*001c*/ 	.byte	0x03, 0x1b
        /*001e*/ 	.short	0x00ff


	//----- nvinfo : EIATTR_ANNOTATIONS
	.align		4
        /*0020*/ 	.byte	0x04, 0x55
        /*0022*/ 	.short	(.L_798 - .L_797)


	//   ....[0]....
.L_797:
        /* <DEDUP_REMOVED lines=79> */


	//----- nvinfo : EIATTR_MERCURY_ISA_VERSION
	.align		4
.L_798:
        /*0504*/ 	.byte	0x03, 0x5f
        /*0506*/ 	.short	0x0101


	//----- nvinfo : EIATTR_COOP_GROUP_MASK_REGIDS
	.align		4
        /*0508*/ 	.byte	0x04, 0x29
        /*050a*/ 	.short	(.L_800 - .L_799)


	//   ....[0]....
.L_799:
        /*050c*/ 	.word	0xffffffff


	//   ....[1]....
        /*0510*/ 	.word	0xffffffff


	//   ....[2]....
        /*0514*/ 	.word	0xffffffff


	//   ....[3]....
        /*0518*/ 	.word	0xffffffff


	//   ....[4]....
        /*051c*/ 	.word	0xffffffff


	//   ....[5]....
        /*0520*/ 	.word	0xffffffff


	//   ....[6]....
        /*0524*/ 	.word	0xffffffff


	//   ....[7]....
        /*0528*/ 	.word	0xffffffff


	//   ....[8]....
        /*052c*/ 	.word	0xffffffff


	//   ....[9]....
        /*0530*/ 	.word	0xffffffff


	//   ....[10]....
        /*0534*/ 	.word	0x05000084


	//   ....[11]....
        /*0538*/ 	.word	0x05000084


	//   ....[12]....
        /*053c*/ 	.word	0x05000084


	//   ....[13]....
        /*0540*/ 	.word	0x05000084


	//   ....[14]....
        /*0544*/ 	.word	0x05000084


	//   ....[15]....
        /*0548*/ 	.word	0x05000084


	//   ....[16]....
        /*054c*/ 	.word	0x05000084


	//   ....[17]....
        /*0550*/ 	.word	0x05000084


	//   ....[18]....
        /*0554*/ 	.word	0x05000084


	//   ....[19]....
        /*0558*/ 	.word	0x05000084


	//----- nvinfo : EIATTR_COOP_GROUP_INSTR_OFFSETS
	.align		4
.L_800:
        /*055c*/ 	.byte	0x04, 0x28
        /*055e*/ 	.short	(.L_802 - .L_801)


	//   ....[0]....
.L_801:
        /*0560*/ 	.word	0x00007220


	//   ....[1]....
        /*0564*/ 	.word	0x00007260


	//   ....[2]....
        /*0568*/ 	.word	0x00007280


	//   ....[3]....
        /*056c*/ 	.word	0x000072a0


	//   ....[4]....
        /*0570*/ 	.word	0x000072c0


	//   ....[5]....
        /*0574*/ 	.word	0x00007b30


	//   ....[6]....
        /*0578*/ 	.word	0x00007b50


	//   ....[7]....
        /*057c*/ 	.word	0x00007b70


	//   ....[8]....
        /*0580*/ 	.word	0x00007b90


	//   ....[9]....
        /*0584*/ 	.word	0x00007bb0


	//   ....[10]....
        /*0588*/ 	.word	0x00009e70


	//   ....[11]....
        /*058c*/ 	.word	0x00009f10


	//   ....[12]....
        /*0590*/ 	.word	0x00009f80


	//   ....[13]....
        /*0594*/ 	.word	0x00009ff0


	//   ....[14]....
        /*0598*/ 	.word	0x0000a060


	//   ....[15]....
        /*059c*/ 	.word	0x0000a940


	//   ....[16]....
        /*05a0*/ 	.word	0x0000a9b0


	//   ....[17]....
        /*05a4*/ 	.word	0x0000aa20


	//   ....[18]....
        /*05a8*/ 	.word	0x0000aa90


	//   ....[19]....
        /*05ac*/ 	.word	0x0000ab00


	//----- nvinfo : EIATTR_EXIT_INSTR_OFFSETS
	.align		4
.L_802:
        /*05b0*/ 	.byte	0x04, 0x1c
        /*05b2*/ 	.short	(.L_804 - .L_803)


	//   ....[0]....
.L_803:
        /*05b4*/ 	.word	0x00001830


	//   ....[1]....
        /*05b8*/ 	.word	0x00009e00


	//----- nvinfo : EIATTR_MAX_THREADS
	.align		4
.L_804:
        /*05bc*/ 	.byte	0x04, 0x05
        /*05be*/ 	.short	(.L_806 - .L_805)
.L_805:
        /*05c0*/ 	.word	0x00000080
        /*05c4*/ 	.word	0x00000001
        /*05c8*/ 	.word	0x00000001


	//----- nvinfo : EIATTR_CRS_STACK_SIZE
	.align		4
.L_806:
        /*05cc*/ 	.byte	0x04, 0x1e
        /*05ce*/ 	.short	(.L_808 - .L_807)
.L_807:
        /*05d0*/ 	.word	0x00000000


	//----- nvinfo : EIATTR_CBANK_PARAM_SIZE
	.align		4
.L_808:
        /*05d4*/ 	.byte	0x03, 0x19
        /*05d6*/ 	.short	0x00e8


	//----- nvinfo : EIATTR_PARAM_CBANK
	.align		4
        /*05d8*/ 	.byte	0x04, 0x0a
        /*05da*/ 	.short	(.L_810 - .L_809)
	.align		4
.L_809:
        /*05dc*/ 	.word	index@(.nv.constant0._ZN10layer_norm31ln_parallel_residual_fwd_kernelINS_13Kernel_traitsIf13__nv_bfloat16S2_S2_fjLj2048ELj1ELj4ELj1ELj16ENS_18Kernel_traits_baseILj2048EfS2_S2_S2_fjLj128EEEEELb0ELb0ELb0EEEvNS_9FwdParamsE)
        /*05e0*/ 	.short	0x0210
        /*05e2*/ 	.short	0x00e8


	//----- nvinfo : EIATTR_SW_WAR
	.align		4
.L_810:
        /*05e4*/ 	.byte	0x04, 0x36
        /*05e6*/ 	.short	(.L_812 - .L_811)
.L_811:
        /*05e8*/ 	.word	0x00000008
.L_812:


//--------------------- .nv.info._ZN10layer_norm31ln_parallel_residual_fwd_kernelINS_13Kernel_traitsIf13__nv_bfloat16S2_S2_fjLj2048ELj1ELj4ELj1ELj16ENS_18Kernel_traits_baseILj2048EfS2_S2_S2_fjLj128EEEEELb0ELb0ELb1EEEvNS_9FwdParamsE --------------------------
	.section	.nv.info._ZN10layer_norm31ln_parallel_residual_fwd_kernelINS_13Kernel_traitsIf13__nv_bfloat16S2_S2_fjLj2048ELj1ELj4ELj1ELj16ENS_18Kernel_traits_baseILj2048EfS2_S2_S2_fjLj128EEEEELb0ELb0ELb1EEEvNS_9FwdParamsE,"",@"SHT_CUDA_INFO"
	.sectionflags	@""
	.align	4


	//----- nvinfo : EIATTR_CUDA_API_VERSION
	.align		4
        /*0000*/ 	.byte	0x04, 0x37
        /*0002*/ 	.short	(.L_814 - .L_813)
.L_813:
        /*0004*/ 	.word	0x00000082


	//----- nvinfo : EIATTR_KPARAM_INFO
	.align		4
.L_814:
        /*0008*/ 	.byte	0x04, 0x17
        /*000a*/ 	.short	(.L_816 - .L_815)
.L_815:
        /*000c*/ 	.word	0x00000000
        /*0010*/ 	.short	0x0000
        /*0012*/ 	.short	0x0000
        /*0014*/ 	.byte	0x00, 0xf0, 0xa1, 0x03


	//----- nvinfo : EIATTR_SPARSE_MMA_MASK
	.align		4
.L_816:
        /*0018*/ 	.byte	0x03, 0x50
        /*001a*/ 	.short	0x0000


	//----- nvinfo : EIATTR_MAXREG_COUNT
	.align		4
        /*001c*/ 	.byte	0x03, 0x1b
        /*001e*/ 	.short	0x00ff


	//----- nvinfo : EIATTR_ANNOTATIONS
	.align		4
        /*0020*/ 	.byte	0x04, 0x55
        /*0022*/ 	.short	(.L_818 - .L_817)


	//   ....[0]....
.L_817:
        /* <DEDUP_REMOVED lines=75> */


	//----- nvinfo : EIATTR_MERCURY_ISA_VERSION
	.align		4
.L_818:
        /*04c4*/ 	.byte	0x03, 0x5f
        /*04c6*/ 	.short	0x0101


	//----- nvinfo : EIATTR_COOP_GROUP_MASK_REGIDS
	.align		4
        /*04c8*/ 	.byte	0x04, 0x29
        /*04ca*/ 	.short	(.L_820 - .L_819)


	//   ....[0]....
.L_819:
        /*04cc*/ 	.word	0xffffffff


	//   ....[1]....
        /*04d0*/ 	.word	0xffffffff


	//   ....[2]....
        /*04d4*/ 	.word	0xffffffff


	//   ....[3]....
        /*04d8*/ 	.word	0xffffffff


	//   ....[4]....
        /*04dc*/ 	.word	0xffffffff


	//   ....[5]....
        /*04e0*/ 	.word	0xffffffff


	//   ....[6]....
        /*04e4*/ 	.word	0xffffffff


	//   ....[7]....
        /*04e8*/ 	.word	0xffffffff


	//   ....[8]....
        /*04ec*/ 	.word	0xffffffff


	//   ....[9]....
        /*04f0*/ 	.word	0xffffffff


	//   ....[10]....
        /*04f4*/ 	.word	0x050000b0


	//   ....[11]....
        /*04f8*/ 	.word	0x050000b0


	//   ....[12]....
        /*04fc*/ 	.word	0x050000b0


	//   ....[13]....
        /*0500*/ 	.word	0x050000b0


	//   ....[14]....
        /*0504*/ 	.word	0x050000b0


	//   ....[15]....
        /*0508*/ 	.word	0x050000b0


	//   ....[16]....
        /*050c*/ 	.word	0x050000b0


	//   ....[17]....
        /*0510*/ 	.word	0x050000b0


	//   ....[18]....
        /*0514*/ 	.word	0x050000b0


	//   ....[19]....
        /*0518*/ 	.word	0x050000b0


	//----- nvinfo : EIATTR_COOP_GROUP_INSTR_OFFSETS
	.align		4
.L_820:
        /*051c*/ 	.byte	0x04, 0x28
        /*051e*/ 	.short	(.L_822 - .L_821)


	//   ....[0]....
.L_821:
        /*0520*/ 	.word	0x00006520


	//   ....[1]....
        /*0524*/ 	.word	0x00006550


	//   ....[2]....
        /*0528*/ 	.word	0x00006570


	//   ....[3]....
        /*052c*/ 	.word	0x00006590


	//   ....[4]....
        /*0530*/ 	.word	0x000065b0


	//   ....[5]....
        /*0534*/ 	.word	0x00006de0


	//   ....[6]....
        /*0538*/ 	.word	0x00006e00


	//   ....[7]....
        /*053c*/ 	.word	0x00006e20


	//   ....[8]....
        /*0540*/ 	.word	0x00006e40


	//   ....[9]....
        /*0544*/ 	.word	0x00006e60


	//   ....[10]....
        /*0548*/ 	.word	0x00008ca0


	//   ....[11]....
        /*054c*/ 	.word	0x00008d40


	//   ....[12]....
        /*0550*/ 	.word	0x00008db0


	//   ....[13]....
        /*0554*/ 	.word	0x00008e20


	//   ....[14]....
        /*0558*/ 	.word	0x00008e90


	//   ....[15]....
        /*055c*/ 	.word	0x00009720


	//   ....[16]....
        /*0560*/ 	.word	0x00009790


	//   ....[17]....
        /*0564*/ 	.word	0x00009800


	//   ....[18]....
        /*0568*/ 	.word	0x00009870


	//   ....[19]....
        /*056c*/ 	.word	0x000098e0


	//----- nvinfo : EIATTR_EXIT_INSTR_OFFSETS
	.align		4
.L_822:
        /*0570*/ 	.byte	0x04, 0x1c
        /*0572*/ 	.short	(.L_824 - .L_823)


	//   ....[0]....
.L_823:
        /*0574*/ 	.word	0x00000c30


	//   ....[1]....
        /*0578*/ 	.word	0x00008c30


	//----- nvinfo : EIATTR_MAX_THREADS
	.align		4
.L_824:
        /*057c*/ 	.byte	0x04, 0x05
        /*057e*/ 	.short	(.L_826 - .L_825)
.L_825:
        /*0580*/ 	.word	0x00000080
        /*0584*/ 	.word	0x00000001
        /*0588*/ 	.word	0x00000001


	//----- nvinfo : EIATTR_CRS_STACK_SIZE
	.align		4
.L_826:
        /*058c*/ 	.byte	0x04, 0x1e
        /*058e*/ 	.short	(.L_828 - .L_827)
.L_827:
        /*0590*/ 	.word	0x00000000


	//----- nvinfo : EIATTR_CBANK_PARAM_SIZE
	.align		4
.L_828:
        /*0594*/ 	.byte	0x03, 0x19
        /*0596*/ 	.short	0x00e8


	//----- nvinfo : EIATTR_PARAM_CBANK
	.align		4
        /*0598*/ 	.byte	0x04, 0x0a
        /*059a*/ 	.short	(.L_830 - .L_829)
	.align		4
.L_829:
        /*059c*/ 	.word	index@(.nv.constant0._ZN10layer_norm31ln_parallel_residual_fwd_kernelINS_13Kernel_traitsIf13__nv_bfloat16S2_S2_fjLj2048ELj1ELj4ELj1ELj16ENS_18Kernel_traits_baseILj2048EfS2_S2_S2_fjLj128EEEEELb0ELb0ELb1EEEvNS_9FwdParamsE)
        /*05a0*/ 	.short	0x0210
        /*05a2*/ 	.short	0x00e8


	//----- nvinfo : EIATTR_SW_WAR
	.align		4
.L_830:
        /*05a4*/ 	.byte	0x04, 0x36
        /*05a6*/ 	.short	(.L_832 - .L_831)
.L_831:
        /*05a8*/ 	.word	0x00000008
.L_832:


//--------------------- .nv.info._ZN10layer_norm31ln_parallel_residual_fwd_kernelINS_13Kernel_traitsIf13__nv_bfloat16S2_S2_fjLj2048ELj1ELj4ELj1ELj16ENS_18Kernel_traits_baseILj2048EfS2_S2_S2_fjLj128EEEEELb0ELb1ELb0EEEvNS_9FwdParamsE --------------------------
	.section	.nv.info._ZN10layer_norm31ln_parallel_residual_fwd_kernelINS_13Kernel_traitsIf13__nv_bfloat16S2_S2_fjLj2048ELj1ELj4ELj1ELj16ENS_18Kernel_traits_baseILj2048EfS2_S2_S2_fjLj128EEEEELb0ELb1ELb0EEEvNS_9FwdParamsE,"",@"SHT_CUDA_INFO"
	.sectionflags	@""
	.align	4


	//----- nvinfo : EIATTR_CUDA_API_VERSION
	.align		4
        /*0000*/ 	.byte	0x04, 0x37
        /*0002*/ 	.short	(.L_834 - .L_833)
.L_833:
        /*0004*/ 	.word	0x00000082


	//----- nvinfo : EIATTR_KPARAM_INFO
	.align		4
.L_834:
        /*0008*/ 	.byte	0x04, 0x17
        /*000a*/ 	.short	(.L_836 - .L_835)
.L_835:
        /*000c*/ 	.word	0x00000000
        /*0010*/ 	.short	0x0000
        /*0012*/ 	.short	0x0000
        /*0014*/ 	.byte	0x00, 0xf0, 0xa1, 0x03


	//----- nvinfo : EIATTR_SPARSE_MMA_MASK
	.align		4
.L_836:
        /*0018*/ 	.byte	0x03, 0x50
        /*001a*/ 	.short	0x0000


	//----- nvinfo : EIATTR_MAXREG_COUNT
	.align		4
        /*001c*/ 	.byte	0x03, 0x1b
        /*001e*/ 	.short	0x00ff


	//----- nvinfo : EIATTR_MERCURY_ISA_VERSION
	.align		4
        /*0020*/ 	.byte	0x03, 0x5f
        /*0022*/ 	.short	0x0101


	//----- nvinfo : EIATTR_COOP_GROUP_MASK_REGIDS
	.align		4
        /*0024*/ 	.byte	0x04, 0x29
        /*0026*/ 	.short	(.L_838 - .L_837)


	//   ....[0]....
.L_837:
        /*0028*/ 	.word	0xffffffff


	//   ....[1]....
        /*002c*/ 	.word	0xffffffff


	//   ....[2]....
        /*0030*/ 	.word	0xffffffff


	//   ....[3]....
        /*0034*/ 	.word	0xffffffff


	//   ....[4]....
        /*0038*/ 	.word	0xffffffff


	//   ....[5]....
        /*003c*/ 	.word	0xffffffff


	//   ....[6]....
        /*0040*/ 	.word	0xffffffff


	//   ....[7]....
        /*0044*/ 	.word	0xffffffff


	//   ....[8]....
        /*0048*/ 	.word	0xffffffff


	//   ....[9]....
        /*004c*/ 	.word	0xffffffff


	//   ....[10]....
        /*0050*/ 	.word	0x050000da


	//   ....[11]....
        /*0054*/ 	.word	0x050000da


	//   ....[12]....
        /*0058*/ 	.word	0x050000da


	//   ....[13]....
        /*005c*/ 	.word	0x050000da


	//   ....[14]....
        /*0060*/ 	.word	0x050000da


	//   ....[15]....
        /*0064*/ 	.word	0x050000da


	//   ....[16]....
        /*0068*/ 	.word	0x050000da


	//   ....[17]....
        /*006c*/ 	.word	0x050000da


	//   ....[18]....
        /*0070*/ 	.word	0x050000da


	//   ....[19]....
        /*0074*/ 	.word	0x050000da


	//----- nvinfo : EIATTR_COOP_GROUP_INSTR_OFFSETS
	.align		4
.L_838:
        /*0078*/ 	.byte	0x04, 0x28
        /*007a*/ 	.short	(.L_840 - .L_839)


	//   ....[0]....
.L_839:
        /*007c*/ 	.word	0x00006600


	//   ....[1]....
        /*0080*/ 	.word	0x00006640


	//   ....[2]....
        /*0084*/ 	.word	0x00006660


	//   ....[3]....
        /*0088*/ 	.word	0x00006680


	//   ....[4]....
        /*008c*/ 	.word	0x000066a0


	//   ....[5]....
        /*0090*/ 	.word	0x00006f10


	//   ....[6]....
        /*0094*/ 	.word	0x00006f30


	//   ....[7]....
        /*0098*/ 	.word	0x00006f50


	//   ....[8]....
        /*009c*/ 	.word	0x00006f70


	//   ....[9]....
        /*00a0*/ 	.word	0x00006f90


	//   ....[10]....
        /*00a4*/ 	.word	0x00008310


	//   ....[11]....
        /*00a8*/ 	.word	0x000083c0


	//   ....[12]....
        /*00ac*/ 	.word	0x00008430


	//   ....[13]....
        /*00b0*/ 	.word	0x000084a0


	//   ....[14]....
        /*00b4*/ 	.word	0x00008510


	//   ....[15]....
        /*00b8*/ 	.word	0x00008de0


	//   ....[16]....
        /*00bc*/ 	.word	0x00008e50


	//   ....[17]....
        /*00c0*/ 	.word	0x00008ec0


	//   ....[18]....
        /*00c4*/ 	.word	0x00008f30


	//   ....[19]....
        /*00c8*/ 	.word	0x00008fa0


	//----- nvinfo : EIATTR_EXIT_INSTR_OFFSETS
	.align		4
.L_840:
        /*00cc*/ 	.byte	0x04, 0x1c
        /*00ce*/ 	.short	(.L_842 - .L_841)


	//   ....[0]....
.L_841:
        /*00d0*/ 	.word	0x00000c00


	//   ....[1]....
        /*00d4*/ 	.word	0x000082a0


	//----- nvinfo : EIATTR_MAX_THREADS
	.align		4
.L_842:
        /*00d8*/ 	.byte	0x04, 0x05
        /*00da*/ 	.short	(.L_844 - .L_843)
.L_843:
        /*00dc*/ 	.word	0x00000080
        /*00e0*/ 	.word	0x00000001
        /*00e4*/ 	.word	0x00000001


	//----- nvinfo : EIATTR_CRS_STACK_SIZE
	.align		4
.L_844:
        /*00e8*/ 	.byte	0x04, 0x1e
        /*00ea*/ 	.short	(.L_846 - .L_845)
.L_845:
        /*00ec*/ 	.word	0x00000000


	//----- nvinfo : EIATTR_CBANK_PARAM_SIZE
	.align		4
.L_846:
        /*00f0*/ 	.byte	0x03, 0x19
        /*00f2*/ 	.short	0x00e8


	//----- nvinfo : EIATTR_PARAM_CBANK
	.align		4
        /*00f4*/ 	.byte	0x04, 0x0a
        /*00f6*/ 	.short	(.L_848 - .L_847)
	.align		4
.L_847:
        /*00f8*/ 	.word	index@(.nv.constant0._ZN10layer_norm31ln_parallel_residual_fwd_kernelINS_13Kernel_traitsIf13__nv_bfloat16S2_S2_fjLj2048ELj1ELj4ELj1ELj16ENS_18Kernel_traits_baseILj2048EfS2_S2_S2_fjLj128EEEEELb0ELb1ELb0EEEvNS_9FwdParamsE)
        /*00fc*/ 	.short	0x0210
        /*00fe*/ 	.short	0x00e8


	//----- nvinfo : EIATTR_SW_WAR
	.align		4
.L_848:
        /*0100*/ 	.byte	0x04, 0x36
        /*0102*/ 	.short	(.L_850 - .L_849)
.L_849:
        /*0104*/ 	.word	0x00000008
.L_850:


//--------------------- .nv.info._ZN10layer_norm31ln_parallel_residual_fwd_kernelINS_13Kernel_traitsIf13__nv_bfloat16S2_S2_fjLj2048ELj1ELj4ELj1ELj16ENS_18Kernel_traits_baseILj2048EfS2_S2_S2_fjLj128EEEEELb0ELb1ELb1EEEvNS_9FwdParamsE --------------------------
	.section	.nv.info._ZN10layer_norm31ln_parallel_residual_fwd_kernelINS_13Kernel_traitsIf13__nv_bfloat16S2_S2_fjLj2048ELj1ELj4ELj1ELj16ENS_18Kernel_traits_baseILj2048EfS2_S2_S2_fjLj128EEEEELb0ELb1ELb1EEEvNS_9FwdParamsE,"",@"SHT_CUDA_INFO"
	.sectionflags	@""
	.align	4


	//----- nvinfo : EIATTR_CUDA_API_VERSION
	.align		4
        /*0000*/ 	.byte	0x04, 0x37
        /*0002*/ 	.short	(.L_852 - .L_851)
.L_851:
        /*0004*/ 	.word	0x00000082


	//----- nvinfo : EIATTR_KPARAM_INFO
	.align		4
.L_852:
        /*0008*/ 	.byte	0x04, 0x17
        /*000a*/ 	.short	(.L_854 - .L_853)
.L_853:
        /*000c*/ 	.word	0x00000000
        /*0010*/ 	.short	0x0000
        /*0012*/ 	.short	0x0000
        /*0014*/ 	.byte	0x00, 0xf0, 0xa1, 0x03


	//----- nvinfo : EIATTR_SPARSE_MMA_MASK
	.align		4
.L_854:
        /*0018*/ 	.byte	0x03, 0x50
        /*001a*/ 	.short	0x0000


	//----- nvinfo : EIATTR_MAXREG_COUNT
	.align		4
        /*001c*/ 	.byte	0x03, 0x1b
        /*001e*/ 	.short	0x00ff


	//----- nvinfo : EIATTR_MERCURY_ISA_VERSION
	.align		4
        /*0020*/ 	.byte	0x03, 0x5f
        /*0022*/ 	.short	0x0101


	//----- nvinfo : EIATTR_COOP_GROUP_MASK_REGIDS
	.align		4
        /*0024*/ 	.byte	0x04, 0x29
        /*0026*/ 	.short	(.L_856 - .L_855)


	//   ....[0]....
.L_855:
        /*0028*/ 	.word	0xffffffff


	//   ....[1]....
        /*002c*/ 	.word	0xffffffff


	//   ....[2]....
        /*0030*/ 	.word	0xffffffff


	//   ....[3]....
        /*0034*/ 	.word	0xffffffff


	//   ....[4]....
        /*0038*/ 	.word	0xffffffff


	//   ....[5]....
        /*003c*/ 	.word	0xffffffff


	//   ....[6]....
        /*0040*/ 	.word	0xffffffff


	//   ....[7]....
        /*0044*/ 	.word	0xffffffff


	//   ....[8]....
        /*0048*/ 	.word	0xffffffff


	//   ....[9]....
        /*004c*/ 	.word	0xffffffff


	//   ....[10]....
        /*0050*/ 	.word	0x050000e0


	//   ....[11]....
        /*0054*/ 	.word	0x050000e0


	//   ....[12]....
        /*0058*/ 	.word	0x050000e0


	//   ....[13]....
        /*005c*/ 	.word	0x050000e0


	//   ....[14]....
        /*0060*/ 	.word	0x050000e0


	//   ....[15]....
        /*0064*/ 	.word	0x050000e0


	//   ....[16]....
        /*0068*/ 	.word	0x050000e0


	//   ....[17]....
        /*006c*/ 	.word	0x050000e0


	//   ....[18]....
        /*0070*/ 	.word	0x050000e0


	//   ....[19]....
        /*0074*/ 	.word	0x050000e0


	//----- nvinfo : EIATTR_COOP_GROUP_INSTR_OFFSETS
	.align		4
.L_856:
        /*0078*/ 	.byte	0x04, 0x28
        /*007a*/ 	.short	(.L_858 - .L_857)


	//   ....[0]....
.L_857:
        /*007c*/ 	.word	0x000058e0


	//   ....[1]....
        /*0080*/ 	.word	0x00005900


	//   ....[2]....
        /*0084*/ 	.word	0x00005920


	//   ....[3]....
        /*0088*/ 	.word	0x00005940


	//   ....[4]....
        /*008c*/ 	.word	0x00005970


	//   ....[5]....
        /*0090*/ 	.word	0x000061a0


	//   ....[6]....
        /*0094*/ 	.word	0x000061c0


	//   ....[7]....
        /*0098*/ 	.word	0x000061e0


	//   ....[8]....
        /*009c*/ 	.word	0x00006200


	//   ....[9]....
        /*00a0*/ 	.word	0x00006220


	//   ....[10]....
        /*00a4*/ 	.word	0x000072d0


	//   ....[11]....
        /*00a8*/ 	.word	0x00007370


	//   ....[12]....
        /*00ac*/ 	.word	0x000073e0


	//   ....[13]....
        /*00b0*/ 	.word	0x00007450


	//   ....[14]....
        /*00b4*/ 	.word	0x000074d0


	//   ....[15]....
        /*00b8*/ 	.word	0x00007d50


	//   ....[16]....
        /*00bc*/ 	.word	0x00007dc0


	//   ....[17]....
        /*00c0*/ 	.word	0x00007e30


	//   ....[18]....
        /*00c4*/ 	.word	0x00007ea0


	//   ....[19]....
        /*00c8*/ 	.word	0x00007f10


	//----- nvinfo : EIATTR_EXIT_INSTR_OFFSETS
	.align		4
.L_858:
        /*00cc*/ 	.byte	0x04, 0x1c
        /*00ce*/ 	.short	(.L_860 - .L_859)


	//   ....[0]....
.L_859:
        /*00d0*/ 	.word	0x00000460


	//   ....[1]....
        /*00d4*/ 	.word	0x00007260


	//----- nvinfo : EIATTR_MAX_THREADS
	.align		4
.L_860:
        /*00d8*/ 	.byte	0x04, 0x05
        /*00da*/ 	.short	(.L_862 - .L_861)
.L_861:
        /*00dc*/ 	.word	0x00000080
        /*00e0*/ 	.word	0x00000001
        /*00e4*/ 	.word	0x00000001


	//----- nvinfo : EIATTR_CRS_STACK_SIZE
	.align		4
.L_862:
        /*00e8*/ 	.byte	0x04, 0x1e
        /*00ea*/ 	.short	(.L_864 - .L_863)
.L_863:
        /*00ec*/ 	.word	0x00000000


	//----- nvinfo : EIATTR_CBANK_PARAM_SIZE
	.align		4
.L_864:
        /*00f0*/ 	.byte	0x03, 0x19
        /*00f2*/ 	.short	0x00e8


	//----- nvinfo : EIATTR_PARAM_CBANK
	.align		4
        /*00f4*/ 	.byte	0x04, 0x0a
        /*00f6*/ 	.short	(.L_866 - .L_865)
	.align		4
.L_865:
        /*00f8*/ 	.word	index@(.nv.constant0._ZN10layer_norm31ln_parallel_residual_fwd_kernelINS_13Kernel_traitsIf13__nv_bfloat16S2_S2_fjLj2048ELj1ELj4ELj1ELj16ENS_18Kernel_traits_baseILj2048EfS2_S2_S2_fjLj128EEEEELb0ELb1ELb1EEEvNS_9FwdParamsE)
        /*00fc*/ 	.short	0x0210
        /*00fe*/ 	.short	0x00e8


	//----- nvinfo : EIATTR_SW_WAR
	.align		4
.L_866:
        /*0100*/ 	.byte	0x04, 0x36
        /*0102*/ 	.short	(.L_868 - .L_867)
.L_867:
        /*0104*/ 	.word	0x00000008
.L_868:


//--------------------- .nv.info._ZN10layer_norm31ln_parallel_residual_fwd_kernelINS_13Kernel_traitsIf13__nv_bfloat16S2_S2_fjLj2048ELj1ELj4ELj1ELj16ENS_18Kernel_traits_baseILj2048EfS2_S2_S2_fjLj128EEEEELb1ELb0ELb0EEEvNS_9FwdParamsE --------------------------
	.section	.nv.info._ZN10layer_norm31ln_parallel_residual_fwd_kernelINS_13Kernel_traitsIf13__nv_bfloat16S2_S2_fjLj2048ELj1ELj4ELj1ELj16ENS_18Kernel_traits_baseILj2048EfS2_S2_S2_fjLj128EEEEELb1ELb0ELb0EEEvNS_9FwdParamsE,"",@"SHT_CUDA_INFO"
	.sectionflags	@""
	.align	4


	//----- nvinfo : EIATTR_CUDA_API_VERSION
	.align		4
        /*0000*/ 	.byte	0x04, 0x37
        /*0002*/ 	.short	(.L_870 - .L_869)
.L_869:
        /*0004*/ 	.word	0x00000082


	//----- nvinfo : EIATTR_KPARAM_INFO
	.align		4
.L_870:
        /*0008*/ 	.byte	0x04, 0x17
        /*000a*/ 	.short	(.L_872 - .L_871)
.L_871:
        /*000c*/ 	.word	0x00000000
        /*0010*/ 	.short	0x0000
        /*0012*/ 	.short	0x0000
        /*0014*/ 	.byte	0x00, 0xf0, 0xa1, 0x03


	//----- nvinfo : EIATTR_SPARSE_MMA_MASK
	.align		4
.L_872:
        /*0018*/ 	.byte	0x03, 0x50
        /*001a*/ 	.short	0x0000


	//----- nvinfo : EIATTR_MAXREG_COUNT
	.align		4
        /*001c*/ 	.byte	0x03, 0x1b
        /*001e*/ 	.short	0x00ff


	//----- nvinfo : EIATTR_ANNOTATIONS
	.align		4
        /*0020*/ 	.byte	0x04, 0x55
        /*0022*/ 	.short	(.L_874 - .L_873)


	//   ....[0]....
.L_873:
        /* <DEDUP_REMOVED lines=90> */


	//----- nvinfo : EIATTR_MERCURY_ISA_VERSION
	.align		4
.L_874:
        /*05b4*/ 	.byte	0x03, 0x5f
        /*05b6*/ 	.short	0x0101


	//----- nvinfo : EIATTR_COOP_GROUP_MASK_REGIDS
	.align		4
        /*05b8*/ 	.byte	0x04, 0x29
        /*05ba*/ 	.short	(.L_876 - .L_875)


	//   ....[0]....
.L_875:
        /*05bc*/ 	.word	0xffffffff


	//   ....[1]....
        /*05c0*/ 	.word	0xffffffff


	//   ....[2]....
        /*05c4*/ 	.word	0xffffffff


	//   ....[3]....
        /*05c8*/ 	.word	0xffffffff


	//   ....[4]....
        /*05cc*/ 	.word	0xffffffff


	//   ....[5]....
        /*05d0*/ 	.word	0xffffffff


	//   ....[6]....
        /*05d4*/ 	.word	0xffffffff


	//   ....[7]....
        /*05d8*/ 	.word	0xffffffff


	//   ....[8]....
        /*05dc*/ 	.word	0xffffffff


	//   ....[9]....
        /*05e0*/ 	.word	0xffffffff


	//   ....[10]....
        /*05e4*/ 	.word	0x0500005c


	//   ....[11]....
        /*05e8*/ 	.word	0x0500005c


	//   ....[12]....
        /*05ec*/ 	.word	0x0500005c


	//   ....[13]....
        /*05f0*/ 	.word	0x0500005c


	//   ....[14]....
        /*05f4*/ 	.word	0x0500005c


	//   ....[15]....
        /*05f8*/ 	.word	0x0500005c


	//   ....[16]....
        /*05fc*/ 	.word	0x0500005c


	//   ....[17]....
        /*0600*/ 	.word	0x0500005c


	//   ....[18]....
        /*0604*/ 	.word	0x0500005c


	//   ....[19]....
        /*0608*/ 	.word	0x0500005c


	//----- nvinfo : EIATTR_COOP_GROUP_INSTR_OFFSETS
	.align		4
.L_876:
        /*060c*/ 	.byte	0x04, 0x28
        /*060e*/ 	.short	(.L_878 - .L_877)


	//   ....[0]....
.L_877:
        /*0610*/ 	.word	0x00030450


	//   ....[1]....
        /*0614*/ 	.word	0x000304c0


	//   ....[2]....
        /*0618*/ 	.word	0x000304e0


	//   ....[3]....
        /*061c*/ 	.word	0x00030500


	//   ....[4]....
        /*0620*/ 	.word	0x00030520


	//   ....[5]....
        /*0624*/ 	.word	0x00030d80


	//   ....[6]....
        /*0628*/ 	.word	0x00030da0


	//   ....[7]....
        /*062c*/ 	.word	0x00030dc0


	//   ....[8]....
        /*0630*/ 	.word	0x00030de0


	//   ....[9]....
        /*0634*/ 	.word	0x00030e00


	//   ....[10]....
        /*0638*/ 	.word	0x00033250


	//   ....[11]....
        /*063c*/ 	.word	0x00033300


	//   ....[12]....
        /*0640*/ 	.word	0x00033390


	//   ....[13]....
        /*0644*/ 	.word	0x00033400


	//   ....[14]....
        /*0648*/ 	.word	0x00033470


	//   ....[15]....
        /*064c*/ 	.word	0x00033d40


	//   ....[16]....
        /*0650*/ 	.word	0x00033db0


	//   ....[17]....
        /*0654*/ 	.word	0x00033e20


	//   ....[18]....
        /*0658*/ 	.word	0x00033e90


	//   ....[19]....
        /*065c*/ 	.word	0x00033f00


	//----- nvinfo : EIATTR_EXIT_INSTR_OFFSETS
	.align		4
.L_878:
        /*0660*/ 	.byte	0x04, 0x1c
        /*0662*/ 	.short	(.L_880 - .L_879)


	//   ....[0]....
.L_879:
        /*0664*/ 	.word	0x00001dc0


	//   ....[1]....
        /*0668*/ 	.word	0x000331e0


	//----- nvinfo : EIATTR_MAX_THREADS
	.align		4
.L_880:
        /*066c*/ 	.byte	0x04, 0x05
        /*066e*/ 	.short	(.L_882 - .L_881)
.L_881:
        /*0670*/ 	.word	0x00000080
        /*0674*/ 	.word	0x00000001
        /*0678*/ 	.word	0x00000001


	//----- nvinfo : EIATTR_CRS_STACK_SIZE
	.align		4
.L_882:
        /*067c*/ 	.byte	0x04, 0x1e
        /*067e*/ 	.short	(.L_884 - .L_883)
.L_883:
        /*0680*/ 	.word	0x00000000


	//----- nvinfo : EIATTR_CBANK_PARAM_SIZE
	.align		4
.L_884:
        /*0684*/ 	.byte	0x03, 0x19
        /*0686*/ 	.short	0x00e8


	//----- nvinfo : EIATTR_PARAM_CBANK
	.align		4
        /*0688*/ 	.byte	0x04, 0x0a
        /*068a*/ 	.short	(.L_886 - .L_885)
	.align		4
.L_885:
        /*068c*/ 	.word	index@(.nv.constant0._ZN10layer_norm31ln_parallel_residual_fwd_kernelINS_13Kernel_traitsIf13__nv_bfloat16S2_S2_fjLj2048ELj1ELj4ELj1ELj16ENS_18Kernel_traits_baseILj2048EfS2_S2_S2_fjLj128EEEEELb1ELb0ELb0EEEvNS_9FwdParamsE)
        /*0690*/ 	.short	0x0210
        /*0692*/ 	.short	0x00e8


	//----- nvinfo : EIATTR_SW_WAR
	.align		4
.L_886:
        /*0694*/ 	.byte	0x04, 0x36
        /*0696*/ 	.short	(.L_888 - .L_887)
.L_887:
        /*0698*/ 	.word	0x00000008
.L_888:


//--------------------- .nv.info._ZN10layer_norm31ln_parallel_residual_fwd_kernelINS_13Kernel_traitsIf13__nv_bfloat16S2_S2_fjLj2048ELj1ELj4ELj1ELj16ENS_18Kernel_traits_baseILj2048EfS2_S2_S2_fjLj128EEEEELb1ELb0ELb1EEEvNS_9FwdParamsE --------------------------
	.section	.nv.info._ZN10layer_norm31ln_parallel_residual_fwd_kernelINS_13Kernel_traitsIf13__nv_bfloat16S2_S2_fjLj2048ELj1ELj4ELj1ELj16ENS_18Kernel_traits_baseILj2048EfS2_S2_S2_fjLj128EEEEELb1ELb0ELb1EEEvNS_9FwdParamsE,"",@"SHT_CUDA_INFO"
	.sectionflags	@""
	.align	4


	//----- nvinfo : EIATTR_CUDA_API_VERSION
	.align		4
        /*0000*/ 	.byte	0x04, 0x37
        /*0002*/ 	.short	(.L_890 - .L_889)
.L_889:
        /*0004*/ 	.word	0x00000082


	//----- nvinfo : EIATTR_KPARAM_INFO
	.align		4
.L_890:
        /*0008*/ 	.byte	0x04, 0x17
        /*000a*/ 	.short	(.L_892 - .L_891)
.L_891:
        /*000c*/ 	.word	0x00000000
        /*0010*/ 	.short	0x0000
        /*0012*/ 	.short	0x0000
        /*0014*/ 	.byte	0x00, 0xf0, 0xa1, 0x03


	//----- nvinfo : EIATTR_SPARSE_MMA_MASK
	.align		4
.L_892:
        /*0018*/ 	.byte	0x03, 0x50
        /*001a*/ 	.short	0x0000


	//----- nvinfo : EIATTR_MAXREG_COUNT
	.align		4
        /*001c*/ 	.byte	0x03, 0x1b
        /*001e*/ 	.short	0x00ff


	//----- nvinfo : EIATTR_ANNOTATIONS
	.align		4
        /*0020*/ 	.byte	0x04, 0x55
        /*0022*/ 	.short	(.L_894 - .L_893)


	//   ....[0]....
.L_893:
        /* <DEDUP_REMOVED lines=88> */


	//----- nvinfo : EIATTR_MERCURY_ISA_VERSION
	.align		4
.L_894:
        /*0594*/ 	.byte	0x03, 0x5f
        /*0596*/ 	.short	0x0101


	//----- nvinfo : EIATTR_COOP_GROUP_MASK_REGIDS
	.align		4
        /*0598*/ 	.byte	0x04, 0x29
        /*059a*/ 	.short	(.L_896 - .L_895)


	//   ....[0]....
.L_895:
        /*059c*/ 	.word	0xffffffff


	//   ....[1]....
        /*05a0*/ 	.word	0xffffffff


	//   ....[2]....
        /*05a4*/ 	.word	0xffffffff


	//   ....[3]....
        /*05a8*/ 	.word	0xffffffff


	//   ....[4]....
        /*05ac*/ 	.word	0xffffffff


	//   ....[5]....
        /*05b0*/ 	.word	0xffffffff


	//   ....[6]....
        /*05b4*/ 	.word	0xffffffff


	//   ....[7]....
        /*05b8*/ 	.word	0xffffffff


	//   ....[8]....
        /*05bc*/ 	.word	0xffffffff


	//   ....[9]....
        /*05c0*/ 	.word	0xffffffff


	//   ....[10]....
        /*05c4*/ 	.word	0x0500007a


	//   ....[11]....
        /*05c8*/ 	.word	0x0500007a


	//   ....[12]....
        /*05cc*/ 	.word	0x0500007a


	//   ....[13]....
        /*05d0*/ 	.word	0x0500007a


	//   ....[14]....
        /*05d4*/ 	.word	0x0500007a


	//   ....[15]....
        /*05d8*/ 	.word	0x0500007a


	//   ....[16]....
        /*05dc*/ 	.word	0x0500007a


	//   ....[17]....
        /*05e0*/ 	.word	0x0500007a


	//   ....[18]....
        /*05e4*/ 	.word	0x0500007a


	//   ....[19]....
        /*05e8*/ 	.word	0x0500007a


	//----- nvinfo : EIATTR_COOP_GROUP_INSTR_OFFSETS
	.align		4
.L_896:
        /*05ec*/ 	.byte	0x04, 0x28
        /*05ee*/ 	.short	(.L_898 - .L_897)


	//   ....[0]....
.L_897:
        /*05f0*/ 	.word	0x00030670


	//   ....[1]....
        /*05f4*/ 	.word	0x000306a0


	//   ....[2]....
        /*05f8*/ 	.word	0x000306c0


	//   ....[3]....
        /*05fc*/ 	.word	0x000306e0


	//   ....[4]....
        /*0600*/ 	.word	0x00030700


	//   ....[5]....
        /*0604*/ 	.word	0x00030f30


	//   ....[6]....
        /*0608*/ 	.word	0x00030f50


	//   ....[7]....
        /*060c*/ 	.word	0x00030f70


	//   ....[8]....
        /*0610*/ 	.word	0x00030f90


	//   ....[9]....
        /*0614*/ 	.word	0x00030fb0


	//   ....[10]....
        /*0618*/ 	.word	0x00032f50


	//   ....[11]....
        /*061c*/ 	.word	0x00032ff0


	//   ....[12]....
        /*0620*/ 	.word	0x00033050


	//   ....[13]....
        /*0624*/ 	.word	0x000330b0


	//   ....[14]....
        /*0628*/ 	.word	0x00033110


	//   ....[15]....
        /*062c*/ 	.word	0x00033990


	//   ....[16]....
        /*0630*/ 	.word	0x000339f0


	//   ....[17]....
        /*0634*/ 	.word	0x00033a50


	//   ....[18]....
        /*0638*/ 	.word	0x00033ab0


	//   ....[19]....
        /*063c*/ 	.word	0x00033b10


	//----- nvinfo : EIATTR_EXIT_INSTR_OFFSETS
	.align		4
.L_898:
        /*0640*/ 	.byte	0x04, 0x1c
        /*0642*/ 	.short	(.L_900 - .L_899)


	//   ....[0]....
.L_899:
        /*0644*/ 	.word	0x00001090


	//   ....[1]....
        /*0648*/ 	.word	0x00032ee0


	//----- nvinfo : EIATTR_MAX_THREADS
	.align		4
.L_900:
        /*064c*/ 	.byte	0x04, 0x05
        /*064e*/ 	.short	(.L_902 - .L_901)
.L_901:
        /*0650*/ 	.word	0x00000080
        /*0654*/ 	.word	0x00000001
        /*0658*/ 	.word	0x00000001


	//----- nvinfo : EIATTR_CRS_STACK_SIZE
	.align		4
.L_902:
        /*065c*/ 	.byte	0x04, 0x1e
        /*065e*/ 	.short	(.L_904 - .L_903)
.L_903:
        /*0660*/ 	.word	0x00000000


	//----- nvinfo : EIATTR_CBANK_PARAM_SIZE
	.align		4
.L_904:
        /*0664*/ 	.byte	0x03, 0x19
        /*0666*/ 	.short	0x00e8


	//----- nvinfo : EIATTR_PARAM_CBANK
	.align		4
        /*0668*/ 	.byte	0x04, 0x0a
        /*066a*/ 	.short	(.L_906 - .L_905)
	.align		4
.L_905:
        /*066c*/ 	.word	index@(.nv.constant0._ZN10layer_norm31ln_parallel_residual_fwd_kernelINS_13Kernel_traitsIf13__nv_bfloat16S2_S2_fjLj2048ELj1ELj4ELj1ELj16ENS_18Kernel_traits_baseILj2048EfS2_S2_S2_fjLj128EEEEELb1ELb0ELb1EEEvNS_9FwdParamsE)
        /*0670*/ 	.short	0x0210
        /*0672*/ 	.short	0x00e8


	//----- nvinfo : EIATTR_SW_WAR
	.align		4
.L_906:
        /*0674*/ 	.byte	0x04, 0x36
        /*0676*/ 	.short	(.L_908 - .L_907)
.L_907:
        /*0678*/ 	.word	0x00000008
.L_908:


//--------------------- .nv.info._ZN10layer_norm31ln_parallel_residual_fwd_kernelINS_13Kernel_traitsIf13__nv_bfloat16S2_S2_fjLj2048ELj1ELj4ELj1ELj16ENS_18Kernel_traits_baseILj2048EfS2_S2_S2_fjLj128EEEEELb1ELb1ELb0EEEvNS_9FwdParamsE --------------------------
	.section	.nv.info._ZN10layer_norm31ln_parallel_residual_fwd_kernelINS_13Kernel_traitsIf13__nv_bfloat16S2_S2_fjLj2048ELj1ELj4ELj1ELj16ENS_18Kernel_traits_baseILj2048EfS2_S2_S2_fjLj128EEEEELb1ELb1ELb0EEEvNS_9FwdParamsE,"",@"SHT_CUDA_INFO"
	.sectionflags	@""
	.align	4


	//----- nvinfo : EIATTR_CUDA_API_VERSION
	.align		4
        /*0000*/ 	.byte	0x04, 0x37
        /*0002*/ 	.short	(.L_910 - .L_909)
.L_909:
        /*0004*/ 	.word	0x00000082


	//----- nvinfo : EIATTR_KPARAM_INFO
	.align		4
.L_910:
        /*0008*/ 	.byte	0x04, 0x17
        /*000a*/ 	.short	(.L_912 - .L_911)
.L_911:
        /*000c*/ 	.word	0x00000000
        /*0010*/ 	.short	0x0000
        /*0012*/ 	.short	0x0000
        /*0014*/ 	.byte	0x00, 0xf0, 0xa1, 0x03


	//----- nvinfo : EIATTR_SPARSE_MMA_MASK
	.align		4
.L_912:
        /*0018*/ 	.byte	0x03, 0x50
        /*001a*/ 	.short	0x0000


	//----- nvinfo : EIATTR_MAXREG_COUNT
	.align		4
        /*001c*/ 	.byte	0x03, 0x1b
        /*001e*/ 	.short	0x00ff


	//----- nvinfo : EIATTR_MERCURY_ISA_VERSION
	.align		4
        /*0020*/ 	.byte	0x03, 0x5f
        /*0022*/ 	.short	0x0101


	//----- nvinfo : EIATTR_COOP_GROUP_MASK_REGIDS
	.align		4
        /*0024*/ 	.byte	0x04, 0x29
        /*0026*/ 	.short	(.L_914 - .L_913)


	//   ....[0]....
.L_913:
        /*0028*/ 	.word	0xffffffff


	//   ....[1]....
        /*002c*/ 	.word	0xffffffff


	//   ....[2]....
        /*0030*/ 	.word	0xffffffff


	//   ....[3]....
        /*0034*/ 	.word	0xffffffff


	//   ....[4]....
        /*0038*/ 	.word	0xffffffff


	//   ....[5]....
        /*003c*/ 	.word	0xffffffff


	//   ....[6]....
        /*0040*/ 	.word	0xffffffff


	//   ....[7]....
        /*0044*/ 	.word	0xffffffff


	//   ....[8]....
        /*0048*/ 	.word	0xffffffff


	//   ....[9]....
        /*004c*/ 	.word	0xffffffff


	//   ....[10]....
        /*0050*/ 	.word	0x050000e8


	//   ....[11]....
        /*0054*/ 	.word	0x050000e8


	//   ....[12]....
        /*0058*/ 	.word	0x050000e8


	//   ....[13]....
        /*005c*/ 	.word	0x050000e8


	//   ....[14]....
        /*0060*/ 	.word	0x050000e8


	//   ....[15]....
        /*0064*/ 	.word	0x050000e8


	//   ....[16]....
        /*0068*/ 	.word	0x050000e8


	//   ....[17]....
        /*006c*/ 	.word	0x050000e8


	//   ....[18]....
        /*0070*/ 	.word	0x050000e8


	//   ....[19]....
        /*0074*/ 	.word	0x050000e8


	//----- nvinfo : EIATTR_COOP_GROUP_INSTR_OFFSETS
	.align		4
.L_914:
        /*0078*/ 	.byte	0x04, 0x28
        /*007a*/ 	.short	(.L_916 - .L_915)


	//   ....[0]....
.L_915:
        /*007c*/ 	.word	0x00030600


	//   ....[1]....
        /*0080*/ 	.word	0x00030650


	//   ....[2]....
        /*0084*/ 	.word	0x00030670


	//   ....[3]....
        /*0088*/ 	.word	0x00030690


	//   ....[4]....
        /*008c*/ 	.word	0x000306c0


	//   ....[5]....
        /*0090*/ 	.word	0x00030f20


	//   ....[6]....
        /*0094*/ 	.word	0x00030f40


	//   ....[7]....
        /*0098*/ 	.word	0x00030f60


	//   ....[8]....
        /*009c*/ 	.word	0x00030f80


	//   ....[9]....
        /*00a0*/ 	.word	0x00030fa0


	//   ....[10]....
        /*00a4*/ 	.word	0x00032350


	//   ....[11]....
        /*00a8*/ 	.word	0x00032410


	//   ....[12]....
        /*00ac*/ 	.word	0x00032480


	//   ....[13]....
        /*00b0*/ 	.word	0x000324f0


	//   ....[14]....
        /*00b4*/ 	.word	0x00032570


	//   ....[15]....
        /*00b8*/ 	.word	0x00032e30


	//   ....[16]....
        /*00bc*/ 	.word	0x00032ea0


	//   ....[17]....
        /*00c0*/ 	.word	0x00032f10


	//   ....[18]....
        /*00c4*/ 	.word	0x00032f80


	//   ....[19]....
        /*00c8*/ 	.word	0x00032ff0


	//----- nvinfo : EIATTR_EXIT_INSTR_OFFSETS
	.align		4
.L_916:
        /*00cc*/ 	.byte	0x04, 0x1c
        /*00ce*/ 	.short	(.L_918 - .L_917)


	//   ....[0]....
.L_917:
        /*00d0*/ 	.word	0x00001080


	//   ....[1]....
        /*00d4*/ 	.word	0x000322e0


	//----- nvinfo : EIATTR_MAX_THREADS
	.align		4
.L_918:
        /*00d8*/ 	.byte	0x04, 0x05
        /*00da*/ 	.short	(.L_920 - .L_919)
.L_919:
        /*00dc*/ 	.word	0x00000080
        /*00e0*/ 	.word	0x00000001
        /*00e4*/ 	.word	0x00000001


	//----- nvinfo : EIATTR_CRS_STACK_SIZE
	.align		4
.L_920:
        /*00e8*/ 	.byte	0x04, 0x1e
        /*00ea*/ 	.short	(.L_922 - .L_921)
.L_921:
        /*00ec*/ 	.word	0x00000000


	//----- nvinfo : EIATTR_CBANK_PARAM_SIZE
	.align		4
.L_922:
        /*00f0*/ 	.byte	0x03, 0x19
        /*00f2*/ 	.short	0x00e8


	//----- nvinfo : EIATTR_PARAM_CBANK
	.align		4
        /*00f4*/ 	.byte	0x04, 0x0a
        /*00f6*/ 	.short	(.L_924 - .L_923)
	.align		4
.L_923:
        /*00f8*/ 	.word	index@(.nv.constant0._ZN10layer_norm31ln_parallel_residual_fwd_kernelINS_13Kernel_traitsIf13__nv_bfloat16S2_S2_fjLj2048ELj1ELj4ELj1ELj16ENS_18Kernel_traits_baseILj2048EfS2_S2_S2_fjLj128EEEEELb1ELb1ELb0EEEvNS_9FwdParamsE)
        /*00fc*/ 	.short	0x0210
        /*00fe*/ 	.short	0x00e8


	//----- nvinfo : EIATTR_SW_WAR
	.align		4
.L_924:
        /*0100*/ 	.byte	0x04, 0x36
        /*0102*/ 	.short	(.L_926 - .L_925)
.L_925:
        /*0104*/ 	.word	0x00000008
.L_926:


//--------------------- .nv.info._ZN10layer_norm31ln_parallel_residual_fwd_kernelINS_13Kernel_traitsIf13__nv_bfloat16S2_S2_fjLj2048ELj1ELj4ELj1ELj16ENS_18Kernel_traits_baseILj2048EfS2_S2_S2_fjLj128EEEEELb1ELb1ELb1EEEvNS_9FwdParamsE --------------------------
	.section	.nv.info._ZN10layer_norm31ln_parallel_residual_fwd_kernelINS_13Kernel_traitsIf13__nv_bfloat16S2_S2_fjLj2048ELj1ELj4ELj1ELj16ENS_18Kernel_traits_baseILj2048EfS2_S2_S2_fjLj128EEEEELb1ELb1ELb1EEEvNS_9FwdParamsE,"",@"SHT_CUDA_INFO"
	.sectionflags	@""
	.align	4


	//----- nvinfo : EIATTR_CUDA_API_VERSION
	.align		4
        /*0000*/ 	.byte	0x04, 0x37
        /*0002*/ 	.short	(.L_928 - .L_927)
.L_927:
        /*0004*/ 	.word	0x00000082


	//----- nvinfo : EIATTR_KPARAM_INFO
	.align		4
.L_928:
        /*0008*/ 	.byte	0x04, 0x17
        /*000a*/ 	.short	(.L_930 - .L_929)
.L_929:
        /*000c*/ 	.word	0x00000000
        /*0010*/ 	.short	0x0000
        /*0012*/ 	.short	0x0000
        /*0014*/ 	.byte	0x00, 0xf0, 0xa1, 0x03


	//----- nvinfo : EIATTR_SPARSE_MMA_MASK
	.align		4
.L_930:
        /*0018*/ 	.byte	0x03, 0x50
        /*001a*/ 	.short	0x0000


	//----- nvinfo : EIATTR_MAXREG_COUNT
	.align		4
        /*001c*/ 	.byte	0x03, 0x1b
        /*001e*/ 	.short	0x00ff


	//----- nvinfo : EIATTR_MERCURY_ISA_VERSION
	.align		4
        /*0020*/ 	.byte	0x03, 0x5f
        /*0022*/ 	.short	0x0101


	//----- nvinfo : EIATTR_COOP_GROUP_MASK_REGIDS
	.align		4
        /*0024*/ 	.byte	0x04, 0x29
        /*0026*/ 	.short	(.L_932 - .L_931)


	//   ....[0]....
.L_931:
        /*0028*/ 	.word	0xffffffff


	//   ....[1]....
        /*002c*/ 	.word	0xffffffff


	//   ....[2]....
        /*0030*/ 	.word	0xffffffff


	//   ....[3]....
        /*0034*/ 	.word	0xffffffff


	//   ....[4]....
        /*0038*/ 	.word	0xffffffff


	//   ....[5]....
        /*003c*/ 	.word	0xffffffff


	//   ....[6]....
        /*0040*/ 	.word	0xffffffff


	//   ....[7]....
        /*0044*/ 	.word	0xffffffff


	//   ....[8]....
        /*0048*/ 	.word	0xffffffff


	//   ....[9]....
        /*004c*/ 	.word	0xffffffff


	//   ....[10]....
        /*0050*/ 	.word	0x050000ad


	//   ....[11]....
        /*0054*/ 	.word	0x050000ad


	//   ....[12]....
        /*0058*/ 	.word	0x050000ad


	//   ....[13]....
        /*005c*/ 	.word	0x050000ad


	//   ....[14]....
        /*0060*/ 	.word	0x050000ad


	//   ....[15]....
        /*0064*/ 	.word	0x050000ad


	//   ....[16]....
        /*0068*/ 	.word	0x050000ad


	//   ....[17]....
        /*006c*/ 	.word	0x050000ad


	//   ....[18]....
        /*0070*/ 	.word	0x050000ad


	//   ....[19]....
        /*0074*/ 	.word	0x050000ad


	//----- nvinfo : EIATTR_COOP_GROUP_INSTR_OFFSETS
	.align		4
.L_932:
        /*0078*/ 	.byte	0x04, 0x28
        /*007a*/ 	.short	(.L_934 - .L_933)


	//   ....[0]....
.L_933:
        /*007c*/ 	.word	0x0002f7e0


	//   ....[1]....
        /*0080*/ 	.word	0x0002f810


	//   ....[2]....
        /*0084*/ 	.word	0x0002f830


	//   ....[3]....
        /*0088*/ 	.word	0x0002f850


	//   ....[4]....
        /*008c*/ 	.word	0x0002f870


	//   ....[5]....
        /*0090*/ 	.word	0x000300a0


	//   ....[6]....
        /*0094*/ 	.word	0x000300c0


	//   ....[7]....
        /*0098*/ 	.word	0x000300e0


	//   ....[8]....
        /*009c*/ 	.word	0x00030100


	//   ....[9]....
        /*00a0*/ 	.word	0x00030120


	//   ....[10]....
        /*00a4*/ 	.word	0x00031250


	//   ....[11]....
        /*00a8*/ 	.word	0x00031300


	//   ....[12]....
        /*00ac*/ 	.word	0x00031370


	//   ....[13]....
        /*00b0*/ 	.word	0x000313e0


	//   ....[14]....
        /*00b4*/ 	.word	0x00031450


	//   ....[15]....
        /*00b8*/ 	.word	0x00031cd0


	//   ....[16]....
        /*00bc*/ 	.word	0x00031d40


	//   ....[17]....
        /*00c0*/ 	.word	0x00031db0


	//   ....[18]....
        /*00c4*/ 	.word	0x00031e20


	//   ....[19]....
        /*00c8*/ 	.word	0x00031e90


	//----- nvinfo : EIATTR_EXIT_INSTR_OFFSETS
	.align		4
.L_934:
        /*00cc*/ 	.byte	0x04, 0x1c
        /*00ce*/ 	.short	(.L_936 - .L_935)


	//   ....[0]....
.L_935:
        /*00d0*/ 	.word	0x000008a0


	//   ....[1]....
        /*00d4*/ 	.word	0x000311f0


	//----- nvinfo : EIATTR_MAX_THREADS
	.align		4
.L_936:
        /*00d8*/ 	.byte	0x04, 0x05
        /*00da*/ 	.short	(.L_938 - .L_937)
.L_937:
        /*00dc*/ 	.word	0x00000080
        /*00e0*/ 	.word	0x00000001
        /*00e4*/ 	.word	0x00000001


	//----- nvinfo : EIATTR_CRS_STACK_SIZE
	.align		4
.L_938:
        /*00e8*/ 	.byte	0x04, 0x1e
        /*00ea*/ 	.short	(.L_940 - .L_939)
.L_939:
        /*00ec*/ 	.word	0x00000000


	//----- nvinfo : EIATTR_CBANK_PARAM_SIZE
	.align		4
.L_940:
        /*00f0*/ 	.byte	0x03, 0x19
        /*00f2*/ 	.short	0x00e8


	//----- nvinfo : EIATTR_PARAM_CBANK
	.align		4
        /*00f4*/ 	.byte	0x04, 0x0a
        /*00f6*/ 	.short	(.L_942 - .L_941)
	.align		4
.L_941:
        /*00f8*/ 	.word	index@(.nv.constant0._ZN10layer_norm31ln_parallel_residual_fwd_kernelINS_13Kernel_traitsIf13__nv_bfloat16S2_S2_fjLj2048ELj1ELj4ELj1ELj16ENS_18Kernel_traits_baseILj2048EfS2_S2_S2_fjLj128EEEEELb1ELb1ELb1EEEvNS_9FwdParamsE)
        /*00fc*/ 	.short	0x0210
        /*00fe*/ 	.short	0x00e8


	//----- nvinfo : EIATTR_SW_WAR
	.align		4
.L_942:
        /*0100*/ 	.byte	0x04, 0x36
        /*0102*/ 	.short	(.L_944 - .L_943)
.L_943:
        /*0104*/ 	.word	0x00000008
.L_944:


//--------------------- .nv.info._ZN10layer_norm31ln_parallel_residual_fwd_kernelINS_13Kernel_traitsI13__nv_bfloat16S2_fS2_fjLj2048ELj1ELj4ELj1ELj16ENS_18Kernel_traits_baseILj2048ES2_S2_fS2_fjLj128EEEEELb0ELb0ELb0EEEvNS_9FwdParamsE --------------------------
	.section	.nv.info._ZN10layer_norm31ln_parallel_residual_fwd_kernelINS_13Kernel_traitsI13__nv_bfloat16S2_fS2_fjLj2048ELj1ELj4ELj1ELj16ENS_18Kernel_traits_baseILj2048ES2_S2_fS2_fjLj128EEEEELb0ELb0ELb0EEEvNS_9FwdParamsE,"",@"SHT_CUDA_INFO"
	.sectionflags	@""
	.align	4


	//----- nvinfo : EIATTR_CUDA_API_VERSION
	.align		4
        /*0000*/ 	.byte	0x04, 0x37
        /*0002*/ 	.short	(.L_946 - .L_945)
.L_945:
        /*0004*/ 	.word	0x00000082


	//----- nvinfo : EIATTR_KPARAM_INFO
	.align		4
.L_946:
        /*0008*/ 	.byte	0x04, 0x17
        /*000a*/ 	.short	(.L_948 - .L_947)
.L_947:
        /*000c*/ 	.word	0x00000000
        /*0010*/ 	.short	0x0000
        /*0012*/ 	.short	0x0000
        /*0014*/ 	.byte	0x00, 0xf0, 0xa1, 0x03


	//----- nvinfo : EIATTR_SPARSE_MMA_MASK
	.align		4
.L_948:
        /*0018*/ 	.byte	0x03, 0x50
        /*001a*/ 	.short	0x0000


	//----- nvinfo : EIATTR_MAXREG_COUNT
	.align		4
        /*001c*/ 	.byte	0x03, 0x1b
        /*001e*/ 	.short	0x00ff


	//----- nvinfo : EIATTR_ANNOTATIONS
	.align		4
        /*0020*/ 	.byte	0x04, 0x55
        /*0022*/ 	.short	(.L_950 - .L_949)


	//   ....[0]....
.L_949:
        /* <DEDUP_REMOVED lines=128> */


	//----- nvinfo : EIATTR_MERCURY_ISA_VERSION
	.align		4
.L_950:
        /*0814*/ 	.byte	0x03, 0x5f
        /*0816*/ 	.short	0x0101


	//----- nvinfo : EIATTR_COOP_GROUP_MASK_REGIDS
	.align		4
        /*0818*/ 	.byte	0x04, 0x29
        /*081a*/ 	.short	(.L_952 - .L_951)


	//   ....[0]....
.L_951:
        /*081c*/ 	.word	0xffffffff


	//   ....[1]....
        /*0820*/ 	.word	0xffffffff


	//   ....[2]....
        /*0824*/ 	.word	0xffffffff


	//   ....[3]....
        /*0828*/ 	.word	0xffffffff


	//   ....[4]....
        /*082c*/ 	.word	0xffffffff


	//   ....[5]....
        /*0830*/ 	.word	0xffffffff


	//   ....[6]....
        /*0834*/ 	.word	0xffffffff


	//   ....[7]....
        /*0838*/ 	.word	0xffffffff


	//   ....[8]....
        /*083c*/ 	.word	0xffffffff


	//   ....[9]....
        /*0840*/ 	.word	0xffffffff


	//   ....[10]....
        /*0844*/ 	.word	0x05000078


	//   ....[11]....
        /*0848*/ 	.word	0x05000078


	//   ....[12]....
        /*084c*/ 	.word	0x05000078


	//   ....[13]....
        /*0850*/ 	.word	0x05000078


	//   ....[14]....
        /*0854*/ 	.word	0x05000078


	//   ....[15]....
        /*0858*/ 	.word	0x05000078


	//   ....[16]....
        /*085c*/ 	.word	0x05000078


	//   ....[17]....
        /*0860*/ 	.word	0x05000078


	//   ....[18]....
        /*0864*/ 	.word	0x05000078


	//   ....[19]....
        /*0868*/ 	.word	0x05000078


	//----- nvinfo : EIATTR_COOP_GROUP_INSTR_OFFSETS
	.align		4
.L_952:
        /*086c*/ 	.byte	0x04, 0x28
        /*086e*/ 	.short	(.L_954 - .L_953)


	//   ....[0]....
.L_953:
        /*0870*/ 	.word	0x00006760


	//   ....[1]....
        /*0874*/ 	.word	0x000067a0


	//   ....[2]....
        /*0878*/ 	.word	0x000067c0


	//   ....[3]....
        /*087c*/ 	.word	0x000067e0


	//   ....[4]....
        /*0880*/ 	.word	0x00006800


	//   ....[5]....
        /*0884*/ 	.word	0x00007060


	//   ....[6]....
        /*0888*/ 	.word	0x00007080


	//   ....[7]....
        /*088c*/ 	.word	0x000070a0


	//   ....[8]....
        /*0890*/ 	.word	0x000070c0


	//   ....[9]....
        /*0894*/ 	.word	0x000070e0


	//   ....[10]....
        /*0898*/ 	.word	0x00009550


	//   ....[11]....
        /*089c*/ 	.word	0x000095f0


	//   ....[12]....
        /*08a0*/ 	.word	0x00009660


	//   ....[13]....
        /*08a4*/ 	.word	0x000096d0


	//   ....[14]....
        /*08a8*/ 	.word	0x00009740


	//   ....[15]....
        /*08ac*/ 	.word	0x0000a010


	//   ....[16]....
        /*08b0*/ 	.word	0x0000a080


	//   ....[17]....
        /*08b4*/ 	.word	0x0000a0f0


	//   ....[18]....
        /*08b8*/ 	.word	0x0000a160


	//   ....[19]....
        /*08bc*/ 	.word	0x0000a1d0


	//----- nvinfo : EIATTR_EXIT_INSTR_OFFSETS
	.align		4
.L_954:
        /*08c0*/ 	.byte	0x04, 0x1c
        /*08c2*/ 	.short	(.L_956 - .L_955)


	//   ....[0]....
.L_955:
        /*08c4*/ 	.word	0x000014c0


	//   ....[1]....
        /*08c8*/ 	.word	0x000094e0


	//----- nvinfo : EIATTR_MAX_THREADS
	.align		4
.L_956:
        /*08cc*/ 	.byte	0x04, 0x05
        /*08ce*/ 	.short	(.L_958 - .L_957)
.L_957:
        /*08d0*/ 	.word	0x00000080
        /*08d4*/ 	.word	0x00000001
        /*08d8*/ 	.word	0x00000001


	//----- nvinfo : EIATTR_CRS_STACK_SIZE
	.align		4
.L_958:
        /*08dc*/ 	.byte	0x04, 0x1e
        /*08de*/ 	.short	(.L_960 - .L_959)
.L_959:
        /*08e0*/ 	.word	0x00000000


	//----- nvinfo : EIATTR_CBANK_PARAM_SIZE
	.align		4
.L_960:
        /*08e4*/ 	.byte	0x03, 0x19
        /*08e6*/ 	.short	0x00e8


	//----- nvinfo : EIATTR_PARAM_CBANK
	.align		4
        /*08e8*/ 	.byte	0x04, 0x0a
        /*08ea*/ 	.short	(.L_962 - .L_961)
	.align		4
.L_961:
        /*08ec*/ 	.word	index@(.nv.constant0._ZN10layer_norm31ln_parallel_residual_fwd_kernelINS_13Kernel_traitsI13__nv_bfloat16S2_fS2_fjLj2048ELj1ELj4ELj1ELj16ENS_18Kernel_traits_baseILj2048ES2_S2_fS2_fjLj128EEEEELb0ELb0ELb0EEEvNS_9FwdParamsE)
        /*08f0*/ 	.short	0x0210
        /*08f2*/ 	.short	0x00e8


	//----- nvinfo : EIATTR_SW_WAR
	.align		4
.L_962:
        /*08f4*/ 	.byte	0x04, 0x36
        /*08f6*/ 	.short	(.L_964 - .L_963)
.L_963:
        /*08f8*/ 	.word	0x00000008
.L_964:


//--------------------- .nv.info._ZN10layer_norm31ln_parallel_residual_fwd_kernelINS_13Kernel_traitsI13__nv_bfloat16S2_fS2_fjLj2048ELj1ELj4ELj1ELj16ENS_18Kernel_traits_baseILj2048ES2_S2_fS2_fjLj128EEEEELb0ELb0ELb1EEEvNS_9FwdParamsE --------------------------
	.section	.nv.info._ZN10layer_norm31ln_parallel_residual_fwd_kernelINS_13Kernel_traitsI13__nv_bfloat16S2_fS2_fjLj2048ELj1ELj4ELj1ELj16ENS_18Kernel_traits_baseILj2048ES2_S2_fS2_fjLj128EEEEELb0ELb0ELb1EEEvNS_9FwdParamsE,"",@"SHT_CUDA_INFO"
	.sectionflags	@""
	.align	4


	//----- nvinfo : EIATTR_CUDA_API_VERSION
	.align		4
        /*0000*/ 	.byte	0x04, 0x37
        /*0002*/ 	.short	(.L_966 - .L_965)
.L_965:
        /*0004*/ 	.word	0x00000082


	//----- nvinfo : EIATTR_KPARAM_INFO
	.align		4
.L_966:
        /*0008*/ 	.byte	0x04, 0x17
        /*000a*/ 	.short	(.L_968 - .L_967)
.L_967:
        /*000c*/ 	.word	0x00000000
        /*0010*/ 	.short	0x0000
        /*0012*/ 	.short	0x0000
        /*0014*/ 	.byte	0x00, 0xf0, 0xa1, 0x03


	//----- nvinfo : EIATTR_SPARSE_MMA_MASK
	.align		4
.L_968:
        /*0018*/ 	.byte	0x03, 0x50
        /*001a*/ 	.short	0x0000


	//----- nvinfo : EIATTR_MAXREG_COUNT
	.align		4
        /*001c*/ 	.byte	0x03, 0x1b
        /*001e*/ 	.short	0x00ff


	//----- nvinfo : EIATTR_ANNOTATIONS
	.align		4
        /*0020*/ 	.byte	0x04, 0x55
        /*0022*/ 	.short	(.L_970 - .L_969)


	//   ....[0]....
.L_969:
        /* <DEDUP_REMOVED lines=37> */


	//----- nvinfo : EIATTR_MERCURY_ISA_VERSION
	.align		4
.L_970:
        /*0264*/ 	.byte	0x03, 0x5f
        /*0266*/ 	.short	0x0101


	//----- nvinfo : EIATTR_COOP_GROUP_MASK_REGIDS
	.align		4
        /*0268*/ 	.byte	0x04, 0x29
        /*026a*/ 	.short	(.L_972 - .L_971)


	//   ....[0]....
.L_971:
        /*026c*/ 	.word	0xffffffff


	//   ....[1]....
        /*0270*/ 	.word	0xffffffff


	//   ....[2]....
        /*0274*/ 	.word	0xffffffff


	//   ....[3]....
        /*0278*/ 	.word	0xffffffff


	//   ....[4]....
        /*027c*/ 	.word	0xffffffff


	//   ....[5]....
        /*0280*/ 	.word	0xffffffff


	//   ....[6]....
        /*0284*/ 	.word	0xffffffff


	//   ....[7]....
        /*0288*/ 	.word	0xffffffff


	//   ....[8]....
        /*028c*/ 	.word	0xffffffff


	//   ....[9]....
        /*0290*/ 	.word	0xffffffff


	//   ....[10]....
        /*0294*/ 	.word	0x050000c2


	//   ....[11]....
        /*0298*/ 	.word	0x050000c2


	//   ....[12]....
        /*029c*/ 	.word	0x050000c2


	//   ....[13]....
        /*02a0*/ 	.word	0x050000c2


	//   ....[14]....
        /*02a4*/ 	.word	0x050000c2


	//   ....[15]....
        /*02a8*/ 	.word	0x050000c2


	//   ....[16]....
        /*02ac*/ 	.word	0x050000c2


	//   ....[17]....
        /*02b0*/ 	.word	0x050000c2


	//   ....[18]....
        /*02b4*/ 	.word	0x050000c2


	//   ....[19]....
        /*02b8*/ 	.word	0x050000c2


	//----- nvinfo : EIATTR_COOP_GROUP_INSTR_OFFSETS
	.align		4
.L_972:
        /*02bc*/ 	.byte	0x04, 0x28
        /*02be*/ 	.short	(.L_974 - .L_973)


	//   ....[0]....
.L_973:
        /*02c0*/ 	.word	0x000048c0


	//   ....[1]....
        /*02c4*/ 	.word	0x000048f0


	//   ....[2]....
        /*02c8*/ 	.word	0x00004910


	//   ....[3]....
        /*02cc*/ 	.word	0x00004930


	//   ....[4]....
        /*02d0*/ 	.word	0x00004950


	//   ....[5]....
        /*02d4*/ 	.word	0x00005180


	//   ....[6]....
        /*02d8*/ 	.word	0x000051a0


	//   ....[7]....
        /*02dc*/ 	.word	0x000051c0


	//   ....[8]....
        /*02e0*/ 	.word	0x000051e0


	//   ....[9]....
        /*02e4*/ 	.word	0x00005200


	//   ....[10]....
        /*02e8*/ 	.word	0x00007860


	//   ....[11]....
        /*02ec*/ 	.word	0x00007900


	//   ....[12]....
        /*02f0*/ 	.word	0x00007970


	//   ....[13]....
        /*02f4*/ 	.word	0x000079e0


	//   ....[14]....
        /*02f8*/ 	.word	0x00007a50


	//   ....[15]....
        /*02fc*/ 	.word	0x000082e0


	//   ....[16]....
        /*0300*/ 	.word	0x00008350


	//   ....[17]....
        /*0304*/ 	.word	0x000083c0


	//   ....[18]....
        /*0308*/ 	.word	0x00008430


	//   ....[19]....
        /*030c*/ 	.word	0x000084a0


	//----- nvinfo : EIATTR_EXIT_INSTR_OFFSETS
	.align		4
.L_974:
        /*0310*/ 	.byte	0x04, 0x1c
        /*0312*/ 	.short	(.L_976 - .L_975)


	//   ....[0]....
.L_975:
        /*0314*/ 	.word	0x00000740


	//   ....[1]....
        /*0318*/ 	.word	0x000077f0


	//----- nvinfo : EIATTR_MAX_THREADS
	.align		4
.L_976:
        /*031c*/ 	.byte	0x04, 0x05
        /*031e*/ 	.short	(.L_978 - .L_977)
.L_977:
        /*0320*/ 	.word	0x00000080
        /*0324*/ 	.word	0x00000001
        /*0328*/ 	.word	0x00000001


	//----- nvinfo : EIATTR_CRS_STACK_SIZE
	.align		4
.L_978:
        /*032c*/ 	.byte	0x04, 0x1e
        /*032e*/ 	.short	(.L_980 - .L_979)
.L_979:
        /*0330*/ 	.word	0x00000000


	//----- nvinfo : EIATTR_CBANK_PARAM_SIZE
	.align		4
.L_980:
        /*0334*/ 	.byte	0x03, 0x19
        /*0336*/ 	.short	0x00e8


	//----- nvinfo : EIATTR_PARAM_CBANK
	.align		4
        /*0338*/ 	.byte	0x04, 0x0a
        /*033a*/ 	.short	(.L_982 - .L_981)
	.align		4
.L_981:
        /*033c*/ 	.word	index@(.nv.constant0._ZN10layer_norm31ln_parallel_residual_fwd_kernelINS_13Kernel_traitsI13__nv_bfloat16S2_fS2_fjLj2048ELj1ELj4ELj1ELj16ENS_18Kernel_traits_baseILj2048ES2_S2_fS2_fjLj128EEEEELb0ELb0ELb1EEEvNS_9FwdParamsE)
        /*0340*/ 	.short	0x0210
        /*0342*/ 	.short	0x00e8


	//----- nvinfo : EIATTR_SW_WAR
	.align		4
.L_982:
        /*0344*/ 	.byte	0x04, 0x36
        /*0346*/ 	.short	(.L_984 - .L_983)
.L_983:
        /*0348*/ 	.word	0x00000008
.L_984:


//--------------------- .nv.info._ZN10layer_norm31ln_parallel_residual_fwd_kernelINS_13Kernel_traitsI13__nv_bfloat16S2_fS2_fjLj2048ELj1ELj4ELj1ELj16ENS_18Kernel_traits_baseILj2048ES2_S2_fS2_fjLj128EEEEELb0ELb1ELb0EEEvNS_9FwdParamsE --------------------------
	.section	.nv.info._ZN10layer_norm31ln_parallel_residual_fwd_kernelINS_13Kernel_traitsI13__nv_bfloat16S2_fS2_fjLj2048ELj1ELj4ELj1ELj16ENS_18Kernel_traits_baseILj2048ES2_S2_fS2_fjLj128EEEEELb0ELb1ELb0EEEvNS_9FwdParamsE,"",@"SHT_CUDA_INFO"
	.sectionflags	@""
	.align	4


	//----- nvinfo : EIATTR_CUDA_API_VERSION
	.align		4
        /*0000*/ 	.byte	0x04, 0x37
        /*0002*/ 	.short	(.L_986 - .L_985)
.L_985:
        /*0004*/ 	.word	0x00000082


	//----- nvinfo : EIATTR_KPARAM_INFO
	.align		4
.L_986:
        /*0008*/ 	.byte	0x04, 0x17
        /*000a*/ 	.short	(.L_988 - .L_987)
.L_987:
        /*000c*/ 	.word	0x00000000
        /*0010*/ 	.short	0x0000
        /*0012*/ 	.short	0x0000
        /*0014*/ 	.byte	0x00, 0xf0, 0xa1, 0x03


	//----- nvinfo : EIATTR_SPARSE_MMA_MASK
	.align		4
.L_988:
        /*0018*/ 	.byte	0x03, 0x50
        /*001a*/ 	.short	0x0000


	//----- nvinfo : EIATTR_MAXREG_COUNT
	.align		4
        /*001c*/ 	.byte	0x03, 0x1b
        /*001e*/ 	.short	0x00ff


	//----- nvinfo : EIATTR_MERCURY_ISA_VERSION
	.align		4
        /*0020*/ 	.byte	0x03, 0x5f
        /*0022*/ 	.short	0x0101


	//----- nvinfo : EIATTR_COOP_GROUP_MASK_REGIDS
	.align		4
        /*0024*/ 	.byte	0x04, 0x29
        /*0026*/ 	.short	(.L_990 - .L_989)


	//   ....[0]....
.L_989:
        /*0028*/ 	.word	0xffffffff


	//   ....[1]....
        /*002c*/ 	.word	0xffffffff


	//   ....[2]....
        /*0030*/ 	.word	0xffffffff


	//   ....[3]....
        /*0034*/ 	.word	0xffffffff


	//   ....[4]....
        /*0038*/ 	.word	0xffffffff


	//   ....[5]....
        /*003c*/ 	.word	0xffffffff


	//   ....[6]....
        /*0040*/ 	.word	0xffffffff


	//   ....[7]....
        /*0044*/ 	.word	0xffffffff


	//   ....[8]....
        /*0048*/ 	.word	0xffffffff


	//   ....[9]....
        /*004c*/ 	.word	0xffffffff


	//   ....[10]....
        /*0050*/ 	.word	0x050000da


	//   ....[11]....
        /*0054*/ 	.word	0x050000da


	//   ....[12]....
        /*0058*/ 	.word	0x050000da


	//   ....[13]....
        /*005c*/ 	.word	0x050000da


	//   ....[14]....
        /*0060*/ 	.word	0x050000da


	//   ....[15]....
        /*0064*/ 	.word	0x050000da


	//   ....[16]....
        /*0068*/ 	.word	0x050000da


	//   ....[17]....
        /*006c*/ 	.word	0x050000da


	//   ....[18]....
        /*0070*/ 	.word	0x050000da


	//   ....[19]....
        /*0074*/ 	.word	0x050000da


	//----- nvinfo : EIATTR_COOP_GROUP_INSTR_OFFSETS
	.align		4
.L_990:
        /*0078*/ 	.byte	0x04, 0x28
        /*007a*/ 	.short	(.L_992 - .L_991)


	//   ....[0]....
.L_991:
        /*007c*/ 	.word	0x00004c20


	//   ....[1]....
        /*0080*/ 	.word	0x00004c60


	//   ....[2]....
        /*0084*/ 	.word	0x00004c80


	//   ....[3]....
        /*0088*/ 	.word	0x00004ca0


	//   ....[4]....
        /*008c*/ 	.word	0x00004cc0


	//   ....[5]....
        /*0090*/ 	.word	0x00005520


	//   ....[6]....
        /*0094*/ 	.word	0x00005540


	//   ....[7]....
        /*0098*/ 	.word	0x00005560


	//   ....[8]....
        /*009c*/ 	.word	0x00005580


	//   ....[9]....
        /*00a0*/ 	.word	0x000055a0


	//   ....[10]....
        /*00a4*/ 	.word	0x00006920


	//   ....[11]....
        /*00a8*/ 	.word	0x000069d0


	//   ....[12]....
        /*00ac*/ 	.word	0x00006a40


	//   ....[13]....
        /*00b0*/ 	.word	0x00006ab0


	//   ....[14]....
        /*00b4*/ 	.word	0x00006b20


	//   ....[15]....
        /*00b8*/ 	.word	0x000073e0


	//   ....[16]....
        /*00bc*/ 	.word	0x00007450


	//   ....[17]....
        /*00c0*/ 	.word	0x000074c0


	//   ....[18]....
        /*00c4*/ 	.word	0x00007530


	//   ....[19]....
        /*00c8*/ 	.word	0x000075a0


	//----- nvinfo : EIATTR_EXIT_INSTR_OFFSETS
	.align		4
.L_992:
        /*00cc*/ 	.byte	0x04, 0x1c
        /*00ce*/ 	.short	(.L_994 - .L_993)


	//   ....[0]....
.L_993:
        /*00d0*/ 	.word	0x00000b80


	//   ....[1]....
        /*00d4*/ 	.word	0x000068b0


	//----- nvinfo : EIATTR_MAX_THREADS
	.align		4
.L_994:
        /*00d8*/ 	.byte	0x04, 0x05
        /*00da*/ 	.short	(.L_996 - .L_995)
.L_995:
        /*00dc*/ 	.word	0x00000080
        /*00e0*/ 	.word	0x00000001
        /*00e4*/ 	.word	0x00000001


	//----- nvinfo : EIATTR_CRS_STACK_SIZE
	.align		4
.L_996:
        /*00e8*/ 	.byte	0x04, 0x1e
        /*00ea*/ 	.short	(.L_998 - .L_997)
.L_997:
        /*00ec*/ 	.word	0x00000000


	//----- nvinfo : EIATTR_CBANK_PARAM_SIZE
	.align		4
.L_998:
        /*00f0*/ 	.byte	0x03, 0x19
        /*00f2*/ 	.short	0x00e8


	//----- nvinfo : EIATTR_PARAM_CBANK
	.align		4
        /*00f4*/ 	.byte	0x04, 0x0a
        /*00f6*/ 	.short	(.L_1000 - .L_999)
	.align		4
.L_999:
        /*00f8*/ 	.word	index@(.nv.constant0._ZN10layer_norm31ln_parallel_residual_fwd_kernelINS_13Kernel_traitsI13__nv_bfloat16S2_fS2_fjLj2048ELj1ELj4ELj1ELj16ENS_18Kernel_traits_baseILj2048ES2_S2_fS2_fjLj128EEEEELb0ELb1ELb0EEEvNS_9FwdParamsE)
        /*00fc*/ 	.short	0x0210
        /*00fe*/ 	.short	0x00e8


	//----- nvinfo : EIATTR_SW_WAR
	.align		4
.L_1000:
        /*0100*/ 	.byte	0x04, 0x36
        /*0102*/ 	.short	(.L_1002 - .L_1001)
.L_1001:
        /*0104*/ 	.word	0x00000008
.L_1002:


//--------------------- .nv.info._ZN10layer_norm31ln_parallel_residual_fwd_kernelINS_13Kernel_traitsI13__nv_bfloat16S2_fS2_fjLj2048ELj1ELj4ELj1ELj16ENS_18Kernel_traits_baseILj2048ES2_S2_fS2_fjLj128EEEEELb0ELb1ELb1EEEvNS_9FwdParamsE --------------------------
	.section	.nv.info._ZN10layer_norm31ln_parallel_residual_fwd_kernelINS_13Kernel_traitsI13__nv_bfloat16S2_fS2_fjLj2048ELj1ELj4ELj1ELj16ENS_18Kernel_traits_baseILj2048ES2_S2_fS2_fjLj128EEEEELb0ELb1ELb1EEEvNS_9FwdParamsE,"",@"SHT_CUDA_INFO"
	.sectionflags	@""
	.align	4


	//----- nvinfo : EIATTR_CUDA_API_VERSION
	.align		4
        /*0000*/ 	.byte	0x04, 0x37
        /*0002*/ 	.short	(.L_1004 - .L_1003)
.L_1003:
        /*0004*/ 	.word	0x00000082


	//----- nvinfo : EIATTR_KPARAM_INFO
	.align		4
.L_1004:
        /*0008*/ 	.byte	0x04, 0x17
        /*000a*/ 	.short	(.L_1006 - .L_1005)
.L_1005:
        /*000c*/ 	.word	0x00000000
        /*0010*/ 	.short	0x0000
        /*0012*/ 	.short	0x0000
        /*0014*/ 	.byte	0x00, 0xf0, 0xa1, 0x03


	//----- nvinfo : EIATTR_SPARSE_MMA_MASK
	.align		4
.L_1006:
        /*0018*/ 	.byte	0x03, 0x50
        /*001a*/ 	.short	0x0000


	//----- nvinfo : EIATTR_MAXREG_COUNT
	.align		4
        /*001c*/ 	.byte	0x03, 0x1b
        /*001e*/ 	.short	0x00ff


	//----- nvinfo : EIATTR_MERCURY_ISA_VERSION
	.align		4
        /*0020*/ 	.byte	0x03, 0x5f
        /*0022*/ 	.short	0x0101


	//----- nvinfo : EIATTR_COOP_GROUP_MASK_REGIDS
	.align		4
        /*0024*/ 	.byte	0x04, 0x29
        /*0026*/ 	.short	(.L_1008 - .L_1007)


	//   ....[0]....
.L_1007:
        /*0028*/ 	.word	0xffffffff


	//   ....[1]....
        /*002c*/ 	.word	0xffffffff


	//   ....[2]....
        /*0030*/ 	.word	0xffffffff


	//   ....[3]....
        /*0034*/ 	.word	0xffffffff


	//   ....[4]....
        /*0038*/ 	.word	0xffffffff


	//   ....[5]....
        /*003c*/ 	.word	0xffffffff


	//   ....[6]....
        /*0040*/ 	.word	0xffffffff


	//   ....[7]....
        /*0044*/ 	.word	0xffffffff


	//   ....[8]....
        /*0048*/ 	.word	0xffffffff


	//   ....[9]....
        /*004c*/ 	.word	0xffffffff


	//   ....[10]....
        /*0050*/ 	.word	0x050000ba


	//   ....[11]....
        /*0054*/ 	.word	0x050000ba


	//   ....[12]....
        /*0058*/ 	.word	0x050000ba


	//   ....[13]....
        /*005c*/ 	.word	0x050000ba


	//   ....[14]....
        /*0060*/ 	.word	0x050000ba


	//   ....[15]....
        /*0064*/ 	.word	0x050000ba


	//   ....[16]....
        /*0068*/ 	.word	0x050000ba


	//   ....[17]....
        /*006c*/ 	.word	0x050000ba


	//   ....[18]....
        /*0070*/ 	.word	0x050000ba


	//   ....[19]....
        /*0074*/ 	.word	0x050000ba


	//----- nvinfo : EIATTR_COOP_GROUP_INSTR_OFFSETS
	.align		4
.L_1008:
        /*0078*/ 	.byte	0x04, 0x28
        /*007a*/ 	.short	(.L_1010 - .L_1009)


	//   ....[0]....
.L_1009:
        /*007c*/ 	.word	0x00003a60


	//   ....[1]....
        /*0080*/ 	.word	0x00003a80


	//   ....[2]....
        /*0084*/ 	.word	0x00003aa0


	//   ....[3]....
        /*0088*/ 	.word	0x00003ad0


	//   ....[4]....
        /*008c*/ 	.word	0x00003af0


	//   ....[5]....
        /*0090*/ 	.word	0x00004320


	//   ....[6]....
        /*0094*/ 	.word	0x00004340


	//   ....[7]....
        /*0098*/ 	.word	0x00004360


	//   ....[8]....
        /*009c*/ 	.word	0x00004380


	//   ....[9]....
        /*00a0*/ 	.word	0x000043a0


	//   ....[10]....
        /*00a4*/ 	.word	0x00005a10


	//   ....[11]....
        /*00a8*/ 	.word	0x00005ab0


	//   ....[12]....
        /*00ac*/ 	.word	0x00005b20


	//   ....[13]....
        /*00b0*/ 	.word	0x00005ba0


	//   ....[14]....
        /*00b4*/ 	.word	0x00005c10


	//   ....[15]....
        /*00b8*/ 	.word	0x00006490


	//   ....[16]....
        /*00bc*/ 	.word	0x00006500


	//   ....[17]....
        /*00c0*/ 	.word	0x00006570


	//   ....[18]....
        /*00c4*/ 	.word	0x000065e0


	//   ....[19]....
        /*00c8*/ 	.word	0x00006650


	//----- nvinfo : EIATTR_EXIT_INSTR_OFFSETS
	.align		4
.L_1010:
        /*00cc*/ 	.byte	0x04, 0x1c
        /*00ce*/ 	.short	(.L_1012 - .L_1011)


	//   ....[0]....
.L_1011:
        /*00d0*/ 	.word	0x000001a0


	//   ....[1]....
        /*00d4*/ 	.word	0x000059a0


	//----- nvinfo : EIATTR_MAX_THREADS
	.align		4
.L_1012:
        /*00d8*/ 	.byte	0x04, 0x05
        /*00da*/ 	.short	(.L_1014 - .L_1013)
.L_1013:
        /*00dc*/ 	.word	0x00000080
        /*00e0*/ 	.word	0x00000001
        /*00e4*/ 	.word	0x00000001


	//----- nvinfo : EIATTR_CRS_STACK_SIZE
	.align		4
.L_1014:
        /*00e8*/ 	.byte	0x04, 0x1e
        /*00ea*/ 	.short	(.L_1016 - .L_1015)
.L_1015:
        /*00ec*/ 	.word	0x00000000


	//----- nvinfo : EIATTR_CBANK_PARAM_SIZE
	.align		4
.L_1016:
        /*00f0*/ 	.byte	0x03, 0x19
        /*00f2*/ 	.short	0x00e8


	//----- nvinfo : EIATTR_PARAM_CBANK
	.align		4
        /*00f4*/ 	.byte	0x04, 0x0a
        /*00f6*/ 	.short	(.L_1018 - .L_1017)
	.align		4
.L_1017:
        /*00f8*/ 	.word	index@(.nv.constant0._ZN10layer_norm31ln_parallel_residual_fwd_kernelINS_13Kernel_traitsI13__nv_bfloat16S2_fS2_fjLj2048ELj1ELj4ELj1ELj16ENS_18Kernel_traits_baseILj2048ES2_S2_fS2_fjLj128EEEEELb0ELb1ELb1EEEvNS_9FwdParamsE)
        /*00fc*/ 	.short	0x0210
        /*00fe*/ 	.short	0x00e8


	//----- nvinfo : EIATTR_SW_WAR
	.align		4
.L_1018:
        /*0100*/ 	.byte	0x04, 0x36
        /*0102*/ 	.short	(.L_1020 - .L_1019)
.L_1019:
        /*0104*/ 	.word	0x00000008
.L_1020:


//--------------------- .nv.info._ZN10layer_norm31ln_parallel_residual_fwd_kernelINS_13Kernel_traitsI13__nv_bfloat16S2_fS2_fjLj2048ELj1ELj4ELj1ELj16ENS_18Kernel_traits_baseILj2048ES2_S2_fS2_fjLj128EEEEELb1ELb0ELb0EEEvNS_9FwdParamsE --------------------------
	.section	.nv.info._ZN10layer_norm31ln_parallel_residual_fwd_kernelINS_13Kernel_traitsI13__nv_bfloat16S2_fS2_fjLj2048ELj1ELj4ELj1ELj16ENS_18Kernel_traits_baseILj2048ES2_S2_fS2_fjLj128EEEEELb1ELb0ELb0EEEvNS_9FwdParamsE,"",@"SHT_CUDA_INFO"
	.sectionflags	@""
	.align	4


	//----- nvinfo : EIATTR_CUDA_API_VERSION
	.align		4
        /*0000*/ 	.byte	0x04, 0x37
        /*0002*/ 	.short	(.L_1022 - .L_1021)
.L_1021:
        /*0004*/ 	.word	0x00000082


	//----- nvinfo : EIATTR_KPARAM_INFO
	.align		4
.L_1022:
        /*0008*/ 	.byte	0x04, 0x17
        /*000a*/ 	.short	(.L_1024 - .L_1023)
.L_1023:
        /*000c*/ 	.word	0x00000000
        /*0010*/ 	.short	0x0000
        /*0012*/ 	.short	0x0000
        /*0014*/ 	.byte	0x00, 0xf0, 0xa1, 0x03


	//----- nvinfo : EIATTR_SPARSE_MMA_MASK
	.align		4
.L_1024:
        /*0018*/ 	.byte	0x03, 0x50
        /*001a*/ 	.short	0x0000


	//----- nvinfo : EIATTR_MAXREG_COUNT
	.align		4
        /*001c*/ 	.byte	0x03, 0x1b
        /*001e*/ 	.short	0x00ff


	//----- nvinfo : EIATTR_ANNOTATIONS
	.align		4
        /*0020*/ 	.byte	0x04, 0x55
        /*0022*/ 	.short	(.L_1026 - .L_1025)


	//   ....[0]....
.L_1025:
        /* <DEDUP_REMOVED lines=137> */


	//----- nvinfo : EIATTR_MERCURY_ISA_VERSION
	.align		4
.L_1026:
        /*08a4*/ 	.byte	0x03, 0x5f
        /*08a6*/ 	.short	0x0101


	//----- nvinfo : EIATTR_COOP_GROUP_MASK_REGIDS
	.align		4
        /*08a8*/ 	.byte	0x04, 0x29
        /*08aa*/ 	.short	(.L_1028 - .L_1027)


	//   ....[0]....
.L_1027:
        /*08ac*/ 	.word	0xffffffff


	//   ....[1]....
        /*08b0*/ 	.word	0xffffffff


	//   ....[2]....
        /*08b4*/ 	.word	0xffffffff


	//   ....[3]....
        /*08b8*/ 	.word	0xffffffff


	//   ....[4]....
        /*08bc*/ 	.word	0xffffffff


	//   ....[5]....
        /*08c0*/ 	.word	0xffffffff


	//   ....[6]....
        /*08c4*/ 	.word	0xffffffff


	//   ....[7]....
        /*08c8*/ 	.word	0xffffffff


	//   ....[8]....
        /*08cc*/ 	.word	0xffffffff


	//   ....[9]....
        /*08d0*/ 	.word	0xffffffff


	//   ....[10]....
        /*08d4*/ 	.word	0x05000079


	//   ....[11]....
        /*08d8*/ 	.word	0x05000079


	//   ....[12]....
        /*08dc*/ 	.word	0x05000079


	//   ....[13]....
        /*08e0*/ 	.word	0x05000079


	//   ....[14]....
        /*08e4*/ 	.word	0x05000079


	//   ....[15]....
        /*08e8*/ 	.word	0x05000079


	//   ....[16]....
        /*08ec*/ 	.word	0x05000079


	//   ....[17]....
        /*08f0*/ 	.word	0x05000079


	//   ....[18]....
        /*08f4*/ 	.word	0x05000079


	//   ....[19]....
        /*08f8*/ 	.word	0x05000079


	//----- nvinfo : EIATTR_COOP_GROUP_INSTR_OFFSETS
	.align		4
.L_1028:
        /*08fc*/ 	.byte	0x04, 0x28
        /*08fe*/ 	.short	(.L_1030 - .L_1029)


	//   ....[0]....
.L_1029:
        /*0900*/ 	.word	0x00031e60


	//   ....[1]....
        /*0904*/ 	.word	0x00031ec0


	//   ....[2]....
        /*0908*/ 	.word	0x00031ee0


	//   ....[3]....
        /*090c*/ 	.word	0x00031f00


	//   ....[4]....
        /*0910*/ 	.word	0x00031f30


	//   ....[5]....
        /*0914*/ 	.word	0x00032790


	//   ....[6]....
        /*0918*/ 	.word	0x000327b0


	//   ....[7]....
        /*091c*/ 	.word	0x000327d0


	//   ....[8]....
        /*0920*/ 	.word	0x000327f0


	//   ....[9]....
        /*0924*/ 	.word	0x00032810


	//   ....[10]....
        /*0928*/ 	.word	0x00034df0


	//   ....[11]....
        /*092c*/ 	.word	0x00034ea0


	//   ....[12]....
        /*0930*/ 	.word	0x00034f20


	//   ....[13]....
        /*0934*/ 	.word	0x00034f90


	//   ....[14]....
        /*0938*/ 	.word	0x00035020


	//   ....[15]....
        /*093c*/ 	.word	0x000358f0


	//   ....[16]....
        /*0940*/ 	.word	0x00035960


	//   ....[17]....
        /*0944*/ 	.word	0x000359d0


	//   ....[18]....
        /*0948*/ 	.word	0x00035a40


	//   ....[19]....
        /*094c*/ 	.word	0x00035ab0


	//----- nvinfo : EIATTR_EXIT_INSTR_OFFSETS
	.align		4
.L_1030:
        /*0950*/ 	.byte	0x04, 0x1c
        /*0952*/ 	.short	(.L_1032 - .L_1031)


	//   ....[0]....
.L_1031:
        /*0954*/ 	.word	0x00001910


	//   ....[1]....
        /*0958*/ 	.word	0x00034d80


	//----- nvinfo : EIATTR_MAX_THREADS
	.align		4
.L_1032:
        /*095c*/ 	.byte	0x04, 0x05
        /*095e*/ 	.short	(.L_1034 - .L_1033)
.L_1033:
        /*0960*/ 	.word	0x00000080
        /*0964*/ 	.word	0x00000001
        /*0968*/ 	.word	0x00000001


	//----- nvinfo : EIATTR_CRS_STACK_SIZE
	.align		4
.L_1034:
        /*096c*/ 	.byte	0x04, 0x1e
        /*096e*/ 	.short	(.L_1036 - .L_1035)
.L_1035:
        /*0970*/ 	.word	0x00000000


	//----- nvinfo : EIATTR_CBANK_PARAM_SIZE
	.align		4
.L_1036:
        /*0974*/ 	.byte	0x03, 0x19
        /*0976*/ 	.short	0x00e8


	//----- nvinfo : EIATTR_PARAM_CBANK
	.align		4
        /*0978*/ 	.byte	0x04, 0x0a
        /*097a*/ 	.short	(.L_1038 - .L_1037)
	.align		4
.L_1037:
        /*097c*/ 	.word	index@(.nv.constant0._ZN10layer_norm31ln_parallel_residual_fwd_kernelINS_13Kernel_traitsI13__nv_bfloat16S2_fS2_fjLj2048ELj1ELj4ELj1ELj16ENS_18Kernel_traits_baseILj2048ES2_S2_fS2_fjLj128EEEEELb1ELb0ELb0EEEvNS_9FwdParamsE)
        /*0980*/ 	.short	0x0210
        /*0982*/ 	.short	0x00e8


	//----- nvinfo : EIATTR_SW_WAR
	.align		4
.L_1038:
        /*0984*/ 	.byte	0x04, 0x36
        /*0986*/ 	.short	(.L_1040 - .L_1039)
.L_1039:
        /*0988*/ 	.word	0x00000008
.L_1040:


//--------------------- .nv.info._ZN10layer_norm31ln_parallel_residual_fwd_kernelINS_13Kernel_traitsI13__nv_bfloat16S2_fS2_fjLj2048ELj1ELj4ELj1ELj16ENS_18Kernel_traits_baseILj2048ES2_S2_fS2_fjLj128EEEEELb1ELb0ELb1EEEvNS_9FwdParamsE --------------------------
	.section	.nv.info._ZN10layer_norm31ln_parallel_residual_fwd_kernelINS_13Kernel_traitsI13__nv_bfloat16S2_fS2_fjLj2048ELj1ELj4ELj1ELj16ENS_18Kernel_traits_baseILj2048ES2_S2_fS2_fjLj128EEEEELb1ELb0ELb1EEEvNS_9FwdParamsE,"",@"SHT_CUDA_INFO"
	.sectionflags	@""
	.align	4


	//----- nvinfo : EIATTR_CUDA_API_VERSION
	.align		4
        /*0000*/ 	.byte	0x04, 0x37
        /*0002*/ 	.short	(.L_1042 - .L_1041)
.L_1041:
        /*0004*/ 	.word	0x00000082


	//----- nvinfo : EIATTR_KPARAM_INFO
	.align		4
.L_1042:
        /*0008*/ 	.byte	0x04, 0x17
        /*000a*/ 	.short	(.L_1044 - .L_1043)
.L_1043:
        /*000c*/ 	.word	0x00000000
        /*0010*/ 	.short	0x0000
        /*0012*/ 	.short	0x0000
        /*0014*/ 	.byte	0x00, 0xf0, 0xa1, 0x03


	//----- nvinfo : EIATTR_SPARSE_MMA_MASK
	.align		4
.L_1044:
        /*0018*/ 	.byte	0x03, 0x50
        /*001a*/ 	.short	0x0000


	//----- nvinfo : EIATTR_MAXREG_COUNT
	.align		4
        /*001c*/ 	.byte	0x03, 0x1b
        /*001e*/ 	.short	0x00ff


	//----- nvinfo : EIATTR_ANNOTATIONS
	.align		4
        /*0020*/ 	.byte	0x04, 0x55
        /*0022*/ 	.short	(.L_1046 - .L_1045)


	//   ....[0]....
.L_1045:
        /* <DEDUP_REMOVED lines=55> */


	//----- nvinfo : EIATTR_MERCURY_ISA_VERSION
	.align		4
.L_1046:
        /*0384*/ 	.byte	0x03, 0x5f
        /*0386*/ 	.short	0x0101


	//----- nvinfo : EIATTR_COOP_GROUP_MASK_REGIDS
	.align		4
        /*0388*/ 	.byte	0x04, 0x29
        /*038a*/ 	.short	(.L_1048 - .L_1047)


	//   ....[0]....
.L_1047:
        /*038c*/ 	.word	0xffffffff


	//   ....[1]....
        /*0390*/ 	.word	0xffffffff


	//   ....[2]....
        /*0394*/ 	.word	0xffffffff


	//   ....[3]....
        /*0398*/ 	.word	0xffffffff


	//   ....[4]....
        /*039c*/ 	.word	0xffffffff


	//   ....[5]....
        /*03a0*/ 	.word	0xffffffff


	//   ....[6]....
        /*03a4*/ 	.word	0xffffffff


	//   ....[7]....
        /*03a8*/ 	.word	0xffffffff


	//   ....[8]....
        /*03ac*/ 	.word	0xffffffff


	//   ....[9]....
        /*03b0*/ 	.word	0xffffffff


	//   ....[10]....
        /*03b4*/ 	.word	0x050000c3


	//   ....[11]....
        /*03b8*/ 	.word	0x050000c3


	//   ....[12]....
        /*03bc*/ 	.word	0x050000c3


	//   ....[13]....
        /*03c0*/ 	.word	0x050000c3


	//   ....[14]....
        /*03c4*/ 	.word	0x050000c3


	//   ....[15]....
        /*03c8*/ 	.word	0x050000c3


	//   ....[16]....
        /*03cc*/ 	.word	0x050000c3


	//   ....[17]....
        /*03d0*/ 	.word	0x050000c3


	//   ....[18]....
        /*03d4*/ 	.word	0x050000c3


	//   ....[19]....
        /*03d8*/ 	.word	0x050000c3


	//----- nvinfo : EIATTR_COOP_GROUP_INSTR_OFFSETS
	.align		4
.L_1048:
        /*03dc*/ 	.byte	0x04, 0x28
        /*03de*/ 	.short	(.L_1050 - .L_1049)


	//   ....[0]....
.L_1049:
        /*03e0*/ 	.word	0x00030080


	//   ....[1]....
        /*03e4*/ 	.word	0x000300a0


	//   ....[2]....
        /*03e8*/ 	.word	0x000300c0


	//   ....[3]....
        /*03ec*/ 	.word	0x000300e0


	//   ....[4]....
        /*03f0*/ 	.word	0x00030100


	//   ....[5]....
        /*03f4*/ 	.word	0x00030940


	//   ....[6]....
        /*03f8*/ 	.word	0x00030960


	//   ....[7]....
        /*03fc*/ 	.word	0x00030980


	//   ....[8]....
        /*0400*/ 	.word	0x000309a0


	//   ....[9]....
        /*0404*/ 	.word	0x000309c0


	//   ....[10]....
        /*0408*/ 	.word	0x00033190


	//   ....[11]....
        /*040c*/ 	.word	0x00033220


	//   ....[12]....
        /*0410*/ 	.word	0x00033290


	//   ....[13]....
        /*0414*/ 	.word	0x00033300


	//   ....[14]....
        /*0418*/ 	.word	0x00033370


	//   ....[15]....
        /*041c*/ 	.word	0x00033c10


	//   ....[16]....
        /*0420*/ 	.word	0x00033c80


	//   ....[17]....
        /*0424*/ 	.word	0x00033cf0


	//   ....[18]....
        /*0428*/ 	.word	0x00033d60


	//   ....[19]....
        /*042c*/ 	.word	0x00033dd0


	//----- nvinfo : EIATTR_EXIT_INSTR_OFFSETS
	.align		4
.L_1050:
        /*0430*/ 	.byte	0x04, 0x1c
        /*0432*/ 	.short	(.L_1052 - .L_1051)


	//   ....[0]....
.L_1051:
        /*0434*/ 	.word	0x00000ad0


	//   ....[1]....
        /*0438*/ 	.word	0x00033120


	//----- nvinfo : EIATTR_MAX_THREADS
	.align		4
.L_1052:
        /*043c*/ 	.byte	0x04, 0x05
        /*043e*/ 	.short	(.L_1054 - .L_1053)
.L_1053:
        /*0440*/ 	.word	0x00000080
        /*0444*/ 	.word	0x00000001
        /*0448*/ 	.word	0x00000001


	//----- nvinfo : EIATTR_CRS_STACK_SIZE
	.align		4
.L_1054:
        /*044c*/ 	.byte	0x04, 0x1e
        /*044e*/ 	.short	(.L_1056 - .L_1055)
.L_1055:
        /*0450*/ 	.word	0x00000000


	//----- nvinfo : EIATTR_CBANK_PARAM_SIZE
	.align		4
.L_1056:
        /*0454*/ 	.byte	0x03, 0x19
        /*0456*/ 	.short	0x00e8


	//----- nvinfo : EIATTR_PARAM_CBANK
	.align		4
        /*0458*/ 	.byte	0x04, 0x0a
        /*045a*/ 	.short	(.L_1058 - .L_1057)
	.align		4
.L_1057:
        /*045c*/ 	.word	index@(.nv.constant0._ZN10layer_norm31ln_parallel_residual_fwd_kernelINS_13Kernel_traitsI13__nv_bfloat16S2_fS2_fjLj2048ELj1ELj4ELj1ELj16ENS_18Kernel_traits_baseILj2048ES2_S2_fS2_fjLj128EEEEELb1ELb0ELb1EEEvNS_9FwdParamsE)
        /*0460*/ 	.short	0x0210
        /*0462*/ 	.short	0x00e8


	//----- nvinfo : EIATTR_SW_WAR
	.align		4
.L_1058:
        /*0464*/ 	.byte	0x04, 0x36
        /*0466*/ 	.short	(.L_1060 - .L_1059)
.L_1059:
        /*0468*/ 	.word	0x00000008
.L_1060:


//--------------------- .nv.info._ZN10layer_norm31ln_parallel_residual_fwd_kernelINS_13Kernel_traitsI13__nv_bfloat16S2_fS2_fjLj2048ELj1ELj4ELj1ELj16ENS_18Kernel_traits_baseILj2048ES2_S2_fS2_fjLj128EEEEELb1ELb1ELb0EEEvNS_9FwdParamsE --------------------------
	.section	.nv.info._ZN10layer_norm31ln_parallel_residual_fwd_kernelINS_13Kernel_traitsI13__nv_bfloat16S2_fS2_fjLj2048ELj1ELj4ELj1ELj16ENS_18Kernel_traits_baseILj2048ES2_S2_fS2_fjLj128EEEEELb1ELb1ELb0EEEvNS_9FwdParamsE,"",@"SHT_CUDA_INFO"
	.sectionflags	@""
	.align	4


	//----- nvinfo : EIATTR_CUDA_API_VERSION
	.align		4
        /*0000*/ 	.byte	0x04, 0x37
        /*0002*/ 	.short	(.L_1062 - .L_1061)
.L_1061:
        /*0004*/ 	.word	0x00000082


	//----- nvinfo : EIATTR_KPARAM_INFO
	.align		4
.L_1062:
        /*0008*/ 	.byte	0x04, 0x17
        /*000a*/ 	.short	(.L_1064 - .L_1063)
.L_1063:
        /*000c*/ 	.word	0x00000000
        /*0010*/ 	.short	0x0000
        /*0012*/ 	.short	0x0000
        /*0014*/ 	.byte	0x00, 0xf0, 0xa1, 0x03


	//----- nvinfo : EIATTR_SPARSE_MMA_MASK
	.align		4
.L_1064:
        /*0018*/ 	.byte	0x03, 0x50
        /*001a*/ 	.short	0x0000


	//----- nvinfo : EIATTR_MAXREG_COUNT
	.align		4
        /*001c*/ 	.byte	0x03, 0x1b
        /*001e*/ 	.short	0x00ff


	//----- nvinfo : EIATTR_MERCURY_ISA_VERSION
	.align		4
        /*0020*/ 	.byte	0x03, 0x5f
        /*0022*/ 	.short	0x0101


	//----- nvinfo : EIATTR_COOP_GROUP_MASK_REGIDS
	.align		4
        /*0024*/ 	.byte	0x04, 0x29
        /*0026*/ 	.short	(.L_1066 - .L_1065)


	//   ....[0]....
.L_1065:
        /*0028*/ 	.word	0xffffffff


	//   ....[1]....
        /*002c*/ 	.word	0xffffffff


	//   ....[2]....
        /*0030*/ 	.word	0xffffffff


	//   ....[3]....
        /*0034*/ 	.word	0xffffffff


	//   ....[4]....
        /*0038*/ 	.word	0xffffffff


	//   ....[5]....
        /*003c*/ 	.word	0xffffffff


	//   ....[6]....
        /*0040*/ 	.word	0xffffffff


	//   ....[7]....
        /*0044*/ 	.word	0xffffffff


	//   ....[8]....
        /*0048*/ 	.word	0xffffffff


	//   ....[9]....
        /*004c*/ 	.word	0xffffffff


	//   ....[10]....
        /*0050*/ 	.word	0x050000ec


	//   ....[11]....
        /*0054*/ 	.word	0x050000ec


	//   ....[12]....
        /*0058*/ 	.word	0x050000ec


	//   ....[13]....
        /*005c*/ 	.word	0x050000ec


	//   ....[14]....
        /*0060*/ 	.word	0x050000ec


	//   ....[15]....
        /*0064*/ 	.word	0x050000ec


	//   ....[16]....
        /*0068*/ 	.word	0x050000ec


	//   ....[17]....
        /*006c*/ 	.word	0x050000ec


	//   ....[18]....
        /*0070*/ 	.word	0x050000ec


	//   ....[19]....
        /*0074*/ 	.word	0x050000ec


	//----- nvinfo : EIATTR_COOP_GROUP_INSTR_OFFSETS
	.align		4
.L_1066:
        /*0078*/ 	.byte	0x04, 0x28
        /*007a*/ 	.short	(.L_1068 - .L_1067)


	//   ....[0]....
.L_1067:
        /*007c*/ 	.word	0x0002fc00


	//   ....[1]....
        /*0080*/ 	.word	0x0002fc60


	//   ....[2]....
        /*0084*/ 	.word	0x0002fc80


	//   ....[3]....
        /*0088*/ 	.word	0x0002fca0


	//   ....[4]....
        /*008c*/ 	.word	0x0002fcc0


	//   ....[5]....
        /*0090*/ 	.word	0x00030520


	//   ....[6]....
        /*0094*/ 	.word	0x00030540


	//   ....[7]....
        /*0098*/ 	.word	0x00030560


	//   ....[8]....
        /*009c*/ 	.word	0x00030580


	//   ....[9]....
        /*00a0*/ 	.word	0x000305a0


	//   ....[10]....
        /*00a4*/ 	.word	0x00031950


	//   ....[11]....
        /*00a8*/ 	.word	0x00031a20


	//   ....[12]....
        /*00ac*/ 	.word	0x00031a90


	//   ....[13]....
        /*00b0*/ 	.word	0x00031b00


	//   ....[14]....
        /*00b4*/ 	.word	0x00031b70


	//   ....[15]....
        /*00b8*/ 	.word	0x00032430


	//   ....[16]....
        /*00bc*/ 	.word	0x000324a0


	//   ....[17]....
        /*00c0*/ 	.word	0x00032510


	//   ....[18]....
        /*00c4*/ 	.word	0x00032580


	//   ....[19]....
        /*00c8*/ 	.word	0x000325f0


	//----- nvinfo : EIATTR_EXIT_INSTR_OFFSETS
	.align		4
.L_1068:
        /*00cc*/ 	.byte	0x04, 0x1c
        /*00ce*/ 	.short	(.L_1070 - .L_1069)


	//   ....[0]....
.L_1069:
        /*00d0*/ 	.word	0x00001040


	//   ....[1]....
        /*00d4*/ 	.word	0x000318e0


	//----- nvinfo : EIATTR_MAX_THREADS
	.align		4
.L_1070:
        /*00d8*/ 	.byte	0x04, 0x05
        /*00da*/ 	.short	(.L_1072 - .L_1071)
.L_1071:
        /*00dc*/ 	.word	0x00000080
        /*00e0*/ 	.word	0x00000001
        /*00e4*/ 	.word	0x00000001


	//----- nvinfo : EIATTR_CRS_STACK_SIZE
	.align		4
.L_1072:
        /*00e8*/ 	.byte	0x04, 0x1e
        /*00ea*/ 	.short	(.L_1074 - .L_1073)
.L_1073:
        /*00ec*/ 	.word	0x00000000


	//----- nvinfo : EIATTR_CBANK_PARAM_SIZE
	.align		4
.L_1074:
        /*00f0*/ 	.byte	0x03, 0x19
        /*00f2*/ 	.short	0x00e8


	//----- nvinfo : EIATTR_PARAM_CBANK
	.align		4
        /*00f4*/ 	.byte	0x04, 0x0a
        /*00f6*/ 	.short	(.L_1076 - .L_1075)
	.align		4
.L_1075:
        /*00f8*/ 	.word	index@(.nv.constant0._ZN10layer_norm31ln_parallel_residual_fwd_kernelINS_13Kernel_traitsI13__nv_bfloat16S2_fS2_fjLj2048ELj1ELj4ELj1ELj16ENS_18Kernel_traits_baseILj2048ES2_S2_fS2_fjLj128EEEEELb1ELb1ELb0EEEvNS_9FwdParamsE)
        /*00fc*/ 	.short	0x0210
        /*00fe*/ 	.short	0x00e8


	//----- nvinfo : EIATTR_SW_WAR
	.align		4
.L_1076:
        /*0100*/ 	.byte	0x04, 0x36
        /*0102*/ 	.short	(.L_1078 - .L_1077)
.L_1077:
        /*0104*/ 	.word	0x00000008
.L_1078:


//--------------------- .nv.info._ZN10layer_norm31ln_parallel_residual_fwd_kernelINS_13Kernel_traitsI13__nv_bfloat16S2_fS2_fjLj2048ELj1ELj4ELj1ELj16ENS_18Kernel_traits_baseILj2048ES2_S2_fS2_fjLj128EEEEELb1ELb1ELb1EEEvNS_9FwdParamsE --------------------------
	.section	.nv.info._ZN10layer_norm31ln_parallel_residual_fwd_kernelINS_13Kernel_traitsI13__nv_bfloat16S2_fS2_fjLj2048ELj1ELj4ELj1ELj16ENS_18Kernel_traits_baseILj2048ES2_S2_fS2_fjLj128EEEEELb1ELb1ELb1EEEvNS_9FwdParamsE,"",@"SHT_CUDA_INFO"
	.sectionflags	@""
	.align	4


	//----- nvinfo : EIATTR_CUDA_API_VERSION
	.align		4
        /*0000*/ 	.byte	0x04, 0x37
        /*0002*/ 	.short	(.L_1080 - .L_1079)
.L_1079:
        /*0004*/ 	.word	0x00000082


	//----- nvinfo : EIATTR_KPARAM_INFO
	.align		4
.L_1080:
        /*0008*/ 	.byte	0x04, 0x17
        /*000a*/ 	.short	(.L_1082 - .L_1081)
.L_1081:
        /*000c*/ 	.word	0x00000000
        /*0010*/ 	.short	0x0000
        /*0012*/ 	.short	0x0000
        /*0014*/ 	.byte	0x00, 0xf0, 0xa1, 0x03


	//----- nvinfo : EIATTR_SPARSE_MMA_MASK
	.align		4
.L_1082:
        /*0018*/ 	.byte	0x03, 0x50
        /*001a*/ 	.short	0x0000


	//----- nvinfo : EIATTR_MAXREG_COUNT
	.align		4
        /*001c*/ 	.byte	0x03, 0x1b
        /*001e*/ 	.short	0x00ff


	//----- nvinfo : EIATTR_MERCURY_ISA_VERSION
	.align		4
        /*0020*/ 	.byte	0x03, 0x5f
        /*0022*/ 	.short	0x0101


	//----- nvinfo : EIATTR_COOP_GROUP_MASK_REGIDS
	.align		4
        /*0024*/ 	.byte	0x04, 0x29
        /*0026*/ 	.short	(.L_1084 - .L_1083)


	//   ....[0]....
.L_1083:
        /*0028*/ 	.word	0xffffffff


	//   ....[1]....
        /*002c*/ 	.word	0xffffffff


	//   ....[2]....
        /*0030*/ 	.word	0xffffffff


	//   ....[3]....
        /*0034*/ 	.word	0xffffffff


	//   ....[4]....
        /*0038*/ 	.word	0xffffffff


	//   ....[5]....
        /*003c*/ 	.word	0xffffffff


	//   ....[6]....
        /*0040*/ 	.word	0xffffffff


	//   ....[7]....
        /*0044*/ 	.word	0xffffffff


	//   ....[8]....
        /*0048*/ 	.word	0xffffffff


	//   ....[9]....
        /*004c*/ 	.word	0xffffffff


	//   ....[10]....
        /*0050*/ 	.word	0x050000ce


	//   ....[11]....
        /*0054*/ 	.word	0x050000ce


	//   ....[12]....
        /*0058*/ 	.word	0x050000ce


	//   ....[13]....
        /*005c*/ 	.word	0x050000ce


	//   ....[14]....
        /*0060*/ 	.word	0x050000ce


	//   ....[15]....
        /*0064*/ 	.word	0x050000ce


	//   ....[16]....
        /*0068*/ 	.word	0x050000ce


	//   ....[17]....
        /*006c*/ 	.word	0x050000ce


	//   ....[18]....
        /*0070*/ 	.word	0x050000ce


	//   ....[19]....
        /*0074*/ 	.word	0x050000ce


	//----- nvinfo : EIATTR_COOP_GROUP_INSTR_OFFSETS
	.align		4
.L_1084:
        /*0078*/ 	.byte	0x04, 0x28
        /*007a*/ 	.short	(.L_1086 - .L_1085)


	//   ....[0]....
.L_1085:
        /*007c*/ 	.word	0x0002efa0


	//   ....[1]....
        /*0080*/ 	.word	0x0002efd0


	//   ....[2]....
        /*0084*/ 	.word	0x0002eff0


	//   ....[3]....
        /*0088*/ 	.word	0x0002f010


	//   ....[4]....
        /*008c*/ 	.word	0x0002f030


	//   ....[5]....
        /*0090*/ 	.word	0x0002f860


	//   ....[6]....
        /*0094*/ 	.word	0x0002f880


	//   ....[7]....
        /*0098*/ 	.word	0x0002f8a0


	//   ....[8]....
        /*009c*/ 	.word	0x0002f8c0


	//   ....[9]....
        /*00a0*/ 	.word	0x0002f8e0


	//   ....[10]....
        /*00a4*/ 	.word	0x00030fd0


	//   ....[11]....
        /*00a8*/ 	.word	0x00031080


	//   ....[12]....
        /*00ac*/ 	.word	0x000310f0


	//   ....[13]....
        /*00b0*/ 	.word	0x00031160


	//   ....[14]....
        /*00b4*/ 	.word	0x000311d0


	//   ....[15]....
        /*00b8*/ 	.word	0x00031a50


	//   ....[16]....
        /*00bc*/ 	.word	0x00031ac0


	//   ....[17]....
        /*00c0*/ 	.word	0x00031b30


	//   ....[18]....
        /*00c4*/ 	.word	0x00031ba0


	//   ....[19]....
        /*00c8*/ 	.word	0x00031c10


	//----- nvinfo : EIATTR_EXIT_INSTR_OFFSETS
	.align		4
.L_1086:
        /*00cc*/ 	.byte	0x04, 0x1c
        /*00ce*/ 	.short	(.L_1088 - .L_1087)


	//   ....[0]....
.L_1087:
        /*00d0*/ 	.word	0x00000620


	//   ....[1]....
        /*00d4*/ 	.word	0x00030f60


	//----- nvinfo : EIATTR_MAX_THREADS
	.align		4
.L_1088:
        /*00d8*/ 	.byte	0x04, 0x05
        /*00da*/ 	.short	(.L_1090 - .L_1089)
.L_1089:
        /*00dc*/ 	.word	0x00000080
        /*00e0*/ 	.word	0x00000001
        /*00e4*/ 	.word	0x00000001


	//----- nvinfo : EIATTR_CRS_STACK_SIZE
	.align		4
.L_1090:
        /*00e8*/ 	.byte	0x04, 0x1e
        /*00ea*/ 	.short	(.L_1092 - .L_1091)
.L_1091:
        /*00ec*/ 	.word	0x00000000


	//----- nvinfo : EIATTR_CBANK_PARAM_SIZE
	.align		4
.L_1092:
        /*00f0*/ 	.byte	0x03, 0x19
        /*00f2*/ 	.short	0x00e8


	//----- nvinfo : EIATTR_PARAM_CBANK
	.align		4
        /*00f4*/ 	.byte	0x04, 0x0a
        /*00f6*/ 	.short	(.L_1094 - .L_1093)
	.align		4
.L_1093:
        /*00f8*/ 	.word	index@(.nv.constant0._ZN10layer_norm31ln_parallel_residual_fwd_kernelINS_13Kernel_traitsI13__nv_bfloat16S2_fS2_fjLj2048ELj1ELj4ELj1ELj16ENS_18Kernel_traits_baseILj2048ES2_S2_fS2_fjLj128EEEEELb1ELb1ELb1EEEvNS_9FwdParamsE)
        /*00fc*/ 	.short	0x0210
        /*00fe*/ 	.short	0x00e8


	//----- nvinfo : EIATTR_SW_WAR
	.align		4
.L_1094:
        /*0100*/ 	.byte	0x04, 0x36
        /*0102*/ 	.short	(.L_1096 - .L_1095)
.L_1095:
        /*0104*/ 	.word	0x00000008
.L_1096:


//--------------------- .nv.info._ZN10layer_norm31ln_parallel_residual_fwd_kernelINS_13Kernel_traitsIf13__nv_bfloat16fS2_fjLj2048ELj1ELj4ELj1ELj16ENS_18Kernel_traits_baseILj2048EfS2_fS2_fjLj128EEEEELb0ELb0ELb0EEEvNS_9FwdParamsE --------------------------
	.section	.nv.info._ZN10layer_norm31ln_parallel_residual_fwd_kernelINS_13Kernel_traitsIf13__nv_bfloat16fS2_fjLj2048ELj1ELj4ELj1ELj16ENS_18Kernel_traits_baseILj2048EfS2_fS2_fjLj128EEEEELb0ELb0ELb0EEEvNS_9FwdParamsE,"",@"SHT_CUDA_INFO"
	.sectionflags	@""
	.align	4


	//----- nvinfo : EIATTR_CUDA_API_VERSION
	.align		4
        /*0000*/ 	.byte	0x04, 0x37
        /*0002*/ 	.short	(.L_1098 - .L_1097)
.L_1097:
        /*0004*/ 	.word	0x00000082


	//----- nvinfo : EIATTR_KPARAM_INFO
	.align		4
.L_1098:
        /*0008*/ 	.byte	0x04, 0x17
        /*000a*/ 	.short	(.L_1100 - .L_1099)
.L_1099:
        /*000c*/ 	.word	0x00000000
        /*0010*/ 	.short	0x0000
        /*0012*/ 	.short	0x0000
        /*0014*/ 	.byte	0x00, 0xf0, 0xa1, 0x03


	//----- nvinfo : EIATTR_SPARSE_MMA_MASK
	.align		4
.L_1100:
        /*0018*/ 	.byte	0x03, 0x50
        /*001a*/ 	.short	0x0000


	//----- nvinfo : EIATTR_MAXREG_COUNT
	.align		4
        /*001c*/ 	.byte	0x03, 0x1b
        /*001e*/ 	.short	0x00ff


	//----- nvinfo : EIATTR_ANNOTATIONS
	.align		4
        /*0020*/ 	.byte	0x04, 0x55
        /*0022*/ 	.short	(.L_1102 - .L_1101)


	//   ....[0]....
.L_1101:
        /* <DEDUP_REMOVED lines=89> */


	//----- nvinfo : EIATTR_MERCURY_ISA_VERSION
	.align		4
.L_1102:
        /*05a4*/ 	.byte	0x03, 0x5f
        /*05a6*/ 	.short	0x0101


	//----- nvinfo : EIATTR_COOP_GROUP_MASK_REGIDS
	.align		4
        /*05a8*/ 	.byte	0x04, 0x29
        /*05aa*/ 	.short	(.L_1104 - .L_1103)


	//   ....[0]....
.L_1103:
        /*05ac*/ 	.word	0xffffffff


	//   ....[1]....
        /*05b0*/ 	.word	0xffffffff


	//   ....[2]....
        /*05b4*/ 	.word	0xffffffff


	//   ....[3]....
        /*05b8*/ 	.word	0xffffffff


	//   ....[4]....
        /*05bc*/ 	.word	0xffffffff


	//   ....[5]....
        /*05c0*/ 	.word	0xffffffff


	//   ....[6]....
        /*05c4*/ 	.word	0xffffffff


	//   ....[7]....
        /*05c8*/ 	.word	0xffffffff


	//   ....[8]....
        /*05cc*/ 	.word	0xffffffff


	//   ....[9]....
        /*05d0*/ 	.word	0xffffffff


	//   ....[10]....
        /*05d4*/ 	.word	0x05000003


	//   ....[11]....
        /*05d8*/ 	.word	0x05000003


	//   ....[12]....
        /*05dc*/ 	.word	0x05000003


	//   ....[13]....
        /*05e0*/ 	.word	0x05000003


	//   ....[14]....
        /*05e4*/ 	.word	0x05000003


	//   ....[15]....
        /*05e8*/ 	.word	0x05000003


	//   ....[16]....
        /*05ec*/ 	.word	0x05000003


	//   ....[17]....
        /*05f0*/ 	.word	0x05000003


	//   ....[18]....
        /*05f4*/ 	.word	0x05000003


	//   ....[19]....
        /*05f8*/ 	.word	0x05000003


	//----- nvinfo : EIATTR_COOP_GROUP_INSTR_OFFSETS
	.align		4
.L_1104:
        /*05fc*/ 	.byte	0x04, 0x28
        /*05fe*/ 	.short	(.L_1106 - .L_1105)


	//   ....[0]....
.L_1105:
        /*0600*/ 	.word	0x00004e50


	//   ....[1]....
        /*0604*/ 	.word	0x00004e90


	//   ....[2]....
        /*0608*/ 	.word	0x00004eb0


	//   ....[3]....
        /*060c*/ 	.word	0x00004ed0


	//   ....[4]....
        /*0610*/ 	.word	0x00004ef0


	//   ....[5]....
        /*0614*/ 	.word	0x00005750


	//   ....[6]....
        /*0618*/ 	.word	0x00005770


	//   ....[7]....
        /*061c*/ 	.word	0x00005790


	//   ....[8]....
        /*0620*/ 	.word	0x000057b0


	//   ....[9]....
        /*0624*/ 	.word	0x000057d0


	//   ....[10]....
        /*0628*/ 	.word	0x00007b60


	//   ....[11]....
        /*062c*/ 	.word	0x00007c00


	//   ....[12]....
        /*0630*/ 	.word	0x00007c70


	//   ....[13]....
        /*0634*/ 	.word	0x00007ce0


	//   ....[14]....
        /*0638*/ 	.word	0x00007d50


	//   ....[15]....
        /*063c*/ 	.word	0x00008620


	//   ....[16]....
        /*0640*/ 	.word	0x00008690


	//   ....[17]....
        /*0644*/ 	.word	0x00008700


	//   ....[18]....
        /*0648*/ 	.word	0x00008770


	//   ....[19]....
        /*064c*/ 	.word	0x000087e0


	//----- nvinfo : EIATTR_EXIT_INSTR_OFFSETS
	.align		4
.L_1106:
        /*0650*/ 	.byte	0x04, 0x1c
        /*0652*/ 	.short	(.L_1108 - .L_1107)


	//   ....[0]....
.L_1107:
        /*0654*/ 	.word	0x000017d0


	//   ....[1]....
        /*0658*/ 	.word	0x00007af0


	//----- nvinfo : EIATTR_MAX_THREADS
	.align		4
.L_1108:
        /*065c*/ 	.byte	0x04, 0x05
        /*065e*/ 	.short	(.L_1110 - .L_1109)
.L_1109:
        /*0660*/ 	.word	0x00000080
        /*0664*/ 	.word	0x00000001
        /*0668*/ 	.word	0x00000001


	//----- nvinfo : EIATTR_CRS_STACK_SIZE
	.align		4
.L_1110:
        /*066c*/ 	.byte	0x04, 0x1e
        /*066e*/ 	.short	(.L_1112 - .L_1111)
.L_1111:
        /*0670*/ 	.word	0x00000000


	//----- nvinfo : EIATTR_CBANK_PARAM_SIZE
	.align		4
.L_1112:
        /*0674*/ 	.byte	0x03, 0x19
        /*0676*/ 	.short	0x00e8


	//----- nvinfo : EIATTR_PARAM_CBANK
	.align		4
        /*0678*/ 	.byte	0x04, 0x0a
        /*067a*/ 	.short	(.L_1114 - .L_1113)
	.align		4
.L_1113:
        /*067c*/ 	.word	index@(.nv.constant0._ZN10layer_norm31ln_parallel_residual_fwd_kernelINS_13Kernel_traitsIf13__nv_bfloat16fS2_fjLj2048ELj1ELj4ELj1ELj16ENS_18Kernel_traits_baseILj2048EfS2_fS2_fjLj128EEEEELb0ELb0ELb0EEEvNS_9FwdParamsE)
        /*0680*/ 	.short	0x0210
        /*0682*/ 	.short	0x00e8


	//----- nvinfo : EIATTR_SW_WAR
	.align		4
.L_1114:
        /*0684*/ 	.byte	0x04, 0x36
        /*0686*/ 	.short	(.L_1116 - .L_1115)
.L_1115:
        /*0688*/ 	.word	0x00000008
.L_1116:


//--------------------- .nv.info._ZN10layer_norm31ln_parallel_residual_fwd_kernelINS_13Kernel_traitsIf13__nv_bfloat16fS2_fjLj2048ELj1ELj4ELj1ELj16ENS_18Kernel_traits_baseILj2048EfS2_fS2_fjLj128EEEEELb0ELb0ELb1EEEvNS_9FwdParamsE --------------------------
	.section	.nv.info._ZN10layer_norm31ln_parallel_residual_fwd_kernelINS_13Kernel_traitsIf13__nv_bfloat16fS2_fjLj2048ELj1ELj4ELj1ELj16ENS_18Kernel_traits_baseILj2048EfS2_fS2_fjLj128EEEEELb0ELb0ELb1EEEvNS_9FwdParamsE,"",@"SHT_CUDA_INFO"
	.sectionflags	@""
	.align	4


	//----- nvinfo : EIATTR_CUDA_API_VERSION
	.align		4
        /*0000*/ 	.byte	0x04, 0x37
        /*0002*/ 	.short	(.L_1118 - .L_1117)
.L_1117:
        /*0004*/ 	.word	0x00000082


	//----- nvinfo : EIATTR_KPARAM_INFO
	.align		4
.L_1118:
        /*0008*/ 	.byte	0x04, 0x17
        /*000a*/ 	.short	(.L_1120 - .L_1119)
.L_1119:
        /*000c*/ 	.word	0x00000000
        /*0010*/ 	.short	0x0000
        /*0012*/ 	.short	0x0000
        /*0014*/ 	.byte	0x00, 0xf0, 0xa1, 0x03


	//----- nvinfo : EIATTR_SPARSE_MMA_MASK
	.align		4
.L_1120:
        /*0018*/ 	.byte	0x03, 0x50
        /*001a*/ 	.short	0x0000


	//----- nvinfo : EIATTR_MAXREG_COUNT
	.align		4
        /*001c*/ 	.byte	0x03, 0x1b
        /*001e*/ 	.short	0x00ff


	//----- nvinfo : EIATTR_ANNOTATIONS
	.align		4
        /*0020*/ 	.byte	0x04, 0x55
        /*0022*/ 	.short	(.L_1122 - .L_1121)


	//   ....[0]....
.L_1121:
        /* <DEDUP_REMOVED lines=75> */


	//----- nvinfo : EIATTR_MERCURY_ISA_VERSION
	.align		4
.L_1122:
        /*04c4*/ 	.byte	0x03, 0x5f
        /*04c6*/ 	.short	0x0101


	//----- nvinfo : EIATTR_COOP_GROUP_MASK_REGIDS
	.align		4
        /*04c8*/ 	.byte	0x04, 0x29
        /*04ca*/ 	.short	(.L_1124 - .L_1123)


	//   ....[0]....
.L_1123:
        /*04cc*/ 	.word	0xffffffff


	//   ....[1]....
        /*04d0*/ 	.word	0xffffffff


	//   ....[2]....
        /*04d4*/ 	.word	0xffffffff


	//   ....[3]....
        /*04d8*/ 	.word	0xffffffff


	//   ....[4]....
        /*04dc*/ 	.word	0xffffffff


	//   ....[5]....
        /*04e0*/ 	.word	0xffffffff


	//   ....[6]....
        /*04e4*/ 	.word	0xffffffff


	//   ....[7]....
        /*04e8*/ 	.word	0xffffffff


	//   ....[8]....
        /*04ec*/ 	.word	0xffffffff


	//   ....[9]....
        /*04f0*/ 	.word	0xffffffff


	//   ....[10]....
        /*04f4*/ 	.word	0x050000f8


	//   ....[11]....
        /*04f8*/ 	.word	0x050000f8


	//   ....[12]....
        /*04fc*/ 	.word	0x050000f8


	//   ....[13]....
        /*0500*/ 	.word	0x050000f8


	//   ....[14]....
        /*0504*/ 	.word	0x050000f8


	//   ....[15]....
        /*0508*/ 	.word	0x050000f8


	//   ....[16]....
        /*050c*/ 	.word	0x050000f8


	//   ....[17]....
        /*0510*/ 	.word	0x050000f8


	//   ....[18]....
        /*0514*/ 	.word	0x050000f8


	//   ....[19]....
        /*0518*/ 	.word	0x050000f8


	//----- nvinfo : EIATTR_COOP_GROUP_INSTR_OFFSETS
	.align		4
.L_1124:
        /*051c*/ 	.byte	0x04, 0x28
        /*051e*/ 	.short	(.L_1126 - .L_1125)


	//   ....[0]....
.L_1125:
        /*0520*/ 	.word	0x00004190


	//   ....[1]....
        /*0524*/ 	.word	0x000041c0


	//   ....[2]....
        /*0528*/ 	.word	0x000041e0


	//   ....[3]....
        /*052c*/ 	.word	0x00004200


	//   ....[4]....
        /*0530*/ 	.word	0x00004220


	//   ....[5]....
        /*0534*/ 	.word	0x00004a50


	//   ....[6]....
        /*0538*/ 	.word	0x00004a70


	//   ....[7]....
        /*053c*/ 	.word	0x00004a90


	//   ....[8]....
        /*0540*/ 	.word	0x00004ab0


	//   ....[9]....
        /*0544*/ 	.word	0x00004ad0


	//   ....[10]....
        /*0548*/ 	.word	0x00006910


	//   ....[11]....
        /*054c*/ 	.word	0x000069b0


	//   ....[12]....
        /*0550*/ 	.word	0x00006a10


	//   ....[13]....
        /*0554*/ 	.word	0x00006a70


	//   ....[14]....
        /*0558*/ 	.word	0x00006ad0


	//   ....[15]....
        /*055c*/ 	.word	0x00007340


	//   ....[16]....
        /*0560*/ 	.word	0x00007390


	//   ....[17]....
        /*0564*/ 	.word	0x000073e0


	//   ....[18]....
        /*0568*/ 	.word	0x00007430


	//   ....[19]....
        /*056c*/ 	.word	0x00007480


	//----- nvinfo : EIATTR_EXIT_INSTR_OFFSETS
	.align		4
.L_1126:
        /*0570*/ 	.byte	0x04, 0x1c
        /*0572*/ 	.short	(.L_1128 - .L_1127)


	//   ....[0]....
.L_1127:
        /*0574*/ 	.word	0x00000c40


	//   ....[1]....
        /*0578*/ 	.word	0x000068a0


	//----- nvinfo : EIATTR_MAX_THREADS
	.align		4
.L_1128:
        /*057c*/ 	.byte	0x04, 0x05
        /*057e*/ 	.short	(.L_1130 - .L_1129)
.L_1129:
        /*0580*/ 	.word	0x00000080
        /*0584*/ 	.word	0x00000001
        /*0588*/ 	.word	0x00000001


	//----- nvinfo : EIATTR_CRS_STACK_SIZE
	.align		4
.L_1130:
        /*058c*/ 	.byte	0x04, 0x1e
        /*058e*/ 	.short	(.L_1132 - .L_1131)
.L_1131:
        /*0590*/ 	.word	0x00000000


	//----- nvinfo : EIATTR_CBANK_PARAM_SIZE
	.align		4
.L_1132:
        /*0594*/ 	.byte	0x03, 0x19
        /*0596*/ 	.short	0x00e8


	//----- nvinfo : EIATTR_PARAM_CBANK
	.align		4
        /*0598*/ 	.byte	0x04, 0x0a
        /*059a*/ 	.short	(.L_1134 - .L_1133)
	.align		4
.L_1133:
        /*059c*/ 	.word	index@(.nv.constant0._ZN10layer_norm31ln_parallel_residual_fwd_kernelINS_13Kernel_traitsIf13__nv_bfloat16fS2_fjLj2048ELj1ELj4ELj1ELj16ENS_18Kernel_traits_baseILj2048EfS2_fS2_fjLj128EEEEELb0ELb0ELb1EEEvNS_9FwdParamsE)
        /*05a0*/ 	.short	0x0210
        /*05a2*/ 	.short	0x00e8


	//----- nvinfo : EIATTR_SW_WAR
	.align		4
.L_1134:
        /*05a4*/ 	.byte	0x04, 0x36
        /*05a6*/ 	.short	(.L_1136 - .L_1135)
.L_1135:
        /*05a8*/ 	.word	0x00000008
.L_1136:


//--------------------- .nv.info._ZN10layer_norm31ln_parallel_residual_fwd_kernelINS_13Kernel_traitsIf13__nv_bfloat16fS2_fjLj2048ELj1ELj4ELj1ELj16ENS_18Kernel_traits_baseILj2048EfS2_fS2_fjLj128EEEEELb0ELb1ELb0EEEvNS_9FwdParamsE --------------------------
	.section	.nv.info._ZN10layer_norm31ln_parallel_residual_fwd_kernelINS_13Kernel_traitsIf13__nv_bfloat16fS2_fjLj2048ELj1ELj4ELj1ELj16ENS_18Kernel_traits_baseILj2048EfS2_fS2_fjLj128EEEEELb0ELb1ELb0EEEvNS_9FwdParamsE,"",@"SHT_CUDA_INFO"
	.sectionflags	@""
	.align	4


	//----- nvinfo : EIATTR_CUDA_API_VERSION
	.align		4
        /*0000*/ 	.byte	0x04, 0x37
        /*0002*/ 	.short	(.L_1138 - .L_1137)
.L_1137:
        /*0004*/ 	.word	0x00000082


	//----- nvinfo : EIATTR_KPARAM_INFO
	.align		4
.L_1138:
        /*0008*/ 	.byte	0x04, 0x17
        /*000a*/ 	.short	(.L_1140 - .L_1139)
.L_1139:
        /*000c*/ 	.word	0x00000000
        /*0010*/ 	.short	0x0000
        /*0012*/ 	.short	0x0000
        /*0014*/ 	.byte	0x00, 0xf0, 0xa1, 0x03


	//----- nvinfo : EIATTR_SPARSE_MMA_MASK
	.align		4
.L_1140:
        /*0018*/ 	.byte	0x03, 0x50
        /*001a*/ 	.short	0x0000


	//----- nvinfo : EIATTR_MAXREG_COUNT
	.align		4
        /*001c*/ 	.byte	0x03, 0x1b
        /*001e*/ 	.short	0x00ff


	//----- nvinfo : EIATTR_MERCURY_ISA_VERSION
	.align		4
        /*0020*/ 	.byte	0x03, 0x5f
        /*0022*/ 	.short	0x0101


	//----- nvinfo : EIATTR_COOP_GROUP_MASK_REGIDS
	.align		4
        /*0024*/ 	.byte	0x04, 0x29
        /*0026*/ 	.short	(.L_1142 - .L_1141)


	//   ....[0]....
.L_1141:
        /*0028*/ 	.word	0xffffffff


	//   ....[1]....
        /*002c*/ 	.word	0xffffffff


	//   ....[2]....
        /*0030*/ 	.word	0xffffffff


	//   ....[3]....
        /*0034*/ 	.word	0xffffffff


	//   ....[4]....
        /*0038*/ 	.word	0xffffffff


	//   ....[5]....
        /*003c*/ 	.word	0xffffffff


	//   ....[6]....
        /*0040*/ 	.word	0xffffffff


	//   ....[7]....
        /*0044*/ 	.word	0xffffffff


	//   ....[8]....
        /*0048*/ 	.word	0xffffffff


	//   ....[9]....
        /*004c*/ 	.word	0xffffffff


	//   ....[10]....
        /*0050*/ 	.word	0x050000da


	//   ....[11]....
        /*0054*/ 	.word	0x050000da


	//   ....[12]....
        /*0058*/ 	.word	0x050000da


	//   ....[13]....
        /*005c*/ 	.word	0x050000da


	//   ....[14]....
        /*0060*/ 	.word	0x050000da


	//   ....[15]....
        /*0064*/ 	.word	0x050000da


	//   ....[16]....
        /*0068*/ 	.word	0x050000da


	//   ....[17]....
        /*006c*/ 	.word	0x050000da


	//   ....[18]....
        /*0070*/ 	.word	0x050000da


	//   ....[19]....
        /*0074*/ 	.word	0x050000da


	//----- nvinfo : EIATTR_COOP_GROUP_INSTR_OFFSETS
	.align		4
.L_1142:
        /*0078*/ 	.byte	0x04, 0x28
        /*007a*/ 	.short	(.L_1144 - .L_1143)


	//   ....[0]....
.L_1143:
        /*007c*/ 	.word	0x00004220


	//   ....[1]....
        /*0080*/ 	.word	0x00004260


	//   ....[2]....
        /*0084*/ 	.word	0x00004280


	//   ....[3]....
        /*0088*/ 	.word	0x000042a0


	//   ....[4]....
        /*008c*/ 	.word	0x000042c0


	//   ....[5]....
        /*0090*/ 	.word	0x00004b20


	//   ....[6]....
        /*0094*/ 	.word	0x00004b40


	//   ....[7]....
        /*0098*/ 	.word	0x00004b60


	//   ....[8]....
        /*009c*/ 	.word	0x00004b80


	//   ....[9]....
        /*00a0*/ 	.word	0x00004ba0


	//   ....[10]....
        /*00a4*/ 	.word	0x00005f20


	//   ....[11]....
        /*00a8*/ 	.word	0x00005fd0


	//   ....[12]....
        /*00ac*/ 	.word	0x00006040


	//   ....[13]....
        /*00b0*/ 	.word	0x000060b0


	//   ....[14]....
        /*00b4*/ 	.word	0x00006120


	//   ....[15]....
        /*00b8*/ 	.word	0x000069d0


	//   ....[16]....
        /*00bc*/ 	.word	0x00006a40


	//   ....[17]....
        /*00c0*/ 	.word	0x00006ab0


	//   ....[18]....
        /*00c4*/ 	.word	0x00006b20


	//   ....[19]....
        /*00c8*/ 	.word	0x00006b90


	//----- nvinfo : EIATTR_EXIT_INSTR_OFFSETS
	.align		4
.L_1144:
        /*00cc*/ 	.byte	0x04, 0x1c
        /*00ce*/ 	.short	(.L_1146 - .L_1145)


	//   ....[0]....
.L_1145:
        /*00d0*/ 	.word	0x00000bc0


	//   ....[1]....
        /*00d4*/ 	.word	0x00005eb0


	//----- nvinfo : EIATTR_MAX_THREADS
	.align		4
.L_1146:
        /*00d8*/ 	.byte	0x04, 0x05
        /*00da*/ 	.short	(.L_1148 - .L_1147)
.L_1147:
        /*00dc*/ 	.word	0x00000080
        /*00e0*/ 	.word	0x00000001
        /*00e4*/ 	.word	0x00000001


	//----- nvinfo : EIATTR_CRS_STACK_SIZE
	.align		4
.L_1148:
        /*00e8*/ 	.byte	0x04, 0x1e
        /*00ea*/ 	.short	(.L_1150 - .L_1149)
.L_1149:
        /*00ec*/ 	.word	0x00000000


	//----- nvinfo : EIATTR_CBANK_PARAM_SIZE
	.align		4
.L_1150:
        /*00f0*/ 	.byte	0x03, 0x19
        /*00f2*/ 	.short	0x00e8


	//----- nvinfo : EIATTR_PARAM_CBANK
	.align		4
        /*00f4*/ 	.byte	0x04, 0x0a
        /*00f6*/ 	.short	(.L_1152 - .L_1151)
	.align		4
.L_1151:
        /*00f8*/ 	.word	index@(.nv.constant0._ZN10layer_norm31ln_parallel_residual_fwd_kernelINS_13Kernel_traitsIf13__nv_bfloat16fS2_fjLj2048ELj1ELj4ELj1ELj16ENS_18Kernel_traits_baseILj2048EfS2_fS2_fjLj128EEEEELb0ELb1ELb0EEEvNS_9FwdParamsE)
        /*00fc*/ 	.short	0x0210
        /*00fe*/ 	.short	0x00e8


	//----- nvinfo : EIATTR_SW_WAR
	.align		4
.L_1152:
        /*0100*/ 	.byte	0x04, 0x36
        /*0102*/ 	.short	(.L_1154 - .L_1153)
.L_1153:
        /*0104*/ 	.word	0x00000008
.L_1154:


//--------------------- .nv.info._ZN10layer_norm31ln_parallel_residual_fwd_kernelINS_13Kernel_traitsIf13__nv_bfloat16fS2_fjLj2048ELj1ELj4ELj1ELj16ENS_18Kernel_traits_baseILj2048EfS2_fS2_fjLj128EEEEELb0ELb1ELb1EEEvNS_9FwdParamsE --------------------------
	.section	.nv.info._ZN10layer_norm31ln_parallel_residual_fwd_kernelINS_13Kernel_traitsIf13__nv_bfloat16fS2_fjLj2048ELj1ELj4ELj1ELj16ENS_18Kernel_traits_baseILj2048EfS2_fS2_fjLj128EEEEELb0ELb1ELb1EEEvNS_9FwdParamsE,"",@"SHT_CUDA_INFO"
	.sectionflags	@""
	.align	4


	//----- nvinfo : EIATTR_CUDA_API_VERSION
	.align		4
        /*0000*/ 	.byte	0x04, 0x37
        /*0002*/ 	.short	(.L_1156 - .L_1155)
.L_1155:
        /*0004*/ 	.word	0x00000082


	//----- nvinfo : EIATTR_KPARAM_INFO
	.align		4
.L_1156:
        /*0008*/ 	.byte	0x04, 0x17
        /*000a*/ 	.short	(.L_1158 - .L_1157)
.L_1157:
        /*000c*/ 	.word	0x00000000
        /*0010*/ 	.short	0x0000
        /*0012*/ 	.short	0x0000
        /*0014*/ 	.byte	0x00, 0xf0, 0xa1, 0x03


	//----- nvinfo : EIATTR_SPARSE_MMA_MASK
	.align		4
.L_1158:
        /*0018*/ 	.byte	0x03, 0x50
        /*001a*/ 	.short	0x0000


	//----- nvinfo : EIATTR_MAXREG_COUNT
	.align		4
        /*001c*/ 	.byte	0x03, 0x1b
        /*001e*/ 	.short	0x00ff


	//----- nvinfo : EIATTR_MERCURY_ISA_VERSION
	.align		4
        /*0020*/ 	.byte	0x03, 0x5f
        /*0022*/ 	.short	0x0101


	//----- nvinfo : EIATTR_COOP_GROUP_MASK_REGIDS
	.align		4
        /*0024*/ 	.byte	0x04, 0x29
        /*0026*/ 	.short	(.L_1160 - .L_1159)


	//   ....[0]....
.L_1159:
        /*0028*/ 	.word	0xffffffff


	//   ....[1]....
        /*002c*/ 	.word	0xffffffff


	//   ....[2]....
        /*0030*/ 	.word	0xffffffff


	//   ....[3]....
        /*0034*/ 	.word	0xffffffff


	//   ....[4]....
        /*0038*/ 	.word	0xffffffff


	//   ....[5]....
        /*003c*/ 	.word	0xffffffff


	//   ....[6]....
        /*0040*/ 	.word	0xffffffff


	//   ....[7]....
        /*0044*/ 	.word	0xffffffff


	//   ....[8]....
        /*0048*/ 	.word	0xffffffff


	//   ....[9]....
        /*004c*/ 	.word	0xffffffff


	//   ....[10]....
        /*0050*/ 	.word	0x050000df


	//   ....[11]....
        /*0054*/ 	.word	0x050000df


	//   ....[12]....
        /*0058*/ 	.word	0x050000df


	//   ....[13]....
        /*005c*/ 	.word	0x050000df


	//   ....[14]....
        /*0060*/ 	.word	0x050000df


	//   ....[15]....
        /*0064*/ 	.word	0x050000df


	//   ....[16]....
        /*0068*/ 	.word	0x050000df


	//   ....[17]....
        /*006c*/ 	.word	0x050000df


	//   ....[18]....
        /*0070*/ 	.word	0x050000df


	//   ....[19]....
        /*0074*/ 	.word	0x050000df


	//----- nvinfo : EIATTR_COOP_GROUP_INSTR_OFFSETS
	.align		4
.L_1160:
        /*0078*/ 	.byte	0x04, 0x28
        /*007a*/ 	.short	(.L_1162 - .L_1161)


	//   ....[0]....
.L_1161:
        /*007c*/ 	.word	0x00003560


	//   ....[1]....
        /*0080*/ 	.word	0x00003580


	//   ....[2]....
        /*0084*/ 	.word	0x000035a0


	//   ....[3]....
        /*0088*/ 	.word	0x000035d0


	//   ....[4]....
        /*008c*/ 	.word	0x000035f0


	//   ....[5]....
        /*0090*/ 	.word	0x00003e20


	//   ....[6]....
        /*0094*/ 	.word	0x00003e40


	//   ....[7]....
        /*0098*/ 	.word	0x00003e60


	//   ....[8]....
        /*009c*/ 	.word	0x00003e80


	//   ....[9]....
        /*00a0*/ 	.word	0x00003ea0


	//   ....[10]....
        /*00a4*/ 	.word	0x00004f60


	//   ....[11]....
        /*00a8*/ 	.word	0x00005000


	//   ....[12]....
        /*00ac*/ 	.word	0x00005070


	//   ....[13]....
        /*00b0*/ 	.word	0x000050f0


	//   ....[14]....
        /*00b4*/ 	.word	0x00005160


	//   ....[15]....
        /*00b8*/ 	.word	0x000059e0


	//   ....[16]....
        /*00bc*/ 	.word	0x00005a50


	//   ....[17]....
        /*00c0*/ 	.word	0x00005ac0


	//   ....[18]....
        /*00c4*/ 	.word	0x00005b30


	//   ....[19]....
        /*00c8*/ 	.word	0x00005ba0


	//----- nvinfo : EIATTR_EXIT_INSTR_OFFSETS
	.align		4
.L_1162:
        /*00cc*/ 	.byte	0x04, 0x1c
        /*00ce*/ 	.short	(.L_1164 - .L_1163)


	//   ....[0]....
.L_1163:
        /*00d0*/ 	.word	0x00000420


	//   ....[1]....
        /*00d4*/ 	.word	0x00004ef0


	//----- nvinfo : EIATTR_MAX_THREADS
	.align		4
.L_1164:
        /*00d8*/ 	.byte	0x04, 0x05
        /*00da*/ 	.short	(.L_1166 - .L_1165)
.L_1165:
        /*00dc*/ 	.word	0x00000080
        /*00e0*/ 	.word	0x00000001
        /*00e4*/ 	.word	0x00000001


	//----- nvinfo : EIATTR_CRS_STACK_SIZE
	.align		4
.L_1166:
        /*00e8*/ 	.byte	0x04, 0x1e
        /*00ea*/ 	.short	(.L_1168 - .L_1167)
.L_1167:
        /*00ec*/ 	.word	0x00000000


	//----- nvinfo : EIATTR_CBANK_PARAM_SIZE
	.align		4
.L_1168:
        /*00f0*/ 	.byte	0x03, 0x19
        /*00f2*/ 	.short	0x00e8


	//----- nvinfo : EIATTR_PARAM_CBANK
	.align		4
        /*00f4*/ 	.byte	0x04, 0x0a
        /*00f6*/ 	.short	(.L_1170 - .L_1169)
	.align		4
.L_1169:
        /*00f8*/ 	.word	index@(.nv.constant0._ZN10layer_norm31ln_parallel_residual_fwd_kernelINS_13Kernel_traitsIf13__nv_bfloat16fS2_fjLj2048ELj1ELj4ELj1ELj16ENS_18Kernel_traits_baseILj2048EfS2_fS2_fjLj128EEEEELb0ELb1ELb1EEEvNS_9FwdParamsE)
        /*00fc*/ 	.short	0x0210
        /*00fe*/ 	.short	0x00e8


	//----- nvinfo : EIATTR_SW_WAR
	.align		4
.L_1170:
        /*0100*/ 	.byte	0x04, 0x36
        /*0102*/ 	.short	(.L_1172 - .L_1171)
.L_1171:
        /*0104*/ 	.word	0x00000008
.L_1172:


//--------------------- .nv.info._ZN10layer_norm31ln_parallel_residual_fwd_kernelINS_13Kernel_traitsIf13__nv_bfloat16fS2_fjLj2048ELj1ELj4ELj1ELj16ENS_18Kernel_traits_baseILj2048EfS2_fS2_fjLj128EEEEELb1ELb0ELb0EEEvNS_9FwdParamsE --------------------------
	.section	.nv.info._ZN10layer_norm31ln_parallel_residual_fwd_kernelINS_13Kernel_traitsIf13__nv_bfloat16fS2_fjLj2048ELj1ELj4ELj1ELj16ENS_18Kernel_traits_baseILj2048EfS2_fS2_fjLj128EEEEELb1ELb0ELb0EEEvNS_9FwdParamsE,"",@"SHT_CUDA_INFO"
	.sectionflags	@""
	.align	4


	//----- nvinfo : EIATTR_CUDA_API_VERSION
	.align		4
        /*0000*/ 	.byte	0x04, 0x37
        /*0002*/ 	.short	(.L_1174 - .L_1173)
.L_1173:
        /*0004*/ 	.word	0x00000082


	//----- nvinfo : EIATTR_KPARAM_INFO
	.align		4
.L_1174:
        /*0008*/ 	.byte	0x04, 0x17
        /*000a*/ 	.short	(.L_1176 - .L_1175)
.L_1175:
        /*000c*/ 	.word	0x00000000
        /*0010*/ 	.short	0x0000
        /*0012*/ 	.short	0x0000
        /*0014*/ 	.byte	0x00, 0xf0, 0xa1, 0x03


	//----- nvinfo : EIATTR_SPARSE_MMA_MASK
	.align		4
.L_1176:
        /*0018*/ 	.byte	0x03, 0x50
        /*001a*/ 	.short	0x0000


	//----- nvinfo : EIATTR_MAXREG_COUNT
	.align		4
        /*001c*/ 	.byte	0x03, 0x1b
        /*001e*/ 	.short	0x00ff


	//----- nvinfo : EIATTR_ANNOTATIONS
	.align		4
        /*0020*/ 	.byte	0x04, 0x55
        /*0022*/ 	.short	(.L_1178 - .L_1177)


	//   ....[0]....
.L_1177:
        /* <DEDUP_REMOVED lines=93> */


	//----- nvinfo : EIATTR_MERCURY_ISA_VERSION
	.align		4
.L_1178:
        /*05e4*/ 	.byte	0x03, 0x5f
        /*05e6*/ 	.short	0x0101


	//----- nvinfo : EIATTR_COOP_GROUP_MASK_REGIDS
	.align		4
        /*05e8*/ 	.byte	0x04, 0x29
        /*05ea*/ 	.short	(.L_1180 - .L_1179)


	//   ....[0]....
.L_1179:
        /*05ec*/ 	.word	0xffffffff


	//   ....[1]....
        /*05f0*/ 	.word	0xffffffff


	//   ....[2]....
        /*05f4*/ 	.word	0xffffffff


	//   ....[3]....
        /*05f8*/ 	.word	0xffffffff


	//   ....[4]....
        /*05fc*/ 	.word	0xffffffff


	//   ....[5]....
        /*0600*/ 	.word	0xffffffff


	//   ....[6]....
        /*0604*/ 	.word	0xffffffff


	//   ....[7]....
        /*0608*/ 	.word	0xffffffff


	//   ....[8]....
        /*060c*/ 	.word	0xffffffff


	//   ....[9]....
        /*0610*/ 	.word	0xffffffff


	//   ....[10]....
        /*0614*/ 	.word	0x050000bc


	//   ....[11]....
        /*0618*/ 	.word	0x050000bc


	//   ....[12]....
        /*061c*/ 	.word	0x050000bc


	//   ....[13]....
        /*0620*/ 	.word	0x050000bc


	//   ....[14]....
        /*0624*/ 	.word	0x050000bc


	//   ....[15]....
        /*0628*/ 	.word	0x050000bc


	//   ....[16]....
        /*062c*/ 	.word	0x050000bc


	//   ....[17]....
        /*0630*/ 	.word	0x050000bc


	//   ....[18]....
        /*0634*/ 	.word	0x050000bc


	//   ....[19]....
        /*0638*/ 	.word	0x050000bc


	//----- nvinfo : EIATTR_COOP_GROUP_INSTR_OFFSETS
	.align		4
.L_1180:
        /*063c*/ 	.byte	0x04, 0x28
        /*063e*/ 	.short	(.L_1182 - .L_1181)


	//   ....[0]....
.L_1181:
        /*0640*/ 	.word	0x0002f9a0


	//   ....[1]....
        /*0644*/ 	.word	0x0002fa10


	//   ....[2]....
        /*0648*/ 	.word	0x0002fa30


	//   ....[3]....
        /*064c*/ 	.word	0x0002fa50


	//   ....[4]....
        /*0650*/ 	.word	0x0002fa70


	//   ....[5]....
        /*0654*/ 	.word	0x000302d0


	//   ....[6]....
        /*0658*/ 	.word	0x000302f0


	//   ....[7]....
        /*065c*/ 	.word	0x00030310


	//   ....[8]....
        /*0660*/ 	.word	0x00030330


	//   ....[9]....
        /*0664*/ 	.word	0x00030350


	//   ....[10]....
        /*0668*/ 	.word	0x00032800


	//   ....[11]....
        /*066c*/ 	.word	0x000328b0


	//   ....[12]....
        /*0670*/ 	.word	0x00032940


	//   ....[13]....
        /*0674*/ 	.word	0x000329b0


	//   ....[14]....
        /*0678*/ 	.word	0x00032a20


	//   ....[15]....
        /*067c*/ 	.word	0x000332f0


	//   ....[16]....
        /*0680*/ 	.word	0x00033360


	//   ....[17]....
        /*0684*/ 	.word	0x000333d0


	//   ....[18]....
        /*0688*/ 	.word	0x00033440


	//   ....[19]....
        /*068c*/ 	.word	0x000334b0


	//----- nvinfo : EIATTR_EXIT_INSTR_OFFSETS
	.align		4
.L_1182:
        /*0690*/ 	.byte	0x04, 0x1c
        /*0692*/ 	.short	(.L_1184 - .L_1183)


	//   ....[0]....
.L_1183:
        /*0694*/ 	.word	0x00001de0


	//   ....[1]....
        /*0698*/ 	.word	0x00032790


	//----- nvinfo : EIATTR_MAX_THREADS
	.align		4
.L_1184:
        /*069c*/ 	.byte	0x04, 0x05
        /*069e*/ 	.short	(.L_1186 - .L_1185)
.L_1185:
        /*06a0*/ 	.word	0x00000080
        /*06a4*/ 	.word	0x00000001
        /*06a8*/ 	.word	0x00000001


	//----- nvinfo : EIATTR_CRS_STACK_SIZE
	.align		4
.L_1186:
        /*06ac*/ 	.byte	0x04, 0x1e
        /*06ae*/ 	.short	(.L_1188 - .L_1187)
.L_1187:
        /*06b0*/ 	.word	0x00000000


	//----- nvinfo : EIATTR_CBANK_PARAM_SIZE
	.align		4
.L_1188:
        /*06b4*/ 	.byte	0x03, 0x19
        /*06b6*/ 	.short	0x00e8


	//----- nvinfo : EIATTR_PARAM_CBANK
	.align		4
        /*06b8*/ 	.byte	0x04, 0x0a
        /*06ba*/ 	.short	(.L_1190 - .L_1189)
	.align		4
.L_1189:
        /*06bc*/ 	.word	index@(.nv.constant0._ZN10layer_norm31ln_parallel_residual_fwd_kernelINS_13Kernel_traitsIf13__nv_bfloat16fS2_fjLj2048ELj1ELj4ELj1ELj16ENS_18Kernel_traits_baseILj2048EfS2_fS2_fjLj128EEEEELb1ELb0ELb0EEEvNS_9FwdParamsE)
        /*06c0*/ 	.short	0x0210
        /*06c2*/ 	.short	0x00e8


	//----- nvinfo : EIATTR_SW_WAR
	.align		4
.L_1190:
        /*06c4*/ 	.byte	0x04, 0x36
        /*06c6*/ 	.short	(.L_1192 - .L_1191)
.L_1191:
        /*06c8*/ 	.word	0x00000008
.L_1192:


//--------------------- .nv.info._ZN10layer_norm31ln_parallel_residual_fwd_kernelINS_13Kernel_traitsIf13__nv_bfloat16fS2_fjLj2048ELj1ELj4ELj1ELj16ENS_18Kernel_traits_baseILj2048EfS2_fS2_fjLj128EEEEELb1ELb0ELb1EEEvNS_9FwdParamsE --------------------------
	.section	.nv.info._ZN10layer_norm31ln_parallel_residual_fwd_kernelINS_13Kernel_traitsIf13__nv_bfloat16fS2_fjLj2048ELj1ELj4ELj1ELj16ENS_18Kernel_traits_baseILj2048EfS2_fS2_fjLj128EEEEELb1ELb0ELb1EEEvNS_9FwdParamsE,"",@"SHT_CUDA_INFO"
	.sectionflags	@""
	.align	4


	//----- nvinfo : EIATTR_CUDA_API_VERSION
	.align		4
        /*0000*/ 	.byte	0x04, 0x37
        /*0002*/ 	.short	(.L_1194 - .L_1193)
.L_1193:
        /*0004*/ 	.word	0x00000082


	//----- nvinfo : EIATTR_KPARAM_INFO
	.align		4
.L_1194:
        /*0008*/ 	.byte	0x04, 0x17
        /*000a*/ 	.short	(.L_1196 - .L_1195)
.L_1195:
        /*000c*/ 	.word	0x00000000
        /*0010*/ 	.short	0x0000
        /*0012*/ 	.short	0x0000
        /*0014*/ 	.byte	0x00, 0xf0, 0xa1, 0x03


	//----- nvinfo : EIATTR_SPARSE_MMA_MASK
	.align		4
.L_1196:
        /*0018*/ 	.byte	0x03, 0x50
        /*001a*/ 	.short	0x0000


	//----- nvinfo : EIATTR_MAXREG_COUNT
	.align		4
        /*001c*/ 	.byte	0x03, 0x1b
        /*001e*/ 	.short	0x00ff


	//----- nvinfo : EIATTR_ANNOTATIONS
	.align		4
        /*0020*/ 	.byte	0x04, 0x55
        /*0022*/ 	.short	(.L_1198 - .L_1197)


	//   ....[0]....
.L_1197:
        /* <DEDUP_REMOVED lines=91> */


	//----- nvinfo : EIATTR_MERCURY_ISA_VERSION
	.align		4
.L_1198:
        /*05c4*/ 	.byte	0x03, 0x5f
        /*05c6*/ 	.short	0x0101


	//----- nvinfo : EIATTR_COOP_GROUP_MASK_REGIDS
	.align		4
        /*05c8*/ 	.byte	0x04, 0x29
        /*05ca*/ 	.short	(.L_1200 - .L_1199)


	//   ....[0]....
.L_1199:
        /*05cc*/ 	.word	0xffffffff


	//   ....[1]....
        /*05d0*/ 	.word	0xffffffff


	//   ....[2]....
        /*05d4*/ 	.word	0xffffffff


	//   ....[3]....
        /*05d8*/ 	.word	0xffffffff


	//   ....[4]....
        /*05dc*/ 	.word	0xffffffff


	//   ....[5]....
        /*05e0*/ 	.word	0xffffffff


	//   ....[6]....
        /*05e4*/ 	.word	0xffffffff


	//   ....[7]....
        /*05e8*/ 	.word	0xffffffff


	//   ....[8]....
        /*05ec*/ 	.word	0xffffffff


	//   ....[9]....
        /*05f0*/ 	.word	0xffffffff


	//   ....[10]....
        /*05f4*/ 	.word	0x050000e0


	//   ....[11]....
        /*05f8*/ 	.word	0x050000e0


	//   ....[12]....
        /*05fc*/ 	.word	0x050000e0


	//   ....[13]....
        /*0600*/ 	.word	0x050000e0


	//   ....[14]....
        /*0604*/ 	.word	0x050000e0


	//   ....[15]....
        /*0608*/ 	.word	0x050000e0


	//   ....[16]....
        /*060c*/ 	.word	0x050000e0


	//   ....[17]....
        /*0610*/ 	.word	0x050000e0


	//   ....[18]....
        /*0614*/ 	.word	0x050000e0


	//   ....[19]....
        /*0618*/ 	.word	0x050000e0


	//----- nvinfo : EIATTR_COOP_GROUP_INSTR_OFFSETS
	.align		4
.L_1200:
        /*061c*/ 	.byte	0x04, 0x28
        /*061e*/ 	.short	(.L_1202 - .L_1201)


	//   ....[0]....
.L_1201:
        /*0620*/ 	.word	0x0002fbd0


	//   ....[1]....
        /*0624*/ 	.word	0x0002fc00


	//   ....[2]....
        /*0628*/ 	.word	0x0002fc20


	//   ....[3]....
        /*062c*/ 	.word	0x0002fc40


	//   ....[4]....
        /*0630*/ 	.word	0x0002fc60


	//   ....[5]....
        /*0634*/ 	.word	0x00030490


	//   ....[6]....
        /*0638*/ 	.word	0x000304b0


	//   ....[7]....
        /*063c*/ 	.word	0x000304d0


	//   ....[8]....
        /*0640*/ 	.word	0x000304f0


	//   ....[9]....
        /*0644*/ 	.word	0x00030510


	//   ....[10]....
        /*0648*/ 	.word	0x000324f0


	//   ....[11]....
        /*064c*/ 	.word	0x00032590


	//   ....[12]....
        /*0650*/ 	.word	0x000325f0


	//   ....[13]....
        /*0654*/ 	.word	0x00032650


	//   ....[14]....
        /*0658*/ 	.word	0x000326b0


	//   ....[15]....
        /*065c*/ 	.word	0x00032f30


	//   ....[16]....
        /*0660*/ 	.word	0x00032f90


	//   ....[17]....
        /*0664*/ 	.word	0x00032ff0


	//   ....[18]....
        /*0668*/ 	.word	0x00033050


	//   ....[19]....
        /*066c*/ 	.word	0x000330b0


	//----- nvinfo : EIATTR_EXIT_INSTR_OFFSETS
	.align		4
.L_1202:
        /*0670*/ 	.byte	0x04, 0x1c
        /*0672*/ 	.short	(.L_1204 - .L_1203)


	//   ....[0]....
.L_1203:
        /*0674*/ 	.word	0x00001090


	//   ....[1]....
        /*0678*/ 	.word	0x00032480


	//----- nvinfo : EIATTR_MAX_THREADS
	.align		4
.L_1204:
        /*067c*/ 	.byte	0x04, 0x05
        /*067e*/ 	.short	(.L_1206 - .L_1205)
.L_1205:
        /*0680*/ 	.word	0x00000080
        /*0684*/ 	.word	0x00000001
        /*0688*/ 	.word	0x00000001


	//----- nvinfo : EIATTR_CRS_STACK_SIZE
	.align		4
.L_1206:
        /*068c*/ 	.byte	0x04, 0x1e
        /*068e*/ 	.short	(.L_1208 - .L_1207)
.L_1207:
        /*0690*/ 	.word	0x00000000


	//----- nvinfo : EIATTR_CBANK_PARAM_SIZE
	.align		4
.L_1208:
        /*0694*/ 	.byte	0x03, 0x19
        /*0696*/ 	.short	0x00e8


	//----- nvinfo : EIATTR_PARAM_CBANK
	.align		4
        /*0698*/ 	.byte	0x04, 0x0a
        /*069a*/ 	.short	(.L_1210 - .L_1209)
	.align		4
.L_1209:
        /*069c*/ 	.word	index@(.nv.constant0._ZN10layer_norm31ln_parallel_residual_fwd_kernelINS_13Kernel_traitsIf13__nv_bfloat16fS2_fjLj2048ELj1ELj4ELj1ELj16ENS_18Kernel_traits_baseILj2048EfS2_fS2_fjLj128EEEEELb1ELb0ELb1EEEvNS_9FwdParamsE)
        /*06a0*/ 	.short	0x0210
        /*06a2*/ 	.short	0x00e8


	//----- nvinfo : EIATTR_SW_WAR
	.align		4
.L_1210:
        /*06a4*/ 	.byte	0x04, 0x36
        /*06a6*/ 	.short	(.L_1212 - .L_1211)
.L_1211:
        /*06a8*/ 	.word	0x00000008
.L_1212:


//--------------------- .nv.info._ZN10layer_norm31ln_parallel_residual_fwd_kernelINS_13Kernel_traitsIf13__nv_bfloat16fS2_fjLj2048ELj1ELj4ELj1ELj16ENS_18Kernel_traits_baseILj2048EfS2_fS2_fjLj128EEEEELb1ELb1ELb0EEEvNS_9FwdParamsE --------------------------
	.section	.nv.info._ZN10layer_norm31ln_parallel_residual_fwd_kernelINS_13Kernel_traitsIf13__nv_bfloat16fS2_fjLj2048ELj1ELj4ELj1ELj16ENS_18Kernel_traits_baseILj2048EfS2_fS2_fjLj128EEEEELb1ELb1ELb0EEEvNS_9FwdParamsE,"",@"SHT_CUDA_INFO"
	.sectionflags	@""
	.align	4


	//----- nvinfo : EIATTR_CUDA_API_VERSION
	.align		4
        /*0000*/ 	.byte	0x04, 0x37
        /*0002*/ 	.short	(.L_1214 - .L_1213)
.L_1213:
        /*0004*/ 	.word	0x00000082


	//----- nvinfo : EIATTR_KPARAM_INFO
	.align		4
.L_1214:
        /*0008*/ 	.byte	0x04, 0x17
        /*000a*/ 	.short	(.L_1216 - .L_1215)
.L_1215:
        /*000c*/ 	.word	0x00000000
        /*0010*/ 	.short	0x0000
        /*0012*/ 	.short	0x0000
        /*0014*/ 	.byte	0x00, 0xf0, 0xa1, 0x03


	//----- nvinfo : EIATTR_SPARSE_MMA_MASK
	.align		4
.L_1216:
        /*0018*/ 	.byte	0x03, 0x50
        /*001a*/ 	.short	0x0000


	//----- nvinfo : EIATTR_MAXREG_COUNT
	.align		4
        /*001c*/ 	.byte	0x03, 0x1b
        /*001e*/ 	.short	0x00ff


	//----- nvinfo : EIATTR_MERCURY_ISA_VERSION
	.align		4
        /*0020*/ 	.byte	0x03, 0x5f
        /*0022*/ 	.short	0x0101


	//----- nvinfo : EIATTR_COOP_GROUP_MASK_REGIDS
	.align		4
        /*0024*/ 	.byte	0x04, 0x29
        /*0026*/ 	.short	(.L_1218 - .L_1217)


	//   ....[0]....
.L_1217:
        /*0028*/ 	.word	0xffffffff


	//   ....[1]....
        /*002c*/ 	.word	0xffffffff


	//   ....[2]....
        /*0030*/ 	.word	0xffffffff


	//   ....[3]....
        /*0034*/ 	.word	0xffffffff


	//   ....[4]....
        /*0038*/ 	.word	0xffffffff


	//   ....[5]....
        /*003c*/ 	.word	0xffffffff


	//   ....[6]....
        /*0040*/ 	.word	0xffffffff


	//   ....[7]....
        /*0044*/ 	.word	0xffffffff


	//   ....[8]....
        /*0048*/ 	.word	0xffffffff


	//   ....[9]....
        /*004c*/ 	.word	0xffffffff


	//   ....[10]....
        /*0050*/ 	.word	0x050000ec


	//   ....[11]....
        /*0054*/ 	.word	0x050000ec


	//   ....[12]....
        /*0058*/ 	.word	0x050000ec


	//   ....[13]....
        /*005c*/ 	.word	0x050000ec


	//   ....[14]....
        /*0060*/ 	.word	0x050000ec


	//   ....[15]....
        /*0064*/ 	.word	0x050000ec


	//   ....[16]....
        /*0068*/ 	.word	0x050000ec


	//   ....[17]....
        /*006c*/ 	.word	0x050000ec


	//   ....[18]....
        /*0070*/ 	.word	0x050000ec


	//   ....[19]....
        /*0074*/ 	.word	0x050000ec


	//----- nvinfo : EIATTR_COOP_GROUP_INSTR_OFFSETS
	.align		4
.L_1218:
        /*0078*/ 	.byte	0x04, 0x28
        /*007a*/ 	.short	(.L_1220 - .L_1219)


	//   ....[0]....
.L_1219:
        /*007c*/ 	.word	0x0002fa00


	//   ....[1]....
        /*0080*/ 	.word	0x0002fa60


	//   ....[2]....
        /*0084*/ 	.word	0x0002fa80


	//   ....[3]....
        /*0088*/ 	.word	0x0002faa0


	//   ....[4]....
        /*008c*/ 	.word	0x0002fac0


	//   ....[5]....
        /*0090*/ 	.word	0x00030320


	//   ....[6]....
        /*0094*/ 	.word	0x00030340


	//   ....[7]....
        /*0098*/ 	.word	0x00030360


	//   ....[8]....
        /*009c*/ 	.word	0x00030380


	//   ....[9]....
        /*00a0*/ 	.word	0x000303a0


	//   ....[10]....
        /*00a4*/ 	.word	0x00031750


	//   ....[11]....
        /*00a8*/ 	.word	0x00031820


	//   ....[12]....
        /*00ac*/ 	.word	0x00031890


	//   ....[13]....
        /*00b0*/ 	.word	0x00031900


	//   ....[14]....
        /*00b4*/ 	.word	0x00031970


	//   ....[15]....
        /*00b8*/ 	.word	0x00032230


	//   ....[16]....
        /*00bc*/ 	.word	0x000322a0


	//   ....[17]....
        /*00c0*/ 	.word	0x00032310


	//   ....[18]....
        /*00c4*/ 	.word	0x00032380


	//   ....[19]....
        /*00c8*/ 	.word	0x000323f0


	//----- nvinfo : EIATTR_EXIT_INSTR_OFFSETS
	.align		4
.L_1220:
        /*00cc*/ 	.byte	0x04, 0x1c
        /*00ce*/ 	.short	(.L_1222 - .L_1221)


	//   ....[0]....
.L_1221:
        /*00d0*/ 	.word	0x00001080


	//   ....[1]....
        /*00d4*/ 	.word	0x000316e0


	//----- nvinfo : EIATTR_MAX_THREADS
	.align		4
.L_1222:
        /*00d8*/ 	.byte	0x04, 0x05
        /*00da*/ 	.short	(.L_1224 - .L_1223)
.L_1223:
        /*00dc*/ 	.word	0x00000080
        /*00e0*/ 	.word	0x00000001
        /*00e4*/ 	.word	0x00000001


	//----- nvinfo : EIATTR_CRS_STACK_SIZE
	.align		4
.L_1224:
        /*00e8*/ 	.byte	0x04, 0x1e
        /*00ea*/ 	.short	(.L_1226 - .L_1225)
.L_1225:
        /*00ec*/ 	.word	0x00000000


	//----- nvinfo : EIATTR_CBANK_PARAM_SIZE
	.align		4
.L_1226:
        /*00f0*/ 	.byte	0x03, 0x19
        /*00f2*/ 	.short	0x00e8


	//----- nvinfo : EIATTR_PARAM_CBANK
	.align		4
        /*00f4*/ 	.byte	0x04, 0x0a
        /*00f6*/ 	.short	(.L_1228 - .L_1227)
	.align		4
.L_1227:
        /*00f8*/ 	.word	index@(.nv.constant0._ZN10layer_norm31ln_parallel_residual_fwd_kernelINS_13Kernel_traitsIf13__nv_bfloat16fS2_fjLj2048ELj1ELj4ELj1ELj16ENS_18Kernel_traits_baseILj2048EfS2_fS2_fjLj128EEEEELb1ELb1ELb0EEEvNS_9FwdParamsE)
        /*00fc*/ 	.short	0x0210
        /*00fe*/ 	.short	0x00e8


	//----- nvinfo : EIATTR_SW_WAR
	.align		4
.L_1228:
        /*0100*/ 	.byte	0x04, 0x36
        /*0102*/ 	.short	(.L_1230 - .L_1229)
.L_1229:
        /*0104*/ 	.word	0x00000008
.L_1230:


//--------------------- .nv.info._ZN10layer_norm31ln_parallel_residual_fwd_kernelINS_13Kernel_traitsIf13__nv_bfloat16fS2_fjLj2048ELj1ELj4ELj1ELj16ENS_18Kernel_traits_baseILj2048EfS2_fS2_fjLj128EEEEELb1ELb1ELb1EEEvNS_9FwdParamsE --------------------------
	.section	.nv.info._ZN10layer_norm31ln_parallel_residual_fwd_kernelINS_13Kernel_traitsIf13__nv_bfloat16fS2_fjLj2048ELj1ELj4ELj1ELj16ENS_18Kernel_traits_baseILj2048EfS2_fS2_fjLj128EEEEELb1ELb1ELb1EEEvNS_9FwdParamsE,"",@"SHT_CUDA_INFO"
	.sectionflags	@""
	.align	4


	//----- nvinfo : EIATTR_CUDA_API_VERSION
	.align		4
        /*0000*/ 	.byte	0x04, 0x37
        /*0002*/ 	.short	(.L_1232 - .L_1231)
.L_1231:
        /*0004*/ 	.word	0x00000082


	//----- nvinfo : EIATTR_KPARAM_INFO
	.align		4
.L_1232:
        /*0008*/ 	.byte	0x04, 0x17
        /*000a*/ 	.short	(.L_1234 - .L_1233)
.L_1233:
        /*000c*/ 	.word	0x00000000
        /*0010*/ 	.short	0x0000
        /*0012*/ 	.short	0x0000
        /*0014*/ 	.byte	0x00, 0xf0, 0xa1, 0x03


	//----- nvinfo : EIATTR_SPARSE_MMA_MASK
	.align		4
.L_1234:
        /*0018*/ 	.byte	0x03, 0x50
        /*001a*/ 	.short	0x0000


	//----- nvinfo : EIATTR_MAXREG_COUNT
	.align		4
        /*001c*/ 	.byte	0x03, 0x1b
        /*001e*/ 	.short	0x00ff


	//----- nvinfo : EIATTR_MERCURY_ISA_VERSION
	.align		4
        /*0020*/ 	.byte	0x03, 0x5f
        /*0022*/ 	.short	0x0101


	//----- nvinfo : EIATTR_COOP_GROUP_MASK_REGIDS
	.align		4
        /*0024*/ 	.byte	0x04, 0x29
        /*0026*/ 	.short	(.L_1236 - .L_1235)


	//   ....[0]....
.L_1235:
        /*0028*/ 	.word	0xffffffff


	//   ....[1]....
        /*002c*/ 	.word	0xffffffff


	//   ....[2]....
        /*0030*/ 	.word	0xffffffff


	//   ....[3]....
        /*0034*/ 	.word	0xffffffff


	//   ....[4]....
        /*0038*/ 	.word	0xffffffff


	//   ....[5]....
        /*003c*/ 	.word	0xffffffff


	//   ....[6]....
        /*0040*/ 	.word	0xffffffff


	//   ....[7]....
        /*0044*/ 	.word	0xffffffff


	//   ....[8]....
        /*0048*/ 	.word	0xffffffff


	//   ....[9]....
        /*004c*/ 	.word	0xffffffff


	//   ....[10]....
        /*0050*/ 	.word	0x050000f2


	//   ....[11]....
        /*0054*/ 	.word	0x050000f2


	//   ....[12]....
        /*0058*/ 	.word	0x050000f2


	//   ....[13]....
        /*005c*/ 	.word	0x050000f2


	//   ....[14]....
        /*0060*/ 	.word	0x050000f2


	//   ....[15]....
        /*0064*/ 	.word	0x050000f2


	//   ....[16]....
        /*0068*/ 	.word	0x050000f2


	//   ....[17]....
        /*006c*/ 	.word	0x050000f2


	//   ....[18]....
        /*0070*/ 	.word	0x050000f2


	//   ....[19]....
        /*0074*/ 	.word	0x050000f2


	//----- nvinfo : EIATTR_COOP_GROUP_INSTR_OFFSETS
	.align		4
.L_1236:
        /*0078*/ 	.byte	0x04, 0x28
        /*007a*/ 	.short	(.L_1238 - .L_1237)


	//   ....[0]....
.L_1237:
        /*007c*/ 	.word	0x0002ea70


	//   ....[1]....
        /*0080*/ 	.word	0x0002ea90


	//   ....[2]....
        /*0084*/ 	.word	0x0002eac0


	//   ....[3]....
        /*0088*/ 	.word	0x0002eae0


	//   ....[4]....
        /*008c*/ 	.word	0x0002eb00


	//   ....[5]....
        /*0090*/ 	.word	0x0002f330


	//   ....[6]....
        /*0094*/ 	.word	0x0002f350


	//   ....[7]....
        /*0098*/ 	.word	0x0002f370


	//   ....[8]....
        /*009c*/ 	.word	0x0002f390


	//   ....[9]....
        /*00a0*/ 	.word	0x0002f3b0


	//   ....[10]....
        /*00a4*/ 	.word	0x000304a0


	//   ....[11]....
        /*00a8*/ 	.word	0x00030540


	//   ....[12]....
        /*00ac*/ 	.word	0x000305c0


	//   ....[13]....
        /*00b0*/ 	.word	0x00030630


	//   ....[14]....
        /*00b4*/ 	.word	0x000306a0


	//   ....[15]....
        /*00b8*/ 	.word	0x00030f10


	//   ....[16]....
        /*00bc*/ 	.word	0x00030f80


	//   ....[17]....
        /*00c0*/ 	.word	0x00030ff0


	//   ....[18]....
        /*00c4*/ 	.word	0x00031060


	//   ....[19]....
        /*00c8*/ 	.word	0x000310d0


	//----- nvinfo : EIATTR_EXIT_INSTR_OFFSETS
	.align		4
.L_1238:
        /*00cc*/ 	.byte	0x04, 0x1c
        /*00ce*/ 	.short	(.L_1240 - .L_1239)


	//   ....[0]....
.L_1239:
        /*00d0*/ 	.word	0x000008a0


	//   ....[1]....
        /*00d4*/ 	.word	0x00030430


	//----- nvinfo : EIATTR_MAX_THREADS
	.align		4
.L_1240:
        /*00d8*/ 	.byte	0x04, 0x05
        /*00da*/ 	.short	(.L_1242 - .L_1241)
.L_1241:
        /*00dc*/ 	.word	0x00000080
        /*00e0*/ 	.word	0x00000001
        /*00e4*/ 	.word	0x00000001


	//----- nvinfo : EIATTR_CRS_STACK_SIZE
	.align		4
.L_1242:
        /*00e8*/ 	.byte	0x04, 0x1e
        /*00ea*/ 	.short	(.L_1244 - .L_1243)
.L_1243:
        /*00ec*/ 	.word	0x00000000


	//----- nvinfo : EIATTR_CBANK_PARAM_SIZE
	.align		4
.L_1244:
        /*00f0*/ 	.byte	0x03, 0x19
        /*00f2*/ 	.short	0x00e8


	//----- nvinfo : EIATTR_PARAM_CBANK
	.align		4
        /*00f4*/ 	.byte	0x04, 0x0a
        /*00f6*/ 	.short	(.L_1246 - .L_1245)
	.align		4
.L_1245:
        /*00f8*/ 	.word	index@(.nv.constant0._ZN10layer_norm31ln_parallel_residual_fwd_kernelINS_13Kernel_traitsIf13__nv_bfloat16fS2_fjLj2048ELj1ELj4ELj1ELj16ENS_18Kernel_traits_baseILj2048EfS2_fS2_fjLj128EEEEELb1ELb1ELb1EEEvNS_9FwdParamsE)
        /*00fc*/ 	.short	0x0210
        /*00fe*/ 	.short	0x00e8


	//----- nvinfo : EIATTR_SW_WAR
	.align		4
.L_1246:
        /*0100*/ 	.byte	0x04, 0x36
        /*0102*/ 	.short	(.L_1248 - .L_1247)
.L_1247:
        /*0104*/ 	.word	0x00000008
.L_1248:


//--------------------- .nv.info._ZN10layer_norm31ln_parallel_residual_fwd_kernelINS_13Kernel_traitsIf6__halfS2_S2_fjLj2048ELj1ELj4ELj1ELj16ENS_18Kernel_traits_baseILj2048EfS2_S2_S2_fjLj128EEEEELb0ELb0ELb0EEEvNS_9FwdParamsE --------------------------
	.section	.nv.info._ZN10layer_norm31ln_parallel_residual_fwd_kernelINS_13Kernel_traitsIf6__halfS2_S2_fjLj2048ELj1ELj4ELj1ELj16ENS_18Kernel_traits_baseILj2048EfS2_S2_S2_fjLj128EEEEELb0ELb0ELb0EEEvNS_9FwdParamsE,"",@"SHT_CUDA_INFO"
	.sectionflags	@""
	.align	4


	//----- nvinfo : EIATTR_CUDA_API_VERSION
	.align		4
        /*0000*/ 	.byte	0x04, 0x37
        /*0002*/ 	.short	(.L_1250 - .L_1249)
.L_1249:
        /*0004*/ 	.word	0x00000082


	//----- nvinfo : EIATTR_KPARAM_INFO
	.align		4
.L_1250:
        /*0008*/ 	.byte	0x04, 0x17
        /*000a*/ 	.short	(.L_1252 - .L_1251)
.L_1251:
        /*000c*/ 	.word	0x00000000
        /*0010*/ 	.short	0x0000
        /*0012*/ 	.short	0x0000
        /*0014*/ 	.byte	0x00, 0xf0, 0xa1, 0x03


	//----- nvinfo : EIATTR_SPARSE_MMA_MASK
	.align		4
.L_1252:
        /*0018*/ 	.byte	0x03, 0x50
        /*001a*/ 	.short	0x0000


	//----- nvinfo : EIATTR_MAXREG_COUNT
	.align		4
        /*001c*/ 	.byte	0x03, 0x1b
        /*001e*/ 	.short	0x00ff


	//----- nvinfo : EIATTR_ANNOTATIONS
	.align		4
        /*0020*/ 	.byte	0x04, 0x55
        /*0022*/ 	.short	(.L_1254 - .L_1253)


	//   ....[0]....
.L_1253:
        /* <DEDUP_REMOVED lines=79> */


	//----- nvinfo : EIATTR_MERCURY_ISA_VERSION
	.align		4
.L_1254:
        /*0504*/ 	.byte	0x03, 0x5f
        /*0506*/ 	.short	0x0101


	//----- nvinfo : EIATTR_COOP_GROUP_MASK_REGIDS
	.align		4
        /*0508*/ 	.byte	0x04, 0x29
        /*050a*/ 	.short	(.L_1256 - .L_1255)


	//   ....[0]....
.L_1255:
        /*050c*/ 	.word	0xffffffff


	//   ....[1]....
        /*0510*/ 	.word	0xffffffff


	//   ....[2]....
        /*0514*/ 	.word	0xffffffff


	//   ....[3]....
        /*0518*/ 	.word	0xffffffff


	//   ....[4]....
        /*051c*/ 	.word	0xffffffff


	//   ....[5]....
        /*0520*/ 	.word	0xffffffff


	//   ....[6]....
        /*0524*/ 	.word	0xffffffff


	//   ....[7]....
        /*0528*/ 	.word	0xffffffff


	//   ....[8]....
        /*052c*/ 	.word	0xffffffff


	//   ....[9]....
        /*0530*/ 	.word	0xffffffff


	//   ....[10]....
        /*0534*/ 	.word	0x05000084


	//   ....[11]....
        /*0538*/ 	.word	0x05000084


	//   ....[12]....
        /*053c*/ 	.word	0x05000084


	//   ....[13]....
        /*0540*/ 	.word	0x05000084


	//   ....[14]....
        /*0544*/ 	.word	0x05000084


	//   ....[15]....
        /*0548*/ 	.word	0x05000084


	//   ....[16]....
        /*054c*/ 	.word	0x05000084


	//   ....[17]....
        /*0550*/ 	.word	0x05000084


	//   ....[18]....
        /*0554*/ 	.word	0x05000084


	//   ....[19]....
        /*0558*/ 	.word	0x05000084


	//----- nvinfo : EIATTR_COOP_GROUP_INSTR_OFFSETS
	.align		4
.L_1256:
        /*055c*/ 	.byte	0x04, 0x28
        /*055e*/ 	.short	(.L_1258 - .L_1257)


	//   ....[0]....
.L_1257:
        /*0560*/ 	.word	0x00006a20


	//   ....[1]....
        /*0564*/ 	.word	0x00006a60


	//   ....[2]....
        /*0568*/ 	.word	0x00006a80


	//   ....[3]....
        /*056c*/ 	.word	0x00006aa0


	//   ....[4]....
        /*0570*/ 	.word	0x00006ac0


	//   ....[5]....
        /*0574*/ 	.word	0x00007330


	//   ....[6]....
        /*0578*/ 	.word	0x00007350


	//   ....[7]....
        /*057c*/ 	.word	0x00007370


	//   ....[8]....
        /*0580*/ 	.word	0x00007390


	//   ....[9]....
        /*0584*/ 	.word	0x000073b0


	//   ....[10]....
        /*0588*/ 	.word	0x00009670


	//   ....[11]....
        /*058c*/ 	.word	0x00009710


	//   ....[12]....
        /*0590*/ 	.word	0x00009780


	//   ....[13]....
        /*0594*/ 	.word	0x000097f0


	//   ....[14]....
        /*0598*/ 	.word	0x00009860


	//   ....[15]....
        /*059c*/ 	.word	0x0000a140


	//   ....[16]....
        /*05a0*/ 	.word	0x0000a1b0


	//   ....[17]....
        /*05a4*/ 	.word	0x0000a220


	//   ....[18]....
        /*05a8*/ 	.word	0x0000a290


	//   ....[19]....
        /*05ac*/ 	.word	0x0000a300


	//----- nvinfo : EIATTR_EXIT_INSTR_OFFSETS
	.align		4
.L_1258:
        /*05b0*/ 	.byte	0x04, 0x1c
        /*05b2*/ 	.short	(.L_1260 - .L_1259)


	//   ....[0]....
.L_1259:
        /*05b4*/ 	.word	0x00001830


	//   ....[1]....
        /*05b8*/ 	.word	0x00009600


	//----- nvinfo : EIATTR_MAX_THREADS
	.align		4
.L_1260:
        /*05bc*/ 	.byte	0x04, 0x05
        /*05be*/ 	.short	(.L_1262 - .L_1261)
.L_1261:
        /*05c0*/ 	.word	0x00000080
        /*05c4*/ 	.word	0x00000001
        /*05c8*/ 	.word	0x00000001


	//----- nvinfo : EIATTR_CRS_STACK_SIZE
	.align		4
.L_1262:
        /*05cc*/ 	.byte	0x04, 0x1e
        /*05ce*/ 	.short	(.L_1264 - .L_1263)
.L_1263:
        /*05d0*/ 	.word	0x00000000


	//----- nvinfo : EIATTR_CBANK_PARAM_SIZE
	.align		4
.L_1264:
        /*05d4*/ 	.byte	0x03, 0x19
        /*05d6*/ 	.short	0x00e8


	//----- nvinfo : EIATTR_PARAM_CBANK
	.align		4
        /*05d8*/ 	.byte	0x04, 0x0a
        /*05da*/ 	.short	(.L_1266 - .L_1265)
	.align		4
.L_1265:
        /*05dc*/ 	.word	index@(.nv.constant0._ZN10layer_norm31ln_parallel_residual_fwd_kernelINS_13Kernel_traitsIf6__halfS2_S2_fjLj2048ELj1ELj4ELj1ELj16ENS_18Kernel_traits_baseILj2048EfS2_S2_S2_fjLj128EEEEELb0ELb0ELb0EEEvNS_9FwdParamsE)
        /*05e0*/ 	.short	0x0210
        /*05e2*/ 	.short	0x00e8


	//----- nvinfo : EIATTR_SW_WAR
	.align		4
.L_1266:
        /*05e4*/ 	.byte	0x04, 0x36
        /*05e6*/ 	.short	(.L_1268 - .L_1267)
.L_1267:
        /*05e8*/ 	.word	0x00000008
.L_1268:


//--------------------- .nv.info._ZN10layer_norm31ln_parallel_residual_fwd_kernelINS_13Kernel_traitsIf6__halfS2_S2_fjLj2048ELj1ELj4ELj1ELj16ENS_18Kernel_traits_baseILj2048EfS2_S2_S2_fjLj128EEEEELb0ELb0ELb1EEEvNS_9FwdParamsE --------------------------
	.section	.nv.info._ZN10layer_norm31ln_parallel_residual_fwd_kernelINS_13Kernel_traitsIf6__halfS2_S2_fjLj2048ELj1ELj4ELj1ELj16ENS_18Kernel_traits_baseILj2048EfS2_S2_S2_fjLj128EEEEELb0ELb0ELb1EEEvNS_9FwdParamsE,"",@"SHT_CUDA_INFO"
	.sectionflags	@""
	.align	4


	//----- nvinfo : EIATTR_CUDA_API_VERSION
	.align		4
        /*0000*/ 	.byte	0x04, 0x37
        /*0002*/ 	.short	(.L_1270 - .L_1269)
.L_1269:
        /*0004*/ 	.word	0x00000082


	//----- nvinfo : EIATTR_KPARAM_INFO
	.align		4
.L_1270:
        /*0008*/ 	.byte	0x04, 0x17
        /*000a*/ 	.short	(.L_1272 - .L_1271)
.L_1271:
        /*000c*/ 	.word	0x00000000
        /*0010*/ 	.short	0x0000
        /*0012*/ 	.short	0x0000
        /*0014*/ 	.byte	0x00, 0xf0, 0xa1, 0x03


	//----- nvinfo : EIATTR_SPARSE_MMA_MASK
	.align		4
.L_1272:
        /*0018*/ 	.byte	0x03, 0x50
        /*001a*/ 	.short	0x0000


	//----- nvinfo : EIATTR_MAXREG_COUNT
	.align		4
        /*001c*/ 	.byte	0x03, 0x1b
        /*001e*/ 	.short	0x00ff


	//----- nvinfo : EIATTR_ANNOTATIONS
	.align		4
        /*0020*/ 	.byte	0x04, 0x55
        /*0022*/ 	.short	(.L_1274 - .L_1273)


	//   ....[0]....
.L_1273:
        /* <DEDUP_REMOVED lines=75> */


	//----- nvinfo : EIATTR_MERCURY_ISA_VERSION
	.align		4
.L_1274:
        /*04c4*/ 	.byte	0x03, 0x5f
        /*04c6*/ 	.short	0x0101


	//----- nvinfo : EIATTR_COOP_GROUP_MASK_REGIDS
	.align		4
        /*04c8*/ 	.byte	0x04, 0x29
        /*04ca*/ 	.short	(.L_1276 - .L_1275)


	//   ....[0]....
.L_1275:
        /*04cc*/ 	.word	0xffffffff


	//   ....[1]....
        /*04d0*/ 	.word	0xffffffff


	//   ....[2]....
        /*04d4*/ 	.word	0xffffffff


	//   ....[3]....
        /*04d8*/ 	.word	0xffffffff


	//   ....[4]....
        /*04dc*/ 	.word	0xffffffff


	//   ....[5]....
        /*04e0*/ 	.word	0xffffffff


	//   ....[6]....
        /*04e4*/ 	.word	0xffffffff


	//   ....[7]....
        /*04e8*/ 	.word	0xffffffff


	//   ....[8]....
        /*04ec*/ 	.word	0xffffffff


	//   ....[9]....
        /*04f0*/ 	.word	0xffffffff


	//   ....[10]....
        /*04f4*/ 	.word	0x050000b0


	//   ....[11]....
        /*04f8*/ 	.word	0x050000b0


	//   ....[12]....
        /*04fc*/ 	.word	0x050000b0


	//   ....[13]....
        /*0500*/ 	.word	0x050000b0


	//   ....[14]....
        /*0504*/ 	.word	0x050000b0


	//   ....[15]....
        /*0508*/ 	.word	0x050000b0


	//   ....[16]....
        /*050c*/ 	.word	0x050000b0


	//   ....[17]....
        /*0510*/ 	.word	0x050000b0


	//   ....[18]....
        /*0514*/ 	.word	0x050000b0


	//   ....[19]....
        /*0518*/ 	.word	0x050000b0


	//----- nvinfo : EIATTR_COOP_GROUP_INSTR_OFFSETS
	.align		4
.L_1276:
        /*051c*/ 	.byte	0x04, 0x28
        /*051e*/ 	.short	(.L_1278 - .L_1277)


	//   ....[0]....
.L_1277:
        /*0520*/ 	.word	0x00005d20


	//   ....[1]....
        /*0524*/ 	.word	0x00005d50


	//   ....[2]....
        /*0528*/ 	.word	0x00005d70


	//   ....[3]....
        /*052c*/ 	.word	0x00005d90


	//   ....[4]....
        /*0530*/ 	.word	0x00005db0


	//   ....[5]....
        /*0534*/ 	.word	0x000065e0


	//   ....[6]....
        /*0538*/ 	.word	0x00006600


	//   ....[7]....
        /*053c*/ 	.word	0x00006620


	//   ....[8]....
        /*0540*/ 	.word	0x00006640


	//   ....[9]....
        /*0544*/ 	.word	0x00006660


	//   ....[10]....
        /*0548*/ 	.word	0x000084a0


	//   ....[11]....
        /*054c*/ 	.word	0x00008540


	//   ....[12]....
        /*0550*/ 	.word	0x000085b0


	//   ....[13]....
        /*0554*/ 	.word	0x00008620


	//   ....[14]....
        /*0558*/ 	.word	0x00008690


	//   ....[15]....
        /*055c*/ 	.word	0x00008f20


	//   ....[16]....
        /*0560*/ 	.word	0x00008f90


	//   ....[17]....
        /*0564*/ 	.word	0x00009000


	//   ....[18]....
        /*0568*/ 	.word	0x00009070


	//   ....[19]....
        /*056c*/ 	.word	0x000090e0


	//----- nvinfo : EIATTR_EXIT_INSTR_OFFSETS
	.align		4
.L_1278:
        /*0570*/ 	.byte	0x04, 0x1c
        /*0572*/ 	.short	(.L_1280 - .L_1279)


	//   ....[0]....
.L_1279:
        /*0574*/ 	.word	0x00000c30


	//   ....[1]....
        /*0578*/ 	.word	0x00008430


	//----- nvinfo : EIATTR_MAX_THREADS
	.align		4
.L_1280:
        /*057c*/ 	.byte	0x04, 0x05
        /*057e*/ 	.short	(.L_1282 - .L_1281)
.L_1281:
        /*0580*/ 	.word	0x00000080
        /*0584*/ 	.word	0x00000001
        /*0588*/ 	.word	0x00000001


	//----- nvinfo : EIATTR_CRS_STACK_SIZE
	.align		4
.L_1282:
        /*058c*/ 	.byte	0x04, 0x1e
        /*058e*/ 	.short	(.L_1284 - .L_1283)
.L_1283:
        /*0590*/ 	.word	0x00000000


	//----- nvinfo : EIATTR_CBANK_PARAM_SIZE
	.align		4
.L_1284:
        /*0594*/ 	.byte	0x03, 0x19
        /*0596*/ 	.short	0x00e8


	//----- nvinfo : EIATTR_PARAM_CBANK
	.align		4
        /*0598*/ 	.byte	0x04, 0x0a
        /*059a*/ 	.short	(.L_1286 - .L_1285)
	.align		4
.L_1285:
        /*059c*/ 	.word	index@(.nv.constant0._ZN10layer_norm31ln_parallel_residual_fwd_kernelINS_13Kernel_traitsIf6__halfS2_S2_fjLj2048ELj1ELj4ELj1ELj16ENS_18Kernel_traits_baseILj2048EfS2_S2_S2_fjLj128EEEEELb0ELb0ELb1EEEvNS_9FwdParamsE)
        /*05a0*/ 	.short	0x0210
        /*05a2*/ 	.short	0x00e8


	//----- nvinfo : EIATTR_SW_WAR
	.align		4
.L_1286:
        /*05a4*/ 	.byte	0x04, 0x36
        /*05a6*/ 	.short	(.L_1288 - .L_1287)
.L_1287:
        /*05a8*/ 	.word	0x00000008
.L_1288:


//--------------------- .nv.info._ZN10layer_norm31ln_parallel_residual_fwd_kernelINS_13Kernel_traitsIf6__halfS2_S2_fjLj2048ELj1ELj4ELj1ELj16ENS_18Kernel_traits_baseILj2048EfS2_S2_S2_fjLj128EEEEELb0ELb1ELb0EEEvNS_9FwdParamsE --------------------------
	.section	.nv.info._ZN10layer_norm31ln_parallel_residual_fwd_kernelINS_13Kernel_traitsIf6__halfS2_S2_fjLj2048ELj1ELj4ELj1ELj16ENS_18Kernel_traits_baseILj2048EfS2_S2_S2_fjLj128EEEEELb0ELb1ELb0EEEvNS_9FwdParamsE,"",@"SHT_CUDA_INFO"
	.sectionflags	@""
	.align	4


	//----- nvinfo : EIATTR_CUDA_API_VERSION
	.align		4
        /*0000*/ 	.byte	0x04, 0x37
        /*0002*/ 	.short	(.L_1290 - .L_1289)
.L_1289:
        /*0004*/ 	.word	0x00000082


	//----- nvinfo : EIATTR_KPARAM_INFO
	.align		4
.L_1290:
        /*0008*/ 	.byte	0x04, 0x17
        /*000a*/ 	.short	(.L_1292 - .L_1291)
.L_1291:
        /*000c*/ 	.word	0x00000000
        /*0010*/ 	.short	0x0000
        /*0012*/ 	.short	0x0000
        /*0014*/ 	.byte	0x00, 0xf0, 0xa1, 0x03


	//----- nvinfo : EIATTR_SPARSE_MMA_MASK
	.align		4
.L_1292:
        /*0018*/ 	.byte	0x03, 0x50
        /*001a*/ 	.short	0x0000


	//----- nvinfo : EIATTR_MAXREG_COUNT
	.align		4
        /*001c*/ 	.byte	0x03, 0x1b
        /*001e*/ 	.short	0x00ff


	//----- nvinfo : EIATTR_MERCURY_ISA_VERSION
	.align		4
        /*0020*/ 	.byte	0x03, 0x5f
        /*0022*/ 	.short	0x0101


	//----- nvinfo : EIATTR_COOP_GROUP_MASK_REGIDS
	.align		4
        /*0024*/ 	.byte	0x04, 0x29
        /*0026*/ 	.short	(.L_1294 - .L_1293)


	//   ....[0]....
.L_1293:
        /*0028*/ 	.word	0xffffffff


	//   ....[1]....
        /*002c*/ 	.word	0xffffffff


	//   ....[2]....
        /*0030*/ 	.word	0xffffffff


	//   ....[3]....
        /*0034*/ 	.word	0xffffffff


	//   ....[4]....
        /*0038*/ 	.word	0xffffffff


	//   ....[5]....
        /*003c*/ 	.word	0xffffffff


	//   ....[6]....
        /*0040*/ 	.word	0xffffffff


	//   ....[7]....
        /*0044*/ 	.word	0xffffffff


	//   ....[8]....
        /*0048*/ 	.word	0xffffffff


	//   ....[9]....
        /*004c*/ 	.word	0xffffffff


	//   ....[10]....
        /*0050*/ 	.word	0x050000da


	//   ....[11]....
        /*0054*/ 	.word	0x050000da


	//   ....[12]....
        /*0058*/ 	.word	0x050000da


	//   ....[13]....
        /*005c*/ 	.word	0x050000da


	//   ....[14]....
        /*0060*/ 	.word	0x050000da


	//   ....[15]....
        /*0064*/ 	.word	0x050000da


	//   ....[16]....
        /*0068*/ 	.word	0x050000da


	//   ....[17]....
        /*006c*/ 	.word	0x050000da


	//   ....[18]....
        /*0070*/ 	.word	0x050000da


	//   ....[19]....
        /*0074*/ 	.word	0x050000da


	//----- nvinfo : EIATTR_COOP_GROUP_INSTR_OFFSETS
	.align		4
.L_1294:
        /*0078*/ 	.byte	0x04, 0x28
        /*007a*/ 	.short	(.L_1296 - .L_1295)


	//   ....[0]....
.L_1295:
        /*007c*/ 	.word	0x00005e00


	//   ....[1]....
        /*0080*/ 	.word	0x00005e40


	//   ....[2]....
        /*0084*/ 	.word	0x00005e60


	//   ....[3]....
        /*0088*/ 	.word	0x00005e80


	//   ....[4]....
        /*008c*/ 	.word	0x00005ea0


	//   ....[5]....
        /*0090*/ 	.word	0x00006710


	//   ....[6]....
        /*0094*/ 	.word	0x00006730


	//   ....[7]....
        /*0098*/ 	.word	0x00006750


	//   ....[8]....
        /*009c*/ 	.word	0x00006770


	//   ....[9]....
        /*00a0*/ 	.word	0x00006790


	//   ....[10]....
        /*00a4*/ 	.word	0x00007b10


	//   ....[11]....
        /*00a8*/ 	.word	0x00007bc0


	//   ....[12]....
        /*00ac*/ 	.word	0x00007c30


	//   ....[13]....
        /*00b0*/ 	.word	0x00007ca0


	//   ....[14]....
        /*00b4*/ 	.word	0x00007d10


	//   ....[15]....
        /*00b8*/ 	.word	0x000085e0


	//   ....[16]....
        /*00bc*/ 	.word	0x00008650


	//   ....[17]....
        /*00c0*/ 	.word	0x000086c0


	//   ....[18]....
        /*00c4*/ 	.word	0x00008730


	//   ....[19]....
        /*00c8*/ 	.word	0x000087a0


	//----- nvinfo : EIATTR_EXIT_INSTR_OFFSETS
	.align		4
.L_1296:
        /*00cc*/ 	.byte	0x04, 0x1c
        /*00ce*/ 	.short	(.L_1298 - .L_1297)


	//   ....[0]....
.L_1297:
        /*00d0*/ 	.word	0x00000c00


	//   ....[1]....
        /*00d4*/ 	.word	0x00007aa0


	//----- nvinfo : EIATTR_MAX_THREADS
	.align		4
.L_1298:
        /*00d8*/ 	.byte	0x04, 0x05
        /*00da*/ 	.short	(.L_1300 - .L_1299)
.L_1299:
        /*00dc*/ 	.word	0x00000080
        /*00e0*/ 	.word	0x00000001
        /*00e4*/ 	.word	0x00000001


	//----- nvinfo : EIATTR_CRS_STACK_SIZE
	.align		4
.L_1300:
        /*00e8*/ 	.byte	0x04, 0x1e
        /*00ea*/ 	.short	(.L_1302 - .L_1301)
.L_1301:
        /*00ec*/ 	.word	0x00000000


	//----- nvinfo : EIATTR_CBANK_PARAM_SIZE
	.align		4
.L_1302:
        /*00f0*/ 	.byte	0x03, 0x19
        /*00f2*/ 	.short	0x00e8


	//----- nvinfo : EIATTR_PARAM_CBANK
	.align		4
        /*00f4*/ 	.byte	0x04, 0x0a
        /*00f6*/ 	.short	(.L_1304 - .L_1303)
	.align		4
.L_1303:
        /*00f8*/ 	.word	index@(.nv.constant0._ZN10layer_norm31ln_parallel_residual_fwd_kernelINS_13Kernel_traitsIf6__halfS2_S2_fjLj2048ELj1ELj4ELj1ELj16ENS_18Kernel_traits_baseILj2048EfS2_S2_S2_fjLj128EEEEELb0ELb1ELb0EEEvNS_9FwdParamsE)
        /*00fc*/ 	.short	0x0210
        /*00fe*/ 	.short	0x00e8


	//----- nvinfo : EIATTR_SW_WAR
	.align		4
.L_1304:
        /*0100*/ 	.byte	0x04, 0x36
        /*0102*/ 	.short	(.L_1306 - .L_1305)
.L_1305:
        /*0104*/ 	.word	0x00000008
.L_1306:


//--------------------- .nv.info._ZN10layer_norm31ln_parallel_residual_fwd_kernelINS_13Kernel_traitsIf6__halfS2_S2_fjLj2048ELj1ELj4ELj1ELj16ENS_18Kernel_traits_baseILj2048EfS2_S2_S2_fjLj128EEEEELb0ELb1ELb1EEEvNS_9FwdParamsE --------------------------
	.section	.nv.info._ZN10layer_norm31ln_parallel_residual_fwd_kernelINS_13Kernel_traitsIf6__halfS2_S2_fjLj2048ELj1ELj4ELj1ELj16ENS_18Kernel_traits_baseILj2048EfS2_S2_S2_fjLj128EEEEELb0ELb1ELb1EEEvNS_9FwdParamsE,"",@"SHT_CUDA_INFO"
	.sectionflags	@""
	.align	4


	//----- nvinfo : EIATTR_CUDA_API_VERSION
	.align		4
        /*0000*/ 	.byte	0x04, 0x37
        /*0002*/ 	.short	(.L_1308 - .L_1307)
.L_1307:
        /*0004*/ 	.word	0x00000082


	//----- nvinfo : EIATTR_KPARAM_INFO
	.align		4
.L_1308:
        /*0008*/ 	.byte	0x04, 0x17
        /*000a*/ 	.short	(.L_1310 - .L_1309)
.L_1309:
        /*000c*/ 	.word	0x00000000
        /*0010*/ 	.short	0x0000
        /*0012*/ 	.short	0x0000
        /*0014*/ 	.byte	0x00, 0xf0, 0xa1, 0x03


	//----- nvinfo : EIATTR_SPARSE_MMA_MASK
	.align		4
.L_1310:
        /*0018*/ 	.byte	0x03, 0x50
        /*001a*/ 	.short	0x0000


	//----- nvinfo : EIATTR_MAXREG_COUNT
	.align		4
        /*001c*/ 	.byte	0x03, 0x1b
        /*001e*/ 	.short	0x00ff


	//----- nvinfo : EIATTR_MERCURY_ISA_VERSION
	.align		4
        /*0020*/ 	.byte	0x03, 0x5f
        /*0022*/ 	.short	0x0101


	//----- nvinfo : EIATTR_COOP_GROUP_MASK_REGIDS
	.align		4
        /*0024*/ 	.byte	0x04, 0x29
        /*0026*/ 	.short	(.L_1312 - .L_1311)


	//   ....[0]....
.L_1311:
        /*0028*/ 	.word	0xffffffff


	//   ....[1]....
        /*002c*/ 	.word	0xffffffff


	//   ....[2]....
        /*0030*/ 	.word	0xffffffff


	//   ....[3]....
        /*0034*/ 	.word	0xffffffff


	//   ....[4]....
        /*0038*/ 	.word	0xffffffff


	//   ....[5]....
        /*003c*/ 	.word	0xffffffff


	//   ....[6]....
        /*0040*/ 	.word	0xffffffff


	//   ....[7]....
        /*0044*/ 	.word	0xffffffff


	//   ....[8]....
        /*0048*/ 	.word	0xffffffff


	//   ....[9]....
        /*004c*/ 	.word	0xffffffff


	//   ....[10]....
        /*0050*/ 	.word	0x050000e0


	//   ....[11]....
        /*0054*/ 	.word	0x050000e0


	//   ....[12]....
        /*0058*/ 	.word	0x050000e0


	//   ....[13]....
        /*005c*/ 	.word	0x050000e0


	//   ....[14]....
        /*0060*/ 	.word	0x050000e0


	//   ....[15]....
        /*0064*/ 	.word	0x050000e0


	//   ....[16]....
        /*0068*/ 	.word	0x050000e0


	//   ....[17]....
        /*006c*/ 	.word	0x050000e0


	//   ....[18]....
        /*0070*/ 	.word	0x050000e0


	//   ....[19]....
        /*0074*/ 	.word	0x050000e0


	//----- nvinfo : EIATTR_COOP_GROUP_INSTR_OFFSETS
	.align		4
.L_1312:
        /*0078*/ 	.byte	0x04, 0x28
        /*007a*/ 	.short	(.L_1314 - .L_1313)


	//   ....[0]....
.L_1313:
        /*007c*/ 	.word	0x000050e0


	//   ....[1]....
        /*0080*/ 	.word	0x00005100


	//   ....[2]....
        /*0084*/ 	.word	0x00005120


	//   ....[3]....
        /*0088*/ 	.word	0x00005140


	//   ....[4]....
        /*008c*/ 	.word	0x00005170


	//   ....[5]....
        /*0090*/ 	.word	0x000059a0


	//   ....[6]....
        /*0094*/ 	.word	0x000059c0


	//   ....[7]....
        /*0098*/ 	.word	0x000059e0


	//   ....[8]....
        /*009c*/ 	.word	0x00005a00


	//   ....[9]....
        /*00a0*/ 	.word	0x00005a20


	//   ....[10]....
        /*00a4*/ 	.word	0x00006ad0


	//   ....[11]....
        /*00a8*/ 	.word	0x00006b70


	//   ....[12]....
        /*00ac*/ 	.word	0x00006be0


	//   ....[13]....
        /*00b0*/ 	.word	0x00006c50


	//   ....[14]....
        /*00b4*/ 	.word	0x00006cd0


	//   ....[15]....
        /*00b8*/ 	.word	0x00007550


	//   ....[16]....
        /*00bc*/ 	.word	0x000075c0


	//   ....[17]....
        /*00c0*/ 	.word	0x00007630


	//   ....[18]....
        /*00c4*/ 	.word	0x000076a0


	//   ....[19]....
        /*00c8*/ 	.word	0x00007710


	//----- nvinfo : EIATTR_EXIT_INSTR_OFFSETS
	.align		4
.L_1314:
        /*00cc*/ 	.byte	0x04, 0x1c
        /*00ce*/ 	.short	(.L_1316 - .L_1315)


	//   ....[0]....
.L_1315:
        /*00d0*/ 	.word	0x00000460


	//   ....[1]....
        /*00d4*/ 	.word	0x00006a60


	//----- nvinfo : EIATTR_MAX_THREADS
	.align		4
.L_1316:
        /*00d8*/ 	.byte	0x04, 0x05
        /*00da*/ 	.short	(.L_1318 - .L_1317)
.L_1317:
        /*00dc*/ 	.word	0x00000080
        /*00e0*/ 	.word	0x00000001
        /*00e4*/ 	.word	0x00000001


	//----- nvinfo : EIATTR_CRS_STACK_SIZE
	.align		4
.L_1318:
        /*00e8*/ 	.byte	0x04, 0x1e
        /*00ea*/ 	.short	(.L_1320 - .L_1319)
.L_1319:
        /*00ec*/ 	.word	0x00000000


	//----- nvinfo : EIATTR_CBANK_PARAM_SIZE
	.align		4
.L_1320:
        /*00f0*/ 	.byte	0x03, 0x19
        /*00f2*/ 	.short	0x00e8


	//----- nvinfo : EIATTR_PARAM_CBANK
	.align		4
        /*00f4*/ 	.byte	0x04, 0x0a
        /*00f6*/ 	.short	(.L_1322 - .L_1321)
	.align		4
.L_1321:
        /*00f8*/ 	.word	index@(.nv.constant0._ZN10layer_norm31ln_parallel_residual_fwd_kernelINS_13Kernel_traitsIf6__halfS2_S2_fjLj2048ELj1ELj4ELj1ELj16ENS_18Kernel_traits_baseILj2048EfS2_S2_S2_fjLj128EEEEELb0ELb1ELb1EEEvNS_9FwdParamsE)
        /*00fc*/ 	.short	0x0210
        /*00fe*/ 	.short	0x00e8


	//----- nvinfo : EIATTR_SW_WAR
	.align		4
.L_1322:
        /*0100*/ 	.byte	0x04, 0x36
        /*0102*/ 	.short	(.L_1324 - .L_1323)
.L_1323:
        /*0104*/ 	.word	0x00000008
.L_1324:


//--------------------- .nv.info._ZN10layer_norm31ln_parallel_residual_fwd_kernelINS_13Kernel_traitsIf6__halfS2_S2_fjLj2048ELj1ELj4ELj1ELj16ENS_18Kernel_traits_baseILj2048EfS2_S2_S2_fjLj128EEEEELb1ELb0ELb0EEEvNS_9FwdParamsE --------------------------
	.section	.nv.info._ZN10layer_norm31ln_parallel_residual_fwd_kernelINS_13Kernel_traitsIf6__halfS2_S2_fjLj2048ELj1ELj4ELj1ELj16ENS_18Kernel_traits_baseILj2048EfS2_S2_S2_fjLj128EEEEELb1ELb0ELb0EEEvNS_9FwdParamsE,"",@"SHT_CUDA_INFO"
	.sectionflags	@""
	.align	4


	//----- nvinfo : EIATTR_CUDA_API_VERSION
	.align		4
        /*0000*/ 	.byte	0x04, 0x37
        /*0002*/ 	.short	(.L_1326 - .L_1325)
.L_1325:
        /*0004*/ 	.word	0x00000082


	//----- nvinfo : EIATTR_KPARAM_INFO
	.align		4
.L_1326:
        /*0008*/ 	.byte	0x04, 0x17
        /*000a*/ 	.short	(.L_1328 - .L_1327)
.L_1327:
        /*000c*/ 	.word	0x00000000
        /*0010*/ 	.short	0x0000
        /*0012*/ 	.short	0x0000
        /*0014*/ 	.byte	0x00, 0xf0, 0xa1, 0x03


	//----- nvinfo : EIATTR_SPARSE_MMA_MASK
	.align		4
.L_1328:
        /*0018*/ 	.byte	0x03, 0x50
        /*001a*/ 	.short	0x0000


	//----- nvinfo : EIATTR_MAXREG_COUNT
	.align		4
        /*001c*/ 	.byte	0x03, 0x1b
        /*001e*/ 	.short	0x00ff


	//----- nvinfo : EIATTR_ANNOTATIONS
	.align		4
        /*0020*/ 	.byte	0x04, 0x55
        /*0022*/ 	.short	(.L_1330 - .L_1329)


	//   ....[0]....
.L_1329:
        /* <DEDUP_REMOVED lines=90> */


	//----- nvinfo : EIATTR_MERCURY_ISA_VERSION
	.align		4
.L_1330:
        /*05b4*/ 	.byte	0x03, 0x5f
        /*05b6*/ 	.short	0x0101


	//----- nvinfo : EIATTR_COOP_GROUP_MASK_REGIDS
	.align		4
        /*05b8*/ 	.byte	0x04, 0x29
        /*05ba*/ 	.short	(.L_1332 - .L_1331)


	//   ....[0]....
.L_1331:
        /*05bc*/ 	.word	0xffffffff


	//   ....[1]....
        /*05c0*/ 	.word	0xffffffff


	//   ....[2]....
        /*05c4*/ 	.word	0xffffffff


	//   ....[3]....
        /*05c8*/ 	.word	0xffffffff


	//   ....[4]....
        /*05cc*/ 	.word	0xffffffff


	//   ....[5]....
        /*05d0*/ 	.word	0xffffffff


	//   ....[6]....
        /*05d4*/ 	.word	0xffffffff


	//   ....[7]....
        /*05d8*/ 	.word	0xffffffff


	//   ....[8]....
        /*05dc*/ 	.word	0xffffffff


	//   ....[9]....
        /*05e0*/ 	.word	0xffffffff


	//   ....[10]....
        /*05e4*/ 	.word	0x0500005c


	//   ....[11]....
        /*05e8*/ 	.word	0x0500005c


	//   ....[12]....
        /*05ec*/ 	.word	0x0500005c


	//   ....[13]....
        /*05f0*/ 	.word	0x0500005c


	//   ....[14]....
        /*05f4*/ 	.word	0x0500005c


	//   ....[15]....
        /*05f8*/ 	.word	0x0500005c


	//   ....[16]....
        /*05fc*/ 	.word	0x0500005c


	//   ....[17]....
        /*0600*/ 	.word	0x0500005c


	//   ....[18]....
        /*0604*/ 	.word	0x0500005c


	//   ....[19]....
        /*0608*/ 	.word	0x0500005c


	//----- nvinfo : EIATTR_COOP_GROUP_INSTR_OFFSETS
	.align		4
.L_1332:
        /*060c*/ 	.byte	0x04, 0x28
        /*060e*/ 	.short	(.L_1334 - .L_1333)


	//   ....[0]....
.L_1333:
        /*0610*/ 	.word	0x0002fc50


	//   ....[1]....
        /*0614*/ 	.word	0x0002fcc0


	//   ....[2]....
        /*0618*/ 	.word	0x0002fce0


	//   ....[3]....
        /*061c*/ 	.word	0x0002fd00


	//   ....[4]....
        /*0620*/ 	.word	0x0002fd20


	//   ....[5]....
        /*0624*/ 	.word	0x00030580


	//   ....[6]....
        /*0628*/ 	.word	0x000305a0


	//   ....[7]....
        /*062c*/ 	.word	0x000305c0


	//   ....[8]....
        /*0630*/ 	.word	0x000305e0


	//   ....[9]....
        /*0634*/ 	.word	0x00030600


	//   ....[10]....
        /*0638*/ 	.word	0x00032a50


	//   ....[11]....
        /*063c*/ 	.word	0x00032b00


	//   ....[12]....
        /*0640*/ 	.word	0x00032b90


	//   ....[13]....
        /*0644*/ 	.word	0x00032c00


	//   ....[14]....
        /*0648*/ 	.word	0x00032c70


	//   ....[15]....
        /*064c*/ 	.word	0x00033540


	//   ....[16]....
        /*0650*/ 	.word	0x000335b0


	//   ....[17]....
        /*0654*/ 	.word	0x00033620


	//   ....[18]....
        /*0658*/ 	.word	0x00033690


	//   ....[19]....
        /*065c*/ 	.word	0x00033700


	//----- nvinfo : EIATTR_EXIT_INSTR_OFFSETS
	.align		4
.L_1334:
        /*0660*/ 	.byte	0x04, 0x1c
        /*0662*/ 	.short	(.L_1336 - .L_1335)


	//   ....[0]....
.L_1335:
        /*0664*/ 	.word	0x00001dc0


	//   ....[1]....
        /*0668*/ 	.word	0x000329e0


	//----- nvinfo : EIATTR_MAX_THREADS
	.align		4
.L_1336:
        /*066c*/ 	.byte	0x04, 0x05
        /*066e*/ 	.short	(.L_1338 - .L_1337)
.L_1337:
        /*0670*/ 	.word	0x00000080
        /*0674*/ 	.word	0x00000001
        /*0678*/ 	.word	0x00000001


	//----- nvinfo : EIATTR_CRS_STACK_SIZE
	.align		4
.L_1338:
        /*067c*/ 	.byte	0x04, 0x1e
        /*067e*/ 	.short	(.L_1340 - .L_1339)
.L_1339:
        /*0680*/ 	.word	0x00000000


	//----- nvinfo : EIATTR_CBANK_PARAM_SIZE
	.align		4
.L_1340:
        /*0684*/ 	.byte	0x03, 0x19
        /*0686*/ 	.short	0x00e8


	//----- nvinfo : EIATTR_PARAM_CBANK
	.align		4
        /*0688*/ 	.byte	0x04, 0x0a
        /*068a*/ 	.short	(.L_1342 - .L_1341)
	.align		4
.L_1341:
        /*068c*/ 	.word	index@(.nv.constant0._ZN10layer_norm31ln_parallel_residual_fwd_kernelINS_13Kernel_traitsIf6__halfS2_S2_fjLj2048ELj1ELj4ELj1ELj16ENS_18Kernel_traits_baseILj2048EfS2_S2_S2_fjLj128EEEEELb1ELb0ELb0EEEvNS_9FwdParamsE)
        /*0690*/ 	.short	0x0210
        /*0692*/ 	.short	0x00e8


	//----- nvinfo : EIATTR_SW_WAR
	.align		4
.L_1342:
        /*0694*/ 	.byte	0x04, 0x36
        /*0696*/ 	.short	(.L_1344 - .L_1343)
.L_1343:
        /*0698*/ 	.word	0x00000008
.L_1344:


//--------------------- .nv.info._ZN10layer_norm31ln_parallel_residual_fwd_kernelINS_13Kernel_traitsIf6__halfS2_S2_fjLj2048ELj1ELj4ELj1ELj16ENS_18Kernel_traits_baseILj2048EfS2_S2_S2_fjLj128EEEEELb1ELb0ELb1EEEvNS_9FwdParamsE --------------------------
	.section	.nv.info._ZN10layer_norm31ln_parallel_residual_fwd_kernelINS_13Kernel_traitsIf6__halfS2_S2_fjLj2048ELj1ELj4ELj1ELj16ENS_18Kernel_traits_baseILj2048EfS2_S2_S2_fjLj128EEEEELb1ELb0ELb1EEEvNS_9FwdParamsE,"",@"SHT_CUDA_INFO"
	.sectionflags	@""
	.align	4


	//----- nvinfo : EIATTR_CUDA_API_VERSION
	.align		4
        /*0000*/ 	.byte	0x04, 0x37
        /*0002*/ 	.short	(.L_1346 - .L_1345)
.L_1345:
        /*0004*/ 	.word	0x00000082


	//----- nvinfo : EIATTR_KPARAM_INFO
	.align		4
.L_1346:
        /*0008*/ 	.byte	0x04, 0x17
        /*000a*/ 	.short	(.L_1348 - .L_1347)
.L_1347:
        /*000c*/ 	.word	0x00000000
        /*0010*/ 	.short	0x0000
        /*0012*/ 	.short	0x0000
        /*0014*/ 	.byte	0x00, 0xf0, 0xa1, 0x03


	//----- nvinfo : EIATTR_SPARSE_MMA_MASK
	.align		4
.L_1348:
        /*0018*/ 	.byte	0x03, 0x50
        /*001a*/ 	.short	0x0000


	//----- nvinfo : EIATTR_MAXREG_COUNT
	.align		4
        /*001c*/ 	.byte	0x03, 0x1b
        /*001e*/ 	.short	0x00ff


	//----- nvinfo : EIATTR_ANNOTATIONS
	.align		4
        /*0020*/ 	.byte	0x04, 0x55
        /*0022*/ 	.short	(.L_1350 - .L_1349)


	//   ....[0]....
.L_1349:
        /* <DEDUP_REMOVED lines=88> */


	//----- nvinfo : EIATTR_MERCURY_ISA_VERSION
	.align		4
.L_1350:
        /*0594*/ 	.byte	0x03, 0x5f
        /*0596*/ 	.short	0x0101


	//----- nvinfo : EIATTR_COOP_GROUP_MASK_REGIDS
	.align		4
        /*0598*/ 	.byte	0x04, 0x29
        /*059a*/ 	.short	(.L_1352 - .L_1351)


	//   ....[0]....
.L_1351:
        /*059c*/ 	.word	0xffffffff


	//   ....[1]....
        /*05a0*/ 	.word	0xffffffff


	//   ....[2]....
        /*05a4*/ 	.word	0xffffffff


	//   ....[3]....
        /*05a8*/ 	.word	0xffffffff


	//   ....[4]....
        /*05ac*/ 	.word	0xffffffff


	//   ....[5]....
        /*05b0*/ 	.word	0xffffffff


	//   ....[6]....
        /*05b4*/ 	.word	0xffffffff


	//   ....[7]....
        /*05b8*/ 	.word	0xffffffff


	//   ....[8]....
        /*05bc*/ 	.word	0xffffffff


	//   ....[9]....
        /*05c0*/ 	.word	0xffffffff


	//   ....[10]....
        /*05c4*/ 	.word	0x0500007a


	//   ....[11]....
        /*05c8*/ 	.word	0x0500007a


	//   ....[12]....
        /*05cc*/ 	.word	0x0500007a


	//   ....[13]....
        /*05d0*/ 	.word	0x0500007a


	//   ....[14]....
        /*05d4*/ 	.word	0x0500007a


	//   ....[15]....
        /*05d8*/ 	.word	0x0500007a


	//   ....[16]....
        /*05dc*/ 	.word	0x0500007a


	//   ....[17]....
        /*05e0*/ 	.word	0x0500007a


	//   ....[18]....
        /*05e4*/ 	.word	0x0500007a


	//   ....[19]....
        /*05e8*/ 	.word	0x0500007a


	//----- nvinfo : EIATTR_COOP_GROUP_INSTR_OFFSETS
	.align		4
.L_1352:
        /*05ec*/ 	.byte	0x04, 0x28
        /*05ee*/ 	.short	(.L_1354 - .L_1353)


	//   ....[0]....
.L_1353:
        /*05f0*/ 	.word	0x0002fe40


	//   ....[1]....
        /*05f4*/ 	.word	0x0002fe70


	//   ....[2]....
        /*05f8*/ 	.word	0x0002fe90


	//   ....[3]....
        /*05fc*/ 	.word	0x0002feb0


	//   ....[4]....
        /*0600*/ 	.word	0x0002fed0


	//   ....[5]....
        /*0604*/ 	.word	0x00030700


	//   ....[6]....
        /*0608*/ 	.word	0x00030720


	//   ....[7]....
        /*060c*/ 	.word	0x00030740


	//   ....[8]....
        /*0610*/ 	.word	0x00030760


	//   ....[9]....
        /*0614*/ 	.word	0x00030780


	//   ....[10]....
        /*0618*/ 	.word	0x00032720


	//   ....[11]....
        /*061c*/ 	.word	0x000327c0


	//   ....[12]....
        /*0620*/ 	.word	0x00032820


	//   ....[13]....
        /*0624*/ 	.word	0x00032880


	//   ....[14]....
        /*0628*/ 	.word	0x000328e0


	//   ....[15]....
        /*062c*/ 	.word	0x00033160


	//   ....[16]....
        /*0630*/ 	.word	0x000331c0


	//   ....[17]....
        /*0634*/ 	.word	0x00033220


	//   ....[18]....
        /*0638*/ 	.word	0x00033280


	//   ....[19]....
        /*063c*/ 	.word	0x000332e0


	//----- nvinfo : EIATTR_EXIT_INSTR_OFFSETS
	.align		4
.L_1354:
        /*0640*/ 	.byte	0x04, 0x1c
        /*0642*/ 	.short	(.L_1356 - .L_1355)


	//   ....[0]....
.L_1355:
        /*0644*/ 	.word	0x00001090


	//   ....[1]....
        /*0648*/ 	.word	0x000326b0


	//----- nvinfo : EIATTR_MAX_THREADS
	.align		4
.L_1356:
        /*064c*/ 	.byte	0x04, 0x05
        /*064e*/ 	.short	(.L_1358 - .L_1357)
.L_1357:
        /*0650*/ 	.word	0x00000080
        /*0654*/ 	.word	0x00000001
        /*0658*/ 	.word	0x00000001


	//----- nvinfo : EIATTR_CRS_STACK_SIZE
	.align		4
.L_1358:
        /*065c*/ 	.byte	0x04, 0x1e
        /*065e*/ 	.short	(.L_1360 - .L_1359)
.L_1359:
        /*0660*/ 	.word	0x00000000


	//----- nvinfo : EIATTR_CBANK_PARAM_SIZE
	.align		4
.L_1360:
        /*0664*/ 	.byte	0x03, 0x19
        /*0666*/ 	.short	0x00e8


	//----- nvinfo : EIATTR_PARAM_CBANK
	.align		4
        /*0668*/ 	.byte	0x04, 0x0a
        /*066a*/ 	.short	(.L_1362 - .L_1361)
	.align		4
.L_1361:
        /*066c*/ 	.word	index@(.nv.constant0._ZN10layer_norm31ln_parallel_residual_fwd_kernelINS_13Kernel_traitsIf6__halfS2_S2_fjLj2048ELj1ELj4ELj1ELj16ENS_18Kernel_traits_baseILj2048EfS2_S2_S2_fjLj128EEEEELb1ELb0ELb1EEEvNS_9FwdParamsE)
        /*0670*/ 	.short	0x0210
        /*0672*/ 	.short	0x00e8


	//----- nvinfo : EIATTR_SW_WAR
	.align		4
.L_1362:
        /*0674*/ 	.byte	0x04, 0x36
        /*0676*/ 	.short	(.L_1364 - .L_1363)
.L_1363:
        /*0678*/ 	.word	0x00000008
.L_1364:


//--------------------- .nv.info._ZN10layer_norm31ln_parallel_residual_fwd_kernelINS_13Kernel_traitsIf6__halfS2_S2_fjLj2048ELj1ELj4ELj1ELj16ENS_18Kernel_traits_baseILj2048EfS2_S2_S2_fjLj128EEEEELb1ELb1ELb0EEEvNS_9FwdParamsE --------------------------
	.section	.nv.info._ZN10layer_norm31ln_parallel_residual_fwd_kernelINS_13Kernel_traitsIf6__halfS2_S2_fjLj2048ELj1ELj4ELj1ELj16ENS_18Kernel_traits_baseILj2048EfS2_S2_S2_fjLj128EEEEELb1ELb1ELb0EEEvNS_9FwdParamsE,"",@"SHT_CUDA_INFO"
	.sectionflags	@""
	.align	4


	//----- nvinfo : EIATTR_CUDA_API_VERSION
	.align		4
        /*0000*/ 	.byte	0x04, 0x37
        /*0002*/ 	.short	(.L_1366 - .L_1365)
.L_1365:
        /*0004*/ 	.word	0x00000082


	//----- nvinfo : EIATTR_KPARAM_INFO
	.align		4
.L_1366:
        /*0008*/ 	.byte	0x04, 0x17
        /*000a*/ 	.short	(.L_1368 - .L_1367)
.L_1367:
        /*000c*/ 	.word	0x00000000
        /*0010*/ 	.short	0x0000
        /*0012*/ 	.short	0x0000
        /*0014*/ 	.byte	0x00, 0xf0, 0xa1, 0x03


	//----- nvinfo : EIATTR_SPARSE_MMA_MASK
	.align		4
.L_1368:
        /*0018*/ 	.byte	0x03, 0x50
        /*001a*/ 	.short	0x0000


	//----- nvinfo : EIATTR_MAXREG_COUNT
	.align		4
        /*001c*/ 	.byte	0x03, 0x1b
        /*001e*/ 	.short	0x00ff


	//----- nvinfo : EIATTR_MERCURY_ISA_VERSION
	.align		4
        /*0020*/ 	.byte	0x03, 0x5f
        /*0022*/ 	.short	0x0101


	//----- nvinfo : EIATTR_COOP_GROUP_MASK_REGIDS
	.align		4
        /*0024*/ 	.byte	0x04, 0x29
        /*0026*/ 	.short	(.L_1370 - .L_1369)


	//   ....[0]....
.L_1369:
        /*0028*/ 	.word	0xffffffff


	//   ....[1]....
        /*002c*/ 	.word	0xffffffff


	//   ....[2]....
        /*0030*/ 	.word	0xffffffff


	//   ....[3]....
        /*0034*/ 	.word	0xffffffff


	//   ....[4]....
        /*0038*/ 	.word	0xffffffff


	//   ....[5]....
        /*003c*/ 	.word	0xffffffff


	//   ....[6]....
        /*0040*/ 	.word	0xffffffff


	//   ....[7]....
        /*0044*/ 	.word	0xffffffff


	//   ....[8]....
        /*0048*/ 	.word	0xffffffff


	//   ....[9]....
        /*004c*/ 	.word	0xffffffff


	//   ....[10]....
        /*0050*/ 	.word	0x050000e8


	//   ....[11]....
        /*0054*/ 	.word	0x050000e8


	//   ....[12]....
        /*0058*/ 	.word	0x050000e8


	//   ....[13]....
        /*005c*/ 	.word	0x050000e8


	//   ....[14]....
        /*0060*/ 	.word	0x050000e8


	//   ....[15]....
        /*0064*/ 	.word	0x050000e8


	//   ....[16]....
        /*0068*/ 	.word	0x050000e8


	//   ....[17]....
        /*006c*/ 	.word	0x050000e8


	//   ....[18]....
        /*0070*/ 	.word	0x050000e8


	//   ....[19]....
        /*0074*/ 	.word	0x050000e8


	//----- nvinfo : EIATTR_COOP_GROUP_INSTR_OFFSETS
	.align		4
.L_1370:
        /*0078*/ 	.byte	0x04, 0x28
        /*007a*/ 	.short	(.L_1372 - .L_1371)


	//   ....[0]....
.L_1371:
        /*007c*/ 	.word	0x0002fef0


	//   ....[1]....
        /*0080*/ 	.word	0x0002ff50


	//   ....[2]....
        /*0084*/ 	.word	0x0002ff70


	//   ....[3]....
        /*0088*/ 	.word	0x0002ff90


	//   ....[4]....
        /*008c*/ 	.word	0x0002ffb0


	//   ....[5]....
        /*0090*/ 	.word	0x00030810


	//   ....[6]....
        /*0094*/ 	.word	0x00030830


	//   ....[7]....
        /*0098*/ 	.word	0x00030850


	//   ....[8]....
        /*009c*/ 	.word	0x00030870


	//   ....[9]....
        /*00a0*/ 	.word	0x00030890


	//   ....[10]....
        /*00a4*/ 	.word	0x00031c40


	//   ....[11]....
        /*00a8*/ 	.word	0x00031d10


	//   ....[12]....
        /*00ac*/ 	.word	0x00031d80


	//   ....[13]....
        /*00b0*/ 	.word	0x00031df0


	//   ....[14]....
        /*00b4*/ 	.word	0x00031e60


	//   ....[15]....
        /*00b8*/ 	.word	0x00032720


	//   ....[16]....
        /*00bc*/ 	.word	0x00032790


	//   ....[17]....
        /*00c0*/ 	.word	0x00032800


	//   ....[18]....
        /*00c4*/ 	.word	0x00032870


	//   ....[19]....
        /*00c8*/ 	.word	0x000328e0


	//----- nvinfo : EIATTR_EXIT_INSTR_OFFSETS
	.align		4
.L_1372:
        /*00cc*/ 	.byte	0x04, 0x1c
        /*00ce*/ 	.short	(.L_1374 - .L_1373)


	//   ....[0]....
.L_1373:
        /*00d0*/ 	.word	0x00001080


	//   ....[1]....
        /*00d4*/ 	.word	0x00031bd0


	//----- nvinfo : EIATTR_MAX_THREADS
	.align		4
.L_1374:
        /*00d8*/ 	.byte	0x04, 0x05
        /*00da*/ 	.short	(.L_1376 - .L_1375)
.L_1375:
        /*00dc*/ 	.word	0x00000080
        /*00e0*/ 	.word	0x00000001
        /*00e4*/ 	.word	0x00000001


	//----- nvinfo : EIATTR_CRS_STACK_SIZE
	.align		4
.L_1376:
        /*00e8*/ 	.byte	0x04, 0x1e
        /*00ea*/ 	.short	(.L_1378 - .L_1377)
.L_1377:
        /*00ec*/ 	.word	0x00000000


	//----- nvinfo : EIATTR_CBANK_PARAM_SIZE
	.align		4
.L_1378:
        /*00f0*/ 	.byte	0x03, 0x19
        /*00f2*/ 	.short	0x00e8


	//----- nvinfo : EIATTR_PARAM_CBANK
	.align		4
        /*00f4*/ 	.byte	0x04, 0x0a
        /*00f6*/ 	.short	(.L_1380 - .L_1379)
	.align		4
.L_1379:
        /*00f8*/ 	.word	index@(.nv.constant0._ZN10layer_norm31ln_parallel_residual_fwd_kernelINS_13Kernel_traitsIf6__halfS2_S2_fjLj2048ELj1ELj4ELj1ELj16ENS_18Kernel_traits_baseILj2048EfS2_S2_S2_fjLj128EEEEELb1ELb1ELb0EEEvNS_9FwdParamsE)
        /*00fc*/ 	.short	0x0210
        /*00fe*/ 	.short	0x00e8


	//----- nvinfo : EIATTR_SW_WAR
	.align		4
.L_1380:
        /*0100*/ 	.byte	0x04, 0x36
        /*0102*/ 	.short	(.L_1382 - .L_1381)
.L_1381:
        /*0104*/ 	.word	0x00000008
.L_1382:


//--------------------- .nv.info._ZN10layer_norm31ln_parallel_residual_fwd_kernelINS_13Kernel_traitsIf6__halfS2_S2_fjLj2048ELj1ELj4ELj1ELj16ENS_18Kernel_traits_baseILj2048EfS2_S2_S2_fjLj128EEEEELb1ELb1ELb1EEEvNS_9FwdParamsE --------------------------
	.section	.nv.info._ZN10layer_norm31ln_parallel_residual_fwd_kernelINS_13Kernel_traitsIf6__halfS2_S2_fjLj2048ELj1ELj4ELj1ELj16ENS_18Kernel_traits_baseILj2048EfS2_S2_S2_fjLj128EEEEELb1ELb1ELb1EEEvNS_9FwdParamsE,"",@"SHT_CUDA_INFO"
	.sectionflags	@""
	.align	4


	//----- nvinfo : EIATTR_CUDA_API_VERSION
	.align		4
        /*0000*/ 	.byte	0x04, 0x37
        /*0002*/ 	.short	(.L_1384 - .L_1383)
.L_1383:
        /*0004*/ 	.word	0x00000082


	//----- nvinfo : EIATTR_KPARAM_INFO
	.align		4
.L_1384:
        /*0008*/ 	.byte	0x04, 0x17
        /*000a*/ 	.short	(.L_1386 - .L_1385)
.L_1385:
        /*000c*/ 	.word	0x00000000
        /*0010*/ 	.short	0x0000
        /*0012*/ 	.short	0x0000
        /*0014*/ 	.byte	0x00, 0xf0, 0xa1, 0x03


	//----- nvinfo : EIATTR_SPARSE_MMA_MASK
	.align		4
.L_1386:
        /*0018*/ 	.byte	0x03, 0x50
        /*001a*/ 	.short	0x0000


	//----- nvinfo : EIATTR_MAXREG_COUNT
	.align		4
        /*001c*/ 	.byte	0x03, 0x1b
        /*001e*/ 	.short	0x00ff


	//----- nvinfo : EIATTR_MERCURY_ISA_VERSION
	.align		4
        /*0020*/ 	.byte	0x03, 0x5f
        /*0022*/ 	.short	0x0101


	//----- nvinfo : EIATTR_COOP_GROUP_MASK_REGIDS
	.align		4
        /*0024*/ 	.byte	0x04, 0x29
        /*0026*/ 	.short	(.L_1388 - .L_1387)


	//   ....[0]....
.L_1387:
        /*0028*/ 	.word	0xffffffff


	//   ....[1]....
        /*002c*/ 	.word	0xffffffff


	//   ....[2]....
        /*0030*/ 	.word	0xffffffff


	//   ....[3]....
        /*0034*/ 	.word	0xffffffff


	//   ....[4]....
        /*0038*/ 	.word	0xffffffff


	//   ....[5]....
        /*003c*/ 	.word	0xffffffff


	//   ....[6]....
        /*0040*/ 	.word	0xffffffff


	//   ....[7]....
        /*0044*/ 	.word	0xffffffff


	//   ....[8]....
        /*0048*/ 	.word	0xffffffff


	//   ....[9]....
        /*004c*/ 	.word	0xffffffff


	//   ....[10]....
        /*0050*/ 	.word	0x050000ad


	//   ....[11]....
        /*0054*/ 	.word	0x050000ad


	//   ....[12]....
        /*0058*/ 	.word	0x050000ad


	//   ....[13]....
        /*005c*/ 	.word	0x050000ad


	//   ....[14]....
        /*0060*/ 	.word	0x050000ad


	//   ....[15]....
        /*0064*/ 	.word	0x050000ad


	//   ....[16]....
        /*0068*/ 	.word	0x050000ad


	//   ....[17]....
        /*006c*/ 	.word	0x050000ad


	//   ....[18]....
        /*0070*/ 	.word	0x050000ad


	//   ....[19]....
        /*0074*/ 	.word	0x050000ad


	//----- nvinfo : EIATTR_COOP_GROUP_INSTR_OFFSETS
	.align		4
.L_1388:
        /*0078*/ 	.byte	0x04, 0x28
        /*007a*/ 	.short	(.L_1390 - .L_1389)


	//   ....[0]....
.L_1389:
        /*007c*/ 	.word	0x0002efe0


	//   ....[1]....
        /*0080*/ 	.word	0x0002f000


	//   ....[2]....
        /*0084*/ 	.word	0x0002f020


	//   ....[3]....
        /*0088*/ 	.word	0x0002f050


	//   ....[4]....
        /*008c*/ 	.word	0x0002f070


	//   ....[5]....
        /*0090*/ 	.word	0x0002f8a0


	//   ....[6]....
        /*0094*/ 	.word	0x0002f8c0


	//   ....[7]....
        /*0098*/ 	.word	0x0002f8e0


	//   ....[8]....
        /*009c*/ 	.word	0x0002f900


	//   ....[9]....
        /*00a0*/ 	.word	0x0002f920


	//   ....[10]....
        /*00a4*/ 	.word	0x00030a50


	//   ....[11]....
        /*00a8*/ 	.word	0x00030af0


	//   ....[12]....
        /*00ac*/ 	.word	0x00030b60


	//   ....[13]....
        /*00b0*/ 	.word	0x00030be0


	//   ....[14]....
        /*00b4*/ 	.word	0x00030c50


	//   ....[15]....
        /*00b8*/ 	.word	0x000314c0


	//   ....[16]....
        /*00bc*/ 	.word	0x00031530


	//   ....[17]....
        /*00c0*/ 	.word	0x000315a0


	//   ....[18]....
        /*00c4*/ 	.word	0x00031610


	//   ....[19]....
        /*00c8*/ 	.word	0x00031680


	//----- nvinfo : EIATTR_EXIT_INSTR_OFFSETS
	.align		4
.L_1390:
        /*00cc*/ 	.byte	0x04, 0x1c
        /*00ce*/ 	.short	(.L_1392 - .L_1391)


	//   ....[0]....
.L_1391:
        /*00d0*/ 	.word	0x000008a0


	//   ....[1]....
        /*00d4*/ 	.word	0x000309f0


	//----- nvinfo : EIATTR_MAX_THREADS
	.align		4
.L_1392:
        /*00d8*/ 	.byte	0x04, 0x05
        /*00da*/ 	.short	(.L_1394 - .L_1393)
.L_1393:
        /*00dc*/ 	.word	0x00000080
        /*00e0*/ 	.word	0x00000001
        /*00e4*/ 	.word	0x00000001


	//----- nvinfo : EIATTR_CRS_STACK_SIZE
	.align		4
.L_1394:
        /*00e8*/ 	.byte	0x04, 0x1e
        /*00ea*/ 	.short	(.L_1396 - .L_1395)
.L_1395:
        /*00ec*/ 	.word	0x00000000


	//----- nvinfo : EIATTR_CBANK_PARAM_SIZE
	.align		4
.L_1396:
        /*00f0*/ 	.byte	0x03, 0x19
        /*00f2*/ 	.short	0x00e8


	//----- nvinfo : EIATTR_PARAM_CBANK
	.align		4
        /*00f4*/ 	.byte	0x04, 0x0a
        /*00f6*/ 	.short	(.L_1398 - .L_1397)
	.align		4
.L_1397:
        /*00f8*/ 	.word	index@(.nv.constant0._ZN10layer_norm31ln_parallel_residual_fwd_kernelINS_13Kernel_traitsIf6__halfS2_S2_fjLj2048ELj1ELj4ELj1ELj16ENS_18Kernel_traits_baseILj2048EfS2_S2_S2_fjLj128EEEEELb1ELb1ELb1EEEvNS_9FwdParamsE)
        /*00fc*/ 	.short	0x0210
        /*00fe*/ 	.short	0x00e8


	//----- nvinfo : EIATTR_SW_WAR
	.align		4
.L_1398:
        /*0100*/ 	.byte	0x04, 0x36
        /*0102*/ 	.short	(.L_1400 - .L_1399)
.L_1399:
        /*0104*/ 	.word	0x00000008
.L_1400:


//--------------------- .nv.info._ZN10layer_norm31ln_parallel_residual_fwd_kernelINS_13Kernel_traitsI6__halfS2_fS2_fjLj2048ELj1ELj4ELj1ELj16ENS_18Kernel_traits_baseILj2048ES2_S2_fS2_fjLj128EEEEELb0ELb0ELb0EEEvNS_9FwdParamsE --------------------------
	.section	.nv.info._ZN10layer_norm31ln_parallel_residual_fwd_kernelINS_13Kernel_traitsI6__halfS2_fS2_fjLj2048ELj1ELj4ELj1ELj16ENS_18Kernel_traits_baseILj2048ES2_S2_fS2_fjLj128EEEEELb0ELb0ELb0EEEvNS_9FwdParamsE,"",@"SHT_CUDA_INFO"
	.sectionflags	@""
	.align	4


	//----- nvinfo : EIATTR_CUDA_API_VERSION
	.align		4
        /*0000*/ 	.byte	0x04, 0x37
        /*0002*/ 	.short	(.L_1402 - .L_1401)
.L_1401:
        /*0004*/ 	.word	0x00000082


	//----- nvinfo : EIATTR_KPARAM_INFO
	.align		4
.L_1402:
        /*0008*/ 	.byte	0x04, 0x17
        /*000a*/ 	.short	(.L_1404 - .L_1403)
.L_1403:
        /*000c*/ 	.word	0x00000000
        /*0010*/ 	.short	0x0000
        /*0012*/ 	.short	0x0000
        /*0014*/ 	.byte	0x00, 0xf0, 0xa1, 0x03


	//----- nvinfo : EIATTR_SPARSE_MMA_MASK
	.align		4
.L_1404:
        /*0018*/ 	.byte	0x03, 0x50
        /*001a*/ 	.short	0x0000


	//----- nvinfo : EIATTR_MAXREG_COUNT
	.align		4
        /*001c*/ 	.byte	0x03, 0x1b
        /*001e*/ 	.short	0x00ff


	//----- nvinfo : EIATTR_ANNOTATIONS
	.align		4
        /*0020*/ 	.byte	0x04, 0x55
        /*0022*/ 	.short	(.L_1406 - .L_1405)


	//   ....[0]....
.L_1405:
        /* <DEDUP_REMOVED lines=123> */


	//----- nvinfo : EIATTR_MERCURY_ISA_VERSION
	.align		4
.L_1406:
        /*07c4*/ 	.byte	0x03, 0x5f
        /*07c6*/ 	.short	0x0101


	//----- nvinfo : EIATTR_COOP_GROUP_MASK_REGIDS
	.align		4
        /*07c8*/ 	.byte	0x04, 0x29
        /*07ca*/ 	.short	(.L_1408 - .L_1407)


	//   ....[0]....
.L_1407:
        /*07cc*/ 	.word	0xffffffff


	//   ....[1]....
        /*07d0*/ 	.word	0xffffffff


	//   ....[2]....
        /*07d4*/ 	.word	0xffffffff


	//   ....[3]....
        /*07d8*/ 	.word	0xffffffff


	//   ....[4]....
        /*07dc*/ 	.word	0xffffffff


	//   ....[5]....
        /*07e0*/ 	.word	0xffffffff


	//   ....[6]....
        /*07e4*/ 	.word	0xffffffff


	//   ....[7]....
        /*07e8*/ 	.word	0xffffffff


	//   ....[8]....
        /*07ec*/ 	.word	0xffffffff


	//   ....[9]....
        /*07f0*/ 	.word	0xffffffff


	//   ....[10]....
        /*07f4*/ 	.word	0x05000078


	//   ....[11]....
        /*07f8*/ 	.word	0x05000078


	//   ....[12]....
        /*07fc*/ 	.word	0x05000078


	//   ....[13]....
        /*0800*/ 	.word	0x05000078


	//   ....[14]....
        /*0804*/ 	.word	0x05000078


	//   ....[15]....
        /*0808*/ 	.word	0x05000078


	//   ....[16]....
        /*080c*/ 	.word	0x05000078


	//   ....[17]....
        /*0810*/ 	.word	0x05000078


	//   ....[18]....
        /*0814*/ 	.word	0x05000078


	//   ....[19]....
        /*0818*/ 	.word	0x05000078


	//----- nvinfo : EIATTR_COOP_GROUP_INSTR_OFFSETS
	.align		4
.L_1408:
        /*081c*/ 	.byte	0x04, 0x28
        /*081e*/ 	.short	(.L_1410 - .L_1409)


	//   ....[0]....
.L_1409:
        /*0820*/ 	.word	0x00005970


	//   ....[1]....
        /*0824*/ 	.word	0x000059b0


	//   ....[2]....
        /*0828*/ 	.word	0x000059d0


	//   ....[3]....
        /*082c*/ 	.word	0x000059f0


	//   ....[4]....
        /*0830*/ 	.word	0x00005a10


	//   ....[5]....
        /*0834*/ 	.word	0x00006270


	//   ....[6]....
        /*0838*/ 	.word	0x00006290


	//   ....[7]....
        /*083c*/ 	.word	0x000062b0


	//   ....[8]....
        /*0840*/ 	.word	0x000062d0


	//   ....[9]....
        /*0844*/ 	.word	0x000062f0


	//   ....[10]....
        /*0848*/ 	.word	0x000087a0


	//   ....[11]....
        /*084c*/ 	.word	0x00008840


	//   ....[12]....
        /*0850*/ 	.word	0x000088b0


	//   ....[13]....
        /*0854*/ 	.word	0x00008920


	//   ....[14]....
        /*0858*/ 	.word	0x00008990


	//   ....[15]....
        /*085c*/ 	.word	0x00009260


	//   ....[16]....
        /*0860*/ 	.word	0x000092d0


	//   ....[17]....
        /*0864*/ 	.word	0x00009340


	//   ....[18]....
        /*0868*/ 	.word	0x000093b0


	//   ....[19]....
        /*086c*/ 	.word	0x00009420


	//----- nvinfo : EIATTR_EXIT_INSTR_OFFSETS
	.align		4
.L_1410:
        /*0870*/ 	.byte	0x04, 0x1c
        /*0872*/ 	.short	(.L_1412 - .L_1411)


	//   ....[0]....
.L_1411:
        /*0874*/ 	.word	0x000010d0


	//   ....[1]....
        /*0878*/ 	.word	0x00008730


	//----- nvinfo : EIATTR_MAX_THREADS
	.align		4
.L_1412:
        /*087c*/ 	.byte	0x04, 0x05
        /*087e*/ 	.short	(.L_1414 - .L_1413)
.L_1413:
        /*0880*/ 	.word	0x00000080
        /*0884*/ 	.word	0x00000001
        /*0888*/ 	.word	0x00000001


	//----- nvinfo : EIATTR_CRS_STACK_SIZE
	.align		4
.L_1414:
        /*088c*/ 	.byte	0x04, 0x1e
        /*088e*/ 	.short	(.L_1416 - .L_1415)
.L_1415:
        /*0890*/ 	.word	0x00000000


	//----- nvinfo : EIATTR_CBANK_PARAM_SIZE
	.align		4
.L_1416:
        /*0894*/ 	.byte	0x03, 0x19
        /*0896*/ 	.short	0x00e8


	//----- nvinfo : EIATTR_PARAM_CBANK
	.align		4
        /*0898*/ 	.byte	0x04, 0x0a
        /*089a*/ 	.short	(.L_1418 - .L_1417)
	.align		4
.L_1417:
        /*089c*/ 	.word	index@(.nv.constant0._ZN10layer_norm31ln_parallel_residual_fwd_kernelINS_13Kernel_traitsI6__halfS2_fS2_fjLj2048ELj1ELj4ELj1ELj16ENS_18Kernel_traits_baseILj2048ES2_S2_fS2_fjLj128EEEEELb0ELb0ELb0EEEvNS_9FwdParamsE)
        /*08a0*/ 	.short	0x0210
        /*08a2*/ 	.short	0x00e8


	//----- nvinfo : EIATTR_SW_WAR
	.align		4
.L_1418:
        /*08a4*/ 	.byte	0x04, 0x36
        /*08a6*/ 	.short	(.L_1420 - .L_1419)
.L_1419:
        /*08a8*/ 	.word	0x00000008
.L_1420:


//--------------------- .nv.info._ZN10layer_norm31ln_parallel_residual_fwd_kernelINS_13Kernel_traitsI6__halfS2_fS2_fjLj2048ELj1ELj4ELj1ELj16ENS_18Kernel_traits_baseILj2048ES2_S2_fS2_fjLj128EEEEELb0ELb0ELb1EEEvNS_9FwdParamsE --------------------------
	.section	.nv.info._ZN10layer_norm31ln_parallel_residual_fwd_kernelINS_13Kernel_traitsI6__halfS2_fS2_fjLj2048ELj1ELj4ELj1ELj16ENS_18Kernel_traits_baseILj2048ES2_S2_fS2_fjLj128EEEEELb0ELb0ELb1EEEvNS_9FwdParamsE,"",@"SHT_CUDA_INFO"
	.sectionflags	@""
	.align	4


	//----- nvinfo : EIATTR_CUDA_API_VERSION
	.align		4
        /*0000*/ 	.byte	0x04, 0x37
        /*0002*/ 	.short	(.L_1422 - .L_1421)
.L_1421:
        /*0004*/ 	.word	0x00000082


	//----- nvinfo : EIATTR_KPARAM_INFO
	.align		4
.L_1422:
        /*0008*/ 	.byte	0x04, 0x17
        /*000a*/ 	.short	(.L_1424 - .L_1423)
.L_1423:
        /*000c*/ 	.word	0x00000000
        /*0010*/ 	.short	0x0000
        /*0012*/ 	.short	0x0000
        /*0014*/ 	.byte	0x00, 0xf0, 0xa1, 0x03


	//----- nvinfo : EIATTR_SPARSE_MMA_MASK
	.align		4
.L_1424:
        /*0018*/ 	.byte	0x03, 0x50
        /*001a*/ 	.short	0x0000


	//----- nvinfo : EIATTR_MAXREG_COUNT
	.align		4
        /*001c*/ 	.byte	0x03, 0x1b
        /*001e*/ 	.short	0x00ff


	//----- nvinfo : EIATTR_ANNOTATIONS
	.align		4
        /*0020*/ 	.byte	0x04, 0x55
        /*0022*/ 	.short	(.L_1426 - .L_1425)


	//   ....[0]....
.L_1425:
        /* <DEDUP_REMOVED lines=37> */


	//----- nvinfo : EIATTR_MERCURY_ISA_VERSION
	.align		4
.L_1426:
        /*0264*/ 	.byte	0x03, 0x5f
        /*0266*/ 	.short	0x0101


	//----- nvinfo : EIATTR_COOP_GROUP_MASK_REGIDS
	.align		4
        /*0268*/ 	.byte	0x04, 0x29
        /*026a*/ 	.short	(.L_1428 - .L_1427)


	//   ....[0]....
.L_1427:
        /*026c*/ 	.word	0xffffffff


	//   ....[1]....
        /*0270*/ 	.word	0xffffffff


	//   ....[2]....
        /*0274*/ 	.word	0xffffffff


	//   ....[3]....
        /*0278*/ 	.word	0xffffffff


	//   ....[4]....
        /*027c*/ 	.word	0xffffffff


	//   ....[5]....
        /*0280*/ 	.word	0xffffffff


	//   ....[6]....
        /*0284*/ 	.word	0xffffffff


	//   ....[7]....
        /*0288*/ 	.word	0xffffffff


	//   ....[8]....
        /*028c*/ 	.word	0xffffffff


	//   ....[9]....
        /*0290*/ 	.word	0xffffffff


	//   ....[10]....
        /*0294*/ 	.word	0x050000c2


	//   ....[11]....
        /*0298*/ 	.word	0x050000c2


	//   ....[12]....
        /*029c*/ 	.word	0x050000c2


	//   ....[13]....
        /*02a0*/ 	.word	0x050000c2


	//   ....[14]....
        /*02a4*/ 	.word	0x050000c2


	//   ....[15]....
        /*02a8*/ 	.word	0x050000c2


	//   ....[16]....
        /*02ac*/ 	.word	0x050000c2


	//   ....[17]....
        /*02b0*/ 	.word	0x050000c2


	//   ....[18]....
        /*02b4*/ 	.word	0x050000c2


	//   ....[19]....
        /*02b8*/ 	.word	0x050000c2


	//----- nvinfo : EIATTR_COOP_GROUP_INSTR_OFFSETS
	.align		4
.L_1428:
        /*02bc*/ 	.byte	0x04, 0x28
        /*02be*/ 	.short	(.L_1430 - .L_1429)


	//   ....[0]....
.L_1429:
        /*02c0*/ 	.word	0x000040b0


	//   ....[1]....
        /*02c4*/ 	.word	0x000040e0


	//   ....[2]....
        /*02c8*/ 	.word	0x00004100


	//   ....[3]....
        /*02cc*/ 	.word	0x00004120


	//   ....[4]....
        /*02d0*/ 	.word	0x00004140


	//   ....[5]....
        /*02d4*/ 	.word	0x00004970


	//   ....[6]....
        /*02d8*/ 	.word	0x00004990


	//   ....[7]....
        /*02dc*/ 	.word	0x000049b0


	//   ....[8]....
        /*02e0*/ 	.word	0x000049d0


	//   ....[9]....
        /*02e4*/ 	.word	0x000049f0


	//   ....[10]....
        /*02e8*/ 	.word	0x00006c50


	//   ....[11]....
        /*02ec*/ 	.word	0x00006cf0


	//   ....[12]....
        /*02f0*/ 	.word	0x00006d60


	//   ....[13]....
        /*02f4*/ 	.word	0x00006dd0


	//   ....[14]....
        /*02f8*/ 	.word	0x00006e40


	//   ....[15]....
        /*02fc*/ 	.word	0x000076d0


	//   ....[16]....
        /*0300*/ 	.word	0x00007740


	//   ....[17]....
        /*0304*/ 	.word	0x000077b0


	//   ....[18]....
        /*0308*/ 	.word	0x00007820


	//   ....[19]....
        /*030c*/ 	.word	0x00007890


	//----- nvinfo : EIATTR_EXIT_INSTR_OFFSETS
	.align		4
.L_1430:
        /*0310*/ 	.byte	0x04, 0x1c
        /*0312*/ 	.short	(.L_1432 - .L_1431)


	//   ....[0]....
.L_1431:
        /*0314*/ 	.word	0x00000740


	//   ....[1]....
        /*0318*/ 	.word	0x00006be0


	//----- nvinfo : EIATTR_MAX_THREADS
	.align		4
.L_1432:
        /*031c*/ 	.byte	0x04, 0x05
        /*031e*/ 	.short	(.L_1434 - .L_1433)
.L_1433:
        /*0320*/ 	.word	0x00000080
        /*0324*/ 	.word	0x00000001
        /*0328*/ 	.word	0x00000001


	//----- nvinfo : EIATTR_CRS_STACK_SIZE
	.align		4
.L_1434:
        /*032c*/ 	.byte	0x04, 0x1e
        /*032e*/ 	.short	(.L_1436 - .L_1435)
.L_1435:
        /*0330*/ 	.word	0x00000000


	//----- nvinfo : EIATTR_CBANK_PARAM_SIZE
	.align		4
.L_1436:
        /*0334*/ 	.byte	0x03, 0x19
        /*0336*/ 	.short	0x00e8


	//----- nvinfo : EIATTR_PARAM_CBANK
	.align		4
        /*0338*/ 	.byte	0x04, 0x0a
        /*033a*/ 	.short	(.L_1438 - .L_1437)
	.align		4
.L_1437:
        /*033c*/ 	.word	index@(.nv.constant0._ZN10layer_norm31ln_parallel_residual_fwd_kernelINS_13Kernel_traitsI6__halfS2_fS2_fjLj2048ELj1ELj4ELj1ELj16ENS_18Kernel_traits_baseILj2048ES2_S2_fS2_fjLj128EEEEELb0ELb0ELb1EEEvNS_9FwdParamsE)
        /*0340*/ 	.short	0x0210
        /*0342*/ 	.short	0x00e8


	//----- nvinfo : EIATTR_SW_WAR
	.align		4
.L_1438:
        /*0344*/ 	.byte	0x04, 0x36
        /*0346*/ 	.short	(.L_1440 - .L_1439)
.L_1439:
        /*0348*/ 	.word	0x00000008
.L_1440:


//--------------------- .nv.info._ZN10layer_norm31ln_parallel_residual_fwd_kernelINS_13Kernel_traitsI6__halfS2_fS2_fjLj2048ELj1ELj4ELj1ELj16ENS_18Kernel_traits_baseILj2048ES2_S2_fS2_fjLj128EEEEELb0ELb1ELb0EEEvNS_9FwdParamsE --------------------------
	.section	.nv.info._ZN10layer_norm31ln_parallel_residual_fwd_kernelINS_13Kernel_traitsI6__halfS2_fS2_fjLj2048ELj1ELj4ELj1ELj16ENS_18Kernel_traits_baseILj2048ES2_S2_fS2_fjLj128EEEEELb0ELb1ELb0EEEvNS_9FwdParamsE,"",@"SHT_CUDA_INFO"
	.sectionflags	@""
	.align	4


	//----- nvinfo : EIATTR_CUDA_API_VERSION
	.align		4
        /*0000*/ 	.byte	0x04, 0x37
        /*0002*/ 	.short	(.L_1442 - .L_1441)
.L_1441:
        /*0004*/ 	.word	0x00000082


	//----- nvinfo : EIATTR_KPARAM_INFO
	.align		4
.L_1442:
        /*0008*/ 	.byte	0x04, 0x17
        /*000a*/ 	.short	(.L_1444 - .L_1443)
.L_1443:
        /*000c*/ 	.word	0x00000000
        /*0010*/ 	.short	0x0000
        /*0012*/ 	.short	0x0000
        /*0014*/ 	.byte	0x00, 0xf0, 0xa1, 0x03


	//----- nvinfo : EIATTR_SPARSE_MMA_MASK
	.align		4
.L_1444:
        /*0018*/ 	.byte	0x03, 0x50
        /*001a*/ 	.short	0x0000


	//----- nvinfo : EIATTR_MAXREG_COUNT
	.align		4
        /*001c*/ 	.byte	0x03, 0x1b
        /*001e*/ 	.short	0x00ff


	//----- nvinfo : EIATTR_MERCURY_ISA_VERSION
	.align		4
        /*0020*/ 	.byte	0x03, 0x5f
        /*0022*/ 	.short	0x0101


	//----- nvinfo : EIATTR_COOP_GROUP_MASK_REGIDS
	.align		4
        /*0024*/ 	.byte	0x04, 0x29
        /*0026*/ 	.short	(.L_1446 - .L_1445)


	//   ....[0]....
.L_1445:
        /*0028*/ 	.word	0xffffffff


	//   ....[1]....
        /*002c*/ 	.word	0xffffffff


	//   ....[2]....
        /*0030*/ 	.word	0xffffffff


	//   ....[3]....
        /*0034*/ 	.word	0xffffffff


	//   ....[4]....
        /*0038*/ 	.word	0xffffffff


	//   ....[5]....
        /*003c*/ 	.word	0xffffffff


	//   ....[6]....
        /*0040*/ 	.word	0xffffffff


	//   ....[7]....
        /*0044*/ 	.word	0xffffffff


	//   ....[8]....
        /*0048*/ 	.word	0xffffffff


	//   ....[9]....
        /*004c*/ 	.word	0xffffffff


	//   ....[10]....
        /*0050*/ 	.word	0x050000da


	//   ....[11]....
        /*0054*/ 	.word	0x050000da


	//   ....[12]....
        /*0058*/ 	.word	0x050000da


	//   ....[13]....
        /*005c*/ 	.word	0x050000da


	//   ....[14]....
        /*0060*/ 	.word	0x050000da


	//   ....[15]....
        /*0064*/ 	.word	0x050000da


	//   ....[16]....
        /*0068*/ 	.word	0x050000da


	//   ....[17]....
        /*006c*/ 	.word	0x050000da


	//   ....[18]....
        /*0070*/ 	.word	0x050000da


	//   ....[19]....
        /*0074*/ 	.word	0x050000da


	//----- nvinfo : EIATTR_COOP_GROUP_INSTR_OFFSETS
	.align		4
.L_1446:
        /*0078*/ 	.byte	0x04, 0x28
        /*007a*/ 	.short	(.L_1448 - .L_1447)


	//   ....[0]....
.L_1447:
        /*007c*/ 	.word	0x00004420


	//   ....[1]....
        /*0080*/ 	.word	0x00004460


	//   ....[2]....
        /*0084*/ 	.word	0x00004480


	//   ....[3]....
        /*0088*/ 	.word	0x000044a0


	//   ....[4]....
        /*008c*/ 	.word	0x000044c0


	//   ....[5]....
        /*0090*/ 	.word	0x00004d20


	//   ....[6]....
        /*0094*/ 	.word	0x00004d40


	//   ....[7]....
        /*0098*/ 	.word	0x00004d60


	//   ....[8]....
        /*009c*/ 	.word	0x00004d80


	//   ....[9]....
        /*00a0*/ 	.word	0x00004da0


	//   ....[10]....
        /*00a4*/ 	.word	0x00006120


	//   ....[11]....
        /*00a8*/ 	.word	0x000061d0


	//   ....[12]....
        /*00ac*/ 	.word	0x00006240


	//   ....[13]....
        /*00b0*/ 	.word	0x000062b0


	//   ....[14]....
        /*00b4*/ 	.word	0x00006320


	//   ....[15]....
        /*00b8*/ 	.word	0x00006be0


	//   ....[16]....
        /*00bc*/ 	.word	0x00006c50


	//   ....[17]....
        /*00c0*/ 	.word	0x00006cc0


	//   ....[18]....
        /*00c4*/ 	.word	0x00006d30


	//   ....[19]....
        /*00c8*/ 	.word	0x00006da0


	//----- nvinfo : EIATTR_EXIT_INSTR_OFFSETS
	.align		4
.L_1448:
        /*00cc*/ 	.byte	0x04, 0x1c
        /*00ce*/ 	.short	(.L_1450 - .L_1449)


	//   ....[0]....
.L_1449:
        /*00d0*/ 	.word	0x000009c0


	//   ....[1]....
        /*00d4*/ 	.word	0x000060b0


	//----- nvinfo : EIATTR_MAX_THREADS
	.align		4
.L_1450:
        /*00d8*/ 	.byte	0x04, 0x05
        /*00da*/ 	.short	(.L_1452 - .L_1451)
.L_1451:
        /*00dc*/ 	.word	0x00000080
        /*00e0*/ 	.word	0x00000001
        /*00e4*/ 	.word	0x00000001


	//----- nvinfo : EIATTR_CRS_STACK_SIZE
	.align		4
.L_1452:
        /*00e8*/ 	.byte	0x04, 0x1e
        /*00ea*/ 	.short	(.L_1454 - .L_1453)
.L_1453:
        /*00ec*/ 	.word	0x00000000


	//----- nvinfo : EIATTR_CBANK_PARAM_SIZE
	.align		4
.L_1454:
        /*00f0*/ 	.byte	0x03, 0x19
        /*00f2*/ 	.short	0x00e8


	//----- nvinfo : EIATTR_PARAM_CBANK
	.align		4
        /*00f4*/ 	.byte	0x04, 0x0a
        /*00f6*/ 	.short	(.L_1456 - .L_1455)
	.align		4
.L_1455:
        /*00f8*/ 	.word	index@(.nv.constant0._ZN10layer_norm31ln_parallel_residual_fwd_kernelINS_13Kernel_traitsI6__halfS2_fS2_fjLj2048ELj1ELj4ELj1ELj16ENS_18Kernel_traits_baseILj2048ES2_S2_fS2_fjLj128EEEEELb0ELb1ELb0EEEvNS_9FwdParamsE)
        /*00fc*/ 	.short	0x0210
        /*00fe*/ 	.short	0x00e8


	//----- nvinfo : EIATTR_SW_WAR
	.align		4
.L_1456:
        /*0100*/ 	.byte	0x04, 0x36
        /*0102*/ 	.short	(.L_1458 - .L_1457)
.L_1457:
        /*0104*/ 	.word	0x00000008
.L_1458:


//--------------------- .nv.info._ZN10layer_norm31ln_parallel_residual_fwd_kernelINS_13Kernel_traitsI6__halfS2_fS2_fjLj2048ELj1ELj4ELj1ELj16ENS_18Kernel_traits_baseILj2048ES2_S2_fS2_fjLj128EEEEELb0ELb1ELb1EEEvNS_9FwdParamsE --------------------------
	.section	.nv.info._ZN10layer_norm31ln_parallel_residual_fwd_kernelINS_13Kernel_traitsI6__halfS2_fS2_fjLj2048ELj1ELj4ELj1ELj16ENS_18Kernel_traits_baseILj2048ES2_S2_fS2_fjLj128EEEEELb0ELb1ELb1EEEvNS_9FwdParamsE,"",@"SHT_CUDA_INFO"
	.sectionflags	@""
	.align	4


	//----- nvinfo : EIATTR_CUDA_API_VERSION
	.align		4
        /*0000*/ 	.byte	0x04, 0x37
        /*0002*/ 	.short	(.L_1460 - .L_1459)
.L_1459:
        /*0004*/ 	.word	0x00000082


	//----- nvinfo : EIATTR_KPARAM_INFO
	.align		4
.L_1460:
        /*0008*/ 	.byte	0x04, 0x17
        /*000a*/ 	.short	(.L_1462 - .L_1461)
.L_1461:
        /*000c*/ 	.word	0x00000000
        /*0010*/ 	.short	0x0000
        /*0012*/ 	.short	0x0000
        /*0014*/ 	.byte	0x00, 0xf0, 0xa1, 0x03


	//----- nvinfo : EIATTR_SPARSE_MMA_MASK
	.align		4
.L_1462:
        /*0018*/ 	.byte	0x03, 0x50
        /*001a*/ 	.short	0x0000


	//----- nvinfo : EIATTR_MAXREG_COUNT
	.align		4
        /*001c*/ 	.byte	0x03, 0x1b
        /*001e*/ 	.short	0x00ff


	//----- nvinfo : EIATTR_MERCURY_ISA_VERSION
	.align		4
        /*0020*/ 	.byte	0x03, 0x5f
        /*0022*/ 	.short	0x0101


	//----- nvinfo : EIATTR_COOP_GROUP_MASK_REGIDS
	.align		4
        /*0024*/ 	.byte	0x04, 0x29
        /*0026*/ 	.short	(.L_1464 - .L_1463)


	//   ....[0]....
.L_1463:
        /*0028*/ 	.word	0xffffffff


	//   ....[1]....
        /*002c*/ 	.word	0xffffffff


	//   ....[2]....
        /*0030*/ 	.word	0xffffffff


	//   ....[3]....
        /*0034*/ 	.word	0xffffffff


	//   ....[4]....
        /*0038*/ 	.word	0xffffffff


	//   ....[5]....
        /*003c*/ 	.word	0xffffffff


	//   ....[6]....
        /*0040*/ 	.word	0xffffffff


	//   ....[7]....
        /*0044*/ 	.word	0xffffffff


	//   ....[8]....
        /*0048*/ 	.word	0xffffffff


	//   ....[9]....
        /*004c*/ 	.word	0xffffffff


	//   ....[10]....
        /*0050*/ 	.word	0x050000be


	//   ....[11]....
        /*0054*/ 	.word	0x050000be


	//   ....[12]....
        /*0058*/ 	.word	0x050000be


	//   ....[13]....
        /*005c*/ 	.word	0x050000be


	//   ....[14]....
        /*0060*/ 	.word	0x050000be


	//   ....[15]....
        /*0064*/ 	.word	0x050000be


	//   ....[16]....
        /*0068*/ 	.word	0x050000be


	//   ....[17]....
        /*006c*/ 	.word	0x050000be


	//   ....[18]....
        /*0070*/ 	.word	0x050000be


	//   ....[19]....
        /*0074*/ 	.word	0x050000be


	//----- nvinfo : EIATTR_COOP_GROUP_INSTR_OFFSETS
	.align		4
.L_1464:
        /*0078*/ 	.byte	0x04, 0x28
        /*007a*/ 	.short	(.L_1466 - .L_1465)


	//   ....[0]....
.L_1465:
        /*007c*/ 	.word	0x00003420


	//   ....[1]....
        /*0080*/ 	.word	0x00003450


	//   ....[2]....
        /*0084*/ 	.word	0x00003470


	//   ....[3]....
        /*0088*/ 	.word	0x00003490


	//   ....[4]....
        /*008c*/ 	.word	0x000034b0


	//   ....[5]....
        /*0090*/ 	.word	0x00003ce0


	//   ....[6]....
        /*0094*/ 	.word	0x00003d00


	//   ....[7]....
        /*0098*/ 	.word	0x00003d20


	//   ....[8]....
        /*009c*/ 	.word	0x00003d40


	//   ....[9]....
        /*00a0*/ 	.word	0x00003d60


	//   ....[10]....
        /*00a4*/ 	.word	0x00005210


	//   ....[11]....
        /*00a8*/ 	.word	0x000052c0


	//   ....[12]....
        /*00ac*/ 	.word	0x00005330


	//   ....[13]....
        /*00b0*/ 	.word	0x000053a0


	//   ....[14]....
        /*00b4*/ 	.word	0x00005410


	//   ....[15]....
        /*00b8*/ 	.word	0x00005c90


	//   ....[16]....
        /*00bc*/ 	.word	0x00005d00


	//   ....[17]....
        /*00c0*/ 	.word	0x00005d70


	//   ....[18]....
        /*00c4*/ 	.word	0x00005de0


	//   ....[19]....
        /*00c8*/ 	.word	0x00005e50


	//----- nvinfo : EIATTR_EXIT_INSTR_OFFSETS
	.align		4
.L_1466:
        /*00cc*/ 	.byte	0x04, 0x1c
        /*00ce*/ 	.short	(.L_1468 - .L_1467)


	//   ....[0]....
.L_1467:
        /*00d0*/ 	.word	0x000001a0


	//   ....[1]....
        /*00d4*/ 	.word	0x000051a0


	//----- nvinfo : EIATTR_MAX_THREADS
	.align		4
.L_1468:
        /*00d8*/ 	.byte	0x04, 0x05
        /*00da*/ 	.short	(.L_1470 - .L_1469)
.L_1469:
        /*00dc*/ 	.word	0x00000080
        /*00e0*/ 	.word	0x00000001
        /*00e4*/ 	.word	0x00000001


	//----- nvinfo : EIATTR_CRS_STACK_SIZE
	.align		4
.L_1470:
        /*00e8*/ 	.byte	0x04, 0x1e
        /*00ea*/ 	.short	(.L_1472 - .L_1471)
.L_1471:
        /*00ec*/ 	.word	0x00000000


	//----- nvinfo : EIATTR_CBANK_PARAM_SIZE
	.align		4
.L_1472:
        /*00f0*/ 	.byte	0x03, 0x19
        /*00f2*/ 	.short	0x00e8


	//----- nvinfo : EIATTR_PARAM_CBANK
	.align		4
        /*00f4*/ 	.byte	0x04, 0x0a
        /*00f6*/ 	.short	(.L_1474 - .L_1473)
	.align		4
.L_1473:
        /*00f8*/ 	.word	index@(.nv.constant0._ZN10layer_norm31ln_parallel_residual_fwd_kernelINS_13Kernel_traitsI6__halfS2_fS2_fjLj2048ELj1ELj4ELj1ELj16ENS_18Kernel_traits_baseILj2048ES2_S2_fS2_fjLj128EEEEELb0ELb1ELb1EEEvNS_9FwdParamsE)
        /*00fc*/ 	.short	0x0210
        /*00fe*/ 	.short	0x00e8


	//----- nvinfo : EIATTR_SW_WAR
	.align		4
.L_1474:
        /*0100*/ 	.byte	0x04, 0x36
        /*0102*/ 	.short	(.L_1476 - .L_1475)
.L_1475:
        /*0104*/ 	.word	0x00000008
.L_1476:


//--------------------- .nv.info._ZN10layer_norm31ln_parallel_residual_fwd_kernelINS_13Kernel_traitsI6__halfS2_fS2_fjLj2048ELj1ELj4ELj1ELj16ENS_18Kernel_traits_baseILj2048ES2_S2_fS2_fjLj128EEEEELb1ELb0ELb0EEEvNS_9FwdParamsE --------------------------
	.section	.nv.info._ZN10layer_norm31ln_parallel_residual_fwd_kernelINS_13Kernel_traitsI6__halfS2_fS2_fjLj2048ELj1ELj4ELj1ELj16ENS_18Kernel_traits_baseILj2048ES2_S2_fS2_fjLj128EEEEELb1ELb0ELb0EEEvNS_9FwdParamsE,"",@"SHT_CUDA_INFO"
	.sectionflags	@""
	.align	4


	//----- nvinfo : EIATTR_CUDA_API_VERSION
	.align		4
        /*0000*/ 	.byte	0x04, 0x37
        /*0002*/ 	.short	(.L_1478 - .L_1477)
.L_1477:
        /*0004*/ 	.word	0x00000082


	//----- nvinfo : EIATTR_KPARAM_INFO
	.align		4
.L_1478:
        /*0008*/ 	.byte	0x04, 0x17
        /*000a*/ 	.short	(.L_1480 - .L_1479)
.L_1479:
        /*000c*/ 	.word	0x00000000
        /*0010*/ 	.short	0x0000
        /*0012*/ 	.short	0x0000
        /*0014*/ 	.byte	0x00, 0xf0, 0xa1, 0x03


	//----- nvinfo : EIATTR_SPARSE_MMA_MASK
	.align		4
.L_1480:
        /*0018*/ 	.byte	0x03, 0x50
        /*001a*/ 	.short	0x0000


	//----- nvinfo : EIATTR_MAXREG_COUNT
	.align		4
        /*001c*/ 	.byte	0x03, 0x1b
        /*001e*/ 	.short	0x00ff


	//----- nvinfo : EIATTR_ANNOTATIONS
	.align		4
        /*0020*/ 	.byte	0x04, 0x55
        /*0022*/ 	.short	(.L_1482 - .L_1481)


	//   ....[0]....
.L_1481:
        /* <DEDUP_REMOVED lines=149> */


	//----- nvinfo : EIATTR_MERCURY_ISA_VERSION
	.align		4
.L_1482:
        /*0964*/ 	.byte	0x03, 0x5f
        /*0966*/ 	.short	0x0101


	//----- nvinfo : EIATTR_COOP_GROUP_MASK_REGIDS
	.align		4
        /*0968*/ 	.byte	0x04, 0x29
        /*096a*/ 	.short	(.L_1484 - .L_1483)


	//   ....[0]....
.L_1483:
        /*096c*/ 	.word	0xffffffff


	//   ....[1]....
        /*0970*/ 	.word	0xffffffff


	//   ....[2]....
        /*0974*/ 	.word	0xffffffff


	//   ....[3]....
        /*0978*/ 	.word	0xffffffff


	//   ....[4]....
        /*097c*/ 	.word	0xffffffff


	//   ....[5]....
        /*0980*/ 	.word	0xffffffff


	//   ....[6]....
        /*0984*/ 	.word	0xffffffff


	//   ....[7]....
        /*0988*/ 	.word	0xffffffff


	//   ....[8]....
        /*098c*/ 	.word	0xffffffff


	//   ....[9]....
        /*0990*/ 	.word	0xffffffff


	//   ....[10]....
        /*0994*/ 	.word	0x05000079


	//   ....[11]....
        /*0998*/ 	.word	0x05000079


	//   ....[12]....
        /*099c*/ 	.word	0x05000079


	//   ....[13]....
        /*09a0*/ 	.word	0x05000079


	//   ....[14]....
        /*09a4*/ 	.word	0x05000079


	//   ....[15]....
        /*09a8*/ 	.word	0x05000079


	//   ....[16]....
        /*09ac*/ 	.word	0x05000079


	//   ....[17]....
        /*09b0*/ 	.word	0x05000079


	//   ....[18]....
        /*09b4*/ 	.word	0x05000079


	//   ....[19]....
        /*09b8*/ 	.word	0x05000079


	//----- nvinfo : EIATTR_COOP_GROUP_INSTR_OFFSETS
	.align		4
.L_1484:
        /*09bc*/ 	.byte	0x04, 0x28
        /*09be*/ 	.short	(.L_1486 - .L_1485)


	//   ....[0]....
.L_1485:
        /*09c0*/ 	.word	0x000311e0


	//   ....[1]....
        /*09c4*/ 	.word	0x00031240


	//   ....[2]....
        /*09c8*/ 	.word	0x00031260


	//   ....[3]....
        /*09cc*/ 	.word	0x00031280


	//   ....[4]....
        /*09d0*/ 	.word	0x000312b0


	//   ....[5]....
        /*09d4*/ 	.word	0x00031b10


	//   ....[6]....
        /*09d8*/ 	.word	0x00031b30


	//   ....[7]....
        /*09dc*/ 	.word	0x00031b50


	//   ....[8]....
        /*09e0*/ 	.word	0x00031b70


	//   ....[9]....
        /*09e4*/ 	.word	0x00031b90


	//   ....[10]....
        /*09e8*/ 	.word	0x000342f0


	//   ....[11]....
        /*09ec*/ 	.word	0x000343a0


	//   ....[12]....
        /*09f0*/ 	.word	0x00034420


	//   ....[13]....
        /*09f4*/ 	.word	0x00034490


	//   ....[14]....
        /*09f8*/ 	.word	0x00034520


	//   ....[15]....
        /*09fc*/ 	.word	0x00034df0


	//   ....[16]....
        /*0a00*/ 	.word	0x00034e60


	//   ....[17]....
        /*0a04*/ 	.word	0x00034ed0


	//   ....[18]....
        /*0a08*/ 	.word	0x00034f40


	//   ....[19]....
        /*0a0c*/ 	.word	0x00034fb0


	//----- nvinfo : EIATTR_EXIT_INSTR_OFFSETS
	.align		4
.L_1486:
        /*0a10*/ 	.byte	0x04, 0x1c
        /*0a12*/ 	.short	(.L_1488 - .L_1487)


	//   ....[0]....
.L_1487:
        /*0a14*/ 	.word	0x00001590


	//   ....[1]....
        /*0a18*/ 	.word	0x00034280


	//----- nvinfo : EIATTR_MAX_THREADS
	.align		4
.L_1488:
        /*0a1c*/ 	.byte	0x04, 0x05
        /*0a1e*/ 	.short	(.L_1490 - .L_1489)
.L_1489:
        /*0a20*/ 	.word	0x00000080
        /*0a24*/ 	.word	0x00000001
        /*0a28*/ 	.word	0x00000001


	//----- nvinfo : EIATTR_CRS_STACK_SIZE
	.align		4
.L_1490:
        /*0a2c*/ 	.byte	0x04, 0x1e
        /*0a2e*/ 	.short	(.L_1492 - .L_1491)
.L_1491:
        /*0a30*/ 	.word	0x00000000


	//----- nvinfo : EIATTR_CBANK_PARAM_SIZE
	.align		4
.L_1492:
        /*0a34*/ 	.byte	0x03, 0x19
        /*0a36*/ 	.short	0x00e8


	//----- nvinfo : EIATTR_PARAM_CBANK
	.align		4
        /*0a38*/ 	.byte	0x04, 0x0a
        /*0a3a*/ 	.short	(.L_1494 - .L_1493)
	.align		4
.L_1493:
        /*0a3c*/ 	.word	index@(.nv.constant0._ZN10layer_norm31ln_parallel_residual_fwd_kernelINS_13Kernel_traitsI6__halfS2_fS2_fjLj2048ELj1ELj4ELj1ELj16ENS_18Kernel_traits_baseILj2048ES2_S2_fS2_fjLj128EEEEELb1ELb0ELb0EEEvNS_9FwdParamsE)
        /*0a40*/ 	.short	0x0210
        /*0a42*/ 	.short	0x00e8


	//----- nvinfo : EIATTR_SW_WAR
	.align		4
.L_1494:
        /*0a44*/ 	.byte	0x04, 0x36
        /*0a46*/ 	.short	(.L_1496 - .L_1495)
.L_1495:
        /*0a48*/ 	.word	0x00000008
.L_1496:


//--------------------- .nv.info._ZN10layer_norm31ln_parallel_residual_fwd_kernelINS_13Kernel_traitsI6__halfS2_fS2_fjLj2048ELj1ELj4ELj1ELj16ENS_18Kernel_traits_baseILj2048ES2_S2_fS2_fjLj128EEEEELb1ELb0ELb1EEEvNS_9FwdParamsE --------------------------
	.section	.nv.info._ZN10layer_norm31ln_parallel_residual_fwd_kernelINS_13Kernel_traitsI6__halfS2_fS2_fjLj2048ELj1ELj4ELj1ELj16ENS_18Kernel_traits_baseILj2048ES2_S2_fS2_fjLj128EEEEELb1ELb0ELb1EEEvNS_9FwdParamsE,"",@"SHT_CUDA_INFO"
	.sectionflags	@""
	.align	4


	//----- nvinfo : EIATTR_CUDA_API_VERSION
	.align		4
        /*0000*/ 	.byte	0x04, 0x37
        /*0002*/ 	.short	(.L_1498 - .L_1497)
.L_1497:
        /*0004*/ 	.word	0x00000082


	//----- nvinfo : EIATTR_KPARAM_INFO
	.align		4
.L_1498:
        /*0008*/ 	.byte	0x04, 0x17
        /*000a*/ 	.short	(.L_1500 - .L_1499)
.L_1499:
        /*000c*/ 	.word	0x00000000
        /*0010*/ 	.short	0x0000
        /*0012*/ 	.short	0x0000
        /*0014*/ 	.byte	0x00, 0xf0, 0xa1, 0x03


	//----- nvinfo : EIATTR_SPARSE_MMA_MASK
	.align		4
.L_1500:
        /*0018*/ 	.byte	0x03, 0x50
        /*001a*/ 	.short	0x0000


	//----- nvinfo : EIATTR_MAXREG_COUNT
	.align		4
        /*001c*/ 	.byte	0x03, 0x1b
        /*001e*/ 	.short	0x00ff


	//----- nvinfo : EIATTR_ANNOTATIONS
	.align		4
        /*0020*/ 	.byte	0x04, 0x55
        /*0022*/ 	.short	(.L_1502 - .L_1501)


	//   ....[0]....
.L_1501:
        /* <DEDUP_REMOVED lines=54> */


	//----- nvinfo : EIATTR_MERCURY_ISA_VERSION
	.align		4
.L_1502:
        /*0374*/ 	.byte	0x03, 0x5f
        /*0376*/ 	.short	0x0101


	//----- nvinfo : EIATTR_COOP_GROUP_MASK_REGIDS
	.align		4
        /*0378*/ 	.byte	0x04, 0x29
        /*037a*/ 	.short	(.L_1504 - .L_1503)


	//   ....[0]....
.L_1503:
        /*037c*/ 	.word	0xffffffff


	//   ....[1]....
        /*0380*/ 	.word	0xffffffff


	//   ....[2]....
        /*0384*/ 	.word	0xffffffff


	//   ....[3]....
        /*0388*/ 	.word	0xffffffff


	//   ....[4]....
        /*038c*/ 	.word	0xffffffff


	//   ....[5]....
        /*0390*/ 	.word	0xffffffff


	//   ....[6]....
        /*0394*/ 	.word	0xffffffff


	//   ....[7]....
        /*0398*/ 	.word	0xffffffff


	//   ....[8]....
        /*039c*/ 	.word	0xffffffff


	//   ....[9]....
        /*03a0*/ 	.word	0xffffffff


	//   ....[10]....
        /*03a4*/ 	.word	0x050000c3


	//   ....[11]....
        /*03a8*/ 	.word	0x050000c3


	//   ....[12]....
        /*03ac*/ 	.word	0x050000c3


	//   ....[13]....
        /*03b0*/ 	.word	0x050000c3


	//   ....[14]....
        /*03b4*/ 	.word	0x050000c3


	//   ....[15]....
        /*03b8*/ 	.word	0x050000c3


	//   ....[16]....
        /*03bc*/ 	.word	0x050000c3


	//   ....[17]....
        /*03c0*/ 	.word	0x050000c3


	//   ....[18]....
        /*03c4*/ 	.word	0x050000c3


	//   ....[19]....
        /*03c8*/ 	.word	0x050000c3


	//----- nvinfo : EIATTR_COOP_GROUP_INSTR_OFFSETS
	.align		4
.L_1504:
        /*03cc*/ 	.byte	0x04, 0x28
        /*03ce*/ 	.short	(.L_1506 - .L_1505)


	//   ....[0]....
.L_1505:
        /*03d0*/ 	.word	0x0002f800


	//   ....[1]....
        /*03d4*/ 	.word	0x0002f820


	//   ....[2]....
        /*03d8*/ 	.word	0x0002f840


	//   ....[3]....
        /*03dc*/ 	.word	0x0002f860


	//   ....[4]....
        /*03e0*/ 	.word	0x0002f880


	//   ....[5]....
        /*03e4*/ 	.word	0x000300c0


	//   ....[6]....
        /*03e8*/ 	.word	0x000300e0


	//   ....[7]....
        /*03ec*/ 	.word	0x00030100


	//   ....[8]....
        /*03f0*/ 	.word	0x00030120


	//   ....[9]....
        /*03f4*/ 	.word	0x00030140


	//   ....[10]....
        /*03f8*/ 	.word	0x000324f0


	//   ....[11]....
        /*03fc*/ 	.word	0x00032580


	//   ....[12]....
        /*0400*/ 	.word	0x000325f0


	//   ....[13]....
        /*0404*/ 	.word	0x00032660


	//   ....[14]....
        /*0408*/ 	.word	0x000326d0


	//   ....[15]....
        /*040c*/ 	.word	0x00032f70


	//   ....[16]....
        /*0410*/ 	.word	0x00032fe0


	//   ....[17]....
        /*0414*/ 	.word	0x00033050


	//   ....[18]....
        /*0418*/ 	.word	0x000330c0


	//   ....[19]....
        /*041c*/ 	.word	0x00033130


	//----- nvinfo : EIATTR_EXIT_INSTR_OFFSETS
	.align		4
.L_1506:
        /*0420*/ 	.byte	0x04, 0x1c
        /*0422*/ 	.short	(.L_1508 - .L_1507)


	//   ....[0]....
.L_1507:
        /*0424*/ 	.word	0x00000ae0


	//   ....[1]....
        /*0428*/ 	.word	0x00032480


	//----- nvinfo : EIATTR_MAX_THREADS
	.align		4
.L_1508:
        /*042c*/ 	.byte	0x04, 0x05
        /*042e*/ 	.short	(.L_1510 - .L_1509)
.L_1509:
        /*0430*/ 	.word	0x00000080
        /*0434*/ 	.word	0x00000001
        /*0438*/ 	.word	0x00000001


	//----- nvinfo : EIATTR_CRS_STACK_SIZE
	.align		4
.L_1510:
        /*043c*/ 	.byte	0x04, 0x1e
        /*043e*/ 	.short	(.L_1512 - .L_1511)
.L_1511:
        /*0440*/ 	.word	0x00000000


	//----- nvinfo : EIATTR_CBANK_PARAM_SIZE
	.align		4
.L_1512:
        /*0444*/ 	.byte	0x03, 0x19
        /*0446*/ 	.short	0x00e8


	//----- nvinfo : EIATTR_PARAM_CBANK
	.align		4
        /*0448*/ 	.byte	0x04, 0x0a
        /*044a*/ 	.short	(.L_1514 - .L_1513)
	.align		4
.L_1513:
        /*044c*/ 	.word	index@(.nv.constant0._ZN10layer_norm31ln_parallel_residual_fwd_kernelINS_13Kernel_traitsI6__halfS2_fS2_fjLj2048ELj1ELj4ELj1ELj16ENS_18Kernel_traits_baseILj2048ES2_S2_fS2_fjLj128EEEEELb1ELb0ELb1EEEvNS_9FwdParamsE)
        /*0450*/ 	.short	0x0210
        /*0452*/ 	.short	0x00e8


	//----- nvinfo : EIATTR_SW_WAR
	.align		4
.L_1514:
        /*0454*/ 	.byte	0x04, 0x36
        /*0456*/ 	.short	(.L_1516 - .L_1515)
.L_1515:
        /*0458*/ 	.word	0x00000008
.L_1516:


//--------------------- .nv.info._ZN10layer_norm31ln_parallel_residual_fwd_kernelINS_13Kernel_traitsI6__halfS2_fS2_fjLj2048ELj1ELj4ELj1ELj16ENS_18Kernel_traits_baseILj2048ES2_S2_fS2_fjLj128EEEEELb1ELb1ELb0EEEvNS_9FwdParamsE --------------------------
	.section	.nv.info._ZN10layer_norm31ln_parallel_residual_fwd_kernelINS_13Kernel_traitsI6__halfS2_fS2_fjLj2048ELj1ELj4ELj1ELj16ENS_18Kernel_traits_baseILj2048ES2_S2_fS2_fjLj128EEEEELb1ELb1ELb0EEEvNS_9FwdParamsE,"",@"SHT_CUDA_INFO"
	.sectionflags	@""
	.align	4


	//----- nvinfo : EIATTR_CUDA_API_VERSION
	.align		4
        /*0000*/ 	.byte	0x04, 0x37
        /*0002*/ 	.short	(.L_1518 - .L_1517)
.L_1517:
        /*0004*/ 	.word	0x00000082


	//----- nvinfo : EIATTR_KPARAM_INFO
	.align		4
.L_1518:
        /*0008*/ 	.byte	0x04, 0x17
        /*000a*/ 	.short	(.L_1520 - .L_1519)
.L_1519:
        /*000c*/ 	.word	0x00000000
        /*0010*/ 	.short	0x0000
        /*0012*/ 	.short	0x0000
        /*0014*/ 	.byte	0x00, 0xf0, 0xa1, 0x03


	//----- nvinfo : EIATTR_SPARSE_MMA_MASK
	.align		4
.L_1520:
        /*0018*/ 	.byte	0x03, 0x50
        /*001a*/ 	.short	0x0000


	//----- nvinfo : EIATTR_MAXREG_COUNT
	.align		4
        /*001c*/ 	.byte	0x03, 0x1b
        /*001e*/ 	.short	0x00ff


	//----- nvinfo : EIATTR_MERCURY_ISA_VERSION
	.align		4
        /*0020*/ 	.byte	0x03, 0x5f
        /*0022*/ 	.short	0x0101


	//----- nvinfo : EIATTR_COOP_GROUP_MASK_REGIDS
	.align		4
        /*0024*/ 	.byte	0x04, 0x29
        /*0026*/ 	.short	(.L_1522 - .L_1521)


	//   ....[0]....
.L_1521:
        /*0028*/ 	.word	0xffffffff


	//   ....[1]....
        /*002c*/ 	.word	0xffffffff


	//   ....[2]....
        /*0030*/ 	.word	0xffffffff


	//   ....[3]....
        /*0034*/ 	.word	0xffffffff


	//   ....[4]....
        /*0038*/ 	.word	0xffffffff


	//   ....[5]....
        /*003c*/ 	.word	0xffffffff


	//   ....[6]....
        /*0040*/ 	.word	0xffffffff


	//   ....[7]....
        /*0044*/ 	.word	0xffffffff


	//   ....[8]....
        /*0048*/ 	.word	0xffffffff


	//   ....[9]....
        /*004c*/ 	.word	0xffffffff


	//   ....[10]....
        /*0050*/ 	.word	0x050000ec


	//   ....[11]....
        /*0054*/ 	.word	0x050000ec


	//   ....[12]....
        /*0058*/ 	.word	0x050000ec


	//   ....[13]....
        /*005c*/ 	.word	0x050000ec


	//   ....[14]....
        /*0060*/ 	.word	0x050000ec


	//   ....[15]....
        /*0064*/ 	.word	0x050000ec


	//   ....[16]....
        /*0068*/ 	.word	0x050000ec


	//   ....[17]....
        /*006c*/ 	.word	0x050000ec


	//   ....[18]....
        /*0070*/ 	.word	0x050000ec


	//   ....[19]....
        /*0074*/ 	.word	0x050000ec


	//----- nvinfo : EIATTR_COOP_GROUP_INSTR_OFFSETS
	.align		4
.L_1522:
        /*0078*/ 	.byte	0x04, 0x28
        /*007a*/ 	.short	(.L_1524 - .L_1523)


	//   ....[0]....
.L_1523:
        /*007c*/ 	.word	0x0002f400


	//   ....[1]....
        /*0080*/ 	.word	0x0002f460


	//   ....[2]....
        /*0084*/ 	.word	0x0002f480


	//   ....[3]....
        /*0088*/ 	.word	0x0002f4a0


	//   ....[4]....
        /*008c*/ 	.word	0x0002f4c0


	//   ....[5]....
        /*0090*/ 	.word	0x0002fd20


	//   ....[6]....
        /*0094*/ 	.word	0x0002fd40


	//   ....[7]....
        /*0098*/ 	.word	0x0002fd60


	//   ....[8]....
        /*009c*/ 	.word	0x0002fd80


	//   ....[9]....
        /*00a0*/ 	.word	0x0002fda0


	//   ....[10]....
        /*00a4*/ 	.word	0x00031150


	//   ....[11]....
        /*00a8*/ 	.word	0x00031220


	//   ....[12]....
        /*00ac*/ 	.word	0x00031290


	//   ....[13]....
        /*00b0*/ 	.word	0x00031300


	//   ....[14]....
        /*00b4*/ 	.word	0x00031370


	//   ....[15]....
        /*00b8*/ 	.word	0x00031c30


	//   ....[16]....
        /*00bc*/ 	.word	0x00031ca0


	//   ....[17]....
        /*00c0*/ 	.word	0x00031d10


	//   ....[18]....
        /*00c4*/ 	.word	0x00031d80


	//   ....[19]....
        /*00c8*/ 	.word	0x00031df0


	//----- nvinfo : EIATTR_EXIT_INSTR_OFFSETS
	.align		4
.L_1524:
        /*00cc*/ 	.byte	0x04, 0x1c
        /*00ce*/ 	.short	(.L_1526 - .L_1525)


	//   ....[0]....
.L_1525:
        /*00d0*/ 	.word	0x00000e80


	//   ....[1]....
        /*00d4*/ 	.word	0x000310e0


	//----- nvinfo : EIATTR_MAX_THREADS
	.align		4
.L_1526:
        /*00d8*/ 	.byte	0x04, 0x05
        /*00da*/ 	.short	(.L_1528 - .L_1527)
.L_1527:
        /*00dc*/ 	.word	0x00000080
        /*00e0*/ 	.word	0x00000001
        /*00e4*/ 	.word	0x00000001


	//----- nvinfo : EIATTR_CRS_STACK_SIZE
	.align		4
.L_1528:
        /*00e8*/ 	.byte	0x04, 0x1e
        /*00ea*/ 	.short	(.L_1530 - .L_1529)
.L_1529:
        /*00ec*/ 	.word	0x00000000


	//----- nvinfo : EIATTR_CBANK_PARAM_SIZE
	.align		4
.L_1530:
        /*00f0*/ 	.byte	0x03, 0x19
        /*00f2*/ 	.short	0x00e8


	//----- nvinfo : EIATTR_PARAM_CBANK
	.align		4
        /*00f4*/ 	.byte	0x04, 0x0a
        /*00f6*/ 	.short	(.L_1532 - .L_1531)
	.align		4
.L_1531:
        /*00f8*/ 	.word	index@(.nv.constant0._ZN10layer_norm31ln_parallel_residual_fwd_kernelINS_13Kernel_traitsI6__halfS2_fS2_fjLj2048ELj1ELj4ELj1ELj16ENS_18Kernel_traits_baseILj2048ES2_S2_fS2_fjLj128EEEEELb1ELb1ELb0EEEvNS_9FwdParamsE)
        /*00fc*/ 	.short	0x0210
        /*00fe*/ 	.short	0x00e8


	//----- nvinfo : EIATTR_SW_WAR
	.align		4
.L_1532:
        /*0100*/ 	.byte	0x04, 0x36
        /*0102*/ 	.short	(.L_1534 - .L_1533)
.L_1533:
        /*0104*/ 	.word	0x00000008
.L_1534:


//--------------------- .nv.info._ZN10layer_norm31ln_parallel_residual_fwd_kernelINS_13Kernel_traitsI6__halfS2_fS2_fjLj2048ELj1ELj4ELj1ELj16ENS_18Kernel_traits_baseILj2048ES2_S2_fS2_fjLj128EEEEELb1ELb1ELb1EEEvNS_9FwdParamsE --------------------------
	.section	.nv.info._ZN10layer_norm31ln_parallel_residual_fwd_kernelINS_13Kernel_traitsI6__halfS2_fS2_fjLj2048ELj1ELj4ELj1ELj16ENS_18Kernel_traits_baseILj2048ES2_S2_fS2_fjLj128EEEEELb1ELb1ELb1EEEvNS_9FwdParamsE,"",@"SHT_CUDA_INFO"
	.sectionflags	@""
	.align	4


	//----- nvinfo : EIATTR_CUDA_API_VERSION
	.align		4
        /*0000*/ 	.byte	0x04, 0x37
        /*0002*/ 	.short	(.L_1536 - .L_1535)
.L_1535:
        /*0004*/ 	.word	0x00000082


	//----- nvinfo : EIATTR_KPARAM_INFO
	.align		4
.L_1536:
        /*0008*/ 	.byte	0x04, 0x17
        /*000a*/ 	.short	(.L_1538 - .L_1537)
.L_1537:
        /*000c*/ 	.word	0x00000000
        /*0010*/ 	.short	0x0000
        /*0012*/ 	.short	0x0000
        /*0014*/ 	.byte	0x00, 0xf0, 0xa1, 0x03


	//----- nvinfo : EIATTR_SPARSE_MMA_MASK
	.align		4
.L_1538:
        /*0018*/ 	.byte	0x03, 0x50
        /*001a*/ 	.short	0x0000


	//----- nvinfo : EIATTR_MAXREG_COUNT
	.align		4
        /*001c*/ 	.byte	0x03, 0x1b
        /*001e*/ 	.short	0x00ff


	//----- nvinfo : EIATTR_MERCURY_ISA_VERSION
	.align		4
        /*0020*/ 	.byte	0x03, 0x5f
        /*0022*/ 	.short	0x0101


	//----- nvinfo : EIATTR_COOP_GROUP_MASK_REGIDS
	.align		4
        /*0024*/ 	.byte	0x04, 0x29
        /*0026*/ 	.short	(.L_1540 - .L_1539)


	//   ....[0]....
.L_1539:
        /*0028*/ 	.word	0xffffffff


	//   ....[1]....
        /*002c*/ 	.word	0xffffffff


	//   ....[2]....
        /*0030*/ 	.word	0xffffffff


	//   ....[3]....
        /*0034*/ 	.word	0xffffffff


	//   ....[4]....
        /*0038*/ 	.word	0xffffffff


	//   ....[5]....
        /*003c*/ 	.word	0xffffffff


	//   ....[6]....
        /*0040*/ 	.word	0xffffffff


	//   ....[7]....
        /*0044*/ 	.word	0xffffffff


	//   ....[8]....
        /*0048*/ 	.word	0xffffffff


	//   ....[9]....
        /*004c*/ 	.word	0xffffffff


	//   ....[10]....
        /*0050*/ 	.word	0x050000ce


	//   ....[11]....
        /*0054*/ 	.word	0x050000ce


	//   ....[12]....
        /*0058*/ 	.word	0x050000ce


	//   ....[13]....
        /*005c*/ 	.word	0x050000ce


	//   ....[14]....
        /*0060*/ 	.word	0x050000ce


	//   ....[15]....
        /*0064*/ 	.word	0x050000ce


	//   ....[16]....
        /*0068*/ 	.word	0x050000ce


	//   ....[17]....
        /*006c*/ 	.word	0x050000ce


	//   ....[18]....
        /*0070*/ 	.word	0x050000ce


	//   ....[19]....
        /*0074*/ 	.word	0x050000ce


	//----- nvinfo : EIATTR_COOP_GROUP_INSTR_OFFSETS
	.align		4
.L_1540:
        /*0078*/ 	.byte	0x04, 0x28
        /*007a*/ 	.short	(.L_1542 - .L_1541)


	//   ....[0]....
.L_1541:
        /*007c*/ 	.word	0x0002e910


	//   ....[1]....
        /*0080*/ 	.word	0x0002e940


	//   ....[2]....
        /*0084*/ 	.word	0x0002e960


	//   ....[3]....
        /*0088*/ 	.word	0x0002e980


	//   ....[4]....
        /*008c*/ 	.word	0x0002e9a0


	//   ....[5]....
        /*0090*/ 	.word	0x0002f1d0


	//   ....[6]....
        /*0094*/ 	.word	0x0002f1f0


	//   ....[7]....
        /*0098*/ 	.word	0x0002f210


	//   ....[8]....
        /*009c*/ 	.word	0x0002f230


	//   ....[9]....
        /*00a0*/ 	.word	0x0002f250


	//   ....[10]....
        /*00a4*/ 	.word	0x00030740


	//   ....[11]....
        /*00a8*/ 	.word	0x000307f0


	//   ....[12]....
        /*00ac*/ 	.word	0x00030860


	//   ....[13]....
        /*00b0*/ 	.word	0x000308d0


	//   ....[14]....
        /*00b4*/ 	.word	0x00030940


	//   ....[15]....
        /*00b8*/ 	.word	0x000311c0


	//   ....[16]....
        /*00bc*/ 	.word	0x00031230


	//   ....[17]....
        /*00c0*/ 	.word	0x000312a0


	//   ....[18]....
        /*00c4*/ 	.word	0x00031310


	//   ....[19]....
        /*00c8*/ 	.word	0x00031380


	//----- nvinfo : EIATTR_EXIT_INSTR_OFFSETS
	.align		4
.L_1542:
        /*00cc*/ 	.byte	0x04, 0x1c
        /*00ce*/ 	.short	(.L_1544 - .L_1543)


	//   ....[0]....
.L_1543:
        /*00d0*/ 	.word	0x00000620


	//   ....[1]....
        /*00d4*/ 	.word	0x000306d0


	//----- nvinfo : EIATTR_MAX_THREADS
	.align		4
.L_1544:
        /*00d8*/ 	.byte	0x04, 0x05
        /*00da*/ 	.short	(.L_1546 - .L_1545)
.L_1545:
        /*00dc*/ 	.word	0x00000080
        /*00e0*/ 	.word	0x00000001
        /*00e4*/ 	.word	0x00000001


	//----- nvinfo : EIATTR_CRS_STACK_SIZE
	.align		4
.L_1546:
        /*00e8*/ 	.byte	0x04, 0x1e
        /*00ea*/ 	.short	(.L_1548 - .L_1547)
.L_1547:
        /*00ec*/ 	.word	0x00000000


	//----- nvinfo : EIATTR_CBANK_PARAM_SIZE
	.align		4
.L_1548:
        /*00f0*/ 	.byte	0x03, 0x19
        /*00f2*/ 	.short	0x00e8


	//----- nvinfo : EIATTR_PARAM_CBANK
	.align		4
        /*00f4*/ 	.byte	0x04, 0x0a
        /*00f6*/ 	.short	(.L_1550 - .L_1549)
	.align		4
.L_1549:
        /*00f8*/ 	.word	index@(.nv.constant0._ZN10layer_norm31ln_parallel_residual_fwd_kernelINS_13Kernel_traitsI6__halfS2_fS2_fjLj2048ELj1ELj4ELj1ELj16ENS_18Kernel_traits_baseILj2048ES2_S2_fS2_fjLj128EEEEELb1ELb1ELb1EEEvNS_9FwdParamsE)
        /*00fc*/ 	.short	0x0210
        /*00fe*/ 	.short	0x00e8


	//----- nvinfo : EIATTR_SW_WAR
	.align		4
.L_1550:
        /*0100*/ 	.byte	0x04, 0x36
        /*0102*/ 	.short	(.L_1552 - .L_1551)
.L_1551:
        /*0104*/ 	.word	0x00000008
.L_1552:


//--------------------- .nv.info._ZN10layer_norm31ln_parallel_residual_fwd_kernelINS_13Kernel_traitsIf6__halffS2_fjLj2048ELj1ELj4ELj1ELj16ENS_18Kernel_traits_baseILj2048EfS2_fS2_fjLj128EEEEELb0ELb0ELb0EEEvNS_9FwdParamsE --------------------------
	.section	.nv.info._ZN10layer_norm31ln_parallel_residual_fwd_kernelINS_13Kernel_traitsIf6__halffS2_fjLj2048ELj1ELj4ELj1ELj16ENS_18Kernel_traits_baseILj2048EfS2_fS2_fjLj128EEEEELb0ELb0ELb0EEEvNS_9FwdParamsE,"",@"SHT_CUDA_INFO"
	.sectionflags	@""
	.align	4


	//----- nvinfo : EIATTR_CUDA_API_VERSION
	.align		4
        /*0000*/ 	.byte	0x04, 0x37
        /*0002*/ 	.short	(.L_1554 - .L_1553)
.L_1553:
        /*0004*/ 	.word	0x00000082


	//----- nvinfo : EIATTR_KPARAM_INFO
	.align		4
.L_1554:
        /*0008*/ 	.byte	0x04, 0x17
        /*000a*/ 	.short	(.L_1556 - .L_1555)
.L_1555:
        /*000c*/ 	.word	0x00000000
        /*0010*/ 	.short	0x0000
        /*0012*/ 	.short	0x0000
        /*0014*/ 	.byte	0x00, 0xf0, 0xa1, 0x03


	//----- nvinfo : EIATTR_SPARSE_MMA_MASK
	.align		4
.L_1556:
        /*0018*/ 	.byte	0x03, 0x50
        /*001a*/ 	.short	0x0000


	//----- nvinfo : EIATTR_MAXREG_COUNT
	.align		4
        /*001c*/ 	.byte	0x03, 0x1b
        /*001e*/ 	.short	0x00ff


	//----- nvinfo : EIATTR_ANNOTATIONS
	.align		4
        /*0020*/ 	.byte	0x04, 0x55
        /*0022*/ 	.short	(.L_1558 - .L_1557)


	//   ....[0]....
.L_1557:
        /* <DEDUP_REMOVED lines=89> */


	//----- nvinfo : EIATTR_MERCURY_ISA_VERSION
	.align		4
.L_1558:
        /*05a4*/ 	.byte	0x03, 0x5f
        /*05a6*/ 	.short	0x0101


	//----- nvinfo : EIATTR_COOP_GROUP_MASK_REGIDS
	.align		4
        /*05a8*/ 	.byte	0x04, 0x29
        /*05aa*/ 	.short	(.L_1560 - .L_1559)


	//   ....[0]....
.L_1559:
        /*05ac*/ 	.word	0xffffffff


	//   ....[1]....
        /*05b0*/ 	.word	0xffffffff


	//   ....[2]....
        /*05b4*/ 	.word	0xffffffff


	//   ....[3]....
        /*05b8*/ 	.word	0xffffffff


	//   ....[4]....
        /*05bc*/ 	.word	0xffffffff


	//   ....[5]....
        /*05c0*/ 	.word	0xffffffff


	//   ....[6]....
        /*05c4*/ 	.word	0xffffffff


	//   ....[7]....
        /*05c8*/ 	.word	0xffffffff


	//   ....[8]....
        /*05cc*/ 	.word	0xffffffff


	//   ....[9]....
        /*05d0*/ 	.word	0xffffffff


	//   ....[10]....
        /*05d4*/ 	.word	0x05000003


	//   ....[11]....
        /*05d8*/ 	.word	0x05000003


	//   ....[12]....
        /*05dc*/ 	.word	0x05000003


	//   ....[13]....
        /*05e0*/ 	.word	0x05000003


	//   ....[14]....
        /*05e4*/ 	.word	0x05000003


	//   ....[15]....
        /*05e8*/ 	.word	0x05000003


	//   ....[16]....
        /*05ec*/ 	.word	0x05000003


	//   ....[17]....
        /*05f0*/ 	.word	0x05000003


	//   ....[18]....
        /*05f4*/ 	.word	0x05000003


	//   ....[19]....
        /*05f8*/ 	.word	0x05000003


	//----- nvinfo : EIATTR_COOP_GROUP_INSTR_OFFSETS
	.align		4
.L_1560:
        /*05fc*/ 	.byte	0x04, 0x28
        /*05fe*/ 	.short	(.L_1562 - .L_1561)


	//   ....[0]....
.L_1561:
        /*0600*/ 	.word	0x00004a50


	//   ....[1]....
        /*0604*/ 	.word	0x00004a90


	//   ....[2]....
        /*0608*/ 	.word	0x00004ab0


	//   ....[3]....
        /*060c*/ 	.word	0x00004ad0


	//   ....[4]....
        /*0610*/ 	.word	0x00004af0


	//   ....[5]....
        /*0614*/ 	.word	0x00005350


	//   ....[6]....
        /*0618*/ 	.word	0x00005370


	//   ....[7]....
        /*061c*/ 	.word	0x00005390


	//   ....[8]....
        /*0620*/ 	.word	0x000053b0


	//   ....[9]....
        /*0624*/ 	.word	0x000053d0


	//   ....[10]....
        /*0628*/ 	.word	0x00007760


	//   ....[11]....
        /*062c*/ 	.word	0x00007800


	//   ....[12]....
        /*0630*/ 	.word	0x00007870


	//   ....[13]....
        /*0634*/ 	.word	0x000078e0


	//   ....[14]....
        /*0638*/ 	.word	0x00007950


	//   ....[15]....
        /*063c*/ 	.word	0x00008220


	//   ....[16]....
        /*0640*/ 	.word	0x00008290


	//   ....[17]....
        /*0644*/ 	.word	0x00008300


	//   ....[18]....
        /*0648*/ 	.word	0x00008370


	//   ....[19]....
        /*064c*/ 	.word	0x000083e0


	//----- nvinfo : EIATTR_EXIT_INSTR_OFFSETS
	.align		4
.L_1562:
        /*0650*/ 	.byte	0x04, 0x1c
        /*0652*/ 	.short	(.L_1564 - .L_1563)


	//   ....[0]....
.L_1563:
        /*0654*/ 	.word	0x000017d0


	//   ....[1]....
        /*0658*/ 	.word	0x000076f0


	//----- nvinfo : EIATTR_MAX_THREADS
	.align		4
.L_1564:
        /*065c*/ 	.byte	0x04, 0x05
        /*065e*/ 	.short	(.L_1566 - .L_1565)
.L_1565:
        /*0660*/ 	.word	0x00000080
        /*0664*/ 	.word	0x00000001
        /*0668*/ 	.word	0x00000001


	//----- nvinfo : EIATTR_CRS_STACK_SIZE
	.align		4
.L_1566:
        /*066c*/ 	.byte	0x04, 0x1e
        /*066e*/ 	.short	(.L_1568 - .L_1567)
.L_1567:
        /*0670*/ 	.word	0x00000000


	//----- nvinfo : EIATTR_CBANK_PARAM_SIZE
	.align		4
.L_1568:
        /*0674*/ 	.byte	0x03, 0x19
        /*0676*/ 	.short	0x00e8


	//----- nvinfo : EIATTR_PARAM_CBANK
	.align		4
        /*0678*/ 	.byte	0x04, 0x0a
        /*067a*/ 	.short	(.L_1570 - .L_1569)
	.align		4
.L_1569:
        /*067c*/ 	.word	index@(.nv.constant0._ZN10layer_norm31ln_parallel_residual_fwd_kernelINS_13Kernel_traitsIf6__halffS2_fjLj2048ELj1ELj4ELj1ELj16ENS_18Kernel_traits_baseILj2048EfS2_fS2_fjLj128EEEEELb0ELb0ELb0EEEvNS_9FwdParamsE)
        /*0680*/ 	.short	0x0210
        /*0682*/ 	.short	0x00e8


	//----- nvinfo : EIATTR_SW_WAR
	.align		4
.L_1570:
        /*0684*/ 	.byte	0x04, 0x36
        /*0686*/ 	.short	(.L_1572 - .L_1571)
.L_1571:
        /*0688*/ 	.word	0x00000008
.L_1572:


//--------------------- .nv.info._ZN10layer_norm31ln_parallel_residual_fwd_kernelINS_13Kernel_traitsIf6__halffS2_fjLj2048ELj1ELj4ELj1ELj16ENS_18Kernel_traits_baseILj2048EfS2_fS2_fjLj128EEEEELb0ELb0ELb1EEEvNS_9FwdParamsE --------------------------
	.section	.nv.info._ZN10layer_norm31ln_parallel_residual_fwd_kernelINS_13Kernel_traitsIf6__halffS2_fjLj2048ELj1ELj4ELj1ELj16ENS_18Kernel_traits_baseILj2048EfS2_fS2_fjLj128EEEEELb0ELb0ELb1EEEvNS_9FwdParamsE,"",@"SHT_CUDA_INFO"
	.sectionflags	@""
	.align	4


	//----- nvinfo : EIATTR_CUDA_API_VERSION
	.align		4
        /*0000*/ 	.byte	0x04, 0x37
        /*0002*/ 	.short	(.L_1574 - .L_1573)
.L_1573:
        /*0004*/ 	.word	0x00000082


	//----- nvinfo : EIATTR_KPARAM_INFO
	.align		4
.L_1574:
        /*0008*/ 	.byte	0x04, 0x17
        /*000a*/ 	.short	(.L_1576 - .L_1575)
.L_1575:
        /*000c*/ 	.word	0x00000000
        /*0010*/ 	.short	0x0000
        /*0012*/ 	.short	0x0000
        /*0014*/ 	.byte	0x00, 0xf0, 0xa1, 0x03


	//----- nvinfo : EIATTR_SPARSE_MMA_MASK
	.align		4
.L_1576:
        /*0018*/ 	.byte	0x03, 0x50
        /*001a*/ 	.short	0x0000


	//----- nvinfo : EIATTR_MAXREG_COUNT
	.align		4
        /*001c*/ 	.byte	0x03, 0x1b
        /*001e*/ 	.short	0x00ff


	//----- nvinfo : EIATTR_ANNOTATIONS
	.align		4
        /*0020*/ 	.byte	0x04, 0x55
        /*0022*/ 	.short	(.L_1578 - .L_1577)


	//   ....[0]....
.L_1577:
        /* <DEDUP_REMOVED lines=75> */


	//----- nvinfo : EIATTR_MERCURY_ISA_VERSION
	.align		4
.L_1578:
        /*04c4*/ 	.byte	0x03, 0x5f
        /*04c6*/ 	.short	0x0101


	//----- nvinfo : EIATTR_COOP_GROUP_MASK_REGIDS
	.align		4
        /*04c8*/ 	.byte	0x04, 0x29
        /*04ca*/ 	.short	(.L_1580 - .L_1579)


	//   ....[0]....
.L_1579:
        /*04cc*/ 	.word	0xffffffff


	//   ....[1]....
        /*04d0*/ 	.word	0xffffffff


	//   ....[2]....
        /*04d4*/ 	.word	0xffffffff


	//   ....[3]....
        /*04d8*/ 	.word	0xffffffff


	//   ....[4]....
        /*04dc*/ 	.word	0xffffffff


	//   ....[5]....
        /*04e0*/ 	.word	0xffffffff


	//   ....[6]....
        /*04e4*/ 	.word	0xffffffff


	//   ....[7]....
        /*04e8*/ 	.word	0xffffffff


	//   ....[8]....
        /*04ec*/ 	.word	0xffffffff


	//   ....[9]....
        /*04f0*/ 	.word	0xffffffff


	//   ....[10]....
        /*04f4*/ 	.word	0x050000f8


	//   ....[11]....
        /*04f8*/ 	.word	0x050000f8


	//   ....[12]....
        /*04fc*/ 	.word	0x050000f8


	//   ....[13]....
        /*0500*/ 	.word	0x050000f8


	//   ....[14]....
        /*0504*/ 	.word	0x050000f8


	//   ....[15]....
        /*0508*/ 	.word	0x050000f8


	//   ....[16]....
        /*050c*/ 	.word	0x050000f8


	//   ....[17]....
        /*0510*/ 	.word	0x050000f8


	//   ....[18]....
        /*0514*/ 	.word	0x050000f8


	//   ....[19]....
        /*0518*/ 	.word	0x050000f8


	//----- nvinfo : EIATTR_COOP_GROUP_INSTR_OFFSETS
	.align		4
.L_1580:
        /*051c*/ 	.byte	0x04, 0x28
        /*051e*/ 	.short	(.L_1582 - .L_1581)


	//   ....[0]....
.L_1581:
        /*0520*/ 	.word	0x00003d90


	//   ....[1]....
        /*0524*/ 	.word	0x00003dc0


	//   ....[2]....
        /*0528*/ 	.word	0x00003de0


	//   ....[3]....
        /*052c*/ 	.word	0x00003e00


	//   ....[4]....
        /*0530*/ 	.word	0x00003e20


	//   ....[5]....
        /*0534*/ 	.word	0x00004650


	//   ....[6]....
        /*0538*/ 	.word	0x00004670


	//   ....[7]....
        /*053c*/ 	.word	0x00004690


	//   ....[8]....
        /*0540*/ 	.word	0x000046b0


	//   ....[9]....
        /*0544*/ 	.word	0x000046d0


	//   ....[10]....
        /*0548*/ 	.word	0x00006510


	//   ....[11]....
        /*054c*/ 	.word	0x000065b0


	//   ....[12]....
        /*0550*/ 	.word	0x00006610


	//   ....[13]....
        /*0554*/ 	.word	0x00006670


	//   ....[14]....
        /*0558*/ 	.word	0x000066d0


	//   ....[15]....
        /*055c*/ 	.word	0x00006f40


	//   ....[16]....
        /*0560*/ 	.word	0x00006f90


	//   ....[17]....
        /*0564*/ 	.word	0x00006fe0


	//   ....[18]....
        /*0568*/ 	.word	0x00007030


	//   ....[19]....
        /*056c*/ 	.word	0x00007080


	//----- nvinfo : EIATTR_EXIT_INSTR_OFFSETS
	.align		4
.L_1582:
        /*0570*/ 	.byte	0x04, 0x1c
        /*0572*/ 	.short	(.L_1584 - .L_1583)


	//   ....[0]....
.L_1583:
        /*0574*/ 	.word	0x00000c40


	//   ....[1]....
        /*0578*/ 	.word	0x000064a0


	//----- nvinfo : EIATTR_MAX_THREADS
	.align		4
.L_1584:
        /*057c*/ 	.byte	0x04, 0x05
        /*057e*/ 	.short	(.L_1586 - .L_1585)
.L_1585:
        /*0580*/ 	.word	0x00000080
        /*0584*/ 	.word	0x00000001
        /*0588*/ 	.word	0x00000001


	//----- nvinfo : EIATTR_CRS_STACK_SIZE
	.align		4
.L_1586:
        /*058c*/ 	.byte	0x04, 0x1e
        /*058e*/ 	.short	(.L_1588 - .L_1587)
.L_1587:
        /*0590*/ 	.word	0x00000000


	//----- nvinfo : EIATTR_CBANK_PARAM_SIZE
	.align		4
.L_1588:
        /*0594*/ 	.byte	0x03, 0x19
        /*0596*/ 	.short	0x00e8


	//----- nvinfo : EIATTR_PARAM_CBANK
	.align		4
        /*0598*/ 	.byte	0x04, 0x0a
        /*059a*/ 	.short	(.L_1590 - .L_1589)
	.align		4
.L_1589:
        /*059c*/ 	.word	index@(.nv.constant0._ZN10layer_norm31ln_parallel_residual_fwd_kernelINS_13Kernel_traitsIf6__halffS2_fjLj2048ELj1ELj4ELj1ELj16ENS_18Kernel_traits_baseILj2048EfS2_fS2_fjLj128EEEEELb0ELb0ELb1EEEvNS_9FwdParamsE)
        /*05a0*/ 	.short	0x0210
        /*05a2*/ 	.short	0x00e8


	//----- nvinfo : EIATTR_SW_WAR
	.align		4
.L_1590:
        /*05a4*/ 	.byte	0x04, 0x36
        /*05a6*/ 	.short	(.L_1592 - .L_1591)
.L_1591:
        /*05a8*/ 	.word	0x00000008
.L_1592:


//--------------------- .nv.info._ZN10layer_norm31ln_parallel_residual_fwd_kernelINS_13Kernel_traitsIf6__halffS2_fjLj2048ELj1ELj4ELj1ELj16ENS_18Kernel_traits_baseILj2048EfS2_fS2_fjLj128EEEEELb0ELb1ELb0EEEvNS_9FwdParamsE --------------------------
	.section	.nv.info._ZN10layer_norm31ln_parallel_residual_fwd_kernelINS_13Kernel_traitsIf6__halffS2_fjLj2048ELj1ELj4ELj1ELj16ENS_18Kernel_traits_baseILj2048EfS2_fS2_fjLj128EEEEELb0ELb1ELb0EEEvNS_9FwdParamsE,"",@"SHT_CUDA_INFO"
	.sectionflags	@""
	.align	4


	//----- nvinfo : EIATTR_CUDA_API_VERSION
	.align		4
        /*0000*/ 	.byte	0x04, 0x37
        /*0002*/ 	.short	(.L_1594 - .L_1593)
.L_1593:
        /*0004*/ 	.word	0x00000082


	//----- nvinfo : EIATTR_KPARAM_INFO
	.align		4
.L_1594:
        /*0008*/ 	.byte	0x04, 0x17
        /*000a*/ 	.short	(.L_1596 - .L_1595)
.L_1595:
        /*000c*/ 	.word	0x00000000
        /*0010*/ 	.short	0x0000
        /*0012*/ 	.short	0x0000
        /*0014*/ 	.byte	0x00, 0xf0, 0xa1, 0x03


	//----- nvinfo : EIATTR_SPARSE_MMA_MASK
	.align		4
.L_1596:
        /*0018*/ 	.byte	0x03, 0x50
        /*001a*/ 	.short	0x0000


	//----- nvinfo : EIATTR_MAXREG_COUNT
	.align		4
        /*001c*/ 	.byte	0x03, 0x1b
        /*001e*/ 	.short	0x00ff


	//----- nvinfo : EIATTR_MERCURY_ISA_VERSION
	.align		4
        /*0020*/ 	.byte	0x03, 0x5f
        /*0022*/ 	.short	0x0101


	//----- nvinfo : EIATTR_COOP_GROUP_MASK_REGIDS
	.align		4
        /*0024*/ 	.byte	0x04, 0x29
        /*0026*/ 	.short	(.L_1598 - .L_1597)


	//   ....[0]....
.L_1597:
        /*0028*/ 	.word	0xffffffff


	//   ....[1]....
        /*002c*/ 	.word	0xffffffff


	//   ....[2]....
        /*0030*/ 	.word	0xffffffff


	//   ....[3]....
        /*0034*/ 	.word	0xffffffff


	//   ....[4]....
        /*0038*/ 	.word	0xffffffff


	//   ....[5]....
        /*003c*/ 	.word	0xffffffff


	//   ....[6]....
        /*0040*/ 	.word	0xffffffff


	//   ....[7]....
        /*0044*/ 	.word	0xffffffff


	//   ....[8]....
        /*0048*/ 	.word	0xffffffff


	//   ....[9]....
        /*004c*/ 	.word	0xffffffff


	//   ....[10]....
        /*0050*/ 	.word	0x050000d8


	//   ....[11]....
        /*0054*/ 	.word	0x050000d8


	//   ....[12]....
        /*0058*/ 	.word	0x050000d8


	//   ....[13]....
        /*005c*/ 	.word	0x050000d8


	//   ....[14]....
        /*0060*/ 	.word	0x050000d8


	//   ....[15]....
        /*0064*/ 	.word	0x050000d8


	//   ....[16]....
        /*0068*/ 	.word	0x050000d8


	//   ....[17]....
        /*006c*/ 	.word	0x050000d8


	//   ....[18]....
        /*0070*/ 	.word	0x050000d8


	//   ....[19]....
        /*0074*/ 	.word	0x050000d8


	//----- nvinfo : EIATTR_COOP_GROUP_INSTR_OFFSETS
	.align		4
.L_1598:
        /*0078*/ 	.byte	0x04, 0x28
        /*007a*/ 	.short	(.L_1600 - .L_1599)


	//   ....[0]....
.L_1599:
        /*007c*/ 	.word	0x00003e20


	//   ....[1]....
        /*0080*/ 	.word	0x00003e60


	//   ....[2]....
        /*0084*/ 	.word	0x00003e80


	//   ....[3]....
        /*0088*/ 	.word	0x00003ea0


	//   ....[4]....
        /*008c*/ 	.word	0x00003ec0


	//   ....[5]....
        /*0090*/ 	.word	0x00004720


	//   ....[6]....
        /*0094*/ 	.word	0x00004740


	//   ....[7]....
        /*0098*/ 	.word	0x00004760


	//   ....[8]....
        /*009c*/ 	.word	0x00004780


	//   ....[9]....
        /*00a0*/ 	.word	0x000047a0


	//   ....[10]....
        /*00a4*/ 	.word	0x00005b20


	//   ....[11]....
        /*00a8*/ 	.word	0x00005bd0


	//   ....[12]....
        /*00ac*/ 	.word	0x00005c40


	//   ....[13]....
        /*00b0*/ 	.word	0x00005cb0


	//   ....[14]....
        /*00b4*/ 	.word	0x00005d20


	//   ....[15]....
        /*00b8*/ 	.word	0x000065e0


	//   ....[16]....
        /*00bc*/ 	.word	0x00006650


	//   ....[17]....
        /*00c0*/ 	.word	0x000066c0


	//   ....[18]....
        /*00c4*/ 	.word	0x00006730


	//   ....[19]....
        /*00c8*/ 	.word	0x000067a0


	//----- nvinfo : EIATTR_EXIT_INSTR_OFFSETS
	.align		4
.L_1600:
        /*00cc*/ 	.byte	0x04, 0x1c
        /*00ce*/ 	.short	(.L_1602 - .L_1601)


	//   ....[0]....
.L_1601:
        /*00d0*/ 	.word	0x00000bc0


	//   ....[1]....
        /*00d4*/ 	.word	0x00005ab0


	//----- nvinfo : EIATTR_MAX_THREADS
	.align		4
.L_1602:
        /*00d8*/ 	.byte	0x04, 0x05
        /*00da*/ 	.short	(.L_1604 - .L_1603)
.L_1603:
        /*00dc*/ 	.word	0x00000080
        /*00e0*/ 	.word	0x00000001
        /*00e4*/ 	.word	0x00000001


	//----- nvinfo : EIATTR_CRS_STACK_SIZE
	.align		4
.L_1604:
        /*00e8*/ 	.byte	0x04, 0x1e
        /*00ea*/ 	.short	(.L_1606 - .L_1605)
.L_1605:
        /*00ec*/ 	.word	0x00000000


	//----- nvinfo : EIATTR_CBANK_PARAM_SIZE
	.align		4
.L_1606:
        /*00f0*/ 	.byte	0x03, 0x19
        /*00f2*/ 	.short	0x00e8


	//----- nvinfo : EIATTR_PARAM_CBANK
	.align		4
        /*00f4*/ 	.byte	0x04, 0x0a
        /*00f6*/ 	.short	(.L_1608 - .L_1607)
	.align		4
.L_1607:
        /*00f8*/ 	.word	index@(.nv.constant0._ZN10layer_norm31ln_parallel_residual_fwd_kernelINS_13Kernel_traitsIf6__halffS2_fjLj2048ELj1ELj4ELj1ELj16ENS_18Kernel_traits_baseILj2048EfS2_fS2_fjLj128EEEEELb0ELb1ELb0EEEvNS_9FwdParamsE)
        /*00fc*/ 	.short	0x0210
        /*00fe*/ 	.short	0x00e8


	//----- nvinfo : EIATTR_SW_WAR
	.align		4
.L_1608:
        /*0100*/ 	.byte	0x04, 0x36
        /*0102*/ 	.short	(.L_1610 - .L_1609)
.L_1609:
        /*0104*/ 	.word	0x00000008
.L_1610:


//--------------------- .nv.info._ZN10layer_norm31ln_parallel_residual_fwd_kernelINS_13Kernel_traitsIf6__halffS2_fjLj2048ELj1ELj4ELj1ELj16ENS_18Kernel_traits_baseILj2048EfS2_fS2_fjLj128EEEEELb0ELb1ELb1EEEvNS_9FwdParamsE --------------------------
	.section	.nv.info._ZN10layer_norm31ln_parallel_residual_fwd_kernelINS_13Kernel_traitsIf6__halffS2_fjLj2048ELj1ELj4ELj1ELj16ENS_18Kernel_traits_baseILj2048EfS2_fS2_fjLj128EEEEELb0ELb1ELb1EEEvNS_9FwdParamsE,"",@"SHT_CUDA_INFO"
	.sectionflags	@""
	.align	4


	//----- nvinfo : EIATTR_CUDA_API_VERSION
	.align		4
        /*0000*/ 	.byte	0x04, 0x37
        /*0002*/ 	.short	(.L_1612 - .L_1611)
.L_1611:
        /*0004*/ 	.word	0x00000082


	//----- nvinfo : EIATTR_KPARAM_INFO
	.align		4
.L_1612:
        /*0008*/ 	.byte	0x04, 0x17
        /*000a*/ 	.short	(.L_1614 - .L_1613)
.L_1613:
        /*000c*/ 	.word	0x00000000
        /*0010*/ 	.short	0x0000
        /*0012*/ 	.short	0x0000
        /*0014*/ 	.byte	0x00, 0xf0, 0xa1, 0x03


	//----- nvinfo : EIATTR_SPARSE_MMA_MASK
	.align		4
.L_1614:
        /*0018*/ 	.byte	0x03, 0x50
        /*001a*/ 	.short	0x0000


	//----- nvinfo : EIATTR_MAXREG_COUNT
	.align		4
        /*001c*/ 	.byte	0x03, 0x1b
        /*001e*/ 	.short	0x00ff


	//----- nvinfo : EIATTR_MERCURY_ISA_VERSION
	.align		4
        /*0020*/ 	.byte	0x03, 0x5f
        /*0022*/ 	.short	0x0101


	//----- nvinfo : EIATTR_COOP_GROUP_MASK_REGIDS
	.align		4
        /*0024*/ 	.byte	0x04, 0x29
        /*0026*/ 	.short	(.L_1616 - .L_1615)


	//   ....[0]....
.L_1615:
        /*0028*/ 	.word	0xffffffff


	//   ....[1]....
        /*002c*/ 	.word	0xffffffff


	//   ....[2]....
        /*0030*/ 	.word	0xffffffff


	//   ....[3]....
        /*0034*/ 	.word	0xffffffff


	//   ....[4]....
        /*0038*/ 	.word	0xffffffff


	//   ....[5]....
        /*003c*/ 	.word	0xffffffff


	//   ....[6]....
        /*0040*/ 	.word	0xffffffff


	//   ....[7]....
        /*0044*/ 	.word	0xffffffff


	//   ....[8]....
        /*0048*/ 	.word	0xffffffff


	//   ....[9]....
        /*004c*/ 	.word	0xffffffff


	//   ....[10]....
        /*0050*/ 	.word	0x050000df


	//   ....[11]....
        /*0054*/ 	.word	0x050000df


	//   ....[12]....
        /*0058*/ 	.word	0x050000df


	//   ....[13]....
        /*005c*/ 	.word	0x050000df


	//   ....[14]....
        /*0060*/ 	.word	0x050000df


	//   ....[15]....
        /*0064*/ 	.word	0x050000df


	//   ....[16]....
        /*0068*/ 	.word	0x050000df


	//   ....[17]....
        /*006c*/ 	.word	0x050000df


	//   ....[18]....
        /*0070*/ 	.word	0x050000df


	//   ....[19]....
        /*0074*/ 	.word	0x050000df


	//----- nvinfo : EIATTR_COOP_GROUP_INSTR_OFFSETS
	.align		4
.L_1616:
        /*0078*/ 	.byte	0x04, 0x28
        /*007a*/ 	.short	(.L_1618 - .L_1617)


	//   ....[0]....
.L_1617:
        /*007c*/ 	.word	0x00003160


	//   ....[1]....
        /*0080*/ 	.word	0x00003180


	//   ....[2]....
        /*0084*/ 	.word	0x000031a0


	//   ....[3]....
        /*0088*/ 	.word	0x000031d0


	//   ....[4]....
        /*008c*/ 	.word	0x000031f0


	//   ....[5]....
        /*0090*/ 	.word	0x00003a20


	//   ....[6]....
        /*0094*/ 	.word	0x00003a40


	//   ....[7]....
        /*0098*/ 	.word	0x00003a60


	//   ....[8]....
        /*009c*/ 	.word	0x00003a80


	//   ....[9]....
        /*00a0*/ 	.word	0x00003aa0


	//   ....[10]....
        /*00a4*/ 	.word	0x00004b60


	//   ....[11]....
        /*00a8*/ 	.word	0x00004c00


	//   ....[12]....
        /*00ac*/ 	.word	0x00004c70


	//   ....[13]....
        /*00b0*/ 	.word	0x00004cf0


	//   ....[14]....
        /*00b4*/ 	.word	0x00004d60


	//   ....[15]....
        /*00b8*/ 	.word	0x000055e0


	//   ....[16]....
        /*00bc*/ 	.word	0x00005650


	//   ....[17]....
        /*00c0*/ 	.word	0x000056c0


	//   ....[18]....
        /*00c4*/ 	.word	0x00005730


	//   ....[19]....
        /*00c8*/ 	.word	0x000057a0


	//----- nvinfo : EIATTR_EXIT_INSTR_OFFSETS
	.align		4
.L_1618:
        /*00cc*/ 	.byte	0x04, 0x1c
        /*00ce*/ 	.short	(.L_1620 - .L_1619)


	//   ....[0]....
.L_1619:
        /*00d0*/ 	.word	0x00000420


	//   ....[1]....
        /*00d4*/ 	.word	0x00004af0


	//----- nvinfo : EIATTR_MAX_THREADS
	.align		4
.L_1620:
        /*00d8*/ 	.byte	0x04, 0x05
        /*00da*/ 	.short	(.L_1622 - .L_1621)
.L_1621:
        /*00dc*/ 	.word	0x00000080
        /*00e0*/ 	.word	0x00000001
        /*00e4*/ 	.word	0x00000001


	//----- nvinfo : EIATTR_CRS_STACK_SIZE
	.align		4
.L_1622:
        /*00e8*/ 	.byte	0x04, 0x1e
        /*00ea*/ 	.short	(.L_1624 - .L_1623)
.L_1623:
        /*00ec*/ 	.word	0x00000000


	//----- nvinfo : EIATTR_CBANK_PARAM_SIZE
	.align		4
.L_1624:
        /*00f0*/ 	.byte	0x03, 0x19
        /*00f2*/ 	.short	0x00e8


	//----- nvinfo : EIATTR_PARAM_CBANK
	.align		4
        /*00f4*/ 	.byte	0x04, 0x0a
        /*00f6*/ 	.short	(.L_1626 - .L_1625)
	.align		4
.L_1625:
        /*00f8*/ 	.word	index@(.nv.constant0._ZN10layer_norm31ln_parallel_residual_fwd_kernelINS_13Kernel_traitsIf6__halffS2_fjLj2048ELj1ELj4ELj1ELj16ENS_18Kernel_traits_baseILj2048EfS2_fS2_fjLj128EEEEELb0ELb1ELb1EEEvNS_9FwdParamsE)
        /*00fc*/ 	.short	0x0210
        /*00fe*/ 	.short	0x00e8


	//----- nvinfo : EIATTR_SW_WAR
	.align		4
.L_1626:
        /*0100*/ 	.byte	0x04, 0x36
        /*0102*/ 	.short	(.L_1628 - .L_1627)
.L_1627:
        /*0104*/ 	.word	0x00000008
.L_1628:


//--------------------- .nv.info._ZN10layer_norm31ln_parallel_residual_fwd_kernelINS_13Kernel_traitsIf6__halffS2_fjLj2048ELj1ELj4ELj1ELj16ENS_18Kernel_traits_baseILj2048EfS2_fS2_fjLj128EEEEELb1ELb0ELb0EEEvNS_9FwdParamsE --------------------------
	.section	.nv.info._ZN10layer_norm31ln_parallel_residual_fwd_kernelINS_13Kernel_traitsIf6__halffS2_fjLj2048ELj1ELj4ELj1ELj16ENS_18Kernel_traits_baseILj2048EfS2_fS2_fjLj128EEEEELb1ELb0ELb0EEEvNS_9FwdParamsE,"",@"SHT_CUDA_INFO"
	.sectionflags	@""
	.align	4


	//----- nvinfo : EIATTR_CUDA_API_VERSION
	.align		4
        /*0000*/ 	.byte	0x04, 0x37
        /*0002*/ 	.short	(.L_1630 - .L_1629)
.L_1629:
        /*0004*/ 	.word	0x00000082


	//----- nvinfo : EIATTR_KPARAM_INFO
	.align		4
.L_1630:
        /*0008*/ 	.byte	0x04, 0x17
        /*000a*/ 	.short	(.L_1632 - .L_1631)
.L_1631:
        /*000c*/ 	.word	0x00000000
        /*0010*/ 	.short	0x0000
        /*0012*/ 	.short	0x0000
        /*0014*/ 	.byte	0x00, 0xf0, 0xa1, 0x03


	//----- nvinfo : EIATTR_SPARSE_MMA_MASK
	.align		4
.L_1632:
        /*0018*/ 	.byte	0x03, 0x50
        /*001a*/ 	.short	0x0000


	//----- nvinfo : EIATTR_MAXREG_COUNT
	.align		4
        /*001c*/ 	.byte	0x03, 0x1b
        /*001e*/ 	.short	0x00ff


	//----- nvinfo : EIATTR_ANNOTATIONS
	.align		4
        /*0020*/ 	.byte	0x04, 0x55
        /*0022*/ 	.short	(.L_1634 - .L_1633)


	//   ....[0]....
.L_1633:
        /* <DEDUP_REMOVED lines=93> */


	//----- nvinfo : EIATTR_MERCURY_ISA_VERSION
	.align		4
.L_1634:
        /*05e4*/ 	.byte	0x03, 0x5f
        /*05e6*/ 	.short	0x0101


	//----- nvinfo : EIATTR_COOP_GROUP_MASK_REGIDS
	.align		4
        /*05e8*/ 	.byte	0x04, 0x29
        /*05ea*/ 	.short	(.L_1636 - .L_1635)


	//   ....[0]....
.L_1635:
        /*05ec*/ 	.word	0xffffffff


	//   ....[1]....
        /*05f0*/ 	.word	0xffffffff


	//   ....[2]....
        /*05f4*/ 	.word	0xffffffff


	//   ....[3]....
        /*05f8*/ 	.word	0xffffffff


	//   ....[4]....
        /*05fc*/ 	.word	0xffffffff


	//   ....[5]....
        /*0600*/ 	.word	0xffffffff


	//   ....[6]....
        /*0604*/ 	.word	0xffffffff


	//   ....[7]....
        /*0608*/ 	.word	0xffffffff


	//   ....[8]....
        /*060c*/ 	.word	0xffffffff


	//   ....[9]....
        /*0610*/ 	.word	0xffffffff


	//   ....[10]....
        /*0614*/ 	.word	0x050000bc


	//   ....[11]....
        /*0618*/ 	.word	0x050000bc


	//   ....[12]....
        /*061c*/ 	.word	0x050000bc


	//   ....[13]....
        /*0620*/ 	.word	0x050000bc


	//   ....[14]....
        /*0624*/ 	.word	0x050000bc


	//   ....[15]....
        /*0628*/ 	.word	0x050000bc


	//   ....[16]....
        /*062c*/ 	.word	0x050000bc


	//   ....[17]....
        /*0630*/ 	.word	0x050000bc


	//   ....[18]....
        /*0634*/ 	.word	0x050000bc


	//   ....[19]....
        /*0638*/ 	.word	0x050000bc


	//----- nvinfo : EIATTR_COOP_GROUP_INSTR_OFFSETS
	.align		4
.L_1636:
        /*063c*/ 	.byte	0x04, 0x28
        /*063e*/ 	.short	(.L_1638 - .L_1637)


	//   ....[0]....
.L_1637:
        /*0640*/ 	.word	0x0002f770


	//   ....[1]....
        /*0644*/ 	.word	0x0002f7e0


	//   ....[2]....
        /*0648*/ 	.word	0x0002f800


	//   ....[3]....
        /*064c*/ 	.word	0x0002f820


	//   ....[4]....
        /*0650*/ 	.word	0x0002f840


	//   ....[5]....
        /*0654*/ 	.word	0x000300a0


	//   ....[6]....
        /*0658*/ 	.word	0x000300c0


	//   ....[7]....
        /*065c*/ 	.word	0x000300e0


	//   ....[8]....
        /*0660*/ 	.word	0x00030100


	//   ....[9]....
        /*0664*/ 	.word	0x00030120


	//   ....[10]....
        /*0668*/ 	.word	0x000325d0


	//   ....[11]....
        /*066c*/ 	.word	0x00032680


	//   ....[12]....
        /*0670*/ 	.word	0x00032710


	//   ....[13]....
        /*0674*/ 	.word	0x00032780


	//   ....[14]....
        /*0678*/ 	.word	0x000327f0


	//   ....[15]....
        /*067c*/ 	.word	0x000330c0


	//   ....[16]....
        /*0680*/ 	.word	0x00033130


	//   ....[17]....
        /*0684*/ 	.word	0x000331a0


	//   ....[18]....
        /*0688*/ 	.word	0x00033210


	//   ....[19]....
        /*068c*/ 	.word	0x00033280


	//----- nvinfo : EIATTR_EXIT_INSTR_OFFSETS
	.align		4
.L_1638:
        /*0690*/ 	.byte	0x04, 0x1c
        /*0692*/ 	.short	(.L_1640 - .L_1639)


	//   ....[0]....
.L_1639:
        /*0694*/ 	.word	0x00001de0


	//   ....[1]....
        /*0698*/ 	.word	0x00032560


	//----- nvinfo : EIATTR_MAX_THREADS
	.align		4
.L_1640:
        /*069c*/ 	.byte	0x04, 0x05
        /*069e*/ 	.short	(.L_1642 - .L_1641)
.L_1641:
        /*06a0*/ 	.word	0x00000080
        /*06a4*/ 	.word	0x00000001
        /*06a8*/ 	.word	0x00000001


	//----- nvinfo : EIATTR_CRS_STACK_SIZE
	.align		4
.L_1642:
        /*06ac*/ 	.byte	0x04, 0x1e
        /*06ae*/ 	.short	(.L_1644 - .L_1643)
.L_1643:
        /*06b0*/ 	.word	0x00000000


	//----- nvinfo : EIATTR_CBANK_PARAM_SIZE
	.align		4
.L_1644:
        /*06b4*/ 	.byte	0x03, 0x19
        /*06b6*/ 	.short	0x00e8


	//----- nvinfo : EIATTR_PARAM_CBANK
	.align		4
        /*06b8*/ 	.byte	0x04, 0x0a
        /*06ba*/ 	.short	(.L_1646 - .L_1645)
	.align		4
.L_1645:
        /*06bc*/ 	.word	index@(.nv.constant0._ZN10layer_norm31ln_parallel_residual_fwd_kernelINS_13Kernel_traitsIf6__halffS2_fjLj2048ELj1ELj4ELj1ELj16ENS_18Kernel_traits_baseILj2048EfS2_fS2_fjLj128EEEEELb1ELb0ELb0EEEvNS_9FwdParamsE)
        /*06c0*/ 	.short	0x0210
        /*06c2*/ 	.short	0x00e8


	//----- nvinfo : EIATTR_SW_WAR
	.align		4
.L_1646:
        /*06c4*/ 	.byte	0x04, 0x36
        /*06c6*/ 	.short	(.L_1648 - .L_1647)
.L_1647:
        /*06c8*/ 	.word	0x00000008
.L_1648:


//--------------------- .nv.info._ZN10layer_norm31ln_parallel_residual_fwd_kernelINS_13Kernel_traitsIf6__halffS2_fjLj2048ELj1ELj4ELj1ELj16ENS_18Kernel_traits_baseILj2048EfS2_fS2_fjLj128EEEEELb1ELb0ELb1EEEvNS_9FwdParamsE --------------------------
	.section	.nv.info._ZN10layer_norm31ln_parallel_residual_fwd_kernelINS_13Kernel_traitsIf6__halffS2_fjLj2048ELj1ELj4ELj1ELj16ENS_18Kernel_traits_baseILj2048EfS2_fS2_fjLj128EEEEELb1ELb0ELb1EEEvNS_9FwdParamsE,"",@"SHT_CUDA_INFO"
	.sectionflags	@""
	.align	4


	//----- nvinfo : EIATTR_CUDA_API_VERSION
	.align		4
        /*0000*/ 	.byte	0x04, 0x37
        /*0002*/ 	.short	(.L_1650 - .L_1649)
.L_1649:
        /*0004*/ 	.word	0x00000082


	//----- nvinfo : EIATTR_KPARAM_INFO
	.align		4
.L_1650:
        /*0008*/ 	.byte	0x04, 0x17
        /*000a*/ 	.short	(.L_1652 - .L_1651)
.L_1651:
        /*000c*/ 	.word	0x00000000
        /*0010*/ 	.short	0x0000
        /*0012*/ 	.short	0x0000
        /*0014*/ 	.byte	0x00, 0xf0, 0xa1, 0x03


	//----- nvinfo : EIATTR_SPARSE_MMA_MASK
	.align		4
.L_1652:
        /*0018*/ 	.byte	0x03, 0x50
        /*001a*/ 	.short	0x0000


	//----- nvinfo : EIATTR_MAXREG_COUNT
	.align		4
        /*001c*/ 	.byte	0x03, 0x1b
        /*001e*/ 	.short	0x00ff


	//----- nvinfo : EIATTR_ANNOTATIONS
	.align		4
        /*0020*/ 	.byte	0x04, 0x55
        /*0022*/ 	.short	(.L_1654 - .L_1653)


	//   ....[0]....
.L_1653:
        /* <DEDUP_REMOVED lines=91> */


	//----- nvinfo : EIATTR_MERCURY_ISA_VERSION
	.align		4
.L_1654:
        /*05c4*/ 	.byte	0x03, 0x5f
        /*05c6*/ 	.short	0x0101


	//----- nvinfo : EIATTR_COOP_GROUP_MASK_REGIDS
	.align		4
        /*05c8*/ 	.byte	0x04, 0x29
        /*05ca*/ 	.short	(.L_1656 - .L_1655)


	//   ....[0]....
.L_1655:
        /*05cc*/ 	.word	0xffffffff


	//   ....[1]....
        /*05d0*/ 	.word	0xffffffff


	//   ....[2]....
        /*05d4*/ 	.word	0xffffffff


	//   ....[3]....
        /*05d8*/ 	.word	0xffffffff


	//   ....[4]....
        /*05dc*/ 	.word	0xffffffff


	//   ....[5]....
        /*05e0*/ 	.word	0xffffffff


	//   ....[6]....
        /*05e4*/ 	.word	0xffffffff


	//   ....[7]....
        /*05e8*/ 	.word	0xffffffff


	//   ....[8]....
        /*05ec*/ 	.word	0xffffffff


	//   ....[9]....
        /*05f0*/ 	.word	0xffffffff


	//   ....[10]....
        /*05f4*/ 	.word	0x050000e0


	//   ....[11]....
        /*05f8*/ 	.word	0x050000e0


	//   ....[12]....
        /*05fc*/ 	.word	0x050000e0


	//   ....[13]....
        /*0600*/ 	.word	0x050000e0


	//   ....[14]....
        /*0604*/ 	.word	0x050000e0


	//   ....[15]....
        /*0608*/ 	.word	0x050000e0


	//   ....[16]....
        /*060c*/ 	.word	0x050000e0


	//   ....[17]....
        /*0610*/ 	.word	0x050000e0


	//   ....[18]....
        /*0614*/ 	.word	0x050000e0


	//   ....[19]....
        /*0618*/ 	.word	0x050000e0


	//----- nvinfo : EIATTR_COOP_GROUP_INSTR_OFFSETS
	.align		4
.L_1656:
        /*061c*/ 	.byte	0x04, 0x28
        /*061e*/ 	.short	(.L_1658 - .L_1657)


	//   ....[0]....
.L_1657:
        /*0620*/ 	.word	0x0002f7e0


	//   ....[1]....
        /*0624*/ 	.word	0x0002f810


	//   ....[2]....
        /*0628*/ 	.word	0x0002f830


	//   ....[3]....
        /*062c*/ 	.word	0x0002f850


	//   ....[4]....
        /*0630*/ 	.word	0x0002f870


	//   ....[5]....
        /*0634*/ 	.word	0x000300a0


	//   ....[6]....
        /*0638*/ 	.word	0x000300c0


	//   ....[7]....
        /*063c*/ 	.word	0x000300e0


	//   ....[8]....
        /*0640*/ 	.word	0x00030100


	//   ....[9]....
        /*0644*/ 	.word	0x00030120


	//   ....[10]....
        /*0648*/ 	.word	0x00032100


	//   ....[11]....
        /*064c*/ 	.word	0x000321a0


	//   ....[12]....
        /*0650*/ 	.word	0x00032200


	//   ....[13]....
        /*0654*/ 	.word	0x00032260


	//   ....[14]....
        /*0658*/ 	.word	0x000322c0


	//   ....[15]....
        /*065c*/ 	.word	0x00032b40


	//   ....[16]....
        /*0660*/ 	.word	0x00032ba0


	//   ....[17]....
        /*0664*/ 	.word	0x00032c00


	//   ....[18]....
        /*0668*/ 	.word	0x00032c60


	//   ....[19]....
        /*066c*/ 	.word	0x00032cc0


	//----- nvinfo : EIATTR_EXIT_INSTR_OFFSETS
	.align		4
.L_1658:
        /*0670*/ 	.byte	0x04, 0x1c
        /*0672*/ 	.short	(.L_1660 - .L_1659)


	//   ....[0]....
.L_1659:
        /*0674*/ 	.word	0x00001090


	//   ....[1]....
        /*0678*/ 	.word	0x00032090


	//----- nvinfo : EIATTR_MAX_THREADS
	.align		4
.L_1660:
        /*067c*/ 	.byte	0x04, 0x05
        /*067e*/ 	.short	(.L_1662 - .L_1661)
.L_1661:
        /*0680*/ 	.word	0x00000080
        /*0684*/ 	.word	0x00000001
        /*0688*/ 	.word	0x00000001


	//----- nvinfo : EIATTR_CRS_STACK_SIZE
	.align		4
.L_1662:
        /*068c*/ 	.byte	0x04, 0x1e
        /*068e*/ 	.short	(.L_1664 - .L_1663)
.L_1663:
        /*0690*/ 	.word	0x00000000


	//----- nvinfo : EIATTR_CBANK_PARAM_SIZE
	.align		4
.L_1664:
        /*0694*/ 	.byte	0x03, 0x19
        /*0696*/ 	.short	0x00e8


	//----- nvinfo : EIATTR_PARAM_CBANK
	.align		4
        /*0698*/ 	.byte	0x04, 0x0a
        /*069a*/ 	.short	(.L_1666 - .L_1665)
	.align		4
.L_1665:
        /*069c*/ 	.word	index@(.nv.constant0._ZN10layer_norm31ln_parallel_residual_fwd_kernelINS_13Kernel_traitsIf6__halffS2_fjLj2048ELj1ELj4ELj1ELj16ENS_18Kernel_traits_baseILj2048EfS2_fS2_fjLj128EEEEELb1ELb0ELb1EEEvNS_9FwdParamsE)
        /*06a0*/ 	.short	0x0210
        /*06a2*/ 	.short	0x00e8


	//----- nvinfo : EIATTR_SW_WAR
	.align		4
.L_1666:
        /*06a4*/ 	.byte	0x04, 0x36
        /*06a6*/ 	.short	(.L_1668 - .L_1667)
.L_1667:
        /*06a8*/ 	.word	0x00000008
.L_1668:


//--------------------- .nv.info._ZN10layer_norm31ln_parallel_residual_fwd_kernelINS_13Kernel_traitsIf6__halffS2_fjLj2048ELj1ELj4ELj1ELj16ENS_18Kernel_traits_baseILj2048EfS2_fS2_fjLj128EEEEELb1ELb1ELb0EEEvNS_9FwdParamsE --------------------------
	.section	.nv.info._ZN10layer_norm31ln_parallel_residual_fwd_kernelINS_13Kernel_traitsIf6__halffS2_fjLj2048ELj1ELj4ELj1ELj16ENS_18Kernel_traits_baseILj2048EfS2_fS2_fjLj128EEEEELb1ELb1ELb0EEEvNS_9FwdParamsE,"",@"SHT_CUDA_INFO"
	.sectionflags	@""
	.align	4


	//----- nvinfo : EIATTR_CUDA_API_VERSION
	.align		4
        /*0000*/ 	.byte	0x04, 0x37
        /*0002*/ 	.short	(.L_1670 - .L_1669)
.L_1669:
        /*0004*/ 	.word	0x00000082


	//----- nvinfo : EIATTR_KPARAM_INFO
	.align		4
.L_1670:
        /*0008*/ 	.byte	0x04, 0x17
        /*000a*/ 	.short	(.L_1672 - .L_1671)
.L_1671:
        /*000c*/ 	.word	0x00000000
        /*0010*/ 	.short	0x0000
        /*0012*/ 	.short	0x0000
        /*0014*/ 	.byte	0x00, 0xf0, 0xa1, 0x03


	//----- nvinfo : EIATTR_SPARSE_MMA_MASK
	.align		4
.L_1672:
        /*0018*/ 	.byte	0x03, 0x50
        /*001a*/ 	.short	0x0000


	//----- nvinfo : EIATTR_MAXREG_COUNT
	.align		4
        /*001c*/ 	.byte	0x03, 0x1b
        /*001e*/ 	.short	0x00ff


	//----- nvinfo : EIATTR_MERCURY_ISA_VERSION
	.align		4
        /*0020*/ 	.byte	0x03, 0x5f
        /*0022*/ 	.short	0x0101


	//----- nvinfo : EIATTR_COOP_GROUP_MASK_REGIDS
	.align		4
        /*0024*/ 	.byte	0x04, 0x29
        /*0026*/ 	.short	(.L_1674 - .L_1673)


	//   ....[0]....
.L_1673:
        /*0028*/ 	.word	0xffffffff


	//   ....[1]....
        /*002c*/ 	.word	0xffffffff


	//   ....[2]....
        /*0030*/ 	.word	0xffffffff


	//   ....[3]....
        /*0034*/ 	.word	0xffffffff


	//   ....[4]....
        /*0038*/ 	.word	0xffffffff


	//   ....[5]....
        /*003c*/ 	.word	0xffffffff


	//   ....[6]....
        /*0040*/ 	.word	0xffffffff


	//   ....[7]....
        /*0044*/ 	.word	0xffffffff


	//   ....[8]....
        /*0048*/ 	.word	0xffffffff


	//   ....[9]....
        /*004c*/ 	.word	0xffffffff


	//   ....[10]....
        /*0050*/ 	.word	0x050000ec


	//   ....[11]....
        /*0054*/ 	.word	0x050000ec


	//   ....[12]....
        /*0058*/ 	.word	0x050000ec


	//   ....[13]....
        /*005c*/ 	.word	0x050000ec


	//   ....[14]....
        /*0060*/ 	.word	0x050000ec


	//   ....[15]....
        /*0064*/ 	.word	0x050000ec


	//   ....[16]....
        /*0068*/ 	.word	0x050000ec


	//   ....[17]....
        /*006c*/ 	.word	0x050000ec


	//   ....[18]....
        /*0070*/ 	.word	0x050000ec


	//   ....[19]....
        /*0074*/ 	.word	0x050000ec


	//----- nvinfo : EIATTR_COOP_GROUP_INSTR_OFFSETS
	.align		4
.L_1674:
        /*0078*/ 	.byte	0x04, 0x28
        /*007a*/ 	.short	(.L_1676 - .L_1675)


	//   ....[0]....
.L_1675:
        /*007c*/ 	.word	0x0002f600


	//   ....[1]....
        /*0080*/ 	.word	0x0002f660


	//   ....[2]....
        /*0084*/ 	.word	0x0002f680


	//   ....[3]....
        /*0088*/ 	.word	0x0002f6a0


	//   ....[4]....
        /*008c*/ 	.word	0x0002f6c0


	//   ....[5]....
        /*0090*/ 	.word	0x0002ff20


	//   ....[6]....
        /*0094*/ 	.word	0x0002ff40


	//   ....[7]....
        /*0098*/ 	.word	0x0002ff60


	//   ....[8]....
        /*009c*/ 	.word	0x0002ff80


	//   ....[9]....
        /*00a0*/ 	.word	0x0002ffa0


	//   ....[10]....
        /*00a4*/ 	.word	0x00031350


	//   ....[11]....
        /*00a8*/ 	.word	0x00031420


	//   ....[12]....
        /*00ac*/ 	.word	0x00031490


	//   ....[13]....
        /*00b0*/ 	.word	0x00031500


	//   ....[14]....
        /*00b4*/ 	.word	0x00031570


	//   ....[15]....
        /*00b8*/ 	.word	0x00031e30


	//   ....[16]....
        /*00bc*/ 	.word	0x00031ea0


	//   ....[17]....
        /*00c0*/ 	.word	0x00031f10


	//   ....[18]....
        /*00c4*/ 	.word	0x00031f80


	//   ....[19]....
        /*00c8*/ 	.word	0x00031ff0


	//----- nvinfo : EIATTR_EXIT_INSTR_OFFSETS
	.align		4
.L_1676:
        /*00cc*/ 	.byte	0x04, 0x1c
        /*00ce*/ 	.short	(.L_1678 - .L_1677)


	//   ....[0]....
.L_1677:
        /*00d0*/ 	.word	0x00001080


	//   ....[1]....
        /*00d4*/ 	.word	0x000312e0


	//----- nvinfo : EIATTR_MAX_THREADS
	.align		4
.L_1678:
        /*00d8*/ 	.byte	0x04, 0x05
        /*00da*/ 	.short	(.L_1680 - .L_1679)
.L_1679:
        /*00dc*/ 	.word	0x00000080
        /*00e0*/ 	.word	0x00000001
        /*00e4*/ 	.word	0x00000001


	//----- nvinfo : EIATTR_CRS_STACK_SIZE
	.align		4
.L_1680:
        /*00e8*/ 	.byte	0x04, 0x1e
        /*00ea*/ 	.short	(.L_1682 - .L_1681)
.L_1681:
        /*00ec*/ 	.word	0x00000000


	//----- nvinfo : EIATTR_CBANK_PARAM_SIZE
	.align		4
.L_1682:
        /*00f0*/ 	.byte	0x03, 0x19
        /*00f2*/ 	.short	0x00e8


	//----- nvinfo : EIATTR_PARAM_CBANK
	.align		4
        /*00f4*/ 	.byte	0x04, 0x0a
        /*00f6*/ 	.short	(.L_1684 - .L_1683)
	.align		4
.L_1683:
        /*00f8*/ 	.word	index@(.nv.constant0._ZN10layer_norm31ln_parallel_residual_fwd_kernelINS_13Kernel_traitsIf6__halffS2_fjLj2048ELj1ELj4ELj1ELj16ENS_18Kernel_traits_baseILj2048EfS2_fS2_fjLj128EEEEELb1ELb1ELb0EEEvNS_9FwdParamsE)
        /*00fc*/ 	.short	0x0210
        /*00fe*/ 	.short	0x00e8


	//----- nvinfo : EIATTR_SW_WAR
	.align		4
.L_1684:
        /*0100*/ 	.byte	0x04, 0x36
        /*0102*/ 	.short	(.L_1686 - .L_1685)
.L_1685:
        /*0104*/ 	.word	0x00000008
.L_1686:


//--------------------- .nv.info._ZN10layer_norm31ln_parallel_residual_fwd_kernelINS_13Kernel_traitsIf6__halffS2_fjLj2048ELj1ELj4ELj1ELj16ENS_18Kernel_traits_baseILj2048EfS2_fS2_fjLj128EEEEELb1ELb1ELb1EEEvNS_9FwdParamsE --------------------------
	.section	.nv.info._ZN10layer_norm31ln_parallel_residual_fwd_kernelINS_13Kernel_traitsIf6__halffS2_fjLj2048ELj1ELj4ELj1ELj16ENS_18Kernel_traits_baseILj2048EfS2_fS2_fjLj128EEEEELb1ELb1ELb1EEEvNS_9FwdParamsE,"",@"SHT_CUDA_INFO"
	.sectionflags	@""
	.align	4


	//----- nvinfo : EIATTR_CUDA_API_VERSION
	.align		4
        /*0000*/ 	.byte	0x04, 0x37
        /*0002*/ 	.short	(.L_1688 - .L_1687)
.L_1687:
        /*0004*/ 	.word	0x00000082


	//----- nvinfo : EIATTR_KPARAM_INFO
	.align		4
.L_1688:
        /*0008*/ 	.byte	0x04, 0x17
        /*000a*/ 	.short	(.L_1690 - .L_1689)
.L_1689:
        /*000c*/ 	.word	0x00000000
        /*0010*/ 	.short	0x0000
        /*0012*/ 	.short	0x0000
        /*0014*/ 	.byte	0x00, 0xf0, 0xa1, 0x03


	//----- nvinfo : EIATTR_SPARSE_MMA_MASK
	.align		4
.L_1690:
        /*0018*/ 	.byte	0x03, 0x50
        /*001a*/ 	.short	0x0000


	//----- nvinfo : EIATTR_MAXREG_COUNT
	.align		4
        /*001c*/ 	.byte	0x03, 0x1b
        /*001e*/ 	.short	0x00ff


	//----- nvinfo : EIATTR_MERCURY_ISA_VERSION
	.align		4
        /*0020*/ 	.byte	0x03, 0x5f
        /*0022*/ 	.short	0x0101


	//----- nvinfo : EIATTR_COOP_GROUP_MASK_REGIDS
	.align		4
        /*0024*/ 	.byte	0x04, 0x29
        /*0026*/ 	.short	(.L_1692 - .L_1691)


	//   ....[0]....
.L_1691:
        /*0028*/ 	.word	0xffffffff


	//   ....[1]....
        /*002c*/ 	.word	0xffffffff


	//   ....[2]....
        /*0030*/ 	.word	0xffffffff


	//   ....[3]....
        /*0034*/ 	.word	0xffffffff


	//   ....[4]....
        /*0038*/ 	.word	0xffffffff


	//   ....[5]....
        /*003c*/ 	.word	0xffffffff


	//   ....[6]....
        /*0040*/ 	.word	0xffffffff


	//   ....[7]....
        /*0044*/ 	.word	0xffffffff


	//   ....[8]....
        /*0048*/ 	.word	0xffffffff


	//   ....[9]....
        /*004c*/ 	.word	0xffffffff


	//   ....[10]....
        /*0050*/ 	.word	0x050000f2


	//   ....[11]....
        /*0054*/ 	.word	0x050000f2


	//   ....[12]....
        /*0058*/ 	.word	0x050000f2


	//   ....[13]....
        /*005c*/ 	.word	0x050000f2


	//   ....[14]....
        /*0060*/ 	.word	0x050000f2


	//   ....[15]....
        /*0064*/ 	.word	0x050000f2


	//   ....[16]....
        /*0068*/ 	.word	0x050000f2


	//   ....[17]....
        /*006c*/ 	.word	0x050000f2


	//   ....[18]....
        /*0070*/ 	.word	0x050000f2


	//   ....[19]....
        /*0074*/ 	.word	0x050000f2


	//----- nvinfo : EIATTR_COOP_GROUP_INSTR_OFFSETS
	.align		4
.L_1692:
        /*0078*/ 	.byte	0x04, 0x28
        /*007a*/ 	.short	(.L_1694 - .L_1693)


	//   ....[0]....
.L_1693:
        /*007c*/ 	.word	0x0002e670


	//   ....[1]....
        /*0080*/ 	.word	0x0002e690


	//   ....[2]....
        /*0084*/ 	.word	0x0002e6c0


	//   ....[3]....
        /*0088*/ 	.word	0x0002e6e0


	//   ....[4]....
        /*008c*/ 	.word	0x0002e700


	//   ....[5]....
        /*0090*/ 	.word	0x0002ef30


	//   ....[6]....
        /*0094*/ 	.word	0x0002ef50


	//   ....[7]....
        /*0098*/ 	.word	0x0002ef70


	//   ....[8]....
        /*009c*/ 	.word	0x0002ef90


	//   ....[9]....
        /*00a0*/ 	.word	0x0002efb0


	//   ....[10]....
        /*00a4*/ 	.word	0x000300a0


	//   ....[11]....
        /*00a8*/ 	.word	0x00030140


	//   ....[12]....
        /*00ac*/ 	.word	0x000301c0


	//   ....[13]....
        /*00b0*/ 	.word	0x00030230


	//   ....[14]....
        /*00b4*/ 	.word	0x000302a0


	//   ....[15]....
        /*00b8*/ 	.word	0x00030b10


	//   ....[16]....
        /*00bc*/ 	.word	0x00030b80


	//   ....[17]....
        /*00c0*/ 	.word	0x00030bf0


	//   ....[18]....
        /*00c4*/ 	.word	0x00030c60


	//   ....[19]....
        /*00c8*/ 	.word	0x00030cd0


	//----- nvinfo : EIATTR_EXIT_INSTR_OFFSETS
	.align		4
.L_1694:
        /*00cc*/ 	.byte	0x04, 0x1c
        /*00ce*/ 	.short	(.L_1696 - .L_1695)


	//   ....[0]....
.L_1695:
        /*00d0*/ 	.word	0x000008a0


	//   ....[1]....
        /*00d4*/ 	.word	0x00030030


	//----- nvinfo : EIATTR_MAX_THREADS
	.align		4
.L_1696:
        /*00d8*/ 	.byte	0x04, 0x05
        /*00da*/ 	.short	(.L_1698 - .L_1697)
.L_1697:
        /*00dc*/ 	.word	0x00000080
        /*00e0*/ 	.word	0x00000001
        /*00e4*/ 	.word	0x00000001


	//----- nvinfo : EIATTR_CRS_STACK_SIZE
	.align		4
.L_1698:
        /*00e8*/ 	.byte	0x04, 0x1e
        /*00ea*/ 	.short	(.L_1700 - .L_1699)
.L_1699:
        /*00ec*/ 	.word	0x00000000


	//----- nvinfo : EIATTR_CBANK_PARAM_SIZE
	.align		4
.L_1700:
        /*00f0*/ 	.byte	0x03, 0x19
        /*00f2*/ 	.short	0x00e8


	//----- nvinfo : EIATTR_PARAM_CBANK
	.align		4
        /*00f4*/ 	.byte	0x04, 0x0a
        /*00f6*/ 	.short	(.L_1702 - .L_1701)
	.align		4
.L_1701:
        /*00f8*/ 	.word	index@(.nv.constant0._ZN10layer_norm31ln_parallel_residual_fwd_kernelINS_13Kernel_traitsIf6__halffS2_fjLj2048ELj1ELj4ELj1ELj16ENS_18Kernel_traits_baseILj2048EfS2_fS2_fjLj128EEEEELb1ELb1ELb1EEEvNS_9FwdParamsE)
        /*00fc*/ 	.short	0x0210
        /*00fe*/ 	.short	0x00e8


	//----- nvinfo : EIATTR_SW_WAR
	.align		4
.L_1702:
        /*0100*/ 	.byte	0x04, 0x36
        /*0102*/ 	.short	(.L_1704 - .L_1703)
.L_1703:
        /*0104*/ 	.word	0x00000008
.L_1704:


//--------------------- .nv.info._ZN10layer_norm31ln_parallel_residual_fwd_kernelINS_13Kernel_traitsI6__halfffffjLj2048ELj1ELj4ELj1ELj16ENS_18Kernel_traits_baseILj2048ES2_ffffjLj128EEEEELb0ELb0ELb0EEEvNS_9FwdParamsE --------------------------
	.section	.nv.info._ZN10layer_norm31ln_parallel_residual_fwd_kernelINS_13Kernel_traitsI6__halfffffjLj2048ELj1ELj4ELj1ELj16ENS_18Kernel_traits_baseILj2048ES2_ffffjLj128EEEEELb0ELb0ELb0EEEvNS_9FwdParamsE,"",@"SHT_CUDA_INFO"
	.sectionflags	@""
	.align	4


	//----- nvinfo : EIATTR_CUDA_API_VERSION
	.align		4
        /*0000*/ 	.byte	0x04, 0x37
        /*0002*/ 	.short	(.L_1706 - .L_1705)
.L_1705:
        /*0004*/ 	.word	0x00000082


	//----- nvinfo : EIATTR_KPARAM_INFO
	.align		4
.L_1706:
        /*0008*/ 	.byte	0x04, 0x17
        /*000a*/ 	.short	(.L_1708 - .L_1707)
.L_1707:
        /*000c*/ 	.word	0x00000000
        /*0010*/ 	.short	0x0000
        /*0012*/ 	.short	0x0000
        /*0014*/ 	.byte	0x00, 0xf0, 0xa1, 0x03


	//----- nvinfo : EIATTR_SPARSE_MMA_MASK
	.align		4
.L_1708:
        /*0018*/ 	.byte	0x03, 0x50
        /*001a*/ 	.short	0x0000


	//----- nvinfo : EIATTR_MAXREG_COUNT
	.align		4
        /*001c*/ 	.byte	0x03, 0x1b
        /*001e*/ 	.short	0x00ff


	//----- nvinfo : EIATTR_ANNOTATIONS
	.align		4
        /*0020*/ 	.byte	0x04, 0x55
        /*0022*/ 	.short	(.L_1710 - .L_1709)


	//   ....[0]....
.L_1709:
        /* <DEDUP_REMOVED lines=133> */


	//----- nvinfo : EIATTR_MERCURY_ISA_VERSION
	.align		4
.L_1710:
        /*0864*/ 	.byte	0x03, 0x5f
        /*0866*/ 	.short	0x0101


	//----- nvinfo : EIATTR_COOP_GROUP_MASK_REGIDS
	.align		4
        /*0868*/ 	.byte	0x04, 0x29
        /*086a*/ 	.short	(.L_1712 - .L_1711)


	//   ....[0]....
.L_1711:
        /*086c*/ 	.word	0xffffffff


	//   ....[1]....
        /*0870*/ 	.word	0xffffffff


	//   ....[2]....
        /*0874*/ 	.word	0xffffffff


	//   ....[3]....
        /*0878*/ 	.word	0xffffffff


	//   ....[4]....
        /*087c*/ 	.word	0xffffffff


	//   ....[5]....
        /*0880*/ 	.word	0xffffffff


	//   ....[6]....
        /*0884*/ 	.word	0xffffffff


	//   ....[7]....
        /*0888*/ 	.word	0xffffffff


	//   ....[8]....
        /*088c*/ 	.word	0xffffffff


	//   ....[9]....
        /*0890*/ 	.word	0xffffffff


	//   ....[10]....
        /*0894*/ 	.word	0x05000078


	//   ....[11]....
        /*0898*/ 	.word	0x05000078


	//   ....[12]....
        /*089c*/ 	.word	0x05000078


	//   ....[13]....
        /*08a0*/ 	.word	0x05000078


	//   ....[14]....
        /*08a4*/ 	.word	0x05000078


	//   ....[15]....
        /*08a8*/ 	.word	0x05000078


	//   ....[16]....
        /*08ac*/ 	.word	0x05000078


	//   ....[17]....
        /*08b0*/ 	.word	0x05000078


	//   ....[18]....
        /*08b4*/ 	.word	0x05000078


	//   ....[19]....
        /*08b8*/ 	.word	0x05000078


	//----- nvinfo : EIATTR_COOP_GROUP_INSTR_OFFSETS
	.align		4
.L_1712:
        /*08bc*/ 	.byte	0x04, 0x28
        /*08be*/ 	.short	(.L_1714 - .L_1713)


	//   ....[0]....
.L_1713:
        /*08c0*/ 	.word	0x00008cb0


	//   ....[1]....
        /*08c4*/ 	.word	0x00008cf0


	//   ....[2]....
        /*08c8*/ 	.word	0x00008d10


	//   ....[3]....
        /*08cc*/ 	.word	0x00008d30


	//   ....[4]....
        /*08d0*/ 	.word	0x00008d50


	//   ....[5]....
        /*08d4*/ 	.word	0x00009650


	//   ....[6]....
        /*08d8*/ 	.word	0x00009670


	//   ....[7]....
        /*08dc*/ 	.word	0x00009690


	//   ....[8]....
        /*08e0*/ 	.word	0x000096b0


	//   ....[9]....
        /*08e4*/ 	.word	0x000096d0


	//   ....[10]....
        /*08e8*/ 	.word	0x0000beb0


	//   ....[11]....
        /*08ec*/ 	.word	0x0000bf50


	//   ....[12]....
        /*08f0*/ 	.word	0x0000bfc0


	//   ....[13]....
        /*08f4*/ 	.word	0x0000c030


	//   ....[14]....
        /*08f8*/ 	.word	0x0000c0a0


	//   ....[15]....
        /*08fc*/ 	.word	0x0000ca10


	//   ....[16]....
        /*0900*/ 	.word	0x0000ca80


	//   ....[17]....
        /*0904*/ 	.word	0x0000caf0


	//   ....[18]....
        /*0908*/ 	.word	0x0000cb60


	//   ....[19]....
        /*090c*/ 	.word	0x0000cbd0


	//----- nvinfo : EIATTR_EXIT_INSTR_OFFSETS
	.align		4
.L_1714:
        /*0910*/ 	.byte	0x04, 0x1c
        /*0912*/ 	.short	(.L_1716 - .L_1715)


	//   ....[0]....
.L_1715:
        /*0914*/ 	.word	0x00001f10


	//   ....[1]....
        /*0918*/ 	.word	0x0000be40


	//----- nvinfo : EIATTR_MAX_THREADS
	.align		4
.L_1716:
        /*091c*/ 	.byte	0x04, 0x05
        /*091e*/ 	.short	(.L_1718 - .L_1717)
.L_1717:
        /*0920*/ 	.word	0x00000080
        /*0924*/ 	.word	0x00000001
        /*0928*/ 	.word	0x00000001


	//----- nvinfo : EIATTR_CRS_STACK_SIZE
	.align		4
.L_1718:
        /*092c*/ 	.byte	0x04, 0x1e
        /*092e*/ 	.short	(.L_1720 - .L_1719)
.L_1719:
        /*0930*/ 	.word	0x00000000


	//----- nvinfo : EIATTR_CBANK_PARAM_SIZE
	.align		4
.L_1720:
        /*0934*/ 	.byte	0x03, 0x19
        /*0936*/ 	.short	0x00e8


	//----- nvinfo : EIATTR_PARAM_CBANK
	.align		4
        /*0938*/ 	.byte	0x04, 0x0a
        /*093a*/ 	.short	(.L_1722 - .L_1721)
	.align		4
.L_1721:
        /*093c*/ 	.word	index@(.nv.constant0._ZN10layer_norm31ln_parallel_residual_fwd_kernelINS_13Kernel_traitsI6__halfffffjLj2048ELj1ELj4ELj1ELj16ENS_18Kernel_traits_baseILj2048ES2_ffffjLj128EEEEELb0ELb0ELb0EEEvNS_9FwdParamsE)
        /*0940*/ 	.short	0x0210
        /*0942*/ 	.short	0x00e8


	//----- nvinfo : EIATTR_SW_WAR
	.align		4
.L_1722:
        /*0944*/ 	.byte	0x04, 0x36
        /*0946*/ 	.short	(.L_1724 - .L_1723)
.L_1723:
        /*0948*/ 	.word	0x00000008
.L_1724:


//--------------------- .nv.info._ZN10layer_norm31ln_parallel_residual_fwd_kernelINS_13Kernel_traitsI6__halfffffjLj2048ELj1ELj4ELj1ELj16ENS_18Kernel_traits_baseILj2048ES2_ffffjLj128EEEEELb0ELb0ELb1EEEvNS_9FwdParamsE --------------------------
	.section	.nv.info._ZN10layer_norm31ln_parallel_residual_fwd_kernelINS_13Kernel_traitsI6__halfffffjLj2048ELj1ELj4ELj1ELj16ENS_18Kernel_traits_baseILj2048ES2_ffffjLj128EEEEELb0ELb0ELb1EEEvNS_9FwdParamsE,"",@"SHT_CUDA_INFO"
	.sectionflags	@""
	.align	4


	//----- nvinfo : EIATTR_CUDA_API_VERSION
	.align		4
        /*0000*/ 	.byte	0x04, 0x37
        /*0002*/ 	.short	(.L_1726 - .L_1725)
.L_1725:
        /*0004*/ 	.word	0x00000082


	//----- nvinfo : EIATTR_KPARAM_INFO
	.align		4
.L_1726:
        /*0008*/ 	.byte	0x04, 0x17
        /*000a*/ 	.short	(.L_1728 - .L_1727)
.L_1727:
        /*000c*/ 	.word	0x00000000
        /*0010*/ 	.short	0x0000
        /*0012*/ 	.short	0x0000
        /*0014*/ 	.byte	0x00, 0xf0, 0xa1, 0x03


	//----- nvinfo : EIATTR_SPARSE_MMA_MASK
	.align		4
.L_1728:
        /*0018*/ 	.byte	0x03, 0x50
        /*001a*/ 	.short	0x0000


	//----- nvinfo : EIATTR_MAXREG_COUNT
	.align		4
        /*001c*/ 	.byte	0x03, 0x1b
        /*001e*/ 	.short	0x00ff


	//----- nvinfo : EIATTR_ANNOTATIONS
	.align		4
        /*0020*/ 	.byte	0x04, 0x55
        /*0022*/ 	.short	(.L_1730 - .L_1729)


	//   ....[0]....
.L_1729:
        /* <DEDUP_REMOVED lines=107> */


	//----- nvinfo : EIATTR_MERCURY_ISA_VERSION
	.align		4
.L_1730:
        /*06c4*/ 	.byte	0x03, 0x5f
        /*06c6*/ 	.short	0x0101


	//----- nvinfo : EIATTR_COOP_GROUP_MASK_REGIDS
	.align		4
        /*06c8*/ 	.byte	0x04, 0x29
        /*06ca*/ 	.short	(.L_1732 - .L_1731)


	//   ....[0]....
.L_1731:
        /*06cc*/ 	.word	0xffffffff


	//   ....[1]....
        /*06d0*/ 	.word	0xffffffff


	//   ....[2]....
        /*06d4*/ 	.word	0xffffffff


	//   ....[3]....
        /*06d8*/ 	.word	0xffffffff


	//   ....[4]....
        /*06dc*/ 	.word	0xffffffff


	//   ....[5]....
        /*06e0*/ 	.word	0xffffffff


	//   ....[6]....
        /*06e4*/ 	.word	0xffffffff


	//   ....[7]....
        /*06e8*/ 	.word	0xffffffff


	//   ....[8]....
        /*06ec*/ 	.word	0xffffffff


	//   ....[9]....
        /*06f0*/ 	.word	0xffffffff


	//   ....[10]....
        /*06f4*/ 	.word	0x050000a1


	//   ....[11]....
        /*06f8*/ 	.word	0x050000a1


	//   ....[12]....
        /*06fc*/ 	.word	0x050000a1


	//   ....[13]....
        /*0700*/ 	.word	0x050000a1


	//   ....[14]....
        /*0704*/ 	.word	0x050000a1


	//   ....[15]....
        /*0708*/ 	.word	0x050000a1


	//   ....[16]....
        /*070c*/ 	.word	0x050000a1


	//   ....[17]....
        /*0710*/ 	.word	0x050000a1


	//   ....[18]....
        /*0714*/ 	.word	0x050000a1


	//   ....[19]....
        /*0718*/ 	.word	0x050000a1


	//----- nvinfo : EIATTR_COOP_GROUP_INSTR_OFFSETS
	.align		4
.L_1732:
        /*071c*/ 	.byte	0x04, 0x28
        /*071e*/ 	.short	(.L_1734 - .L_1733)


	//   ....[0]....
.L_1733:
        /*0720*/ 	.word	0x00006dc0


	//   ....[1]....
        /*0724*/ 	.word	0x00006df0


	//   ....[2]....
        /*0728*/ 	.word	0x00006e10


	//   ....[3]....
        /*072c*/ 	.word	0x00006e30


	//   ....[4]....
        /*0730*/ 	.word	0x00006e50


	//   ....[5]....
        /*0734*/ 	.word	0x00007680


	//   ....[6]....
        /*0738*/ 	.word	0x000076a0


	//   ....[7]....
        /*073c*/ 	.word	0x000076c0


	//   ....[8]....
        /*0740*/ 	.word	0x000076e0


	//   ....[9]....
        /*0744*/ 	.word	0x00007700


	//   ....[10]....
        /*0748*/ 	.word	0x000093a0


	//   ....[11]....
        /*074c*/ 	.word	0x00009440


	//   ....[12]....
        /*0750*/ 	.word	0x000094b0


	//   ....[13]....
        /*0754*/ 	.word	0x00009520


	//   ....[14]....
        /*0758*/ 	.word	0x00009590


	//   ....[15]....
        /*075c*/ 	.word	0x00009e20


	//   ....[16]....
        /*0760*/ 	.word	0x00009e90


	//   ....[17]....
        /*0764*/ 	.word	0x00009f00


	//   ....[18]....
        /*0768*/ 	.word	0x00009f70


	//   ....[19]....
        /*076c*/ 	.word	0x00009fe0


	//----- nvinfo : EIATTR_EXIT_INSTR_OFFSETS
	.align		4
.L_1734:
        /*0770*/ 	.byte	0x04, 0x1c
        /*0772*/ 	.short	(.L_1736 - .L_1735)


	//   ....[0]....
.L_1735:
        /*0774*/ 	.word	0x00000c90


	//   ....[1]....
        /*0778*/ 	.word	0x00009330


	//----- nvinfo : EIATTR_MAX_THREADS
	.align		4
.L_1736:
        /*077c*/ 	.byte	0x04, 0x05
        /*077e*/ 	.short	(.L_1738 - .L_1737)
.L_1737:
        /*0780*/ 	.word	0x00000080
        /*0784*/ 	.word	0x00000001
        /*0788*/ 	.word	0x00000001


	//----- nvinfo : EIATTR_CRS_STACK_SIZE
	.align		4
.L_1738:
        /*078c*/ 	.byte	0x04, 0x1e
        /*078e*/ 	.short	(.L_1740 - .L_1739)
.L_1739:
        /*0790*/ 	.word	0x00000000


	//----- nvinfo : EIATTR_CBANK_PARAM_SIZE
	.align		4
.L_1740:
        /*0794*/ 	.byte	0x03, 0x19
        /*0796*/ 	.short	0x00e8


	//----- nvinfo : EIATTR_PARAM_CBANK
	.align		4
        /*0798*/ 	.byte	0x04, 0x0a
        /*079a*/ 	.short	(.L_1742 - .L_1741)
	.align		4
.L_1741:
        /*079c*/ 	.word	index@(.nv.constant0._ZN10layer_norm31ln_parallel_residual_fwd_kernelINS_13Kernel_traitsI6__halfffffjLj2048ELj1ELj4ELj1ELj16ENS_18Kernel_traits_baseILj2048ES2_ffffjLj128EEEEELb0ELb0ELb1EEEvNS_9FwdParamsE)
        /*07a0*/ 	.short	0x0210
        /*07a2*/ 	.short	0x00e8


	//----- nvinfo : EIATTR_SW_WAR
	.align		4
.L_1742:
        /*07a4*/ 	.byte	0x04, 0x36
        /*07a6*/ 	.short	(.L_1744 - .L_1743)
.L_1743:
        /*07a8*/ 	.word	0x00000008
.L_1744:


//--------------------- .nv.info._ZN10layer_norm31ln_parallel_residual_fwd_kernelINS_13Kernel_traitsI6__halfffffjLj2048ELj1ELj4ELj1ELj16ENS_18Kernel_traits_baseILj2048ES2_ffffjLj128EEEEELb0ELb1ELb0EEEvNS_9FwdParamsE --------------------------
	.section	.nv.info._ZN10layer_norm31ln_parallel_residual_fwd_kernelINS_13Kernel_traitsI6__halfffffjLj2048ELj1ELj4ELj1ELj16ENS_18Kernel_traits_baseILj2048ES2_ffffjLj128EEEEELb0ELb1ELb0EEEvNS_9FwdParamsE,"",@"SHT_CUDA_INFO"
	.sectionflags	@""
	.align	4


	//----- nvinfo : EIATTR_CUDA_API_VERSION
	.align		4
        /*0000*/ 	.byte	0x04, 0x37
        /*0002*/ 	.short	(.L_1746 - .L_1745)
.L_1745:
        /*0004*/ 	.word	0x00000082


	//----- nvinfo : EIATTR_KPARAM_INFO
	.align		4
.L_1746:
        /*0008*/ 	.byte	0x04, 0x17
        /*000a*/ 	.short	(.L_1748 - .L_1747)
.L_1747:
        /*000c*/ 	.word	0x00000000
        /*0010*/ 	.short	0x0000
        /*0012*/ 	.short	0x0000
        /*0014*/ 	.byte	0x00, 0xf0, 0xa1, 0x03


	//----- nvinfo : EIATTR_SPARSE_MMA_MASK
	.align		4
.L_1748:
        /*0018*/ 	.byte	0x03, 0x50
        /*001a*/ 	.short	0x0000


	//----- nvinfo : EIATTR_MAXREG_COUNT
	.align		4
        /*001c*/ 	.byte	0x03, 0x1b
        /*001e*/ 	.short	0x00ff


	//----- nvinfo : EIATTR_MERCURY_ISA_VERSION
	.align		4
        /*0020*/ 	.byte	0x03, 0x5f
        /*0022*/ 	.short	0x0101


	//----- nvinfo : EIATTR_COOP_GROUP_MASK_REGIDS
	.align		4
        /*0024*/ 	.byte	0x04, 0x29
        /*0026*/ 	.short	(.L_1750 - .L_1749)


	//   ....[0]....
.L_1749:
        /*0028*/ 	.word	0xffffffff


	//   ....[1]....
        /*002c*/ 	.word	0xffffffff


	//   ....[2]....
        /*0030*/ 	.word	0xffffffff


	//   ....[3]....
        /*0034*/ 	.word	0xffffffff


	//   ....[4]....
        /*0038*/ 	.word	0xffffffff


	//   ....[5]....
        /*003c*/ 	.word	0xffffffff


	//   ....[6]....
        /*0040*/ 	.word	0xffffffff


	//   ....[7]....
        /*0044*/ 	.word	0xffffffff


	//   ....[8]....
        /*0048*/ 	.word	0xffffffff


	//   ....[9]....
        /*004c*/ 	.word	0xffffffff


	//   ....[10]....
        /*0050*/ 	.word	0x050000da


	//   ....[11]....
        /*0054*/ 	.word	0x050000da


	//   ....[12]....
        /*0058*/ 	.word	0x050000da


	//   ....[13]....
        /*005c*/ 	.word	0x050000da


	//   ....[14]....
        /*0060*/ 	.word	0x050000da


	//   ....[15]....
        /*0064*/ 	.word	0x050000da


	//   ....[16]....
        /*0068*/ 	.word	0x050000da


	//   ....[17]....
        /*006c*/ 	.word	0x050000da


	//   ....[18]....
        /*0070*/ 	.word	0x050000da


	//   ....[19]....
        /*0074*/ 	.word	0x050000da


	//----- nvinfo : EIATTR_COOP_GROUP_INSTR_OFFSETS
	.align		4
.L_1750:
        /*0078*/ 	.byte	0x04, 0x28
        /*007a*/ 	.short	(.L_1752 - .L_1751)


	//   ....[0]....
.L_1751:
        /*007c*/ 	.word	0x00006b70


	//   ....[1]....
        /*0080*/ 	.word	0x00006bb0


	//   ....[2]....
        /*0084*/ 	.word	0x00006bd0


	//   ....[3]....
        /*0088*/ 	.word	0x00006bf0


	//   ....[4]....
        /*008c*/ 	.word	0x00006c10


	//   ....[5]....
        /*0090*/ 	.word	0x00007510


	//   ....[6]....
        /*0094*/ 	.word	0x00007530


	//   ....[7]....
        /*0098*/ 	.word	0x00007550


	//   ....[8]....
        /*009c*/ 	.word	0x00007570


	//   ....[9]....
        /*00a0*/ 	.word	0x00007590


	//   ....[10]....
        /*00a4*/ 	.word	0x00008bf0


	//   ....[11]....
        /*00a8*/ 	.word	0x00008ca0


	//   ....[12]....
        /*00ac*/ 	.word	0x00008d10


	//   ....[13]....
        /*00b0*/ 	.word	0x00008d80


	//   ....[14]....
        /*00b4*/ 	.word	0x00008df0


	//   ....[15]....
        /*00b8*/ 	.word	0x00009750


	//   ....[16]....
        /*00bc*/ 	.word	0x000097c0


	//   ....[17]....
        /*00c0*/ 	.word	0x00009830


	//   ....[18]....
        /*00c4*/ 	.word	0x000098a0


	//   ....[19]....
        /*00c8*/ 	.word	0x00009910


	//----- nvinfo : EIATTR_EXIT_INSTR_OFFSETS
	.align		4
.L_1752:
        /*00cc*/ 	.byte	0x04, 0x1c
        /*00ce*/ 	.short	(.L_1754 - .L_1753)


	//   ....[0]....
.L_1753:
        /*00d0*/ 	.word	0x00001200


	//   ....[1]....
        /*00d4*/ 	.word	0x00008b80


	//----- nvinfo : EIATTR_MAX_THREADS
	.align		4
.L_1754:
        /*00d8*/ 	.byte	0x04, 0x05
        /*00da*/ 	.short	(.L_1756 - .L_1755)
.L_1755:
        /*00dc*/ 	.word	0x00000080
        /*00e0*/ 	.word	0x00000001
        /*00e4*/ 	.word	0x00000001


	//----- nvinfo : EIATTR_CRS_STACK_SIZE
	.align		4
.L_1756:
        /*00e8*/ 	.byte	0x04, 0x1e
        /*00ea*/ 	.short	(.L_1758 - .L_1757)
.L_1757:
        /*00ec*/ 	.word	0x00000000


	//----- nvinfo : EIATTR_CBANK_PARAM_SIZE
	.align		4
.L_1758:
        /*00f0*/ 	.byte	0x03, 0x19
        /*00f2*/ 	.short	0x00e8


	//----- nvinfo : EIATTR_PARAM_CBANK
	.align		4
        /*00f4*/ 	.byte	0x04, 0x0a
        /*00f6*/ 	.short	(.L_1760 - .L_1759)
	.align		4
.L_1759:
        /*00f8*/ 	.word	index@(.nv.constant0._ZN10layer_norm31ln_parallel_residual_fwd_kernelINS_13Kernel_traitsI6__halfffffjLj2048ELj1ELj4ELj1ELj16ENS_18Kernel_traits_baseILj2048ES2_ffffjLj128EEEEELb0ELb1ELb0EEEvNS_9FwdParamsE)
        /*00fc*/ 	.short	0x0210
        /*00fe*/ 	.short	0x00e8


	//----- nvinfo : EIATTR_SW_WAR
	.align		4
.L_1760:
        /*0100*/ 	.byte	0x04, 0x36
        /*0102*/ 	.short	(.L_1762 - .L_1761)
.L_1761:
        /*0104*/ 	.word	0x00000008
.L_1762:


//--------------------- .nv.info._ZN10layer_norm31ln_parallel_residual_fwd_kernelINS_13Kernel_traitsI6__halfffffjLj2048ELj1ELj4ELj1ELj16ENS_18Kernel_traits_baseILj2048ES2_ffffjLj128EEEEELb0ELb1ELb1EEEvNS_9FwdParamsE --------------------------
	.section	.nv.info._ZN10layer_norm31ln_parallel_residual_fwd_kernelINS_13Kernel_traitsI6__halfffffjLj2048ELj1ELj4ELj1ELj16ENS_18Kernel_traits_baseILj2048ES2_ffffjLj128EEEEELb0ELb1ELb1EEEvNS_9FwdParamsE,"",@"SHT_CUDA_INFO"
	.sectionflags	@""
	.align	4


	//----- nvinfo : EIATTR_CUDA_API_VERSION
	.align		4
        /*0000*/ 	.byte	0x04, 0x37
        /*0002*/ 	.short	(.L_1764 - .L_1763)
.L_1763:
        /*0004*/ 	.word	0x00000082


	//----- nvinfo : EIATTR_KPARAM_INFO
	.align		4
.L_1764:
        /*0008*/ 	.byte	0x04, 0x17
        /*000a*/ 	.short	(.L_1766 - .L_1765)
.L_1765:
        /*000c*/ 	.word	0x00000000
        /*0010*/ 	.short	0x0000
        /*0012*/ 	.short	0x0000
        /*0014*/ 	.byte	0x00, 0xf0, 0xa1, 0x03


	//----- nvinfo : EIATTR_SPARSE_MMA_MASK
	.align		4
.L_1766:
        /*0018*/ 	.byte	0x03, 0x50
        /*001a*/ 	.short	0x0000


	//----- nvinfo : EIATTR_MAXREG_COUNT
	.align		4
        /*001c*/ 	.byte	0x03, 0x1b
        /*001e*/ 	.short	0x00ff


	//----- nvinfo : EIATTR_MERCURY_ISA_VERSION
	.align		4
        /*0020*/ 	.byte	0x03, 0x5f
        /*0022*/ 	.short	0x0101


	//----- nvinfo : EIATTR_COOP_GROUP_MASK_REGIDS
	.align		4
        /*0024*/ 	.byte	0x04, 0x29
        /*0026*/ 	.short	(.L_1768 - .L_1767)


	//   ....[0]....
.L_1767:
        /*0028*/ 	.word	0xffffffff


	//   ....[1]....
        /*002c*/ 	.word	0xffffffff


	//   ....[2]....
        /*0030*/ 	.word	0xffffffff


	//   ....[3]....
        /*0034*/ 	.word	0xffffffff


	//   ....[4]....
        /*0038*/ 	.word	0xffffffff


	//   ....[5]....
        /*003c*/ 	.word	0xffffffff


	//   ....[6]....
        /*0040*/ 	.word	0xffffffff


	//   ....[7]....
        /*0044*/ 	.word	0xffffffff


	//   ....[8]....
        /*0048*/ 	.word	0xffffffff


	//   ....[9]....
        /*004c*/ 	.word	0xffffffff


	//   ....[10]....
        /*0050*/ 	.word	0x050000e7


	//   ....[11]....
        /*0054*/ 	.word	0x050000e7


	//   ....[12]....
        /*0058*/ 	.word	0x050000e7


	//   ....[13]....
        /*005c*/ 	.word	0x050000e7


	//   ....[14]....
        /*0060*/ 	.word	0x050000e7


	//   ....[15]....
        /*0064*/ 	.word	0x050000e7


	//   ....[16]....
        /*0068*/ 	.word	0x050000e7


	//   ....[17]....
        /*006c*/ 	.word	0x050000e7


	//   ....[18]....
        /*0070*/ 	.word	0x050000e7


	//   ....[19]....
        /*0074*/ 	.word	0x050000e7


	//----- nvinfo : EIATTR_COOP_GROUP_INSTR_OFFSETS
	.align		4
.L_1768:
        /*0078*/ 	.byte	0x04, 0x28
        /*007a*/ 	.short	(.L_1770 - .L_1769)


	//   ....[0]....
.L_1769:
        /*007c*/ 	.word	0x000051b0


	//   ....[1]....
        /*0080*/ 	.word	0x000051e0


	//   ....[2]....
        /*0084*/ 	.word	0x00005200


	//   ....[3]....
        /*0088*/ 	.word	0x00005220


	//   ....[4]....
        /*008c*/ 	.word	0x00005240


	//   ....[5]....
        /*0090*/ 	.word	0x00005a70


	//   ....[6]....
        /*0094*/ 	.word	0x00005a90


	//   ....[7]....
        /*0098*/ 	.word	0x00005ab0


	//   ....[8]....
        /*009c*/ 	.word	0x00005ad0


	//   ....[9]....
        /*00a0*/ 	.word	0x00005af0


	//   ....[10]....
        /*00a4*/ 	.word	0x00006aa0


	//   ....[11]....
        /*00a8*/ 	.word	0x00006b50


	//   ....[12]....
        /*00ac*/ 	.word	0x00006bc0


	//   ....[13]....
        /*00b0*/ 	.word	0x00006c30


	//   ....[14]....
        /*00b4*/ 	.word	0x00006ca0


	//   ....[15]....
        /*00b8*/ 	.word	0x00007520


	//   ....[16]....
        /*00bc*/ 	.word	0x00007590


	//   ....[17]....
        /*00c0*/ 	.word	0x00007600


	//   ....[18]....
        /*00c4*/ 	.word	0x00007670


	//   ....[19]....
        /*00c8*/ 	.word	0x000076e0


	//----- nvinfo : EIATTR_EXIT_INSTR_OFFSETS
	.align		4
.L_1770:
        /*00cc*/ 	.byte	0x04, 0x1c
        /*00ce*/ 	.short	(.L_1772 - .L_1771)


	//   ....[0]....
.L_1771:
        /*00d0*/ 	.word	0x00000560


	//   ....[1]....
        /*00d4*/ 	.word	0x00006a30


	//----- nvinfo : EIATTR_MAX_THREADS
	.align		4
.L_1772:
        /*00d8*/ 	.byte	0x04, 0x05
        /*00da*/ 	.short	(.L_1774 - .L_1773)
.L_1773:
        /*00dc*/ 	.word	0x00000080
        /*00e0*/ 	.word	0x00000001
        /*00e4*/ 	.word	0x00000001


	//----- nvinfo : EIATTR_CRS_STACK_SIZE
	.align		4
.L_1774:
        /*00e8*/ 	.byte	0x04, 0x1e
        /*00ea*/ 	.short	(.L_1776 - .L_1775)
.L_1775:
        /*00ec*/ 	.word	0x00000000


	//----- nvinfo : EIATTR_CBANK_PARAM_SIZE
	.align		4
.L_1776:
        /*00f0*/ 	.byte	0x03, 0x19
        /*00f2*/ 	.short	0x00e8


	//----- nvinfo : EIATTR_PARAM_CBANK
	.align		4
        /*00f4*/ 	.byte	0x04, 0x0a
        /*00f6*/ 	.short	(.L_1778 - .L_1777)
	.align		4
.L_1777:
        /*00f8*/ 	.word	index@(.nv.constant0._ZN10layer_norm31ln_parallel_residual_fwd_kernelINS_13Kernel_traitsI6__halfffffjLj2048ELj1ELj4ELj1ELj16ENS_18Kernel_traits_baseILj2048ES2_ffffjLj128EEEEELb0ELb1ELb1EEEvNS_9FwdParamsE)
        /*00fc*/ 	.short	0x0210
        /*00fe*/ 	.short	0x00e8


	//----- nvinfo : EIATTR_SW_WAR
	.align		4
.L_1778:
        /*0100*/ 	.byte	0x04, 0x36
        /*0102*/ 	.short	(.L_1780 - .L_1779)
.L_1779:
        /*0104*/ 	.word	0x00000008
.L_1780:


//--------------------- .nv.info._ZN10layer_norm31ln_parallel_residual_fwd_kernelINS_13Kernel_traitsI6__halfffffjLj2048ELj1ELj4ELj1ELj16ENS_18Kernel_traits_baseILj2048ES2_ffffjLj128EEEEELb1ELb0ELb0EEEvNS_9FwdParamsE --------------------------
	.section	.nv.info._ZN10layer_norm31ln_parallel_residual_fwd_kernelINS_13Kernel_traitsI6__halfffffjLj2048ELj1ELj4ELj1ELj16ENS_18Kernel_traits_baseILj2048ES2_ffffjLj128EEEEELb1ELb0ELb0EEEvNS_9FwdParamsE,"",@"SHT_CUDA_INFO"
	.sectionflags	@""
	.align	4


	//----- nvinfo : EIATTR_CUDA_API_VERSION
	.align		4
        /*0000*/ 	.byte	0x04, 0x37
        /*0002*/ 	.short	(.L_1782 - .L_1781)
.L_1781:
        /*0004*/ 	.word	0x00000082


	//----- nvinfo : EIATTR_KPARAM_INFO
	.align		4
.L_1782:
        /*0008*/ 	.byte	0x04, 0x17
        /*000a*/ 	.short	(.L_1784 - .L_1783)
.L_1783:
        /*000c*/ 	.word	0x00000000
        /*0010*/ 	.short	0x0000
        /*0012*/ 	.short	0x0000
        /*0014*/ 	.byte	0x00, 0xf0, 0xa1, 0x03


	//----- nvinfo : EIATTR_SPARSE_MMA_MASK
	.align		4
.L_1784:
        /*0018*/ 	.byte	0x03, 0x50
        /*001a*/ 	.short	0x0000


	//----- nvinfo : EIATTR_MAXREG_COUNT
	.align		4
        /*001c*/ 	.byte	0x03, 0x1b
        /*001e*/ 	.short	0x00ff


	//----- nvinfo : EIATTR_ANNOTATIONS
	.align		4
        /*0020*/ 	.byte	0x04, 0x55
        /*0022*/ 	.short	(.L_1786 - .L_1785)


	//   ....[0]....
.L_1785:
        /* <DEDUP_REMOVED lines=117> */


	//----- nvinfo : EIATTR_MERCURY_ISA_VERSION
	.align		4
.L_1786:
        /*0764*/ 	.byte	0x03, 0x5f
        /*0766*/ 	.short	0x0101


	//----- nvinfo : EIATTR_COOP_GROUP_MASK_REGIDS
	.align		4
        /*0768*/ 	.byte	0x04, 0x29
        /*076a*/ 	.short	(.L_1788 - .L_1787)


	//   ....[0]....
.L_1787:
        /*076c*/ 	.word	0xffffffff


	//   ....[1]....
        /*0770*/ 	.word	0xffffffff


	//   ....[2]....
        /*0774*/ 	.word	0xffffffff


	//   ....[3]....
        /*0778*/ 	.word	0xffffffff


	//   ....[4]....
        /*077c*/ 	.word	0xffffffff


	//   ....[5]....
        /*0780*/ 	.word	0xffffffff


	//   ....[6]....
        /*0784*/ 	.word	0xffffffff


	//   ....[7]....
        /*0788*/ 	.word	0xffffffff


	//   ....[8]....
        /*078c*/ 	.word	0xffffffff


	//   ....[9]....
        /*0790*/ 	.word	0xffffffff


	//   ....[10]....
        /*0794*/ 	.word	0x05000075


	//   ....[11]....
        /*0798*/ 	.word	0x05000075


	//   ....[12]....
        /*079c*/ 	.word	0x05000075


	//   ....[13]....
        /*07a0*/ 	.word	0x05000075


	//   ....[14]....
        /*07a4*/ 	.word	0x05000075


	//   ....[15]....
        /*07a8*/ 	.word	0x05000075


	//   ....[16]....
        /*07ac*/ 	.word	0x05000075


	//   ....[17]....
        /*07b0*/ 	.word	0x05000075


	//   ....[18]....
        /*07b4*/ 	.word	0x05000075


	//   ....[19]....
        /*07b8*/ 	.word	0x05000075


	//----- nvinfo : EIATTR_COOP_GROUP_INSTR_OFFSETS
	.align		4
.L_1788:
        /*07bc*/ 	.byte	0x04, 0x28
        /*07be*/ 	.short	(.L_1790 - .L_1789)


	//   ....[0]....
.L_1789:
        /*07c0*/ 	.word	0x000328e0


	//   ....[1]....
        /*07c4*/ 	.word	0x00032990


	//   ....[2]....
        /*07c8*/ 	.word	0x000329c0


	//   ....[3]....
        /*07cc*/ 	.word	0x000329e0


	//   ....[4]....
        /*07d0*/ 	.word	0x00032a10


	//   ....[5]....
        /*07d4*/ 	.word	0x000332f0


	//   ....[6]....
        /*07d8*/ 	.word	0x00033310


	//   ....[7]....
        /*07dc*/ 	.word	0x00033330


	//   ....[8]....
        /*07e0*/ 	.word	0x00033350


	//   ....[9]....
        /*07e4*/ 	.word	0x00033370


	//   ....[10]....
        /*07e8*/ 	.word	0x00035840


	//   ....[11]....
        /*07ec*/ 	.word	0x000358f0


	//   ....[12]....
        /*07f0*/ 	.word	0x000359d0


	//   ....[13]....
        /*07f4*/ 	.word	0x00035a40


	//   ....[14]....
        /*07f8*/ 	.word	0x00035ad0


	//   ....[15]....
        /*07fc*/ 	.word	0x00036420


	//   ....[16]....
        /*0800*/ 	.word	0x00036490


	//   ....[17]....
        /*0804*/ 	.word	0x00036500


	//   ....[18]....
        /*0808*/ 	.word	0x00036570


	//   ....[19]....
        /*080c*/ 	.word	0x000365e0


	//----- nvinfo : EIATTR_EXIT_INSTR_OFFSETS
	.align		4
.L_1790:
        /*0810*/ 	.byte	0x04, 0x1c
        /*0812*/ 	.short	(.L_1792 - .L_1791)


	//   ....[0]....
.L_1791:
        /*0814*/ 	.word	0x00002390


	//   ....[1]....
        /*0818*/ 	.word	0x000357d0


	//----- nvinfo : EIATTR_MAX_THREADS
	.align		4
.L_1792:
        /*081c*/ 	.byte	0x04, 0x05
        /*081e*/ 	.short	(.L_1794 - .L_1793)
.L_1793:
        /*0820*/ 	.word	0x00000080
        /*0824*/ 	.word	0x00000001
        /*0828*/ 	.word	0x00000001


	//----- nvinfo : EIATTR_CRS_STACK_SIZE
	.align		4
.L_1794:
        /*082c*/ 	.byte	0x04, 0x1e
        /*082e*/ 	.short	(.L_1796 - .L_1795)
.L_1795:
        /*0830*/ 	.word	0x00000000


	//----- nvinfo : EIATTR_CBANK_PARAM_SIZE
	.align		4
.L_1796:
        /*0834*/ 	.byte	0x03, 0x19
        /*0836*/ 	.short	0x00e8


	//----- nvinfo : EIATTR_PARAM_CBANK
	.align		4
        /*0838*/ 	.byte	0x04, 0x0a
        /*083a*/ 	.short	(.L_1798 - .L_1797)
	.align		4
.L_1797:
        /*083c*/ 	.word	index@(.nv.constant0._ZN10layer_norm31ln_parallel_residual_fwd_kernelINS_13Kernel_traitsI6__halfffffjLj2048ELj1ELj4ELj1ELj16ENS_18Kernel_traits_baseILj2048ES2_ffffjLj128EEEEELb1ELb0ELb0EEEvNS_9FwdParamsE)
        /*0840*/ 	.short	0x0210
        /*0842*/ 	.short	0x00e8


	//----- nvinfo : EIATTR_SW_WAR
	.align		4
.L_1798:
        /*0844*/ 	.byte	0x04, 0x36
        /*0846*/ 	.short	(.L_1800 - .L_1799)
.L_1799:
        /*0848*/ 	.word	0x00000008
.L_1800:


//--------------------- .nv.info._ZN10layer_norm31ln_parallel_residual_fwd_kernelINS_13Kernel_traitsI6__halfffffjLj2048ELj1ELj4ELj1ELj16ENS_18Kernel_traits_baseILj2048ES2_ffffjLj128EEEEELb1ELb0ELb1EEEvNS_9FwdParamsE --------------------------
	.section	.nv.info._ZN10layer_norm31ln_parallel_residual_fwd_kernelINS_13Kernel_traitsI6__halfffffjLj2048ELj1ELj4ELj1ELj16ENS_18Kernel_traits_baseILj2048ES2_ffffjLj128EEEEELb1ELb0ELb1EEEvNS_9FwdParamsE,"",@"SHT_CUDA_INFO"
	.sectionflags	@""
	.align	4


	//----- nvinfo : EIATTR_CUDA_API_VERSION
	.align		4
        /*0000*/ 	.byte	0x04, 0x37
        /*0002*/ 	.short	(.L_1802 - .L_1801)
.L_1801:
        /*0004*/ 	.word	0x00000082


	//----- nvinfo : EIATTR_KPARAM_INFO
	.align		4
.L_1802:
        /*0008*/ 	.byte	0x04, 0x17
        /*000a*/ 	.short	(.L_1804 - .L_1803)
.L_1803:
        /*000c*/ 	.word	0x00000000
        /*0010*/ 	.short	0x0000
        /*0012*/ 	.short	0x0000
        /*0014*/ 	.byte	0x00, 0xf0, 0xa1, 0x03


	//----- nvinfo : EIATTR_SPARSE_MMA_MASK
	.align		4
.L_1804:
        /*0018*/ 	.byte	0x03, 0x50
        /*001a*/ 	.short	0x0000


	//----- nvinfo : EIATTR_MAXREG_COUNT
	.align		4
        /*001c*/ 	.byte	0x03, 0x1b
        /*001e*/ 	.short	0x00ff


	//----- nvinfo : EIATTR_ANNOTATIONS
	.align		4
        /*0020*/ 	.byte	0x04, 0x55
        /*0022*/ 	.short	(.L_1806 - .L_1805)


	//   ....[0]....
.L_1805:
        /* <DEDUP_REMOVED lines=120> */


	//----- nvinfo : EIATTR_MERCURY_ISA_VERSION
	.align		4
.L_1806:
        /*0794*/ 	.byte	0x03, 0x5f
        /*0796*/ 	.short	0x0101


	//----- nvinfo : EIATTR_COOP_GROUP_MASK_REGIDS
	.align		4
        /*0798*/ 	.byte	0x04, 0x29
        /*079a*/ 	.short	(.L_1808 - .L_1807)


	//   ....[0]....
.L_1807:
        /*079c*/ 	.word	0xffffffff


	//   ....[1]....
        /*07a0*/ 	.word	0xffffffff


	//   ....[2]....
        /*07a4*/ 	.word	0xffffffff


	//   ....[3]....
        /*07a8*/ 	.word	0xffffffff


	//   ....[4]....
        /*07ac*/ 	.word	0xffffffff


	//   ....[5]....
        /*07b0*/ 	.word	0xffffffff


	//   ....[6]....
        /*07b4*/ 	.word	0xffffffff


	//   ....[7]....
        /*07b8*/ 	.word	0xffffffff


	//   ....[8]....
        /*07bc*/ 	.word	0xffffffff


	//   ....[9]....
        /*07c0*/ 	.word	0xffffffff


	//   ....[10]....
        /*07c4*/ 	.word	0x050000a1


	//   ....[11]....
        /*07c8*/ 	.word	0x050000a1


	//   ....[12]....
        /*07cc*/ 	.word	0x050000a1


	//   ....[13]....
        /*07d0*/ 	.word	0x050000a1


	//   ....[14]....
        /*07d4*/ 	.word	0x050000a1


	//   ....[15]....
        /*07d8*/ 	.word	0x050000a1


	//   ....[16]....
        /*07dc*/ 	.word	0x050000a1


	//   ....[17]....
        /*07e0*/ 	.word	0x050000a1


	//   ....[18]....
        /*07e4*/ 	.word	0x050000a1


	//   ....[19]....
        /*07e8*/ 	.word	0x050000a1


	//----- nvinfo : EIATTR_COOP_GROUP_INSTR_OFFSETS
	.align		4
.L_1808:
        /*07ec*/ 	.byte	0x04, 0x28
        /*07ee*/ 	.short	(.L_1810 - .L_1809)


	//   ....[0]....
.L_1809:
        /*07f0*/ 	.word	0x00030c40


	//   ....[1]....
        /*07f4*/ 	.word	0x00030c60


	//   ....[2]....
        /*07f8*/ 	.word	0x00030c80


	//   ....[3]....
        /*07fc*/ 	.word	0x00030ca0


	//   ....[4]....
        /*0800*/ 	.word	0x00030cc0


	//   ....[5]....
        /*0804*/ 	.word	0x00031500


	//   ....[6]....
        /*0808*/ 	.word	0x00031520


	//   ....[7]....
        /*080c*/ 	.word	0x00031540


	//   ....[8]....
        /*0810*/ 	.word	0x00031560


	//   ....[9]....
        /*0814*/ 	.word	0x00031580


	//   ....[10]....
        /*0818*/ 	.word	0x00033360


	//   ....[11]....
        /*081c*/ 	.word	0x000333f0


	//   ....[12]....
        /*0820*/ 	.word	0x00033460


	//   ....[13]....
        /*0824*/ 	.word	0x000334d0


	//   ....[14]....
        /*0828*/ 	.word	0x00033540


	//   ....[15]....
        /*082c*/ 	.word	0x00033de0


	//   ....[16]....
        /*0830*/ 	.word	0x00033e50


	//   ....[17]....
        /*0834*/ 	.word	0x00033ec0


	//   ....[18]....
        /*0838*/ 	.word	0x00033f30


	//   ....[19]....
        /*083c*/ 	.word	0x00033fa0


	//----- nvinfo : EIATTR_EXIT_INSTR_OFFSETS
	.align		4
.L_1810:
        /*0840*/ 	.byte	0x04, 0x1c
        /*0842*/ 	.short	(.L_1812 - .L_1811)


	//   ....[0]....
.L_1811:
        /*0844*/ 	.word	0x00000f90


	//   ....[1]....
        /*0848*/ 	.word	0x000332f0


	//----- nvinfo : EIATTR_MAX_THREADS
	.align		4
.L_1812:
        /*084c*/ 	.byte	0x04, 0x05
        /*084e*/ 	.short	(.L_1814 - .L_1813)
.L_1813:
        /*0850*/ 	.word	0x00000080
        /*0854*/ 	.word	0x00000001
        /*0858*/ 	.word	0x00000001


	//----- nvinfo : EIATTR_CRS_STACK_SIZE
	.align		4
.L_1814:
        /*085c*/ 	.byte	0x04, 0x1e
        /*085e*/ 	.short	(.L_1816 - .L_1815)
.L_1815:
        /*0860*/ 	.word	0x00000000


	//----- nvinfo : EIATTR_CBANK_PARAM_SIZE
	.align		4
.L_1816:
        /*0864*/ 	.byte	0x03, 0x19
        /*0866*/ 	.short	0x00e8


	//----- nvinfo : EIATTR_PARAM_CBANK
	.align		4
        /*0868*/ 	.byte	0x04, 0x0a
        /*086a*/ 	.short	(.L_1818 - .L_1817)
	.align		4
.L_1817:
        /*086c*/ 	.word	index@(.nv.constant0._ZN10layer_norm31ln_parallel_residual_fwd_kernelINS_13Kernel_traitsI6__halfffffjLj2048ELj1ELj4ELj1ELj16ENS_18Kernel_traits_baseILj2048ES2_ffffjLj128EEEEELb1ELb0ELb1EEEvNS_9FwdParamsE)
        /*0870*/ 	.short	0x0210
        /*0872*/ 	.short	0x00e8


	//----- nvinfo : EIATTR_SW_WAR
	.align		4
.L_1818:
        /*0874*/ 	.byte	0x04, 0x36
        /*0876*/ 	.short	(.L_1820 - .L_1819)
.L_1819:
        /*0878*/ 	.word	0x00000008
.L_1820:


//--------------------- .nv.info._ZN10layer_norm31ln_parallel_residual_fwd_kernelINS_13Kernel_traitsI6__halfffffjLj2048ELj1ELj4ELj1ELj16ENS_18Kernel_traits_baseILj2048ES2_ffffjLj128EEEEELb1ELb1ELb0EEEvNS_9FwdParamsE --------------------------
	.section	.nv.info._ZN10layer_norm31ln_parallel_residual_fwd_kernelINS_13Kernel_traitsI6__halfffffjLj2048ELj1ELj4ELj1ELj16ENS_18Kernel_traits_baseILj2048ES2_ffffjLj128EEEEELb1ELb1ELb0EEEvNS_9FwdParamsE,"",@"SHT_CUDA_INFO"
	.sectionflags	@""
	.align	4


	//----- nvinfo : EIATTR_CUDA_API_VERSION
	.align		4
        /*0000*/ 	.byte	0x04, 0x37
        /*0002*/ 	.short	(.L_1822 - .L_1821)
.L_1821:
        /*0004*/ 	.word	0x00000082


	//----- nvinfo : EIATTR_KPARAM_INFO
	.align		4
.L_1822:
        /*0008*/ 	.byte	0x04, 0x17
        /*000a*/ 	.short	(.L_1824 - .L_1823)
.L_1823:
        /*000c*/ 	.word	0x00000000
        /*0010*/ 	.short	0x0000
        /*0012*/ 	.short	0x0000
        /*0014*/ 	.byte	0x00, 0xf0, 0xa1, 0x03


	//----- nvinfo : EIATTR_SPARSE_MMA_MASK
	.align		4
.L_1824:
        /*0018*/ 	.byte	0x03, 0x50
        /*001a*/ 	.short	0x0000


	//----- nvinfo : EIATTR_MAXREG_COUNT
	.align		4
        /*001c*/ 	.byte	0x03, 0x1b
        /*001e*/ 	.short	0x00ff


	//----- nvinfo : EIATTR_MERCURY_ISA_VERSION
	.align		4
        /*0020*/ 	.byte	0x03, 0x5f
        /*0022*/ 	.short	0x0101


	//----- nvinfo : EIATTR_COOP_GROUP_MASK_REGIDS
	.align		4
        /*0024*/ 	.byte	0x04, 0x29
        /*0026*/ 	.short	(.L_1826 - .L_1825)


	//   ....[0]....
.L_1825:
        /*0028*/ 	.word	0xffffffff


	//   ....[1]....
        /*002c*/ 	.word	0xffffffff


	//   ....[2]....
        /*0030*/ 	.word	0xffffffff


	//   ....[3]....
        /*0034*/ 	.word	0xffffffff


	//   ....[4]....
        /*0038*/ 	.word	0xffffffff


	//   ....[5]....
        /*003c*/ 	.word	0xffffffff


	//   ....[6]....
        /*0040*/ 	.word	0xffffffff


	//   ....[7]....
        /*0044*/ 	.word	0xffffffff


	//   ....[8]....
        /*0048*/ 	.word	0xffffffff


	//   ....[9]....
        /*004c*/ 	.word	0xffffffff


	//   ....[10]....
        /*0050*/ 	.word	0x050000e7


	//   ....[11]....
        /*0054*/ 	.word	0x050000e7


	//   ....[12]....
        /*0058*/ 	.word	0x050000e7


	//   ....[13]....
        /*005c*/ 	.word	0x050000e7


	//   ....[14]....
        /*0060*/ 	.word	0x050000e7


	//   ....[15]....
        /*0064*/ 	.word	0x050000e7


	//   ....[16]....
        /*0068*/ 	.word	0x050000e7


	//   ....[17]....
        /*006c*/ 	.word	0x050000e7


	//   ....[18]....
        /*0070*/ 	.word	0x050000e7


	//   ....[19]....
        /*0074*/ 	.word	0x050000e7


	//----- nvinfo : EIATTR_COOP_GROUP_INSTR_OFFSETS
	.align		4
.L_1826:
        /*0078*/ 	.byte	0x04, 0x28
        /*007a*/ 	.short	(.L_1828 - .L_1827)


	//   ....[0]....
.L_1827:
        /*007c*/ 	.word	0x00030d80


	//   ....[1]....
        /*0080*/ 	.word	0x00030e20


	//   ....[2]....
        /*0084*/ 	.word	0x00030e40


	//   ....[3]....
        /*0088*/ 	.word	0x00030e60


	//   ....[4]....
        /*008c*/ 	.word	0x00030e80


	//   ....[5]....
        /*0090*/ 	.word	0x00031760


	//   ....[6]....
        /*0094*/ 	.word	0x00031780


	//   ....[7]....
        /*0098*/ 	.word	0x000317a0


	//   ....[8]....
        /*009c*/ 	.word	0x000317c0


	//   ....[9]....
        /*00a0*/ 	.word	0x000317e0


	//   ....[10]....
        /*00a4*/ 	.word	0x00032f70


	//   ....[11]....
        /*00a8*/ 	.word	0x00033060


	//   ....[12]....
        /*00ac*/ 	.word	0x000330f0


	//   ....[13]....
        /*00b0*/ 	.word	0x00033160


	//   ....[14]....
        /*00b4*/ 	.word	0x000331d0


	//   ....[15]....
        /*00b8*/ 	.word	0x00033b00


	//   ....[16]....
        /*00bc*/ 	.word	0x00033b70


	//   ....[17]....
        /*00c0*/ 	.word	0x00033be0


	//   ....[18]....
        /*00c4*/ 	.word	0x00033c50


	//   ....[19]....
        /*00c8*/ 	.word	0x00033cc0


	//----- nvinfo : EIATTR_EXIT_INSTR_OFFSETS
	.align		4
.L_1828:
        /*00cc*/ 	.byte	0x04, 0x1c
        /*00ce*/ 	.short	(.L_1830 - .L_1829)


	//   ....[0]....
.L_1829:
        /*00d0*/ 	.word	0x00001680


	//   ....[1]....
        /*00d4*/ 	.word	0x00032f00


	//----- nvinfo : EIATTR_MAX_THREADS
	.align		4
.L_1830:
        /*00d8*/ 	.byte	0x04, 0x05
        /*00da*/ 	.short	(.L_1832 - .L_1831)
.L_1831:
        /*00dc*/ 	.word	0x00000080
        /*00e0*/ 	.word	0x00000001
        /*00e4*/ 	.word	0x00000001


	//----- nvinfo : EIATTR_CRS_STACK_SIZE
	.align		4
.L_1832:
        /*00e8*/ 	.byte	0x04, 0x1e
        /*00ea*/ 	.short	(.L_1834 - .L_1833)
.L_1833:
        /*00ec*/ 	.word	0x00000000


	//----- nvinfo : EIATTR_CBANK_PARAM_SIZE
	.align		4
.L_1834:
        /*00f0*/ 	.byte	0x03, 0x19
        /*00f2*/ 	.short	0x00e8


	//----- nvinfo : EIATTR_PARAM_CBANK
	.align		4
        /*00f4*/ 	.byte	0x04, 0x0a
        /*00f6*/ 	.short	(.L_1836 - .L_1835)
	.align		4
.L_1835:
        /*00f8*/ 	.word	index@(.nv.constant0._ZN10layer_norm31ln_parallel_residual_fwd_kernelINS_13Kernel_traitsI6__halfffffjLj2048ELj1ELj4ELj1ELj16ENS_18Kernel_traits_baseILj2048ES2_ffffjLj128EEEEELb1ELb1ELb0EEEvNS_9FwdParamsE)
        /*00fc*/ 	.short	0x0210
        /*00fe*/ 	.short	0x00e8


	//----- nvinfo : EIATTR_SW_WAR
	.align		4
.L_1836:
        /*0100*/ 	.byte	0x04, 0x36
        /*0102*/ 	.short	(.L_1838 - .L_1837)
.L_1837:
        /*0104*/ 	.word	0x00000008
.L_1838:


//--------------------- .nv.info._ZN10layer_norm31ln_parallel_residual_fwd_kernelINS_13Kernel_traitsI6__halfffffjLj2048ELj1ELj4ELj1ELj16ENS_18Kernel_traits_baseILj2048ES2_ffffjLj128EEEEELb1ELb1ELb1EEEvNS_9FwdParamsE --------------------------
	.section	.nv.info._ZN10layer_norm31ln_parallel_residual_fwd_kernelINS_13Kernel_traitsI6__halfffffjLj2048ELj1ELj4ELj1ELj16ENS_18Kernel_traits_baseILj2048ES2_ffffjLj128EEEEELb1ELb1ELb1EEEvNS_9FwdParamsE,"",@"SHT_CUDA_INFO"
	.sectionflags	@""
	.align	4


	//----- nvinfo : EIATTR_CUDA_API_VERSION
	.align		4
        /*0000*/ 	.byte	0x04, 0x37
        /*0002*/ 	.short	(.L_1840 - .L_1839)
.L_1839:
        /*0004*/ 	.word	0x00000082


	//----- nvinfo : EIATTR_KPARAM_INFO
	.align		4
.L_1840:
        /*0008*/ 	.byte	0x04, 0x17
        /*000a*/ 	.short	(.L_1842 - .L_1841)
.L_1841:
        /*000c*/ 	.word	0x00000000
        /*0010*/ 	.short	0x0000
        /*0012*/ 	.short	0x0000
        /*0014*/ 	.byte	0x00, 0xf0, 0xa1, 0x03


	//----- nvinfo : EIATTR_SPARSE_MMA_MASK
	.align		4
.L_1842:
        /*0018*/ 	.byte	0x03, 0x50
        /*001a*/ 	.short	0x0000


	//----- nvinfo : EIATTR_MAXREG_COUNT
	.align		4
        /*001c*/ 	.byte	0x03, 0x1b
        /*001e*/ 	.short	0x00ff


	//----- nvinfo : EIATTR_MERCURY_ISA_VERSION
	.align		4
        /*0020*/ 	.byte	0x03, 0x5f
        /*0022*/ 	.short	0x0101


	//----- nvinfo : EIATTR_COOP_GROUP_MASK_REGIDS
	.align		4
        /*0024*/ 	.byte	0x04, 0x29
        /*0026*/ 	.short	(.L_1844 - .L_1843)


	//   ....[0]....
.L_1843:
        /*0028*/ 	.word	0xffffffff


	//   ....[1]....
        /*002c*/ 	.word	0xffffffff


	//   ....[2]....
        /*0030*/ 	.word	0xffffffff


	//   ....[3]....
        /*0034*/ 	.word	0xffffffff


	//   ....[4]....
        /*0038*/ 	.word	0xffffffff


	//   ....[5]....
        /*003c*/ 	.word	0xffffffff


	//   ....[6]....
        /*0040*/ 	.word	0xffffffff


	//   ....[7]....
        /*0044*/ 	.word	0xffffffff


	//   ....[8]....
        /*0048*/ 	.word	0xffffffff


	//   ....[9]....
        /*004c*/ 	.word	0xffffffff


	//   ....[10]....
        /*0050*/ 	.word	0x050000f0


	//   ....[11]....
        /*0054*/ 	.word	0x050000f0


	//   ....[12]....
        /*0058*/ 	.word	0x050000f0


	//   ....[13]....
        /*005c*/ 	.word	0x050000f0


	//   ....[14]....
        /*0060*/ 	.word	0x050000f0


	//   ....[15]....
        /*0064*/ 	.word	0x050000f0


	//   ....[16]....
        /*0068*/ 	.word	0x050000f0


	//   ....[17]....
        /*006c*/ 	.word	0x050000f0


	//   ....[18]....
        /*0070*/ 	.word	0x050000f0


	//   ....[19]....
        /*0074*/ 	.word	0x050000f0


	//----- nvinfo : EIATTR_COOP_GROUP_INSTR_OFFSETS
	.align		4
.L_1844:
        /*0078*/ 	.byte	0x04, 0x28
        /*007a*/ 	.short	(.L_1846 - .L_1845)


	//   ....[0]....
.L_1845:
        /*007c*/ 	.word	0x0002ee50


	//   ....[1]....
        /*0080*/ 	.word	0x0002ee70


	//   ....[2]....
        /*0084*/ 	.word	0x0002ee90


	//   ....[3]....
        /*0088*/ 	.word	0x0002eeb0


	//   ....[4]....
        /*008c*/ 	.word	0x0002eee0


	//   ....[5]....
        /*0090*/ 	.word	0x0002f710


	//   ....[6]....
        /*0094*/ 	.word	0x0002f730


	//   ....[7]....
        /*0098*/ 	.word	0x0002f750


	//   ....[8]....
        /*009c*/ 	.word	0x0002f770


	//   ....[9]....
        /*00a0*/ 	.word	0x0002f790


	//   ....[10]....
        /*00a4*/ 	.word	0x00030770


	//   ....[11]....
        /*00a8*/ 	.word	0x00030810


	//   ....[12]....
        /*00ac*/ 	.word	0x00030880


	//   ....[13]....
        /*00b0*/ 	.word	0x000308f0


	//   ....[14]....
        /*00b4*/ 	.word	0x00030970


	//   ....[15]....
        /*00b8*/ 	.word	0x000311f0


	//   ....[16]....
        /*00bc*/ 	.word	0x00031260


	//   ....[17]....
        /*00c0*/ 	.word	0x000312d0


	//   ....[18]....
        /*00c4*/ 	.word	0x00031340


	//   ....[19]....
        /*00c8*/ 	.word	0x000313b0


	//----- nvinfo : EIATTR_EXIT_INSTR_OFFSETS
	.align		4
.L_1846:
        /*00cc*/ 	.byte	0x04, 0x1c
        /*00ce*/ 	.short	(.L_1848 - .L_1847)


	//   ....[0]....
.L_1847:
        /*00d0*/ 	.word	0x00000940


	//   ....[1]....
        /*00d4*/ 	.word	0x00030700


	//----- nvinfo : EIATTR_MAX_THREADS
	.align		4
.L_1848:
        /*00d8*/ 	.byte	0x04, 0x05
        /*00da*/ 	.short	(.L_1850 - .L_1849)
.L_1849:
        /*00dc*/ 	.word	0x00000080
        /*00e0*/ 	.word	0x00000001
        /*00e4*/ 	.word	0x00000001


	//----- nvinfo : EIATTR_CRS_STACK_SIZE
	.align		4
.L_1850:
        /*00e8*/ 	.byte	0x04, 0x1e
        /*00ea*/ 	.short	(.L_1852 - .L_1851)
.L_1851:
        /*00ec*/ 	.word	0x00000000


	//----- nvinfo : EIATTR_CBANK_PARAM_SIZE
	.align		4
.L_1852:
        /*00f0*/ 	.byte	0x03, 0x19
        /*00f2*/ 	.short	0x00e8


	//----- nvinfo : EIATTR_PARAM_CBANK
	.align		4
        /*00f4*/ 	.byte	0x04, 0x0a
        /*00f6*/ 	.short	(.L_1854 - .L_1853)
	.align		4
.L_1853:
        /*00f8*/ 	.word	index@(.nv.constant0._ZN10layer_norm31ln_parallel_residual_fwd_kernelINS_13Kernel_traitsI6__halfffffjLj2048ELj1ELj4ELj1ELj16ENS_18Kernel_traits_baseILj2048ES2_ffffjLj128EEEEELb1ELb1ELb1EEEvNS_9FwdParamsE)
        /*00fc*/ 	.short	0x0210
        /*00fe*/ 	.short	0x00e8


	//----- nvinfo : EIATTR_SW_WAR
	.align		4
.L_1854:
        /*0100*/ 	.byte	0x04, 0x36
        /*0102*/ 	.short	(.L_1856 - .L_1855)
.L_1855:
        /*0104*/ 	.word	0x00000008
.L_1856:


//--------------------- .nv.info._ZN10layer_norm31ln_parallel_residual_fwd_kernelINS_13Kernel_traitsIfffffjLj2048ELj1ELj4ELj1ELj16ENS_18Kernel_traits_baseILj2048EfffffjLj128EEEEELb0ELb0ELb0EEEvNS_9FwdParamsE --------------------------
	.section	.nv.info._ZN10layer_norm31ln_parallel_residual_fwd_kernelINS_13Kernel_traitsIfffffjLj2048ELj1ELj4ELj1ELj16ENS_18Kernel_traits_baseILj2048EfffffjLj128EEEEELb0ELb0ELb0EEEvNS_9FwdParamsE,"",@"SHT_CUDA_INFO"
	.sectionflags	@""
	.align	4


	//----- nvinfo : EIATTR_CUDA_API_VERSION
	.align		4
        /*0000*/ 	.byte	0x04, 0x37
        /*0002*/ 	.short	(.L_1858 - .L_1857)
.L_1857:
        /*0004*/ 	.word	0x00000082


	//----- nvinfo : EIATTR_KPARAM_INFO
	.align		4
.L_1858:
        /*0008*/ 	.byte	0x04, 0x17
        /*000a*/ 	.short	(.L_1860 - .L_1859)
.L_1859:
        /*000c*/ 	.word	0x00000000
        /*0010*/ 	.short	0x0000
        /*0012*/ 	.short	0x0000
        /*0014*/ 	.byte	0x00, 0xf0, 0xa1, 0x03


	//----- nvinfo : EIATTR_SPARSE_MMA_MASK
	.align		4
.L_1860:
        /*0018*/ 	.byte	0x03, 0x50
        /*001a*/ 	.short	0x0000


	//----- nvinfo : EIATTR_MAXREG_COUNT
	.align		4
        /*001c*/ 	.byte	0x03, 0x1b
        /*001e*/ 	.short	0x00ff


	//----- nvinfo : EIATTR_ANNOTATIONS
	.align		4
        /*0020*/ 	.byte	0x04, 0x55
        /*0022*/ 	.short	(.L_1862 - .L_1861)


	//   ....[0]....
.L_1861:
        /* <DEDUP_REMOVED lines=76> */


	//----- nvinfo : EIATTR_MERCURY_ISA_VERSION
	.align		4
.L_1862:
        /*04d4*/ 	.byte	0x03, 0x5f
        /*04d6*/ 	.short	0x0101


	//----- nvinfo : EIATTR_COOP_GROUP_MASK_REGIDS
	.align		4
        /*04d8*/ 	.byte	0x04, 0x29
        /*04da*/ 	.short	(.L_1864 - .L_1863)


	//   ....[0]....
.L_1863:
        /*04dc*/ 	.word	0xffffffff


	//   ....[1]....
        /*04e0*/ 	.word	0xffffffff


	//   ....[2]....
        /*04e4*/ 	.word	0xffffffff


	//   ....[3]....
        /*04e8*/ 	.word	0xffffffff


	//   ....[4]....
        /*04ec*/ 	.word	0xffffffff


	//   ....[5]....
        /*04f0*/ 	.word	0xffffffff


	//   ....[6]....
        /*04f4*/ 	.word	0xffffffff


	//   ....[7]....
        /*04f8*/ 	.word	0xffffffff


	//   ....[8]....
        /*04fc*/ 	.word	0xffffffff


	//   ....[9]....
        /*0500*/ 	.word	0xffffffff


	//   ....[10]....
        /*0504*/ 	.word	0x05000003


	//   ....[11]....
        /*0508*/ 	.word	0x05000003


	//   ....[12]....
        /*050c*/ 	.word	0x05000003


	//   ....[13]....
        /*0510*/ 	.word	0x05000003


	//   ....[14]....
        /*0514*/ 	.word	0x05000003


	//   ....[15]....
        /*0518*/ 	.word	0x05000003


	//   ....[16]....
        /*051c*/ 	.word	0x05000003


	//   ....[17]....
        /*0520*/ 	.word	0x05000003


	//   ....[18]....
        /*0524*/ 	.word	0x05000003


	//   ....[19]....
        /*0528*/ 	.word	0x05000003


	//----- nvinfo : EIATTR_COOP_GROUP_INSTR_OFFSETS
	.align		4
.L_1864:
        /*052c*/ 	.byte	0x04, 0x28
        /*052e*/ 	.short	(.L_1866 - .L_1865)


	//   ....[0]....
.L_1865:
        /*0530*/ 	.word	0x00006fa0


	//   ....[1]....
        /*0534*/ 	.word	0x00006fe0


	//   ....[2]....
        /*0538*/ 	.word	0x00007000


	//   ....[3]....
        /*053c*/ 	.word	0x00007020


	//   ....[4]....
        /*0540*/ 	.word	0x00007040


	//   ....[5]....
        /*0544*/ 	.word	0x00007940


	//   ....[6]....
        /*0548*/ 	.word	0x00007960


	//   ....[7]....
        /*054c*/ 	.word	0x00007980


	//   ....[8]....
        /*0550*/ 	.word	0x000079a0


	//   ....[9]....
        /*0554*/ 	.word	0x000079c0


	//   ....[10]....
        /*0558*/ 	.word	0x00009d60


	//   ....[11]....
        /*055c*/ 	.word	0x00009e00


	//   ....[12]....
        /*0560*/ 	.word	0x00009e70


	//   ....[13]....
        /*0564*/ 	.word	0x00009ee0


	//   ....[14]....
        /*0568*/ 	.word	0x00009f50


	//   ....[15]....
        /*056c*/ 	.word	0x0000a8c0


	//   ....[16]....
        /*0570*/ 	.word	0x0000a930


	//   ....[17]....
        /*0574*/ 	.word	0x0000a9a0


	//   ....[18]....
        /*0578*/ 	.word	0x0000aa10


	//   ....[19]....
        /*057c*/ 	.word	0x0000aa80


	//----- nvinfo : EIATTR_EXIT_INSTR_OFFSETS
	.align		4
.L_1866:
        /*0580*/ 	.byte	0x04, 0x1c
        /*0582*/ 	.short	(.L_1868 - .L_1867)


	//   ....[0]....
.L_1867:
        /*0584*/ 	.word	0x00002430


	//   ....[1]....
        /*0588*/ 	.word	0x00009cf0


	//----- nvinfo : EIATTR_MAX_THREADS
	.align		4
.L_1868:
        /*058c*/ 	.byte	0x04, 0x05
        /*058e*/ 	.short	(.L_1870 - .L_1869)
.L_1869:
        /*0590*/ 	.word	0x00000080
        /*0594*/ 	.word	0x00000001
        /*0598*/ 	.word	0x00000001


	//----- nvinfo : EIATTR_CRS_STACK_SIZE
	.align		4
.L_1870:
        /*059c*/ 	.byte	0x04, 0x1e
        /*059e*/ 	.short	(.L_1872 - .L_1871)
.L_1871:
        /*05a0*/ 	.word	0x00000000


	//----- nvinfo : EIATTR_CBANK_PARAM_SIZE
	.align		4
.L_1872:
        /*05a4*/ 	.byte	0x03, 0x19
        /*05a6*/ 	.short	0x00e8


	//----- nvinfo : EIATTR_PARAM_CBANK
	.align		4
        /*05a8*/ 	.byte	0x04, 0x0a
        /*05aa*/ 	.short	(.L_1874 - .L_1873)
	.align		4
.L_1873:
        /*05ac*/ 	.word	index@(.nv.constant0._ZN10layer_norm31ln_parallel_residual_fwd_kernelINS_13Kernel_traitsIfffffjLj2048ELj1ELj4ELj1ELj16ENS_18Kernel_traits_baseILj2048EfffffjLj128EEEEELb0ELb0ELb0EEEvNS_9FwdParamsE)
        /*05b0*/ 	.short	0x0210
        /*05b2*/ 	.short	0x00e8


	//----- nvinfo : EIATTR_SW_WAR
	.align		4
.L_1874:
        /*05b4*/ 	.byte	0x04, 0x36
        /*05b6*/ 	.short	(.L_1876 - .L_1875)
.L_1875:
        /*05b8*/ 	.word	0x00000008
.L_1876:


//--------------------- .nv.info._ZN10layer_norm31ln_parallel_residual_fwd_kernelINS_13Kernel_traitsIfffffjLj2048ELj1ELj4ELj1ELj16ENS_18Kernel_traits_baseILj2048EfffffjLj128EEEEELb0ELb0ELb1EEEvNS_9FwdParamsE --------------------------
	.section	.nv.info._ZN10layer_norm31ln_parallel_residual_fwd_kernelINS_13Kernel_traitsIfffffjLj2048ELj1ELj4ELj1ELj16ENS_18Kernel_traits_baseILj2048EfffffjLj128EEEEELb0ELb0ELb1EEEvNS_9FwdParamsE,"",@"SHT_CUDA_INFO"
	.sectionflags	@""
	.align	4


	//----- nvinfo : EIATTR_CUDA_API_VERSION
	.align		4
        /*0000*/ 	.byte	0x04, 0x37
        /*0002*/ 	.short	(.L_1878 - .L_1877)
.L_1877:
        /*0004*/ 	.word	0x00000082


	//----- nvinfo : EIATTR_KPARAM_INFO
	.align		4
.L_1878:
        /*0008*/ 	.byte	0x04, 0x17
        /*000a*/ 	.short	(.L_1880 - .L_1879)
.L_1879:
        /*000c*/ 	.word	0x00000000
        /*0010*/ 	.short	0x0000
        /*0012*/ 	.short	0x0000
        /*0014*/ 	.byte	0x00, 0xf0, 0xa1, 0x03


	//----- nvinfo : EIATTR_SPARSE_MMA_MASK
	.align		4
.L_1880:
        /*0018*/ 	.byte	0x03, 0x50
        /*001a*/ 	.short	0x0000


	//----- nvinfo : EIATTR_MAXREG_COUNT
	.align		4
        /*001c*/ 	.byte	0x03, 0x1b
        /*001e*/ 	.short	0x00ff


	//----- nvinfo : EIATTR_ANNOTATIONS
	.align		4
        /*0020*/ 	.byte	0x04, 0x55
        /*0022*/ 	.short	(.L_1882 - .L_1881)


	//   ....[0]....
.L_1881:
        /* <DEDUP_REMOVED lines=81> */


	//----- nvinfo : EIATTR_MERCURY_ISA_VERSION
	.align		4
.L_1882:
        /*0524*/ 	.byte	0x03, 0x5f
        /*0526*/ 	.short	0x0101


	//----- nvinfo : EIATTR_COOP_GROUP_MASK_REGIDS
	.align		4
        /*0528*/ 	.byte	0x04, 0x29
        /*052a*/ 	.short	(.L_1884 - .L_1883)


	//   ....[0]....
.L_1883:
        /*052c*/ 	.word	0xffffffff


	//   ....[1]....
        /*0530*/ 	.word	0xffffffff


	//   ....[2]....
        /*0534*/ 	.word	0xffffffff


	//   ....[3]....
        /*0538*/ 	.word	0xffffffff


	//   ....[4]....
        /*053c*/ 	.word	0xffffffff


	//   ....[5]....
        /*0540*/ 	.word	0xffffffff


	//   ....[6]....
        /*0544*/ 	.word	0xffffffff


	//   ....[7]....
        /*0548*/ 	.word	0xffffffff


	//   ....[8]....
        /*054c*/ 	.word	0xffffffff


	//   ....[9]....
        /*0550*/ 	.word	0xffffffff


	//   ....[10]....
        /*0554*/ 	.word	0x050000f8


	//   ....[11]....
        /*0558*/ 	.word	0x050000f8


	//   ....[12]....
        /*055c*/ 	.word	0x050000f8


	//   ....[13]....
        /*0560*/ 	.word	0x050000f8


	//   ....[14]....
        /*0564*/ 	.word	0x050000f8


	//   ....[15]....
        /*0568*/ 	.word	0x050000f8


	//   ....[16]....
        /*056c*/ 	.word	0x050000f8


	//   ....[17]....
        /*0570*/ 	.word	0x050000f8


	//   ....[18]....
        /*0574*/ 	.word	0x050000f8


	//   ....[19]....
        /*0578*/ 	.word	0x050000f8


	//----- nvinfo : EIATTR_COOP_GROUP_INSTR_OFFSETS
	.align		4
.L_1884:
        /*057c*/ 	.byte	0x04, 0x28
        /*057e*/ 	.short	(.L_1886 - .L_1885)


	//   ....[0]....
.L_1885:
        /*0580*/ 	.word	0x00005460


	//   ....[1]....
        /*0584*/ 	.word	0x00005490


	//   ....[2]....
        /*0588*/ 	.word	0x000054b0


	//   ....[3]....
        /*058c*/ 	.word	0x000054d0


	//   ....[4]....
        /*0590*/ 	.word	0x000054f0


	//   ....[5]....
        /*0594*/ 	.word	0x00005d20


	//   ....[6]....
        /*0598*/ 	.word	0x00005d40


	//   ....[7]....
        /*059c*/ 	.word	0x00005d60


	//   ....[8]....
        /*05a0*/ 	.word	0x00005d80


	//   ....[9]....
        /*05a4*/ 	.word	0x00005da0


	//   ....[10]....
        /*05a8*/ 	.word	0x00007a70


	//   ....[11]....
        /*05ac*/ 	.word	0x00007b10


	//   ....[12]....
        /*05b0*/ 	.word	0x00007b70


	//   ....[13]....
        /*05b4*/ 	.word	0x00007bd0


	//   ....[14]....
        /*05b8*/ 	.word	0x00007c30


	//   ....[15]....
        /*05bc*/ 	.word	0x000084a0


	//   ....[16]....
        /*05c0*/ 	.word	0x000084f0


	//   ....[17]....
        /*05c4*/ 	.word	0x00008540


	//   ....[18]....
        /*05c8*/ 	.word	0x00008590


	//   ....[19]....
        /*05cc*/ 	.word	0x000085e0


	//----- nvinfo : EIATTR_EXIT_INSTR_OFFSETS
	.align		4
.L_1886:
        /*05d0*/ 	.byte	0x04, 0x1c
        /*05d2*/ 	.short	(.L_1888 - .L_1887)


	//   ....[0]....
.L_1887:
        /*05d4*/ 	.word	0x000010b0


	//   ....[1]....
        /*05d8*/ 	.word	0x00007a00


	//----- nvinfo : EIATTR_MAX_THREADS
	.align		4
.L_1888:
        /*05dc*/ 	.byte	0x04, 0x05
        /*05de*/ 	.short	(.L_1890 - .L_1889)
.L_1889:
        /*05e0*/ 	.word	0x00000080
        /*05e4*/ 	.word	0x00000001
        /*05e8*/ 	.word	0x00000001


	//----- nvinfo : EIATTR_CRS_STACK_SIZE
	.align		4
.L_1890:
        /*05ec*/ 	.byte	0x04, 0x1e
        /*05ee*/ 	.short	(.L_1892 - .L_1891)
.L_1891:
        /*05f0*/ 	.word	0x00000000


	//----- nvinfo : EIATTR_CBANK_PARAM_SIZE
	.align		4
.L_1892:
        /*05f4*/ 	.byte	0x03, 0x19
        /*05f6*/ 	.short	0x00e8


	//----- nvinfo : EIATTR_PARAM_CBANK
	.align		4
        /*05f8*/ 	.byte	0x04, 0x0a
        /*05fa*/ 	.short	(.L_1894 - .L_1893)
	.align		4
.L_1893:
        /*05fc*/ 	.word	index@(.nv.constant0._ZN10layer_norm31ln_parallel_residual_fwd_kernelINS_13Kernel_traitsIfffffjLj2048ELj1ELj4ELj1ELj16ENS_18Kernel_traits_baseILj2048EfffffjLj128EEEEELb0ELb0ELb1EEEvNS_9FwdParamsE)
        /*0600*/ 	.short	0x0210
        /*0602*/ 	.short	0x00e8


	//----- nvinfo : EIATTR_SW_WAR
	.align		4
.L_1894:
        /*0604*/ 	.byte	0x04, 0x36
        /*0606*/ 	.short	(.L_1896 - .L_1895)
.L_1895:
        /*0608*/ 	.word	0x00000008
.L_1896:


//--------------------- .nv.info._ZN10layer_norm31ln_parallel_residual_fwd_kernelINS_13Kernel_traitsIfffffjLj2048ELj1ELj4ELj1ELj16ENS_18Kernel_traits_baseILj2048EfffffjLj128EEEEELb0ELb1ELb0EEEvNS_9FwdParamsE --------------------------
	.section	.nv.info._ZN10layer_norm31ln_parallel_residual_fwd_kernelINS_13Kernel_traitsIfffffjLj2048ELj1ELj4ELj1ELj16ENS_18Kernel_traits_baseILj2048EfffffjLj128EEEEELb0ELb1ELb0EEEvNS_9FwdParamsE,"",@"SHT_CUDA_INFO"
	.sectionflags	@""
	.align	4


	//----- nvinfo : EIATTR_CUDA_API_VERSION
	.align		4
        /*0000*/ 	.byte	0x04, 0x37
        /*0002*/ 	.short	(.L_1898 - .L_1897)
.L_1897:
        /*0004*/ 	.word	0x00000082


	//----- nvinfo : EIATTR_KPARAM_INFO
	.align		4
.L_1898:
        /*0008*/ 	.byte	0x04, 0x17
        /*000a*/ 	.short	(.L_1900 - .L_1899)
.L_1899:
        /*000c*/ 	.word	0x00000000
        /*0010*/ 	.short	0x0000
        /*0012*/ 	.short	0x0000
        /*0014*/ 	.byte	0x00, 0xf0, 0xa1, 0x03


	//----- nvinfo : EIATTR_SPARSE_MMA_MASK
	.align		4
.L_1900:
        /*0018*/ 	.byte	0x03, 0x50
        /*001a*/ 	.short	0x0000


	//----- nvinfo : EIATTR_MAXREG_COUNT
	.align		4
        /*001c*/ 	.byte	0x03, 0x1b
        /*001e*/ 	.short	0x00ff


	//----- nvinfo : EIATTR_MERCURY_ISA_VERSION
	.align		4
        /*0020*/ 	.byte	0x03, 0x5f
        /*0022*/ 	.short	0x0101


	//----- nvinfo : EIATTR_COOP_GROUP_MASK_REGIDS
	.align		4
        /*0024*/ 	.byte	0x04, 0x29
        /*0026*/ 	.short	(.L_1902 - .L_1901)


	//   ....[0]....
.L_1901:
        /*0028*/ 	.word	0xffffffff


	//   ....[1]....
        /*002c*/ 	.word	0xffffffff


	//   ....[2]....
        /*0030*/ 	.word	0xffffffff


	//   ....[3]....
        /*0034*/ 	.word	0xffffffff


	//   ....[4]....
        /*0038*/ 	.word	0xffffffff


	//   ....[5]....
        /*003c*/ 	.word	0xffffffff


	//   ....[6]....
        /*0040*/ 	.word	0xffffffff


	//   ....[7]....
        /*0044*/ 	.word	0xffffffff


	//   ....[8]....
        /*0048*/ 	.word	0xffffffff


	//   ....[9]....
        /*004c*/ 	.word	0xffffffff


	//   ....[10]....
        /*0050*/ 	.word	0x050000db


	//   ....[11]....
        /*0054*/ 	.word	0x050000db


	//   ....[12]....
        /*0058*/ 	.word	0x050000db


	//   ....[13]....
        /*005c*/ 	.word	0x050000db


	//   ....[14]....
        /*0060*/ 	.word	0x050000db


	//   ....[15]....
        /*0064*/ 	.word	0x050000db


	//   ....[16]....
        /*0068*/ 	.word	0x050000db


	//   ....[17]....
        /*006c*/ 	.word	0x050000db


	//   ....[18]....
        /*0070*/ 	.word	0x050000db


	//   ....[19]....
        /*0074*/ 	.word	0x050000db


	//----- nvinfo : EIATTR_COOP_GROUP_INSTR_OFFSETS
	.align		4
.L_1902:
        /*0078*/ 	.byte	0x04, 0x28
        /*007a*/ 	.short	(.L_1904 - .L_1903)


	//   ....[0]....
.L_1903:
        /*007c*/ 	.word	0x00005e70


	//   ....[1]....
        /*0080*/ 	.word	0x00005eb0


	//   ....[2]....
        /*0084*/ 	.word	0x00005ed0


	//   ....[3]....
        /*0088*/ 	.word	0x00005ef0


	//   ....[4]....
        /*008c*/ 	.word	0x00005f10


	//   ....[5]....
        /*0090*/ 	.word	0x00006810


	//   ....[6]....
        /*0094*/ 	.word	0x00006830


	//   ....[7]....
        /*0098*/ 	.word	0x00006850


	//   ....[8]....
        /*009c*/ 	.word	0x00006870


	//   ....[9]....
        /*00a0*/ 	.word	0x00006890


	//   ....[10]....
        /*00a4*/ 	.word	0x00007ef0


	//   ....[11]....
        /*00a8*/ 	.word	0x00007fa0


	//   ....[12]....
        /*00ac*/ 	.word	0x00008010


	//   ....[13]....
        /*00b0*/ 	.word	0x00008080


	//   ....[14]....
        /*00b4*/ 	.word	0x000080f0


	//   ....[15]....
        /*00b8*/ 	.word	0x00008a50


	//   ....[16]....
        /*00bc*/ 	.word	0x00008ac0


	//   ....[17]....
        /*00c0*/ 	.word	0x00008b30


	//   ....[18]....
        /*00c4*/ 	.word	0x00008ba0


	//   ....[19]....
        /*00c8*/ 	.word	0x00008c10


	//----- nvinfo : EIATTR_EXIT_INSTR_OFFSETS
	.align		4
.L_1904:
        /*00cc*/ 	.byte	0x04, 0x1c
        /*00ce*/ 	.short	(.L_1906 - .L_1905)


	//   ....[0]....
.L_1905:
        /*00d0*/ 	.word	0x00001300


	//   ....[1]....
        /*00d4*/ 	.word	0x00007e80


	//----- nvinfo : EIATTR_MAX_THREADS
	.align		4
.L_1906:
        /*00d8*/ 	.byte	0x04, 0x05
        /*00da*/ 	.short	(.L_1908 - .L_1907)
.L_1907:
        /*00dc*/ 	.word	0x00000080
        /*00e0*/ 	.word	0x00000001
        /*00e4*/ 	.word	0x00000001


	//----- nvinfo : EIATTR_CRS_STACK_SIZE
	.align		4
.L_1908:
        /*00e8*/ 	.byte	0x04, 0x1e
        /*00ea*/ 	.short	(.L_1910 - .L_1909)
.L_1909:
        /*00ec*/ 	.word	0x00000000


	//----- nvinfo : EIATTR_CBANK_PARAM_SIZE
	.align		4
.L_1910:
        /*00f0*/ 	.byte	0x03, 0x19
        /*00f2*/ 	.short	0x00e8


	//----- nvinfo : EIATTR_PARAM_CBANK
	.align		4
        /*00f4*/ 	.byte	0x04, 0x0a
        /*00f6*/ 	.short	(.L_1912 - .L_1911)
	.align		4
.L_1911:
        /*00f8*/ 	.word	index@(.nv.constant0._ZN10layer_norm31ln_parallel_residual_fwd_kernelINS_13Kernel_traitsIfffffjLj2048ELj1ELj4ELj1ELj16ENS_18Kernel_traits_baseILj2048EfffffjLj128EEEEELb0ELb1ELb0EEEvNS_9FwdParamsE)
        /*00fc*/ 	.short	0x0210
        /*00fe*/ 	.short	0x00e8


	//----- nvinfo : EIATTR_SW_WAR
	.align		4
.L_1912:
        /*0100*/ 	.byte	0x04, 0x36
        /*0102*/ 	.short	(.L_1914 - .L_1913)
.L_1913:
        /*0104*/ 	.word	0x00000008
.L_1914:


//--------------------- .nv.info._ZN10layer_norm31ln_parallel_residual_fwd_kernelINS_13Kernel_traitsIfffffjLj2048ELj1ELj4ELj1ELj16ENS_18Kernel_traits_baseILj2048EfffffjLj128EEEEELb0ELb1ELb1EEEvNS_9FwdParamsE --------------------------
	.section	.nv.info._ZN10layer_norm31ln_parallel_residual_fwd_kernelINS_13Kernel_traitsIfffffjLj2048ELj1ELj4ELj1ELj16ENS_18Kernel_traits_baseILj2048EfffffjLj128EEEEELb0ELb1ELb1EEEvNS_9FwdParamsE,"",@"SHT_CUDA_INFO"
	.sectionflags	@""
	.align	4


	//----- nvinfo : EIATTR_CUDA_API_VERSION
	.align		4
        /*0000*/ 	.byte	0x04, 0x37
        /*0002*/ 	.short	(.L_1916 - .L_1915)
.L_1915:
        /*0004*/ 	.word	0x00000082


	//----- nvinfo : EIATTR_KPARAM_INFO
	.align		4
.L_1916:
        /*0008*/ 	.byte	0x04, 0x17
        /*000a*/ 	.short	(.L_1918 - .L_1917)
.L_1917:
        /*000c*/ 	.word	0x00000000
        /*0010*/ 	.short	0x0000
        /*0012*/ 	.short	0x0000
        /*0014*/ 	.byte	0x00, 0xf0, 0xa1, 0x03


	//----- nvinfo : EIATTR_SPARSE_MMA_MASK
	.align		4
.L_1918:
        /*0018*/ 	.byte	0x03, 0x50
        /*001a*/ 	.short	0x0000


	//----- nvinfo : EIATTR_MAXREG_COUNT
	.align		4
        /*001c*/ 	.byte	0x03, 0x1b
        /*001e*/ 	.short	0x00ff


	//----- nvinfo : EIATTR_MERCURY_ISA_VERSION
	.align		4
        /*0020*/ 	.byte	0x03, 0x5f
        /*0022*/ 	.short	0x0101


	//----- nvinfo : EIATTR_COOP_GROUP_MASK_REGIDS
	.align		4
        /*0024*/ 	.byte	0x04, 0x29
        /*0026*/ 	.short	(.L_1920 - .L_1919)


	//   ....[0]....
.L_1919:
        /*0028*/ 	.word	0xffffffff


	//   ....[1]....
        /*002c*/ 	.word	0xffffffff


	//   ....[2]....
        /*0030*/ 	.word	0xffffffff


	//   ....[3]....
        /*0034*/ 	.word	0xffffffff


	//   ....[4]....
        /*0038*/ 	.word	0xffffffff


	//   ....[5]....
        /*003c*/ 	.word	0xffffffff


	//   ....[6]....
        /*0040*/ 	.word	0xffffffff


	//   ....[7]....
        /*0044*/ 	.word	0xffffffff


	//   ....[8]....
        /*0048*/ 	.word	0xffffffff


	//   ....[9]....
        /*004c*/ 	.word	0xffffffff


	//   ....[10]....
        /*0050*/ 	.word	0x050000e7


	//   ....[11]....
        /*0054*/ 	.word	0x050000e7


	//   ....[12]....
        /*0058*/ 	.word	0x050000e7


	//   ....[13]....
        /*005c*/ 	.word	0x050000e7


	//   ....[14]....
        /*0060*/ 	.word	0x050000e7


	//   ....[15]....
        /*0064*/ 	.word	0x050000e7


	//   ....[16]....
        /*0068*/ 	.word	0x050000e7


	//   ....[17]....
        /*006c*/ 	.word	0x050000e7


	//   ....[18]....
        /*0070*/ 	.word	0x050000e7


	//   ....[19]....
        /*0074*/ 	.word	0x050000e7


	//----- nvinfo : EIATTR_COOP_GROUP_INSTR_OFFSETS
	.align		4
.L_1920:
        /*0078*/ 	.byte	0x04, 0x28
        /*007a*/ 	.short	(.L_1922 - .L_1921)


	//   ....[0]....
.L_1921:
        /*007c*/ 	.word	0x000046b0


	//   ....[1]....
        /*0080*/ 	.word	0x000046d0


	//   ....[2]....
        /*0084*/ 	.word	0x000046f0


	//   ....[3]....
        /*0088*/ 	.word	0x00004720


	//   ....[4]....
        /*008c*/ 	.word	0x00004740


	//   ....[5]....
        /*0090*/ 	.word	0x00004f70


	//   ....[6]....
        /*0094*/ 	.word	0x00004f90


	//   ....[7]....
        /*0098*/ 	.word	0x00004fb0


	//   ....[8]....
        /*009c*/ 	.word	0x00004fd0


	//   ....[9]....
        /*00a0*/ 	.word	0x00004ff0


	//   ....[10]....
        /*00a4*/ 	.word	0x00005fa0


	//   ....[11]....
        /*00a8*/ 	.word	0x00006040


	//   ....[12]....
        /*00ac*/ 	.word	0x000060b0


	//   ....[13]....
        /*00b0*/ 	.word	0x00006130


	//   ....[14]....
        /*00b4*/ 	.word	0x000061a0


	//   ....[15]....
        /*00b8*/ 	.word	0x00006a20


	//   ....[16]....
        /*00bc*/ 	.word	0x00006a90


	//   ....[17]....
        /*00c0*/ 	.word	0x00006b00


	//   ....[18]....
        /*00c4*/ 	.word	0x00006b70


	//   ....[19]....
        /*00c8*/ 	.word	0x00006be0


	//----- nvinfo : EIATTR_EXIT_INSTR_OFFSETS
	.align		4
.L_1922:
        /*00cc*/ 	.byte	0x04, 0x1c
        /*00ce*/ 	.short	(.L_1924 - .L_1923)


	//   ....[0]....
.L_1923:
        /*00d0*/ 	.word	0x00000840


	//   ....[1]....
        /*00d4*/ 	.word	0x00005f30


	//----- nvinfo : EIATTR_MAX_THREADS
	.align		4
.L_1924:
        /*00d8*/ 	.byte	0x04, 0x05
        /*00da*/ 	.short	(.L_1926 - .L_1925)
.L_1925:
        /*00dc*/ 	.word	0x00000080
        /*00e0*/ 	.word	0x00000001
        /*00e4*/ 	.word	0x00000001


	//----- nvinfo : EIATTR_CRS_STACK_SIZE
	.align		4
.L_1926:
        /*00e8*/ 	.byte	0x04, 0x1e
        /*00ea*/ 	.short	(.L_1928 - .L_1927)
.L_1927:
        /*00ec*/ 	.word	0x00000000


	//----- nvinfo : EIATTR_CBANK_PARAM_SIZE
	.align		4
.L_1928:
        /*00f0*/ 	.byte	0x03, 0x19
        /*00f2*/ 	.short	0x00e8


	//----- nvinfo : EIATTR_PARAM_CBANK
	.align		4
        /*00f4*/ 	.byte	0x04, 0x0a
        /*00f6*/ 	.short	(.L_1930 - .L_1929)
	.align		4
.L_1929:
        /*00f8*/ 	.word	index@(.nv.constant0._ZN10layer_norm31ln_parallel_residual_fwd_kernelINS_13Kernel_traitsIfffffjLj2048ELj1ELj4ELj1ELj16ENS_18Kernel_traits_baseILj2048EfffffjLj128EEEEELb0ELb1ELb1EEEvNS_9FwdParamsE)
        /*00fc*/ 	.short	0x0210
        /*00fe*/ 	.short	0x00e8


	//----- nvinfo : EIATTR_SW_WAR
	.align		4
.L_1930:
        /*0100*/ 	.byte	0x04, 0x36
        /*0102*/ 	.short	(.L_1932 - .L_1931)
.L_1931:
        /*0104*/ 	.word	0x00000008
.L_1932:


//--------------------- .nv.info._ZN10layer_norm31ln_parallel_residual_fwd_kernelINS_13Kernel_traitsIfffffjLj2048ELj1ELj4ELj1ELj16ENS_18Kernel_traits_baseILj2048EfffffjLj128EEEEELb1ELb0ELb0EEEvNS_9FwdParamsE --------------------------
	.section	.nv.info._ZN10layer_norm31ln_parallel_residual_fwd_kernelINS_13Kernel_traitsIfffffjLj2048ELj1ELj4ELj1ELj16ENS_18Kernel_traits_baseILj2048EfffffjLj128EEEEELb1ELb0ELb0EEEvNS_9FwdParamsE,"",@"SHT_CUDA_INFO"
	.sectionflags	@""
	.align	4


	//----- nvinfo : EIATTR_CUDA_API_VERSION
	.align		4
        /*0000*/ 	.byte	0x04, 0x37
        /*0002*/ 	.short	(.L_1934 - .L_1933)
.L_1933:
        /*0004*/ 	.word	0x00000082


	//----- nvinfo : EIATTR_KPARAM_INFO
	.align		4
.L_1934:
        /*0008*/ 	.byte	0x04, 0x17
        /*000a*/ 	.short	(.L_1936 - .L_1935)
.L_1935:
        /*000c*/ 	.word	0x00000000
        /*0010*/ 	.short	0x0000
        /*0012*/ 	.short	0x0000
        /*0014*/ 	.byte	0x00, 0xf0, 0xa1, 0x03


	//----- nvinfo : EIATTR_SPARSE_MMA_MASK
	.align		4
.L_1936:
        /*0018*/ 	.byte	0x03, 0x50
        /*001a*/ 	.short	0x0000


	//----- nvinfo : EIATTR_MAXREG_COUNT
	.align		4
        /*001c*/ 	.byte	0x03, 0x1b
        /*001e*/ 	.short	0x00ff


	//----- nvinfo : EIATTR_ANNOTATIONS
	.align		4
        /*0020*/ 	.byte	0x04, 0x55
        /*0022*/ 	.short	(.L_1938 - .L_1937)


	//   ....[0]....
.L_1937:
        /* <DEDUP_REMOVED lines=82> */


	//----- nvinfo : EIATTR_MERCURY_ISA_VERSION
	.align		4
.L_1938:
        /*0534*/ 	.byte	0x03, 0x5f
        /*0536*/ 	.short	0x0101


	//----- nvinfo : EIATTR_COOP_GROUP_MASK_REGIDS
	.align		4
        /*0538*/ 	.byte	0x04, 0x29
        /*053a*/ 	.short	(.L_1940 - .L_1939)


	//   ....[0]....
.L_1939:
        /*053c*/ 	.word	0xffffffff


	//   ....[1]....
        /*0540*/ 	.word	0xffffffff


	//   ....[2]....
        /*0544*/ 	.word	0xffffffff


	//   ....[3]....
        /*0548*/ 	.word	0xffffffff


	//   ....[4]....
        /*054c*/ 	.word	0xffffffff


	//   ....[5]....
        /*0550*/ 	.word	0xffffffff


	//   ....[6]....
        /*0554*/ 	.word	0xffffffff


	//   ....[7]....
        /*0558*/ 	.word	0xffffffff


	//   ....[8]....
        /*055c*/ 	.word	0xffffffff


	//   ....[9]....
        /*0560*/ 	.word	0xffffffff


	//   ....[10]....
        /*0564*/ 	.word	0x0500000c


	//   ....[11]....
        /*0568*/ 	.word	0x0500000c


	//   ....[12]....
        /*056c*/ 	.word	0x0500000c


	//   ....[13]....
        /*0570*/ 	.word	0x0500000c


	//   ....[14]....
        /*0574*/ 	.word	0x0500000c


	//   ....[15]....
        /*0578*/ 	.word	0x0500000c


	//   ....[16]....
        /*057c*/ 	.word	0x0500000c


	//   ....[17]....
        /*0580*/ 	.word	0x0500000c


	//   ....[18]....
        /*0584*/ 	.word	0x0500000c


	//   ....[19]....
        /*0588*/ 	.word	0x0500000c


	//----- nvinfo : EIATTR_COOP_GROUP_INSTR_OFFSETS
	.align		4
.L_1940:
        /*058c*/ 	.byte	0x04, 0x28
        /*058e*/ 	.short	(.L_1942 - .L_1941)


	//   ....[0]....
.L_1941:
        /*0590*/ 	.word	0x00031490


	//   ....[1]....
        /*0594*/ 	.word	0x00031540


	//   ....[2]....
        /*0598*/ 	.word	0x00031580


	//   ....[3]....
        /*059c*/ 	.word	0x000315a0


	//   ....[4]....
        /*05a0*/ 	.word	0x000315c0


	//   ....[5]....
        /*05a4*/ 	.word	0x00031ea0


	//   ....[6]....
        /*05a8*/ 	.word	0x00031ec0


	//   ....[7]....
        /*05ac*/ 	.word	0x00031ee0


	//   ....[8]....
        /*05b0*/ 	.word	0x00031f00


	//   ....[9]....
        /*05b4*/ 	.word	0x00031f20


	//   ....[10]....
        /*05b8*/ 	.word	0x00034370


	//   ....[11]....
        /*05bc*/ 	.word	0x00034420


	//   ....[12]....
        /*05c0*/ 	.word	0x00034510


	//   ....[13]....
        /*05c4*/ 	.word	0x00034580


	//   ....[14]....
        /*05c8*/ 	.word	0x000345f0


	//   ....[15]....
        /*05cc*/ 	.word	0x00034f40


	//   ....[16]....
        /*05d0*/ 	.word	0x00034fb0


	//   ....[17]....
        /*05d4*/ 	.word	0x00035020


	//   ....[18]....
        /*05d8*/ 	.word	0x00035090


	//   ....[19]....
        /*05dc*/ 	.word	0x00035100


	//----- nvinfo : EIATTR_EXIT_INSTR_OFFSETS
	.align		4
.L_1942:
        /*05e0*/ 	.byte	0x04, 0x1c
        /*05e2*/ 	.short	(.L_1944 - .L_1943)


	//   ....[0]....
.L_1943:
        /*05e4*/ 	.word	0x000029a0


	//   ....[1]....
        /*05e8*/ 	.word	0x00034300


	//----- nvinfo : EIATTR_MAX_THREADS
	.align		4
.L_1944:
        /*05ec*/ 	.byte	0x04, 0x05
        /*05ee*/ 	.short	(.L_1946 - .L_1945)
.L_1945:
        /*05f0*/ 	.word	0x00000080
        /*05f4*/ 	.word	0x00000001
        /*05f8*/ 	.word	0x00000001


	//----- nvinfo : EIATTR_CRS_STACK_SIZE
	.align		4
.L_1946:
        /*05fc*/ 	.byte	0x04, 0x1e
        /*05fe*/ 	.short	(.L_1948 - .L_1947)
.L_1947:
        /*0600*/ 	.word	0x00000000


	//----- nvinfo : EIATTR_CBANK_PARAM_SIZE
	.align		4
.L_1948:
        /*0604*/ 	.byte	0x03, 0x19
        /*0606*/ 	.short	0x00e8


	//----- nvinfo : EIATTR_PARAM_CBANK
	.align		4
        /*0608*/ 	.byte	0x04, 0x0a
        /*060a*/ 	.short	(.L_1950 - .L_1949)
	.align		4
.L_1949:
        /*060c*/ 	.word	index@(.nv.constant0._ZN10layer_norm31ln_parallel_residual_fwd_kernelINS_13Kernel_traitsIfffffjLj2048ELj1ELj4ELj1ELj16ENS_18Kernel_traits_baseILj2048EfffffjLj128EEEEELb1ELb0ELb0EEEvNS_9FwdParamsE)
        /*0610*/ 	.short	0x0210
        /*0612*/ 	.short	0x00e8


	//----- nvinfo : EIATTR_SW_WAR
	.align		4
.L_1950:
        /*0614*/ 	.byte	0x04, 0x36
        /*0616*/ 	.short	(.L_1952 - .L_1951)
.L_1951:
        /*0618*/ 	.word	0x00000008
.L_1952:


//--------------------- .nv.info._ZN10layer_norm31ln_parallel_residual_fwd_kernelINS_13Kernel_traitsIfffffjLj2048ELj1ELj4ELj1ELj16ENS_18Kernel_traits_baseILj2048EfffffjLj128EEEEELb1ELb0ELb1EEEvNS_9FwdParamsE --------------------------
	.section	.nv.info._ZN10layer_norm31ln_parallel_residual_fwd_kernelINS_13Kernel_traitsIfffffjLj2048ELj1ELj4ELj1ELj16ENS_18Kernel_traits_baseILj2048EfffffjLj128EEEEELb1ELb0ELb1EEEvNS_9FwdParamsE,"",@"SHT_CUDA_INFO"
	.sectionflags	@""
	.align	4


	//----- nvinfo : EIATTR_CUDA_API_VERSION
	.align		4
        /*0000*/ 	.byte	0x04, 0x37
        /*0002*/ 	.short	(.L_1954 - .L_1953)
.L_1953:
        /*0004*/ 	.word	0x00000082


	//----- nvinfo : EIATTR_KPARAM_INFO
	.align		4
.L_1954:
        /*0008*/ 	.byte	0x04, 0x17
        /*000a*/ 	.short	(.L_1956 - .L_1955)
.L_1955:
        /*000c*/ 	.word	0x00000000
        /*0010*/ 	.short	0x0000
        /*0012*/ 	.short	0x0000
        /*0014*/ 	.byte	0x00, 0xf0, 0xa1, 0x03


	//----- nvinfo : EIATTR_SPARSE_MMA_MASK
	.align		4
.L_1956:
        /*0018*/ 	.byte	0x03, 0x50
        /*001a*/ 	.short	0x0000


	//----- nvinfo : EIATTR_MAXREG_COUNT
	.align		4
        /*001c*/ 	.byte	0x03, 0x1b
        /*001e*/ 	.short	0x00ff


	//----- nvinfo : EIATTR_ANNOTATIONS
	.align		4
        /*0020*/ 	.byte	0x04, 0x55
        /*0022*/ 	.short	(.L_1958 - .L_1957)


	//   ....[0]....
.L_1957:
        /* <DEDUP_REMOVED lines=91> */


	//----- nvinfo : EIATTR_MERCURY_ISA_VERSION
	.align		4
.L_1958:
        /*05c4*/ 	.byte	0x03, 0x5f
        /*05c6*/ 	.short	0x0101


	//----- nvinfo : EIATTR_COOP_GROUP_MASK_REGIDS
	.align		4
        /*05c8*/ 	.byte	0x04, 0x29
        /*05ca*/ 	.short	(.L_1960 - .L_1959)


	//   ....[0]....
.L_1959:
        /*05cc*/ 	.word	0xffffffff


	//   ....[1]....
        /*05d0*/ 	.word	0xffffffff


	//   ....[2]....
        /*05d4*/ 	.word	0xffffffff


	//   ....[3]....
        /*05d8*/ 	.word	0xffffffff


	//   ....[4]....
        /*05dc*/ 	.word	0xffffffff


	//   ....[5]....
        /*05e0*/ 	.word	0xffffffff


	//   ....[6]....
        /*05e4*/ 	.word	0xffffffff


	//   ....[7]....
        /*05e8*/ 	.word	0xffffffff


	//   ....[8]....
        /*05ec*/ 	.word	0xffffffff


	//   ....[9]....
        /*05f0*/ 	.word	0xffffffff


	//   ....[10]....
        /*05f4*/ 	.word	0x050000db


	//   ....[11]....
        /*05f8*/ 	.word	0x050000db


	//   ....[12]....
        /*05fc*/ 	.word	0x050000db


	//   ....[13]....
        /*0600*/ 	.word	0x050000db


	//   ....[14]....
        /*0604*/ 	.word	0x050000db


	//   ....[15]....
        /*0608*/ 	.word	0x050000db


	//   ....[16]....
        /*060c*/ 	.word	0x050000db


	//   ....[17]....
        /*0610*/ 	.word	0x050000db


	//   ....[18]....
        /*0614*/ 	.word	0x050000db


	//   ....[19]....
        /*0618*/ 	.word	0x050000db


	//----- nvinfo : EIATTR_COOP_GROUP_INSTR_OFFSETS
	.align		4
.L_1960:
        /*061c*/ 	.byte	0x04, 0x28
        /*061e*/ 	.short	(.L_1962 - .L_1961)


	//   ....[0]....
.L_1961:
        /*0620*/ 	.word	0x0002f2f0


	//   ....[1]....
        /*0624*/ 	.word	0x0002f320


	//   ....[2]....
        /*0628*/ 	.word	0x0002f340


	//   ....[3]....
        /*062c*/ 	.word	0x0002f360


	//   ....[4]....
        /*0630*/ 	.word	0x0002f380


	//   ....[5]....
        /*0634*/ 	.word	0x0002fbb0


	//   ....[6]....
        /*0638*/ 	.word	0x0002fbd0


	//   ....[7]....
        /*063c*/ 	.word	0x0002fbf0


	//   ....[8]....
        /*0640*/ 	.word	0x0002fc10


	//   ....[9]....
        /*0644*/ 	.word	0x0002fc30


	//   ....[10]....
        /*0648*/ 	.word	0x00031a00


	//   ....[11]....
        /*064c*/ 	.word	0x00031aa0


	//   ....[12]....
        /*0650*/ 	.word	0x00031b00


	//   ....[13]....
        /*0654*/ 	.word	0x00031b60


	//   ....[14]....
        /*0658*/ 	.word	0x00031bc0


	//   ....[15]....
        /*065c*/ 	.word	0x00032440


	//   ....[16]....
        /*0660*/ 	.word	0x000324a0


	//   ....[17]....
        /*0664*/ 	.word	0x00032500


	//   ....[18]....
        /*0668*/ 	.word	0x00032560


	//   ....[19]....
        /*066c*/ 	.word	0x000325c0


	//----- nvinfo : EIATTR_EXIT_INSTR_OFFSETS
	.align		4
.L_1962:
        /*0670*/ 	.byte	0x04, 0x1c
        /*0672*/ 	.short	(.L_1964 - .L_1963)


	//   ....[0]....
.L_1963:
        /*0674*/ 	.word	0x00001510


	//   ....[1]....
        /*0678*/ 	.word	0x00031990


	//----- nvinfo : EIATTR_MAX_THREADS
	.align		4
.L_1964:
        /*067c*/ 	.byte	0x04, 0x05
        /*067e*/ 	.short	(.L_1966 - .L_1965)
.L_1965:
        /*0680*/ 	.word	0x00000080
        /*0684*/ 	.word	0x00000001
        /*0688*/ 	.word	0x00000001


	//----- nvinfo : EIATTR_CRS_STACK_SIZE
	.align		4
.L_1966:
        /*068c*/ 	.byte	0x04, 0x1e
        /*068e*/ 	.short	(.L_1968 - .L_1967)
.L_1967:
        /*0690*/ 	.word	0x00000000


	//----- nvinfo : EIATTR_CBANK_PARAM_SIZE
	.align		4
.L_1968:
        /*0694*/ 	.byte	0x03, 0x19
        /*0696*/ 	.short	0x00e8


	//----- nvinfo : EIATTR_PARAM_CBANK
	.align		4
        /*0698*/ 	.byte	0x04, 0x0a
        /*069a*/ 	.short	(.L_1970 - .L_1969)
	.align		4
.L_1969:
        /*069c*/ 	.word	index@(.nv.constant0._ZN10layer_norm31ln_parallel_residual_fwd_kernelINS_13Kernel_traitsIfffffjLj2048ELj1ELj4ELj1ELj16ENS_18Kernel_traits_baseILj2048EfffffjLj128EEEEELb1ELb0ELb1EEEvNS_9FwdParamsE)
        /*06a0*/ 	.short	0x0210
        /*06a2*/ 	.short	0x00e8


	//----- nvinfo : EIATTR_SW_WAR
	.align		4
.L_1970:
        /*06a4*/ 	.byte	0x04, 0x36
        /*06a6*/ 	.short	(.L_1972 - .L_1971)
.L_1971:
        /*06a8*/ 	.word	0x00000008
.L_1972:


//--------------------- .nv.info._ZN10layer_norm31ln_parallel_residual_fwd_kernelINS_13Kernel_traitsIfffffjLj2048ELj1ELj4ELj1ELj16ENS_18Kernel_traits_baseILj2048EfffffjLj128EEEEELb1ELb1ELb0EEEvNS_9FwdParamsE --------------------------
	.section	.nv.info._ZN10layer_norm31ln_parallel_residual_fwd_kernelINS_13Kernel_traitsIfffffjLj2048ELj1ELj4ELj1ELj16ENS_18Kernel_traits_baseILj2048EfffffjLj128EEEEELb1ELb1ELb0EEEvNS_9FwdParamsE,"",@"SHT_CUDA_INFO"
	.sectionflags	@""
	.align	4


	//----- nvinfo : EIATTR_CUDA_API_VERSION
	.align		4
        /*0000*/ 	.byte	0x04, 0x37
        /*0002*/ 	.short	(.L_1974 - .L_1973)
.L_1973:
        /*0004*/ 	.word	0x00000082


	//----- nvinfo : EIATTR_KPARAM_INFO
	.align		4
.L_1974:
        /*0008*/ 	.byte	0x04, 0x17
        /*000a*/ 	.short	(.L_1976 - .L_1975)
.L_1975:
        /*000c*/ 	.word	0x00000000
        /*0010*/ 	.short	0x0000
        /*0012*/ 	.short	0x0000
        /*0014*/ 	.byte	0x00, 0xf0, 0xa1, 0x03


	//----- nvinfo : EIATTR_SPARSE_MMA_MASK
	.align		4
.L_1976:
        /*0018*/ 	.byte	0x03, 0x50
        /*001a*/ 	.short	0x0000


	//----- nvinfo : EIATTR_MAXREG_COUNT
	.align		4
        /*001c*/ 	.byte	0x03, 0x1b
        /*001e*/ 	.short	0x00ff


	//----- nvinfo : EIATTR_MERCURY_ISA_VERSION
	.align		4
        /*0020*/ 	.byte	0x03, 0x5f
        /*0022*/ 	.short	0x0101


	//----- nvinfo : EIATTR_COOP_GROUP_MASK_REGIDS
	.align		4
        /*0024*/ 	.byte	0x04, 0x29
        /*0026*/ 	.short	(.L_1978 - .L_1977)


	//   ....[0]....
.L_1977:
        /*0028*/ 	.word	0xffffffff


	//   ....[1]....
        /*002c*/ 	.word	0xffffffff


	//   ....[2]....
        /*0030*/ 	.word	0xffffffff


	//   ....[3]....
        /*0034*/ 	.word	0xffffffff


	//   ....[4]....
        /*0038*/ 	.word	0xffffffff


	//   ....[5]....
        /*003c*/ 	.word	0xffffffff


	//   ....[6]....
        /*0040*/ 	.word	0xffffffff


	//   ....[7]....
        /*0044*/ 	.word	0xffffffff


	//   ....[8]....
        /*0048*/ 	.word	0xffffffff


	//   ....[9]....
        /*004c*/ 	.word	0xffffffff


	//   ....[10]....
        /*0050*/ 	.word	0x050000e7


	//   ....[11]....
        /*0054*/ 	.word	0x050000e7


	//   ....[12]....
        /*0058*/ 	.word	0x050000e7


	//   ....[13]....
        /*005c*/ 	.word	0x050000e7


	//   ....[14]....
        /*0060*/ 	.word	0x050000e7


	//   ....[15]....
        /*0064*/ 	.word	0x050000e7


	//   ....[16]....
        /*0068*/ 	.word	0x050000e7


	//   ....[17]....
        /*006c*/ 	.word	0x050000e7


	//   ....[18]....
        /*0070*/ 	.word	0x050000e7


	//   ....[19]....
        /*0074*/ 	.word	0x050000e7


	//----- nvinfo : EIATTR_COOP_GROUP_INSTR_OFFSETS
	.align		4
.L_1978:
        /*0078*/ 	.byte	0x04, 0x28
        /*007a*/ 	.short	(.L_1980 - .L_1979)


	//   ....[0]....
.L_1979:
        /*007c*/ 	.word	0x0002fe70


	//   ....[1]....
        /*0080*/ 	.word	0x0002ff10


	//   ....[2]....
        /*0084*/ 	.word	0x0002ff30


	//   ....[3]....
        /*0088*/ 	.word	0x0002ff50


	//   ....[4]....
        /*008c*/ 	.word	0x0002ff70


	//   ....[5]....
        /*0090*/ 	.word	0x00030850


	//   ....[6]....
        /*0094*/ 	.word	0x00030870


	//   ....[7]....
        /*0098*/ 	.word	0x00030890


	//   ....[8]....
        /*009c*/ 	.word	0x000308b0


	//   ....[9]....
        /*00a0*/ 	.word	0x000308d0


	//   ....[10]....
        /*00a4*/ 	.word	0x00032060


	//   ....[11]....
        /*00a8*/ 	.word	0x00032150


	//   ....[12]....
        /*00ac*/ 	.word	0x000321e0


	//   ....[13]....
        /*00b0*/ 	.word	0x00032250


	//   ....[14]....
        /*00b4*/ 	.word	0x000322c0


	//   ....[15]....
        /*00b8*/ 	.word	0x00032bf0


	//   ....[16]....
        /*00bc*/ 	.word	0x00032c60


	//   ....[17]....
        /*00c0*/ 	.word	0x00032cd0


	//   ....[18]....
        /*00c4*/ 	.word	0x00032d40


	//   ....[19]....
        /*00c8*/ 	.word	0x00032db0


	//----- nvinfo : EIATTR_EXIT_INSTR_OFFSETS
	.align		4
.L_1980:
        /*00cc*/ 	.byte	0x04, 0x1c
        /*00ce*/ 	.short	(.L_1982 - .L_1981)


	//   ....[0]....
.L_1981:
        /*00d0*/ 	.word	0x00001760


	//   ....[1]....
        /*00d4*/ 	.word	0x00031ff0


	//----- nvinfo : EIATTR_MAX_THREADS
	.align		4
.L_1982:
        /*00d8*/ 	.byte	0x04, 0x05
        /*00da*/ 	.short	(.L_1984 - .L_1983)
.L_1983:
        /*00dc*/ 	.word	0x00000080
        /*00e0*/ 	.word	0x00000001
        /*00e4*/ 	.word	0x00000001


	//----- nvinfo : EIATTR_CRS_STACK_SIZE
	.align		4
.L_1984:
        /*00e8*/ 	.byte	0x04, 0x1e
        /*00ea*/ 	.short	(.L_1986 - .L_1985)
.L_1985:
        /*00ec*/ 	.word	0x00000000


	//----- nvinfo : EIATTR_CBANK_PARAM_SIZE
	.align		4
.L_1986:
        /*00f0*/ 	.byte	0x03, 0x19
        /*00f2*/ 	.short	0x00e8


	//----- nvinfo : EIATTR_PARAM_CBANK
	.align		4
        /*00f4*/ 	.byte	0x04, 0x0a
        /*00f6*/ 	.short	(.L_1988 - .L_1987)
	.align		4
.L_1987:
        /*00f8*/ 	.word	index@(.nv.constant0._ZN10layer_norm31ln_parallel_residual_fwd_kernelINS_13Kernel_traitsIfffffjLj2048ELj1ELj4ELj1ELj16ENS_18Kernel_traits_baseILj2048EfffffjLj128EEEEELb1ELb1ELb0EEEvNS_9FwdParamsE)
        /*00fc*/ 	.short	0x0210
        /*00fe*/ 	.short	0x00e8


	//----- nvinfo : EIATTR_SW_WAR
	.align		4
.L_1988:
        /*0100*/ 	.byte	0x04, 0x36
        /*0102*/ 	.short	(.L_1990 - .L_1989)
.L_1989:
        /*0104*/ 	.word	0x00000008
.L_1990:


//--------------------- .nv.info._ZN10layer_norm31ln_parallel_residual_fwd_kernelINS_13Kernel_traitsIfffffjLj2048ELj1ELj4ELj1ELj16ENS_18Kernel_traits_baseILj2048EfffffjLj128EEEEELb1ELb1ELb1EEEvNS_9FwdParamsE --------------------------
	.section	.nv.info._ZN10layer_norm31ln_parallel_residual_fwd_kernelINS_13Kernel_traitsIfffffjLj2048ELj1ELj4ELj1ELj16ENS_18Kernel_traits_baseILj2048EfffffjLj128EEEEELb1ELb1ELb1EEEvNS_9FwdParamsE,"",@"SHT_CUDA_INFO"
	.sectionflags	@""
	.align	4


	//----- nvinfo : EIATTR_CUDA_API_VERSION
	.align		4
        /*0000*/ 	.byte	0x04, 0x37
        /*0002*/ 	.short	(.L_1992 - .L_1991)
.L_1991:
        /*0004*/ 	.word	0x00000082


	//----- nvinfo : EIATTR_KPARAM_INFO
	.align		4
.L_1992:
        /*0008*/ 	.byte	0x04, 0x17
        /*000a*/ 	.short	(.L_1994 - .L_1993)
.L_1993:
        /*000c*/ 	.word	0x00000000
        /*0010*/ 	.short	0x0000
        /*0012*/ 	.short	0x0000
        /*0014*/ 	.byte	0x00, 0xf0, 0xa1, 0x03


	//----- nvinfo : EIATTR_SPARSE_MMA_MASK
	.align		4
.L_1994:
        /*0018*/ 	.byte	0x03, 0x50
        /*001a*/ 	.short	0x0000


	//----- nvinfo : EIATTR_MAXREG_COUNT
	.align		4
        /*001c*/ 	.byte	0x03, 0x1b
        /*001e*/ 	.short	0x00ff


	//----- nvinfo : EIATTR_MERCURY_ISA_VERSION
	.align		4
        /*0020*/ 	.byte	0x03, 0x5f
        /*0022*/ 	.short	0x0101


	//----- nvinfo : EIATTR_COOP_GROUP_MASK_REGIDS
	.align		4
        /*0024*/ 	.byte	0x04, 0x29
        /*0026*/ 	.short	(.L_1996 - .L_1995)


	//   ....[0]....
.L_1995:
        /*0028*/ 	.word	0xffffffff


	//   ....[1]....
        /*002c*/ 	.word	0xffffffff


	//   ....[2]....
        /*0030*/ 	.word	0xffffffff


	//   ....[3]....
        /*0034*/ 	.word	0xffffffff


	//   ....[4]....
        /*0038*/ 	.word	0xffffffff


	//   ....[5]....
        /*003c*/ 	.word	0xffffffff


	//   ....[6]....
        /*0040*/ 	.word	0xffffffff


	//   ....[7]....
        /*0044*/ 	.word	0xffffffff


	//   ....[8]....
        /*0048*/ 	.word	0xffffffff


	//   ....[9]....
        /*004c*/ 	.word	0xffffffff


	//   ....[10]....
        /*0050*/ 	.word	0x050000f1


	//   ....[11]....
        /*0054*/ 	.word	0x050000f1


	//   ....[12]....
        /*0058*/ 	.word	0x050000f1


	//   ....[13]....
        /*005c*/ 	.word	0x050000f1


	//   ....[14]....
        /*0060*/ 	.word	0x050000f1


	//   ....[15]....
        /*0064*/ 	.word	0x050000f1


	//   ....[16]....
        /*0068*/ 	.word	0x050000f1


	//   ....[17]....
        /*006c*/ 	.word	0x050000f1


	//   ....[18]....
        /*0070*/ 	.word	0x050000f1


	//   ....[19]....
        /*0074*/ 	.word	0x050000f1


	//----- nvinfo : EIATTR_COOP_GROUP_INSTR_OFFSETS
	.align		4
.L_1996:
        /*0078*/ 	.byte	0x04, 0x28
        /*007a*/ 	.short	(.L_1998 - .L_1997)


	//   ....[0]....
.L_1997:
        /*007c*/ 	.word	0x0002e350


	//   ....[1]....
        /*0080*/ 	.word	0x0002e370


	//   ....[2]....
        /*0084*/ 	.word	0x0002e390


	//   ....[3]....
        /*0088*/ 	.word	0x0002e3c0


	//   ....[4]....
        /*008c*/ 	.word	0x0002e3e0


	//   ....[5]....
        /*0090*/ 	.word	0x0002ec10


	//   ....[6]....
        /*0094*/ 	.word	0x0002ec30


	//   ....[7]....
        /*0098*/ 	.word	0x0002ec50


	//   ....[8]....
        /*009c*/ 	.word	0x0002ec70


	//   ....[9]....
        /*00a0*/ 	.word	0x0002ec90


	//   ....[10]....
        /*00a4*/ 	.word	0x0002fc70


	//   ....[11]....
        /*00a8*/ 	.word	0x0002fd10


	//   ....[12]....
        /*00ac*/ 	.word	0x0002fd80


	//   ....[13]....
        /*00b0*/ 	.word	0x0002fe00


	//   ....[14]....
        /*00b4*/ 	.word	0x0002fe70


	//   ....[15]....
        /*00b8*/ 	.word	0x000306f0


	//   ....[16]....
        /*00bc*/ 	.word	0x00030760


	//   ....[17]....
        /*00c0*/ 	.word	0x000307d0


	//   ....[18]....
        /*00c4*/ 	.word	0x00030840


	//   ....[19]....
        /*00c8*/ 	.word	0x000308b0


	//----- nvinfo : EIATTR_EXIT_INSTR_OFFSETS
	.align		4
.L_1998:
        /*00cc*/ 	.byte	0x04, 0x1c
        /*00ce*/ 	.short	(.L_2000 - .L_1999)


	//   ....[0]....
.L_1999:
        /*00d0*/ 	.word	0x00000c30


	//   ....[1]....
        /*00d4*/ 	.word	0x0002fc00


	//----- nvinfo : EIATTR_MAX_THREADS
	.align		4
.L_2000:
        /*00d8*/ 	.byte	0x04, 0x05
        /*00da*/ 	.short	(.L_2002 - .L_2001)
.L_2001:
        /*00dc*/ 	.word	0x00000080
        /*00e0*/ 	.word	0x00000001
        /*00e4*/ 	.word	0x00000001


	//----- nvinfo : EIATTR_CRS_STACK_SIZE
	.align		4
.L_2002:
        /*00e8*/ 	.byte	0x04, 0x1e
        /*00ea*/ 	.short	(.L_2004 - .L_2003)
.L_2003:
        /*00ec*/ 	.word	0x00000000


	//----- nvinfo : EIATTR_CBANK_PARAM_SIZE
	.align		4
.L_2004:
        /*00f0*/ 	.byte	0x03, 0x19
        /*00f2*/ 	.short	0x00e8


	//----- nvinfo : EIATTR_PARAM_CBANK
	.align		4
        /*00f4*/ 	.byte	0x04, 0x0a
        /*00f6*/ 	.short	(.L_2006 - .L_2005)
	.align		4
.L_2005:
        /*00f8*/ 	.word	index@(.nv.constant0._ZN10layer_norm31ln_parallel_residual_fwd_kernelINS_13Kernel_traitsIfffffjLj2048ELj1ELj4ELj1ELj16ENS_18Kernel_traits_baseILj2048EfffffjLj128EEEEELb1ELb1ELb1EEEvNS_9FwdParamsE)
        /*00fc*/ 	.short	0x0210
        /*00fe*/ 	.short	0x00e8


	//----- nvinfo : EIATTR_SW_WAR
	.align		4
.L_2006:
        /*0100*/ 	.byte	0x04, 0x36
        /*0102*/ 	.short	(.L_2008 - .L_2007)
.L_2007:
        /*0104*/ 	.word	0x00000008
.L_2008:


//--------------------- .nv.callgraph             --------------------------
	.section	.nv.callgraph,"",@"SHT_CUDA_CALLGRAPH"
	.align	4
	.sectionentsize	8
	.align		4
        /*0000*/ 	.word	0x00000000
	.align		4
        /*0004*/ 	.word	0xffffffff
	.align		4
        /*0008*/ 	.word	0x00000000
	.align		4
        /*000c*/ 	.word	0xfffffffe
	.align		4
        /*0010*/ 	.word	0x00000000
	.align		4
        /*0014*/ 	.word	0xfffffffd
	.align		4
        /*0018*/ 	.word	0x00000000
	.align		4
        /*001c*/ 	.word	0xfffffffc


//--------------------- .nv.constant4             --------------------------
	.section	.nv.constant4,"a",@progbits
	.align	8
	.align		8
.nv.constant4:
        /*0000*/ 	.dword	precalc_xorwow_matrix
	.align		8
        /*0008*/ 	.dword	precalc_xorwow_offset_matrix
	.align		8
        /*0010*/ 	.dword	mrg32k3aM1
	.align		8
        /*0018*/ 	.dword	mrg32k3aM2
	.align		8
        /*0020*/ 	.dword	mrg32k3aM1SubSeq
	.align		8
        /*0028*/ 	.dword	mrg32k3aM2SubSeq
	.align		8
        /*0030*/ 	.dword	mrg32k3aM1Seq
	.align		8
        /*0038*/ 	.dword	mrg32k3aM2Seq


//--------------------- .nv.constant3             --------------------------
	.section	.nv.constant3,"a",@progbits
	.align	8
.nv.constant3:
	.type		__cr_lgamma_table,@object
	.size		__cr_lgamma_table,(.L_8 - __cr_lgamma_table)
__cr_lgamma_table:
        /*0000*/ 	.byte	0x00, 0x00, 0x00, 0x00, 0x00, 0x00, 0x00, 0x00, 0x00, 0x00, 0x00, 0x00, 0x00, 0x00, 0x00, 0x00
        /*0010*/ 	.byte	0xef, 0x39, 0xfa, 0xfe, 0x42, 0x2e, 0xe6, 0x3f, 0x02, 0x20, 0x2a, 0xfa, 0x0b, 0xab, 0xfc, 0x3f
        /*0020*/ 	.byte	0xf9, 0x2c, 0x92, 0x7c, 0xa7, 0x6c, 0x09, 0x40, 0xc9, 0x79, 0x44, 0x3c, 0x64, 0x26, 0x13, 0x40
        /*0030*/ 	.byte	0xca, 0x01, 0xcf, 0x3a, 0x27, 0x51, 0x1a, 0x40, 0x30, 0xcc, 0x2d, 0xf3, 0xe1, 0x0c, 0x21, 0x40
        /*0040*/ 	.byte	0x0d, 0xb7, 0xfc, 0x82, 0x8e, 0x35, 0x25, 0x40
.L_8:


//--------------------- .text._ZN10layer_norm31ln_parallel_residual_fwd_kernelINS_13Kernel_traitsI13__nv_bfloat16S2_S2_S2_fjLj2048ELj1ELj4ELj1ELj16ENS_18Kernel_traits_baseILj2048ES2_S2_S2_S2_fjLj128EEEEELb0ELb0ELb0EEEvNS_9FwdParamsE --------------------------
	.section	.text._ZN10layer_norm31ln_parallel_residual_fwd_kernelINS_13Kernel_traitsI13__nv_bfloat16S2_S2_S2_fjLj2048ELj1ELj4ELj1ELj16ENS_18Kernel_traits_baseILj2048ES2_S2_S2_S2_fjLj128EEEEELb0ELb0ELb0EEEvNS_9FwdParamsE,"ax",@progbits
	.align	128
        .global         _ZN10layer_norm31ln_parallel_residual_fwd_kernelINS_13Kernel_traitsI13__nv_bfloat16S2_S2_S2_fjLj2048ELj1ELj4ELj1ELj16ENS_18Kernel_traits_baseILj2048ES2_S2_S2_S2_fjLj128EEEEELb0ELb0ELb0EEEvNS_9FwdParamsE
        .type           _ZN10layer_norm31ln_parallel_residual_fwd_kernelINS_13Kernel_traitsI13__nv_bfloat16S2_S2_S2_fjLj2048ELj1ELj4ELj1ELj16ENS_18Kernel_traits_baseILj2048ES2_S2_S2_S2_fjLj128EEEEELb0ELb0ELb0EEEvNS_9FwdParamsE,@function
        .size           _ZN10layer_norm31ln_parallel_residual_fwd_kernelINS_13Kernel_traitsI13__nv_bfloat16S2_S2_S2_fjLj2048ELj1ELj4ELj1ELj16ENS_18Kernel_traits_baseILj2048ES2_S2_S2_S2_fjLj128EEEEELb0ELb0ELb0EEEvNS_9FwdParamsE,(.L_x_53074 - _ZN10layer_norm31ln_parallel_residual_fwd_kernelINS_13Kernel_traitsI13__nv_bfloat16S2_S2_S2_fjLj2048ELj1ELj4ELj1ELj16ENS_18Kernel_traits_baseILj2048ES2_S2_S2_S2_fjLj128EEEEELb0ELb0ELb0EEEvNS_9FwdParamsE)
        .other          _ZN10layer_norm31ln_parallel_residual_fwd_kernelINS_13Kernel_traitsI13__nv_bfloat16S2_S2_S2_fjLj2048ELj1ELj4ELj1ELj16ENS_18Kernel_traits_baseILj2048ES2_S2_S2_S2_fjLj128EEEEELb0ELb0ELb0EEEvNS_9FwdParamsE,@"STO_CUDA_ENTRY STV_DEFAULT"
_ZN10layer_norm31ln_parallel_residual_fwd_kernelINS_13Kernel_traitsI13__nv_bfloat16S2_S2_S2_fjLj2048ELj1ELj4ELj1ELj16ENS_18Kernel_traits_baseILj2048ES2_S2_S2_S2_fjLj128EEEEELb0ELb0ELb0EEEvNS_9FwdParamsE:
.text._ZN10layer_norm31ln_parallel_residual_fwd_kernelINS_13Kernel_traitsI13__nv_bfloat16S2_S2_S2_fjLj2048ELj1ELj4ELj1ELj16ENS_18Kernel_traits_baseILj2048ES2_S2_S2_S2_fjLj128EEEEELb0ELb0ELb0EEEvNS_9FwdParamsE:
[----:B------:R-:W0:Y:S01]  /*0000*/  LDC R1, c[0x0][0x28] ;  /* 0x00000a00ff017b82 */ /* 0x000e220000000800 */
[----:B------:R-:W1:Y:S07]  /*0010*/  S2R R112, SR_TID.X ;  /* 0x0000000000707919 */ /* 0x000e6e0000002100 */
[----:B------:R-:W2:Y:S01]  /*0020*/  LDC R3, c[0x0][0x218] ;  /* 0x00008600ff037b82 */ /* 0x000ea20000000800 */
[----:B------:R-:W-:Y:S01]  /*0030*/  LOP3.LUT R2, R2, 0xfffff7ff, RZ, 0xc0, !PT ;  /* 0xfffff7ff02027812 */ /* 0x000fe200078ec0ff */
[----:B------:R-:W-:Y:S01]  /*0040*/  ULDC.64 UR4, c[0x0][0x208] ;  /* 0x0000820000047ab9 */ /* 0x000fe20000000a00 */
[----:B------:R-:W3:Y:S01]  /*0050*/  S2R R9, SR_CTAID.X ;  /* 0x0000000000097919 */ /* 0x000ee20000002500 */
[----:B------:R-:W-:Y:S01]  /*0060*/  BSSY B0, `(.L_x_0) ;  /* 0x0000035000007945 */ /* 0x000fe20003800000 */
[----:B0-----:R-:W-:-:S03]  /*0070*/  VIADD R1, R1, 0xfffffe58 ;  /* 0xfffffe5801017836 */ /* 0x001fc60000000000 */
[----:B------:R-:W0:Y:S01]  /*0080*/  LDC.64 R144, c[0x0][0x228] ;  /* 0x00008a00ff907b82 */ /* 0x000e220000000a00 */
[----:B--2---:R-:W-:-:S04]  /*0090*/  SHF.R.S32.HI R0, RZ, 0x1f, R3 ;  /* 0x0000001fff007819 */ /* 0x004fc80000011403 */
[----:B------:R-:W-:Y:S02]  /*00a0*/  LEA.HI R0, R0, R3, RZ, 0x3 ;  /* 0x0000000300007211 */ /* 0x000fe400078f18ff */
[C---:B-1----:R-:W-:Y:S02]  /*00b0*/  LOP3.LUT R3, R112.reuse, 0x1f, RZ, 0xc, !PT ;  /* 0x0000001f70037812 */ /* 0x042fe400078e0cff */
[----:B------:R-:W-:Y:S02]  /*00c0*/  LOP3.LUT R4, R112, 0x1f, RZ, 0xc0, !PT ;  /* 0x0000001f70047812 */ /* 0x000fe400078ec0ff */
[----:B------:R-:W-:-:S03]  /*00d0*/  LEA.HI.SX32 R0, R0, R3, 0x1d ;  /* 0x0000000300007211 */ /* 0x000fc600078feaff */
[----:B------:R-:W-:Y:S01]  /*00e0*/  IMAD.MOV.U32 R3, RZ, RZ, R4 ;  /* 0x000000ffff037224 */ /* 0x000fe200078e0004 */
[C---:B------:R-:W-:Y:S02]  /*00f0*/  ISETP.GE.U32.AND P6, PT, R0.reuse, 0x40, PT ;  /* 0x000000400000780c */ /* 0x040fe40003fc6070 */
[C---:B------:R-:W-:Y:S02]  /*0100*/  ISETP.GE.U32.AND P5, PT, R0.reuse, 0x60, PT ;  /* 0x000000600000780c */ /* 0x040fe40003fa6070 */
[C---:B------:R-:W-:Y:S02]  /*0110*/  LOP3.LUT P1, RZ, R0.reuse, 0xffffffe0, RZ, 0xc0, !PT ;  /* 0xffffffe000ff7812 */ /* 0x040fe4000782c0ff */
[----:B------:R-:W-:-:S07]  /*0120*/  ISETP.GE.U32.AND P4, PT, R0, 0x80, PT ;  /* 0x000000800000780c */ /* 0x000fce0003f86070 */
[----:B------:R-:W-:-:S04]  /*0130*/  @P6 LOP3.LUT R2, R2, 0x800, RZ, 0xfc, !PT ;  /* 0x0000080002026812 */ /* 0x000fc800078efcff */
[----:B------:R-:W-:-:S04]  /*0140*/  LOP3.LUT R2, R2, 0xfffffbff, RZ, 0xc0, !PT ;  /* 0xfffffbff02027812 */ /* 0x000fc800078ec0ff */
[----:B------:R-:W-:-:S04]  /*0150*/  @P5 LOP3.LUT R2, R2, 0x400, RZ, 0xfc, !PT ;  /* 0x0000040002025812 */ /* 0x000fc800078efcff */
[----:B------:R-:W-:-:S04]  /*0160*/  LOP3.LUT R2, R2, 0xfffffdff, RZ, 0xc0, !PT ;  /* 0xfffffdff02027812 */ /* 0x000fc800078ec0ff */
[----:B------:R-:W-:Y:S01]  /*0170*/  @P4 LOP3.LUT R2, R2, 0x200, RZ, 0xfc, !PT ;  /* 0x0000020002024812 */ /* 0x000fe200078efcff */
[----:B0--3--:R-:W-:Y:S06]  /*0180*/  @!P1 BRA `(.L_x_1) ;  /* 0x0000000000889947 */ /* 0x009fec0003800000 */
[----:B------:R-:W-:Y:S01]  /*0190*/  ULDC.64 UR6, c[0x0][0x2c8] ;  /* 0x0000b20000067ab9 */ /* 0x000fe20000000a00 */
[----:B------:R-:W0:Y:S01]  /*01a0*/  LDC.64 R132, c[0x0][0x260] ;  /* 0x00009800ff847b82 */ /* 0x000e220000000a00 */
[----:B------:R-:W-:Y:S01]  /*01b0*/  ISETP.NE.U32.AND P0, PT, RZ, UR6, PT ;  /* 0x00000006ff007c0c */ /* 0x000fe2000bf05070 */
[----:B------:R-:W-:Y:S01]  /*01c0*/  ULDC.64 UR8, c[0x0][0x2d0] ;  /* 0x0000b40000087ab9 */ /* 0x000fe20000000a00 */
[C---:B------:R-:W-:Y:S02]  /*01d0*/  SHF.L.U32 R68, R3.reuse, 0x4, RZ ;  /* 0x0000000403447819 */ /* 0x040fe400000006ff */
[----:B------:R-:W-:Y:S02]  /*01e0*/  ISETP.NE.AND.EX P0, PT, RZ, UR7, PT, P0 ;  /* 0x00000007ff007c0c */ /* 0x000fe4000bf05300 */
[----:B------:R-:W-:Y:S02]  /*01f0*/  ISETP.NE.U32.AND P2, PT, RZ, UR8, PT ;  /* 0x00000008ff007c0c */ /* 0x000fe4000bf45070 */
[----:B------:R-:W-:-:S02]  /*0200*/  SHF.L.U64.HI R4, R3, 0x4, RZ ;  /* 0x0000000403047819 */ /* 0x000fc400000102ff */
[----:B------:R-:W-:-:S07]  /*0210*/  ISETP.NE.AND.EX P2, PT, RZ, UR9, PT, P2 ;  /* 0x00000009ff007c0c */ /* 0x000fce000bf45320 */
[----:B------:R-:W-:-:S04]  /*0220*/  @P0 LEA R72, P3, R3, UR6, 0x4 ;  /* 0x0000000603480c11 */ /* 0x000fc8000f8620ff */
[C---:B------:R-:W-:Y:S01]  /*0230*/  @P0 LEA.HI.X R73, R3.reuse, UR7, RZ, 0x4, P3 ;  /* 0x0000000703490c11 */ /* 0x040fe200098f24ff */
[----:B------:R-:W-:Y:S01]  /*0240*/  ULDC.64 UR6, c[0x0][0x268] ;  /* 0x00009a0000067ab9 */ /* 0x000fe20000000a00 */
[----:B0-----:R-:W-:Y:S01]  /*0250*/  IMAD.WIDE.U32 R132, R3, 0x10, R132 ;  /* 0x0000001003847825 */ /* 0x001fe200078e0084 */
[----:B------:R-:W-:-:S03]  /*0260*/  IADD3 R128, P3, R68, UR6, RZ ;  /* 0x0000000644807c10 */ /* 0x000fc6000ff7e0ff */
[----:B------:R-:W5:Y:S01]  /*0270*/  @P0 LDG.E.128 R72, desc[UR4][R72.64] ;  /* 0x0000000448480981 */ /* 0x000f62000c1e1d00 */
[----:B------:R-:W-:Y:S02]  /*0280*/  IADD3.X R129, R4, UR7, RZ, P3, !PT ;  /* 0x0000000704817c10 */ /* 0x000fe40009ffe4ff */
[----:B------:R-:W-:Y:S01]  /*0290*/  @P2 IADD3 R68, P3, R68, UR8, RZ ;  /* 0x0000000844442c10 */ /* 0x000fe2000ff7e0ff */
[----:B------:R-:W2:Y:S03]  /*02a0*/  LDG.E.128 R132, desc[UR4][R132.64] ;  /* 0x0000000484847981 */ /* 0x000ea6000c1e1d00 */
[----:B------:R-:W-:Y:S01]  /*02b0*/  @P2 IADD3.X R69, R4, UR9, RZ, P3, !PT ;  /* 0x0000000904452c10 */ /* 0x000fe20009ffe4ff */
[----:B------:R-:W3:Y:S05]  /*02c0*/  LDG.E.128 R128, desc[UR4][R128.64] ;  /* 0x0000000480807981 */ /* 0x000eea000c1e1d00 */
[----:B------:R-:W5:Y:S01]  /*02d0*/  @P2 LDG.E.128 R68, desc[UR4][R68.64] ;  /* 0x0000000444442981 */ /* 0x000f62000c1e1d00 */
[----:B------:R-:W-:-:S02]  /*02e0*/  LOP3.LUT R3, R3, 0x20, RZ, 0xfc, !PT ;  /* 0x0000002003037812 */ /* 0x000fc400078efcff */
[----:B------:R-:W-:Y:S02]  /*02f0*/  @!P0 CS2R R72, SRZ ;  /* 0x0000000000488805 */ /* 0x000fe4000001ff00 */
[----:B------:R-:W-:Y:S02]  /*0300*/  @!P0 CS2R R74, SRZ ;  /* 0x00000000004a8805 */ /* 0x000fe4000001ff00 */
[----:B--2---:R-:W-:Y:S02]  /*0310*/  PRMT R107, R132, 0x7632, R107 ;  /* 0x00007632846b7816 */ /* 0x004fe4000000006b */
[----:B------:R-:W-:Y:S02]  /*0320*/  PRMT R105, R133, 0x7632, R105 ;  /* 0x0000763285697816 */ /* 0x000fe40000000069 */
[----:B------:R-:W-:Y:S02]  /*0330*/  PRMT R99, R134, 0x7632, R99 ;  /* 0x0000763286637816 */ /* 0x000fe40000000063 */
[----:B------:R-:W-:-:S02]  /*0340*/  PRMT R97, R135, 0x7632, R97 ;  /* 0x0000763287617816 */ /* 0x000fc40000000061 */
[----:B---3--:R-:W-:Y:S02]  /*0350*/  PRMT R106, R128, 0x7632, R106 ;  /* 0x00007632806a7816 */ /* 0x008fe4000000006a */
[----:B------:R-:W-:Y:S02]  /*0360*/  @!P2 CS2R R68, SRZ ;  /* 0x000000000044a805 */ /* 0x000fe4000001ff00 */
[----:B------:R-:W-:Y:S02]  /*0370*/  PRMT R104, R129, 0x7632, R104 ;  /* 0x0000763281687816 */ /* 0x000fe40000000068 */
[----:B------:R-:W-:Y:S02]  /*0380*/  @!P2 CS2R R70, SRZ ;  /* 0x000000000046a805 */ /* 0x000fe4000001ff00 */
[----:B------:R-:W-:Y:S02]  /*0390*/  PRMT R98, R130, 0x7632, R98 ;  /* 0x0000763282627816 */ /* 0x000fe40000000062 */
[----:B------:R-:W-:-:S07]  /*03a0*/  PRMT R96, R131, 0x7632, R96 ;  /* 0x0000763283607816 */ /* 0x000fce0000000060 */
.L_x_1:
[----:B------:R-:W-:Y:S05]  /*03b0*/  BSYNC B0 ;  /* 0x0000000000007941 */ /* 0x000fea0003800000 */
.L_x_0:
[----:B------:R-:W-:Y:S04]  /*03c0*/  BSSY B0, `(.L_x_2) ;  /* 0x0000024000007945 */ /* 0x000fe80003800000 */
[----:B------:R-:W-:Y:S05]  /*03d0*/  @!P6 BRA `(.L_x_3) ;  /* 0x000000000088e947 */ /* 0x000fea0003800000 */
[----:B------:R-:W-:Y:S01]  /*03e0*/  ULDC.64 UR6, c[0x0][0x2c8] ;  /* 0x0000b20000067ab9 */ /* 0x000fe20000000a00 */
[----:B------:R-:W0:Y:S01]  /*03f0*/  LDC.64 R4, c[0x0][0x260] ;  /* 0x00009800ff047b82 */ /* 0x000e220000000a00 */
[----:B------:R-:W-:Y:S01]  /*0400*/  ISETP.NE.U32.AND P0, PT, RZ, UR6, PT ;  /* 0x00000006ff007c0c */ /* 0x000fe2000bf05070 */
[----:B------:R-:W-:Y:S01]  /*0410*/  ULDC.64 UR8, c[0x0][0x2d0] ;  /* 0x0000b40000087ab9 */ /* 0x000fe20000000a00 */
[C---:B------:R-:W-:Y:S01]  /*0420*/  IMAD.SHL.U32 R60, R3.reuse, 0x10, RZ ;  /* 0x00000010033c7824 */ /* 0x040fe200078e00ff */
[----:B------:R-:W-:Y:S02]  /*0430*/  ISETP.NE.U32.AND P2, PT, RZ, UR8, PT ;  /* 0x00000008ff007c0c */ /* 0x000fe4000bf45070 */
[----:B------:R-:W-:Y:S02]  /*0440*/  ISETP.NE.AND.EX P0, PT, RZ, UR7, PT, P0 ;  /* 0x00000007ff007c0c */ /* 0x000fe4000bf05300 */
[----:B------:R-:W-:Y:S02]  /*0450*/  ISETP.NE.AND.EX P2, PT, RZ, UR9, PT, P2 ;  /* 0x00000009ff007c0c */ /* 0x000fe4000bf45320 */
[----:B------:R-:W-:-:S09]  /*0460*/  SHF.L.U64.HI R6, R3, 0x4, RZ ;  /* 0x0000000403067819 */ /* 0x000fd200000102ff */
        /* <DEDUP_REMOVED lines=12> */
[----:B------:R-:W-:Y:S01]  /*0530*/  VIADD R3, R3, 0x20 ;  /* 0x0000002003037836 */ /* 0x000fe20000000000 */
[----:B------:R-:W-:-:S02]  /*0540*/  @!P0 CS2R R64, SRZ ;  /* 0x0000000000408805 */ /* 0x000fc4000001ff00 */
[----:B------:R-:W-:Y:S02]  /*0550*/  @!P0 CS2R R66, SRZ ;  /* 0x0000000000428805 */ /* 0x000fe4000001ff00 */
[----:B--2---:R-:W-:Y:S02]  /*0560*/  PRMT R87, R124, 0x7632, R87 ;  /* 0x000076327c577816 */ /* 0x004fe40000000057 */
[----:B------:R-:W-:Y:S02]  /*0570*/  PRMT R85, R125, 0x7632, R85 ;  /* 0x000076327d557816 */ /* 0x000fe40000000055 */
[----:B------:R-:W-:Y:S02]  /*0580*/  PRMT R113, R126, 0x7632, R113 ;  /* 0x000076327e717816 */ /* 0x000fe40000000071 */
[----:B------:R-:W-:Y:S02]  /*0590*/  PRMT R115, R127, 0x7632, R115 ;  /* 0x000076327f737816 */ /* 0x000fe40000000073 */
[----:B---3--:R-:W-:-:S02]  /*05a0*/  PRMT R86, R120, 0x7632, R86 ;  /* 0x0000763278567816 */ /* 0x008fc40000000056 */
[----:B------:R-:W-:Y:S02]  /*05b0*/  @!P2 CS2R R60, SRZ ;  /* 0x00000000003ca805 */ /* 0x000fe4000001ff00 */
[----:B------:R-:W-:Y:S02]  /*05c0*/  PRMT R84, R121, 0x7632, R84 ;  /* 0x0000763279547816 */ /* 0x000fe40000000054 */
[----:B------:R-:W-:Y:S02]  /*05d0*/  @!P2 CS2R R62, SRZ ;  /* 0x00000000003ea805 */ /* 0x000fe4000001ff00 */
[----:B------:R-:W-:Y:S02]  /*05e0*/  PRMT R114, R122, 0x7632, R114 ;  /* 0x000076327a727816 */ /* 0x000fe40000000072 */
[----:B------:R-:W-:-:S07]  /*05f0*/  PRMT R250, R123, 0x7632, R250 ;  /* 0x000076327bfa7816 */ /* 0x000fce00000000fa */
.L_x_3:
[----:B------:R-:W-:Y:S05]  /*0600*/  BSYNC B0 ;  /* 0x0000000000007941 */ /* 0x000fea0003800000 */
.L_x_2:
[----:B------:R-:W-:Y:S04]  /*0610*/  BSSY B0, `(.L_x_4) ;  /* 0x0000024000007945 */ /* 0x000fe80003800000 */
[----:B------:R-:W-:Y:S05]  /*0620*/  @!P5 BRA `(.L_x_5) ;  /* 0x000000000088d947 */ /* 0x000fea0003800000 */
        /* <DEDUP_REMOVED lines=34> */
.L_x_5:
[----:B------:R-:W-:Y:S05]  /*0850*/  BSYNC B0 ;  /* 0x0000000000007941 */ /* 0x000fea0003800000 */
.L_x_4:
        /* <DEDUP_REMOVED lines=23> */
[----:B------:R-:W-:-:S02]  /*09d0*/  IADD3 R3, R3, 0x20, RZ ;  /* 0x0000002003037810 */ /* 0x000fc40007ffe0ff */
        /* <DEDUP_REMOVED lines=12> */
.L_x_7:
[----:B------:R-:W-:Y:S05]  /*0aa0*/  BSYNC B0 ;  /* 0x0000000000007941 */ /* 0x000fea0003800000 */
.L_x_6:
[----:B------:R-:W-:Y:S01]  /*0ab0*/  ISETP.GE.U32.AND P0, PT, R0, 0xa0, PT ;  /* 0x000000a00000780c */ /* 0x000fe20003f06070 */
[----:B------:R-:W-:Y:S01]  /*0ac0*/  BSSY B0, `(.L_x_8) ;  /* 0x0000026000007945 */ /* 0x000fe20003800000 */
[----:B------:R-:W-:-:S11]  /*0ad0*/  LOP3.LUT R2, R2, 0xfffffeff, RZ, 0xc0, !PT ;  /* 0xfffffeff02027812 */ /* 0x000fd600078ec0ff */
[----:B------:R-:W-:Y:S01]  /*0ae0*/  @P0 LOP3.LUT R2, R2, 0x100, RZ, 0xfc, !PT ;  /* 0x0000010002020812 */ /* 0x000fe200078efcff */
[----:B------:R-:W-:Y:S06]  /*0af0*/  @!P0 BRA `(.L_x_9) ;  /* 0x0000000000888947 */ /* 0x000fec0003800000 */
[----:B------:R-:W-:Y:S01]  /*0b00*/  ULDC.64 UR8, c[0x0][0x2d0] ;  /* 0x0000b40000087ab9 */ /* 0x000fe20000000a00 */
[C---:B------:R-:W-:Y:S01]  /*0b10*/  IMAD.SHL.U32 R36, R3.reuse, 0x10, RZ ;  /* 0x0000001003247824 */ /* 0x040fe200078e00ff */
[----:B------:R-:W-:Y:S01]  /*0b20*/  ISETP.NE.U32.AND P0, PT, RZ, UR8, PT ;  /* 0x00000008ff007c0c */ /* 0x000fe2000bf05070 */
[----:B------:R-:W-:Y:S01]  /*0b30*/  ULDC.64 UR6, c[0x0][0x268] ;  /* 0x00009a0000067ab9 */ /* 0x000fe20000000a00 */
[----:B------:R-:W-:Y:S02]  /*0b40*/  SHF.L.U64.HI R4, R3, 0x4, RZ ;  /* 0x0000000403047819 */ /* 0x000fe400000102ff */
[----:B------:R-:W-:Y:S02]  /*0b50*/  ISETP.NE.AND.EX P0, PT, RZ, UR9, PT, P0 ;  /* 0x00000009ff007c0c */ /* 0x000fe4000bf05300 */
[----:B------:R-:W-:-:S04]  /*0b60*/  IADD3 R200, P2, R36, UR6, RZ ;  /* 0x0000000624c87c10 */ /* 0x000fc8000ff5e0ff */
[----:B------:R-:W-:Y:S01]  /*0b70*/  IADD3.X R201, R4, UR7, RZ, P2, !PT ;  /* 0x0000000704c97c10 */ /* 0x000fe200097fe4ff */
[----:B------:R-:W-:-:S05]  /*0b80*/  ULDC.64 UR6, c[0x0][0x2c8] ;  /* 0x0000b20000067ab9 */ /* 0x000fca0000000a00 */
[----:B------:R-:W2:Y:S01]  /*0b90*/  LDG.E.128 R200, desc[UR4][R200.64] ;  /* 0x00000004c8c87981 */ /* 0x000ea2000c1e1d00 */
[----:B------:R-:W-:-:S04]  /*0ba0*/  @P0 IADD3 R36, P2, R36, UR8, RZ ;  /* 0x0000000824240c10 */ /* 0x000fc8000ff5e0ff */
[----:B------:R-:W-:Y:S02]  /*0bb0*/  @P0 IADD3.X R37, R4, UR9, RZ, P2, !PT ;  /* 0x0000000904250c10 */ /* 0x000fe400097fe4ff */
[----:B------:R-:W0:Y:S01]  /*0bc0*/  LDC.64 R4, c[0x0][0x260] ;  /* 0x00009800ff047b82 */ /* 0x000e220000000a00 */
[----:B------:R-:W-:-:S03]  /*0bd0*/  ISETP.NE.U32.AND P2, PT, RZ, UR6, PT ;  /* 0x00000006ff007c0c */ /* 0x000fc6000bf45070 */
[----:B------:R-:W5:Y:S01]  /*0be0*/  @P0 LDG.E.128 R36, desc[UR4][R36.64] ;  /* 0x0000000424240981 */ /* 0x000f62000c1e1d00 */
[----:B------:R-:W-:-:S13]  /*0bf0*/  ISETP.NE.AND.EX P2, PT, RZ, UR7, PT, P2 ;  /* 0x00000007ff007c0c */ /* 0x000fda000bf45320 */
[----:B------:R-:W-:-:S04]  /*0c00*/  @P2 LEA R40, P3, R3, UR6, 0x4 ;  /* 0x0000000603282c11 */ /* 0x000fc8000f8620ff */
[C---:B------:R-:W-:Y:S01]  /*0c10*/  @P2 LEA.HI.X R41, R3.reuse, UR7, RZ, 0x4, P3 ;  /* 0x0000000703292c11 */ /* 0x040fe200098f24ff */
[----:B0-----:R-:W-:-:S05]  /*0c20*/  IMAD.WIDE.U32 R4, R3, 0x10, R4 ;  /* 0x0000001003047825 */ /* 0x001fca00078e0004 */
[----:B------:R-:W5:Y:S04]  /*0c30*/  @P2 LDG.E.128 R40, desc[UR4][R40.64] ;  /* 0x0000000428282981 */ /* 0x000f68000c1e1d00 */
[----:B------:R-:W3:Y:S01]  /*0c40*/  LDG.E.128 R88, desc[UR4][R4.64] ;  /* 0x0000000404587981 */ /* 0x000ee2000c1e1d00 */
[----:B------:R-:W-:Y:S01]  /*0c50*/  VIADD R3, R3, 0x20 ;  /* 0x0000002003037836 */ /* 0x000fe20000000000 */
[----:B--2---:R-:W-:Y:S02]  /*0c60*/  PRMT R214, R200, 0x7632, R214 ;  /* 0x00007632c8d67816 */ /* 0x004fe400000000d6 */
[----:B------:R-:W-:Y:S02]  /*0c70*/  PRMT R206, R201, 0x7632, R206 ;  /* 0x00007632c9ce7816 */ /* 0x000fe400000000ce */
[----:B------:R-:W-:-:S02]  /*0c80*/  PRMT R198, R202, 0x7632, R198 ;  /* 0x00007632cac67816 */ /* 0x000fc400000000c6 */
[----:B------:R-:W-:Y:S02]  /*0c90*/  PRMT R190, R203, 0x7632, R190 ;  /* 0x00007632cbbe7816 */ /* 0x000fe400000000be */
[----:B------:R-:W-:Y:S02]  /*0ca0*/  @!P0 CS2R R36, SRZ ;  /* 0x0000000000248805 */ /* 0x000fe4000001ff00 */
[----:B------:R-:W-:Y:S02]  /*0cb0*/  @!P0 CS2R R38, SRZ ;  /* 0x0000000000268805 */ /* 0x000fe4000001ff00 */
[----:B------:R-:W-:Y:S02]  /*0cc0*/  @!P2 CS2R R40, SRZ ;  /* 0x000000000028a805 */ /* 0x000fe4000001ff00 */
[----:B------:R-:W-:Y:S02]  /*0cd0*/  @!P2 CS2R R42, SRZ ;  /* 0x00000000002aa805 */ /* 0x000fe4000001ff00 */
[----:B---3--:R-:W-:-:S02]  /*0ce0*/  PRMT R216, R88, 0x7632, R216 ;  /* 0x0000763258d87816 */ /* 0x008fc400000000d8 */
[----:B------:R-:W-:Y:S02]  /*0cf0*/  PRMT R208, R89, 0x7632, R208 ;  /* 0x0000763259d07816 */ /* 0x000fe400000000d0 */
[----:B------:R-:W-:Y:S02]  /*0d00*/  PRMT R136, R90, 0x7632, R136 ;  /* 0x000076325a887816 */ /* 0x000fe40000000088 */
[----:B------:R-:W-:-:S07]  /*0d10*/  PRMT R192, R91, 0x7632, R192 ;  /* 0x000076325bc07816 */ /* 0x000fce00000000c0 */
.L_x_9:
[----:B------:R-:W-:Y:S05]  /*0d20*/  BSYNC B0 ;  /* 0x0000000000007941 */ /* 0x000fea0003800000 */
.L_x_8:
[----:B------:R-:W-:Y:S01]  /*0d30*/  ISETP.GE.U32.AND P0, PT, R0, 0xc0, PT ;  /* 0x000000c00000780c */ /* 0x000fe20003f06070 */
[----:B------:R-:W-:Y:S01]  /*0d40*/  BSSY B0, `(.L_x_10) ;  /* 0x0000026000007945 */ /* 0x000fe20003800000 */
[----:B------:R-:W-:-:S11]  /*0d50*/  LOP3.LUT R2, R2, 0xffffff7f, RZ, 0xc0, !PT ;  /* 0xffffff7f02027812 */ /* 0x000fd600078ec0ff */
[----:B------:R-:W-:Y:S01]  /*0d60*/  @P0 LOP3.LUT R2, R2, 0x80, RZ, 0xfc, !PT ;  /* 0x0000008002020812 */ /* 0x000fe200078efcff */
[----:B------:R-:W-:Y:S06]  /*0d70*/  @!P0 BRA `(.L_x_11) ;  /* 0x0000000000888947 */ /* 0x000fec0003800000 */
[C---:B------:R-:W-:Y:S01]  /*0d80*/  SHF.L.U32 R158, R3.reuse, 0x4, RZ ;  /* 0x00000004039e7819 */ /* 0x040fe200000006ff */
[----:B------:R-:W-:Y:S01]  /*0d90*/  ULDC.64 UR8, c[0x0][0x268] ;  /* 0x00009a0000087ab9 */ /* 0x000fe20000000a00 */
[----:B------:R-:W-:Y:S01]  /*0da0*/  SHF.L.U64.HI R6, R3, 0x4, RZ ;  /* 0x0000000403067819 */ /* 0x000fe200000102ff */
[----:B------:R-:W-:Y:S01]  /*0db0*/  ULDC.64 UR6, c[0x0][0x2c8] ;  /* 0x0000b20000067ab9 */ /* 0x000fe20000000a00 */
[----:B------:R-:W-:-:S04]  /*0dc0*/  IADD3 R80, P0, R158, UR8, RZ ;  /* 0x000000089e507c10 */ /* 0x000fc8000ff1e0ff */
[----:B------:R-:W-:Y:S02]  /*0dd0*/  IADD3.X R81, R6, UR9, RZ, P0, !PT ;  /* 0x0000000906517c10 */ /* 0x000fe400087fe4ff */
[----:B------:R-:W-:-:S04]  /*0de0*/  ISETP.NE.U32.AND P0, PT, RZ, UR6, PT ;  /* 0x00000006ff007c0c */ /* 0x000fc8000bf05070 */
[----:B------:R-:W-:Y:S01]  /*0df0*/  ISETP.NE.AND.EX P0, PT, RZ, UR7, PT, P0 ;  /* 0x00000007ff007c0c */ /* 0x000fe2000bf05300 */
[----:B------:R-:W2:-:S12]  /*0e00*/  LDG.E.128 R80, desc[UR4][R80.64] ;  /* 0x0000000450507981 */ /* 0x000e98000c1e1d00 */
[----:B------:R-:W-:-:S04]  /*0e10*/  @P0 LEA R4, P2, R3, UR6, 0x4 ;  /* 0x0000000603040c11 */ /* 0x000fc8000f8420ff */
[----:B------:R-:W-:Y:S01]  /*0e20*/  @P0 LEA.HI.X R5, R3, UR7, RZ, 0x4, P2 ;  /* 0x0000000703050c11 */ /* 0x000fe200090f24ff */
[----:B------:R-:W-:Y:S02]  /*0e30*/  ULDC.64 UR6, c[0x0][0x2d0] ;  /* 0x0000b40000067ab9 */ /* 0x000fe40000000a00 */
[----:B------:R-:W-:Y:S02]  /*0e40*/  ISETP.NE.U32.AND P2, PT, RZ, UR6, PT ;  /* 0x00000006ff007c0c */ /* 0x000fe4000bf45070 */
[----:B------:R0:W5:Y:S02]  /*0e50*/  @P0 LDG.E.128 R32, desc[UR4][R4.64] ;  /* 0x0000000404200981 */ /* 0x000164000c1e1d00 */
[----:B------:R-:W-:-:S13]  /*0e60*/  ISETP.NE.AND.EX P2, PT, RZ, UR7, PT, P2 ;  /* 0x00000007ff007c0c */ /* 0x000fda000bf45320 */
[----:B------:R-:W-:-:S04]  /*0e70*/  @P2 IADD3 R158, P3, R158, UR6, RZ ;  /* 0x000000069e9e2c10 */ /* 0x000fc8000ff7e0ff */
[----:B------:R-:W-:Y:S02]  /*0e80*/  @P2 IADD3.X R159, R6, UR7, RZ, P3, !PT ;  /* 0x00000007069f2c10 */ /* 0x000fe40009ffe4ff */
[----:B------:R-:W1:Y:S04]  /*0e90*/  LDC.64 R6, c[0x0][0x260] ;  /* 0x00009800ff067b82 */ /* 0x000e680000000a00 */
[----:B------:R-:W5:Y:S01]  /*0ea0*/  @P2 LDG.E.128 R156, desc[UR4][R158.64] ;  /* 0x000000049e9c2981 */ /* 0x000f62000c1e1d00 */
[----:B-1----:R-:W-:-:S05]  /*0eb0*/  IMAD.WIDE.U32 R6, R3, 0x10, R6 ;  /* 0x0000001003067825 */ /* 0x002fca00078e0006 */
[----:B------:R-:W3:Y:S01]  /*0ec0*/  LDG.E.128 R168, desc[UR4][R6.64] ;  /* 0x0000000406a87981 */ /* 0x000ee2000c1e1d00 */
[----:B------:R-:W-:Y:S01]  /*0ed0*/  VIADD R3, R3, 0x20 ;  /* 0x0000002003037836 */ /* 0x000fe20000000000 */
[----:B--2---:R-:W-:Y:S02]  /*0ee0*/  PRMT R182, R80, 0x7632, R182 ;  /* 0x0000763250b67816 */ /* 0x004fe400000000b6 */
[----:B------:R-:W-:Y:S02]  /*0ef0*/  PRMT R173, R81, 0x7632, R173 ;  /* 0x0000763251ad7816 */ /* 0x000fe400000000ad */
[----:B------:R-:W-:Y:S02]  /*0f00*/  PRMT R164, R82, 0x7632, R164 ;  /* 0x0000763252a47816 */ /* 0x000fe400000000a4 */
[----:B------:R-:W-:Y:S02]  /*0f10*/  PRMT R138, R83, 0x7632, R138 ;  /* 0x00007632538a7816 */ /* 0x000fe4000000008a */
[----:B------:R-:W-:-:S02]  /*0f20*/  @!P0 CS2R R32, SRZ ;  /* 0x0000000000208805 */ /* 0x000fc4000001ff00 */
[----:B------:R-:W-:Y:S02]  /*0f30*/  @!P0 CS2R R34, SRZ ;  /* 0x0000000000228805 */ /* 0x000fe4000001ff00 */
[----:B------:R-:W-:Y:S02]  /*0f40*/  @!P2 CS2R R156, SRZ ;  /* 0x00000000009ca805 */ /* 0x000fe4000001ff00 */
[----:B------:R-:W-:Y:S02]  /*0f50*/  @!P2 CS2R R158, SRZ ;  /* 0x00000000009ea805 */ /* 0x000fe4000001ff00 */
[----:B---3--:R-:W-:Y:S02]  /*0f60*/  PRMT R184, R168, 0x7632, R184 ;  /* 0x00007632a8b87816 */ /* 0x008fe400000000b8 */
[----:B------:R-:W-:Y:S02]  /*0f70*/  PRMT R176, R169, 0x7632, R176 ;  /* 0x00007632a9b07816 */ /* 0x000fe400000000b0 */
[----:B------:R-:W-:-:S02]  /*0f80*/  PRMT R166, R170, 0x7632, R166 ;  /* 0x00007632aaa67816 */ /* 0x000fc400000000a6 */
[----:B0-----:R-:W-:-:S07]  /*0f90*/  PRMT R137, R171, 0x7632, R137 ;  /* 0x00007632ab897816 */ /* 0x001fce0000000089 */
.L_x_11:
[----:B------:R-:W-:Y:S05]  /*0fa0*/  BSYNC B0 ;  /* 0x0000000000007941 */ /* 0x000fea0003800000 */
.L_x_10:
[----:B------:R-:W-:Y:S01]  /*0fb0*/  ISETP.GE.U32.AND P0, PT, R0, 0xe0, PT ;  /* 0x000000e00000780c */ /* 0x000fe20003f06070 */
[----:B------:R-:W-:Y:S01]  /*0fc0*/  BSSY B0, `(.L_x_12) ;  /* 0x0000028000007945 */ /* 0x000fe20003800000 */
[----:B------:R-:W-:Y:S02]  /*0fd0*/  SHF.R.U32.HI R112, RZ, 0x5, R112 ;  /* 0x00000005ff707819 */ /* 0x000fe40000011670 */
[----:B------:R-:W-:-:S03]  /*0fe0*/  LOP3.LUT R2, R2, 0xffffffbf, RZ, 0xc0, !PT ;  /* 0xffffffbf02027812 */ /* 0x000fc600078ec0ff */
[----:B------:R-:W-:-:S06]  /*0ff0*/  IMAD R112, R9, 0x4, R112 ;  /* 0x0000000409707824 */ /* 0x000fcc00078e0270 */
[----:B------:R-:W-:Y:S01]  /*1000*/  @P0 LOP3.LUT R2, R2, 0x40, RZ, 0xfc, !PT ;  /* 0x0000004002020812 */ /* 0x000fe200078efcff */
[----:B------:R-:W-:Y:S06]  /*1010*/  @!P0 BRA `(.L_x_13) ;  /* 0x0000000000888947 */ /* 0x000fec0003800000 */
[C---:B------:R-:W-:Y:S01]  /*1020*/  SHF.L.U32 R12, R3.reuse, 0x4, RZ ;  /* 0x00000004030c7819 */ /* 0x040fe200000006ff */
[----:B------:R-:W-:Y:S01]  /*1030*/  ULDC.64 UR6, c[0x0][0x268] ;  /* 0x00009a0000067ab9 */ /* 0x000fe20000000a00 */
[----:B------:R-:W-:Y:S02]  /*1040*/  SHF.L.U64.HI R6, R3, 0x4, RZ ;  /* 0x0000000403067819 */ /* 0x000fe400000102ff */
[----:B------:R-:W-:-:S04]  /*1050*/  IADD3 R76, P0, R12, UR6, RZ ;  /* 0x000000060c4c7c10 */ /* 0x000fc8000ff1e0ff */
[----:B------:R-:W-:Y:S01]  /*1060*/  IADD3.X R77, R6, UR7, RZ, P0, !PT ;  /* 0x00000007064d7c10 */ /* 0x000fe200087fe4ff */
[----:B------:R-:W-:Y:S02]  /*1070*/  ULDC.64 UR6, c[0x0][0x2c8] ;  /* 0x0000b20000067ab9 */ /* 0x000fe40000000a00 */
[----:B------:R-:W-:-:S03]  /*1080*/  ISETP.NE.U32.AND P0, PT, RZ, UR6, PT ;  /* 0x00000006ff007c0c */ /* 0x000fc6000bf05070 */
[----:B------:R-:W2:Y:S01]  /*1090*/  LDG.E.128 R76, desc[UR4][R76.64] ;  /* 0x000000044c4c7981 */ /* 0x000ea2000c1e1d00 */
[----:B------:R-:W-:-:S13]  /*10a0*/  ISETP.NE.AND.EX P0, PT, RZ, UR7, PT, P0 ;  /* 0x00000007ff007c0c */ /* 0x000fda000bf05300 */
        /* <DEDUP_REMOVED lines=8> */
[----:B------:R-:W1:Y:S03]  /*1130*/  LDC.64 R6, c[0x0][0x260] ;  /* 0x00009800ff067b82 */ /* 0x000e660000000a00 */
[----:B------:R0:W5:Y:S01]  /*1140*/  @P2 LDG.E.128 R28, desc[UR4][R12.64] ;  /* 0x000000040c1c2981 */ /* 0x000162000c1e1d00 */
[----:B-1----:R-:W-:-:S06]  /*1150*/  IMAD.WIDE.U32 R6, R3, 0x10, R6 ;  /* 0x0000001003067825 */ /* 0x002fcc00078e0006 */
        /* <DEDUP_REMOVED lines=14> */
.L_x_13:
[----:B------:R-:W-:Y:S05]  /*1240*/  BSYNC B0 ;  /* 0x0000000000007941 */ /* 0x000fea0003800000 */
.L_x_12:
[----:B------:R-:W-:Y:S01]  /*1250*/  ISETP.GE.U32.AND P0, PT, R0, 0x100, PT ;  /* 0x000001000000780c */ /* 0x000fe20003f06070 */
[----:B------:R-:W-:Y:S01]  /*1260*/  BSSY B0, `(.L_x_14) ;  /* 0x000001d000007945 */ /* 0x000fe20003800000 */
[----:B------:R-:W-:-:S11]  /*1270*/  LOP3.LUT R2, R2, 0xffffffdf, RZ, 0xc0, !PT ;  /* 0xffffffdf02027812 */ /* 0x000fd600078ec0ff */
[----:B------:R-:W-:Y:S01]  /*1280*/  @P0 LOP3.LUT R2, R2, 0x20, RZ, 0xfc, !PT ;  /* 0x0000002002020812 */ /* 0x000fe200078efcff */
[----:B------:R-:W-:Y:S06]  /*1290*/  @!P0 BRA `(.L_x_15) ;  /* 0x0000000000648947 */ /* 0x000fec0003800000 */
[----:B------:R-:W-:Y:S01]  /*12a0*/  IMAD.SHL.U32 R146, R3, 0x10, RZ ;  /* 0x0000001003927824 */ /* 0x000fe200078e00ff */
[----:B------:R-:W-:Y:S01]  /*12b0*/  ULDC.64 UR6, c[0x0][0x268] ;  /* 0x00009a0000067ab9 */ /* 0x000fe20000000a00 */
[----:B------:R-:W-:-:S03]  /*12c0*/  SHF.R.U32.HI R14, RZ, 0x1c, R3 ;  /* 0x0000001cff0e7819 */ /* 0x000fc60000011603 */
[----:B------:R-:W-:-:S04]  /*12d0*/  IADD3 R20, P0, R146, UR6, RZ ;  /* 0x0000000692147c10 */ /* 0x000fc8000ff1e0ff */
[----:B------:R-:W-:Y:S01]  /*12e0*/  IADD3.X R21, R14, UR7, RZ, P0, !PT ;  /* 0x000000070e157c10 */ /* 0x000fe200087fe4ff */
[----:B------:R-:W-:Y:S02]  /*12f0*/  ULDC.64 UR6, c[0x0][0x2c8] ;  /* 0x0000b20000067ab9 */ /* 0x000fe40000000a00 */
[----:B------:R-:W-:-:S03]  /*1300*/  ISETP.NE.U32.AND P0, PT, RZ, UR6, PT ;  /* 0x00000006ff007c0c */ /* 0x000fc6000bf05070 */
[----:B------:R-:W5:Y:S01]  /*1310*/  LDG.E.128 R20, desc[UR4][R20.64] ;  /* 0x0000000414147981 */ /* 0x000f62000c1e1d00 */
        /* <DEDUP_REMOVED lines=9> */
[----:B------:R-:W0:Y:S03]  /*13b0*/  LDC.64 R14, c[0x0][0x260] ;  /* 0x00009800ff0e7b82 */ /* 0x000e260000000a00 */
[----:B------:R1:W5:Y:S01]  /*13c0*/  @P2 LDG.E.128 R24, desc[UR4][R146.64] ;  /* 0x0000000492182981 */ /* 0x000362000c1e1d00 */
[----:B0-----:R-:W-:-:S06]  /*13d0*/  IMAD.WIDE.U32 R12, R3, 0x10, R14 ;  /* 0x00000010030c7825 */ /* 0x001fcc00078e000e */
[----:B------:R-:W5:Y:S01]  /*13e0*/  LDG.E.128 R12, desc[UR4][R12.64] ;  /* 0x000000040c0c7981 */ /* 0x000f62000c1e1d00 */
[----:B------:R-:W-:Y:S02]  /*13f0*/  @!P0 CS2R R16, SRZ ;  /* 0x0000000000108805 */ /* 0x000fe4000001ff00 */
[----:B------:R-:W-:Y:S02]  /*1400*/  @!P0 CS2R R18, SRZ ;  /* 0x0000000000128805 */ /* 0x000fe4000001ff00 */
[----:B------:R-:W-:Y:S02]  /*1410*/  @!P2 CS2R R24, SRZ ;  /* 0x000000000018a805 */ /* 0x000fe4000001ff00 */
[----:B-1----:R-:W-:-:S07]  /*1420*/  @!P2 CS2R R26, SRZ ;  /* 0x00000000001aa805 */ /* 0x002fce000001ff00 */
.L_x_15:
[----:B------:R-:W-:Y:S05]  /*1430*/  BSYNC B0 ;  /* 0x0000000000007941 */ /* 0x000fea0003800000 */
.L_x_14:
[----:B------:R-:W-:Y:S01]  /*1440*/  ULDC UR8, c[0x0][0x214] ;  /* 0x0000850000087ab9 */ /* 0x000fe20000000800 */
[----:B------:R-:W-:Y:S01]  /*1450*/  ULDC.64 UR6, c[0x0][0x230] ;  /* 0x00008c0000067ab9 */ /* 0x000fe20000000a00 */
[----:B------:R-:W-:Y:S02]  /*1460*/  ISETP.GE.AND P2, PT, R112, UR8, PT ;  /* 0x0000000870007c0c */ /* 0x000fe4000bf46270 */
[----:B------:R-:W-:-:S04]  /*1470*/  LOP3.LUT P0, RZ, R144, UR6, RZ, 0xfc, !PT ;  /* 0x0000000690ff7c12 */ /* 0x000fc8000f80fcff */
[----:B------:R-:W-:-:S07]  /*1480*/  LOP3.LUT P0, RZ, R145, UR7, RZ, 0xfc, P0 ;  /* 0x0000000791ff7c12 */ /* 0x000fce000800fcff */
[----:B------:R-:W-:Y:S06]  /*1490*/  @P2 EXIT ;  /* 0x000000000000294d */ /* 0x000fec0003800000 */
[----:B------:R-:W-:Y:S01]  /*14a0*/  SHF.L.U32 R132, R132, 0x10, RZ ;  /* 0x0000001084847819 */ /* 0x000fe200000006ff */
[----:B------:R-:W-:Y:S01]  /*14b0*/  IMAD.U32 R133, R133, 0x10000, RZ ;  /* 0x0001000085857824 */ /* 0x000fe200078e00ff */
[----:B------:R-:W-:Y:S01]  /*14c0*/  SHF.L.U32 R125, R125, 0x10, RZ ;  /* 0x000000107d7d7819 */ /* 0x000fe200000006ff */
[----:B------:R-:W-:Y:S01]  /*14d0*/  IMAD.U32 R3, R134, 0x10000, RZ ;  /* 0x0001000086037824 */ /* 0x000fe200078e00ff */
[----:B------:R-:W-:Y:S01]  /*14e0*/  SHF.L.U32 R120, R120, 0x10, RZ ;  /* 0x0000001078787819 */ /* 0x000fe200000006ff */
[----:B------:R0:W-:Y:S01]  /*14f0*/  STL [R1+0x184], R132 ;  /* 0x0001848401007387 */ /* 0x0001e20000100800 */
[----:B------:R-:W-:Y:S01]  /*1500*/  IMAD.U32 R128, R128, 0x10000, RZ ;  /* 0x0001000080807824 */ /* 0x000fe200078e00ff */
[----:B------:R-:W-:Y:S01]  /*1510*/  SHF.L.U32 R109, R109, 0x10, RZ ;  /* 0x000000106d6d7819 */ /* 0x000fe200000006ff */
[----:B------:R-:W-:Y:S01]  /*1520*/  IMAD.U32 R121, R121, 0x10000, RZ ;  /* 0x0001000079797824 */ /* 0x000fe200078e00ff */
[----:B------:R-:W-:Y:S01]  /*1530*/  STL [R1+0x17c], R133 ;  /* 0x00017c8501007387 */ /* 0x000fe20000100800 */
[----:B------:R-:W-:Y:S01]  /*1540*/  IMAD.U32 R116, R116, 0x10000, RZ ;  /* 0x0001000074747824 */ /* 0x000fe200078e00ff */
[----:B------:R-:W-:Y:S01]  /*1550*/  SHF.L.U32 R100, R100, 0x10, RZ ;  /* 0x0000001064647819 */ /* 0x000fe200000006ff */
[----:B------:R-:W-:Y:S01]  /*1560*/  IMAD.U32 R101, R101, 0x10000, RZ ;  /* 0x0001000065657824 */ /* 0x000fe200078e00ff */
[----:B------:R1:W-:Y:S01]  /*1570*/  STL [R1+0x174], R3 ;  /* 0x0001740301007387 */ /* 0x0003e20000100800 */
[----:B------:R-:W-:Y:S01]  /*1580*/  IMAD.U32 R92, R92, 0x10000, RZ ;  /* 0x000100005c5c7824 */ /* 0x000fe200078e00ff */
[----:B0-----:R-:W-:Y:S01]  /*1590*/  SHF.L.U32 R132, R135, 0x10, RZ ;  /* 0x0000001087847819 */ /* 0x001fe200000006ff */
[----:B------:R-:W-:Y:S01]  /*15a0*/  IMAD.U32 R146, R5, 0x10000, RZ ;  /* 0x0001000005927824 */ /* 0x000fe200078e00ff */
[----:B------:R-:W-:Y:S01]  /*15b0*/  SHF.L.U32 R154, R4, 0x10, RZ ;  /* 0x00000010049a7819 */ /* 0x000fe200000006ff */
[----:B------:R-:W-:Y:S01]  /*15c0*/  IMAD.U32 R144, R77, 0x10000, RZ ;  /* 0x000100004d907824 */ /* 0x000fe200078e00ff */
[----:B------:R-:W-:Y:S01]  /*15d0*/  SHF.L.U32 R4, R7, 0x10, RZ ;  /* 0x0000001007047819 */ /* 0x000fe200000006ff */
[----:B------:R-:W-:Y:S01]  /*15e0*/  STL [R1+0x16c], R132 ;  /* 0x00016c8401007387 */ /* 0x000fe20000100800 */
[----:B-----5:R-:W-:Y:S01]  /*15f0*/  IMAD.U32 R7, R72, 0x10000, RZ ;  /* 0x0001000048077824 */ /* 0x020fe200078e00ff */
[----:B------:R-:W-:Y:S01]  /*1600*/  SHF.L.U32 R5, R78, 0x10, RZ ;  /* 0x000000104e057819 */ /* 0x000fe200000006ff */
[----:B-1----:R-:W-:Y:S01]  /*1610*/  IMAD.U32 R3, R129, 0x10000, RZ ;  /* 0x0001000081037824 */ /* 0x002fe200078e00ff */
[----:B------:R-:W-:Y:S01]  /*1620*/  SHF.L.U32 R129, R130, 0x10, RZ ;  /* 0x0000001082817819 */ /* 0x000fe200000006ff */
[----:B------:R0:W-:Y:S01]  /*1630*/  STL [R1+0x180], R128 ;  /* 0x0001808001007387 */ /* 0x0001e20000100800 */
[----:B------:R-:W-:Y:S01]  /*1640*/  PRMT R78, R74, 0x7632, R78 ;  /* 0x000076324a4e7816 */ /* 0x000fe2000000004e */
[----:B------:R-:W-:Y:S01]  /*1650*/  IMAD.U32 R152, R76, 0x10000, RZ ;  /* 0x000100004c987824 */ /* 0x000fe200078e00ff */
[----:B------:R-:W-:Y:S01]  /*1660*/  PRMT R77, R73, 0x7632, R77 ;  /* 0x00007632494d7816 */ /* 0x000fe2000000004d */
[----:B------:R1:W-:Y:S01]  /*1670*/  STL [R1+0x178], R3 ;  /* 0x0001780301007387 */ /* 0x0003e20000100800 */
[----:B------:R-:W-:Y:S01]  /*1680*/  PRMT R76, R72, 0x7632, R76 ;  /* 0x00007632484c7816 */ /* 0x000fe2000000004c */
[----:B------:R-:W-:Y:S01]  /*1690*/  IMAD.U32 R180, R169, 0x10000, RZ ;  /* 0x00010000a9b47824 */ /* 0x000fe200078e00ff */
[----:B------:R-:W-:Y:S01]  /*16a0*/  PRMT R72, R68, 0x7632, R72 ;  /* 0x0000763244487816 */ /* 0x000fe20000000048 */
[----:B------:R-:W-:Y:S01]  /*16b0*/  STL [R1+0x170], R129 ;  /* 0x0001708101007387 */ /* 0x000fe20000100800 */
[----:B------:R-:W-:Y:S01]  /*16c0*/  PRMT R247, R56, 0x7632, R247 ;  /* 0x0000763238f77816 */ /* 0x000fe200000000f7 */
[----:B0-----:R-:W-:Y:S01]  /*16d0*/  IMAD.U32 R128, R131, 0x10000, RZ ;  /* 0x0001000083807824 */ /* 0x001fe200078e00ff */
[----:B------:R-:W-:Y:S01]  /*16e0*/  PRMT R237, R54, 0x7632, R237 ;  /* 0x0000763236ed7816 */ /* 0x000fe200000000ed */
[C---:B------:R-:W-:Y:S01]  /*16f0*/  IMAD.U32 R169, R34.reuse, 0x10000, RZ ;  /* 0x0001000022a97824 */ /* 0x040fe200078e00ff */
[----:B------:R-:W-:Y:S01]  /*1700*/  PRMT R165, R34, 0x7632, R165 ;  /* 0x0000763222a57816 */ /* 0x000fe200000000a5 */
[----:B-1----:R-:W-:Y:S01]  /*1710*/  IMAD.U32 R3, R124, 0x10000, RZ ;  /* 0x000100007c037824 */ /* 0x002fe200078e00ff */
[----:B------:R-:W-:Y:S01]  /*1720*/  STL [R1+0x168], R128 ;  /* 0x0001688001007387 */ /* 0x000fe20000100800 */
[----:B------:R-:W-:Y:S01]  /*1730*/  IMAD.U32 R124, R126, 0x10000, RZ ;  /* 0x000100007e7c7824 */ /* 0x000fe200078e00ff */
[----:B------:R-:W-:Y:S01]  /*1740*/  PRMT R141, R9, 0x7632, R141 ;  /* 0x00007632098d7816 */ /* 0x000fe2000000008d */
[----:B------:R-:W-:Y:S01]  /*1750*/  IMAD.U32 R143, R29, 0x10000, RZ ;  /* 0x000100001d8f7824 */ /* 0x000fe200078e00ff */
[----:B------:R0:W-:Y:S01]  /*1760*/  STL [R1+0x164], R3 ;  /* 0x0001640301007387 */ /* 0x0001e20000100800 */
[----:B------:R-:W-:Y:S01]  /*1770*/  SHF.L.U32 R145, R9, 0x10, RZ ;  /* 0x0000001009917819 */ /* 0x000fe200000006ff */
[----:B------:R-:W-:Y:S01]  /*1780*/  IMAD.U32 R9, R30, 0x10000, RZ ;  /* 0x000100001e097824 */ /* 0x000fe200078e00ff */
[C---:B------:R-:W-:Y:S01]  /*1790*/  PRMT R183, R32.reuse, 0x7632, R183 ;  /* 0x0000763220b77816 */ /* 0x040fe200000000b7 */
[----:B------:R-:W-:Y:S01]  /*17a0*/  STL [R1+0x15c], R125 ;  /* 0x00015c7d01007387 */ /* 0x000fe20000100800 */
[----:B------:R-:W-:Y:S01]  /*17b0*/  SHF.L.U32 R187, R32, 0x10, RZ ;  /* 0x0000001020bb7819 */ /* 0x000fe200000006ff */
[----:B------:R-:W-:Y:S01]  /*17c0*/  IMAD.U32 R153, R8, 0x10000, RZ ;  /* 0x0001000008997824 */ /* 0x000fe200078e00ff */
[----:B------:R-:W-:Y:S01]  /*17d0*/  PRMT R34, R30, 0x7632, R34 ;  /* 0x000076321e227816 */ /* 0x000fe20000000022 */
[----:B------:R-:W-:Y:S01]  /*17e0*/  STL [R1+0x154], R124 ;  /* 0x0001547c01007387 */ /* 0x000fe20000100800 */
[----:B------:R-:W-:Y:S01]  /*17f0*/  PRMT R32, R29, 0x7632, R32 ;  /* 0x000076321d207816 */ /* 0x000fe20000000020 */
[----:B0-----:R-:W-:Y:S01]  /*1800*/  IMAD.U32 R3, R127, 0x10000, RZ ;  /* 0x000100007f037824 */ /* 0x001fe200078e00ff */
[----:B------:R-:W-:Y:S01]  /*1810*/  SHF.L.U32 R30, R107, 0x10, RZ ;  /* 0x000000106b1e7819 */ /* 0x000fe200000006ff */
[----:B------:R-:W-:Y:S01]  /*1820*/  IMAD.U32 R29, R106, 0x10000, RZ ;  /* 0x000100006a1d7824 */ /* 0x000fe200078e00ff */
[C---:B------:R-:W-:Y:S01]  /*1830*/  PRMT R147, R28.reuse, 0x7632, R147 ;  /* 0x000076321c937816 */ /* 0x040fe20000000093 */
[----:B------:R-:W-:Y:S01]  /*1840*/  IMAD.U32 R211, R41, 0x10000, RZ ;  /* 0x0001000029d37824 */ /* 0x000fe200078e00ff */
[----:B------:R0:W-:Y:S01]  /*1850*/  STL [R1+0x14c], R3 ;  /* 0x00014c0301007387 */ /* 0x0001e20000100800 */
[----:B------:R-:W-:Y:S01]  /*1860*/  SHF.L.U32 R151, R28, 0x10, RZ ;  /* 0x000000101c977819 */ /* 0x000fe200000006ff */
[----:B------:R-:W-:Y:S01]  /*1870*/  IMAD.U32 R28, R105, 0x10000, RZ ;  /* 0x00010000691c7824 */ /* 0x000fe200078e00ff */
[----:B------:R-:W-:Y:S01]  /*1880*/  PRMT R233, R55, 0x7632, R233 ;  /* 0x0000763237e97816 */ /* 0x000fe200000000e9 */
[----:B------:R1:W-:Y:S01]  /*1890*/  STL [R1+0x160], R120 ;  /* 0x0001607801007387 */ /* 0x0003e20000100800 */
[----:B------:R-:W-:Y:S01]  /*18a0*/  PRMT R225, R45, 0x7632, R225 ;  /* 0x000076322de17816 */ /* 0x000fe200000000e1 */
[----:B------:R-:W-:Y:S01]  /*18b0*/  ULDC.U8 UR6, c[0x0][0x2a0] ;  /* 0x0000a80000067ab9 */ /* 0x000fe20000000000 */
[----:B------:R-:W-:Y:S01]  /*18c0*/  SHF.L.U32 R161, R35, 0x10, RZ ;  /* 0x0000001023a17819 */ /* 0x000fe200000006ff */
[----:B------:R-:W-:Y:S01]  /*18d0*/  STL [R1+0x158], R121 ;  /* 0x0001587901007387 */ /* 0x000fe20000100800 */
[----:B------:R-:W-:Y:S01]  /*18e0*/  PRMT R149, R8, 0x7632, R149 ;  /* 0x0000763208957816 */ /* 0x000fe20000000095 */
[----:B0-----:R-:W-:Y:S01]  /*18f0*/  IMAD.U32 R3, R122, 0x10000, RZ ;  /* 0x000100007a037824 */ /* 0x001fe200078e00ff */
[----:B------:R-:W-:Y:S01]  /*1900*/  PRMT R205, R37, 0x7632, R205 ;  /* 0x0000763225cd7816 */ /* 0x000fe200000000cd */
[----:B------:R-:W-:Y:S01]  /*1910*/  IMAD.U32 R8, R11, 0x10000, RZ ;  /* 0x000100000b087824 */ /* 0x000fe200078e00ff */
[----:B------:R-:W-:Y:S01]  /*1920*/  SHF.L.U32 R209, R37, 0x10, RZ ;  /* 0x0000001025d17819 */ /* 0x000fe200000006ff */
[----:B------:R-:W-:Y:S01]  /*1930*/  IMAD.U32 R210, R201, 0x10000, RZ ;  /* 0x00010000c9d27824 */ /* 0x000fe200078e00ff */
[----:B-1----:R-:W-:Y:S01]  /*1940*/  SHF.L.U32 R120, R123, 0x10, RZ ;  /* 0x000000107b787819 */ /* 0x002fe200000006ff */
[----:B------:R0:W-:Y:S01]  /*1950*/  STL [R1+0x150], R3 ;  /* 0x0001500301007387 */ /* 0x0001e20000100800 */
[----:B------:R-:W-:Y:S01]  /*1960*/  PRMT R207, R41, 0x7632, R207 ;  /* 0x0000763229cf7816 */ /* 0x000fe200000000cf */
[----:B------:R-:W-:Y:S01]  /*1970*/  IMAD.U32 R201, R38, 0x10000, RZ ;  /* 0x0001000026c97824 */ /* 0x000fe200078e00ff */
[----:B------:R-:W-:Y:S01]  /*1980*/  PRMT R37, R12, 0x7632, R37 ;  /* 0x000076320c257816 */ /* 0x000fe20000000025 */
[----:B------:R-:W-:Y:S01]  /*1990*/  STL [R1+0x148], R120 ;  /* 0x0001487801007387 */ /* 0x000fe20000100800 */
[----:B------:R-:W-:Y:S01]  /*19a0*/  PRMT R227, R49, 0x7632, R227 ;  /* 0x0000763231e37816 */ /* 0x000fe200000000e3 */
[----:B------:R-:W-:Y:S01]  /*19b0*/  IMAD.U32 R193, R39, 0x10000, RZ ;  /* 0x0001000027c17824 */ /* 0x000fe200078e00ff */
[----:B------:R-:W-:Y:S01]  /*19c0*/  PRMT R41, R13, 0x7632, R41 ;  /* 0x000076320d297816 */ /* 0x000fe20000000029 */
[----:B------:R1:W-:Y:S01]  /*19d0*/  STL [R1+0x144], R116 ;  /* 0x0001447401007387 */ /* 0x0003e20000100800 */
[----:B------:R-:W-:Y:S01]  /*19e0*/  PRMT R241, R53, 0x7632, R241 ;  /* 0x0000763235f17816 */ /* 0x000fe200000000f1 */
[----:B0-----:R-:W-:Y:S01]  /*19f0*/  IMAD.U32 R3, R117, 0x10000, RZ ;  /* 0x0001000075037824 */ /* 0x001fe200078e00ff */
[----:B------:R-:W-:Y:S01]  /*1a00*/  SHF.L.U32 R117, R118, 0x10, RZ ;  /* 0x0000001076757819 */ /* 0x000fe200000006ff */
[----:B------:R-:W-:Y:S01]  /*1a10*/  IMAD.U32 R195, R43, 0x10000, RZ ;  /* 0x000100002bc37824 */ /* 0x000fe200078e00ff */
[----:B------:R-:W-:Y:S01]  /*1a20*/  SHF.L.U32 R194, R203, 0x10, RZ ;  /* 0x00000010cbc27819 */ /* 0x000fe200000006ff */
[----:B------:R-:W-:Y:S01]  /*1a30*/  IMAD.U32 R179, R33, 0x10000, RZ ;  /* 0x0001000021b37824 */ /* 0x000fe200078e00ff */
[----:B------:R0:W-:Y:S01]  /*1a40*/  STL [R1+0xf4], R3 ;  /* 0x0000f40301007387 */ /* 0x0001e20000100800 */
[----:B------:R-:W-:Y:S01]  /*1a50*/  PRMT R197, R38, 0x7632, R197 ;  /* 0x0000763226c57816 */ /* 0x000fe200000000c5 */
[----:B------:R-:W-:Y:S01]  /*1a60*/  IMAD.U32 R177, R157, 0x10000, RZ ;  /* 0x000100009db17824 */ /* 0x000fe200078e00ff */
[----:B------:R-:W-:Y:S01]  /*1a70*/  ISETP.NE.AND P2, PT, RZ, UR6, PT ;  /* 0x00000006ff007c0c */ /* 0x000fe2000bf45270 */
[----:B-1----:R-:W-:Y:S01]  /*1a80*/  IMAD.U32 R116, R119, 0x10000, RZ ;  /* 0x0001000077747824 */ /* 0x002fe200078e00ff */
[----:B------:R-:W-:Y:S01]  /*1a90*/  STL [R1+0xe4], R117 ;  /* 0x0000e47501007387 */ /* 0x000fe20000100800 */
[----:B------:R-:W-:Y:S01]  /*1aa0*/  PRMT R199, R42, 0x7632, R199 ;  /* 0x000076322ac77816 */ /* 0x000fe200000000c7 */
[----:B------:R-:W-:Y:S01]  /*1ab0*/  IMAD.U32 R188, R168, 0x10000, RZ ;  /* 0x00010000a8bc7824 */ /* 0x000fe200078e00ff */
[----:B------:R-:W-:Y:S01]  /*1ac0*/  SHF.L.U32 R203, R42, 0x10, RZ ;  /* 0x000000102acb7819 */ /* 0x000fe200000006ff */
[----:B------:R-:W-:Y:S01]  /*1ad0*/  STL [R1+0xd4], R116 ;  /* 0x0000d47401007387 */ /* 0x000fe20000100800 */
[----:B0-----:R-:W-:Y:S01]  /*1ae0*/  IMAD.U32 R3, R108, 0x10000, RZ ;  /* 0x000100006c037824 */ /* 0x001fe200078e00ff */
[----:B------:R-:W-:Y:S01]  /*1af0*/  PRMT R38, R16, 0x7632, R38 ;  /* 0x0000763210267816 */ /* 0x000fe20000000026 */
[----:B------:R-:W-:Y:S01]  /*1b00*/  IMAD.U32 R108, R110, 0x10000, RZ ;  /* 0x000100006e6c7824 */ /* 0x000fe200078e00ff */
[----:B------:R-:W-:Y:S01]  /*1b10*/  PRMT R221, R46, 0x7632, R221 ;  /* 0x000076322edd7816 */ /* 0x000fe200000000dd */
[----:B------:R-:W-:Y:S01]  /*1b20*/  IMAD.U32 R185, R156, 0x10000, RZ ;  /* 0x000100009cb97824 */ /* 0x000fe200078e00ff */
        /* <DEDUP_REMOVED lines=8> */
[----:B------:R-:W-:Y:S01]  /*1bb0*/  STL [R1+0xdc], R108 ;  /* 0x0000dc6c01007387 */ /* 0x000fe20000100800 */
[----:B------:R-:W-:Y:S01]  /*1bc0*/  PRMT R39, R20, 0x7632, R39 ;  /* 0x0000763214277816 */ /* 0x000fe20000000027 */
        /* <DEDUP_REMOVED lines=34> */
[----:B------:R-:W-:Y:S01]  /*1df0*/  PRMT R243, R57, 0x7632, R243 ;  /* 0x0000763239f37816 */ /* 0x000fe200000000f3 */
[----:B------:R-:W-:Y:S01]  /*1e00*/  IMAD.U32 R240, R240, 0x10000, RZ ;  /* 0x00010000f0f07824 */ /* 0x000fe200078e00ff */
[----:B------:R0:W-:Y:S01]  /*1e10*/  STL [R1+0xac], R3 ;  /* 0x0000ac0301007387 */ /* 0x0001e20000100800 */
[----:B------:R-:W-:Y:S01]  /*1e20*/  PRMT R239, R58, 0x7632, R239 ;  /* 0x000076323aef7816 */ /* 0x000fe200000000ef */
[----:B------:R-:W-:Y:S01]  /*1e30*/  IMAD.U32 R236, R236, 0x10000, RZ ;  /* 0x00010000ecec7824 */ /* 0x000fe200078e00ff */
[----:B------:R-:W-:Y:S01]  /*1e40*/  PRMT R235, R59, 0x7632, R235 ;  /* 0x000076323beb7816 */ /* 0x000fe200000000eb */
[----:B-1----:R-:W-:Y:S01]  /*1e50*/  IMAD.U32 R92, R95, 0x10000, RZ ;  /* 0x000100005f5c7824 */ /* 0x002fe200078e00ff */
[----:B------:R-:W-:Y:S01]  /*1e60*/  STL [R1+0x9c], R93 ;  /* 0x00009c5d01007387 */ /* 0x000fe20000100800 */
[----:B------:R-:W-:Y:S01]  /*1e70*/  PRMT R33, R10, 0x7632, R33 ;  /* 0x000076320a217816 */ /* 0x000fe20000000021 */
[----:B------:R-:W-:Y:S01]  /*1e80*/  IMAD.U32 R234, R234, 0x10000, RZ ;  /* 0x00010000eaea7824 */ /* 0x000fe200078e00ff */
[----:B------:R-:W-:Y:S01]  /*1e90*/  LOP3.LUT R2, R2, 0xffffffef, RZ, 0xc0, !PT ;  /* 0xffffffef02027812 */ /* 0x000fe200078ec0ff */
[----:B------:R-:W-:Y:S01]  /*1ea0*/  STL [R1+0x8c], R92 ;  /* 0x00008c5c01007387 */ /* 0x000fe20000100800 */
[----:B0-----:R-:W-:Y:S01]  /*1eb0*/  IMAD.U32 R3, R88, 0x10000, RZ ;  /* 0x0001000058037824 */ /* 0x001fe200078e00ff */
[----:B------:R-:W-:Y:S01]  /*1ec0*/  SHF.L.U32 R167, R158, 0x10, RZ ;  /* 0x000000109ea77819 */ /* 0x000fe200000006ff */
[----:B------:R-:W-:Y:S01]  /*1ed0*/  IMAD.U32 R230, R230, 0x10000, RZ ;  /* 0x00010000e6e67824 */ /* 0x000fe200078e00ff */
[----:B------:R-:W-:Y:S01]  /*1ee0*/  SHF.L.U32 R212, R89, 0x10, RZ ;  /* 0x0000001059d47819 */ /* 0x000fe200000006ff */
[----:B------:R-:W-:Y:S01]  /*1ef0*/  IMAD.U32 R226, R226, 0x10000, RZ ;  /* 0x00010000e2e27824 */ /* 0x000fe200078e00ff */
[----:B------:R0:W-:Y:S01]  /*1f00*/  STL [R1+0x84], R3 ;  /* 0x0000840301007387 */ /* 0x0001e20000100800 */
[----:B------:R-:W-:Y:S01]  /*1f10*/  SHF.L.U32 R170, R170, 0x10, RZ ;  /* 0x00000010aaaa7819 */ /* 0x000fe200000006ff */
[----:B------:R-:W-:Y:S01]  /*1f20*/  IMAD.U32 R222, R222, 0x10000, RZ ;  /* 0x00010000dede7824 */ /* 0x000fe200078e00ff */
        /* <DEDUP_REMOVED lines=8> */
[----:B0-----:R-:W-:Y:S01]  /*1fb0*/  SHF.L.U32 R3, R200, 0x10, RZ ;  /* 0x00000010c8037819 */ /* 0x001fe200000006ff */
[----:B------:R-:W-:Y:S01]  /*1fc0*/  IMAD.U32 R190, R190, 0x10000, RZ ;  /* 0x00010000bebe7824 */ /* 0x000fe200078e00ff */
[----:B------:R-:W-:Y:S01]  /*1fd0*/  SHF.L.U32 R232, R232, 0x10, RZ ;  /* 0x00000010e8e87819 */ /* 0x000fe200000006ff */
[----:B------:R-:W-:Y:S01]  /*1fe0*/  IMAD.U32 R182, R182, 0x10000, RZ ;  /* 0x00010000b6b67824 */ /* 0x000fe200078e00ff */
[----:B------:R-:W-:Y:S01]  /*1ff0*/  SHF.L.U32 R228, R228, 0x10, RZ ;  /* 0x00000010e4e47819 */ /* 0x000fe200000006ff */
[----:B------:R0:W-:Y:S01]  /*2000*/  STL [R1+0x7c], R3 ;  /* 0x00007c0301007387 */ /* 0x0001e20000100800 */
[----:B------:R-:W-:Y:S01]  /*2010*/  SHF.L.U32 R224, R224, 0x10, RZ ;  /* 0x00000010e0e07819 */ /* 0x000fe200000006ff */
[----:B------:R-:W-:Y:S01]  /*2020*/  IMAD.U32 R173, R173, 0x10000, RZ ;  /* 0x00010000adad7824 */ /* 0x000fe200078e00ff */
[----:B------:R-:W-:Y:S01]  /*2030*/  SHF.L.U32 R220, R220, 0x10, RZ ;  /* 0x00000010dcdc7819 */ /* 0x000fe200000006ff */
[----:B------:R1:W-:Y:S01]  /*2040*/  STL [R1+0x140], R7 ;  /* 0x0001400701007387 */ /* 0x0003e20000100800 */
[----:B------:R-:W-:Y:S01]  /*2050*/  SHF.L.U32 R216, R216, 0x10, RZ ;  /* 0x00000010d8d87819 */ /* 0x000fe200000006ff */
[----:B------:R-:W-:Y:S01]  /*2060*/  IMAD.U32 R164, R164, 0x10000, RZ ;  /* 0x00010000a4a47824 */ /* 0x000fe200078e00ff */
[----:B------:R-:W-:Y:S01]  /*2070*/  SHF.L.U32 R208, R208, 0x10, RZ ;  /* 0x00000010d0d07819 */ /* 0x000fe200000006ff */
[----:B------:R-:W-:Y:S01]  /*2080*/  IMAD.U32 R156, R138, 0x10000, RZ ;  /* 0x000100008a9c7824 */ /* 0x000fe200078e00ff */
[----:B------:R-:W-:Y:S01]  /*2090*/  SHF.L.U32 R200, R136, 0x10, RZ ;  /* 0x0000001088c87819 */ /* 0x000fe200000006ff */
[----:B0-----:R-:W-:Y:S01]  /*20a0*/  IMAD.U32 R3, R6, 0x10000, RZ ;  /* 0x0001000006037824 */ /* 0x001fe200078e00ff */
[----:B------:R-:W-:Y:S01]  /*20b0*/  SHF.L.U32 R192, R192, 0x10, RZ ;  /* 0x00000010c0c07819 */ /* 0x000fe200000006ff */
[----:B------:R-:W-:Y:S01]  /*20c0*/  IMAD.U32 R6, R79, 0x10000, RZ ;  /* 0x000100004f067824 */ /* 0x000fe200078e00ff */
[----:B------:R-:W-:Y:S01]  /*20d0*/  SHF.L.U32 R79, R73, 0x10, RZ ;  /* 0x00000010494f7819 */ /* 0x000fe200000006ff */
[----:B-1----:R-:W-:Y:S01]  /*20e0*/  IMAD.U32 R7, R74, 0x10000, RZ ;  /* 0x000100004a077824 */ /* 0x002fe200078e00ff */
[C---:B------:R-:W-:Y:S01]  /*20f0*/  PRMT R74, R75.reuse, 0x7632, R74 ;  /* 0x000076324b4a7816 */ /* 0x040fe2000000004a */
[----:B------:R-:W-:Y:S01]  /*2100*/  IMAD.U32 R75, R75, 0x10000, RZ ;  /* 0x000100004b4b7824 */ /* 0x000fe200078e00ff */
[----:B------:R-:W-:Y:S01]  /*2110*/  PRMT R73, R71, 0x7632, R73 ;  /* 0x0000763247497816 */ /* 0x000fe20000000049 */
[----:B------:R-:W-:Y:S01]  /*2120*/  STL [R1+0x13c], R79 ;  /* 0x00013c4f01007387 */ /* 0x000fe20000100800 */
        /* <DEDUP_REMOVED lines=16> */
[C---:B------:R-:W-:Y:S01]  /*2230*/  PRMT R68, R69.reuse, 0x7632, R68 ;  /* 0x0000763245447816 */ /* 0x040fe20000000044 */
[----:B-1----:R-:W-:Y:S01]  /*2240*/  IMAD.U32 R75, R69, 0x10000, RZ ;  /* 0x00010000454b7824 */ /* 0x002fe200078e00ff */
[C---:B------:R-:W-:Y:S01]  /*2250*/  PRMT R69, R70.reuse, 0x7632, R69 ;  /* 0x0000763246457816 */ /* 0x040fe20000000045 */
        /* <DEDUP_REMOVED lines=11> */
[C---:B------:R-:W-:Y:S01]  /*2310*/  PRMT R70, R64.reuse, 0x7632, R70 ;  /* 0x0000763240467816 */ /* 0x040fe20000000046 */
[----:B------:R-:W-:Y:S01]  /*2320*/  IMAD.U32 R221, R221, 0x10000, RZ ;  /* 0x00010000dddd7824 */ /* 0x000fe200078e00ff */
[----:B------:R-:W-:Y:S01]  /*2330*/  SHF.L.U32 R223, R223, 0x10, RZ ;  /* 0x00000010dfdf7819 */ /* 0x000fe200000006ff */
[----:B------:R-:W-:Y:S01]  /*2340*/  IMAD.U32 R217, R217, 0x10000, RZ ;  /* 0x00010000d9d97824 */ /* 0x000fe200078e00ff */
[----:B-1----:R-:W-:Y:S01]  /*2350*/  SHF.L.U32 R75, R71, 0x10, RZ ;  /* 0x00000010474b7819 */ /* 0x002fe200000006ff */
[----:B------:R0:W-:Y:S01]  /*2360*/  STL [R1+0x12c], R7 ;  /* 0x00012c0701007387 */ /* 0x0001e20000100800 */
[----:B------:R-:W-:Y:S01]  /*2370*/  PRMT R71, R65, 0x7632, R71 ;  /* 0x0000763241477816 */ /* 0x000fe20000000047 */
        /* <DEDUP_REMOVED lines=9> */
[----:B------:R-:W-:Y:S01]  /*2410*/  PRMT R64, R60, 0x7632, R64 ;  /* 0x000076323c407816 */ /* 0x000fe20000000040 */
[----:B------:R-:W-:Y:S01]  /*2420*/  IMAD.U32 R189, R189, 0x10000, RZ ;  /* 0x00010000bdbd7824 */ /* 0x000fe200078e00ff */
[----:B------:R-:W-:Y:S01]  /*2430*/  SHF.L.U32 R191, R191, 0x10, RZ ;  /* 0x00000010bfbf7819 */ /* 0x000fe200000006ff */
[----:B-1----:R-:W-:Y:S01]  /*2440*/  IMAD.U32 R75, R65, 0x10000, RZ ;  /* 0x00010000414b7824 */ /* 0x002fe200078e00ff */
[----:B------:R0:W-:Y:S01]  /*2450*/  STL [R1+0x120], R7 ;  /* 0x0001200701007387 */ /* 0x0001e20000100800 */
[----:B------:R-:W-:Y:S01]  /*2460*/  PRMT R65, R66, 0x7632, R65 ;  /* 0x0000763242417816 */ /* 0x000fe20000000041 */
[----:B------:R-:W-:Y:S01]  /*2470*/  IMAD.U32 R181, R181, 0x10000, RZ ;  /* 0x00010000b5b57824 */ /* 0x000fe200078e00ff */
[----:B------:R-:W-:Y:S01]  /*2480*/  SHF.L.U32 R183, R183, 0x10, RZ ;  /* 0x00000010b7b77819 */ /* 0x000fe200000006ff */
[----:B------:R-:W-:Y:S01]  /*2490*/  STL [R1+0x118], R75 ;  /* 0x0001184b01007387 */ /* 0x000fe20000100800 */
        /* <DEDUP_REMOVED lines=9> */
[----:B------:R-:W-:Y:S01]  /*2530*/  IMAD.U32 R67, R67, 0x10000, RZ ;  /* 0x0001000043437824 */ /* 0x000fe200078e00ff */
[----:B------:R-:W-:Y:S01]  /*2540*/  SHF.L.U32 R141, R141, 0x10, RZ ;  /* 0x000000108d8d7819 */ /* 0x000fe200000006ff */
[----:B------:R0:W-:Y:S01]  /*2550*/  STL [R1+0x110], R7 ;  /* 0x0001100701007387 */ /* 0x0001e20000100800 */
        /* <DEDUP_REMOVED lines=11> */
[----:B------:R-:W-:Y:S01]  /*2610*/  ULDC UR8, c[0x0][0x218] ;  /* 0x0000860000087ab9 */ /* 0x000fe20000000800 */
[----:B------:R-:W-:Y:S01]  /*2620*/  SHF.L.U32 R43, R43, 0x10, RZ ;  /* 0x000000102b2b7819 */ /* 0x000fe200000006ff */
[----:B------:R-:W-:Y:S01]  /*2630*/  ULDC UR7, c[0x0][0x2d8] ;  /* 0x0000b60000077ab9 */ /* 0x000fe20000000800 */
[----:B-1----:R-:W-:Y:S01]  /*2640*/  SHF.L.U32 R67, R61, 0x10, RZ ;  /* 0x000000103d437819 */ /* 0x002fe200000006ff */
[----:B------:R0:W-:Y:S01]  /*2650*/  STL [R1+0x11c], R7 ;  /* 0x00011c0701007387 */ /* 0x0001e20000100800 */
[----:B------:R-:W-:Y:S01]  /*2660*/  PRMT R61, R62, 0x7632, R61 ;  /* 0x000076323e3d7816 */ /* 0x000fe2000000003d */
[----:B------:R-:W-:Y:S01]  /*2670*/  ULDC.64 UR10, c[0x0][0x228] ;  /* 0x00008a00000a7ab9 */ /* 0x000fe20000000a00 */
[----:B------:R-:W-:Y:S01]  /*2680*/  @P2 LOP3.LUT R2, R2, 0x10, RZ, 0xfc, !PT ;  /* 0x0000001002022812 */ /* 0x000fe200078efcff */
[----:B------:R-:W-:Y:S01]  /*2690*/  STL [R1+0x114], R67 ;  /* 0x0001144301007387 */ /* 0x000fe20000100800 */
[----:B------:R-:W-:Y:S01]  /*26a0*/  ULDC.64 UR12, c[0x0][0x230] ;  /* 0x00008c00000c7ab9 */ /* 0x000fe20000000a00 */
[----:B0-----:R-:W-:-:S02]  /*26b0*/  IMAD.U32 R7, R62, 0x10000, RZ ;  /* 0x000100003e077824 */ /* 0x001fc400078e00ff */
[----:B------:R-:W-:-:S03]  /*26c0*/  IMAD.U32 R62, R63, 0x10000, RZ ;  /* 0x000100003f3e7824 */ /* 0x000fc600078e00ff */
[----:B------:R0:W-:Y:S04]  /*26d0*/  STL [R1+0x10c], R7 ;  /* 0x00010c0701007387 */ /* 0x0001e80000100800 */
[----:B------:R-:W-:Y:S01]  /*26e0*/  STL [R1+0x104], R62 ;  /* 0x0001043e01007387 */ /* 0x000fe20000100800 */
[----:B0-----:R-:W-:Y:S01]  /*26f0*/  SHF.L.U32 R7, R56, 0x10, RZ ;  /* 0x0000001038077819 */ /* 0x001fe200000006ff */
[----:B------:R-:W-:-:S04]  /*2700*/  IMAD.U32 R56, R57, 0x10000, RZ ;  /* 0x0001000039387824 */ /* 0x000fc800078e00ff */
[----:B------:R0:W-:Y:S04]  /*2710*/  STL [R1+0x100], R7 ;  /* 0x0001000701007387 */ /* 0x0001e80000100800 */
[----:B------:R1:W-:Y:S01]  /*2720*/  STL [R1+0xf0], R56 ;  /* 0x0000f03801007387 */ /* 0x0003e20000100800 */
[----:B0-----:R-:W-:Y:S01]  /*2730*/  IMAD.U32 R7, R58, 0x10000, RZ ;  /* 0x000100003a077824 */ /* 0x001fe200078e00ff */
[----:B-1----:R-:W-:-:S04]  /*2740*/  SHF.L.U32 R56, R59, 0x10, RZ ;  /* 0x000000103b387819 */ /* 0x002fc800000006ff */
[----:B------:R0:W-:Y:S04]  /*2750*/  STL [R1+0xe0], R7 ;  /* 0x0000e00701007387 */ /* 0x0001e80000100800 */
[----:B------:R1:W-:Y:S01]  /*2760*/  STL [R1+0xd0], R56 ;  /* 0x0000d03801007387 */ /* 0x0003e20000100800 */
[----:B0-----:R-:W-:Y:S01]  /*2770*/  IMAD.U32 R7, R52, 0x10000, RZ ;  /* 0x0001000034077824 */ /* 0x001fe200078e00ff */
[----:B------:R-:W-:Y:S01]  /*2780*/  PRMT R52, R27, 0x7632, R52 ;  /* 0x000076321b347816 */ /* 0x000fe20000000034 */
[----:B-1----:R-:W-:-:S03]  /*2790*/  IMAD.U32 R56, R53, 0x10000, RZ ;  /* 0x0001000035387824 */ /* 0x002fc600078e00ff */
[----:B------:R0:W-:Y:S01]  /*27a0*/  STL [R1+0xf8], R7 ;  /* 0x0000f80701007387 */ /* 0x0001e20000100800 */
[----:B------:R-:W-:Y:S01]  /*27b0*/  PRMT R53, R15, 0x7632, R53 ;  /* 0x000076320f357816 */ /* 0x000fe20000000035 */
[----:B------:R-:W-:Y:S02]  /*27c0*/  IMAD.U32 R52, R52, 0x10000, RZ ;  /* 0x0001000034347824 */ /* 0x000fe400078e00ff */
[----:B------:R1:W-:Y:S01]  /*27d0*/  STL [R1+0xe8], R56 ;  /* 0x0000e83801007387 */ /* 0x0003e20000100800 */
[----:B0-----:R-:W-:Y:S01]  /*27e0*/  SHF.L.U32 R7, R54, 0x10, RZ ;  /* 0x0000001036077819 */ /* 0x001fe200000006ff */
[----:B------:R-:W-:Y:S02]  /*27f0*/  IMAD.U32 R54, R55, 0x10000, RZ ;  /* 0x0001000037367824 */ /* 0x000fe400078e00ff */
[----:B------:R-:W-:Y:S01]  /*2800*/  IMAD.U32 R55, R72, 0x10000, RZ ;  /* 0x0001000048377824 */ /* 0x000fe200078e00ff */
[----:B-1----:R-:W-:Y:S01]  /*2810*/  SHF.L.U32 R56, R76, 0x10, RZ ;  /* 0x000000104c387819 */ /* 0x002fe200000006ff */
[----:B------:R0:W-:Y:S04]  /*2820*/  STL [R1+0xd8], R7 ;  /* 0x0000d80701007387 */ /* 0x0001e80000100800 */
[----:B------:R1:W-:Y:S01]  /*2830*/  STL [R1+0xc8], R54 ;  /* 0x0000c83601007387 */ /* 0x0003e20000100800 */
[----:B0-----:R-:W-:Y:S01]  /*2840*/  IMAD.U32 R7, R48, 0x10000, RZ ;  /* 0x0001000030077824 */ /* 0x001fe200078e00ff */
[----:B------:R-:W-:-:S02]  /*2850*/  PRMT R48, R26, 0x7632, R48 ;  /* 0x000076321a307816 */ /* 0x000fc40000000030 */
[----:B-1----:R-:W-:Y:S02]  /*2860*/  SHF.L.U32 R54, R49, 0x10, RZ ;  /* 0x0000001031367819 */ /* 0x002fe400000006ff */
[----:B------:R0:W-:Y:S01]  /*2870*/  STL [R1+0xc0], R7 ;  /* 0x0000c00701007387 */ /* 0x0001e20000100800 */
[----:B------:R-:W-:Y:S01]  /*2880*/  PRMT R49, R14, 0x7632, R49 ;  /* 0x000076320e317816 */ /* 0x000fe20000000031 */
[----:B------:R-:W-:Y:S02]  /*2890*/  IMAD.U32 R48, R48, 0x10000, RZ ;  /* 0x0001000030307824 */ /* 0x000fe400078e00ff */
        /* <DEDUP_REMOVED lines=8> */
[----:B------:R-:W-:Y:S02]  /*2920*/  SHF.L.U32 R51, R51, 0x10, RZ ;  /* 0x0000001033337819 */ /* 0x000fe400000006ff */
[----:B0-----:R-:W-:Y:S02]  /*2930*/  SHF.L.U32 R7, R44, 0x10, RZ ;  /* 0x000000102c077819 */ /* 0x001fe400000006ff */
[----:B------:R-:W-:Y:S01]  /*2940*/  PRMT R44, R25, 0x7632, R44 ;  /* 0x00007632192c7816 */ /* 0x000fe2000000002c */
[----:B-1----:R-:W-:-:S02]  /*2950*/  IMAD.U32 R54, R45, 0x10000, RZ ;  /* 0x000100002d367824 */ /* 0x002fc400078e00ff */
[----:B------:R0:W-:Y:S01]  /*2960*/  STL [R1+0xb8], R7 ;  /* 0x0000b80701007387 */ /* 0x0001e20000100800 */
[----:B------:R-:W-:Y:S01]  /*2970*/  PRMT R45, R35, 0x7632, R45 ;  /* 0x00007632232d7816 */ /* 0x000fe2000000002d */
[----:B------:R-:W-:Y:S01]  /*2980*/  IMAD.U32 R44, R44, 0x10000, RZ ;  /* 0x000100002c2c7824 */ /* 0x000fe200078e00ff */
[----:B------:R-:W-:Y:S01]  /*2990*/  PRMT R35, R11, 0x7632, R35 ;  /* 0x000076320b237816 */ /* 0x000fe20000000023 */
[----:B------:R1:W-:Y:S01]  /*29a0*/  STL [R1+0xa8], R54 ;  /* 0x0000a83601007387 */ /* 0x0003e20000100800 */
[----:B------:R-:W-:Y:S01]  /*29b0*/  IMAD.U32 R11, R12, 0x10000, RZ ;  /* 0x000100000c0b7824 */ /* 0x000fe200078e00ff */
        /* <DEDUP_REMOVED lines=8> */
[----:B-1----:R-:W-:-:S02]  /*2a40*/  SHF.L.U32 R54, R47, 0x10, RZ ;  /* 0x000000102f367819 */ /* 0x002fc400000006ff */
[----:B------:R0:W-:Y:S01]  /*2a50*/  STL [R1+0x98], R7 ;  /* 0x0000980701007387 */ /* 0x0001e20000100800 */
[----:B------:R-:W-:Y:S01]  /*2a60*/  SHF.L.U32 R16, R17, 0x10, RZ ;  /* 0x0000001011107819 */ /* 0x000fe200000006ff */
        /* <DEDUP_REMOVED lines=12> */
[----:B-1----:R-:W-:Y:S01]  /*2b30*/  SHF.L.U32 R54, R77, 0x10, RZ ;  /* 0x000000104d367819 */ /* 0x002fe200000006ff */
[----:B------:R-:W-:Y:S01]  /*2b40*/  IMAD.U32 R24, R25, 0x10000, RZ ;  /* 0x0001000019187824 */ /* 0x000fe200078e00ff */
[----:B------:R0:W-:Y:S01]  /*2b50*/  STL [R1+0x80], R7 ;  /* 0x0000800701007387 */ /* 0x0001e20000100800 */
[----:B------:R-:W-:Y:S01]  /*2b60*/  SHF.L.U32 R25, R26, 0x10, RZ ;  /* 0x000000101a197819 */ /* 0x000fe200000006ff */
[----:B------:R-:W-:Y:S01]  /*2b70*/  IMAD.U32 R26, R27, 0x10000, RZ ;  /* 0x000100001b1a7824 */ /* 0x000fe200078e00ff */
[----:B------:R-:W-:Y:S01]  /*2b80*/  SHF.L.U32 R47, R47, 0x10, RZ ;  /* 0x000000102f2f7819 */ /* 0x000fe200000006ff */
[----:B------:R-:W-:Y:S01]  /*2b90*/  IMAD.MOV.U32 R27, RZ, RZ, R112 ;  /* 0x000000ffff1b7224 */ /* 0x000fe200078e0070 */
[----:B------:R-:W-:Y:S01]  /*2ba0*/  SHF.L.U32 R49, R53, 0x10, RZ ;  /* 0x0000001035317819 */ /* 0x000fe200000006ff */
[----:B------:R-:W-:-:S02]  /*2bb0*/  IMAD.U32 R40, R40, 0x10000, RZ ;  /* 0x0001000028287824 */ /* 0x000fc400078e00ff */
[----:B------:R-:W-:Y:S02]  /*2bc0*/  IMAD.U32 R46, R46, 0x10000, RZ ;  /* 0x000100002e2e7824 */ /* 0x000fe400078e00ff */
[----:B0-----:R-:W-:Y:S01]  /*2bd0*/  IMAD.U32 R7, R36, 0x10000, RZ ;  /* 0x0001000024077824 */ /* 0x001fe200078e00ff */
[----:B------:R-:W-:-:S04]  /*2be0*/  PRMT R36, R31, 0x7632, R36 ;  /* 0x000076321f247816 */ /* 0x000fc80000000024 */
[----:B------:R0:W-:Y:S01]  /*2bf0*/  STL [R1+0x78], R7 ;  /* 0x0000780701007387 */ /* 0x0001e20000100800 */
[----:B------:R-:W-:-:S03]  /*2c00*/  IMAD.U32 R36, R36, 0x10000, RZ ;  /* 0x0001000024247824 */ /* 0x000fc600078e00ff */
[----:B------:R1:W-:Y:S04]  /*2c10*/  STL [R1+0x74], R30 ;  /* 0x0000741e01007387 */ /* 0x0003e80000100800 */
[----:B------:R2:W-:Y:S01]  /*2c20*/  STL [R1+0x6c], R29 ;  /* 0x00006c1d01007387 */ /* 0x0005e20000100800 */
[----:B0-----:R-:W-:Y:S01]  /*2c30*/  IMAD.U32 R7, R10, 0x10000, RZ ;  /* 0x000100000a077824 */ /* 0x001fe200078e00ff */
[----:B------:R-:W-:Y:S02]  /*2c40*/  SHF.L.U32 R10, R31, 0x10, RZ ;  /* 0x000000101f0a7819 */ /* 0x000fe400000006ff */
[----:B------:R0:W-:Y:S01]  /*2c50*/  STL [R1+0x64], R28 ;  /* 0x0000641c01007387 */ /* 0x0001e20000100800 */
[----:B------:R-:W-:Y:S01]  /*2c60*/  IMAD.U32 R31, R252, 0x10000, RZ ;  /* 0x00010000fc1f7824 */ /* 0x000fe200078e00ff */
[----:B-1----:R-:W-:Y:S01]  /*2c70*/  SHF.L.U32 R30, R104, 0x10, RZ ;  /* 0x00000010681e7819 */ /* 0x002fe200000006ff */
[----:B--2---:R-:W-:-:S04]  /*2c80*/  IMAD.U32 R29, R99, 0x10000, RZ ;  /* 0x00010000631d7824 */ /* 0x004fc800078e00ff */
[----:B------:R1:W-:Y:S01]  /*2c90*/  STL [R1+0x5c], R30 ;  /* 0x00005c1e01007387 */ /* 0x0003e20000100800 */
[----:B0-----:R-:W-:-:S03]  /*2ca0*/  IMAD.U32 R28, R98, 0x10000, RZ ;  /* 0x00010000621c7824 */ /* 0x001fc600078e00ff */
[----:B------:R0:W-:Y:S04]  /*2cb0*/  STL [R1+0x54], R29 ;  /* 0x0000541d01007387 */ /* 0x0001e80000100800 */
[----:B------:R2:W-:Y:S01]  /*2cc0*/  STL [R1+0x4c], R28 ;  /* 0x00004c1c01007387 */ /* 0x0005e20000100800 */
[----:B-1----:R-:W-:Y:S01]  /*2cd0*/  SHF.L.U32 R30, R97, 0x10, RZ ;  /* 0x00000010611e7819 */ /* 0x002fe200000006ff */
[----:B0-----:R-:W-:-:S04]  /*2ce0*/  IMAD.U32 R29, R96, 0x10000, RZ ;  /* 0x00010000601d7824 */ /* 0x001fc800078e00ff */
[----:B------:R0:W-:Y:S01]  /*2cf0*/  STL [R1+0x44], R30 ;  /* 0x0000441e01007387 */ /* 0x0001e20000100800 */
[----:B--2---:R-:W-:-:S03]  /*2d00*/  IMAD.U32 R28, R87, 0x10000, RZ ;  /* 0x00010000571c7824 */ /* 0x004fc600078e00ff */
[----:B------:R1:W-:Y:S04]  /*2d10*/  STL [R1+0x3c], R29 ;  /* 0x00003c1d01007387 */ /* 0x0003e80000100800 */
[----:B------:R2:W-:Y:S01]  /*2d20*/  STL [R1+0x34], R28 ;  /* 0x0000341c01007387 */ /* 0x0005e20000100800 */
[----:B0-----:R-:W-:Y:S01]  /*2d30*/  SHF.L.U32 R30, R86, 0x10, RZ ;  /* 0x00000010561e7819 */ /* 0x001fe200000006ff */
[----:B-1----:R-:W-:-:S04]  /*2d40*/  IMAD.U32 R29, R85, 0x10000, RZ ;  /* 0x00010000551d7824 */ /* 0x002fc800078e00ff */
        /* <DEDUP_REMOVED lines=10> */
[----:B0-----:R-:W-:-:S03]  /*2df0*/  SHF.L.U32 R30, R251, 0x10, RZ ;  /* 0x00000010fb1e7819 */ /* 0x001fc600000006ff */
[----:B------:R0:W-:Y:S01]  /*2e00*/  STL [R1+0x70], R56 ;  /* 0x0000703801007387 */ /* 0x0001e20000100800 */
[----:B-1----:R-:W-:-:S03]  /*2e10*/  IMAD.U32 R29, R174, 0x10000, RZ ;  /* 0x00010000ae1d7824 */ /* 0x002fc600078e00ff */
[----:B------:R1:W-:Y:S01]  /*2e20*/  STL [R1+0x68], R55 ;  /* 0x0000683701007387 */ /* 0x0003e20000100800 */
[----:B--2---:R-:W-:-:S03]  /*2e30*/  SHF.L.U32 R28, R139, 0x10, RZ ;  /* 0x000000108b1c7819 */ /* 0x004fc600000006ff */
[----:B------:R2:W-:Y:S01]  /*2e40*/  STL [R1+0x60], R54 ;  /* 0x0000603601007387 */ /* 0x0005e20000100800 */
[----:B0-----:R-:W-:Y:S01]  /*2e50*/  IMAD.U32 R56, R68, 0x10000, RZ ;  /* 0x0001000044387824 */ /* 0x001fe200078e00ff */
[----:B-1----:R-:W-:-:S04]  /*2e60*/  SHF.L.U32 R55, R78, 0x10, RZ ;  /* 0x000000104e377819 */ /* 0x002fc800000006ff */
[----:B------:R0:W-:Y:S01]  /*2e70*/  STL [R1+0x58], R56 ;  /* 0x0000583801007387 */ /* 0x0001e20000100800 */
[----:B--2---:R-:W-:-:S03]  /*2e80*/  IMAD.U32 R54, R69, 0x10000, RZ ;  /* 0x0001000045367824 */ /* 0x004fc600078e00ff */
[----:B------:R1:W-:Y:S04]  /*2e90*/  STL [R1+0x50], R55 ;  /* 0x0000503701007387 */ /* 0x0003e80000100800 */
[----:B------:R2:W-:Y:S01]  /*2ea0*/  STL [R1+0x48], R54 ;  /* 0x0000483601007387 */ /* 0x0005e20000100800 */
[----:B0-----:R-:W-:Y:S01]  /*2eb0*/  SHF.L.U32 R56, R74, 0x10, RZ ;  /* 0x000000104a387819 */ /* 0x001fe200000006ff */
[----:B-1----:R-:W-:-:S04]  /*2ec0*/  IMAD.U32 R55, R73, 0x10000, RZ ;  /* 0x0001000049377824 */ /* 0x002fc800078e00ff */
[----:B------:R0:W-:Y:S01]  /*2ed0*/  STL [R1+0x40], R56 ;  /* 0x0000403801007387 */ /* 0x0001e20000100800 */
[----:B--2---:R-:W-:-:S03]  /*2ee0*/  SHF.L.U32 R54, R70, 0x10, RZ ;  /* 0x0000001046367819 */ /* 0x004fc600000006ff */
[----:B------:R1:W-:Y:S04]  /*2ef0*/  STL [R1+0x38], R55 ;  /* 0x0000383701007387 */ /* 0x0003e80000100800 */
        /* <DEDUP_REMOVED lines=12> */
[----:B------:R0:W-:Y:S02]  /*2fc0*/  STL [R1], R54 ;  /* 0x0000003601007387 */ /* 0x0001e40000100800 */
.L_x_305:
[----:B------:R-:W1:Y:S01]  /*2fd0*/  S2R R77, SR_TID.X ;  /* 0x00000000004d7919 */ /* 0x000e620000002100 */
[----:B------:R-:W-:Y:S01]  /*2fe0*/  IMAD R72, R27, UR8, RZ ;  /* 0x000000081b487c24 */ /* 0x000fe2000f8e02ff */
[----:B------:R-:W-:Y:S04]  /*2ff0*/  BSSY B0, `(.L_x_16) ;  /* 0x00000ab000007945 */ /* 0x000fe80003800000 */
[----:B------:R-:W-:-:S04]  /*3000*/  SHF.R.S32.HI R73, RZ, 0x1f, R72 ;  /* 0x0000001fff497819 */ /* 0x000fc80000011448 */
[----:B------:R-:W-:Y:S02]  /*3010*/  LEA.HI R73, R73, R72, RZ, 0x3 ;  /* 0x0000004849497211 */ /* 0x000fe400078f18ff */
[----:B-1----:R-:W-:-:S04]  /*3020*/  LOP3.LUT R77, R77, 0x1f, RZ, 0xc0, !PT ;  /* 0x0000001f4d4d7812 */ /* 0x002fc800078ec0ff */
[----:B------:R-:W-:-:S04]  /*3030*/  LEA.HI.SX32 R81, R73, R77, 0x1d ;  /* 0x0000004d49517211 */ /* 0x000fc800078feaff */
[----:B------:R-:W-:Y:S01]  /*3040*/  MOV R76, R81 ;  /* 0x00000051004c7202 */ /* 0x000fe20000000f00 */
[----:B------:R-:W-:Y:S06]  /*3050*/  @!P1 BRA `(.L_x_17) ;  /* 0x0000000800909947 */ /* 0x000fec0003800000 */
[----:B------:R-:W-:Y:S01]  /*3060*/  ISETP.NE.U32.AND P2, PT, RZ, UR10, PT ;  /* 0x0000000aff007c0c */ /* 0x000fe2000bf45070 */
[----:B------:R-:W1:Y:S03]  /*3070*/  LDC.64 R74, c[0x0][0x220] ;  /* 0x00008800ff4a7b82 */ /* 0x000e660000000a00 */
[----:B------:R-:W-:-:S13]  /*3080*/  ISETP.NE.AND.EX P2, PT, RZ, UR11, PT, P2 ;  /* 0x0000000bff007c0c */ /* 0x000fda000bf45320 */
[----:B------:R-:W-:-:S04]  /*3090*/  @P2 LEA R72, P3, R81, UR10, 0x4 ;  /* 0x0000000a51482c11 */ /* 0x000fc8000f8620ff */
[----:B------:R-:W-:-:S05]  /*30a0*/  @P2 LEA.HI.X R73, R81, UR11, RZ, 0x4, P3 ;  /* 0x0000000b51492c11 */ /* 0x000fca00098f24ff */
[----:B------:R2:W5:Y:S01]  /*30b0*/  @P2 LDG.E.128 R60, desc[UR4][R72.64] ;  /* 0x00000004483c2981 */ /* 0x000562000c1e1d00 */
[----:B------:R-:W-:-:S04]  /*30c0*/  ISETP.NE.U32.AND P2, PT, RZ, UR12, PT ;  /* 0x0000000cff007c0c */ /* 0x000fc8000bf45070 */
[----:B------:R-:W-:-:S13]  /*30d0*/  ISETP.NE.AND.EX P2, PT, RZ, UR13, PT, P2 ;  /* 0x0000000dff007c0c */ /* 0x000fda000bf45320 */
[----:B--2---:R-:W-:-:S04]  /*30e0*/  @P2 LEA R72, P3, R81, UR12, 0x4 ;  /* 0x0000000c51482c11 */ /* 0x004fc8000f8620ff */
[----:B------:R-:W-:-:S05]  /*30f0*/  @P2 LEA.HI.X R73, R81, UR13, RZ, 0x4, P3 ;  /* 0x0000000d51492c11 */ /* 0x000fca00098f24ff */
[----:B------:R1:W5:Y:S02]  /*3100*/  @P2 LDG.E.128 R64, desc[UR4][R72.64] ;  /* 0x0000000448402981 */ /* 0x000364000c1e1d00 */
[----:B-1----:R-:W-:-:S06]  /*3110*/  IMAD.WIDE.U32 R72, R81, 0x10, R74 ;  /* 0x0000001051487825 */ /* 0x002fcc00078e004a */
[----:B------:R-:W2:Y:S01]  /*3120*/  LDG.E.128 R72, desc[UR4][R72.64] ;  /* 0x0000000448487981 */ /* 0x000ea2000c1e1d00 */
[----:B------:R-:W-:-:S04]  /*3130*/  ISETP.NE.U32.AND P3, PT, RZ, UR10, PT ;  /* 0x0000000aff007c0c */ /* 0x000fc8000bf65070 */
[----:B------:R-:W-:Y:S01]  /*3140*/  ISETP.NE.AND.EX P3, PT, RZ, UR11, PT, P3 ;  /* 0x0000000bff007c0c */ /* 0x000fe2000bf65330 */
[C---:B--2---:R-:W-:Y:S01]  /*3150*/  IMAD.U32 R53, R72.reuse, 0x10000, RZ ;  /* 0x0001000048357824 */ /* 0x044fe200078e00ff */
[----:B------:R-:W-:-:S11]  /*3160*/  PRMT R82, R72, 0x7632, R82 ;  /* 0x0000763248527816 */ /* 0x000fd60000000052 */
[----:B------:R-:W-:Y:S05]  /*3170*/  @P3 BRA `(.L_x_18) ;  /* 0x0000000000203947 */ /* 0x000fea0003800000 */
[----:B------:R-:W-:-:S04]  /*3180*/  ISETP.NE.U32.AND P4, PT, RZ, UR12, PT ;  /* 0x0000000cff007c0c */ /* 0x000fc8000bf85070 */
[----:B------:R-:W-:-:S13]  /*3190*/  ISETP.NE.AND.EX P4, PT, RZ, UR13, PT, P4 ;  /* 0x0000000dff007c0c */ /* 0x000fda000bf85340 */
[----:B------:R-:W-:Y:S05]  /*31a0*/  @P4 BRA `(.L_x_19) ;  /* 0x0000000000084947 */ /* 0x000fea0003800000 */
[----:B------:R-:W-:Y:S05]  /*31b0*/  @P0 BRA `(.L_x_20) ;  /* 0x0000000000200947 */ /* 0x000fea0003800000 */
[----:B------:R-:W-:Y:S05]  /*31c0*/  BRA `(.L_x_21) ;  /* 0x0000000000247947 */ /* 0x000fea0003800000 */
.L_x_19:
[----:B-----5:R-:W-:-:S05]  /*31d0*/  SHF.L.U32 R72, R64, 0x10, RZ ;  /* 0x0000001040487819 */ /* 0x020fca00000006ff */
[----:B------:R-:W-:Y:S01]  /*31e0*/  FADD.FTZ R53, R72, R53 ;  /* 0x0000003548357221 */ /* 0x000fe20000010000 */
[----:B------:R-:W-:Y:S06]  /*31f0*/  BRA `(.L_x_20) ;  /* 0x0000000000107947 */ /* 0x000fec0003800000 */
.L_x_18:
[----:B-----5:R-:W-:-:S04]  /*3200*/  IMAD.U32 R72, R60, 0x10000, RZ ;  /* 0x000100003c487824 */ /* 0x020fc800078e00ff */
[----:B------:R-:W-:Y:S01]  /*3210*/  FADD.FTZ R53, R72, R53 ;  /* 0x0000003548357221 */ /* 0x000fe20000010000 */
[----:B------:R-:W-:-:S05]  /*3220*/  @P2 SHF.L.U32 R72, R64, 0x10, RZ ;  /* 0x0000001040482819 */ /* 0x000fca00000006ff */
[----:B------:R-:W-:-:S07]  /*3230*/  @P2 FADD.FTZ R53, R72, R53 ;  /* 0x0000003548352221 */ /* 0x000fce0000010000 */
.L_x_20:
[----:B------:R-:W-:-:S04]  /*3240*/  F2FP.BF16.F32.PACK_AB R72, RZ, R53 ;  /* 0x00000035ff48723e */ /* 0x000fc800000010ff */
[----:B------:R-:W-:-:S07]  /*3250*/  PRMT R68, R72, 0x7610, R68 ;  /* 0x0000761048447816 */ /* 0x000fce0000000044 */
.L_x_21:
[----:B------:R-:W-:Y:S01]  /*3260*/  IMAD.U32 R82, R82, 0x10000, RZ ;  /* 0x0001000052527824 */ /* 0x000fe200078e00ff */
[----:B------:R-:W-:Y:S06]  /*3270*/  @P3 BRA `(.L_x_22) ;  /* 0x0000000000243947 */ /* 0x000fec0003800000 */
[----:B------:R-:W-:-:S04]  /*3280*/  ISETP.NE.U32.AND P4, PT, RZ, UR12, PT ;  /* 0x0000000cff007c0c */ /* 0x000fc8000bf85070 */
[----:B------:R-:W-:-:S13]  /*3290*/  ISETP.NE.AND.EX P4, PT, RZ, UR13, PT, P4 ;  /* 0x0000000dff007c0c */ /* 0x000fda000bf85340 */
[----:B------:R-:W-:Y:S05]  /*32a0*/  @P4 BRA `(.L_x_23) ;  /* 0x0000000000084947 */ /* 0x000fea0003800000 */
[----:B------:R-:W-:Y:S05]  /*32b0*/  @P0 BRA `(.L_x_24) ;  /* 0x00000000002c0947 */ /* 0x000fea0003800000 */
[----:B------:R-:W-:Y:S05]  /*32c0*/  BRA `(.L_x_25) ;  /* 0x0000000000307947 */ /* 0x000fea0003800000 */
.L_x_23:
[----:B-----5:R-:W-:-:S04]  /*32d0*/  PRMT R72, R64, 0x7632, R72 ;  /* 0x0000763240487816 */ /* 0x020fc80000000048 */
[----:B------:R-:W-:-:S05]  /*32e0*/  SHF.L.U32 R72, R72, 0x10, RZ ;  /* 0x0000001048487819 */ /* 0x000fca00000006ff */
[----:B------:R-:W-:Y:S01]  /*32f0*/  FADD.FTZ R82, R72, R82 ;  /* 0x0000005248527221 */ /* 0x000fe20000010000 */
[----:B------:R-:W-:Y:S06]  /*3300*/  BRA `(.L_x_24) ;  /* 0x0000000000187947 */ /* 0x000fec0003800000 */
.L_x_22:
[----:B-----5:R-:W-:-:S05]  /*3310*/  PRMT R72, R60, 0x7632, R72 ;  /* 0x000076323c487816 */ /* 0x020fca0000000048 */
[----:B------:R-:W-:-:S04]  /*3320*/  IMAD.U32 R72, R72, 0x10000, RZ ;  /* 0x0001000048487824 */ /* 0x000fc800078e00ff */
[----:B------:R-:W-:Y:S01]  /*3330*/  FADD.FTZ R82, R72, R82 ;  /* 0x0000005248527221 */ /* 0x000fe20000010000 */
[----:B------:R-:W-:-:S04]  /*3340*/  @P2 PRMT R72, R64, 0x7632, R72 ;  /* 0x0000763240482816 */ /* 0x000fc80000000048 */
[----:B------:R-:W-:-:S05]  /*3350*/  @P2 SHF.L.U32 R72, R72, 0x10, RZ ;  /* 0x0000001048482819 */ /* 0x000fca00000006ff */
[----:B------:R-:W-:-:S07]  /*3360*/  @P2 FADD.FTZ R82, R72, R82 ;  /* 0x0000005248522221 */ /* 0x000fce0000010000 */
.L_x_24:
[----:B------:R-:W-:-:S04]  /*3370*/  F2FP.BF16.F32.PACK_AB R72, RZ, R82 ;  /* 0x00000052ff48723e */ /* 0x000fc800000010ff */
[----:B------:R-:W-:-:S07]  /*3380*/  PRMT R68, R68, 0x5410, R72 ;  /* 0x0000541044447816 */ /* 0x000fce0000000048 */
.L_x_25:
[C---:B------:R-:W-:Y:S01]  /*3390*/  IMAD.U32 R83, R73.reuse, 0x10000, RZ ;  /* 0x0001000049537824 */ /* 0x040fe200078e00ff */
[----:B------:R-:W-:Y:S01]  /*33a0*/  PRMT R73, R73, 0x7632, R73 ;  /* 0x0000763249497816 */ /* 0x000fe20000000049 */
[----:B------:R-:W-:Y:S06]  /*33b0*/  @P3 BRA `(.L_x_26) ;  /* 0x0000000000203947 */ /* 0x000fec0003800000 */
[----:B------:R-:W-:-:S04]  /*33c0*/  ISETP.NE.U32.AND P4, PT, RZ, UR12, PT ;  /* 0x0000000cff007c0c */ /* 0x000fc8000bf85070 */
[----:B------:R-:W-:-:S13]  /*33d0*/  ISETP.NE.AND.EX P4, PT, RZ, UR13, PT, P4 ;  /* 0x0000000dff007c0c */ /* 0x000fda000bf85340 */
[----:B------:R-:W-:Y:S05]  /*33e0*/  @P4 BRA `(.L_x_27) ;  /* 0x0000000000084947 */ /* 0x000fea0003800000 */
[----:B------:R-:W-:Y:S05]  /*33f0*/  @P0 BRA `(.L_x_28) ;  /* 0x0000000000200947 */ /* 0x000fea0003800000 */
[----:B------:R-:W-:Y:S05]  /*3400*/  BRA `(.L_x_29) ;  /* 0x0000000000247947 */ /* 0x000fea0003800000 */
.L_x_27:
[----:B-----5:R-:W-:-:S05]  /*3410*/  SHF.L.U32 R72, R65, 0x10, RZ ;  /* 0x0000001041487819 */ /* 0x020fca00000006ff */
[----:B------:R-:W-:Y:S01]  /*3420*/  FADD.FTZ R83, R72, R83 ;  /* 0x0000005348537221 */ /* 0x000fe20000010000 */
[----:B------:R-:W-:Y:S06]  /*3430*/  BRA `(.L_x_28) ;  /* 0x0000000000107947 */ /* 0x000fec0003800000 */
.L_x_26:
[----:B-----5:R-:W-:-:S04]  /*3440*/  IMAD.U32 R72, R61, 0x10000, RZ ;  /* 0x000100003d487824 */ /* 0x020fc800078e00ff */
[----:B------:R-:W-:Y:S01]  /*3450*/  FADD.FTZ R83, R72, R83 ;  /* 0x0000005348537221 */ /* 0x000fe20000010000 */
[----:B------:R-:W-:-:S05]  /*3460*/  @P2 SHF.L.U32 R72, R65, 0x10, RZ ;  /* 0x0000001041482819 */ /* 0x000fca00000006ff */
[----:B------:R-:W-:-:S07]  /*3470*/  @P2 FADD.FTZ R83, R72, R83 ;  /* 0x0000005348532221 */ /* 0x000fce0000010000 */
.L_x_28:
[----:B------:R-:W-:-:S04]  /*3480*/  F2FP.BF16.F32.PACK_AB R72, RZ, R83 ;  /* 0x00000053ff48723e */ /* 0x000fc800000010ff */
[----:B------:R-:W-:-:S07]  /*3490*/  PRMT R69, R72, 0x7610, R69 ;  /* 0x0000761048457816 */ /* 0x000fce0000000045 */
.L_x_29:
[----:B------:R-:W-:Y:S01]  /*34a0*/  IMAD.U32 R111, R73, 0x10000, RZ ;  /* 0x00010000496f7824 */ /* 0x000fe200078e00ff */
[----:B------:R-:W-:Y:S06]  /*34b0*/  @P3 BRA `(.L_x_30) ;  /* 0x0000000000243947 */ /* 0x000fec0003800000 */
[----:B------:R-:W-:-:S04]  /*34c0*/  ISETP.NE.U32.AND P4, PT, RZ, UR12, PT ;  /* 0x0000000cff007c0c */ /* 0x000fc8000bf85070 */
[----:B------:R-:W-:-:S13]  /*34d0*/  ISETP.NE.AND.EX P4, PT, RZ, UR13, PT, P4 ;  /* 0x0000000dff007c0c */ /* 0x000fda000bf85340 */
[----:B------:R-:W-:Y:S05]  /*34e0*/  @P4 BRA `(.L_x_31) ;  /* 0x0000000000084947 */ /* 0x000fea0003800000 */
[----:B------:R-:W-:Y:S05]  /*34f0*/  @P0 BRA `(.L_x_32) ;  /* 0x00000000002c0947 */ /* 0x000fea0003800000 */
[----:B------:R-:W-:Y:S05]  /*3500*/  BRA `(.L_x_33) ;  /* 0x0000000000307947 */ /* 0x000fea0003800000 */
.L_x_31:
[----:B-----5:R-:W-:-:S04]  /*3510*/  PRMT R72, R65, 0x7632, R72 ;  /* 0x0000763241487816 */ /* 0x020fc80000000048 */
[----:B------:R-:W-:-:S05]  /*3520*/  SHF.L.U32 R72, R72, 0x10, RZ ;  /* 0x0000001048487819 */ /* 0x000fca00000006ff */
[----:B------:R-:W-:Y:S01]  /*3530*/  FADD.FTZ R111, R72, R111 ;  /* 0x0000006f486f7221 */ /* 0x000fe20000010000 */
[----:B------:R-:W-:Y:S06]  /*3540*/  BRA `(.L_x_32) ;  /* 0x0000000000187947 */ /* 0x000fec0003800000 */
.L_x_30:
[----:B-----5:R-:W-:-:S05]  /*3550*/  PRMT R72, R61, 0x7632, R72 ;  /* 0x000076323d487816 */ /* 0x020fca0000000048 */
[----:B------:R-:W-:-:S04]  /*3560*/  IMAD.U32 R72, R72, 0x10000, RZ ;  /* 0x0001000048487824 */ /* 0x000fc800078e00ff */
[----:B------:R-:W-:Y:S01]  /*3570*/  FADD.FTZ R111, R72, R111 ;  /* 0x0000006f486f7221 */ /* 0x000fe20000010000 */
[----:B------:R-:W-:-:S04]  /*3580*/  @P2 PRMT R72, R65, 0x7632, R72 ;  /* 0x0000763241482816 */ /* 0x000fc80000000048 */
[----:B------:R-:W-:-:S05]  /*3590*/  @P2 SHF.L.U32 R72, R72, 0x10, RZ ;  /* 0x0000001048482819 */ /* 0x000fca00000006ff */
[----:B------:R-:W-:-:S07]  /*35a0*/  @P2 FADD.FTZ R111, R72, R111 ;  /* 0x0000006f486f2221 */ /* 0x000fce0000010000 */
.L_x_32:
[----:B------:R-:W-:-:S04]  /*35b0*/  F2FP.BF16.F32.PACK_AB R72, RZ, R111 ;  /* 0x0000006fff48723e */ /* 0x000fc800000010ff */
[----:B------:R-:W-:-:S07]  /*35c0*/  PRMT R69, R69, 0x5410, R72 ;  /* 0x0000541045457816 */ /* 0x000fce0000000048 */
.L_x_33:
        /* <DEDUP_REMOVED lines=8> */
.L_x_35:
[----:B-----5:R-:W-:-:S05]  /*3650*/  SHF.L.U32 R72, R66, 0x10, RZ ;  /* 0x0000001042487819 */ /* 0x020fca00000006ff */
[----:B------:R-:W-:Y:S01]  /*3660*/  FADD.FTZ R110, R72, R110 ;  /* 0x0000006e486e7221 */ /* 0x000fe20000010000 */
[----:B------:R-:W-:Y:S06]  /*3670*/  BRA `(.L_x_36) ;  /* 0x0000000000107947 */ /* 0x000fec0003800000 */
.L_x_34:
[----:B-----5:R-:W-:-:S04]  /*3680*/  IMAD.U32 R72, R62, 0x10000, RZ ;  /* 0x000100003e487824 */ /* 0x020fc800078e00ff */
[----:B------:R-:W-:Y:S01]  /*3690*/  FADD.FTZ R110, R72, R110 ;  /* 0x0000006e486e7221 */ /* 0x000fe20000010000 */
[----:B------:R-:W-:-:S05]  /*36a0*/  @P2 SHF.L.U32 R72, R66, 0x10, RZ ;  /* 0x0000001042482819 */ /* 0x000fca00000006ff */
[----:B------:R-:W-:-:S07]  /*36b0*/  @P2 FADD.FTZ R110, R72, R110 ;  /* 0x0000006e486e2221 */ /* 0x000fce0000010000 */
.L_x_36:
[----:B------:R-:W-:-:S04]  /*36c0*/  F2FP.BF16.F32.PACK_AB R72, RZ, R110 ;  /* 0x0000006eff48723e */ /* 0x000fc800000010ff */
[----:B------:R-:W-:-:S07]  /*36d0*/  PRMT R70, R72, 0x7610, R70 ;  /* 0x0000761048467816 */ /* 0x000fce0000000046 */
.L_x_37:
[----:B------:R-:W-:Y:S01]  /*36e0*/  IMAD.U32 R114, R74, 0x10000, RZ ;  /* 0x000100004a727824 */ /* 0x000fe200078e00ff */
[----:B------:R-:W-:Y:S06]  /*36f0*/  @P3 BRA `(.L_x_38) ;  /* 0x0000000000243947 */ /* 0x000fec0003800000 */
[----:B------:R-:W-:-:S04]  /*3700*/  ISETP.NE.U32.AND P4, PT, RZ, UR12, PT ;  /* 0x0000000cff007c0c */ /* 0x000fc8000bf85070 */
[----:B------:R-:W-:-:S13]  /*3710*/  ISETP.NE.AND.EX P4, PT, RZ, UR13, PT, P4 ;  /* 0x0000000dff007c0c */ /* 0x000fda000bf85340 */
[----:B------:R-:W-:Y:S05]  /*3720*/  @P4 BRA `(.L_x_39) ;  /* 0x0000000000084947 */ /* 0x000fea0003800000 */
[----:B------:R-:W-:Y:S05]  /*3730*/  @P0 BRA `(.L_x_40) ;  /* 0x00000000002c0947 */ /* 0x000fea0003800000 */
[----:B------:R-:W-:Y:S05]  /*3740*/  BRA `(.L_x_41) ;  /* 0x0000000000307947 */ /* 0x000fea0003800000 */
.L_x_39:
[----:B-----5:R-:W-:-:S04]  /*3750*/  PRMT R72, R66, 0x7632, R72 ;  /* 0x0000763242487816 */ /* 0x020fc80000000048 */
[----:B------:R-:W-:-:S05]  /*3760*/  SHF.L.U32 R72, R72, 0x10, RZ ;  /* 0x0000001048487819 */ /* 0x000fca00000006ff */
[----:B------:R-:W-:Y:S01]  /*3770*/  FADD.FTZ R114, R72, R114 ;  /* 0x0000007248727221 */ /* 0x000fe20000010000 */
[----:B------:R-:W-:Y:S06]  /*3780*/  BRA `(.L_x_40) ;  /* 0x0000000000187947 */ /* 0x000fec0003800000 */
.L_x_38:
[----:B-----5:R-:W-:-:S05]  /*3790*/  PRMT R72, R62, 0x7632, R72 ;  /* 0x000076323e487816 */ /* 0x020fca0000000048 */
[----:B------:R-:W-:-:S04]  /*37a0*/  IMAD.U32 R72, R72, 0x10000, RZ ;  /* 0x0001000048487824 */ /* 0x000fc800078e00ff */
[----:B------:R-:W-:Y:S01]  /*37b0*/  FADD.FTZ R114, R72, R114 ;  /* 0x0000007248727221 */ /* 0x000fe20000010000 */
[----:B------:R-:W-:-:S04]  /*37c0*/  @P2 PRMT R72, R66, 0x7632, R72 ;  /* 0x0000763242482816 */ /* 0x000fc80000000048 */
[----:B------:R-:W-:-:S05]  /*37d0*/  @P2 SHF.L.U32 R72, R72, 0x10, RZ ;  /* 0x0000001048482819 */ /* 0x000fca00000006ff */
[----:B------:R-:W-:-:S07]  /*37e0*/  @P2 FADD.FTZ R114, R72, R114 ;  /* 0x0000007248722221 */ /* 0x000fce0000010000 */
.L_x_40:
[----:B------:R-:W-:-:S04]  /*37f0*/  F2FP.BF16.F32.PACK_AB R72, RZ, R114 ;  /* 0x00000072ff48723e */ /* 0x000fc800000010ff */
[----:B------:R-:W-:-:S07]  /*3800*/  PRMT R70, R70, 0x5410, R72 ;  /* 0x0000541046467816 */ /* 0x000fce0000000048 */
.L_x_41:
        /* <DEDUP_REMOVED lines=8> */
.L_x_43:
[----:B-----5:R-:W-:-:S05]  /*3890*/  SHF.L.U32 R72, R67, 0x10, RZ ;  /* 0x0000001043487819 */ /* 0x020fca00000006ff */
[----:B------:R-:W-:Y:S01]  /*38a0*/  FADD.FTZ R115, R72, R115 ;  /* 0x0000007348737221 */ /* 0x000fe20000010000 */
[----:B------:R-:W-:Y:S06]  /*38b0*/  BRA `(.L_x_44) ;  /* 0x0000000000107947 */ /* 0x000fec0003800000 */
.L_x_42:
[----:B-----5:R-:W-:-:S04]  /*38c0*/  IMAD.U32 R72, R63, 0x10000, RZ ;  /* 0x000100003f487824 */ /* 0x020fc800078e00ff */
[----:B------:R-:W-:Y:S01]  /*38d0*/  FADD.FTZ R115, R72, R115 ;  /* 0x0000007348737221 */ /* 0x000fe20000010000 */
[----:B------:R-:W-:-:S05]  /*38e0*/  @P2 SHF.L.U32 R72, R67, 0x10, RZ ;  /* 0x0000001043482819 */ /* 0x000fca00000006ff */
[----:B------:R-:W-:-:S07]  /*38f0*/  @P2 FADD.FTZ R115, R72, R115 ;  /* 0x0000007348732221 */ /* 0x000fce0000010000 */
.L_x_44:
[----:B------:R-:W-:-:S04]  /*3900*/  F2FP.BF16.F32.PACK_AB R72, RZ, R115 ;  /* 0x00000073ff48723e */ /* 0x000fc800000010ff */
[----:B------:R-:W-:-:S07]  /*3910*/  PRMT R71, R72, 0x7610, R71 ;  /* 0x0000761048477816 */ /* 0x000fce0000000047 */
.L_x_45:
[----:B------:R-:W-:Y:S01]  /*3920*/  IMAD.U32 R131, R75, 0x10000, RZ ;  /* 0x000100004b837824 */ /* 0x000fe200078e00ff */
[----:B------:R-:W-:Y:S06]  /*3930*/  @P3 BRA `(.L_x_46) ;  /* 0x0000000000243947 */ /* 0x000fec0003800000 */
[----:B------:R-:W-:-:S04]  /*3940*/  ISETP.NE.U32.AND P2, PT, RZ, UR12, PT ;  /* 0x0000000cff007c0c */ /* 0x000fc8000bf45070 */
[----:B------:R-:W-:-:S13]  /*3950*/  ISETP.NE.AND.EX P2, PT, RZ, UR13, PT, P2 ;  /* 0x0000000dff007c0c */ /* 0x000fda000bf45320 */
[----:B------:R-:W-:Y:S05]  /*3960*/  @P2 BRA `(.L_x_47) ;  /* 0x0000000000082947 */ /* 0x000fea0003800000 */
[----:B------:R-:W-:Y:S05]  /*3970*/  @P0 BRA `(.L_x_48) ;  /* 0x00000000002c0947 */ /* 0x000fea0003800000 */
[----:B------:R-:W-:Y:S05]  /*3980*/  BRA `(.L_x_49) ;  /* 0x0000000000307947 */ /* 0x000fea0003800000 */
.L_x_47:
[----:B-----5:R-:W-:-:S04]  /*3990*/  PRMT R72, R67, 0x7632, R72 ;  /* 0x0000763243487816 */ /* 0x020fc80000000048 */
[----:B------:R-:W-:-:S05]  /*39a0*/  SHF.L.U32 R72, R72, 0x10, RZ ;  /* 0x0000001048487819 */ /* 0x000fca00000006ff */
[----:B------:R-:W-:Y:S01]  /*39b0*/  FADD.FTZ R131, R72, R131 ;  /* 0x0000008348837221 */ /* 0x000fe20000010000 */
[----:B------:R-:W-:Y:S06]  /*39c0*/  BRA `(.L_x_48) ;  /* 0x0000000000187947 */ /* 0x000fec0003800000 */
.L_x_46:
[----:B-----5:R-:W-:-:S05]  /*39d0*/  PRMT R72, R63, 0x7632, R72 ;  /* 0x000076323f487816 */ /* 0x020fca0000000048 */
[----:B------:R-:W-:-:S04]  /*39e0*/  IMAD.U32 R72, R72, 0x10000, RZ ;  /* 0x0001000048487824 */ /* 0x000fc800078e00ff */
[----:B------:R-:W-:Y:S01]  /*39f0*/  FADD.FTZ R131, R72, R131 ;  /* 0x0000008348837221 */ /* 0x000fe20000010000 */
[----:B------:R-:W-:-:S04]  /*3a00*/  @P2 PRMT R72, R67, 0x7632, R72 ;  /* 0x0000763243482816 */ /* 0x000fc80000000048 */
[----:B------:R-:W-:-:S05]  /*3a10*/  @P2 SHF.L.U32 R72, R72, 0x10, RZ ;  /* 0x0000001048482819 */ /* 0x000fca00000006ff */
[----:B------:R-:W-:-:S07]  /*3a20*/  @P2 FADD.FTZ R131, R72, R131 ;  /* 0x0000008348832221 */ /* 0x000fce0000010000 */
.L_x_48:
[----:B------:R-:W-:-:S04]  /*3a30*/  F2FP.BF16.F32.PACK_AB R72, RZ, R131 ;  /* 0x00000083ff48723e */ /* 0x000fc800000010ff */
[----:B------:R-:W-:-:S07]  /*3a40*/  PRMT R71, R71, 0x5410, R72 ;  /* 0x0000541047477816 */ /* 0x000fce0000000048 */
.L_x_49:
[----:B------:R-:W1:Y:S01]  /*3a50*/  @P0 LDC.64 R72, c[0x0][0x238] ;  /* 0x00008e00ff480b82 */ /* 0x000e620000000a00 */
[C---:B------:R-:W-:Y:S01]  /*3a60*/  VIADD R76, R81.reuse, 0x20 ;  /* 0x00000020514c7836 */ /* 0x040fe20000000000 */
[----:B-1----:R-:W-:-:S04]  /*3a70*/  @P0 LEA R72, P2, R81, R72, 0x4 ;  /* 0x0000004851480211 */ /* 0x002fc800078420ff */
[----:B------:R-:W-:-:S05]  /*3a80*/  @P0 LEA.HI.X R73, R81, R73, RZ, 0x4, P2 ;  /* 0x0000004951490211 */ /* 0x000fca00010f24ff */
[----:B------:R1:W-:Y:S04]  /*3a90*/  @P0 STG.E.128 desc[UR4][R72.64], R68 ;  /* 0x0000004448000986 */ /* 0x0003e8000c101d04 */
.L_x_17:
[----:B------:R-:W-:Y:S05]  /*3aa0*/  BSYNC B0 ;  /* 0x0000000000007941 */ /* 0x000fea0003800000 */
.L_x_16:
[----:B------:R-:W-:Y:S01]  /*3ab0*/  ISETP.GE.U32.AND P2, PT, R0, 0x40, PT ;  /* 0x000000400000780c */ /* 0x000fe20003f46070 */
[----:B------:R-:W-:-:S12]  /*3ac0*/  BSSY B0, `(.L_x_50) ;  /* 0x00000a6000007945 */ /* 0x000fd80003800000 */
[----:B------:R-:W-:Y:S05]  /*3ad0*/  @!P2 BRA `(.L_x_51) ;  /* 0x000000080090a947 */ /* 0x000fea0003800000 */
[----:B------:R-:W-:Y:S01]  /*3ae0*/  ISETP.NE.U32.AND P2, PT, RZ, UR10, PT ;  /* 0x0000000aff007c0c */ /* 0x000fe2000bf45070 */
[----:B------:R-:W2:Y:S03]  /*3af0*/  LDC.64 R74, c[0x0][0x220] ;  /* 0x00008800ff4a7b82 */ /* 0x000ea60000000a00 */
[----:B------:R-:W-:-:S13]  /*3b00*/  ISETP.NE.AND.EX P2, PT, RZ, UR11, PT, P2 ;  /* 0x0000000bff007c0c */ /* 0x000fda000bf45320 */
[----:B-1----:R-:W-:-:S04]  /*3b10*/  @P2 LEA R72, P3, R76, UR10, 0x4 ;  /* 0x0000000a4c482c11 */ /* 0x002fc8000f8620ff */
[----:B------:R-:W-:-:S05]  /*3b20*/  @P2 LEA.HI.X R73, R76, UR11, RZ, 0x4, P3 ;  /* 0x0000000b4c492c11 */ /* 0x000fca00098f24ff */
[----:B-----5:R1:W5:Y:S01]  /*3b30*/  @P2 LDG.E.128 R60, desc[UR4][R72.64] ;  /* 0x00000004483c2981 */ /* 0x020362000c1e1d00 */
[----:B------:R-:W-:-:S04]  /*3b40*/  ISETP.NE.U32.AND P2, PT, RZ, UR12, PT ;  /* 0x0000000cff007c0c */ /* 0x000fc8000bf45070 */
[----:B------:R-:W-:-:S13]  /*3b50*/  ISETP.NE.AND.EX P2, PT, RZ, UR13, PT, P2 ;  /* 0x0000000dff007c0c */ /* 0x000fda000bf45320 */
[----:B-1----:R-:W-:-:S04]  /*3b60*/  @P2 LEA R72, P3, R76, UR12, 0x4 ;  /* 0x0000000c4c482c11 */ /* 0x002fc8000f8620ff */
[----:B------:R-:W-:-:S05]  /*3b70*/  @P2 LEA.HI.X R73, R76, UR13, RZ, 0x4, P3 ;  /* 0x0000000d4c492c11 */ /* 0x000fca00098f24ff */
[----:B------:R2:W5:Y:S02]  /*3b80*/  @P2 LDG.E.128 R64, desc[UR4][R72.64] ;  /* 0x0000000448402981 */ /* 0x000564000c1e1d00 */
[----:B--2---:R-:W-:-:S06]  /*3b90*/  IMAD.WIDE.U32 R72, R76, 0x10, R74 ;  /* 0x000000104c487825 */ /* 0x004fcc00078e004a */
[----:B------:R-:W0:Y:S01]  /*3ba0*/  LDG.E.128 R72, desc[UR4][R72.64] ;  /* 0x0000000448487981 */ /* 0x000e22000c1e1d00 */
[----:B------:R-:W-:-:S04]  /*3bb0*/  ISETP.NE.U32.AND P3, PT, RZ, UR10, PT ;  /* 0x0000000aff007c0c */ /* 0x000fc8000bf65070 */
[----:B------:R-:W-:Y:S02]  /*3bc0*/  ISETP.NE.AND.EX P3, PT, RZ, UR11, PT, P3 ;  /* 0x0000000bff007c0c */ /* 0x000fe4000bf65330 */
[C---:B0-----:R-:W-:Y:S02]  /*3bd0*/  SHF.L.U32 R54, R72.reuse, 0x10, RZ ;  /* 0x0000001048367819 */ /* 0x041fe400000006ff */
[----:B------:R-:W-:-:S09]  /*3be0*/  PRMT R84, R72, 0x7632, R84 ;  /* 0x0000763248547816 */ /* 0x000fd20000000054 */
[----:B------:R-:W-:Y:S05]  /*3bf0*/  @P3 BRA `(.L_x_52) ;  /* 0x0000000000203947 */ /* 0x000fea0003800000 */
[----:B------:R-:W-:-:S04]  /*3c00*/  ISETP.NE.U32.AND P4, PT, RZ, UR12, PT ;  /* 0x0000000cff007c0c */ /* 0x000fc8000bf85070 */
[----:B------:R-:W-:-:S13]  /*3c10*/  ISETP.NE.AND.EX P4, PT, RZ, UR13, PT, P4 ;  /* 0x0000000dff007c0c */ /* 0x000fda000bf85340 */
[----:B------:R-:W-:Y:S05]  /*3c20*/  @P4 BRA `(.L_x_53) ;  /* 0x0000000000084947 */ /* 0x000fea0003800000 */
[----:B------:R-:W-:Y:S05]  /*3c30*/  @P0 BRA `(.L_x_54) ;  /* 0x0000000000200947 */ /* 0x000fea0003800000 */
[----:B------:R-:W-:Y:S05]  /*3c40*/  BRA `(.L_x_55) ;  /* 0x0000000000247947 */ /* 0x000fea0003800000 */
.L_x_53:
[----:B-----5:R-:W-:-:S04]  /*3c50*/  IMAD.U32 R72, R64, 0x10000, RZ ;  /* 0x0001000040487824 */ /* 0x020fc800078e00ff */
[----:B------:R-:W-:Y:S01]  /*3c60*/  FADD.FTZ R54, R72, R54 ;  /* 0x0000003648367221 */ /* 0x000fe20000010000 */
[----:B------:R-:W-:Y:S06]  /*3c70*/  BRA `(.L_x_54) ;  /* 0x0000000000107947 */ /* 0x000fec0003800000 */
.L_x_52:
[----:B-----5:R-:W-:-:S05]  /*3c80*/  SHF.L.U32 R72, R60, 0x10, RZ ;  /* 0x000000103c487819 */ /* 0x020fca00000006ff */
[----:B------:R-:W-:Y:S01]  /*3c90*/  FADD.FTZ R54, R72, R54 ;  /* 0x0000003648367221 */ /* 0x000fe20000010000 */
[----:B------:R-:W-:-:S04]  /*3ca0*/  @P2 IMAD.U32 R72, R64, 0x10000, RZ ;  /* 0x0001000040482824 */ /* 0x000fc800078e00ff */
[----:B------:R-:W-:-:S07]  /*3cb0*/  @P2 FADD.FTZ R54, R72, R54 ;  /* 0x0000003648362221 */ /* 0x000fce0000010000 */
.L_x_54:
[----:B------:R-:W-:-:S04]  /*3cc0*/  F2FP.BF16.F32.PACK_AB R72, RZ, R54 ;  /* 0x00000036ff48723e */ /* 0x000fc800000010ff */
[----:B------:R-:W-:-:S07]  /*3cd0*/  PRMT R68, R72, 0x7610, R68 ;  /* 0x0000761048447816 */ /* 0x000fce0000000044 */
.L_x_55:
[----:B------:R-:W-:Y:S01]  /*3ce0*/  SHF.L.U32 R84, R84, 0x10, RZ ;  /* 0x0000001054547819 */ /* 0x000fe200000006ff */
[----:B------:R-:W-:Y:S06]  /*3cf0*/  @P3 BRA `(.L_x_56) ;  /* 0x0000000000243947 */ /* 0x000fec0003800000 */
[----:B------:R-:W-:-:S04]  /*3d00*/  ISETP.NE.U32.AND P4, PT, RZ, UR12, PT ;  /* 0x0000000cff007c0c */ /* 0x000fc8000bf85070 */
[----:B------:R-:W-:-:S13]  /*3d10*/  ISETP.NE.AND.EX P4, PT, RZ, UR13, PT, P4 ;  /* 0x0000000dff007c0c */ /* 0x000fda000bf85340 */
[----:B------:R-:W-:Y:S05]  /*3d20*/  @P4 BRA `(.L_x_57) ;  /* 0x0000000000084947 */ /* 0x000fea0003800000 */
[----:B------:R-:W-:Y:S05]  /*3d30*/  @P0 BRA `(.L_x_58) ;  /* 0x00000000002c0947 */ /* 0x000fea0003800000 */
[----:B------:R-:W-:Y:S05]  /*3d40*/  BRA `(.L_x_59) ;  /* 0x0000000000307947 */ /* 0x000fea0003800000 */
.L_x_57:
[----:B-----5:R-:W-:-:S05]  /*3d50*/  PRMT R72, R64, 0x7632, R72 ;  /* 0x0000763240487816 */ /* 0x020fca0000000048 */
[----:B------:R-:W-:-:S04]  /*3d60*/  IMAD.U32 R72, R72, 0x10000, RZ ;  /* 0x0001000048487824 */ /* 0x000fc800078e00ff */
[----:B------:R-:W-:Y:S01]  /*3d70*/  FADD.FTZ R84, R72, R84 ;  /* 0x0000005448547221 */ /* 0x000fe20000010000 */
[----:B------:R-:W-:Y:S06]  /*3d80*/  BRA `(.L_x_58) ;  /* 0x0000000000187947 */ /* 0x000fec0003800000 */
.L_x_56:
[----:B-----5:R-:W-:-:S04]  /*3d90*/  PRMT R72, R60, 0x7632, R72 ;  /* 0x000076323c487816 */ /* 0x020fc80000000048 */
[----:B------:R-:W-:-:S05]  /*3da0*/  SHF.L.U32 R72, R72, 0x10, RZ ;  /* 0x0000001048487819 */ /* 0x000fca00000006ff */
[----:B------:R-:W-:Y:S01]  /*3db0*/  FADD.FTZ R84, R72, R84 ;  /* 0x0000005448547221 */ /* 0x000fe20000010000 */
[----:B------:R-:W-:-:S05]  /*3dc0*/  @P2 PRMT R72, R64, 0x7632, R72 ;  /* 0x0000763240482816 */ /* 0x000fca0000000048 */
[----:B------:R-:W-:-:S04]  /*3dd0*/  @P2 IMAD.U32 R72, R72, 0x10000, RZ ;  /* 0x0001000048482824 */ /* 0x000fc800078e00ff */
[----:B------:R-:W-:-:S07]  /*3de0*/  @P2 FADD.FTZ R84, R72, R84 ;  /* 0x0000005448542221 */ /* 0x000fce0000010000 */
.L_x_58:
[----:B------:R-:W-:-:S04]  /*3df0*/  F2FP.BF16.F32.PACK_AB R72, RZ, R84 ;  /* 0x00000054ff48723e */ /* 0x000fc800000010ff */
[----:B------:R-:W-:-:S07]  /*3e00*/  PRMT R68, R68, 0x5410, R72 ;  /* 0x0000541044447816 */ /* 0x000fce0000000048 */
.L_x_59:
[C---:B------:R-:W-:Y:S02]  /*3e10*/  SHF.L.U32 R85, R73.reuse, 0x10, RZ ;  /* 0x0000001049557819 */ /* 0x040fe400000006ff */
[----:B------:R-:W-:Y:S01]  /*3e20*/  PRMT R73, R73, 0x7632, R73 ;  /* 0x0000763249497816 */ /* 0x000fe20000000049 */
[----:B------:R-:W-:Y:S06]  /*3e30*/  @P3 BRA `(.L_x_60) ;  /* 0x0000000000203947 */ /* 0x000fec0003800000 */
[----:B------:R-:W-:-:S04]  /*3e40*/  ISETP.NE.U32.AND P4, PT, RZ, UR12, PT ;  /* 0x0000000cff007c0c */ /* 0x000fc8000bf85070 */
[----:B------:R-:W-:-:S13]  /*3e50*/  ISETP.NE.AND.EX P4, PT, RZ, UR13, PT, P4 ;  /* 0x0000000dff007c0c */ /* 0x000fda000bf85340 */
[----:B------:R-:W-:Y:S05]  /*3e60*/  @P4 BRA `(.L_x_61) ;  /* 0x0000000000084947 */ /* 0x000fea0003800000 */
[----:B------:R-:W-:Y:S05]  /*3e70*/  @P0 BRA `(.L_x_62) ;  /* 0x0000000000200947 */ /* 0x000fea0003800000 */
[----:B------:R-:W-:Y:S05]  /*3e80*/  BRA `(.L_x_63) ;  /* 0x0000000000247947 */ /* 0x000fea0003800000 */
.L_x_61:
[----:B-----5:R-:W-:-:S04]  /*3e90*/  IMAD.U32 R72, R65, 0x10000, RZ ;  /* 0x0001000041487824 */ /* 0x020fc800078e00ff */
[----:B------:R-:W-:Y:S01]  /*3ea0*/  FADD.FTZ R85, R72, R85 ;  /* 0x0000005548557221 */ /* 0x000fe20000010000 */
[----:B------:R-:W-:Y:S06]  /*3eb0*/  BRA `(.L_x_62) ;  /* 0x0000000000107947 */ /* 0x000fec0003800000 */
.L_x_60:
[----:B-----5:R-:W-:-:S05]  /*3ec0*/  SHF.L.U32 R72, R61, 0x10, RZ ;  /* 0x000000103d487819 */ /* 0x020fca00000006ff */
[----:B------:R-:W-:Y:S01]  /*3ed0*/  FADD.FTZ R85, R72, R85 ;  /* 0x0000005548557221 */ /* 0x000fe20000010000 */
[----:B------:R-:W-:-:S04]  /*3ee0*/  @P2 IMAD.U32 R72, R65, 0x10000, RZ ;  /* 0x0001000041482824 */ /* 0x000fc800078e00ff */
[----:B------:R-:W-:-:S07]  /*3ef0*/  @P2 FADD.FTZ R85, R72, R85 ;  /* 0x0000005548552221 */ /* 0x000fce0000010000 */
.L_x_62:
[----:B------:R-:W-:-:S04]  /*3f00*/  F2FP.BF16.F32.PACK_AB R72, RZ, R85 ;  /* 0x00000055ff48723e */ /* 0x000fc800000010ff */
[----:B------:R-:W-:-:S07]  /*3f10*/  PRMT R69, R72, 0x7610, R69 ;  /* 0x0000761048457816 */ /* 0x000fce0000000045 */
.L_x_63:
[----:B------:R-:W-:Y:S01]  /*3f20*/  SHF.L.U32 R109, R73, 0x10, RZ ;  /* 0x00000010496d7819 */ /* 0x000fe200000006ff */
[----:B------:R-:W-:Y:S06]  /*3f30*/  @P3 BRA `(.L_x_64) ;  /* 0x0000000000243947 */ /* 0x000fec0003800000 */
[----:B------:R-:W-:-:S04]  /*3f40*/  ISETP.NE.U32.AND P4, PT, RZ, UR12, PT ;  /* 0x0000000cff007c0c */ /* 0x000fc8000bf85070 */
[----:B------:R-:W-:-:S13]  /*3f50*/  ISETP.NE.AND.EX P4, PT, RZ, UR13, PT, P4 ;  /* 0x0000000dff007c0c */ /* 0x000fda000bf85340 */
[----:B------:R-:W-:Y:S05]  /*3f60*/  @P4 BRA `(.L_x_65) ;  /* 0x0000000000084947 */ /* 0x000fea0003800000 */
[----:B------:R-:W-:Y:S05]  /*3f70*/  @P0 BRA `(.L_x_66) ;  /* 0x00000000002c0947 */ /* 0x000fea0003800000 */
[----:B------:R-:W-:Y:S05]  /*3f80*/  BRA `(.L_x_67) ;  /* 0x0000000000307947 */ /* 0x000fea0003800000 */
.L_x_65:
[----:B-----5:R-:W-:-:S05]  /*3f90*/  PRMT R72, R65, 0x7632, R72 ;  /* 0x0000763241487816 */ /* 0x020fca0000000048 */
[----:B------:R-:W-:-:S04]  /*3fa0*/  IMAD.U32 R72, R72, 0x10000, RZ ;  /* 0x0001000048487824 */ /* 0x000fc800078e00ff */
[----:B------:R-:W-:Y:S01]  /*3fb0*/  FADD.FTZ R109, R72, R109 ;  /* 0x0000006d486d7221 */ /* 0x000fe20000010000 */
[----:B------:R-:W-:Y:S06]  /*3fc0*/  BRA `(.L_x_66) ;  /* 0x0000000000187947 */ /* 0x000fec0003800000 */
.L_x_64:
[----:B-----5:R-:W-:-:S04]  /*3fd0*/  PRMT R72, R61, 0x7632, R72 ;  /* 0x000076323d487816 */ /* 0x020fc80000000048 */
[----:B------:R-:W-:-:S05]  /*3fe0*/  SHF.L.U32 R72, R72, 0x10, RZ ;  /* 0x0000001048487819 */ /* 0x000fca00000006ff */
[----:B------:R-:W-:Y:S01]  /*3ff0*/  FADD.FTZ R109, R72, R109 ;  /* 0x0000006d486d7221 */ /* 0x000fe20000010000 */
[----:B------:R-:W-:-:S05]  /*4000*/  @P2 PRMT R72, R65, 0x7632, R72 ;  /* 0x0000763241482816 */ /* 0x000fca0000000048 */
[----:B------:R-:W-:-:S04]  /*4010*/  @P2 IMAD.U32 R72, R72, 0x10000, RZ ;  /* 0x0001000048482824 */ /* 0x000fc800078e00ff */
[----:B------:R-:W-:-:S07]  /*4020*/  @P2 FADD.FTZ R109, R72, R109 ;  /* 0x0000006d486d2221 */ /* 0x000fce0000010000 */
.L_x_66:
[----:B------:R-:W-:-:S04]  /*4030*/  F2FP.BF16.F32.PACK_AB R72, RZ, R109 ;  /* 0x0000006dff48723e */ /* 0x000fc800000010ff */
[----:B------:R-:W-:-:S07]  /*4040*/  PRMT R69, R69, 0x5410, R72 ;  /* 0x0000541045457816 */ /* 0x000fce0000000048 */
.L_x_67:
        /* <DEDUP_REMOVED lines=8> */
.L_x_69:
[----:B-----5:R-:W-:-:S04]  /*40d0*/  IMAD.U32 R72, R66, 0x10000, RZ ;  /* 0x0001000042487824 */ /* 0x020fc800078e00ff */
[----:B------:R-:W-:Y:S01]  /*40e0*/  FADD.FTZ R108, R72, R108 ;  /* 0x0000006c486c7221 */ /* 0x000fe20000010000 */
[----:B------:R-:W-:Y:S06]  /*40f0*/  BRA `(.L_x_70) ;  /* 0x0000000000107947 */ /* 0x000fec0003800000 */
.L_x_68:
[----:B-----5:R-:W-:-:S05]  /*4100*/  SHF.L.U32 R72, R62, 0x10, RZ ;  /* 0x000000103e487819 */ /* 0x020fca00000006ff */
[----:B------:R-:W-:Y:S01]  /*4110*/  FADD.FTZ R108, R72, R108 ;  /* 0x0000006c486c7221 */ /* 0x000fe20000010000 */
[----:B------:R-:W-:-:S04]  /*4120*/  @P2 IMAD.U32 R72, R66, 0x10000, RZ ;  /* 0x0001000042482824 */ /* 0x000fc800078e00ff */
[----:B------:R-:W-:-:S07]  /*4130*/  @P2 FADD.FTZ R108, R72, R108 ;  /* 0x0000006c486c2221 */ /* 0x000fce0000010000 */
.L_x_70:
[----:B------:R-:W-:-:S04]  /*4140*/  F2FP.BF16.F32.PACK_AB R72, RZ, R108 ;  /* 0x0000006cff48723e */ /* 0x000fc800000010ff */
[----:B------:R-:W-:-:S07]  /*4150*/  PRMT R70, R72, 0x7610, R70 ;  /* 0x0000761048467816 */ /* 0x000fce0000000046 */
.L_x_71:
[----:B------:R-:W-:Y:S01]  /*4160*/  SHF.L.U32 R116, R74, 0x10, RZ ;  /* 0x000000104a747819 */ /* 0x000fe200000006ff */
[----:B------:R-:W-:Y:S06]  /*4170*/  @P3 BRA `(.L_x_72) ;  /* 0x0000000000243947 */ /* 0x000fec0003800000 */
[----:B------:R-:W-:-:S04]  /*4180*/  ISETP.NE.U32.AND P4, PT, RZ, UR12, PT ;  /* 0x0000000cff007c0c */ /* 0x000fc8000bf85070 */
[----:B------:R-:W-:-:S13]  /*4190*/  ISETP.NE.AND.EX P4, PT, RZ, UR13, PT, P4 ;  /* 0x0000000dff007c0c */ /* 0x000fda000bf85340 */
[----:B------:R-:W-:Y:S05]  /*41a0*/  @P4 BRA `(.L_x_73) ;  /* 0x0000000000084947 */ /* 0x000fea0003800000 */
[----:B------:R-:W-:Y:S05]  /*41b0*/  @P0 BRA `(.L_x_74) ;  /* 0x00000000002c0947 */ /* 0x000fea0003800000 */
[----:B------:R-:W-:Y:S05]  /*41c0*/  BRA `(.L_x_75) ;  /* 0x0000000000307947 */ /* 0x000fea0003800000 */
.L_x_73:
[----:B-----5:R-:W-:-:S05]  /*41d0*/  PRMT R72, R66, 0x7632, R72 ;  /* 0x0000763242487816 */ /* 0x020fca0000000048 */
[----:B------:R-:W-:-:S04]  /*41e0*/  IMAD.U32 R72, R72, 0x10000, RZ ;  /* 0x0001000048487824 */ /* 0x000fc800078e00ff */
[----:B------:R-:W-:Y:S01]  /*41f0*/  FADD.FTZ R116, R72, R116 ;  /* 0x0000007448747221 */ /* 0x000fe20000010000 */
[----:B------:R-:W-:Y:S06]  /*4200*/  BRA `(.L_x_74) ;  /* 0x0000000000187947 */ /* 0x000fec0003800000 */
.L_x_72:
[----:B-----5:R-:W-:-:S04]  /*4210*/  PRMT R72, R62, 0x7632, R72 ;  /* 0x000076323e487816 */ /* 0x020fc80000000048 */
[----:B------:R-:W-:-:S05]  /*4220*/  SHF.L.U32 R72, R72, 0x10, RZ ;  /* 0x0000001048487819 */ /* 0x000fca00000006ff */
[----:B------:R-:W-:Y:S01]  /*4230*/  FADD.FTZ R116, R72, R116 ;  /* 0x0000007448747221 */ /* 0x000fe20000010000 */
[----:B------:R-:W-:-:S05]  /*4240*/  @P2 PRMT R72, R66, 0x7632, R72 ;  /* 0x0000763242482816 */ /* 0x000fca0000000048 */
[----:B------:R-:W-:-:S04]  /*4250*/  @P2 IMAD.U32 R72, R72, 0x10000, RZ ;  /* 0x0001000048482824 */ /* 0x000fc800078e00ff */
[----:B------:R-:W-:-:S07]  /*4260*/  @P2 FADD.FTZ R116, R72, R116 ;  /* 0x0000007448742221 */ /* 0x000fce0000010000 */
.L_x_74:
[----:B------:R-:W-:-:S04]  /*4270*/  F2FP.BF16.F32.PACK_AB R72, RZ, R116 ;  /* 0x00000074ff48723e */ /* 0x000fc800000010ff */
[----:B------:R-:W-:-:S07]  /*4280*/  PRMT R70, R70, 0x5410, R72 ;  /* 0x0000541046467816 */ /* 0x000fce0000000048 */
.L_x_75:
        /* <DEDUP_REMOVED lines=8> */
.L_x_77:
[----:B-----5:R-:W-:-:S04]  /*4310*/  IMAD.U32 R72, R67, 0x10000, RZ ;  /* 0x0001000043487824 */ /* 0x020fc800078e00ff */
[----:B------:R-:W-:Y:S01]  /*4320*/  FADD.FTZ R117, R72, R117 ;  /* 0x0000007548757221 */ /* 0x000fe20000010000 */
[----:B------:R-:W-:Y:S06]  /*4330*/  BRA `(.L_x_78) ;  /* 0x0000000000107947 */ /* 0x000fec0003800000 */
.L_x_76:
[----:B-----5:R-:W-:-:S05]  /*4340*/  SHF.L.U32 R72, R63, 0x10, RZ ;  /* 0x000000103f487819 */ /* 0x020fca00000006ff */
[----:B------:R-:W-:Y:S01]  /*4350*/  FADD.FTZ R117, R72, R117 ;  /* 0x0000007548757221 */ /* 0x000fe20000010000 */
[----:B------:R-:W-:-:S04]  /*4360*/  @P2 IMAD.U32 R72, R67, 0x10000, RZ ;  /* 0x0001000043482824 */ /* 0x000fc800078e00ff */
[----:B------:R-:W-:-:S07]  /*4370*/  @P2 FADD.FTZ R117, R72, R117 ;  /* 0x0000007548752221 */ /* 0x000fce0000010000 */
.L_x_78:
[----:B------:R-:W-:-:S04]  /*4380*/  F2FP.BF16.F32.PACK_AB R72, RZ, R117 ;  /* 0x00000075ff48723e */ /* 0x000fc800000010ff */
[----:B------:R-:W-:-:S07]  /*4390*/  PRMT R71, R72, 0x7610, R71 ;  /* 0x0000761048477816 */ /* 0x000fce0000000047 */
.L_x_79:
[----:B------:R-:W-:Y:S01]  /*43a0*/  SHF.L.U32 R132, R75, 0x10, RZ ;  /* 0x000000104b847819 */ /* 0x000fe200000006ff */
[----:B------:R-:W-:Y:S06]  /*43b0*/  @P3 BRA `(.L_x_80) ;  /* 0x0000000000243947 */ /* 0x000fec0003800000 */
[----:B------:R-:W-:-:S04]  /*43c0*/  ISETP.NE.U32.AND P2, PT, RZ, UR12, PT ;  /* 0x0000000cff007c0c */ /* 0x000fc8000bf45070 */
[----:B------:R-:W-:-:S13]  /*43d0*/  ISETP.NE.AND.EX P2, PT, RZ, UR13, PT, P2 ;  /* 0x0000000dff007c0c */ /* 0x000fda000bf45320 */
[----:B------:R-:W-:Y:S05]  /*43e0*/  @P2 BRA `(.L_x_81) ;  /* 0x0000000000082947 */ /* 0x000fea0003800000 */
[----:B------:R-:W-:Y:S05]  /*43f0*/  @P0 BRA `(.L_x_82) ;  /* 0x00000000002c0947 */ /* 0x000fea0003800000 */
[----:B------:R-:W-:Y:S05]  /*4400*/  BRA `(.L_x_83) ;  /* 0x0000000000307947 */ /* 0x000fea0003800000 */
.L_x_81:
[----:B-----5:R-:W-:-:S05]  /*4410*/  PRMT R72, R67, 0x7632, R72 ;  /* 0x0000763243487816 */ /* 0x020fca0000000048 */
[----:B------:R-:W-:-:S04]  /*4420*/  IMAD.U32 R72, R72, 0x10000, RZ ;  /* 0x0001000048487824 */ /* 0x000fc800078e00ff */
[----:B------:R-:W-:Y:S01]  /*4430*/  FADD.FTZ R132, R72, R132 ;  /* 0x0000008448847221 */ /* 0x000fe20000010000 */
[----:B------:R-:W-:Y:S06]  /*4440*/  BRA `(.L_x_82) ;  /* 0x0000000000187947 */ /* 0x000fec0003800000 */
.L_x_80:
[----:B-----5:R-:W-:-:S04]  /*4450*/  PRMT R72, R63, 0x7632, R72 ;  /* 0x000076323f487816 */ /* 0x020fc80000000048 */
[----:B------:R-:W-:-:S05]  /*4460*/  SHF.L.U32 R72, R72, 0x10, RZ ;  /* 0x0000001048487819 */ /* 0x000fca00000006ff */
[----:B------:R-:W-:Y:S01]  /*4470*/  FADD.FTZ R132, R72, R132 ;  /* 0x0000008448847221 */ /* 0x000fe20000010000 */
[----:B------:R-:W-:-:S05]  /*4480*/  @P2 PRMT R72, R67, 0x7632, R72 ;  /* 0x0000763243482816 */ /* 0x000fca0000000048 */
[----:B------:R-:W-:-:S04]  /*4490*/  @P2 IMAD.U32 R72, R72, 0x10000, RZ ;  /* 0x0001000048482824 */ /* 0x000fc800078e00ff */
[----:B------:R-:W-:-:S07]  /*44a0*/  @P2 FADD.FTZ R132, R72, R132 ;  /* 0x0000008448842221 */ /* 0x000fce0000010000 */
.L_x_82:
[----:B------:R-:W-:-:S04]  /*44b0*/  F2FP.BF16.F32.PACK_AB R72, RZ, R132 ;  /* 0x00000084ff48723e */ /* 0x000fc800000010ff */
[----:B------:R-:W-:-:S07]  /*44c0*/  PRMT R71, R71, 0x5410, R72 ;  /* 0x0000541047477816 */ /* 0x000fce0000000048 */
.L_x_83:
[----:B------:R-:W0:Y:S02]  /*44d0*/  @P0 LDC.64 R72, c[0x0][0x238] ;  /* 0x00008e00ff480b82 */ /* 0x000e240000000a00 */
[----:B0-----:R-:W-:-:S04]  /*44e0*/  @P0 LEA R72, P2, R76, R72, 0x4 ;  /* 0x000000484c480211 */ /* 0x001fc800078420ff */
[C---:B------:R-:W-:Y:S02]  /*44f0*/  @P0 LEA.HI.X R73, R76.reuse, R73, RZ, 0x4, P2 ;  /* 0x000000494c490211 */ /* 0x040fe400010f24ff */
[----:B------:R-:W-:-:S03]  /*4500*/  IADD3 R76, R76, 0x20, RZ ;  /* 0x000000204c4c7810 */ /* 0x000fc60007ffe0ff */
[----:B------:R2:W-:Y:S04]  /*4510*/  @P0 STG.E.128 desc[UR4][R72.64], R68 ;  /* 0x0000004448000986 */ /* 0x0005e8000c101d04 */
.L_x_51:
[----:B------:R-:W-:Y:S05]  /*4520*/  BSYNC B0 ;  /* 0x0000000000007941 */ /* 0x000fea0003800000 */
.L_x_50:
[----:B------:R-:W-:Y:S01]  /*4530*/  ISETP.GE.U32.AND P2, PT, R0, 0x60, PT ;  /* 0x000000600000780c */ /* 0x000fe20003f46070 */
[----:B------:R-:W-:-:S12]  /*4540*/  BSSY B0, `(.L_x_84) ;  /* 0x00000a6000007945 */ /* 0x000fd80003800000 */
[----:B------:R-:W-:Y:S05]  /*4550*/  @!P2 BRA `(.L_x_85) ;  /* 0x000000080090a947 */ /* 0x000fea0003800000 */
[----:B------:R-:W-:Y:S01]  /*4560*/  ISETP.NE.U32.AND P2, PT, RZ, UR10, PT ;  /* 0x0000000aff007c0c */ /* 0x000fe2000bf45070 */
[----:B------:R-:W3:Y:S03]  /*4570*/  LDC.64 R74, c[0x0][0x220] ;  /* 0x00008800ff4a7b82 */ /* 0x000ee60000000a00 */
[----:B------:R-:W-:-:S13]  /*4580*/  ISETP.NE.AND.EX P2, PT, RZ, UR11, PT, P2 ;  /* 0x0000000bff007c0c */ /* 0x000fda000bf45320 */
[----:B-12---:R-:W-:-:S04]  /*4590*/  @P2 LEA R72, P3, R76, UR10, 0x4 ;  /* 0x0000000a4c482c11 */ /* 0x006fc8000f8620ff */
[----:B------:R-:W-:-:S05]  /*45a0*/  @P2 LEA.HI.X R73, R76, UR11, RZ, 0x4, P3 ;  /* 0x0000000b4c492c11 */ /* 0x000fca00098f24ff */
[----:B-----5:R1:W5:Y:S01]  /*45b0*/  @P2 LDG.E.128 R60, desc[UR4][R72.64] ;  /* 0x00000004483c2981 */ /* 0x020362000c1e1d00 */
[----:B------:R-:W-:-:S04]  /*45c0*/  ISETP.NE.U32.AND P2, PT, RZ, UR12, PT ;  /* 0x0000000cff007c0c */ /* 0x000fc8000bf45070 */
[----:B------:R-:W-:-:S13]  /*45d0*/  ISETP.NE.AND.EX P2, PT, RZ, UR13, PT, P2 ;  /* 0x0000000dff007c0c */ /* 0x000fda000bf45320 */
[----:B-1----:R-:W-:-:S04]  /*45e0*/  @P2 LEA R72, P3, R76, UR12, 0x4 ;  /* 0x0000000c4c482c11 */ /* 0x002fc8000f8620ff */
[----:B------:R-:W-:-:S05]  /*45f0*/  @P2 LEA.HI.X R73, R76, UR13, RZ, 0x4, P3 ;  /* 0x0000000d4c492c11 */ /* 0x000fca00098f24ff */
[----:B------:R3:W5:Y:S02]  /*4600*/  @P2 LDG.E.128 R64, desc[UR4][R72.64] ;  /* 0x0000000448402981 */ /* 0x000764000c1e1d00 */
[----:B---3--:R-:W-:-:S06]  /*4610*/  IMAD.WIDE.U32 R72, R76, 0x10, R74 ;  /* 0x000000104c487825 */ /* 0x008fcc00078e004a */
[----:B------:R-:W0:Y:S01]  /*4620*/  LDG.E.128 R72, desc[UR4][R72.64] ;  /* 0x0000000448487981 */ /* 0x000e22000c1e1d00 */
[----:B------:R-:W-:-:S04]  /*4630*/  ISETP.NE.U32.AND P3, PT, RZ, UR10, PT ;  /* 0x0000000aff007c0c */ /* 0x000fc8000bf65070 */
[----:B------:R-:W-:Y:S01]  /*4640*/  ISETP.NE.AND.EX P3, PT, RZ, UR11, PT, P3 ;  /* 0x0000000bff007c0c */ /* 0x000fe2000bf65330 */
[C---:B0-----:R-:W-:Y:S01]  /*4650*/  IMAD.U32 R55, R72.reuse, 0x10000, RZ ;  /* 0x0001000048377824 */ /* 0x041fe200078e00ff */
[----:B------:R-:W-:-:S11]  /*4660*/  PRMT R86, R72, 0x7632, R86 ;  /* 0x0000763248567816 */ /* 0x000fd60000000056 */
[----:B------:R-:W-:Y:S05]  /*4670*/  @P3 BRA `(.L_x_86) ;  /* 0x0000000000203947 */ /* 0x000fea0003800000 */
[----:B------:R-:W-:-:S04]  /*4680*/  ISETP.NE.U32.AND P4, PT, RZ, UR12, PT ;  /* 0x0000000cff007c0c */ /* 0x000fc8000bf85070 */
[----:B------:R-:W-:-:S13]  /*4690*/  ISETP.NE.AND.EX P4, PT, RZ, UR13, PT, P4 ;  /* 0x0000000dff007c0c */ /* 0x000fda000bf85340 */
[----:B------:R-:W-:Y:S05]  /*46a0*/  @P4 BRA `(.L_x_87) ;  /* 0x0000000000084947 */ /* 0x000fea0003800000 */
[----:B------:R-:W-:Y:S05]  /*46b0*/  @P0 BRA `(.L_x_88) ;  /* 0x0000000000200947 */ /* 0x000fea0003800000 */
[----:B------:R-:W-:Y:S05]  /*46c0*/  BRA `(.L_x_89) ;  /* 0x0000000000247947 */ /* 0x000fea0003800000 */
.L_x_87:
[----:B-----5:R-:W-:-:S05]  /*46d0*/  SHF.L.U32 R72, R64, 0x10, RZ ;  /* 0x0000001040487819 */ /* 0x020fca00000006ff */
[----:B------:R-:W-:Y:S01]  /*46e0*/  FADD.FTZ R55, R72, R55 ;  /* 0x0000003748377221 */ /* 0x000fe20000010000 */
[----:B------:R-:W-:Y:S06]  /*46f0*/  BRA `(.L_x_88) ;  /* 0x0000000000107947 */ /* 0x000fec0003800000 */
.L_x_86:
[----:B-----5:R-:W-:-:S04]  /*4700*/  IMAD.U32 R72, R60, 0x10000, RZ ;  /* 0x000100003c487824 */ /* 0x020fc800078e00ff */
[----:B------:R-:W-:Y:S01]  /*4710*/  FADD.FTZ R55, R72, R55 ;  /* 0x0000003748377221 */ /* 0x000fe20000010000 */
[----:B------:R-:W-:-:S05]  /*4720*/  @P2 SHF.L.U32 R72, R64, 0x10, RZ ;  /* 0x0000001040482819 */ /* 0x000fca00000006ff */
[----:B------:R-:W-:-:S07]  /*4730*/  @P2 FADD.FTZ R55, R72, R55 ;  /* 0x0000003748372221 */ /* 0x000fce0000010000 */
.L_x_88:
[----:B------:R-:W-:-:S04]  /*4740*/  F2FP.BF16.F32.PACK_AB R72, RZ, R55 ;  /* 0x00000037ff48723e */ /* 0x000fc800000010ff */
[----:B------:R-:W-:-:S07]  /*4750*/  PRMT R68, R72, 0x7610, R68 ;  /* 0x0000761048447816 */ /* 0x000fce0000000044 */
.L_x_89:
[----:B------:R-:W-:Y:S01]  /*4760*/  IMAD.U32 R86, R86, 0x10000, RZ ;  /* 0x0001000056567824 */ /* 0x000fe200078e00ff */
[----:B------:R-:W-:Y:S06]  /*4770*/  @P3 BRA `(.L_x_90) ;  /* 0x0000000000243947 */ /* 0x000fec0003800000 */
[----:B------:R-:W-:-:S04]  /*4780*/  ISETP.NE.U32.AND P4, PT, RZ, UR12, PT ;  /* 0x0000000cff007c0c */ /* 0x000fc8000bf85070 */
[----:B------:R-:W-:-:S13]  /*4790*/  ISETP.NE.AND.EX P4, PT, RZ, UR13, PT, P4 ;  /* 0x0000000dff007c0c */ /* 0x000fda000bf85340 */
[----:B------:R-:W-:Y:S05]  /*47a0*/  @P4 BRA `(.L_x_91) ;  /* 0x0000000000084947 */ /* 0x000fea0003800000 */
[----:B------:R-:W-:Y:S05]  /*47b0*/  @P0 BRA `(.L_x_92) ;  /* 0x00000000002c0947 */ /* 0x000fea0003800000 */
[----:B------:R-:W-:Y:S05]  /*47c0*/  BRA `(.L_x_93) ;  /* 0x0000000000307947 */ /* 0x000fea0003800000 */
.L_x_91:
[----:B-----5:R-:W-:-:S04]  /*47d0*/  PRMT R72, R64, 0x7632, R72 ;  /* 0x0000763240487816 */ /* 0x020fc80000000048 */
[----:B------:R-:W-:-:S05]  /*47e0*/  SHF.L.U32 R72, R72, 0x10, RZ ;  /* 0x0000001048487819 */ /* 0x000fca00000006ff */
[----:B------:R-:W-:Y:S01]  /*47f0*/  FADD.FTZ R86, R72, R86 ;  /* 0x0000005648567221 */ /* 0x000fe20000010000 */
[----:B------:R-:W-:Y:S06]  /*4800*/  BRA `(.L_x_92) ;  /* 0x0000000000187947 */ /* 0x000fec0003800000 */
.L_x_90:
[----:B-----5:R-:W-:-:S05]  /*4810*/  PRMT R72, R60, 0x7632, R72 ;  /* 0x000076323c487816 */ /* 0x020fca0000000048 */
[----:B------:R-:W-:-:S04]  /*4820*/  IMAD.U32 R72, R72, 0x10000, RZ ;  /* 0x0001000048487824 */ /* 0x000fc800078e00ff */
[----:B------:R-:W-:Y:S01]  /*4830*/  FADD.FTZ R86, R72, R86 ;  /* 0x0000005648567221 */ /* 0x000fe20000010000 */
[----:B------:R-:W-:-:S04]  /*4840*/  @P2 PRMT R72, R64, 0x7632, R72 ;  /* 0x0000763240482816 */ /* 0x000fc80000000048 */
[----:B------:R-:W-:-:S05]  /*4850*/  @P2 SHF.L.U32 R72, R72, 0x10, RZ ;  /* 0x0000001048482819 */ /* 0x000fca00000006ff */
[----:B------:R-:W-:-:S07]  /*4860*/  @P2 FADD.FTZ R86, R72, R86 ;  /* 0x0000005648562221 */ /* 0x000fce0000010000 */
.L_x_92:
[----:B------:R-:W-:-:S04]  /*4870*/  F2FP.BF16.F32.PACK_AB R72, RZ, R86 ;  /* 0x00000056ff48723e */ /* 0x000fc800000010ff */
[----:B------:R-:W-:-:S07]  /*4880*/  PRMT R68, R68, 0x5410, R72 ;  /* 0x0000541044447816 */ /* 0x000fce0000000048 */
.L_x_93:
        /* <DEDUP_REMOVED lines=8> */
.L_x_95:
[----:B-----5:R-:W-:-:S05]  /*4910*/  SHF.L.U32 R72, R65, 0x10, RZ ;  /* 0x0000001041487819 */ /* 0x020fca00000006ff */
[----:B------:R-:W-:Y:S01]  /*4920*/  FADD.FTZ R87, R72, R87 ;  /* 0x0000005748577221 */ /* 0x000fe20000010000 */
[----:B------:R-:W-:Y:S06]  /*4930*/  BRA `(.L_x_96) ;  /* 0x0000000000107947 */ /* 0x000fec0003800000 */
.L_x_94:
[----:B-----5:R-:W-:-:S04]  /*4940*/  IMAD.U32 R72, R61, 0x10000, RZ ;  /* 0x000100003d487824 */ /* 0x020fc800078e00ff */
[----:B------:R-:W-:Y:S01]  /*4950*/  FADD.FTZ R87, R72, R87 ;  /* 0x0000005748577221 */ /* 0x000fe20000010000 */
[----:B------:R-:W-:-:S05]  /*4960*/  @P2 SHF.L.U32 R72, R65, 0x10, RZ ;  /* 0x0000001041482819 */ /* 0x000fca00000006ff */
[----:B------:R-:W-:-:S07]  /*4970*/  @P2 FADD.FTZ R87, R72, R87 ;  /* 0x0000005748572221 */ /* 0x000fce0000010000 */
.L_x_96:
[----:B------:R-:W-:-:S04]  /*4980*/  F2FP.BF16.F32.PACK_AB R72, RZ, R87 ;  /* 0x00000057ff48723e */ /* 0x000fc800000010ff */
[----:B------:R-:W-:-:S07]  /*4990*/  PRMT R69, R72, 0x7610, R69 ;  /* 0x0000761048457816 */ /* 0x000fce0000000045 */
.L_x_97:
[----:B------:R-:W-:Y:S01]  /*49a0*/  IMAD.U32 R107, R73, 0x10000, RZ ;  /* 0x00010000496b7824 */ /* 0x000fe200078e00ff */
[----:B------:R-:W-:Y:S06]  /*49b0*/  @P3 BRA `(.L_x_98) ;  /* 0x0000000000243947 */ /* 0x000fec0003800000 */
[----:B------:R-:W-:-:S04]  /*49c0*/  ISETP.NE.U32.AND P4, PT, RZ, UR12, PT ;  /* 0x0000000cff007c0c */ /* 0x000fc8000bf85070 */
[----:B------:R-:W-:-:S13]  /*49d0*/  ISETP.NE.AND.EX P4, PT, RZ, UR13, PT, P4 ;  /* 0x0000000dff007c0c */ /* 0x000fda000bf85340 */
[----:B------:R-:W-:Y:S05]  /*49e0*/  @P4 BRA `(.L_x_99) ;  /* 0x0000000000084947 */ /* 0x000fea0003800000 */
[----:B------:R-:W-:Y:S05]  /*49f0*/  @P0 BRA `(.L_x_100) ;  /* 0x00000000002c0947 */ /* 0x000fea0003800000 */
[----:B------:R-:W-:Y:S05]  /*4a00*/  BRA `(.L_x_101) ;  /* 0x0000000000307947 */ /* 0x000fea0003800000 */
.L_x_99:
[----:B-----5:R-:W-:-:S04]  /*4a10*/  PRMT R72, R65, 0x7632, R72 ;  /* 0x0000763241487816 */ /* 0x020fc80000000048 */
[----:B------:R-:W-:-:S05]  /*4a20*/  SHF.L.U32 R72, R72, 0x10, RZ ;  /* 0x0000001048487819 */ /* 0x000fca00000006ff */
[----:B------:R-:W-:Y:S01]  /*4a30*/  FADD.FTZ R107, R72, R107 ;  /* 0x0000006b486b7221 */ /* 0x000fe20000010000 */
[----:B------:R-:W-:Y:S06]  /*4a40*/  BRA `(.L_x_100) ;  /* 0x0000000000187947 */ /* 0x000fec0003800000 */
.L_x_98:
[----:B-----5:R-:W-:-:S05]  /*4a50*/  PRMT R72, R61, 0x7632, R72 ;  /* 0x000076323d487816 */ /* 0x020fca0000000048 */
[----:B------:R-:W-:-:S04]  /*4a60*/  IMAD.U32 R72, R72, 0x10000, RZ ;  /* 0x0001000048487824 */ /* 0x000fc800078e00ff */
[----:B------:R-:W-:Y:S01]  /*4a70*/  FADD.FTZ R107, R72, R107 ;  /* 0x0000006b486b7221 */ /* 0x000fe20000010000 */
[----:B------:R-:W-:-:S04]  /*4a80*/  @P2 PRMT R72, R65, 0x7632, R72 ;  /* 0x0000763241482816 */ /* 0x000fc80000000048 */
[----:B------:R-:W-:-:S05]  /*4a90*/  @P2 SHF.L.U32 R72, R72, 0x10, RZ ;  /* 0x0000001048482819 */ /* 0x000fca00000006ff */
[----:B------:R-:W-:-:S07]  /*4aa0*/  @P2 FADD.FTZ R107, R72, R107 ;  /* 0x0000006b486b2221 */ /* 0x000fce0000010000 */
.L_x_100:
[----:B------:R-:W-:-:S04]  /*4ab0*/  F2FP.BF16.F32.PACK_AB R72, RZ, R107 ;  /* 0x0000006bff48723e */ /* 0x000fc800000010ff */
[----:B------:R-:W-:-:S07]  /*4ac0*/  PRMT R69, R69, 0x5410, R72 ;  /* 0x0000541045457816 */ /* 0x000fce0000000048 */
.L_x_101:
        /* <DEDUP_REMOVED lines=8> */
.L_x_103:
[----:B-----5:R-:W-:-:S05]  /*4b50*/  SHF.L.U32 R72, R66, 0x10, RZ ;  /* 0x0000001042487819 */ /* 0x020fca00000006ff */
[----:B------:R-:W-:Y:S01]  /*4b60*/  FADD.FTZ R106, R72, R106 ;  /* 0x0000006a486a7221 */ /* 0x000fe20000010000 */
[----:B------:R-:W-:Y:S06]  /*4b70*/  BRA `(.L_x_104) ;  /* 0x0000000000107947 */ /* 0x000fec0003800000 */
.L_x_102:
[----:B-----5:R-:W-:-:S04]  /*4b80*/  IMAD.U32 R72, R62, 0x10000, RZ ;  /* 0x000100003e487824 */ /* 0x020fc800078e00ff */
[----:B------:R-:W-:Y:S01]  /*4b90*/  FADD.FTZ R106, R72, R106 ;  /* 0x0000006a486a7221 */ /* 0x000fe20000010000 */
[----:B------:R-:W-:-:S05]  /*4ba0*/  @P2 SHF.L.U32 R72, R66, 0x10, RZ ;  /* 0x0000001042482819 */ /* 0x000fca00000006ff */
[----:B------:R-:W-:-:S07]  /*4bb0*/  @P2 FADD.FTZ R106, R72, R106 ;  /* 0x0000006a486a2221 */ /* 0x000fce0000010000 */
.L_x_104:
[----:B------:R-:W-:-:S04]  /*4bc0*/  F2FP.BF16.F32.PACK_AB R72, RZ, R106 ;  /* 0x0000006aff48723e */ /* 0x000fc800000010ff */
[----:B------:R-:W-:-:S07]  /*4bd0*/  PRMT R70, R72, 0x7610, R70 ;  /* 0x0000761048467816 */ /* 0x000fce0000000046 */
.L_x_105:
[----:B------:R-:W-:Y:S01]  /*4be0*/  IMAD.U32 R118, R74, 0x10000, RZ ;  /* 0x000100004a767824 */ /* 0x000fe200078e00ff */
[----:B------:R-:W-:Y:S06]  /*4bf0*/  @P3 BRA `(.L_x_106) ;  /* 0x0000000000243947 */ /* 0x000fec0003800000 */
[----:B------:R-:W-:-:S04]  /*4c00*/  ISETP.NE.U32.AND P4, PT, RZ, UR12, PT ;  /* 0x0000000cff007c0c */ /* 0x000fc8000bf85070 */
[----:B------:R-:W-:-:S13]  /*4c10*/  ISETP.NE.AND.EX P4, PT, RZ, UR13, PT, P4 ;  /* 0x0000000dff007c0c */ /* 0x000fda000bf85340 */
[----:B------:R-:W-:Y:S05]  /*4c20*/  @P4 BRA `(.L_x_107) ;  /* 0x0000000000084947 */ /* 0x000fea0003800000 */
[----:B------:R-:W-:Y:S05]  /*4c30*/  @P0 BRA `(.L_x_108) ;  /* 0x00000000002c0947 */ /* 0x000fea0003800000 */
[----:B------:R-:W-:Y:S05]  /*4c40*/  BRA `(.L_x_109) ;  /* 0x0000000000307947 */ /* 0x000fea0003800000 */
.L_x_107:
[----:B-----5:R-:W-:-:S04]  /*4c50*/  PRMT R72, R66, 0x7632, R72 ;  /* 0x0000763242487816 */ /* 0x020fc80000000048 */
[----:B------:R-:W-:-:S05]  /*4c60*/  SHF.L.U32 R72, R72, 0x10, RZ ;  /* 0x0000001048487819 */ /* 0x000fca00000006ff */
[----:B------:R-:W-:Y:S01]  /*4c70*/  FADD.FTZ R118, R72, R118 ;  /* 0x0000007648767221 */ /* 0x000fe20000010000 */
[----:B------:R-:W-:Y:S06]  /*4c80*/  BRA `(.L_x_108) ;  /* 0x0000000000187947 */ /* 0x000fec0003800000 */
.L_x_106:
[----:B-----5:R-:W-:-:S05]  /*4c90*/  PRMT R72, R62, 0x7632, R72 ;  /* 0x000076323e487816 */ /* 0x020fca0000000048 */
[----:B------:R-:W-:-:S04]  /*4ca0*/  IMAD.U32 R72, R72, 0x10000, RZ ;  /* 0x0001000048487824 */ /* 0x000fc800078e00ff */
[----:B------:R-:W-:Y:S01]  /*4cb0*/  FADD.FTZ R118, R72, R118 ;  /* 0x0000007648767221 */ /* 0x000fe20000010000 */
[----:B------:R-:W-:-:S04]  /*4cc0*/  @P2 PRMT R72, R66, 0x7632, R72 ;  /* 0x0000763242482816 */ /* 0x000fc80000000048 */
[----:B------:R-:W-:-:S05]  /*4cd0*/  @P2 SHF.L.U32 R72, R72, 0x10, RZ ;  /* 0x0000001048482819 */ /* 0x000fca00000006ff */
[----:B------:R-:W-:-:S07]  /*4ce0*/  @P2 FADD.FTZ R118, R72, R118 ;  /* 0x0000007648762221 */ /* 0x000fce0000010000 */
.L_x_108:
[----:B------:R-:W-:-:S04]  /*4cf0*/  F2FP.BF16.F32.PACK_AB R72, RZ, R118 ;  /* 0x00000076ff48723e */ /* 0x000fc800000010ff */
[----:B------:R-:W-:-:S07]  /*4d00*/  PRMT R70, R70, 0x5410, R72 ;  /* 0x0000541046467816 */ /* 0x000fce0000000048 */
.L_x_109:
        /* <DEDUP_REMOVED lines=8> */
.L_x_111:
[----:B-----5:R-:W-:-:S05]  /*4d90*/  SHF.L.U32 R72, R67, 0x10, RZ ;  /* 0x0000001043487819 */ /* 0x020fca00000006ff */
[----:B------:R-:W-:Y:S01]  /*4da0*/  FADD.FTZ R119, R72, R119 ;  /* 0x0000007748777221 */ /* 0x000fe20000010000 */
[----:B------:R-:W-:Y:S06]  /*4db0*/  BRA `(.L_x_112) ;  /* 0x0000000000107947 */ /* 0x000fec0003800000 */
.L_x_110:
[----:B-----5:R-:W-:-:S04]  /*4dc0*/  IMAD.U32 R72, R63, 0x10000, RZ ;  /* 0x000100003f487824 */ /* 0x020fc800078e00ff */
[----:B------:R-:W-:Y:S01]  /*4dd0*/  FADD.FTZ R119, R72, R119 ;  /* 0x0000007748777221 */ /* 0x000fe20000010000 */
[----:B------:R-:W-:-:S05]  /*4de0*/  @P2 SHF.L.U32 R72, R67, 0x10, RZ ;  /* 0x0000001043482819 */ /* 0x000fca00000006ff */
[----:B------:R-:W-:-:S07]  /*4df0*/  @P2 FADD.FTZ R119, R72, R119 ;  /* 0x0000007748772221 */ /* 0x000fce0000010000 */
.L_x_112:
[----:B------:R-:W-:-:S04]  /*4e00*/  F2FP.BF16.F32.PACK_AB R72, RZ, R119 ;  /* 0x00000077ff48723e */ /* 0x000fc800000010ff */
[----:B------:R-:W-:-:S07]  /*4e10*/  PRMT R71, R72, 0x7610, R71 ;  /* 0x0000761048477816 */ /* 0x000fce0000000047 */
.L_x_113:
[----:B------:R-:W-:Y:S01]  /*4e20*/  IMAD.U32 R133, R75, 0x10000, RZ ;  /* 0x000100004b857824 */ /* 0x000fe200078e00ff */
[----:B------:R-:W-:Y:S06]  /*4e30*/  @P3 BRA `(.L_x_114) ;  /* 0x0000000000243947 */ /* 0x000fec0003800000 */
[----:B------:R-:W-:-:S04]  /*4e40*/  ISETP.NE.U32.AND P2, PT, RZ, UR12, PT ;  /* 0x0000000cff007c0c */ /* 0x000fc8000bf45070 */
[----:B------:R-:W-:-:S13]  /*4e50*/  ISETP.NE.AND.EX P2, PT, RZ, UR13, PT, P2 ;  /* 0x0000000dff007c0c */ /* 0x000fda000bf45320 */
[----:B------:R-:W-:Y:S05]  /*4e60*/  @P2 BRA `(.L_x_115) ;  /* 0x0000000000082947 */ /* 0x000fea0003800000 */
[----:B------:R-:W-:Y:S05]  /*4e70*/  @P0 BRA `(.L_x_116) ;  /* 0x00000000002c0947 */ /* 0x000fea0003800000 */
[----:B------:R-:W-:Y:S05]  /*4e80*/  BRA `(.L_x_117) ;  /* 0x0000000000307947 */ /* 0x000fea0003800000 */
.L_x_115:
[----:B-----5:R-:W-:-:S04]  /*4e90*/  PRMT R72, R67, 0x7632, R72 ;  /* 0x0000763243487816 */ /* 0x020fc80000000048 */
[----:B------:R-:W-:-:S05]  /*4ea0*/  SHF.L.U32 R72, R72, 0x10, RZ ;  /* 0x0000001048487819 */ /* 0x000fca00000006ff */
[----:B------:R-:W-:Y:S01]  /*4eb0*/  FADD.FTZ R133, R72, R133 ;  /* 0x0000008548857221 */ /* 0x000fe20000010000 */
[----:B------:R-:W-:Y:S06]  /*4ec0*/  BRA `(.L_x_116) ;  /* 0x0000000000187947 */ /* 0x000fec0003800000 */
.L_x_114:
[----:B-----5:R-:W-:-:S05]  /*4ed0*/  PRMT R72, R63, 0x7632, R72 ;  /* 0x000076323f487816 */ /* 0x020fca0000000048 */
[----:B------:R-:W-:-:S04]  /*4ee0*/  IMAD.U32 R72, R72, 0x10000, RZ ;  /* 0x0001000048487824 */ /* 0x000fc800078e00ff */
[----:B------:R-:W-:Y:S01]  /*4ef0*/  FADD.FTZ R133, R72, R133 ;  /* 0x0000008548857221 */ /* 0x000fe20000010000 */
[----:B------:R-:W-:-:S04]  /*4f00*/  @P2 PRMT R72, R67, 0x7632, R72 ;  /* 0x0000763243482816 */ /* 0x000fc80000000048 */
[----:B------:R-:W-:-:S05]  /*4f10*/  @P2 SHF.L.U32 R72, R72, 0x10, RZ ;  /* 0x0000001048482819 */ /* 0x000fca00000006ff */
[----:B------:R-:W-:-:S07]  /*4f20*/  @P2 FADD.FTZ R133, R72, R133 ;  /* 0x0000008548852221 */ /* 0x000fce0000010000 */
.L_x_116:
[----:B------:R-:W-:-:S04]  /*4f30*/  F2FP.BF16.F32.PACK_AB R72, RZ, R133 ;  /* 0x00000085ff48723e */ /* 0x000fc800000010ff */
[----:B------:R-:W-:-:S07]  /*4f40*/  PRMT R71, R71, 0x5410, R72 ;  /* 0x0000541047477816 */ /* 0x000fce0000000048 */
.L_x_117:
[----:B------:R-:W0:Y:S02]  /*4f50*/  @P0 LDC.64 R72, c[0x0][0x238] ;  /* 0x00008e00ff480b82 */ /* 0x000e240000000a00 */
[----:B0-----:R-:W-:-:S04]  /*4f60*/  @P0 LEA R72, P2, R76, R72, 0x4 ;  /* 0x000000484c480211 */ /* 0x001fc800078420ff */
[C---:B------:R-:W-:Y:S01]  /*4f70*/  @P0 LEA.HI.X R73, R76.reuse, R73, RZ, 0x4, P2 ;  /* 0x000000494c490211 */ /* 0x040fe200010f24ff */
[----:B------:R-:W-:-:S04]  /*4f80*/  VIADD R76, R76, 0x20 ;  /* 0x000000204c4c7836 */ /* 0x000fc80000000000 */
[----:B------:R3:W-:Y:S04]  /*4f90*/  @P0 STG.E.128 desc[UR4][R72.64], R68 ;  /* 0x0000004448000986 */ /* 0x0007e8000c101d04 */
.L_x_85:
[----:B------:R-:W-:Y:S05]  /*4fa0*/  BSYNC B0 ;  /* 0x0000000000007941 */ /* 0x000fea0003800000 */
.L_x_84:
[----:B------:R-:W-:Y:S01]  /*4fb0*/  ISETP.GE.U32.AND P2, PT, R0, 0x80, PT ;  /* 0x000000800000780c */ /* 0x000fe20003f46070 */
[----:B------:R-:W-:-:S12]  /*4fc0*/  BSSY B0, `(.L_x_118) ;  /* 0x00000a6000007945 */ /* 0x000fd80003800000 */
[----:B------:R-:W-:Y:S05]  /*4fd0*/  @!P2 BRA `(.L_x_119) ;  /* 0x000000080090a947 */ /* 0x000fea0003800000 */
[----:B------:R-:W-:Y:S01]  /*4fe0*/  ISETP.NE.U32.AND P2, PT, RZ, UR10, PT ;  /* 0x0000000aff007c0c */ /* 0x000fe2000bf45070 */
[----:B------:R-:W4:Y:S03]  /*4ff0*/  LDC.64 R74, c[0x0][0x220] ;  /* 0x00008800ff4a7b82 */ /* 0x000f260000000a00 */
[----:B------:R-:W-:-:S13]  /*5000*/  ISETP.NE.AND.EX P2, PT, RZ, UR11, PT, P2 ;  /* 0x0000000bff007c0c */ /* 0x000fda000bf45320 */
[----:B-123--:R-:W-:-:S04]  /*5010*/  @P2 LEA R72, P3, R76, UR10, 0x4 ;  /* 0x0000000a4c482c11 */ /* 0x00efc8000f8620ff */
[----:B------:R-:W-:-:S05]  /*5020*/  @P2 LEA.HI.X R73, R76, UR11, RZ, 0x4, P3 ;  /* 0x0000000b4c492c11 */ /* 0x000fca00098f24ff */
[----:B-----5:R1:W5:Y:S01]  /*5030*/  @P2 LDG.E.128 R60, desc[UR4][R72.64] ;  /* 0x00000004483c2981 */ /* 0x020362000c1e1d00 */
[----:B------:R-:W-:-:S04]  /*5040*/  ISETP.NE.U32.AND P2, PT, RZ, UR12, PT ;  /* 0x0000000cff007c0c */ /* 0x000fc8000bf45070 */
[----:B------:R-:W-:-:S13]  /*5050*/  ISETP.NE.AND.EX P2, PT, RZ, UR13, PT, P2 ;  /* 0x0000000dff007c0c */ /* 0x000fda000bf45320 */
[----:B-1----:R-:W-:-:S04]  /*5060*/  @P2 LEA R72, P3, R76, UR12, 0x4 ;  /* 0x0000000c4c482c11 */ /* 0x002fc8000f8620ff */
[----:B------:R-:W-:-:S05]  /*5070*/  @P2 LEA.HI.X R73, R76, UR13, RZ, 0x4, P3 ;  /* 0x0000000d4c492c11 */ /* 0x000fca00098f24ff */
[----:B------:R4:W5:Y:S02]  /*5080*/  @P2 LDG.E.128 R64, desc[UR4][R72.64] ;  /* 0x0000000448402981 */ /* 0x000964000c1e1d00 */
[----:B----4-:R-:W-:-:S06]  /*5090*/  IMAD.WIDE.U32 R72, R76, 0x10, R74 ;  /* 0x000000104c487825 */ /* 0x010fcc00078e004a */
        /* <DEDUP_REMOVED lines=11> */
.L_x_121:
[----:B-----5:R-:W-:-:S04]  /*5150*/  IMAD.U32 R72, R64, 0x10000, RZ ;  /* 0x0001000040487824 */ /* 0x020fc800078e00ff */
[----:B------:R-:W-:Y:S01]  /*5160*/  FADD.FTZ R56, R72, R56 ;  /* 0x0000003848387221 */ /* 0x000fe20000010000 */
[----:B------:R-:W-:Y:S06]  /*5170*/  BRA `(.L_x_122) ;  /* 0x0000000000107947 */ /* 0x000fec0003800000 */
.L_x_120:
[----:B-----5:R-:W-:-:S05]  /*5180*/  SHF.L.U32 R72, R60, 0x10, RZ ;  /* 0x000000103c487819 */ /* 0x020fca00000006ff */
[----:B------:R-:W-:Y:S01]  /*5190*/  FADD.FTZ R56, R72, R56 ;  /* 0x0000003848387221 */ /* 0x000fe20000010000 */
[----:B------:R-:W-:-:S04]  /*51a0*/  @P2 IMAD.U32 R72, R64, 0x10000, RZ ;  /* 0x0001000040482824 */ /* 0x000fc800078e00ff */
[----:B------:R-:W-:-:S07]  /*51b0*/  @P2 FADD.FTZ R56, R72, R56 ;  /* 0x0000003848382221 */ /* 0x000fce0000010000 */
.L_x_122:
[----:B------:R-:W-:-:S04]  /*51c0*/  F2FP.BF16.F32.PACK_AB R72, RZ, R56 ;  /* 0x00000038ff48723e */ /* 0x000fc800000010ff */
[----:B------:R-:W-:-:S07]  /*51d0*/  PRMT R68, R72, 0x7610, R68 ;  /* 0x0000761048447816 */ /* 0x000fce0000000044 */
.L_x_123:
[----:B------:R-:W-:Y:S01]  /*51e0*/  SHF.L.U32 R88, R88, 0x10, RZ ;  /* 0x0000001058587819 */ /* 0x000fe200000006ff */
[----:B------:R-:W-:Y:S06]  /*51f0*/  @P3 BRA `(.L_x_124) ;  /* 0x0000000000243947 */ /* 0x000fec0003800000 */
[----:B------:R-:W-:-:S04]  /*5200*/  ISETP.NE.U32.AND P4, PT, RZ, UR12, PT ;  /* 0x0000000cff007c0c */ /* 0x000fc8000bf85070 */
[----:B------:R-:W-:-:S13]  /*5210*/  ISETP.NE.AND.EX P4, PT, RZ, UR13, PT, P4 ;  /* 0x0000000dff007c0c */ /* 0x000fda000bf85340 */
[----:B------:R-:W-:Y:S05]  /*5220*/  @P4 BRA `(.L_x_125) ;  /* 0x0000000000084947 */ /* 0x000fea0003800000 */
[----:B------:R-:W-:Y:S05]  /*5230*/  @P0 BRA `(.L_x_126) ;  /* 0x00000000002c0947 */ /* 0x000fea0003800000 */
[----:B------:R-:W-:Y:S05]  /*5240*/  BRA `(.L_x_127) ;  /* 0x0000000000307947 */ /* 0x000fea0003800000 */
.L_x_125:
[----:B-----5:R-:W-:-:S05]  /*5250*/  PRMT R72, R64, 0x7632, R72 ;  /* 0x0000763240487816 */ /* 0x020fca0000000048 */
[----:B------:R-:W-:-:S04]  /*5260*/  IMAD.U32 R72, R72, 0x10000, RZ ;  /* 0x0001000048487824 */ /* 0x000fc800078e00ff */
[----:B------:R-:W-:Y:S01]  /*5270*/  FADD.FTZ R88, R72, R88 ;  /* 0x0000005848587221 */ /* 0x000fe20000010000 */
[----:B------:R-:W-:Y:S06]  /*5280*/  BRA `(.L_x_126) ;  /* 0x0000000000187947 */ /* 0x000fec0003800000 */
.L_x_124:
[----:B-----5:R-:W-:-:S04]  /*5290*/  PRMT R72, R60, 0x7632, R72 ;  /* 0x000076323c487816 */ /* 0x020fc80000000048 */
[----:B------:R-:W-:-:S05]  /*52a0*/  SHF.L.U32 R72, R72, 0x10, RZ ;  /* 0x0000001048487819 */ /* 0x000fca00000006ff */
[----:B------:R-:W-:Y:S01]  /*52b0*/  FADD.FTZ R88, R72, R88 ;  /* 0x0000005848587221 */ /* 0x000fe20000010000 */
[----:B------:R-:W-:-:S05]  /*52c0*/  @P2 PRMT R72, R64, 0x7632, R72 ;  /* 0x0000763240482816 */ /* 0x000fca0000000048 */
[----:B------:R-:W-:-:S04]  /*52d0*/  @P2 IMAD.U32 R72, R72, 0x10000, RZ ;  /* 0x0001000048482824 */ /* 0x000fc800078e00ff */
[----:B------:R-:W-:-:S07]  /*52e0*/  @P2 FADD.FTZ R88, R72, R88 ;  /* 0x0000005848582221 */ /* 0x000fce0000010000 */
.L_x_126:
[----:B------:R-:W-:-:S04]  /*52f0*/  F2FP.BF16.F32.PACK_AB R72, RZ, R88 ;  /* 0x00000058ff48723e */ /* 0x000fc800000010ff */
[----:B------:R-:W-:-:S07]  /*5300*/  PRMT R68, R68, 0x5410, R72 ;  /* 0x0000541044447816 */ /* 0x000fce0000000048 */
.L_x_127:
        /* <DEDUP_REMOVED lines=8> */
.L_x_129:
[----:B-----5:R-:W-:-:S04]  /*5390*/  IMAD.U32 R72, R65, 0x10000, RZ ;  /* 0x0001000041487824 */ /* 0x020fc800078e00ff */
[----:B------:R-:W-:Y:S01]  /*53a0*/  FADD.FTZ R89, R72, R89 ;  /* 0x0000005948597221 */ /* 0x000fe20000010000 */
[----:B------:R-:W-:Y:S06]  /*53b0*/  BRA `(.L_x_130) ;  /* 0x0000000000107947 */ /* 0x000fec0003800000 */
.L_x_128:
[----:B-----5:R-:W-:-:S05]  /*53c0*/  SHF.L.U32 R72, R61, 0x10, RZ ;  /* 0x000000103d487819 */ /* 0x020fca00000006ff */
[----:B------:R-:W-:Y:S01]  /*53d0*/  FADD.FTZ R89, R72, R89 ;  /* 0x0000005948597221 */ /* 0x000fe20000010000 */
[----:B------:R-:W-:-:S04]  /*53e0*/  @P2 IMAD.U32 R72, R65, 0x10000, RZ ;  /* 0x0001000041482824 */ /* 0x000fc800078e00ff */
[----:B------:R-:W-:-:S07]  /*53f0*/  @P2 FADD.FTZ R89, R72, R89 ;  /* 0x0000005948592221 */ /* 0x000fce0000010000 */
.L_x_130:
[----:B------:R-:W-:-:S04]  /*5400*/  F2FP.BF16.F32.PACK_AB R72, RZ, R89 ;  /* 0x00000059ff48723e */ /* 0x000fc800000010ff */
[----:B------:R-:W-:-:S07]  /*5410*/  PRMT R69, R72, 0x7610, R69 ;  /* 0x0000761048457816 */ /* 0x000fce0000000045 */
.L_x_131:
[----:B------:R-:W-:Y:S01]  /*5420*/  SHF.L.U32 R105, R73, 0x10, RZ ;  /* 0x0000001049697819 */ /* 0x000fe200000006ff */
[----:B------:R-:W-:Y:S06]  /*5430*/  @P3 BRA `(.L_x_132) ;  /* 0x0000000000243947 */ /* 0x000fec0003800000 */
[----:B------:R-:W-:-:S04]  /*5440*/  ISETP.NE.U32.AND P4, PT, RZ, UR12, PT ;  /* 0x0000000cff007c0c */ /* 0x000fc8000bf85070 */
[----:B------:R-:W-:-:S13]  /*5450*/  ISETP.NE.AND.EX P4, PT, RZ, UR13, PT, P4 ;  /* 0x0000000dff007c0c */ /* 0x000fda000bf85340 */
[----:B------:R-:W-:Y:S05]  /*5460*/  @P4 BRA `(.L_x_133) ;  /* 0x0000000000084947 */ /* 0x000fea0003800000 */
[----:B------:R-:W-:Y:S05]  /*5470*/  @P0 BRA `(.L_x_134) ;  /* 0x00000000002c0947 */ /* 0x000fea0003800000 */
[----:B------:R-:W-:Y:S05]  /*5480*/  BRA `(.L_x_135) ;  /* 0x0000000000307947 */ /* 0x000fea0003800000 */
.L_x_133:
[----:B-----5:R-:W-:-:S05]  /*5490*/  PRMT R72, R65, 0x7632, R72 ;  /* 0x0000763241487816 */ /* 0x020fca0000000048 */
[----:B------:R-:W-:-:S04]  /*54a0*/  IMAD.U32 R72, R72, 0x10000, RZ ;  /* 0x0001000048487824 */ /* 0x000fc800078e00ff */
[----:B------:R-:W-:Y:S01]  /*54b0*/  FADD.FTZ R105, R72, R105 ;  /* 0x0000006948697221 */ /* 0x000fe20000010000 */
[----:B------:R-:W-:Y:S06]  /*54c0*/  BRA `(.L_x_134) ;  /* 0x0000000000187947 */ /* 0x000fec0003800000 */
.L_x_132:
[----:B-----5:R-:W-:-:S04]  /*54d0*/  PRMT R72, R61, 0x7632, R72 ;  /* 0x000076323d487816 */ /* 0x020fc80000000048 */
[----:B------:R-:W-:-:S05]  /*54e0*/  SHF.L.U32 R72, R72, 0x10, RZ ;  /* 0x0000001048487819 */ /* 0x000fca00000006ff */
[----:B------:R-:W-:Y:S01]  /*54f0*/  FADD.FTZ R105, R72, R105 ;  /* 0x0000006948697221 */ /* 0x000fe20000010000 */
[----:B------:R-:W-:-:S05]  /*5500*/  @P2 PRMT R72, R65, 0x7632, R72 ;  /* 0x0000763241482816 */ /* 0x000fca0000000048 */
[----:B------:R-:W-:-:S04]  /*5510*/  @P2 IMAD.U32 R72, R72, 0x10000, RZ ;  /* 0x0001000048482824 */ /* 0x000fc800078e00ff */
[----:B------:R-:W-:-:S07]  /*5520*/  @P2 FADD.FTZ R105, R72, R105 ;  /* 0x0000006948692221 */ /* 0x000fce0000010000 */
.L_x_134:
[----:B------:R-:W-:-:S04]  /*5530*/  F2FP.BF16.F32.PACK_AB R72, RZ, R105 ;  /* 0x00000069ff48723e */ /* 0x000fc800000010ff */
[----:B------:R-:W-:-:S07]  /*5540*/  PRMT R69, R69, 0x5410, R72 ;  /* 0x0000541045457816 */ /* 0x000fce0000000048 */
.L_x_135:
        /* <DEDUP_REMOVED lines=8> */
.L_x_137:
[----:B-----5:R-:W-:-:S04]  /*55d0*/  IMAD.U32 R72, R66, 0x10000, RZ ;  /* 0x0001000042487824 */ /* 0x020fc800078e00ff */
[----:B------:R-:W-:Y:S01]  /*55e0*/  FADD.FTZ R104, R72, R104 ;  /* 0x0000006848687221 */ /* 0x000fe20000010000 */
[----:B------:R-:W-:Y:S06]  /*55f0*/  BRA `(.L_x_138) ;  /* 0x0000000000107947 */ /* 0x000fec0003800000 */
.L_x_136:
[----:B-----5:R-:W-:-:S05]  /*5600*/  SHF.L.U32 R72, R62, 0x10, RZ ;  /* 0x000000103e487819 */ /* 0x020fca00000006ff */
[----:B------:R-:W-:Y:S01]  /*5610*/  FADD.FTZ R104, R72, R104 ;  /* 0x0000006848687221 */ /* 0x000fe20000010000 */
[----:B------:R-:W-:-:S04]  /*5620*/  @P2 IMAD.U32 R72, R66, 0x10000, RZ ;  /* 0x0001000042482824 */ /* 0x000fc800078e00ff */
[----:B------:R-:W-:-:S07]  /*5630*/  @P2 FADD.FTZ R104, R72, R104 ;  /* 0x0000006848682221 */ /* 0x000fce0000010000 */
.L_x_138:
[----:B------:R-:W-:-:S04]  /*5640*/  F2FP.BF16.F32.PACK_AB R72, RZ, R104 ;  /* 0x00000068ff48723e */ /* 0x000fc800000010ff */
[----:B------:R-:W-:-:S07]  /*5650*/  PRMT R70, R72, 0x7610, R70 ;  /* 0x0000761048467816 */ /* 0x000fce0000000046 */
.L_x_139:
[----:B------:R-:W-:Y:S01]  /*5660*/  SHF.L.U32 R120, R74, 0x10, RZ ;  /* 0x000000104a787819 */ /* 0x000fe200000006ff */
[----:B------:R-:W-:Y:S06]  /*5670*/  @P3 BRA `(.L_x_140) ;  /* 0x0000000000243947 */ /* 0x000fec0003800000 */
[----:B------:R-:W-:-:S04]  /*5680*/  ISETP.NE.U32.AND P4, PT, RZ, UR12, PT ;  /* 0x0000000cff007c0c */ /* 0x000fc8000bf85070 */
[----:B------:R-:W-:-:S13]  /*5690*/  ISETP.NE.AND.EX P4, PT, RZ, UR13, PT, P4 ;  /* 0x0000000dff007c0c */ /* 0x000fda000bf85340 */
[----:B------:R-:W-:Y:S05]  /*56a0*/  @P4 BRA `(.L_x_141) ;  /* 0x0000000000084947 */ /* 0x000fea0003800000 */
[----:B------:R-:W-:Y:S05]  /*56b0*/  @P0 BRA `(.L_x_142) ;  /* 0x00000000002c0947 */ /* 0x000fea0003800000 */
[----:B------:R-:W-:Y:S05]  /*56c0*/  BRA `(.L_x_143) ;  /* 0x0000000000307947 */ /* 0x000fea0003800000 */
.L_x_141:
[----:B-----5:R-:W-:-:S05]  /*56d0*/  PRMT R72, R66, 0x7632, R72 ;  /* 0x0000763242487816 */ /* 0x020fca0000000048 */
[----:B------:R-:W-:-:S04]  /*56e0*/  IMAD.U32 R72, R72, 0x10000, RZ ;  /* 0x0001000048487824 */ /* 0x000fc800078e00ff */
[----:B------:R-:W-:Y:S01]  /*56f0*/  FADD.FTZ R120, R72, R120 ;  /* 0x0000007848787221 */ /* 0x000fe20000010000 */
[----:B------:R-:W-:Y:S06]  /*5700*/  BRA `(.L_x_142) ;  /* 0x0000000000187947 */ /* 0x000fec0003800000 */
.L_x_140:
[----:B-----5:R-:W-:-:S04]  /*5710*/  PRMT R72, R62, 0x7632, R72 ;  /* 0x000076323e487816 */ /* 0x020fc80000000048 */
[----:B------:R-:W-:-:S05]  /*5720*/  SHF.L.U32 R72, R72, 0x10, RZ ;  /* 0x0000001048487819 */ /* 0x000fca00000006ff */
[----:B------:R-:W-:Y:S01]  /*5730*/  FADD.FTZ R120, R72, R120 ;  /* 0x0000007848787221 */ /* 0x000fe20000010000 */
[----:B------:R-:W-:-:S05]  /*5740*/  @P2 PRMT R72, R66, 0x7632, R72 ;  /* 0x0000763242482816 */ /* 0x000fca0000000048 */
[----:B------:R-:W-:-:S04]  /*5750*/  @P2 IMAD.U32 R72, R72, 0x10000, RZ ;  /* 0x0001000048482824 */ /* 0x000fc800078e00ff */
[----:B------:R-:W-:-:S07]  /*5760*/  @P2 FADD.FTZ R120, R72, R120 ;  /* 0x0000007848782221 */ /* 0x000fce0000010000 */
.L_x_142:
[----:B------:R-:W-:-:S04]  /*5770*/  F2FP.BF16.F32.PACK_AB R72, RZ, R120 ;  /* 0x00000078ff48723e */ /* 0x000fc800000010ff */
[----:B------:R-:W-:-:S07]  /*5780*/  PRMT R70, R70, 0x5410, R72 ;  /* 0x0000541046467816 */ /* 0x000fce0000000048 */
.L_x_143:
        /* <DEDUP_REMOVED lines=8> */
.L_x_145:
[----:B-----5:R-:W-:-:S04]  /*5810*/  IMAD.U32 R72, R67, 0x10000, RZ ;  /* 0x0001000043487824 */ /* 0x020fc800078e00ff */
[----:B------:R-:W-:Y:S01]  /*5820*/  FADD.FTZ R121, R72, R121 ;  /* 0x0000007948797221 */ /* 0x000fe20000010000 */
[----:B------:R-:W-:Y:S06]  /*5830*/  BRA `(.L_x_146) ;  /* 0x0000000000107947 */ /* 0x000fec0003800000 */
.L_x_144:
[----:B-----5:R-:W-:-:S05]  /*5840*/  SHF.L.U32 R72, R63, 0x10, RZ ;  /* 0x000000103f487819 */ /* 0x020fca00000006ff */
[----:B------:R-:W-:Y:S01]  /*5850*/  FADD.FTZ R121, R72, R121 ;  /* 0x0000007948797221 */ /* 0x000fe20000010000 */
[----:B------:R-:W-:-:S04]  /*5860*/  @P2 IMAD.U32 R72, R67, 0x10000, RZ ;  /* 0x0001000043482824 */ /* 0x000fc800078e00ff */
[----:B------:R-:W-:-:S07]  /*5870*/  @P2 FADD.FTZ R121, R72, R121 ;  /* 0x0000007948792221 */ /* 0x000fce0000010000 */
.L_x_146:
[----:B------:R-:W-:-:S04]  /*5880*/  F2FP.BF16.F32.PACK_AB R72, RZ, R121 ;  /* 0x00000079ff48723e */ /* 0x000fc800000010ff */
[----:B------:R-:W-:-:S07]  /*5890*/  PRMT R71, R72, 0x7610, R71 ;  /* 0x0000761048477816 */ /* 0x000fce0000000047 */
.L_x_147:
[----:B------:R-:W-:Y:S01]  /*58a0*/  SHF.L.U32 R134, R75, 0x10, RZ ;  /* 0x000000104b867819 */ /* 0x000fe200000006ff */
[----:B------:R-:W-:Y:S06]  /*58b0*/  @P3 BRA `(.L_x_148) ;  /* 0x0000000000243947 */ /* 0x000fec0003800000 */
[----:B------:R-:W-:-:S04]  /*58c0*/  ISETP.NE.U32.AND P2, PT, RZ, UR12, PT ;  /* 0x0000000cff007c0c */ /* 0x000fc8000bf45070 */
[----:B------:R-:W-:-:S13]  /*58d0*/  ISETP.NE.AND.EX P2, PT, RZ, UR13, PT, P2 ;  /* 0x0000000dff007c0c */ /* 0x000fda000bf45320 */
[----:B------:R-:W-:Y:S05]  /*58e0*/  @P2 BRA `(.L_x_149) ;  /* 0x0000000000082947 */ /* 0x000fea0003800000 */
[----:B------:R-:W-:Y:S05]  /*58f0*/  @P0 BRA `(.L_x_150) ;  /* 0x00000000002c0947 */ /* 0x000fea0003800000 */
[----:B------:R-:W-:Y:S05]  /*5900*/  BRA `(.L_x_151) ;  /* 0x0000000000307947 */ /* 0x000fea0003800000 */
.L_x_149:
[----:B-----5:R-:W-:-:S05]  /*5910*/  PRMT R72, R67, 0x7632, R72 ;  /* 0x0000763243487816 */ /* 0x020fca0000000048 */
[----:B------:R-:W-:-:S04]  /*5920*/  IMAD.U32 R72, R72, 0x10000, RZ ;  /* 0x0001000048487824 */ /* 0x000fc800078e00ff */
[----:B------:R-:W-:Y:S01]  /*5930*/  FADD.FTZ R134, R72, R134 ;  /* 0x0000008648867221 */ /* 0x000fe20000010000 */
[----:B------:R-:W-:Y:S06]  /*5940*/  BRA `(.L_x_150) ;  /* 0x0000000000187947 */ /* 0x000fec0003800000 */
.L_x_148:
[----:B-----5:R-:W-:-:S04]  /*5950*/  PRMT R72, R63, 0x7632, R72 ;  /* 0x000076323f487816 */ /* 0x020fc80000000048 */
[----:B------:R-:W-:-:S05]  /*5960*/  SHF.L.U32 R72, R72, 0x10, RZ ;  /* 0x0000001048487819 */ /* 0x000fca00000006ff */
[----:B------:R-:W-:Y:S01]  /*5970*/  FADD.FTZ R134, R72, R134 ;  /* 0x0000008648867221 */ /* 0x000fe20000010000 */
[----:B------:R-:W-:-:S05]  /*5980*/  @P2 PRMT R72, R67, 0x7632, R72 ;  /* 0x0000763243482816 */ /* 0x000fca0000000048 */
[----:B------:R-:W-:-:S04]  /*5990*/  @P2 IMAD.U32 R72, R72, 0x10000, RZ ;  /* 0x0001000048482824 */ /* 0x000fc800078e00ff */
[----:B------:R-:W-:-:S07]  /*59a0*/  @P2 FADD.FTZ R134, R72, R134 ;  /* 0x0000008648862221 */ /* 0x000fce0000010000 */
.L_x_150:
[----:B------:R-:W-:-:S04]  /*59b0*/  F2FP.BF16.F32.PACK_AB R72, RZ, R134 ;  /* 0x00000086ff48723e */ /* 0x000fc800000010ff */
[----:B------:R-:W-:-:S07]  /*59c0*/  PRMT R71, R71, 0x5410, R72 ;  /* 0x0000541047477816 */ /* 0x000fce0000000048 */
.L_x_151:
[----:B------:R-:W0:Y:S02]  /*59d0*/  @P0 LDC.64 R72, c[0x0][0x238] ;  /* 0x00008e00ff480b82 */ /* 0x000e240000000a00 */
[----:B0-----:R-:W-:-:S04]  /*59e0*/  @P0 LEA R72, P2, R76, R72, 0x4 ;  /* 0x000000484c480211 */ /* 0x001fc800078420ff */
[C---:B------:R-:W-:Y:S02]  /*59f0*/  @P0 LEA.HI.X R73, R76.reuse, R73, RZ, 0x4, P2 ;  /* 0x000000494c490211 */ /* 0x040fe400010f24ff */
[----:B------:R-:W-:-:S03]  /*5a00*/  IADD3 R76, R76, 0x20, RZ ;  /* 0x000000204c4c7810 */ /* 0x000fc60007ffe0ff */
[----:B------:R4:W-:Y:S04]  /*5a10*/  @P0 STG.E.128 desc[UR4][R72.64], R68 ;  /* 0x0000004448000986 */ /* 0x0009e8000c101d04 */
.L_x_119:
[----:B------:R-:W-:Y:S05]  /*5a20*/  BSYNC B0 ;  /* 0x0000000000007941 */ /* 0x000fea0003800000 */
.L_x_118:
[----:B------:R-:W-:Y:S01]  /*5a30*/  ISETP.GE.U32.AND P2, PT, R0, 0xa0, PT ;  /* 0x000000a00000780c */ /* 0x000fe20003f46070 */
[----:B------:R-:W-:-:S12]  /*5a40*/  BSSY B0, `(.L_x_152) ;  /* 0x00000a6000007945 */ /* 0x000fd80003800000 */
[----:B------:R-:W-:Y:S05]  /*5a50*/  @!P2 BRA `(.L_x_153) ;  /* 0x000000080090a947 */ /* 0x000fea0003800000 */
[----:B------:R-:W-:Y:S01]  /*5a60*/  ISETP.NE.U32.AND P2, PT, RZ, UR10, PT ;  /* 0x0000000aff007c0c */ /* 0x000fe2000bf45070 */
[----:B------:R-:W0:Y:S03]  /*5a70*/  LDC.64 R74, c[0x0][0x220] ;  /* 0x00008800ff4a7b82 */ /* 0x000e260000000a00 */
[----:B------:R-:W-:-:S13]  /*5a80*/  ISETP.NE.AND.EX P2, PT, RZ, UR11, PT, P2 ;  /* 0x0000000bff007c0c */ /* 0x000fda000bf45320 */
[----:B-1234-:R-:W-:-:S04]  /*5a90*/  @P2 LEA R72, P3, R76, UR10, 0x4 ;  /* 0x0000000a4c482c11 */ /* 0x01efc8000f8620ff */
[----:B------:R-:W-:-:S05]  /*5aa0*/  @P2 LEA.HI.X R73, R76, UR11, RZ, 0x4, P3 ;  /* 0x0000000b4c492c11 */ /* 0x000fca00098f24ff */
[----:B-----5:R1:W5:Y:S01]  /*5ab0*/  @P2 LDG.E.128 R60, desc[UR4][R72.64] ;  /* 0x00000004483c2981 */ /* 0x020362000c1e1d00 */
[----:B------:R-:W-:-:S04]  /*5ac0*/  ISETP.NE.U32.AND P2, PT, RZ, UR12, PT ;  /* 0x0000000cff007c0c */ /* 0x000fc8000bf45070 */
[----:B------:R-:W-:-:S13]  /*5ad0*/  ISETP.NE.AND.EX P2, PT, RZ, UR13, PT, P2 ;  /* 0x0000000dff007c0c */ /* 0x000fda000bf45320 */
[----:B-1----:R-:W-:-:S04]  /*5ae0*/  @P2 LEA R72, P3, R76, UR12, 0x4 ;  /* 0x0000000c4c482c11 */ /* 0x002fc8000f8620ff */
[----:B------:R-:W-:-:S05]  /*5af0*/  @P2 LEA.HI.X R73, R76, UR13, RZ, 0x4, P3 ;  /* 0x0000000d4c492c11 */ /* 0x000fca00098f24ff */
[----:B------:R0:W5:Y:S02]  /*5b00*/  @P2 LDG.E.128 R64, desc[UR4][R72.64] ;  /* 0x0000000448402981 */ /* 0x000164000c1e1d00 */
[----:B0-----:R-:W-:-:S06]  /*5b10*/  IMAD.WIDE.U32 R72, R76, 0x10, R74 ;  /* 0x000000104c487825 */ /* 0x001fcc00078e004a */
        /* <DEDUP_REMOVED lines=11> */
.L_x_155:
[----:B-----5:R-:W-:-:S05]  /*5bd0*/  SHF.L.U32 R72, R64, 0x10, RZ ;  /* 0x0000001040487819 */ /* 0x020fca00000006ff */
[----:B------:R-:W-:Y:S01]  /*5be0*/  FADD.FTZ R57, R72, R57 ;  /* 0x0000003948397221 */ /* 0x000fe20000010000 */
[----:B------:R-:W-:Y:S06]  /*5bf0*/  BRA `(.L_x_156) ;  /* 0x0000000000107947 */ /* 0x000fec0003800000 */
.L_x_154:
[----:B-----5:R-:W-:-:S04]  /*5c00*/  IMAD.U32 R72, R60, 0x10000, RZ ;  /* 0x000100003c487824 */ /* 0x020fc800078e00ff */
[----:B------:R-:W-:Y:S01]  /*5c10*/  FADD.FTZ R57, R72, R57 ;  /* 0x0000003948397221 */ /* 0x000fe20000010000 */
[----:B------:R-:W-:-:S05]  /*5c20*/  @P2 SHF.L.U32 R72, R64, 0x10, RZ ;  /* 0x0000001040482819 */ /* 0x000fca00000006ff */
[----:B------:R-:W-:-:S07]  /*5c30*/  @P2 FADD.FTZ R57, R72, R57 ;  /* 0x0000003948392221 */ /* 0x000fce0000010000 */
.L_x_156:
[----:B------:R-:W-:-:S04]  /*5c40*/  F2FP.BF16.F32.PACK_AB R72, RZ, R57 ;  /* 0x00000039ff48723e */ /* 0x000fc800000010ff */
[----:B------:R-:W-:-:S07]  /*5c50*/  PRMT R68, R72, 0x7610, R68 ;  /* 0x0000761048447816 */ /* 0x000fce0000000044 */
.L_x_157:
[----:B------:R-:W-:Y:S01]  /*5c60*/  IMAD.U32 R90, R90, 0x10000, RZ ;  /* 0x000100005a5a7824 */ /* 0x000fe200078e00ff */
[----:B------:R-:W-:Y:S06]  /*5c70*/  @P3 BRA `(.L_x_158) ;  /* 0x0000000000243947 */ /* 0x000fec0003800000 */
[----:B------:R-:W-:-:S04]  /*5c80*/  ISETP.NE.U32.AND P4, PT, RZ, UR12, PT ;  /* 0x0000000cff007c0c */ /* 0x000fc8000bf85070 */
[----:B------:R-:W-:-:S13]  /*5c90*/  ISETP.NE.AND.EX P4, PT, RZ, UR13, PT, P4 ;  /* 0x0000000dff007c0c */ /* 0x000fda000bf85340 */
[----:B------:R-:W-:Y:S05]  /*5ca0*/  @P4 BRA `(.L_x_159) ;  /* 0x0000000000084947 */ /* 0x000fea0003800000 */
[----:B------:R-:W-:Y:S05]  /*5cb0*/  @P0 BRA `(.L_x_160) ;  /* 0x00000000002c0947 */ /* 0x000fea0003800000 */
[----:B------:R-:W-:Y:S05]  /*5cc0*/  BRA `(.L_x_161) ;  /* 0x0000000000307947 */ /* 0x000fea0003800000 */
.L_x_159:
[----:B-----5:R-:W-:-:S04]  /*5cd0*/  PRMT R72, R64, 0x7632, R72 ;  /* 0x0000763240487816 */ /* 0x020fc80000000048 */
[----:B------:R-:W-:-:S05]  /*5ce0*/  SHF.L.U32 R72, R72, 0x10, RZ ;  /* 0x0000001048487819 */ /* 0x000fca00000006ff */
[----:B------:R-:W-:Y:S01]  /*5cf0*/  FADD.FTZ R90, R72, R90 ;  /* 0x0000005a485a7221 */ /* 0x000fe20000010000 */
[----:B------:R-:W-:Y:S06]  /*5d00*/  BRA `(.L_x_160) ;  /* 0x0000000000187947 */ /* 0x000fec0003800000 */
.L_x_158:
[----:B-----5:R-:W-:-:S05]  /*5d10*/  PRMT R72, R60, 0x7632, R72 ;  /* 0x000076323c487816 */ /* 0x020fca0000000048 */
[----:B------:R-:W-:-:S04]  /*5d20*/  IMAD.U32 R72, R72, 0x10000, RZ ;  /* 0x0001000048487824 */ /* 0x000fc800078e00ff */
[----:B------:R-:W-:Y:S01]  /*5d30*/  FADD.FTZ R90, R72, R90 ;  /* 0x0000005a485a7221 */ /* 0x000fe20000010000 */
[----:B------:R-:W-:-:S04]  /*5d40*/  @P2 PRMT R72, R64, 0x7632, R72 ;  /* 0x0000763240482816 */ /* 0x000fc80000000048 */
[----:B------:R-:W-:-:S05]  /*5d50*/  @P2 SHF.L.U32 R72, R72, 0x10, RZ ;  /* 0x0000001048482819 */ /* 0x000fca00000006ff */
[----:B------:R-:W-:-:S07]  /*5d60*/  @P2 FADD.FTZ R90, R72, R90 ;  /* 0x0000005a485a2221 */ /* 0x000fce0000010000 */
.L_x_160:
[----:B------:R-:W-:-:S04]  /*5d70*/  F2FP.BF16.F32.PACK_AB R72, RZ, R90 ;  /* 0x0000005aff48723e */ /* 0x000fc800000010ff */
[----:B------:R-:W-:-:S07]  /*5d80*/  PRMT R68, R68, 0x5410, R72 ;  /* 0x0000541044447816 */ /* 0x000fce0000000048 */
.L_x_161:
        /* <DEDUP_REMOVED lines=8> */
.L_x_163:
[----:B-----5:R-:W-:-:S05]  /*5e10*/  SHF.L.U32 R72, R65, 0x10, RZ ;  /* 0x0000001041487819 */ /* 0x020fca00000006ff */
[----:B------:R-:W-:Y:S01]  /*5e20*/  FADD.FTZ R91, R72, R91 ;  /* 0x0000005b485b7221 */ /* 0x000fe20000010000 */
[----:B------:R-:W-:Y:S06]  /*5e30*/  BRA `(.L_x_164) ;  /* 0x0000000000107947 */ /* 0x000fec0003800000 */
.L_x_162:
[----:B-----5:R-:W-:-:S04]  /*5e40*/  IMAD.U32 R72, R61, 0x10000, RZ ;  /* 0x000100003d487824 */ /* 0x020fc800078e00ff */
[----:B------:R-:W-:Y:S01]  /*5e50*/  FADD.FTZ R91, R72, R91 ;  /* 0x0000005b485b7221 */ /* 0x000fe20000010000 */
[----:B------:R-:W-:-:S05]  /*5e60*/  @P2 SHF.L.U32 R72, R65, 0x10, RZ ;  /* 0x0000001041482819 */ /* 0x000fca00000006ff */
[----:B------:R-:W-:-:S07]  /*5e70*/  @P2 FADD.FTZ R91, R72, R91 ;  /* 0x0000005b485b2221 */ /* 0x000fce0000010000 */
.L_x_164:
[----:B------:R-:W-:-:S04]  /*5e80*/  F2FP.BF16.F32.PACK_AB R72, RZ, R91 ;  /* 0x0000005bff48723e */ /* 0x000fc800000010ff */
[----:B------:R-:W-:-:S07]  /*5e90*/  PRMT R69, R72, 0x7610, R69 ;  /* 0x0000761048457816 */ /* 0x000fce0000000045 */
.L_x_165:
[----:B------:R-:W-:Y:S01]  /*5ea0*/  IMAD.U32 R103, R73, 0x10000, RZ ;  /* 0x0001000049677824 */ /* 0x000fe200078e00ff */
[----:B------:R-:W-:Y:S06]  /*5eb0*/  @P3 BRA `(.L_x_166) ;  /* 0x0000000000243947 */ /* 0x000fec0003800000 */
[----:B------:R-:W-:-:S04]  /*5ec0*/  ISETP.NE.U32.AND P4, PT, RZ, UR12, PT ;  /* 0x0000000cff007c0c */ /* 0x000fc8000bf85070 */
[----:B------:R-:W-:-:S13]  /*5ed0*/  ISETP.NE.AND.EX P4, PT, RZ, UR13, PT, P4 ;  /* 0x0000000dff007c0c */ /* 0x000fda000bf85340 */
[----:B------:R-:W-:Y:S05]  /*5ee0*/  @P4 BRA `(.L_x_167) ;  /* 0x0000000000084947 */ /* 0x000fea0003800000 */
[----:B------:R-:W-:Y:S05]  /*5ef0*/  @P0 BRA `(.L_x_168) ;  /* 0x00000000002c0947 */ /* 0x000fea0003800000 */
[----:B------:R-:W-:Y:S05]  /*5f00*/  BRA `(.L_x_169) ;  /* 0x0000000000307947 */ /* 0x000fea0003800000 */
.L_x_167:
[----:B-----5:R-:W-:-:S04]  /*5f10*/  PRMT R72, R65, 0x7632, R72 ;  /* 0x0000763241487816 */ /* 0x020fc80000000048 */
[----:B------:R-:W-:-:S05]  /*5f20*/  SHF.L.U32 R72, R72, 0x10, RZ ;  /* 0x0000001048487819 */ /* 0x000fca00000006ff */
[----:B------:R-:W-:Y:S01]  /*5f30*/  FADD.FTZ R103, R72, R103 ;  /* 0x0000006748677221 */ /* 0x000fe20000010000 */
[----:B------:R-:W-:Y:S06]  /*5f40*/  BRA `(.L_x_168) ;  /* 0x0000000000187947 */ /* 0x000fec0003800000 */
.L_x_166:
[----:B-----5:R-:W-:-:S05]  /*5f50*/  PRMT R72, R61, 0x7632, R72 ;  /* 0x000076323d487816 */ /* 0x020fca0000000048 */
[----:B------:R-:W-:-:S04]  /*5f60*/  IMAD.U32 R72, R72, 0x10000, RZ ;  /* 0x0001000048487824 */ /* 0x000fc800078e00ff */
[----:B------:R-:W-:Y:S01]  /*5f70*/  FADD.FTZ R103, R72, R103 ;  /* 0x0000006748677221 */ /* 0x000fe20000010000 */
[----:B------:R-:W-:-:S04]  /*5f80*/  @P2 PRMT R72, R65, 0x7632, R72 ;  /* 0x0000763241482816 */ /* 0x000fc80000000048 */
[----:B------:R-:W-:-:S05]  /*5f90*/  @P2 SHF.L.U32 R72, R72, 0x10, RZ ;  /* 0x0000001048482819 */ /* 0x000fca00000006ff */
[----:B------:R-:W-:-:S07]  /*5fa0*/  @P2 FADD.FTZ R103, R72, R103 ;  /* 0x0000006748672221 */ /* 0x000fce0000010000 */
.L_x_168:
[----:B------:R-:W-:-:S04]  /*5fb0*/  F2FP.BF16.F32.PACK_AB R72, RZ, R103 ;  /* 0x00000067ff48723e */ /* 0x000fc800000010ff */
[----:B------:R-:W-:-:S07]  /*5fc0*/  PRMT R69, R69, 0x5410, R72 ;  /* 0x0000541045457816 */ /* 0x000fce0000000048 */
.L_x_169:
        /* <DEDUP_REMOVED lines=8> */
.L_x_171:
[----:B-----5:R-:W-:-:S05]  /*6050*/  SHF.L.U32 R72, R66, 0x10, RZ ;  /* 0x0000001042487819 */ /* 0x020fca00000006ff */
[----:B------:R-:W-:Y:S01]  /*6060*/  FADD.FTZ R102, R72, R102 ;  /* 0x0000006648667221 */ /* 0x000fe20000010000 */
[----:B------:R-:W-:Y:S06]  /*6070*/  BRA `(.L_x_172) ;  /* 0x0000000000107947 */ /* 0x000fec0003800000 */
.L_x_170:
[----:B-----5:R-:W-:-:S04]  /*6080*/  IMAD.U32 R72, R62, 0x10000, RZ ;  /* 0x000100003e487824 */ /* 0x020fc800078e00ff */
[----:B------:R-:W-:Y:S01]  /*6090*/  FADD.FTZ R102, R72, R102 ;  /* 0x0000006648667221 */ /* 0x000fe20000010000 */
[----:B------:R-:W-:-:S05]  /*60a0*/  @P2 SHF.L.U32 R72, R66, 0x10, RZ ;  /* 0x0000001042482819 */ /* 0x000fca00000006ff */
[----:B------:R-:W-:-:S07]  /*60b0*/  @P2 FADD.FTZ R102, R72, R102 ;  /* 0x0000006648662221 */ /* 0x000fce0000010000 */
.L_x_172:
[----:B------:R-:W-:-:S04]  /*60c0*/  F2FP.BF16.F32.PACK_AB R72, RZ, R102 ;  /* 0x00000066ff48723e */ /* 0x000fc800000010ff */
[----:B------:R-:W-:-:S07]  /*60d0*/  PRMT R70, R72, 0x7610, R70 ;  /* 0x0000761048467816 */ /* 0x000fce0000000046 */
.L_x_173:
[----:B------:R-:W-:Y:S01]  /*60e0*/  IMAD.U32 R122, R74, 0x10000, RZ ;  /* 0x000100004a7a7824 */ /* 0x000fe200078e00ff */
[----:B------:R-:W-:Y:S06]  /*60f0*/  @P3 BRA `(.L_x_174) ;  /* 0x0000000000243947 */ /* 0x000fec0003800000 */
[----:B------:R-:W-:-:S04]  /*6100*/  ISETP.NE.U32.AND P4, PT, RZ, UR12, PT ;  /* 0x0000000cff007c0c */ /* 0x000fc8000bf85070 */
[----:B------:R-:W-:-:S13]  /*6110*/  ISETP.NE.AND.EX P4, PT, RZ, UR13, PT, P4 ;  /* 0x0000000dff007c0c */ /* 0x000fda000bf85340 */
[----:B------:R-:W-:Y:S05]  /*6120*/  @P4 BRA `(.L_x_175) ;  /* 0x0000000000084947 */ /* 0x000fea0003800000 */
[----:B------:R-:W-:Y:S05]  /*6130*/  @P0 BRA `(.L_x_176) ;  /* 0x00000000002c0947 */ /* 0x000fea0003800000 */
[----:B------:R-:W-:Y:S05]  /*6140*/  BRA `(.L_x_177) ;  /* 0x0000000000307947 */ /* 0x000fea0003800000 */
.L_x_175:
[----:B-----5:R-:W-:-:S04]  /*6150*/  PRMT R72, R66, 0x7632, R72 ;  /* 0x0000763242487816 */ /* 0x020fc80000000048 */
[----:B------:R-:W-:-:S05]  /*6160*/  SHF.L.U32 R72, R72, 0x10, RZ ;  /* 0x0000001048487819 */ /* 0x000fca00000006ff */
[----:B------:R-:W-:Y:S01]  /*6170*/  FADD.FTZ R122, R72, R122 ;  /* 0x0000007a487a7221 */ /* 0x000fe20000010000 */
[----:B------:R-:W-:Y:S06]  /*6180*/  BRA `(.L_x_176) ;  /* 0x0000000000187947 */ /* 0x000fec0003800000 */
.L_x_174:
[----:B-----5:R-:W-:-:S05]  /*6190*/  PRMT R72, R62, 0x7632, R72 ;  /* 0x000076323e487816 */ /* 0x020fca0000000048 */
[----:B------:R-:W-:-:S04]  /*61a0*/  IMAD.U32 R72, R72, 0x10000, RZ ;  /* 0x0001000048487824 */ /* 0x000fc800078e00ff */
[----:B------:R-:W-:Y:S01]  /*61b0*/  FADD.FTZ R122, R72, R122 ;  /* 0x0000007a487a7221 */ /* 0x000fe20000010000 */
[----:B------:R-:W-:-:S04]  /*61c0*/  @P2 PRMT R72, R66, 0x7632, R72 ;  /* 0x0000763242482816 */ /* 0x000fc80000000048 */
[----:B------:R-:W-:-:S05]  /*61d0*/  @P2 SHF.L.U32 R72, R72, 0x10, RZ ;  /* 0x0000001048482819 */ /* 0x000fca00000006ff */
[----:B------:R-:W-:-:S07]  /*61e0*/  @P2 FADD.FTZ R122, R72, R122 ;  /* 0x0000007a487a2221 */ /* 0x000fce0000010000 */
.L_x_176:
[----:B------:R-:W-:-:S04]  /*61f0*/  F2FP.BF16.F32.PACK_AB R72, RZ, R122 ;  /* 0x0000007aff48723e */ /* 0x000fc800000010ff */
[----:B------:R-:W-:-:S07]  /*6200*/  PRMT R70, R70, 0x5410, R72 ;  /* 0x0000541046467816 */ /* 0x000fce0000000048 */
.L_x_177:
        /* <DEDUP_REMOVED lines=8> */
.L_x_179:
[----:B-----5:R-:W-:-:S05]  /*6290*/  SHF.L.U32 R72, R67, 0x10, RZ ;  /* 0x0000001043487819 */ /* 0x020fca00000006ff */
[----:B------:R-:W-:Y:S01]  /*62a0*/  FADD.FTZ R123, R72, R123 ;  /* 0x0000007b487b7221 */ /* 0x000fe20000010000 */
[----:B------:R-:W-:Y:S06]  /*62b0*/  BRA `(.L_x_180) ;  /* 0x0000000000107947 */ /* 0x000fec0003800000 */
.L_x_178:
[----:B-----5:R-:W-:-:S04]  /*62c0*/  IMAD.U32 R72, R63, 0x10000, RZ ;  /* 0x000100003f487824 */ /* 0x020fc800078e00ff */
[----:B------:R-:W-:Y:S01]  /*62d0*/  FADD.FTZ R123, R72, R123 ;  /* 0x0000007b487b7221 */ /* 0x000fe20000010000 */
[----:B------:R-:W-:-:S05]  /*62e0*/  @P2 SHF.L.U32 R72, R67, 0x10, RZ ;  /* 0x0000001043482819 */ /* 0x000fca00000006ff */
[----:B------:R-:W-:-:S07]  /*62f0*/  @P2 FADD.FTZ R123, R72, R123 ;  /* 0x0000007b487b2221 */ /* 0x000fce0000010000 */
.L_x_180:
[----:B------:R-:W-:-:S04]  /*6300*/  F2FP.BF16.F32.PACK_AB R72, RZ, R123 ;  /* 0x0000007bff48723e */ /* 0x000fc800000010ff */
[----:B------:R-:W-:-:S07]  /*6310*/  PRMT R71, R72, 0x7610, R71 ;  /* 0x0000761048477816 */ /* 0x000fce0000000047 */
.L_x_181:
[----:B------:R-:W-:Y:S01]  /*6320*/  IMAD.U32 R135, R75, 0x10000, RZ ;  /* 0x000100004b877824 */ /* 0x000fe200078e00ff */
[----:B------:R-:W-:Y:S06]  /*6330*/  @P3 BRA `(.L_x_182) ;  /* 0x0000000000243947 */ /* 0x000fec0003800000 */
[----:B------:R-:W-:-:S04]  /*6340*/  ISETP.NE.U32.AND P2, PT, RZ, UR12, PT ;  /* 0x0000000cff007c0c */ /* 0x000fc8000bf45070 */
[----:B------:R-:W-:-:S13]  /*6350*/  ISETP.NE.AND.EX P2, PT, RZ, UR13, PT, P2 ;  /* 0x0000000dff007c0c */ /* 0x000fda000bf45320 */
[----:B------:R-:W-:Y:S05]  /*6360*/  @P2 BRA `(.L_x_183) ;  /* 0x0000000000082947 */ /* 0x000fea0003800000 */
[----:B------:R-:W-:Y:S05]  /*6370*/  @P0 BRA `(.L_x_184) ;  /* 0x00000000002c0947 */ /* 0x000fea0003800000 */
[----:B------:R-:W-:Y:S05]  /*6380*/  BRA `(.L_x_185) ;  /* 0x0000000000307947 */ /* 0x000fea0003800000 */
.L_x_183:
[----:B-----5:R-:W-:-:S04]  /*6390*/  PRMT R72, R67, 0x7632, R72 ;  /* 0x0000763243487816 */ /* 0x020fc80000000048 */
[----:B------:R-:W-:-:S05]  /*63a0*/  SHF.L.U32 R72, R72, 0x10, RZ ;  /* 0x0000001048487819 */ /* 0x000fca00000006ff */
[----:B------:R-:W-:Y:S01]  /*63b0*/  FADD.FTZ R135, R72, R135 ;  /* 0x0000008748877221 */ /* 0x000fe20000010000 */
[----:B------:R-:W-:Y:S06]  /*63c0*/  BRA `(.L_x_184) ;  /* 0x0000000000187947 */ /* 0x000fec0003800000 */
.L_x_182:
[----:B-----5:R-:W-:-:S05]  /*63d0*/  PRMT R72, R63, 0x7632, R72 ;  /* 0x000076323f487816 */ /* 0x020fca0000000048 */
[----:B------:R-:W-:-:S04]  /*63e0*/  IMAD.U32 R72, R72, 0x10000, RZ ;  /* 0x0001000048487824 */ /* 0x000fc800078e00ff */
[----:B------:R-:W-:Y:S01]  /*63f0*/  FADD.FTZ R135, R72, R135 ;  /* 0x0000008748877221 */ /* 0x000fe20000010000 */
[----:B------:R-:W-:-:S04]  /*6400*/  @P2 PRMT R72, R67, 0x7632, R72 ;  /* 0x0000763243482816 */ /* 0x000fc80000000048 */
[----:B------:R-:W-:-:S05]  /*6410*/  @P2 SHF.L.U32 R72, R72, 0x10, RZ ;  /* 0x0000001048482819 */ /* 0x000fca00000006ff */
[----:B------:R-:W-:-:S07]  /*6420*/  @P2 FADD.FTZ R135, R72, R135 ;  /* 0x0000008748872221 */ /* 0x000fce0000010000 */
.L_x_184:
[----:B------:R-:W-:-:S04]  /*6430*/  F2FP.BF16.F32.PACK_AB R72, RZ, R135 ;  /* 0x00000087ff48723e */ /* 0x000fc800000010ff */
[----:B------:R-:W-:-:S07]  /*6440*/  PRMT R71, R71, 0x5410, R72 ;  /* 0x0000541047477816 */ /* 0x000fce0000000048 */
.L_x_185:
[----:B------:R-:W0:Y:S02]  /*6450*/  @P0 LDC.64 R72, c[0x0][0x238] ;  /* 0x00008e00ff480b82 */ /* 0x000e240000000a00 */
[----:B0-----:R-:W-:-:S04]  /*6460*/  @P0 LEA R72, P2, R76, R72, 0x4 ;  /* 0x000000484c480211 */ /* 0x001fc800078420ff */
[C---:B------:R-:W-:Y:S01]  /*6470*/  @P0 LEA.HI.X R73, R76.reuse, R73, RZ, 0x4, P2 ;  /* 0x000000494c490211 */ /* 0x040fe200010f24ff */
[----:B------:R-:W-:-:S04]  /*6480*/  VIADD R76, R76, 0x20 ;  /* 0x000000204c4c7836 */ /* 0x000fc80000000000 */
[----:B------:R0:W-:Y:S04]  /*6490*/  @P0 STG.E.128 desc[UR4][R72.64], R68 ;  /* 0x0000004448000986 */ /* 0x0001e8000c101d04 */
.L_x_153:
[----:B------:R-:W-:Y:S05]  /*64a0*/  BSYNC B0 ;  /* 0x0000000000007941 */ /* 0x000fea0003800000 */
.L_x_152:
[----:B------:R-:W-:Y:S01]  /*64b0*/  ISETP.GE.U32.AND P2, PT, R0, 0xc0, PT ;  /* 0x000000c00000780c */ /* 0x000fe20003f46070 */
[----:B------:R-:W-:-:S12]  /*64c0*/  BSSY B0, `(.L_x_186) ;  /* 0x00000a6000007945 */ /* 0x000fd80003800000 */
[----:B------:R-:W-:Y:S05]  /*64d0*/  @!P2 BRA `(.L_x_187) ;  /* 0x000000080090a947 */ /* 0x000fea0003800000 */
[----:B------:R-:W-:Y:S01]  /*64e0*/  ISETP.NE.U32.AND P2, PT, RZ, UR10, PT ;  /* 0x0000000aff007c0c */ /* 0x000fe2000bf45070 */
[----:B------:R-:W0:Y:S03]  /*64f0*/  LDC.64 R74, c[0x0][0x220] ;  /* 0x00008800ff4a7b82 */ /* 0x000e260000000a00 */
[----:B------:R-:W-:-:S13]  /*6500*/  ISETP.NE.AND.EX P2, PT, RZ, UR11, PT, P2 ;  /* 0x0000000bff007c0c */ /* 0x000fda000bf45320 */
[----:B01234-:R-:W-:-:S04]  /*6510*/  @P2 LEA R72, P3, R76, UR10, 0x4 ;  /* 0x0000000a4c482c11 */ /* 0x01ffc8000f8620ff */
[----:B------:R-:W-:-:S05]  /*6520*/  @P2 LEA.HI.X R73, R76, UR11, RZ, 0x4, P3 ;  /* 0x0000000b4c492c11 */ /* 0x000fca00098f24ff */
[----:B-----5:R0:W5:Y:S01]  /*6530*/  @P2 LDG.E.128 R60, desc[UR4][R72.64] ;  /* 0x00000004483c2981 */ /* 0x020162000c1e1d00 */
[----:B------:R-:W-:-:S04]  /*6540*/  ISETP.NE.U32.AND P2, PT, RZ, UR12, PT ;  /* 0x0000000cff007c0c */ /* 0x000fc8000bf45070 */
[----:B------:R-:W-:-:S13]  /*6550*/  ISETP.NE.AND.EX P2, PT, RZ, UR13, PT, P2 ;  /* 0x0000000dff007c0c */ /* 0x000fda000bf45320 */
[----:B0-----:R-:W-:-:S04]  /*6560*/  @P2 LEA R72, P3, R76, UR12, 0x4 ;  /* 0x0000000c4c482c11 */ /* 0x001fc8000f8620ff */
[----:B------:R-:W-:-:S05]  /*6570*/  @P2 LEA.HI.X R73, R76, UR13, RZ, 0x4, P3 ;  /* 0x0000000d4c492c11 */ /* 0x000fca00098f24ff */
[----:B------:R0:W5:Y:S02]  /*6580*/  @P2 LDG.E.128 R64, desc[UR4][R72.64] ;  /* 0x0000000448402981 */ /* 0x000164000c1e1d00 */
[----:B0-----:R-:W-:-:S06]  /*6590*/  IMAD.WIDE.U32 R72, R76, 0x10, R74 ;  /* 0x000000104c487825 */ /* 0x001fcc00078e004a */
[----:B------:R-:W2:Y:S01]  /*65a0*/  LDG.E.128 R72, desc[UR4][R72.64] ;  /* 0x0000000448487981 */ /* 0x000ea2000c1e1d00 */
[----:B------:R-:W-:-:S04]  /*65b0*/  ISETP.NE.U32.AND P3, PT, RZ, UR10, PT ;  /* 0x0000000aff007c0c */ /* 0x000fc8000bf65070 */
[----:B------:R-:W-:Y:S02]  /*65c0*/  ISETP.NE.AND.EX P3, PT, RZ, UR11, PT, P3 ;  /* 0x0000000bff007c0c */ /* 0x000fe4000bf65330 */
[C---:B--2---:R-:W-:Y:S02]  /*65d0*/  SHF.L.U32 R58, R72.reuse, 0x10, RZ ;  /* 0x00000010483a7819 */ /* 0x044fe400000006ff */
[----:B------:R-:W-:-:S09]  /*65e0*/  PRMT R92, R72, 0x7632, R92 ;  /* 0x00007632485c7816 */ /* 0x000fd2000000005c */
[----:B------:R-:W-:Y:S05]  /*65f0*/  @P3 BRA `(.L_x_188) ;  /* 0x0000000000203947 */ /* 0x000fea0003800000 */
[----:B------:R-:W-:-:S04]  /*6600*/  ISETP.NE.U32.AND P4, PT, RZ, UR12, PT ;  /* 0x0000000cff007c0c */ /* 0x000fc8000bf85070 */
[----:B------:R-:W-:-:S13]  /*6610*/  ISETP.NE.AND.EX P4, PT, RZ, UR13, PT, P4 ;  /* 0x0000000dff007c0c */ /* 0x000fda000bf85340 */
[----:B------:R-:W-:Y:S05]  /*6620*/  @P4 BRA `(.L_x_189) ;  /* 0x0000000000084947 */ /* 0x000fea0003800000 */
[----:B------:R-:W-:Y:S05]  /*6630*/  @P0 BRA `(.L_x_190) ;  /* 0x0000000000200947 */ /* 0x000fea0003800000 */
[----:B------:R-:W-:Y:S05]  /*6640*/  BRA `(.L_x_191) ;  /* 0x0000000000247947 */ /* 0x000fea0003800000 */
.L_x_189:
[----:B-----5:R-:W-:-:S04]  /*6650*/  IMAD.U32 R72, R64, 0x10000, RZ ;  /* 0x0001000040487824 */ /* 0x020fc800078e00ff */
[----:B------:R-:W-:Y:S01]  /*6660*/  FADD.FTZ R58, R72, R58 ;  /* 0x0000003a483a7221 */ /* 0x000fe20000010000 */
[----:B------:R-:W-:Y:S06]  /*6670*/  BRA `(.L_x_190) ;  /* 0x0000000000107947 */ /* 0x000fec0003800000 */
.L_x_188:
[----:B-----5:R-:W-:-:S05]  /*6680*/  SHF.L.U32 R72, R60, 0x10, RZ ;  /* 0x000000103c487819 */ /* 0x020fca00000006ff */
[----:B------:R-:W-:Y:S01]  /*6690*/  FADD.FTZ R58, R72, R58 ;  /* 0x0000003a483a7221 */ /* 0x000fe20000010000 */
[----:B------:R-:W-:-:S04]  /*66a0*/  @P2 IMAD.U32 R72, R64, 0x10000, RZ ;  /* 0x0001000040482824 */ /* 0x000fc800078e00ff */
[----:B------:R-:W-:-:S07]  /*66b0*/  @P2 FADD.FTZ R58, R72, R58 ;  /* 0x0000003a483a2221 */ /* 0x000fce0000010000 */
.L_x_190:
[----:B------:R-:W-:-:S04]  /*66c0*/  F2FP.BF16.F32.PACK_AB R72, RZ, R58 ;  /* 0x0000003aff48723e */ /* 0x000fc800000010ff */
[----:B------:R-:W-:-:S07]  /*66d0*/  PRMT R68, R72, 0x7610, R68 ;  /* 0x0000761048447816 */ /* 0x000fce0000000044 */
.L_x_191:
[----:B------:R-:W-:Y:S01]  /*66e0*/  SHF.L.U32 R92, R92, 0x10, RZ ;  /* 0x000000105c5c7819 */ /* 0x000fe200000006ff */
[----:B------:R-:W-:Y:S06]  /*66f0*/  @P3 BRA `(.L_x_192) ;  /* 0x0000000000243947 */ /* 0x000fec0003800000 */
[----:B------:R-:W-:-:S04]  /*6700*/  ISETP.NE.U32.AND P4, PT, RZ, UR12, PT ;  /* 0x0000000cff007c0c */ /* 0x000fc8000bf85070 */
[----:B------:R-:W-:-:S13]  /*6710*/  ISETP.NE.AND.EX P4, PT, RZ, UR13, PT, P4 ;  /* 0x0000000dff007c0c */ /* 0x000fda000bf85340 */
[----:B------:R-:W-:Y:S05]  /*6720*/  @P4 BRA `(.L_x_193) ;  /* 0x0000000000084947 */ /* 0x000fea0003800000 */
[----:B------:R-:W-:Y:S05]  /*6730*/  @P0 BRA `(.L_x_194) ;  /* 0x00000000002c0947 */ /* 0x000fea0003800000 */
[----:B------:R-:W-:Y:S05]  /*6740*/  BRA `(.L_x_195) ;  /* 0x0000000000307947 */ /* 0x000fea0003800000 */
.L_x_193:
[----:B-----5:R-:W-:-:S05]  /*6750*/  PRMT R72, R64, 0x7632, R72 ;  /* 0x0000763240487816 */ /* 0x020fca0000000048 */
[----:B------:R-:W-:-:S04]  /*6760*/  IMAD.U32 R72, R72, 0x10000, RZ ;  /* 0x0001000048487824 */ /* 0x000fc800078e00ff */
[----:B------:R-:W-:Y:S01]  /*6770*/  FADD.FTZ R92, R72, R92 ;  /* 0x0000005c485c7221 */ /* 0x000fe20000010000 */
[----:B------:R-:W-:Y:S06]  /*6780*/  BRA `(.L_x_194) ;  /* 0x0000000000187947 */ /* 0x000fec0003800000 */
.L_x_192:
[----:B-----5:R-:W-:-:S04]  /*6790*/  PRMT R72, R60, 0x7632, R72 ;  /* 0x000076323c487816 */ /* 0x020fc80000000048 */
[----:B------:R-:W-:-:S05]  /*67a0*/  SHF.L.U32 R72, R72, 0x10, RZ ;  /* 0x0000001048487819 */ /* 0x000fca00000006ff */
[----:B------:R-:W-:Y:S01]  /*67b0*/  FADD.FTZ R92, R72, R92 ;  /* 0x0000005c485c7221 */ /* 0x000fe20000010000 */
[----:B------:R-:W-:-:S05]  /*67c0*/  @P2 PRMT R72, R64, 0x7632, R72 ;  /* 0x0000763240482816 */ /* 0x000fca0000000048 */
[----:B------:R-:W-:-:S04]  /*67d0*/  @P2 IMAD.U32 R72, R72, 0x10000, RZ ;  /* 0x0001000048482824 */ /* 0x000fc800078e00ff */
[----:B------:R-:W-:-:S07]  /*67e0*/  @P2 FADD.FTZ R92, R72, R92 ;  /* 0x0000005c485c2221 */ /* 0x000fce0000010000 */
.L_x_194:
[----:B------:R-:W-:-:S04]  /*67f0*/  F2FP.BF16.F32.PACK_AB R72, RZ, R92 ;  /* 0x0000005cff48723e */ /* 0x000fc800000010ff */
[----:B------:R-:W-:-:S07]  /*6800*/  PRMT R68, R68, 0x5410, R72 ;  /* 0x0000541044447816 */ /* 0x000fce0000000048 */
.L_x_195:
        /* <DEDUP_REMOVED lines=8> */
.L_x_197:
[----:B-----5:R-:W-:-:S04]  /*6890*/  IMAD.U32 R72, R65, 0x10000, RZ ;  /* 0x0001000041487824 */ /* 0x020fc800078e00ff */
[----:B------:R-:W-:Y:S01]  /*68a0*/  FADD.FTZ R93, R72, R93 ;  /* 0x0000005d485d7221 */ /* 0x000fe20000010000 */
[----:B------:R-:W-:Y:S06]  /*68b0*/  BRA `(.L_x_198) ;  /* 0x0000000000107947 */ /* 0x000fec0003800000 */
.L_x_196:
[----:B-----5:R-:W-:-:S05]  /*68c0*/  SHF.L.U32 R72, R61, 0x10, RZ ;  /* 0x000000103d487819 */ /* 0x020fca00000006ff */
[----:B------:R-:W-:Y:S01]  /*68d0*/  FADD.FTZ R93, R72, R93 ;  /* 0x0000005d485d7221 */ /* 0x000fe20000010000 */
[----:B------:R-:W-:-:S04]  /*68e0*/  @P2 IMAD.U32 R72, R65, 0x10000, RZ ;  /* 0x0001000041482824 */ /* 0x000fc800078e00ff */
[----:B------:R-:W-:-:S07]  /*68f0*/  @P2 FADD.FTZ R93, R72, R93 ;  /* 0x0000005d485d2221 */ /* 0x000fce0000010000 */
.L_x_198:
[----:B------:R-:W-:-:S04]  /*6900*/  F2FP.BF16.F32.PACK_AB R72, RZ, R93 ;  /* 0x0000005dff48723e */ /* 0x000fc800000010ff */
[----:B------:R-:W-:-:S07]  /*6910*/  PRMT R69, R72, 0x7610, R69 ;  /* 0x0000761048457816 */ /* 0x000fce0000000045 */
.L_x_199:
[----:B------:R-:W-:Y:S01]  /*6920*/  SHF.L.U32 R101, R73, 0x10, RZ ;  /* 0x0000001049657819 */ /* 0x000fe200000006ff */
[----:B------:R-:W-:Y:S06]  /*6930*/  @P3 BRA `(.L_x_200) ;  /* 0x0000000000243947 */ /* 0x000fec0003800000 */
[----:B------:R-:W-:-:S04]  /*6940*/  ISETP.NE.U32.AND P4, PT, RZ, UR12, PT ;  /* 0x0000000cff007c0c */ /* 0x000fc8000bf85070 */
[----:B------:R-:W-:-:S13]  /*6950*/  ISETP.NE.AND.EX P4, PT, RZ, UR13, PT, P4 ;  /* 0x0000000dff007c0c */ /* 0x000fda000bf85340 */
[----:B------:R-:W-:Y:S05]  /*6960*/  @P4 BRA `(.L_x_201) ;  /* 0x0000000000084947 */ /* 0x000fea0003800000 */
[----:B------:R-:W-:Y:S05]  /*6970*/  @P0 BRA `(.L_x_202) ;  /* 0x00000000002c0947 */ /* 0x000fea0003800000 */
[----:B------:R-:W-:Y:S05]  /*6980*/  BRA `(.L_x_203) ;  /* 0x0000000000307947 */ /* 0x000fea0003800000 */
.L_x_201:
[----:B-----5:R-:W-:-:S05]  /*6990*/  PRMT R72, R65, 0x7632, R72 ;  /* 0x0000763241487816 */ /* 0x020fca0000000048 */
[----:B------:R-:W-:-:S04]  /*69a0*/  IMAD.U32 R72, R72, 0x10000, RZ ;  /* 0x0001000048487824 */ /* 0x000fc800078e00ff */
[----:B------:R-:W-:Y:S01]  /*69b0*/  FADD.FTZ R101, R72, R101 ;  /* 0x0000006548657221 */ /* 0x000fe20000010000 */
[----:B------:R-:W-:Y:S06]  /*69c0*/  BRA `(.L_x_202) ;  /* 0x0000000000187947 */ /* 0x000fec0003800000 */
.L_x_200:
[----:B-----5:R-:W-:-:S04]  /*69d0*/  PRMT R72, R61, 0x7632, R72 ;  /* 0x000076323d487816 */ /* 0x020fc80000000048 */
[----:B------:R-:W-:-:S05]  /*69e0*/  SHF.L.U32 R72, R72, 0x10, RZ ;  /* 0x0000001048487819 */ /* 0x000fca00000006ff */
[----:B------:R-:W-:Y:S01]  /*69f0*/  FADD.FTZ R101, R72, R101 ;  /* 0x0000006548657221 */ /* 0x000fe20000010000 */
[----:B------:R-:W-:-:S05]  /*6a00*/  @P2 PRMT R72, R65, 0x7632, R72 ;  /* 0x0000763241482816 */ /* 0x000fca0000000048 */
[----:B------:R-:W-:-:S04]  /*6a10*/  @P2 IMAD.U32 R72, R72, 0x10000, RZ ;  /* 0x0001000048482824 */ /* 0x000fc800078e00ff */
[----:B------:R-:W-:-:S07]  /*6a20*/  @P2 FADD.FTZ R101, R72, R101 ;  /* 0x0000006548652221 */ /* 0x000fce0000010000 */
.L_x_202:
[----:B------:R-:W-:-:S04]  /*6a30*/  F2FP.BF16.F32.PACK_AB R72, RZ, R101 ;  /* 0x00000065ff48723e */ /* 0x000fc800000010ff */
[----:B------:R-:W-:-:S07]  /*6a40*/  PRMT R69, R69, 0x5410, R72 ;  /* 0x0000541045457816 */ /* 0x000fce0000000048 */
.L_x_203:
        /* <DEDUP_REMOVED lines=8> */
.L_x_205:
[----:B-----5:R-:W-:-:S04]  /*6ad0*/  IMAD.U32 R72, R66, 0x10000, RZ ;  /* 0x0001000042487824 */ /* 0x020fc800078e00ff */
[----:B------:R-:W-:Y:S01]  /*6ae0*/  FADD.FTZ R100, R72, R100 ;  /* 0x0000006448647221 */ /* 0x000fe20000010000 */
[----:B------:R-:W-:Y:S06]  /*6af0*/  BRA `(.L_x_206) ;  /* 0x0000000000107947 */ /* 0x000fec0003800000 */
.L_x_204:
[----:B-----5:R-:W-:-:S05]  /*6b00*/  SHF.L.U32 R72, R62, 0x10, RZ ;  /* 0x000000103e487819 */ /* 0x020fca00000006ff */
[----:B------:R-:W-:Y:S01]  /*6b10*/  FADD.FTZ R100, R72, R100 ;  /* 0x0000006448647221 */ /* 0x000fe20000010000 */
[----:B------:R-:W-:-:S04]  /*6b20*/  @P2 IMAD.U32 R72, R66, 0x10000, RZ ;  /* 0x0001000042482824 */ /* 0x000fc800078e00ff */
[----:B------:R-:W-:-:S07]  /*6b30*/  @P2 FADD.FTZ R100, R72, R100 ;  /* 0x0000006448642221 */ /* 0x000fce0000010000 */
.L_x_206:
[----:B------:R-:W-:-:S04]  /*6b40*/  F2FP.BF16.F32.PACK_AB R72, RZ, R100 ;  /* 0x00000064ff48723e */ /* 0x000fc800000010ff */
[----:B------:R-:W-:-:S07]  /*6b50*/  PRMT R70, R72, 0x7610, R70 ;  /* 0x0000761048467816 */ /* 0x000fce0000000046 */
.L_x_207:
[----:B------:R-:W-:Y:S01]  /*6b60*/  SHF.L.U32 R124, R74, 0x10, RZ ;  /* 0x000000104a7c7819 */ /* 0x000fe200000006ff */
[----:B------:R-:W-:Y:S06]  /*6b70*/  @P3 BRA `(.L_x_208) ;  /* 0x0000000000243947 */ /* 0x000fec0003800000 */
[----:B------:R-:W-:-:S04]  /*6b80*/  ISETP.NE.U32.AND P4, PT, RZ, UR12, PT ;  /* 0x0000000cff007c0c */ /* 0x000fc8000bf85070 */
[----:B------:R-:W-:-:S13]  /*6b90*/  ISETP.NE.AND.EX P4, PT, RZ, UR13, PT, P4 ;  /* 0x0000000dff007c0c */ /* 0x000fda000bf85340 */
[----:B------:R-:W-:Y:S05]  /*6ba0*/  @P4 BRA `(.L_x_209) ;  /* 0x0000000000084947 */ /* 0x000fea0003800000 */
[----:B------:R-:W-:Y:S05]  /*6bb0*/  @P0 BRA `(.L_x_210) ;  /* 0x00000000002c0947 */ /* 0x000fea0003800000 */
[----:B------:R-:W-:Y:S05]  /*6bc0*/  BRA `(.L_x_211) ;  /* 0x0000000000307947 */ /* 0x000fea0003800000 */
.L_x_209:
[----:B-----5:R-:W-:-:S05]  /*6bd0*/  PRMT R72, R66, 0x7632, R72 ;  /* 0x0000763242487816 */ /* 0x020fca0000000048 */
[----:B------:R-:W-:-:S04]  /*6be0*/  IMAD.U32 R72, R72, 0x10000, RZ ;  /* 0x0001000048487824 */ /* 0x000fc800078e00ff */
[----:B------:R-:W-:Y:S01]  /*6bf0*/  FADD.FTZ R124, R72, R124 ;  /* 0x0000007c487c7221 */ /* 0x000fe20000010000 */
[----:B------:R-:W-:Y:S06]  /*6c00*/  BRA `(.L_x_210) ;  /* 0x0000000000187947 */ /* 0x000fec0003800000 */
.L_x_208:
[----:B-----5:R-:W-:-:S04]  /*6c10*/  PRMT R72, R62, 0x7632, R72 ;  /* 0x000076323e487816 */ /* 0x020fc80000000048 */
[----:B------:R-:W-:-:S05]  /*6c20*/  SHF.L.U32 R72, R72, 0x10, RZ ;  /* 0x0000001048487819 */ /* 0x000fca00000006ff */
[----:B------:R-:W-:Y:S01]  /*6c30*/  FADD.FTZ R124, R72, R124 ;  /* 0x0000007c487c7221 */ /* 0x000fe20000010000 */
[----:B------:R-:W-:-:S05]  /*6c40*/  @P2 PRMT R72, R66, 0x7632, R72 ;  /* 0x0000763242482816 */ /* 0x000fca0000000048 */
[----:B------:R-:W-:-:S04]  /*6c50*/  @P2 IMAD.U32 R72, R72, 0x10000, RZ ;  /* 0x0001000048482824 */ /* 0x000fc800078e00ff */
[----:B------:R-:W-:-:S07]  /*6c60*/  @P2 FADD.FTZ R124, R72, R124 ;  /* 0x0000007c487c2221 */ /* 0x000fce0000010000 */
.L_x_210:
[----:B------:R-:W-:-:S04]  /*6c70*/  F2FP.BF16.F32.PACK_AB R72, RZ, R124 ;  /* 0x0000007cff48723e */ /* 0x000fc800000010ff */
[----:B------:R-:W-:-:S07]  /*6c80*/  PRMT R70, R70, 0x5410, R72 ;  /* 0x0000541046467816 */ /* 0x000fce0000000048 */
.L_x_211:
        /* <DEDUP_REMOVED lines=8> */
.L_x_213:
[----:B-----5:R-:W-:-:S04]  /*6d10*/  IMAD.U32 R72, R67, 0x10000, RZ ;  /* 0x0001000043487824 */ /* 0x020fc800078e00ff */
[----:B------:R-:W-:Y:S01]  /*6d20*/  FADD.FTZ R125, R72, R125 ;  /* 0x0000007d487d7221 */ /* 0x000fe20000010000 */
[----:B------:R-:W-:Y:S06]  /*6d30*/  BRA `(.L_x_214) ;  /* 0x0000000000107947 */ /* 0x000fec0003800000 */
.L_x_212:
[----:B-----5:R-:W-:-:S05]  /*6d40*/  SHF.L.U32 R72, R63, 0x10, RZ ;  /* 0x000000103f487819 */ /* 0x020fca00000006ff */
[----:B------:R-:W-:Y:S01]  /*6d50*/  FADD.FTZ R125, R72, R125 ;  /* 0x0000007d487d7221 */ /* 0x000fe20000010000 */
[----:B------:R-:W-:-:S04]  /*6d60*/  @P2 IMAD.U32 R72, R67, 0x10000, RZ ;  /* 0x0001000043482824 */ /* 0x000fc800078e00ff */
[----:B------:R-:W-:-:S07]  /*6d70*/  @P2 FADD.FTZ R125, R72, R125 ;  /* 0x0000007d487d2221 */ /* 0x000fce0000010000 */
.L_x_214:
[----:B------:R-:W-:-:S04]  /*6d80*/  F2FP.BF16.F32.PACK_AB R72, RZ, R125 ;  /* 0x0000007dff48723e */ /* 0x000fc800000010ff */
[----:B------:R-:W-:-:S07]  /*6d90*/  PRMT R71, R72, 0x7610, R71 ;  /* 0x0000761048477816 */ /* 0x000fce0000000047 */
.L_x_215:
[----:B------:R-:W-:Y:S01]  /*6da0*/  SHF.L.U32 R138, R75, 0x10, RZ ;  /* 0x000000104b8a7819 */ /* 0x000fe200000006ff */
[----:B------:R-:W-:Y:S06]  /*6db0*/  @P3 BRA `(.L_x_216) ;  /* 0x0000000000243947 */ /* 0x000fec0003800000 */
[----:B------:R-:W-:-:S04]  /*6dc0*/  ISETP.NE.U32.AND P2, PT, RZ, UR12, PT ;  /* 0x0000000cff007c0c */ /* 0x000fc8000bf45070 */
[----:B------:R-:W-:-:S13]  /*6dd0*/  ISETP.NE.AND.EX P2, PT, RZ, UR13, PT, P2 ;  /* 0x0000000dff007c0c */ /* 0x000fda000bf45320 */
[----:B------:R-:W-:Y:S05]  /*6de0*/  @P2 BRA `(.L_x_217) ;  /* 0x0000000000082947 */ /* 0x000fea0003800000 */
[----:B------:R-:W-:Y:S05]  /*6df0*/  @P0 BRA `(.L_x_218) ;  /* 0x00000000002c0947 */ /* 0x000fea0003800000 */
[----:B------:R-:W-:Y:S05]  /*6e00*/  BRA `(.L_x_219) ;  /* 0x0000000000307947 */ /* 0x000fea0003800000 */
.L_x_217:
[----:B-----5:R-:W-:-:S05]  /*6e10*/  PRMT R72, R67, 0x7632, R72 ;  /* 0x0000763243487816 */ /* 0x020fca0000000048 */
[----:B------:R-:W-:-:S04]  /*6e20*/  IMAD.U32 R72, R72, 0x10000, RZ ;  /* 0x0001000048487824 */ /* 0x000fc800078e00ff */
[----:B------:R-:W-:Y:S01]  /*6e30*/  FADD.FTZ R138, R72, R138 ;  /* 0x0000008a488a7221 */ /* 0x000fe20000010000 */
[----:B------:R-:W-:Y:S06]  /*6e40*/  BRA `(.L_x_218) ;  /* 0x0000000000187947 */ /* 0x000fec0003800000 */
.L_x_216:
[----:B-----5:R-:W-:-:S04]  /*6e50*/  PRMT R72, R63, 0x7632, R72 ;  /* 0x000076323f487816 */ /* 0x020fc80000000048 */
[----:B------:R-:W-:-:S05]  /*6e60*/  SHF.L.U32 R72, R72, 0x10, RZ ;  /* 0x0000001048487819 */ /* 0x000fca00000006ff */
[----:B------:R-:W-:Y:S01]  /*6e70*/  FADD.FTZ R138, R72, R138 ;  /* 0x0000008a488a7221 */ /* 0x000fe20000010000 */
[----:B------:R-:W-:-:S05]  /*6e80*/  @P2 PRMT R72, R67, 0x7632, R72 ;  /* 0x0000763243482816 */ /* 0x000fca0000000048 */
[----:B------:R-:W-:-:S04]  /*6e90*/  @P2 IMAD.U32 R72, R72, 0x10000, RZ ;  /* 0x0001000048482824 */ /* 0x000fc800078e00ff */
[----:B------:R-:W-:-:S07]  /*6ea0*/  @P2 FADD.FTZ R138, R72, R138 ;  /* 0x0000008a488a2221 */ /* 0x000fce0000010000 */
.L_x_218:
[----:B------:R-:W-:-:S04]  /*6eb0*/  F2FP.BF16.F32.PACK_AB R72, RZ, R138 ;  /* 0x0000008aff48723e */ /* 0x000fc800000010ff */
[----:B------:R-:W-:-:S07]  /*6ec0*/  PRMT R71, R71, 0x5410, R72 ;  /* 0x0000541047477816 */ /* 0x000fce0000000048 */
.L_x_219:
[----:B------:R-:W0:Y:S02]  /*6ed0*/  @P0 LDC.64 R72, c[0x0][0x238] ;  /* 0x00008e00ff480b82 */ /* 0x000e240000000a00 */
[----:B0-----:R-:W-:-:S04]  /*6ee0*/  @P0 LEA R72, P2, R76, R72, 0x4 ;  /* 0x000000484c480211 */ /* 0x001fc800078420ff */
[C---:B------:R-:W-:Y:S02]  /*6ef0*/  @P0 LEA.HI.X R73, R76.reuse, R73, RZ, 0x4, P2 ;  /* 0x000000494c490211 */ /* 0x040fe400010f24ff */
[----:B------:R-:W-:-:S03]  /*6f00*/  IADD3 R76, R76, 0x20, RZ ;  /* 0x000000204c4c7810 */ /* 0x000fc60007ffe0ff */
[----:B------:R0:W-:Y:S04]  /*6f10*/  @P0 STG.E.128 desc[UR4][R72.64], R68 ;  /* 0x0000004448000986 */ /* 0x0001e8000c101d04 */
.L_x_187:
[----:B------:R-:W-:Y:S05]  /*6f20*/  BSYNC B0 ;  /* 0x0000000000007941 */ /* 0x000fea0003800000 */
.L_x_186:
        /* <DEDUP_REMOVED lines=26> */
.L_x_223:
[----:B-----5:R-:W-:-:S05]  /*70d0*/  SHF.L.U32 R72, R64, 0x10, RZ ;  /* 0x0000001040487819 */ /* 0x020fca00000006ff */
[----:B------:R-:W-:Y:S01]  /*70e0*/  FADD.FTZ R59, R72, R59 ;  /* 0x0000003b483b7221 */ /* 0x000fe20000010000 */
[----:B------:R-:W-:Y:S06]  /*70f0*/  BRA `(.L_x_224) ;  /* 0x0000000000107947 */ /* 0x000fec0003800000 */
.L_x_222:
[----:B-----5:R-:W-:-:S04]  /*7100*/  IMAD.U32 R72, R60, 0x10000, RZ ;  /* 0x000100003c487824 */ /* 0x020fc800078e00ff */
[----:B------:R-:W-:Y:S01]  /*7110*/  FADD.FTZ R59, R72, R59 ;  /* 0x0000003b483b7221 */ /* 0x000fe20000010000 */
[----:B------:R-:W-:-:S05]  /*7120*/  @P2 SHF.L.U32 R72, R64, 0x10, RZ ;  /* 0x0000001040482819 */ /* 0x000fca00000006ff */
[----:B------:R-:W-:-:S07]  /*7130*/  @P2 FADD.FTZ R59, R72, R59 ;  /* 0x0000003b483b2221 */ /* 0x000fce0000010000 */
.L_x_224:
[----:B------:R-:W-:-:S04]  /*7140*/  F2FP.BF16.F32.PACK_AB R72, RZ, R59 ;  /* 0x0000003bff48723e */ /* 0x000fc800000010ff */
[----:B------:R-:W-:-:S07]  /*7150*/  PRMT R68, R72, 0x7610, R68 ;  /* 0x0000761048447816 */ /* 0x000fce0000000044 */
.L_x_225:
[----:B------:R-:W-:Y:S01]  /*7160*/  IMAD.U32 R94, R94, 0x10000, RZ ;  /* 0x000100005e5e7824 */ /* 0x000fe200078e00ff */
[----:B------:R-:W-:Y:S06]  /*7170*/  @P3 BRA `(.L_x_226) ;  /* 0x0000000000243947 */ /* 0x000fec0003800000 */
[----:B------:R-:W-:-:S04]  /*7180*/  ISETP.NE.U32.AND P4, PT, RZ, UR12, PT ;  /* 0x0000000cff007c0c */ /* 0x000fc8000bf85070 */
[----:B------:R-:W-:-:S13]  /*7190*/  ISETP.NE.AND.EX P4, PT, RZ, UR13, PT, P4 ;  /* 0x0000000dff007c0c */ /* 0x000fda000bf85340 */
[----:B------:R-:W-:Y:S05]  /*71a0*/  @P4 BRA `(.L_x_227) ;  /* 0x0000000000084947 */ /* 0x000fea0003800000 */
[----:B------:R-:W-:Y:S05]  /*71b0*/  @P0 BRA `(.L_x_228) ;  /* 0x00000000002c0947 */ /* 0x000fea0003800000 */
[----:B------:R-:W-:Y:S05]  /*71c0*/  BRA `(.L_x_229) ;  /* 0x0000000000307947 */ /* 0x000fea0003800000 */
.L_x_227:
[----:B-----5:R-:W-:-:S04]  /*71d0*/  PRMT R72, R64, 0x7632, R72 ;  /* 0x0000763240487816 */ /* 0x020fc80000000048 */
[----:B------:R-:W-:-:S05]  /*71e0*/  SHF.L.U32 R72, R72, 0x10, RZ ;  /* 0x0000001048487819 */ /* 0x000fca00000006ff */
[----:B------:R-:W-:Y:S01]  /*71f0*/  FADD.FTZ R94, R72, R94 ;  /* 0x0000005e485e7221 */ /* 0x000fe20000010000 */
[----:B------:R-:W-:Y:S06]  /*7200*/  BRA `(.L_x_228) ;  /* 0x0000000000187947 */ /* 0x000fec0003800000 */
.L_x_226:
[----:B-----5:R-:W-:-:S05]  /*7210*/  PRMT R72, R60, 0x7632, R72 ;  /* 0x000076323c487816 */ /* 0x020fca0000000048 */
[----:B------:R-:W-:-:S04]  /*7220*/  IMAD.U32 R72, R72, 0x10000, RZ ;  /* 0x0001000048487824 */ /* 0x000fc800078e00ff */
[----:B------:R-:W-:Y:S01]  /*7230*/  FADD.FTZ R94, R72, R94 ;  /* 0x0000005e485e7221 */ /* 0x000fe20000010000 */
[----:B------:R-:W-:-:S04]  /*7240*/  @P2 PRMT R72, R64, 0x7632, R72 ;  /* 0x0000763240482816 */ /* 0x000fc80000000048 */
[----:B------:R-:W-:-:S05]  /*7250*/  @P2 SHF.L.U32 R72, R72, 0x10, RZ ;  /* 0x0000001048482819 */ /* 0x000fca00000006ff */
[----:B------:R-:W-:-:S07]  /*7260*/  @P2 FADD.FTZ R94, R72, R94 ;  /* 0x0000005e485e2221 */ /* 0x000fce0000010000 */
.L_x_228:
[----:B------:R-:W-:-:S04]  /*7270*/  F2FP.BF16.F32.PACK_AB R72, RZ, R94 ;  /* 0x0000005eff48723e */ /* 0x000fc800000010ff */
[----:B------:R-:W-:-:S07]  /*7280*/  PRMT R68, R68, 0x5410, R72 ;  /* 0x0000541044447816 */ /* 0x000fce0000000048 */
.L_x_229:
        /* <DEDUP_REMOVED lines=8> */
.L_x_231:
[----:B-----5:R-:W-:-:S05]  /*7310*/  SHF.L.U32 R72, R65, 0x10, RZ ;  /* 0x0000001041487819 */ /* 0x020fca00000006ff */
[----:B------:R-:W-:Y:S01]  /*7320*/  FADD.FTZ R95, R72, R95 ;  /* 0x0000005f485f7221 */ /* 0x000fe20000010000 */
[----:B------:R-:W-:Y:S06]  /*7330*/  BRA `(.L_x_232) ;  /* 0x0000000000107947 */ /* 0x000fec0003800000 */
.L_x_230:
[----:B-----5:R-:W-:-:S04]  /*7340*/  IMAD.U32 R72, R61, 0x10000, RZ ;  /* 0x000100003d487824 */ /* 0x020fc800078e00ff */
[----:B------:R-:W-:Y:S01]  /*7350*/  FADD.FTZ R95, R72, R95 ;  /* 0x0000005f485f7221 */ /* 0x000fe20000010000 */
[----:B------:R-:W-:-:S05]  /*7360*/  @P2 SHF.L.U32 R72, R65, 0x10, RZ ;  /* 0x0000001041482819 */ /* 0x000fca00000006ff */
[----:B------:R-:W-:-:S07]  /*7370*/  @P2 FADD.FTZ R95, R72, R95 ;  /* 0x0000005f485f2221 */ /* 0x000fce0000010000 */
.L_x_232:
[----:B------:R-:W-:-:S04]  /*7380*/  F2FP.BF16.F32.PACK_AB R72, RZ, R95 ;  /* 0x0000005fff48723e */ /* 0x000fc800000010ff */
[----:B------:R-:W-:-:S07]  /*7390*/  PRMT R69, R72, 0x7610, R69 ;  /* 0x0000761048457816 */ /* 0x000fce0000000045 */
.L_x_233:
[----:B------:R-:W-:Y:S01]  /*73a0*/  IMAD.U32 R99, R73, 0x10000, RZ ;  /* 0x0001000049637824 */ /* 0x000fe200078e00ff */
[----:B------:R-:W-:Y:S06]  /*73b0*/  @P3 BRA `(.L_x_234) ;  /* 0x0000000000243947 */ /* 0x000fec0003800000 */
[----:B------:R-:W-:-:S04]  /*73c0*/  ISETP.NE.U32.AND P4, PT, RZ, UR12, PT ;  /* 0x0000000cff007c0c */ /* 0x000fc8000bf85070 */
[----:B------:R-:W-:-:S13]  /*73d0*/  ISETP.NE.AND.EX P4, PT, RZ, UR13, PT, P4 ;  /* 0x0000000dff007c0c */ /* 0x000fda000bf85340 */
[----:B------:R-:W-:Y:S05]  /*73e0*/  @P4 BRA `(.L_x_235) ;  /* 0x0000000000084947 */ /* 0x000fea0003800000 */
[----:B------:R-:W-:Y:S05]  /*73f0*/  @P0 BRA `(.L_x_236) ;  /* 0x00000000002c0947 */ /* 0x000fea0003800000 */
[----:B------:R-:W-:Y:S05]  /*7400*/  BRA `(.L_x_237) ;  /* 0x0000000000307947 */ /* 0x000fea0003800000 */
.L_x_235:
[----:B-----5:R-:W-:-:S04]  /*7410*/  PRMT R72, R65, 0x7632, R72 ;  /* 0x0000763241487816 */ /* 0x020fc80000000048 */
[----:B------:R-:W-:-:S05]  /*7420*/  SHF.L.U32 R72, R72, 0x10, RZ ;  /* 0x0000001048487819 */ /* 0x000fca00000006ff */
[----:B------:R-:W-:Y:S01]  /*7430*/  FADD.FTZ R99, R72, R99 ;  /* 0x0000006348637221 */ /* 0x000fe20000010000 */
[----:B------:R-:W-:Y:S06]  /*7440*/  BRA `(.L_x_236) ;  /* 0x0000000000187947 */ /* 0x000fec0003800000 */
.L_x_234:
[----:B-----5:R-:W-:-:S05]  /*7450*/  PRMT R72, R61, 0x7632, R72 ;  /* 0x000076323d487816 */ /* 0x020fca0000000048 */
[----:B------:R-:W-:-:S04]  /*7460*/  IMAD.U32 R72, R72, 0x10000, RZ ;  /* 0x0001000048487824 */ /* 0x000fc800078e00ff */
[----:B------:R-:W-:Y:S01]  /*7470*/  FADD.FTZ R99, R72, R99 ;  /* 0x0000006348637221 */ /* 0x000fe20000010000 */
[----:B------:R-:W-:-:S04]  /*7480*/  @P2 PRMT R72, R65, 0x7632, R72 ;  /* 0x0000763241482816 */ /* 0x000fc80000000048 */
[----:B------:R-:W-:-:S05]  /*7490*/  @P2 SHF.L.U32 R72, R72, 0x10, RZ ;  /* 0x0000001048482819 */ /* 0x000fca00000006ff */
[----:B------:R-:W-:-:S07]  /*74a0*/  @P2 FADD.FTZ R99, R72, R99 ;  /* 0x0000006348632221 */ /* 0x000fce0000010000 */
.L_x_236:
[----:B------:R-:W-:-:S04]  /*74b0*/  F2FP.BF16.F32.PACK_AB R72, RZ, R99 ;  /* 0x00000063ff48723e */ /* 0x000fc800000010ff */
[----:B------:R-:W-:-:S07]  /*74c0*/  PRMT R69, R69, 0x5410, R72 ;  /* 0x0000541045457816 */ /* 0x000fce0000000048 */
.L_x_237:
        /* <DEDUP_REMOVED lines=8> */
.L_x_239:
[----:B-----5:R-:W-:-:S05]  /*7550*/  SHF.L.U32 R72, R66, 0x10, RZ ;  /* 0x0000001042487819 */ /* 0x020fca00000006ff */
[----:B------:R-:W-:Y:S01]  /*7560*/  FADD.FTZ R98, R72, R98 ;  /* 0x0000006248627221 */ /* 0x000fe20000010000 */
[----:B------:R-:W-:Y:S06]  /*7570*/  BRA `(.L_x_240) ;  /* 0x0000000000107947 */ /* 0x000fec0003800000 */
.L_x_238:
[----:B-----5:R-:W-:-:S04]  /*7580*/  IMAD.U32 R72, R62, 0x10000, RZ ;  /* 0x000100003e487824 */ /* 0x020fc800078e00ff */
[----:B------:R-:W-:Y:S01]  /*7590*/  FADD.FTZ R98, R72, R98 ;  /* 0x0000006248627221 */ /* 0x000fe20000010000 */
[----:B------:R-:W-:-:S05]  /*75a0*/  @P2 SHF.L.U32 R72, R66, 0x10, RZ ;  /* 0x0000001042482819 */ /* 0x000fca00000006ff */
[----:B------:R-:W-:-:S07]  /*75b0*/  @P2 FADD.FTZ R98, R72, R98 ;  /* 0x0000006248622221 */ /* 0x000fce0000010000 */
.L_x_240:
[----:B------:R-:W-:-:S04]  /*75c0*/  F2FP.BF16.F32.PACK_AB R72, RZ, R98 ;  /* 0x00000062ff48723e */ /* 0x000fc800000010ff */
[----:B------:R-:W-:-:S07]  /*75d0*/  PRMT R70, R72, 0x7610, R70 ;  /* 0x0000761048467816 */ /* 0x000fce0000000046 */
.L_x_241:
[----:B------:R-:W-:Y:S01]  /*75e0*/  IMAD.U32 R126, R74, 0x10000, RZ ;  /* 0x000100004a7e7824 */ /* 0x000fe200078e00ff */
[----:B------:R-:W-:Y:S06]  /*75f0*/  @P3 BRA `(.L_x_242) ;  /* 0x0000000000243947 */ /* 0x000fec0003800000 */
[----:B------:R-:W-:-:S04]  /*7600*/  ISETP.NE.U32.AND P4, PT, RZ, UR12, PT ;  /* 0x0000000cff007c0c */ /* 0x000fc8000bf85070 */
[----:B------:R-:W-:-:S13]  /*7610*/  ISETP.NE.AND.EX P4, PT, RZ, UR13, PT, P4 ;  /* 0x0000000dff007c0c */ /* 0x000fda000bf85340 */
[----:B------:R-:W-:Y:S05]  /*7620*/  @P4 BRA `(.L_x_243) ;  /* 0x0000000000084947 */ /* 0x000fea0003800000 */
[----:B------:R-:W-:Y:S05]  /*7630*/  @P0 BRA `(.L_x_244) ;  /* 0x00000000002c0947 */ /* 0x000fea0003800000 */
[----:B------:R-:W-:Y:S05]  /*7640*/  BRA `(.L_x_245) ;  /* 0x0000000000307947 */ /* 0x000fea0003800000 */
.L_x_243:
[----:B-----5:R-:W-:-:S04]  /*7650*/  PRMT R72, R66, 0x7632, R72 ;  /* 0x0000763242487816 */ /* 0x020fc80000000048 */
[----:B------:R-:W-:-:S05]  /*7660*/  SHF.L.U32 R72, R72, 0x10, RZ ;  /* 0x0000001048487819 */ /* 0x000fca00000006ff */
[----:B------:R-:W-:Y:S01]  /*7670*/  FADD.FTZ R126, R72, R126 ;  /* 0x0000007e487e7221 */ /* 0x000fe20000010000 */
[----:B------:R-:W-:Y:S06]  /*7680*/  BRA `(.L_x_244) ;  /* 0x0000000000187947 */ /* 0x000fec0003800000 */
.L_x_242:
[----:B-----5:R-:W-:-:S05]  /*7690*/  PRMT R72, R62, 0x7632, R72 ;  /* 0x000076323e487816 */ /* 0x020fca0000000048 */
[----:B------:R-:W-:-:S04]  /*76a0*/  IMAD.U32 R72, R72, 0x10000, RZ ;  /* 0x0001000048487824 */ /* 0x000fc800078e00ff */
[----:B------:R-:W-:Y:S01]  /*76b0*/  FADD.FTZ R126, R72, R126 ;  /* 0x0000007e487e7221 */ /* 0x000fe20000010000 */
[----:B------:R-:W-:-:S04]  /*76c0*/  @P2 PRMT R72, R66, 0x7632, R72 ;  /* 0x0000763242482816 */ /* 0x000fc80000000048 */
[----:B------:R-:W-:-:S05]  /*76d0*/  @P2 SHF.L.U32 R72, R72, 0x10, RZ ;  /* 0x0000001048482819 */ /* 0x000fca00000006ff */
[----:B------:R-:W-:-:S07]  /*76e0*/  @P2 FADD.FTZ R126, R72, R126 ;  /* 0x0000007e487e2221 */ /* 0x000fce0000010000 */
.L_x_244:
[----:B------:R-:W-:-:S04]  /*76f0*/  F2FP.BF16.F32.PACK_AB R72, RZ, R126 ;  /* 0x0000007eff48723e */ /* 0x000fc800000010ff */
[----:B------:R-:W-:-:S07]  /*7700*/  PRMT R70, R70, 0x5410, R72 ;  /* 0x0000541046467816 */ /* 0x000fce0000000048 */
.L_x_245:
        /* <DEDUP_REMOVED lines=8> */
.L_x_247:
[----:B-----5:R-:W-:-:S05]  /*7790*/  SHF.L.U32 R72, R67, 0x10, RZ ;  /* 0x0000001043487819 */ /* 0x020fca00000006ff */
[----:B------:R-:W-:Y:S01]  /*77a0*/  FADD.FTZ R127, R72, R127 ;  /* 0x0000007f487f7221 */ /* 0x000fe20000010000 */
[----:B------:R-:W-:Y:S06]  /*77b0*/  BRA `(.L_x_248) ;  /* 0x0000000000107947 */ /* 0x000fec0003800000 */
.L_x_246:
[----:B-----5:R-:W-:-:S04]  /*77c0*/  IMAD.U32 R72, R63, 0x10000, RZ ;  /* 0x000100003f487824 */ /* 0x020fc800078e00ff */
[----:B------:R-:W-:Y:S01]  /*77d0*/  FADD.FTZ R127, R72, R127 ;  /* 0x0000007f487f7221 */ /* 0x000fe20000010000 */
[----:B------:R-:W-:-:S05]  /*77e0*/  @P2 SHF.L.U32 R72, R67, 0x10, RZ ;  /* 0x0000001043482819 */ /* 0x000fca00000006ff */
[----:B------:R-:W-:-:S07]  /*77f0*/  @P2 FADD.FTZ R127, R72, R127 ;  /* 0x0000007f487f2221 */ /* 0x000fce0000010000 */
.L_x_248:
[----:B------:R-:W-:-:S04]  /*7800*/  F2FP.BF16.F32.PACK_AB R72, RZ, R127 ;  /* 0x0000007fff48723e */ /* 0x000fc800000010ff */
[----:B------:R-:W-:-:S07]  /*7810*/  PRMT R71, R72, 0x7610, R71 ;  /* 0x0000761048477816 */ /* 0x000fce0000000047 */
.L_x_249:
[----:B------:R-:W-:Y:S01]  /*7820*/  IMAD.U32 R139, R75, 0x10000, RZ ;  /* 0x000100004b8b7824 */ /* 0x000fe200078e00ff */
[----:B------:R-:W-:Y:S06]  /*7830*/  @P3 BRA `(.L_x_250) ;  /* 0x0000000000243947 */ /* 0x000fec0003800000 */
[----:B------:R-:W-:-:S04]  /*7840*/  ISETP.NE.U32.AND P2, PT, RZ, UR12, PT ;  /* 0x0000000cff007c0c */ /* 0x000fc8000bf45070 */
[----:B------:R-:W-:-:S13]  /*7850*/  ISETP.NE.AND.EX P2, PT, RZ, UR13, PT, P2 ;  /* 0x0000000dff007c0c */ /* 0x000fda000bf45320 */
[----:B------:R-:W-:Y:S05]  /*7860*/  @P2 BRA `(.L_x_251) ;  /* 0x0000000000082947 */ /* 0x000fea0003800000 */
[----:B------:R-:W-:Y:S05]  /*7870*/  @P0 BRA `(.L_x_252) ;  /* 0x00000000002c0947 */ /* 0x000fea0003800000 */
[----:B------:R-:W-:Y:S05]  /*7880*/  BRA `(.L_x_253) ;  /* 0x0000000000307947 */ /* 0x000fea0003800000 */
.L_x_251:
[----:B-----5:R-:W-:-:S04]  /*7890*/  PRMT R72, R67, 0x7632, R72 ;  /* 0x0000763243487816 */ /* 0x020fc80000000048 */
[----:B------:R-:W-:-:S05]  /*78a0*/  SHF.L.U32 R72, R72, 0x10, RZ ;  /* 0x0000001048487819 */ /* 0x000fca00000006ff */
[----:B------:R-:W-:Y:S01]  /*78b0*/  FADD.FTZ R139, R72, R139 ;  /* 0x0000008b488b7221 */ /* 0x000fe20000010000 */
[----:B------:R-:W-:Y:S06]  /*78c0*/  BRA `(.L_x_252) ;  /* 0x0000000000187947 */ /* 0x000fec0003800000 */
.L_x_250:
[----:B-----5:R-:W-:-:S05]  /*78d0*/  PRMT R72, R63, 0x7632, R72 ;  /* 0x000076323f487816 */ /* 0x020fca0000000048 */
[----:B------:R-:W-:-:S04]  /*78e0*/  IMAD.U32 R72, R72, 0x10000, RZ ;  /* 0x0001000048487824 */ /* 0x000fc800078e00ff */
[----:B------:R-:W-:Y:S01]  /*78f0*/  FADD.FTZ R139, R72, R139 ;  /* 0x0000008b488b7221 */ /* 0x000fe20000010000 */
[----:B------:R-:W-:-:S04]  /*7900*/  @P2 PRMT R72, R67, 0x7632, R72 ;  /* 0x0000763243482816 */ /* 0x000fc80000000048 */
[----:B------:R-:W-:-:S05]  /*7910*/  @P2 SHF.L.U32 R72, R72, 0x10, RZ ;  /* 0x0000001048482819 */ /* 0x000fca00000006ff */
[----:B------:R-:W-:-:S07]  /*7920*/  @P2 FADD.FTZ R139, R72, R139 ;  /* 0x0000008b488b2221 */ /* 0x000fce0000010000 */
.L_x_252:
[----:B------:R-:W-:-:S04]  /*7930*/  F2FP.BF16.F32.PACK_AB R72, RZ, R139 ;  /* 0x0000008bff48723e */ /* 0x000fc800000010ff */
[----:B------:R-:W-:-:S07]  /*7940*/  PRMT R71, R71, 0x5410, R72 ;  /* 0x0000541047477816 */ /* 0x000fce0000000048 */
.L_x_253:
[----:B------:R-:W0:Y:S02]  /*7950*/  @P0 LDC.64 R72, c[0x0][0x238] ;  /* 0x00008e00ff480b82 */ /* 0x000e240000000a00 */
[----:B0-----:R-:W-:-:S04]  /*7960*/  @P0 LEA R72, P2, R76, R72, 0x4 ;  /* 0x000000484c480211 */ /* 0x001fc800078420ff */
[C---:B------:R-:W-:Y:S01]  /*7970*/  @P0 LEA.HI.X R73, R76.reuse, R73, RZ, 0x4, P2 ;  /* 0x000000494c490211 */ /* 0x040fe200010f24ff */
[----:B------:R-:W-:-:S04]  /*7980*/  VIADD R76, R76, 0x20 ;  /* 0x000000204c4c7836 */ /* 0x000fc80000000000 */
[----:B------:R0:W-:Y:S04]  /*7990*/  @P0 STG.E.128 desc[UR4][R72.64], R68 ;  /* 0x0000004448000986 */ /* 0x0001e8000c101d04 */
.L_x_221:
[----:B------:R-:W-:Y:S05]  /*79a0*/  BSYNC B0 ;  /* 0x0000000000007941 */ /* 0x000fea0003800000 */
.L_x_220:
        /* <DEDUP_REMOVED lines=26> */
.L_x_257:
[----:B-----5:R-:W-:-:S04]  /*7b50*/  IMAD.U32 R72, R64, 0x10000, RZ ;  /* 0x0001000040487824 */ /* 0x020fc800078e00ff */
[----:B------:R-:W-:Y:S01]  /*7b60*/  FADD.FTZ R80, R72, R80 ;  /* 0x0000005048507221 */ /* 0x000fe20000010000 */
[----:B------:R-:W-:Y:S06]  /*7b70*/  BRA `(.L_x_258) ;  /* 0x0000000000107947 */ /* 0x000fec0003800000 */
.L_x_256:
[----:B-----5:R-:W-:-:S05]  /*7b80*/  SHF.L.U32 R72, R60, 0x10, RZ ;  /* 0x000000103c487819 */ /* 0x020fca00000006ff */
[----:B------:R-:W-:Y:S01]  /*7b90*/  FADD.FTZ R80, R72, R80 ;  /* 0x0000005048507221 */ /* 0x000fe20000010000 */
[----:B------:R-:W-:-:S04]  /*7ba0*/  @P2 IMAD.U32 R72, R64, 0x10000, RZ ;  /* 0x0001000040482824 */ /* 0x000fc800078e00ff */
[----:B------:R-:W-:-:S07]  /*7bb0*/  @P2 FADD.FTZ R80, R72, R80 ;  /* 0x0000005048502221 */ /* 0x000fce0000010000 */
.L_x_258:
[----:B------:R-:W-:-:S04]  /*7bc0*/  F2FP.BF16.F32.PACK_AB R72, RZ, R80 ;  /* 0x00000050ff48723e */ /* 0x000fc800000010ff */
[----:B------:R-:W-:-:S07]  /*7bd0*/  PRMT R68, R72, 0x7610, R68 ;  /* 0x0000761048447816 */ /* 0x000fce0000000044 */
.L_x_259:
[----:B------:R-:W-:Y:S01]  /*7be0*/  SHF.L.U32 R96, R96, 0x10, RZ ;  /* 0x0000001060607819 */ /* 0x000fe200000006ff */
[----:B------:R-:W-:Y:S06]  /*7bf0*/  @P3 BRA `(.L_x_260) ;  /* 0x0000000000243947 */ /* 0x000fec0003800000 */
[----:B------:R-:W-:-:S04]  /*7c00*/  ISETP.NE.U32.AND P4, PT, RZ, UR12, PT ;  /* 0x0000000cff007c0c */ /* 0x000fc8000bf85070 */
[----:B------:R-:W-:-:S13]  /*7c10*/  ISETP.NE.AND.EX P4, PT, RZ, UR13, PT, P4 ;  /* 0x0000000dff007c0c */ /* 0x000fda000bf85340 */
[----:B------:R-:W-:Y:S05]  /*7c20*/  @P4 BRA `(.L_x_261) ;  /* 0x0000000000084947 */ /* 0x000fea0003800000 */
[----:B------:R-:W-:Y:S05]  /*7c30*/  @P0 BRA `(.L_x_262) ;  /* 0x00000000002c0947 */ /* 0x000fea0003800000 */
[----:B------:R-:W-:Y:S05]  /*7c40*/  BRA `(.L_x_263) ;  /* 0x0000000000307947 */ /* 0x000fea0003800000 */
.L_x_261:
[----:B-----5:R-:W-:-:S05]  /*7c50*/  PRMT R72, R64, 0x7632, R72 ;  /* 0x0000763240487816 */ /* 0x020fca0000000048 */
[----:B------:R-:W-:-:S04]  /*7c60*/  IMAD.U32 R72, R72, 0x10000, RZ ;  /* 0x0001000048487824 */ /* 0x000fc800078e00ff */
[----:B------:R-:W-:Y:S01]  /*7c70*/  FADD.FTZ R96, R72, R96 ;  /* 0x0000006048607221 */ /* 0x000fe20000010000 */
[----:B------:R-:W-:Y:S06]  /*7c80*/  BRA `(.L_x_262) ;  /* 0x0000000000187947 */ /* 0x000fec0003800000 */
.L_x_260:
[----:B-----5:R-:W-:-:S04]  /*7c90*/  PRMT R72, R60, 0x7632, R72 ;  /* 0x000076323c487816 */ /* 0x020fc80000000048 */
[----:B------:R-:W-:-:S05]  /*7ca0*/  SHF.L.U32 R72, R72, 0x10, RZ ;  /* 0x0000001048487819 */ /* 0x000fca00000006ff */
[----:B------:R-:W-:Y:S01]  /*7cb0*/  FADD.FTZ R96, R72, R96 ;  /* 0x0000006048607221 */ /* 0x000fe20000010000 */
[----:B------:R-:W-:-:S05]  /*7cc0*/  @P2 PRMT R72, R64, 0x7632, R72 ;  /* 0x0000763240482816 */ /* 0x000fca0000000048 */
[----:B------:R-:W-:-:S04]  /*7cd0*/  @P2 IMAD.U32 R72, R72, 0x10000, RZ ;  /* 0x0001000048482824 */ /* 0x000fc800078e00ff */
[----:B------:R-:W-:-:S07]  /*7ce0*/  @P2 FADD.FTZ R96, R72, R96 ;  /* 0x0000006048602221 */ /* 0x000fce0000010000 */
.L_x_262:
[----:B------:R-:W-:-:S04]  /*7cf0*/  F2FP.BF16.F32.PACK_AB R72, RZ, R96 ;  /* 0x00000060ff48723e */ /* 0x000fc800000010ff */
[----:B------:R-:W-:-:S07]  /*7d00*/  PRMT R68, R68, 0x5410, R72 ;  /* 0x0000541044447816 */ /* 0x000fce0000000048 */
.L_x_263:
        /* <DEDUP_REMOVED lines=8> */
.L_x_265:
[----:B-----5:R-:W-:-:S04]  /*7d90*/  IMAD.U32 R72, R65, 0x10000, RZ ;  /* 0x0001000041487824 */ /* 0x020fc800078e00ff */
[----:B------:R-:W-:Y:S01]  /*7da0*/  FADD.FTZ R97, R72, R97 ;  /* 0x0000006148617221 */ /* 0x000fe20000010000 */
[----:B------:R-:W-:Y:S06]  /*7db0*/  BRA `(.L_x_266) ;  /* 0x0000000000107947 */ /* 0x000fec0003800000 */
.L_x_264:
[----:B-----5:R-:W-:-:S05]  /*7dc0*/  SHF.L.U32 R72, R61, 0x10, RZ ;  /* 0x000000103d487819 */ /* 0x020fca00000006ff */
[----:B------:R-:W-:Y:S01]  /*7dd0*/  FADD.FTZ R97, R72, R97 ;  /* 0x0000006148617221 */ /* 0x000fe20000010000 */
[----:B------:R-:W-:-:S04]  /*7de0*/  @P2 IMAD.U32 R72, R65, 0x10000, RZ ;  /* 0x0001000041482824 */ /* 0x000fc800078e00ff */
[----:B------:R-:W-:-:S07]  /*7df0*/  @P2 FADD.FTZ R97, R72, R97 ;  /* 0x0000006148612221 */ /* 0x000fce0000010000 */
.L_x_266:
[----:B------:R-:W-:-:S04]  /*7e00*/  F2FP.BF16.F32.PACK_AB R72, RZ, R97 ;  /* 0x00000061ff48723e */ /* 0x000fc800000010ff */
[----:B------:R-:W-:-:S07]  /*7e10*/  PRMT R69, R72, 0x7610, R69 ;  /* 0x0000761048457816 */ /* 0x000fce0000000045 */
.L_x_267:
[----:B------:R-:W-:Y:S01]  /*7e20*/  SHF.L.U32 R112, R73, 0x10, RZ ;  /* 0x0000001049707819 */ /* 0x000fe200000006ff */
[----:B------:R-:W-:Y:S06]  /*7e30*/  @P3 BRA `(.L_x_268) ;  /* 0x0000000000243947 */ /* 0x000fec0003800000 */
[----:B------:R-:W-:-:S04]  /*7e40*/  ISETP.NE.U32.AND P4, PT, RZ, UR12, PT ;  /* 0x0000000cff007c0c */ /* 0x000fc8000bf85070 */
[----:B------:R-:W-:-:S13]  /*7e50*/  ISETP.NE.AND.EX P4, PT, RZ, UR13, PT, P4 ;  /* 0x0000000dff007c0c */ /* 0x000fda000bf85340 */
[----:B------:R-:W-:Y:S05]  /*7e60*/  @P4 BRA `(.L_x_269) ;  /* 0x0000000000084947 */ /* 0x000fea0003800000 */
[----:B------:R-:W-:Y:S05]  /*7e70*/  @P0 BRA `(.L_x_270) ;  /* 0x00000000002c0947 */ /* 0x000fea0003800000 */
[----:B------:R-:W-:Y:S05]  /*7e80*/  BRA `(.L_x_271) ;  /* 0x0000000000307947 */ /* 0x000fea0003800000 */
.L_x_269:
[----:B-----5:R-:W-:-:S05]  /*7e90*/  PRMT R72, R65, 0x7632, R72 ;  /* 0x0000763241487816 */ /* 0x020fca0000000048 */
[----:B------:R-:W-:-:S04]  /*7ea0*/  IMAD.U32 R72, R72, 0x10000, RZ ;  /* 0x0001000048487824 */ /* 0x000fc800078e00ff */
[----:B------:R-:W-:Y:S01]  /*7eb0*/  FADD.FTZ R112, R72, R112 ;  /* 0x0000007048707221 */ /* 0x000fe20000010000 */
[----:B------:R-:W-:Y:S06]  /*7ec0*/  BRA `(.L_x_270) ;  /* 0x0000000000187947 */ /* 0x000fec0003800000 */
.L_x_268:
[----:B-----5:R-:W-:-:S04]  /*7ed0*/  PRMT R72, R61, 0x7632, R72 ;  /* 0x000076323d487816 */ /* 0x020fc80000000048 */
[----:B------:R-:W-:-:S05]  /*7ee0*/  SHF.L.U32 R72, R72, 0x10, RZ ;  /* 0x0000001048487819 */ /* 0x000fca00000006ff */
[----:B------:R-:W-:Y:S01]  /*7ef0*/  FADD.FTZ R112, R72, R112 ;  /* 0x0000007048707221 */ /* 0x000fe20000010000 */
[----:B------:R-:W-:-:S05]  /*7f00*/  @P2 PRMT R72, R65, 0x7632, R72 ;  /* 0x0000763241482816 */ /* 0x000fca0000000048 */
[----:B------:R-:W-:-:S04]  /*7f10*/  @P2 IMAD.U32 R72, R72, 0x10000, RZ ;  /* 0x0001000048482824 */ /* 0x000fc800078e00ff */
[----:B------:R-:W-:-:S07]  /*7f20*/  @P2 FADD.FTZ R112, R72, R112 ;  /* 0x0000007048702221 */ /* 0x000fce0000010000 */
.L_x_270:
[----:B------:R-:W-:-:S04]  /*7f30*/  F2FP.BF16.F32.PACK_AB R72, RZ, R112 ;  /* 0x00000070ff48723e */ /* 0x000fc800000010ff */
[----:B------:R-:W-:-:S07]  /*7f40*/  PRMT R69, R69, 0x5410, R72 ;  /* 0x0000541045457816 */ /* 0x000fce0000000048 */
.L_x_271:
        /* <DEDUP_REMOVED lines=8> */
.L_x_273:
[----:B-----5:R-:W-:-:S04]  /*7fd0*/  IMAD.U32 R72, R66, 0x10000, RZ ;  /* 0x0001000042487824 */ /* 0x020fc800078e00ff */
[----:B------:R-:W-:Y:S01]  /*7fe0*/  FADD.FTZ R113, R72, R113 ;  /* 0x0000007148717221 */ /* 0x000fe20000010000 */
[----:B------:R-:W-:Y:S06]  /*7ff0*/  BRA `(.L_x_274) ;  /* 0x0000000000107947 */ /* 0x000fec0003800000 */
.L_x_272:
[----:B-----5:R-:W-:-:S05]  /*8000*/  SHF.L.U32 R72, R62, 0x10, RZ ;  /* 0x000000103e487819 */ /* 0x020fca00000006ff */
[----:B------:R-:W-:Y:S01]  /*8010*/  FADD.FTZ R113, R72, R113 ;  /* 0x0000007148717221 */ /* 0x000fe20000010000 */
[----:B------:R-:W-:-:S04]  /*8020*/  @P2 IMAD.U32 R72, R66, 0x10000, RZ ;  /* 0x0001000042482824 */ /* 0x000fc800078e00ff */
[----:B------:R-:W-:-:S07]  /*8030*/  @P2 FADD.FTZ R113, R72, R113 ;  /* 0x0000007148712221 */ /* 0x000fce0000010000 */
.L_x_274:
[----:B------:R-:W-:-:S04]  /*8040*/  F2FP.BF16.F32.PACK_AB R72, RZ, R113 ;  /* 0x00000071ff48723e */ /* 0x000fc800000010ff */
[----:B------:R-:W-:-:S07]  /*8050*/  PRMT R70, R72, 0x7610, R70 ;  /* 0x0000761048467816 */ /* 0x000fce0000000046 */
.L_x_275:
[----:B------:R-:W-:Y:S01]  /*8060*/  SHF.L.U32 R128, R74, 0x10, RZ ;  /* 0x000000104a807819 */ /* 0x000fe200000006ff */
[----:B------:R-:W-:Y:S06]  /*8070*/  @P3 BRA `(.L_x_276) ;  /* 0x0000000000243947 */ /* 0x000fec0003800000 */
[----:B------:R-:W-:-:S04]  /*8080*/  ISETP.NE.U32.AND P4, PT, RZ, UR12, PT ;  /* 0x0000000cff007c0c */ /* 0x000fc8000bf85070 */
[----:B------:R-:W-:-:S13]  /*8090*/  ISETP.NE.AND.EX P4, PT, RZ, UR13, PT, P4 ;  /* 0x0000000dff007c0c */ /* 0x000fda000bf85340 */
[----:B------:R-:W-:Y:S05]  /*80a0*/  @P4 BRA `(.L_x_277) ;  /* 0x0000000000084947 */ /* 0x000fea0003800000 */
[----:B------:R-:W-:Y:S05]  /*80b0*/  @P0 BRA `(.L_x_278) ;  /* 0x00000000002c0947 */ /* 0x000fea0003800000 */
[----:B------:R-:W-:Y:S05]  /*80c0*/  BRA `(.L_x_279) ;  /* 0x0000000000307947 */ /* 0x000fea0003800000 */
.L_x_277:
[----:B-----5:R-:W-:-:S05]  /*80d0*/  PRMT R72, R66, 0x7632, R72 ;  /* 0x0000763242487816 */ /* 0x020fca0000000048 */
[----:B------:R-:W-:-:S04]  /*80e0*/  IMAD.U32 R72, R72, 0x10000, RZ ;  /* 0x0001000048487824 */ /* 0x000fc800078e00ff */
[----:B------:R-:W-:Y:S01]  /*80f0*/  FADD.FTZ R128, R72, R128 ;  /* 0x0000008048807221 */ /* 0x000fe20000010000 */
[----:B------:R-:W-:Y:S06]  /*8100*/  BRA `(.L_x_278) ;  /* 0x0000000000187947 */ /* 0x000fec0003800000 */
.L_x_276:
[----:B-----5:R-:W-:-:S04]  /*8110*/  PRMT R72, R62, 0x7632, R72 ;  /* 0x000076323e487816 */ /* 0x020fc80000000048 */
[----:B------:R-:W-:-:S05]  /*8120*/  SHF.L.U32 R72, R72, 0x10, RZ ;  /* 0x0000001048487819 */ /* 0x000fca00000006ff */
[----:B------:R-:W-:Y:S01]  /*8130*/  FADD.FTZ R128, R72, R128 ;  /* 0x0000008048807221 */ /* 0x000fe20000010000 */
[----:B------:R-:W-:-:S05]  /*8140*/  @P2 PRMT R72, R66, 0x7632, R72 ;  /* 0x0000763242482816 */ /* 0x000fca0000000048 */
[----:B------:R-:W-:-:S04]  /*8150*/  @P2 IMAD.U32 R72, R72, 0x10000, RZ ;  /* 0x0001000048482824 */ /* 0x000fc800078e00ff */
[----:B------:R-:W-:-:S07]  /*8160*/  @P2 FADD.FTZ R128, R72, R128 ;  /* 0x0000008048802221 */ /* 0x000fce0000010000 */
.L_x_278:
[----:B------:R-:W-:-:S04]  /*8170*/  F2FP.BF16.F32.PACK_AB R72, RZ, R128 ;  /* 0x00000080ff48723e */ /* 0x000fc800000010ff */
[----:B------:R-:W-:-:S07]  /*8180*/  PRMT R70, R70, 0x5410, R72 ;  /* 0x0000541046467816 */ /* 0x000fce0000000048 */
.L_x_279:
        /* <DEDUP_REMOVED lines=8> */
.L_x_281:
[----:B-----5:R-:W-:-:S04]  /*8210*/  IMAD.U32 R72, R67, 0x10000, RZ ;  /* 0x0001000043487824 */ /* 0x020fc800078e00ff */
[----:B------:R-:W-:Y:S01]  /*8220*/  FADD.FTZ R129, R72, R129 ;  /* 0x0000008148817221 */ /* 0x000fe20000010000 */
[----:B------:R-:W-:Y:S06]  /*8230*/  BRA `(.L_x_282) ;  /* 0x0000000000107947 */ /* 0x000fec0003800000 */
.L_x_280:
[----:B-----5:R-:W-:-:S05]  /*8240*/  SHF.L.U32 R72, R63, 0x10, RZ ;  /* 0x000000103f487819 */ /* 0x020fca00000006ff */
[----:B------:R-:W-:Y:S01]  /*8250*/  FADD.FTZ R129, R72, R129 ;  /* 0x0000008148817221 */ /* 0x000fe20000010000 */
[----:B------:R-:W-:-:S04]  /*8260*/  @P2 IMAD.U32 R72, R67, 0x10000, RZ ;  /* 0x0001000043482824 */ /* 0x000fc800078e00ff */
[----:B------:R-:W-:-:S07]  /*8270*/  @P2 FADD.FTZ R129, R72, R129 ;  /* 0x0000008148812221 */ /* 0x000fce0000010000 */
.L_x_282:
[----:B------:R-:W-:-:S04]  /*8280*/  F2FP.BF16.F32.PACK_AB R72, RZ, R129 ;  /* 0x00000081ff48723e */ /* 0x000fc800000010ff */
[----:B------:R-:W-:-:S07]  /*8290*/  PRMT R71, R72, 0x7610, R71 ;  /* 0x0000761048477816 */ /* 0x000fce0000000047 */
.L_x_283:
[----:B------:R-:W-:Y:S01]  /*82a0*/  SHF.L.U32 R130, R75, 0x10, RZ ;  /* 0x000000104b827819 */ /* 0x000fe200000006ff */
[----:B------:R-:W-:Y:S06]  /*82b0*/  @P3 BRA `(.L_x_284) ;  /* 0x0000000000243947 */ /* 0x000fec0003800000 */
[----:B------:R-:W-:-:S04]  /*82c0*/  ISETP.NE.U32.AND P2, PT, RZ, UR12, PT ;  /* 0x0000000cff007c0c */ /* 0x000fc8000bf45070 */
[----:B------:R-:W-:-:S13]  /*82d0*/  ISETP.NE.AND.EX P2, PT, RZ, UR13, PT, P2 ;  /* 0x0000000dff007c0c */ /* 0x000fda000bf45320 */
[----:B------:R-:W-:Y:S05]  /*82e0*/  @P2 BRA `(.L_x_285) ;  /* 0x0000000000082947 */ /* 0x000fea0003800000 */
[----:B------:R-:W-:Y:S05]  /*82f0*/  @P0 BRA `(.L_x_286) ;  /* 0x00000000002c0947 */ /* 0x000fea0003800000 */
[----:B------:R-:W-:Y:S05]  /*8300*/  BRA `(.L_x_287) ;  /* 0x0000000000307947 */ /* 0x000fea0003800000 */
.L_x_285:
[----:B-----5:R-:W-:-:S05]  /*8310*/  PRMT R72, R67, 0x7632, R72 ;  /* 0x0000763243487816 */ /* 0x020fca0000000048 */
[----:B------:R-:W-:-:S04]  /*8320*/  IMAD.U32 R72, R72, 0x10000, RZ ;  /* 0x0001000048487824 */ /* 0x000fc800078e00ff */
[----:B------:R-:W-:Y:S01]  /*8330*/  FADD.FTZ R130, R72, R130 ;  /* 0x0000008248827221 */ /* 0x000fe20000010000 */
[----:B------:R-:W-:Y:S06]  /*8340*/  BRA `(.L_x_286) ;  /* 0x0000000000187947 */ /* 0x000fec0003800000 */
.L_x_284:
[----:B-----5:R-:W-:-:S04]  /*8350*/  PRMT R72, R63, 0x7632, R72 ;  /* 0x000076323f487816 */ /* 0x020fc80000000048 */
[----:B------:R-:W-:-:S05]  /*8360*/  SHF.L.U32 R72, R72, 0x10, RZ ;  /* 0x0000001048487819 */ /* 0x000fca00000006ff */
[----:B------:R-:W-:Y:S01]  /*8370*/  FADD.FTZ R130, R72, R130 ;  /* 0x0000008248827221 */ /* 0x000fe20000010000 */
[----:B------:R-:W-:-:S05]  /*8380*/  @P2 PRMT R72, R67, 0x7632, R72 ;  /* 0x0000763243482816 */ /* 0x000fca0000000048 */
[----:B------:R-:W-:-:S04]  /*8390*/  @P2 IMAD.U32 R72, R72, 0x10000, RZ ;  /* 0x0001000048482824 */ /* 0x000fc800078e00ff */
[----:B------:R-:W-:-:S07]  /*83a0*/  @P2 FADD.FTZ R130, R72, R130 ;  /* 0x0000008248822221 */ /* 0x000fce0000010000 */
.L_x_286:
[----:B------:R-:W-:-:S04]  /*83b0*/  F2FP.BF16.F32.PACK_AB R72, RZ, R130 ;  /* 0x00000082ff48723e */ /* 0x000fc800000010ff */
[----:B------:R-:W-:-:S07]  /*83c0*/  PRMT R71, R71, 0x5410, R72 ;  /* 0x0000541047477816 */ /* 0x000fce0000000048 */
.L_x_287:
[----:B------:R-:W0:Y:S02]  /*83d0*/  @P0 LDC.64 R72, c[0x0][0x238] ;  /* 0x00008e00ff480b82 */ /* 0x000e240000000a00 */
[----:B0-----:R-:W-:-:S04]  /*83e0*/  @P0 LEA R72, P2, R76, R72, 0x4 ;  /* 0x000000484c480211 */ /* 0x001fc800078420ff */
[----:B------:R-:W-:-:S05]  /*83f0*/  @P0 LEA.HI.X R73, R76, R73, RZ, 0x4, P2 ;  /* 0x000000494c490211 */ /* 0x000fca00010f24ff */
[----:B------:R0:W-:Y:S04]  /*8400*/  @P0 STG.E.128 desc[UR4][R72.64], R68 ;  /* 0x0000004448000986 */ /* 0x0001e8000c101d04 */
.L_x_255:
[----:B------:R-:W-:Y:S05]  /*8410*/  BSYNC B0 ;  /* 0x0000000000007941 */ /* 0x000fea0003800000 */
.L_x_254:
[----:B01234-:R-:W-:Y:S01]  /*8420*/  FADD.FTZ R72, RZ, R53 ;  /* 0x00000035ff487221 */ /* 0x01ffe20000010000 */
[----:B------:R-:W-:Y:S01]  /*8430*/  ISETP.GT.U32.AND P2, PT, R0, 0x3f, PT ;  /* 0x0000003f0000780c */ /* 0x000fe20003f44070 */
[----:B------:R-:W-:Y:S01]  /*8440*/  UMOV UR6, 0xffffffff ;  /* 0xffffffff00067882 */ /* 0x000fe20000000000 */
[----:B------:R-:W-:Y:S01]  /*8450*/  LOP3.LUT R2, R2, 0xfffffff7, RZ, 0xc0, !PT ;  /* 0xfffffff702027812 */ /* 0x000fe200078ec0ff */
[----:B------:R-:W-:Y:S01]  /*8460*/  FADD.FTZ R72, R82, R72 ;  /* 0x0000004852487221 */ /* 0x000fe20000010000 */
[C---:B------:R-:W-:Y:S02]  /*8470*/  ISETP.GT.U32.AND P3, PT, R0.reuse, 0xdf, PT ;  /* 0x000000df0000780c */ /* 0x040fe40003f64070 */
[----:B------:R-:W-:Y:S01]  /*8480*/  ISETP.GT.U32.AND P4, PT, R0, 0xff, PT ;  /* 0x000000ff0000780c */ /* 0x000fe20003f84070 */
[----:B------:R-:W-:Y:S01]  /*8490*/  FADD.FTZ R72, R83, R72 ;  /* 0x0000004853487221 */ /* 0x000fe20000010000 */
[----:B------:R-:W-:-:S03]  /*84a0*/  ISETP.NE.AND P5, PT, R77, RZ, PT ;  /* 0x000000ff4d00720c */ /* 0x000fc60003fa5270 */
[----:B------:R-:W-:Y:S02]  /*84b0*/  FADD.FTZ R72, R111, R72 ;  /* 0x000000486f487221 */ /* 0x000fe40000010000 */
[----:B------:R-:W-:Y:S02]  /*84c0*/  @P2 LOP3.LUT R2, R2, 0x8, RZ, 0xfc, !PT ;  /* 0x0000000802022812 */ /* 0x000fe400078efcff */
[----:B------:R-:W-:Y:S02]  /*84d0*/  FADD.FTZ R72, R110, R72 ;  /* 0x000000486e487221 */ /* 0x000fe40000010000 */
[----:B------:R-:W-:Y:S02]  /*84e0*/  LOP3.LUT R2, R2, 0xfffffffb, RZ, 0xc0, !PT ;  /* 0xfffffffb02027812 */ /* 0x000fe400078ec0ff */
[----:B------:R-:W-:-:S04]  /*84f0*/  FADD.FTZ R72, R114, R72 ;  /* 0x0000004872487221 */ /* 0x000fc80000010000 */
[----:B------:R-:W-:-:S04]  /*8500*/  FADD.FTZ R72, R115, R72 ;  /* 0x0000004873487221 */ /* 0x000fc80000010000 */
[----:B------:R-:W-:-:S05]  /*8510*/  FADD.FTZ R72, R131, R72 ;  /* 0x0000004883487221 */ /* 0x000fca0000010000 */
[----:B------:R-:W-:-:S05]  /*8520*/  FSEL R75, R72, RZ, P1 ;  /* 0x000000ff484b7208 */ /* 0x000fca0000800000 */
[----:B------:R-:W-:-:S04]  /*8530*/  FADD.FTZ R72, R54, R75 ;  /* 0x0000004b36487221 */ /* 0x000fc80000010000 */
[----:B------:R-:W-:-:S04]  /*8540*/  FADD.FTZ R72, R84, R72 ;  /* 0x0000004854487221 */ /* 0x000fc80000010000 */
[----:B------:R-:W-:-:S04]  /*8550*/  FADD.FTZ R72, R85, R72 ;  /* 0x0000004855487221 */ /* 0x000fc80000010000 */
[----:B------:R-:W-:-:S04]  /*8560*/  FADD.FTZ R72, R109, R72 ;  /* 0x000000486d487221 */ /* 0x000fc80000010000 */
[----:B------:R-:W-:-:S04]  /*8570*/  FADD.FTZ R72, R108, R72 ;  /* 0x000000486c487221 */ /* 0x000fc80000010000 */
[----:B------:R-:W-:-:S04]  /*8580*/  FADD.FTZ R72, R116, R72 ;  /* 0x0000004874487221 */ /* 0x000fc80000010000 */
[----:B------:R-:W-:-:S04]  /*8590*/  FADD.FTZ R72, R117, R72 ;  /* 0x0000004875487221 */ /* 0x000fc80000010000 */
[----:B------:R-:W-:Y:S01]  /*85a0*/  @P2 FADD.FTZ R75, R132, R72 ;  /* 0x00000048844b2221 */ /* 0x000fe20000010000 */
[----:B------:R-:W-:-:S03]  /*85b0*/  ISETP.GT.U32.AND P2, PT, R0, 0x5f, PT ;  /* 0x0000005f0000780c */ /* 0x000fc60003f44070 */
[----:B------:R-:W-:-:S04]  /*85c0*/  FADD.FTZ R72, R55, R75 ;  /* 0x0000004b37487221 */ /* 0x000fc80000010000 */
[----:B------:R-:W-:-:S04]  /*85d0*/  FADD.FTZ R72, R86, R72 ;  /* 0x0000004856487221 */ /* 0x000fc80000010000 */
[----:B------:R-:W-:Y:S02]  /*85e0*/  FADD.FTZ R72, R87, R72 ;  /* 0x0000004857487221 */ /* 0x000fe40000010000 */
[----:B------:R-:W-:Y:S02]  /*85f0*/  @P2 LOP3.LUT R2, R2, 0x4, RZ, 0xfc, !PT ;  /* 0x0000000402022812 */ /* 0x000fe400078efcff */
[----:B------:R-:W-:Y:S02]  /*8600*/  FADD.FTZ R72, R107, R72 ;  /* 0x000000486b487221 */ /* 0x000fe40000010000 */
[----:B------:R-:W-:Y:S02]  /*8610*/  LOP3.LUT R2, R2, 0xfffffffd, RZ, 0xc0, !PT ;  /* 0xfffffffd02027812 */ /* 0x000fe400078ec0ff */
        /* <DEDUP_REMOVED lines=28> */
[----:B------:R-:W-:-:S04]  /*87e0*/  FADD.FTZ R72, R93, R72 ;  /* 0x000000485d487221 */ /* 0x000fc80000010000 */
[----:B------:R-:W-:-:S04]  /*87f0*/  FADD.FTZ R72, R101, R72 ;  /* 0x0000004865487221 */ /* 0x000fc80000010000 */
[----:B------:R-:W-:-:S04]  /*8800*/  FADD.FTZ R72, R100, R72 ;  /* 0x0000004864487221 */ /* 0x000fc80000010000 */
[----:B------:R-:W-:-:S04]  /*8810*/  FADD.FTZ R72, R124, R72 ;  /* 0x000000487c487221 */ /* 0x000fc80000010000 */
[----:B------:R-:W-:-:S04]  /*8820*/  FADD.FTZ R72, R125, R72 ;  /* 0x000000487d487221 */ /* 0x000fc80000010000 */
[----:B------:R-:W-:-:S04]  /*8830*/  @P2 FADD.FTZ R75, R138, R72 ;  /* 0x000000488a4b2221 */ /* 0x000fc80000010000 */
        /* <DEDUP_REMOVED lines=16> */
[----:B------:R-:W-:Y:S06]  /*8940*/  BRA.DIV UR6, `(.L_x_288) ;  /* 0x0000002e066c7947 */ /* 0x000fec000b800000 */
[----:B------:R-:W0:Y:S01]  /*8950*/  SHFL.BFLY PT, R72, R75, 0x1, 0x1f ;  /* 0x0c201f004b487f89 */ /* 0x000e2200000e0000 */
[----:B------:R-:W1:Y:S01]  /*8960*/  LDC R76, c[0x0][0x290] ;  /* 0x0000a400ff4c7b82 */ /* 0x000e620000000800 */
[----:B------:R-:W-:Y:S01]  /*8970*/  ISETP.GT.U32.AND P6, PT, R0, 0x3f, PT ;  /* 0x0000003f0000780c */ /* 0x000fe20003fc4070 */
[----:B0-----:R-:W-:-:S05]  /*8980*/  FADD.FTZ R75, R75, R72 ;  /* 0x000000484b4b7221 */ /* 0x001fca0000010000 */
[----:B------:R-:W0:Y:S02]  /*8990*/  SHFL.BFLY PT, R72, R75, 0x2, 0x1f ;  /* 0x0c401f004b487f89 */ /* 0x000e2400000e0000 */
[----:B0-----:R-:W-:-:S05]  /*89a0*/  FADD.FTZ R75, R75, R72 ;  /* 0x000000484b4b7221 */ /* 0x001fca0000010000 */
[----:B------:R-:W0:Y:S02]  /*89b0*/  SHFL.BFLY PT, R72, R75, 0x4, 0x1f ;  /* 0x0c801f004b487f89 */ /* 0x000e2400000e0000 */
[----:B0-----:R-:W-:-:S05]  /*89c0*/  FADD.FTZ R75, R75, R72 ;  /* 0x000000484b4b7221 */ /* 0x001fca0000010000 */
[----:B------:R-:W0:Y:S02]  /*89d0*/  SHFL.BFLY PT, R72, R75, 0x8, 0x1f ;  /* 0x0d001f004b487f89 */ /* 0x000e2400000e0000 */
[----:B0-----:R-:W-:-:S05]  /*89e0*/  FADD.FTZ R75, R75, R72 ;  /* 0x000000484b4b7221 */ /* 0x001fca0000010000 */
[----:B------:R-:W0:Y:S02]  /*89f0*/  SHFL.BFLY PT, R72, R75, 0x10, 0x1f ;  /* 0x0e001f004b487f89 */ /* 0x000e2400000e0000 */
[----:B0-----:R-:W-:-:S04]  /*8a00*/  FADD.FTZ R72, R75, R72 ;  /* 0x000000484b487221 */ /* 0x001fc80000010000 */
[----:B-1----:R-:W-:-:S04]  /*8a10*/  FMUL.FTZ R171, R72, R76 ;  /* 0x0000004c48ab7220 */ /* 0x002fc80000410000 */
[--C-:B------:R-:W-:Y:S01]  /*8a20*/  FADD.FTZ R72, R53, -R171.reuse ;  /* 0x800000ab35487221 */ /* 0x100fe20000010000 */
[----:B------:R-:W-:-:S03]  /*8a30*/  FADD.FTZ R73, R82, -R171 ;  /* 0x800000ab52497221 */ /* 0x000fc60000010000 */
[----:B------:R-:W-:-:S04]  /*8a40*/  FFMA.FTZ R72, R72, R72, RZ ;  /* 0x0000004848487223 */ /* 0x000fc800000100ff */
[----:B------:R-:W-:Y:S01]  /*8a50*/  FFMA.FTZ R72, R73, R73, R72 ;  /* 0x0000004949487223 */ /* 0x000fe20000010048 */
[----:B------:R-:W-:-:S04]  /*8a60*/  FADD.FTZ R73, R83, -R171 ;  /* 0x800000ab53497221 */ /* 0x000fc80000010000 */
        /* <DEDUP_REMOVED lines=12> */
[----:B------:R-:W-:Y:S01]  /*8b30*/  FSEL R75, R72, RZ, P1 ;  /* 0x000000ff484b7208 */ /* 0x000fe20000800000 */
[----:B------:R-:W-:-:S04]  /*8b40*/  FADD.FTZ R72, R54, -R171 ;  /* 0x800000ab36487221 */ /* 0x000fc80000010000 */
[----:B------:R-:W-:-:S04]  /*8b50*/  FFMA.FTZ R72, R72, R72, R75 ;  /* 0x0000004848487223 */ /* 0x000fc8000001004b */
        /* <DEDUP_REMOVED lines=12> */
[----:B------:R-:W-:Y:S01]  /*8c20*/  @P6 FFMA.FTZ R75, R73, R73, R72 ;  /* 0x00000049494b6223 */ /* 0x000fe20000010048 */
[--C-:B------:R-:W-:Y:S01]  /*8c30*/  FADD.FTZ R72, R55, -R171.reuse ;  /* 0x800000ab37487221 */ /* 0x100fe20000010000 */
[----:B------:R-:W-:Y:S01]  /*8c40*/  FADD.FTZ R73, R86, -R171 ;  /* 0x800000ab56497221 */ /* 0x000fe20000010000 */
[----:B------:R-:W-:Y:S02]  /*8c50*/  ISETP.GT.U32.AND P6, PT, R0, 0x5f, PT ;  /* 0x0000005f0000780c */ /* 0x000fe40003fc4070 */
        /* <DEDUP_REMOVED lines=49> */
[----:B------:R-:W-:-:S03]  /*8f70*/  FADD.FTZ R73, R92, -R171 ;  /* 0x800000ab5c497221 */ /* 0x000fc60000010000 */
        /* <DEDUP_REMOVED lines=45> */
[----:B------:R-:W-:-:S05]  /*9250*/  @P4 FFMA.FTZ R75, R73, R73, R72 ;  /* 0x00000049494b4223 */ /* 0x000fca0000010048 */
[----:B------:R-:W0:Y:S02]  /*9260*/  SHFL.BFLY PT, R72, R75, 0x1, 0x1f ;  /* 0x0c201f004b487f89 */ /* 0x000e2400000e0000 */
[----:B0-----:R-:W-:-:S05]  /*9270*/  FADD.FTZ R75, R75, R72 ;  /* 0x000000484b4b7221 */ /* 0x001fca0000010000 */
[----:B------:R-:W0:Y:S02]  /*9280*/  SHFL.BFLY PT, R72, R75, 0x2, 0x1f ;  /* 0x0c401f004b487f89 */ /* 0x000e2400000e0000 */
[----:B0-----:R-:W-:-:S05]  /*9290*/  FADD.FTZ R75, R75, R72 ;  /* 0x000000484b4b7221 */ /* 0x001fca0000010000 */
[----:B------:R-:W0:Y:S02]  /*92a0*/  SHFL.BFLY PT, R72, R75, 0x4, 0x1f ;  /* 0x0c801f004b487f89 */ /* 0x000e2400000e0000 */
[----:B0-----:R-:W-:-:S05]  /*92b0*/  FADD.FTZ R75, R75, R72 ;  /* 0x000000484b4b7221 */ /* 0x001fca0000010000 */
[----:B------:R-:W0:Y:S02]  /*92c0*/  SHFL.BFLY PT, R72, R75, 0x8, 0x1f ;  /* 0x0d001f004b487f89 */ /* 0x000e2400000e0000 */
[----:B0-----:R-:W-:-:S05]  /*92d0*/  FADD.FTZ R75, R75, R72 ;  /* 0x000000484b4b7221 */ /* 0x001fca0000010000 */
[----:B------:R0:W1:Y:S02]  /*92e0*/  SHFL.BFLY PT, R72, R75, 0x10, 0x1f ;  /* 0x0e001f004b487f89 */ /* 0x00006400000e0000 */
.L_x_317:
[----:B-1----:R-:W-:Y:S01]  /*92f0*/  FADD.FTZ R72, R75, R72 ;  /* 0x000000484b487221 */ /* 0x002fe20000010000 */
[----:B------:R-:W-:Y:S01]  /*9300*/  LOP3.LUT P2, RZ, R2, 0x10, RZ, 0xc0, !PT ;  /* 0x0000001002ff7812 */ /* 0x000fe2000784c0ff */
[----:B------:R-:W-:Y:S02]  /*9310*/  BSSY B0, `(.L_x_289) ;  /* 0x000006d000007945 */ /* 0x000fe40003800000 */
[----:B------:R-:W-:Y:S02]  /*9320*/  FFMA.FTZ R74, R72, R76, UR7 ;  /* 0x00000007484a7e23 */ /* 0x000fe4000801004c */
[----:B------:R-:W1:Y:S02]  /*9330*/  @!P5 LDC.64 R72, c[0x0][0x250] ;  /* 0x00009400ff48db82 */ /* 0x000e640000000a00 */
[----:B-1----:R-:W-:-:S05]  /*9340*/  @!P5 IMAD.WIDE R72, R27, 0x4, R72 ;  /* 0x000000041b48d825 */ /* 0x002fca00078e0248 */
[----:B------:R1:W-:Y:S02]  /*9350*/  @!P5 STG.E desc[UR4][R72.64], R171 ;  /* 0x000000ab4800d986 */ /* 0x0003e4000c101904 */
[----:B-1----:R-:W-:-:S05]  /*9360*/  FMUL.FTZ R72, R171, R171 ;  /* 0x000000abab487220 */ /* 0x002fca0000410000 */
[----:B------:R-:W-:-:S05]  /*9370*/  FSEL R72, R72, RZ, P2 ;  /* 0x000000ff48487208 */ /* 0x000fca0001000000 */
[----:B------:R-:W-:Y:S02]  /*9380*/  FADD.FTZ R74, R74, R72 ;  /* 0x000000484a4a7221 */ /* 0x000fe40000010000 */
[----:B------:R-:W1:Y:S02]  /*9390*/  @!P5 LDC.64 R72, c[0x0][0x258] ;  /* 0x00009600ff48db82 */ /* 0x000e640000000a00 */
[----:B------:R-:W2:Y:S01]  /*93a0*/  MUFU.RSQ R174, R74 ;  /* 0x0000004a00ae7308 */ /* 0x000ea20000001400 */
[----:B-1----:R-:W-:-:S05]  /*93b0*/  @!P5 IMAD.WIDE R72, R27, 0x4, R72 ;  /* 0x000000041b48d825 */ /* 0x002fca00078e0248 */
[----:B--2---:R1:W-:Y:S01]  /*93c0*/  @!P5 STG.E desc[UR4][R72.64], R174 ;  /* 0x000000ae4800d986 */ /* 0x0043e2000c101904 */
[----:B------:R-:W-:Y:S05]  /*93d0*/  @!P1 BRA `(.L_x_290) ;  /* 0x0000000400809947 */ /* 0x000fea0003800000 */
[----:B------:R-:W1:Y:S04]  /*93e0*/  LDL R78, [R1+0x70] ;  /* 0x00007000014e7983 */ /* 0x000e680000100800 */
[----:B------:R-:W1:Y:S04]  /*93f0*/  LDL R77, [R1+0x74] ;  /* 0x00007400014d7983 */ /* 0x000e680000100800 */
[----:B------:R-:W2:Y:S04]  /*9400*/  LDL R74, [R1+0x140] ;  /* 0x00014000014a7983 */ /* 0x000ea80000100800 */
[----:B------:R-:W2:Y:S01]  /*9410*/  LDL R137, [R1+0x184] ;  /* 0x0001840001897983 */ /* 0x000ea20000100800 */
[----:B0-----:R-:W-:-:S03]  /*9420*/  FSEL R75, R171, RZ, !P2 ;  /* 0x000000ffab4b7208 */ /* 0x001fc60005000000 */
[----:B------:R-:W3:Y:S04]  /*9430*/  LDL R252, [R1+0x6c] ;  /* 0x00006c0001fc7983 */ /* 0x000ee80000100800 */
[----:B------:R-:W4:Y:S01]  /*9440*/  LDL R251, [R1+0x13c] ;  /* 0x00013c0001fb7983 */ /* 0x000f220000100800 */
[----:B------:R-:W-:-:S03]  /*9450*/  FADD.FTZ R79, R82, -R75 ;  /* 0x8000004b524f7221 */ /* 0x000fc60000010000 */
[----:B------:R-:W4:Y:S01]  /*9460*/  LDL R136, [R1+0x17c] ;  /* 0x00017c0001887983 */ /* 0x000f220000100800 */
[----:B------:R-:W-:-:S03]  /*9470*/  FADD.FTZ R76, R53, -R75 ;  /* 0x8000004b354c7221 */ /* 0x000fc60000010000 */
[----:B------:R-:W-:Y:S04]  /*9480*/  STL [R1+0x1a4], R8 ;  /* 0x0001a40801007387 */ /* 0x000fe80000100800 */
[----:B------:R-:W-:Y:S04]  /*9490*/  STL [R1+0x1a0], R7 ;  /* 0x0001a00701007387 */ /* 0x000fe80000100800 */
[----:B------:R-:W-:Y:S01]  /*94a0*/  STL [R1+0x19c], R6 ;  /* 0x00019c0601007387 */ /* 0x000fe20000100800 */
[----:B------:R-:W-:-:S03]  /*94b0*/  FMUL.FTZ R79, R174, R79 ;  /* 0x0000004fae4f7220 */ /* 0x000fc60000410000 */
[----:B------:R0:W-:Y:S01]  /*94c0*/  STL [R1+0x198], R5 ;  /* 0x0001980501007387 */ /* 0x0001e20000100800 */
[----:B------:R-:W-:-:S03]  /*94d0*/  FMUL.FTZ R76, R174, R76 ;  /* 0x0000004cae4c7220 */ /* 0x000fc60000410000 */
[----:B0-----:R-:W3:Y:S04]  /*94e0*/  LDL R5, [R1+0x68] ;  /* 0x0000680001057983 */ /* 0x001ee80000100800 */
[----:B------:R0:W-:Y:S04]  /*94f0*/  STL [R1+0x194], R4 ;  /* 0x0001940401007387 */ /* 0x0001e80000100800 */
[----:B0-----:R-:W3:Y:S04]  /*9500*/  LDL R4, [R1+0x180] ;  /* 0x0001800001047983 */ /* 0x001ee80000100800 */
[----:B------:R0:W-:Y:S04]  /*9510*/  STL [R1+0x190], R3 ;  /* 0x0001900301007387 */ /* 0x0001e80000100800 */
[----:B0-----:R-:W3:Y:S04]  /*9520*/  LDL R3, [R1+0x134] ;  /* 0x0001340001037983 */ /* 0x001ee80000100800 */
[----:B------:R-:W-:Y:S04]  /*9530*/  STL [R1+0x18c], R2 ;  /* 0x00018c0201007387 */ /* 0x000fe80000100800 */
[----:B------:R0:W-:Y:S04]  /*9540*/  STL [R1+0x188], R0 ;  /* 0x0001880001007387 */ /* 0x0001e80000100800 */
[----:B------:R-:W3:Y:S04]  /*9550*/  LDL R6, [R1+0x60] ;  /* 0x0000600001067983 */ /* 0x000ee80000100800 */
[----:B------:R-:W3:Y:S04]  /*9560*/  LDL R8, [R1+0x130] ;  /* 0x0001300001087983 */ /* 0x000ee80000100800 */
[----:B------:R-:W3:Y:S04]  /*9570*/  LDL R7, [R1+0x178] ;  /* 0x0001780001077983 */ /* 0x000ee80000100800 */
[----:B0-----:R-:W3:Y:S04]  /*9580*/  LDL R0, [R1+0x5c] ;  /* 0x00005c0001007983 */ /* 0x001ee80000100800 */
[----:B------:R-:W3:Y:S01]  /*9590*/  LDL R2, [R1+0x48] ;  /* 0x0000480001027983 */ /* 0x000ee20000100800 */
[----:B-1----:R-:W-:-:S03]  /*95a0*/  FFMA.FTZ R73, R77, R79, R78 ;  /* 0x0000004f4d497223 */ /* 0x002fc6000001004e */
[----:B------:R-:W3:Y:S01]  /*95b0*/  LDL R78, [R1+0x64] ;  /* 0x00006400014e7983 */ /* 0x000ee20000100800 */
[----:B--2---:R-:W-:-:S03]  /*95c0*/  FFMA.FTZ R72, R137, R76, R74 ;  /* 0x0000004c89487223 */ /* 0x004fc6000001004a */
[----:B------:R-:W2:Y:S01]  /*95d0*/  LDL R137, [R1+0x58] ;  /* 0x0000580001897983 */ /* 0x000ea20000100800 */
[--C-:B------:R-:W-:Y:S01]  /*95e0*/  FADD.FTZ R77, R83, -R75.reuse ;  /* 0x8000004b534d7221 */ /* 0x100fe20000010000 */
[----:B------:R-:W-:-:S03]  /*95f0*/  FADD.FTZ R74, R111, -R75 ;  /* 0x8000004b6f4a7221 */ /* 0x000fc60000010000 */
[C---:B------:R-:W-:Y:S01]  /*9600*/  FMUL.FTZ R77, R174.reuse, R77 ;  /* 0x0000004dae4d7220 */ /* 0x040fe20000410000 */
[----:B------:R-:W-:Y:S01]  /*9610*/  FMUL.FTZ R74, R174, R74 ;  /* 0x0000004aae4a7220 */ /* 0x000fe20000410000 */
[----:B------:R-:W-:Y:S02]  /*9620*/  F2FP.BF16.F32.PACK_AB R72, R73, R72 ;  /* 0x000000484948723e */ /* 0x000fe400000010ff */
[----:B----4-:R-:W-:Y:S02]  /*9630*/  FFMA.FTZ R73, R136, R77, R251 ;  /* 0x0000004d88497223 */ /* 0x010fe400000100fb */
[----:B------:R-:W4:Y:S04]  /*9640*/  LDL R136, [R1+0x54] ;  /* 0x0000540001887983 */ /* 0x000f280000100800 */
[----:B------:R-:W4:Y:S01]  /*9650*/  LDL R251, [R1+0x4c] ;  /* 0x00004c0001fb7983 */ /* 0x000f220000100800 */
[----:B---3--:R-:W-:-:S03]  /*9660*/  FFMA.FTZ R79, R252, R79, R5 ;  /* 0x0000004ffc4f7223 */ /* 0x008fc60000010005 */
[----:B------:R-:W3:Y:S04]  /*9670*/  LDL R5, [R1+0x138] ;  /* 0x0001380001057983 */ /* 0x000ee80000100800 */
[----:B------:R-:W3:Y:S01]  /*9680*/  LDL R252, [R1+0x170] ;  /* 0x0001700001fc7983 */ /* 0x000ee20000100800 */
[----:B------:R-:W-:-:S03]  /*9690*/  FFMA.FTZ R76, R4, R76, R3 ;  /* 0x0000004c044c7223 */ /* 0x000fc60000010003 */
[----:B------:R-:W3:Y:S04]  /*96a0*/  LDL R4, [R1+0x12c] ;  /* 0x00012c0001047983 */ /* 0x000ee80000100800 */
[----:B------:R-:W4:Y:S01]  /*96b0*/  LDL R3, [R1+0x50] ;  /* 0x0000500001037983 */ /* 0x000f220000100800 */
[----:B------:R-:W-:-:S03]  /*96c0*/  FFMA.FTZ R77, R7, R77, R8 ;  /* 0x0000004d074d7223 */ /* 0x000fc60000010008 */
[----:B------:R0:W5:Y:S04]  /*96d0*/  LDL.LU R8, [R1+0x1a4] ;  /* 0x0001a40001087983 */ /* 0x0001680000300800 */
[----:B------:R0:W5:Y:S01]  /*96e0*/  LDL.LU R7, [R1+0x1a0] ;  /* 0x0001a00001077983 */ /* 0x0001620000300800 */
[----:B------:R-:W-:-:S03]  /*96f0*/  FFMA.FTZ R78, R78, R74, R6 ;  /* 0x0000004a4e4e7223 */ /* 0x000fc60000010006 */
[----:B------:R0:W5:Y:S01]  /*9700*/  LDL.LU R6, [R1+0x19c] ;  /* 0x00019c0001067983 */ /* 0x0001620000300800 */
[----:B--2---:R-:W-:Y:S01]  /*9710*/  FFMA.FTZ R74, R0, R74, R137 ;  /* 0x0000004a004a7223 */ /* 0x004fe20000010089 */
[----:B------:R-:W-:Y:S02]  /*9720*/  F2FP.BF16.F32.PACK_AB R76, R79, R76 ;  /* 0x0000004c4f4c723e */ /* 0x000fe400000010ff */
[----:B------:R-:W2:Y:S02]  /*9730*/  LDL R0, [R1+0x128] ;  /* 0x0001280001007983 */ /* 0x000ea40000100800 */
[----:B------:R-:W-:Y:S02]  /*9740*/  F2FP.BF16.F32.PACK_AB R77, R74, R77 ;  /* 0x0000004d4a4d723e */ /* 0x000fe400000010ff */
[----:B------:R-:W2:Y:S04]  /*9750*/  LDL R137, [R1+0x44] ;  /* 0x0000440001897983 */ /* 0x000ea80000100800 */
[----:B------:R-:W3:Y:S01]  /*9760*/  LDL R74, [R1+0x174] ;  /* 0x00017400014a7983 */ /* 0x000ee20000100800 */
[----:B------:R-:W-:Y:S01]  /*9770*/  F2FP.BF16.F32.PACK_AB R73, R78, R73 ;  /* 0x000000494e49723e */ /* 0x000fe200000010ff */
[--C-:B------:R-:W-:Y:S01]  /*9780*/  FADD.FTZ R78, R110, -R75.reuse ;  /* 0x8000004b6e4e7221 */ /* 0x100fe20000010000 */
[----:B------:R-:W-:-:S03]  /*9790*/  FADD.FTZ R79, R114, -R75 ;  /* 0x8000004b724f7221 */ /* 0x000fc60000010000 */
[C---:B------:R-:W-:Y:S01]  /*97a0*/  FMUL.FTZ R78, R174.reuse, R78 ;  /* 0x0000004eae4e7220 */ /* 0x040fe20000410000 */
[----:B------:R-:W-:-:S04]  /*97b0*/  FMUL.FTZ R79, R174, R79 ;  /* 0x0000004fae4f7220 */ /* 0x000fc80000410000 */
[-C--:B----4-:R-:W-:Y:S01]  /*97c0*/  FFMA.FTZ R136, R136, R79.reuse, R3 ;  /* 0x0000004f88887223 */ /* 0x090fe20000010003 */
[----:B------:R-:W-:Y:S01]  /*97d0*/  FFMA.FTZ R79, R251, R79, R2 ;  /* 0x0000004ffb4f7223 */ /* 0x000fe20000010002 */
[----:B------:R-:W-:Y:S01]  /*97e0*/  FADD.FTZ R251, R131, -R75 ;  /* 0x8000004b83fb7221 */ /* 0x000fe20000010000 */
[-C--:B---3--:R-:W-:Y:S01]  /*97f0*/  FFMA.FTZ R74, R74, R78.reuse, R5 ;  /* 0x0000004e4a4a7223 */ /* 0x088fe20000010005 */
[----:B------:R-:W-:Y:S01]  /*9800*/  FFMA.FTZ R78, R252, R78, R4 ;  /* 0x0000004efc4e7223 */ /* 0x000fe20000010004 */
[----:B------:R0:W5:Y:S04]  /*9810*/  LDL.LU R5, [R1+0x198] ;  /* 0x0001980001057983 */ /* 0x0001680000300800 */
[----:B------:R0:W5:Y:S01]  /*9820*/  LDL.LU R4, [R1+0x194] ;  /* 0x0001940001047983 */ /* 0x0001620000300800 */
[----:B------:R-:W-:Y:S01]  /*9830*/  F2FP.BF16.F32.PACK_AB R78, R79, R78 ;  /* 0x0000004e4f4e723e */ /* 0x000fe200000010ff */
[----:B------:R-:W-:-:S02]  /*9840*/  FADD.FTZ R79, R115, -R75 ;  /* 0x8000004b734f7221 */ /* 0x000fc40000010000 */
[----:B------:R-:W3:Y:S01]  /*9850*/  LDL R252, [R1+0x3c] ;  /* 0x00003c0001fc7983 */ /* 0x000ee20000100800 */
[----:B------:R-:W-:-:S03]  /*9860*/  F2FP.BF16.F32.PACK_AB R74, R136, R74 ;  /* 0x0000004a884a723e */ /* 0x000fc600000010ff */
[----:B------:R0:W5:Y:S04]  /*9870*/  LDL.LU R3, [R1+0x190] ;  /* 0x0001900001037983 */ /* 0x0001680000300800 */
[----:B------:R0:W5:Y:S04]  /*9880*/  LDL.LU R2, [R1+0x18c] ;  /* 0x00018c0001027983 */ /* 0x0001680000300800 */
[----:B------:R-:W2:Y:S04]  /*9890*/  LDL R136, [R1+0x40] ;  /* 0x0000400001887983 */ /* 0x000ea80000100800 */
[----:B------:R-:W4:Y:S01]  /*98a0*/  LDL R75, [R1+0x16c] ;  /* 0x00016c00014b7983 */ /* 0x000f220000100800 */
[C---:B------:R-:W-:Y:S01]  /*98b0*/  FMUL.FTZ R79, R174.reuse, R79 ;  /* 0x0000004fae4f7220 */ /* 0x040fe20000410000 */
[----:B------:R-:W-:-:S04]  /*98c0*/  FMUL.FTZ R251, R174, R251 ;  /* 0x000000fbaefb7220 */ /* 0x000fc80000410000 */
[----:B--2---:R-:W-:Y:S01]  /*98d0*/  FFMA.FTZ R136, R137, R251, R136 ;  /* 0x000000fb89887223 */ /* 0x004fe20000010088 */
[----:B----4-:R-:W-:Y:S02]  /*98e0*/  FFMA.FTZ R75, R75, R79, R0 ;  /* 0x0000004f4b4b7223 */ /* 0x010fe40000010000 */
[----:B------:R0:W5:Y:S03]  /*98f0*/  LDL.LU R0, [R1+0x188] ;  /* 0x0001880001007983 */ /* 0x0001660000300800 */
[----:B------:R-:W-:Y:S02]  /*9900*/  F2FP.BF16.F32.PACK_AB R75, R136, R75 ;  /* 0x0000004b884b723e */ /* 0x000fe400000010ff */
[----:B------:R-:W1:Y:S02]  /*9910*/  LDC.64 R136, c[0x0][0x2b8] ;  /* 0x0000ae00ff887b82 */ /* 0x000e640000000a00 */
[----:B-1----:R-:W-:-:S05]  /*9920*/  IMAD.WIDE.U32 R136, R81, 0x10, R136 ;  /* 0x0000001051887825 */ /* 0x002fca00078e0088 */
[----:B------:R1:W-:Y:S04]  /*9930*/  STG.E.128 desc[UR4][R136.64], R72 ;  /* 0x0000004888007986 */ /* 0x0003e8000c101d04 */
[----:B-1----:R-:W2:Y:S01]  /*9940*/  LDL R75, [R1+0x124] ;  /* 0x00012400014b7983 */ /* 0x002ea20000100800 */
[----:B------:R-:W1:Y:S03]  /*9950*/  LDC.64 R72, c[0x0][0x2c0] ;  /* 0x0000b000ff487b82 */ /* 0x000e660000000a00 */
[----:B------:R-:W2:Y:S04]  /*9960*/  LDL R136, [R1+0x168] ;  /* 0x0001680001887983 */ /* 0x000ea80000100800 */
[----:B------:R-:W3:Y:S01]  /*9970*/  LDL R137, [R1+0x38] ;  /* 0x0000380001897983 */ /* 0x000ee20000100800 */
[C---:B-1----:R-:W-:Y:S01]  /*9980*/  IMAD.WIDE.U32 R72, R81.reuse, 0x10, R72 ;  /* 0x0000001051487825 */ /* 0x042fe200078e0048 */
[----:B------:R-:W-:-:S03]  /*9990*/  IADD3 R81, R81, 0x20, RZ ;  /* 0x0000002051517810 */ /* 0x000fc60007ffe0ff */
[----:B--2---:R-:W-:Y:S01]  /*99a0*/  FFMA.FTZ R79, R136, R79, R75 ;  /* 0x0000004f884f7223 */ /* 0x004fe2000001004b */
[----:B---3--:R-:W-:-:S05]  /*99b0*/  FFMA.FTZ R251, R252, R251, R137 ;  /* 0x000000fbfcfb7223 */ /* 0x008fca0000010089 */
[----:B------:R-:W-:-:S05]  /*99c0*/  F2FP.BF16.F32.PACK_AB R79, R251, R79 ;  /* 0x0000004ffb4f723e */ /* 0x000fca00000010ff */
[----:B------:R0:W-:Y:S02]  /*99d0*/  STG.E.128 desc[UR4][R72.64], R76 ;  /* 0x0000004c48007986 */ /* 0x0001e4000c101d04 */
.L_x_290:
[----:B------:R-:W-:Y:S05]  /*99e0*/  BSYNC B0 ;  /* 0x0000000000007941 */ /* 0x000fea0003800000 */
.L_x_289:
[----:B-----5:R-:W-:Y:S01]  /*99f0*/  ISETP.GE.U32.AND P3, PT, R0, 0x40, PT ;  /* 0x000000400000780c */ /* 0x020fe20003f66070 */
[----:B------:R-:W-:-:S12]  /*9a00*/  BSSY B0, `(.L_x_291) ;  /* 0x0000060000007945 */ /* 0x000fd80003800000 */
[----:B------:R-:W-:Y:S05]  /*9a10*/  @!P3 BRA `(.L_x_292) ;  /* 0x000000040078b947 */ /* 0x000fea0003800000 */
[----:B0-----:R-:W2:Y:S04]  /*9a20*/  LDL R77, [R1+0x120] ;  /* 0x00012000014d7983 */ /* 0x001ea80000100800 */
[----:B-1----:R-:W2:Y:S04]  /*9a30*/  LDL R72, [R1+0x164] ;  /* 0x0001640001487983 */ /* 0x002ea80000100800 */
[----:B------:R-:W3:Y:S04]  /*9a40*/  LDL R74, [R1+0x30] ;  /* 0x00003000014a7983 */ /* 0x000ee80000100800 */
[----:B------:R-:W3:Y:S04]  /*9a50*/  LDL R73, [R1+0x34] ;  /* 0x0000340001497983 */ /* 0x000ee80000100800 */
[----:B------:R-:W4:Y:S04]  /*9a60*/  LDL R252, [R1+0x2c] ;  /* 0x00002c0001fc7983 */ /* 0x000f280000100800 */
[----:B------:R-:W4:Y:S04]  /*9a70*/  LDL R251, [R1+0x118] ;  /* 0x0001180001fb7983 */ /* 0x000f280000100800 */
[----:B------:R-:W4:Y:S04]  /*9a80*/  LDL R136, [R1+0x15c] ;  /* 0x00015c0001887983 */ /* 0x000f280000100800 */
[----:B------:R-:W-:Y:S04]  /*9a90*/  STL [R1+0x1a4], R8 ;  /* 0x0001a40801007387 */ /* 0x000fe80000100800 */
[----:B------:R-:W-:Y:S04]  /*9aa0*/  STL [R1+0x1a0], R7 ;  /* 0x0001a00701007387 */ /* 0x000fe80000100800 */
[----:B------:R-:W-:Y:S04]  /*9ab0*/  STL [R1+0x19c], R6 ;  /* 0x00019c0601007387 */ /* 0x000fe80000100800 */
[----:B------:R0:W-:Y:S04]  /*9ac0*/  STL [R1+0x198], R5 ;  /* 0x0001980501007387 */ /* 0x0001e80000100800 */
[----:B0-----:R-:W4:Y:S04]  /*9ad0*/  LDL R5, [R1+0x28] ;  /* 0x0000280001057983 */ /* 0x001f280000100800 */
[----:B------:R0:W-:Y:S04]  /*9ae0*/  STL [R1+0x194], R4 ;  /* 0x0001940401007387 */ /* 0x0001e80000100800 */
[----:B0-----:R-:W4:Y:S04]  /*9af0*/  LDL R4, [R1+0x160] ;  /* 0x0001600001047983 */ /* 0x001f280000100800 */
[----:B------:R0:W-:Y:S04]  /*9b00*/  STL [R1+0x190], R3 ;  /* 0x0001900301007387 */ /* 0x0001e80000100800 */
[----:B0-----:R-:W4:Y:S01]  /*9b10*/  LDL R3, [R1+0x11c] ;  /* 0x00011c0001037983 */ /* 0x001f220000100800 */
[----:B------:R-:W-:-:S03]  /*9b20*/  FSEL R75, R171, RZ, !P2 ;  /* 0x000000ffab4b7208 */ /* 0x000fc60005000000 */
[----:B------:R-:W-:Y:S02]  /*9b30*/  STL [R1+0x18c], R2 ;  /* 0x00018c0201007387 */ /* 0x000fe40000100800 */
[--C-:B------:R-:W-:Y:S01]  /*9b40*/  FADD.FTZ R76, R54, -R75.reuse ;  /* 0x8000004b364c7221 */ /* 0x100fe20000010000 */
[----:B------:R-:W-:Y:S01]  /*9b50*/  FADD.FTZ R79, R84, -R75 ;  /* 0x8000004b544f7221 */ /* 0x000fe20000010000 */
[----:B------:R0:W-:Y:S02]  /*9b60*/  STL [R1+0x188], R0 ;  /* 0x0001880001007387 */ /* 0x0001e40000100800 */
[C---:B------:R-:W-:Y:S01]  /*9b70*/  FMUL.FTZ R76, R174.reuse, R76 ;  /* 0x0000004cae4c7220 */ /* 0x040fe20000410000 */
[----:B------:R-:W-:Y:S01]  /*9b80*/  FMUL.FTZ R79, R174, R79 ;  /* 0x0000004fae4f7220 */ /* 0x000fe20000410000 */
[----:B------:R-:W4:Y:S04]  /*9b90*/  LDL R6, [R1+0x20] ;  /* 0x0000200001067983 */ /* 0x000f280000100800 */
[----:B------:R-:W4:Y:S04]  /*9ba0*/  LDL R78, [R1+0x24] ;  /* 0x00002400014e7983 */ /* 0x000f280000100800 */
[----:B------:R-:W4:Y:S04]  /*9bb0*/  LDL R8, [R1+0x114] ;  /* 0x0001140001087983 */ /* 0x000f280000100800 */
[----:B------:R-:W4:Y:S04]  /*9bc0*/  LDL R7, [R1+0x158] ;  /* 0x0001580001077983 */ /* 0x000f280000100800 */
[----:B------:R-:W4:Y:S04]  /*9bd0*/  LDL R137, [R1+0x18] ;  /* 0x0000180001897983 */ /* 0x000f280000100800 */
[----:B0-----:R-:W4:Y:S04]  /*9be0*/  LDL R0, [R1+0x1c] ;  /* 0x00001c0001007983 */ /* 0x001f280000100800 */
[----:B------:R-:W4:Y:S01]  /*9bf0*/  LDL R2, [R1+0x8] ;  /* 0x0000080001027983 */ /* 0x000f220000100800 */
[----:B--2---:R-:W-:Y:S01]  /*9c00*/  FFMA.FTZ R72, R72, R76, R77 ;  /* 0x0000004c48487223 */ /* 0x004fe2000001004d */
[--C-:B------:R-:W-:Y:S01]  /*9c10*/  FADD.FTZ R77, R85, -R75.reuse ;  /* 0x8000004b554d7221 */ /* 0x100fe20000010000 */
[----:B---3--:R-:W-:Y:S01]  /*9c20*/  FFMA.FTZ R73, R73, R79, R74 ;  /* 0x0000004f49497223 */ /* 0x008fe2000001004a */
[----:B------:R-:W-:-:S02]  /*9c30*/  FADD.FTZ R74, R109, -R75 ;  /* 0x8000004b6d4a7221 */ /* 0x000fc40000010000 */
[C---:B------:R-:W-:Y:S02]  /*9c40*/  FMUL.FTZ R77, R174.reuse, R77 ;  /* 0x0000004dae4d7220 */ /* 0x040fe40000410000 */
[----:B------:R-:W-:Y:S01]  /*9c50*/  FMUL.FTZ R74, R174, R74 ;  /* 0x0000004aae4a7220 */ /* 0x000fe20000410000 */
[----:B------:R-:W-:Y:S01]  /*9c60*/  F2FP.BF16.F32.PACK_AB R72, R73, R72 ;  /* 0x000000484948723e */ /* 0x000fe200000010ff */
[----:B----4-:R-:W-:Y:S02]  /*9c70*/  FFMA.FTZ R73, R136, R77, R251 ;  /* 0x0000004d88497223 */ /* 0x010fe400000100fb */
[----:B------:R-:W2:Y:S04]  /*9c80*/  LDL R136, [R1+0x14] ;  /* 0x0000140001887983 */ /* 0x000ea80000100800 */
[----:B------:R-:W3:Y:S01]  /*9c90*/  LDL R251, [R1+0xc] ;  /* 0x00000c0001fb7983 */ /* 0x000ee20000100800 */
[----:B------:R-:W-:-:S03]  /*9ca0*/  FFMA.FTZ R79, R252, R79, R5 ;  /* 0x0000004ffc4f7223 */ /* 0x000fc60000010005 */
[----:B------:R-:W4:Y:S04]  /*9cb0*/  LDL R252, [R1+0x154] ;  /* 0x0001540001fc7983 */ /* 0x000f280000100800 */
[----:B------:R-:W4:Y:S01]  /*9cc0*/  LDL R5, [R1+0x10c] ;  /* 0x00010c0001057983 */ /* 0x000f220000100800 */
[----:B------:R-:W-:-:S03]  /*9cd0*/  FFMA.FTZ R76, R4, R76, R3 ;  /* 0x0000004c044c7223 */ /* 0x000fc60000010003 */
[----:B------:R-:W4:Y:S04]  /*9ce0*/  LDL R4, [R1+0x150] ;  /* 0x0001500001047983 */ /* 0x000f280000100800 */
[----:B------:R-:W2:Y:S01]  /*9cf0*/  LDL R3, [R1+0x10] ;  /* 0x0000100001037983 */ /* 0x000ea20000100800 */
[-C--:B------:R-:W-:Y:S01]  /*9d00*/  FFMA.FTZ R78, R78, R74.reuse, R6 ;  /* 0x0000004a4e4e7223 */ /* 0x080fe20000010006 */
[----:B------:R-:W-:Y:S02]  /*9d10*/  FFMA.FTZ R77, R7, R77, R8 ;  /* 0x0000004d074d7223 */ /* 0x000fe40000010008 */
[----:B------:R0:W5:Y:S04]  /*9d20*/  LDL.LU R8, [R1+0x1a4] ;  /* 0x0001a40001087983 */ /* 0x0001680000300800 */
[----:B------:R0:W5:Y:S01]  /*9d30*/  LDL.LU R7, [R1+0x1a0] ;  /* 0x0001a00001077983 */ /* 0x0001620000300800 */
[----:B------:R-:W-:-:S03]  /*9d40*/  FFMA.FTZ R74, R0, R74, R137 ;  /* 0x0000004a004a7223 */ /* 0x000fc60000010089 */
[----:B------:R0:W5:Y:S02]  /*9d50*/  LDL.LU R6, [R1+0x19c] ;  /* 0x00019c0001067983 */ /* 0x0001640000300800 */
[----:B------:R-:W-:Y:S02]  /*9d60*/  F2FP.BF16.F32.PACK_AB R77, R74, R77 ;  /* 0x0000004d4a4d723e */ /* 0x000fe400000010ff */
[----:B------:R-:W4:Y:S04]  /*9d70*/  LDL R0, [R1+0x108] ;  /* 0x0001080001007983 */ /* 0x000f280000100800 */
[----:B------:R-:W4:Y:S01]  /*9d80*/  LDL R74, [R1+0x110] ;  /* 0x00011000014a7983 */ /* 0x000f220000100800 */
[----:B------:R-:W-:Y:S01]  /*9d90*/  F2FP.BF16.F32.PACK_AB R76, R79, R76 ;  /* 0x0000004c4f4c723e */ /* 0x000fe200000010ff */
[--C-:B------:R-:W-:Y:S01]  /*9da0*/  FADD.FTZ R79, R116, -R75.reuse ;  /* 0x8000004b744f7221 */ /* 0x100fe20000010000 */
[----:B------:R-:W-:Y:S01]  /*9db0*/  F2FP.BF16.F32.PACK_AB R73, R78, R73 ;  /* 0x000000494e49723e */ /* 0x000fe200000010ff */
[----:B------:R-:W-:Y:S01]  /*9dc0*/  FADD.FTZ R78, R108, -R75 ;  /* 0x8000004b6c4e7221 */ /* 0x000fe20000010000 */
[----:B------:R-:W4:Y:S01]  /*9dd0*/  LDL R137, [R1+0x4] ;  /* 0x0000040001897983 */ /* 0x000f220000100800 */
[----:B------:R-:W-:-:S02]  /*9de0*/  FMUL.FTZ R79, R174, R79 ;  /* 0x0000004fae4f7220 */ /* 0x000fc40000410000 */
[----:B------:R-:W-:Y:S02]  /*9df0*/  FMUL.FTZ R78, R174, R78 ;  /* 0x0000004eae4e7220 */ /* 0x000fe40000410000 */
[-C--:B--2---:R-:W-:Y:S01]  /*9e00*/  FFMA.FTZ R136, R136, R79.reuse, R3 ;  /* 0x0000004f88887223 */ /* 0x084fe20000010003 */
[----:B---3--:R-:W-:Y:S01]  /*9e10*/  FFMA.FTZ R79, R251, R79, R2 ;  /* 0x0000004ffb4f7223 */ /* 0x008fe20000010002 */
[----:B------:R-:W-:Y:S01]  /*9e20*/  FADD.FTZ R251, R132, -R75 ;  /* 0x8000004b84fb7221 */ /* 0x000fe20000010000 */
[-C--:B----4-:R-:W-:Y:S01]  /*9e30*/  FFMA.FTZ R74, R252, R78.reuse, R74 ;  /* 0x0000004efc4a7223 */ /* 0x090fe2000001004a */
[----:B------:R-:W-:Y:S01]  /*9e40*/  FFMA.FTZ R78, R4, R78, R5 ;  /* 0x0000004e044e7223 */ /* 0x000fe20000010005 */
[----:B------:R-:W2:Y:S04]  /*9e50*/  LDL R252, [R1+0x148] ;  /* 0x0001480001fc7983 */ /* 0x000ea80000100800 */
[----:B------:R0:W5:Y:S01]  /*9e60*/  LDL.LU R5, [R1+0x198] ;  /* 0x0001980001057983 */ /* 0x0001620000300800 */
[----:B------:R-:W-:Y:S01]  /*9e70*/  F2FP.BF16.F32.PACK_AB R78, R79, R78 ;  /* 0x0000004e4f4e723e */ /* 0x000fe200000010ff */
[----:B------:R-:W-:-:S02]  /*9e80*/  FADD.FTZ R79, R117, -R75 ;  /* 0x8000004b754f7221 */ /* 0x000fc40000010000 */
[----:B------:R0:W5:Y:S01]  /*9e90*/  LDL.LU R4, [R1+0x194] ;  /* 0x0001940001047983 */ /* 0x0001620000300800 */
[----:B------:R-:W-:-:S03]  /*9ea0*/  F2FP.BF16.F32.PACK_AB R74, R136, R74 ;  /* 0x0000004a884a723e */ /* 0x000fc600000010ff */
[----:B------:R0:W5:Y:S04]  /*9eb0*/  LDL.LU R3, [R1+0x190] ;  /* 0x0001900001037983 */ /* 0x0001680000300800 */
[----:B------:R0:W5:Y:S04]  /*9ec0*/  LDL.LU R2, [R1+0x18c] ;  /* 0x00018c0001027983 */ /* 0x0001680000300800 */
[----:B------:R-:W3:Y:S04]  /*9ed0*/  LDL R136, [R1] ;  /* 0x0000000001887983 */ /* 0x000ee80000100800 */
[----:B------:R-:W4:Y:S01]  /*9ee0*/  LDL R75, [R1+0x14c] ;  /* 0x00014c00014b7983 */ /* 0x000f220000100800 */
[C---:B------:R-:W-:Y:S01]  /*9ef0*/  FMUL.FTZ R79, R174.reuse, R79 ;  /* 0x0000004fae4f7220 */ /* 0x040fe20000410000 */
[----:B------:R-:W-:-:S04]  /*9f00*/  FMUL.FTZ R251, R174, R251 ;  /* 0x000000fbaefb7220 */ /* 0x000fc80000410000 */
[----:B---3--:R-:W-:Y:S01]  /*9f10*/  FFMA.FTZ R136, R137, R251, R136 ;  /* 0x000000fb89887223 */ /* 0x008fe20000010088 */
[----:B----4-:R-:W-:Y:S02]  /*9f20*/  FFMA.FTZ R75, R75, R79, R0 ;  /* 0x0000004f4b4b7223 */ /* 0x010fe40000010000 */
[----:B------:R0:W5:Y:S03]  /*9f30*/  LDL.LU R0, [R1+0x188] ;  /* 0x0001880001007983 */ /* 0x0001660000300800 */
[----:B------:R-:W-:Y:S02]  /*9f40*/  F2FP.BF16.F32.PACK_AB R75, R136, R75 ;  /* 0x0000004b884b723e */ /* 0x000fe400000010ff */
[----:B------:R-:W1:Y:S02]  /*9f50*/  LDC.64 R136, c[0x0][0x2b8] ;  /* 0x0000ae00ff887b82 */ /* 0x000e640000000a00 */
[----:B-1----:R-:W-:-:S05]  /*9f60*/  IMAD.WIDE.U32 R136, R81, 0x10, R136 ;  /* 0x0000001051887825 */ /* 0x002fca00078e0088 */
[----:B------:R1:W-:Y:S04]  /*9f70*/  STG.E.128 desc[UR4][R136.64], R72 ;  /* 0x0000004888007986 */ /* 0x0003e8000c101d04 */
[----:B-1----:R-:W2:Y:S01]  /*9f80*/  LDL R137, [R1+0x104] ;  /* 0x0001040001897983 */ /* 0x002ea20000100800 */
[----:B------:R-:W1:Y:S01]  /*9f90*/  LDC.64 R72, c[0x0][0x2c0] ;  /* 0x0000b000ff487b82 */ /* 0x000e620000000a00 */
[----:B------:R-:W-:Y:S01]  /*9fa0*/  FFMA.FTZ R251, R250, R251, R249 ;  /* 0x000000fbfafb7223 */ /* 0x000fe200000100f9 */
[----:B-1----:R-:W-:-:S04]  /*9fb0*/  IMAD.WIDE.U32 R72, R81, 0x10, R72 ;  /* 0x0000001051487825 */ /* 0x002fc800078e0048 */
[----:B------:R-:W-:Y:S02]  /*9fc0*/  VIADD R81, R81, 0x20 ;  /* 0x0000002051517836 */ /* 0x000fe40000000000 */
[----:B--2---:R-:W-:-:S05]  /*9fd0*/  FFMA.FTZ R79, R252, R79, R137 ;  /* 0x0000004ffc4f7223 */ /* 0x004fca0000010089 */
[----:B------:R-:W-:-:S05]  /*9fe0*/  F2FP.BF16.F32.PACK_AB R79, R251, R79 ;  /* 0x0000004ffb4f723e */ /* 0x000fca00000010ff */
[----:B------:R0:W-:Y:S02]  /*9ff0*/  STG.E.128 desc[UR4][R72.64], R76 ;  /* 0x0000004c48007986 */ /* 0x0001e4000c101d04 */
.L_x_292:
[----:B------:R-:W-:Y:S05]  /*a000*/  BSYNC B0 ;  /* 0x0000000000007941 */ /* 0x000fea0003800000 */
.L_x_291:
[----:B-----5:R-:W-:Y:S01]  /*a010*/  ISETP.GE.U32.AND P3, PT, R0, 0x60, PT ;  /* 0x000000600000780c */ /* 0x020fe20003f66070 */
[----:B------:R-:W-:-:S12]  /*a020*/  BSSY B0, `(.L_x_293) ;  /* 0x0000048000007945 */ /* 0x000fd80003800000 */
[----:B------:R-:W-:Y:S05]  /*a030*/  @!P3 BRA `(.L_x_294) ;  /* 0x000000040018b947 */ /* 0x000fea0003800000 */
[----:B01----:R-:W2:Y:S04]  /*a040*/  LDL R73, [R1+0x100] ;  /* 0x0001000001497983 */ /* 0x003ea80000100800 */
[----:B------:R-:W2:Y:S01]  /*a050*/  LDL R72, [R1+0x144] ;  /* 0x0001440001487983 */ /* 0x000ea20000100800 */
[----:B------:R-:W-:-:S03]  /*a060*/  FSEL R75, R171, RZ, !P2 ;  /* 0x000000ffab4b7208 */ /* 0x000fc60005000000 */
[----:B------:R0:W-:Y:S02]  /*a070*/  STL [R1+0x190], R3 ;  /* 0x0001900301007387 */ /* 0x0001e40000100800 */
[--C-:B------:R-:W-:Y:S01]  /*a080*/  FADD.FTZ R76, R55, -R75.reuse ;  /* 0x8000004b374c7221 */ /* 0x100fe20000010000 */
[----:B------:R-:W-:-:S03]  /*a090*/  FADD.FTZ R79, R86, -R75 ;  /* 0x8000004b564f7221 */ /* 0x000fc60000010000 */
[C---:B------:R-:W-:Y:S01]  /*a0a0*/  FMUL.FTZ R76, R174.reuse, R76 ;  /* 0x0000004cae4c7220 */ /* 0x040fe20000410000 */
[----:B------:R-:W-:Y:S01]  /*a0b0*/  FMUL.FTZ R79, R174, R79 ;  /* 0x0000004fae4f7220 */ /* 0x000fe20000410000 */
[----:B0-----:R-:W3:Y:S04]  /*a0c0*/  LDL R3, [R1+0xf8] ;  /* 0x0000f80001037983 */ /* 0x001ee80000100800 */
[----:B------:R0:W-:Y:S04]  /*a0d0*/  STL [R1+0x18c], R2 ;  /* 0x00018c0201007387 */ /* 0x0001e80000100800 */
[----:B0-----:R-:W3:Y:S04]  /*a0e0*/  LDL R2, [R1+0xfc] ;  /* 0x0000fc0001027983 */ /* 0x001ee80000100800 */
[----:B------:R0:W-:Y:S04]  /*a0f0*/  STL [R1+0x188], R0 ;  /* 0x0001880001007387 */ /* 0x0001e80000100800 */
[----:B------:R-:W4:Y:S04]  /*a100*/  LDL R137, [R1+0xe8] ;  /* 0x0000e80001897983 */ /* 0x000f280000100800 */
[----:B------:R-:W4:Y:S04]  /*a110*/  LDL R78, [R1+0xec] ;  /* 0x0000ec00014e7983 */ /* 0x000f280000100800 */
[----:B0-----:R-:W4:Y:S01]  /*a120*/  LDL R0, [R1+0xf0] ;  /* 0x0000f00001007983 */ /* 0x001f220000100800 */
[--C-:B------:R-:W-:Y:S01]  /*a130*/  FADD.FTZ R77, R87, -R75.reuse ;  /* 0x8000004b574d7221 */ /* 0x100fe20000010000 */
[----:B------:R-:W-:-:S02]  /*a140*/  FADD.FTZ R74, R107, -R75 ;  /* 0x8000004b6b4a7221 */ /* 0x000fc40000010000 */
[----:B------:R-:W4:Y:S01]  /*a150*/  LDL R252, [R1+0xe4] ;  /* 0x0000e40001fc7983 */ /* 0x000f220000100800 */
[----:B--2---:R-:W-:Y:S01]  /*a160*/  FFMA.FTZ R72, R72, R76, R73 ;  /* 0x0000004c48487223 */ /* 0x004fe20000010049 */
[----:B------:R-:W-:Y:S02]  /*a170*/  FFMA.FTZ R73, R248, R79, R247 ;  /* 0x0000004ff8497223 */ /* 0x000fe400000100f7 */
[----:B------:R-:W2:Y:S03]  /*a180*/  LDL R251, [R1+0xd8] ;  /* 0x0000d80001fb7983 */ /* 0x000ea60000100800 */
[----:B------:R-:W-:Y:S01]  /*a190*/  F2FP.BF16.F32.PACK_AB R72, R73, R72 ;  /* 0x000000484948723e */ /* 0x000fe200000010ff */
[----:B------:R-:W2:Y:S04]  /*a1a0*/  LDL R136, [R1+0xdc] ;  /* 0x0000dc0001887983 */ /* 0x000ea80000100800 */
[----:B------:R-:W4:Y:S01]  /*a1b0*/  LDL R73, [R1+0xf4] ;  /* 0x0000f40001497983 */ /* 0x000f220000100800 */
[C---:B------:R-:W-:Y:S01]  /*a1c0*/  FMUL.FTZ R77, R174.reuse, R77 ;  /* 0x0000004dae4d7220 */ /* 0x040fe20000410000 */
[----:B------:R-:W-:Y:S01]  /*a1d0*/  FMUL.FTZ R74, R174, R74 ;  /* 0x0000004aae4a7220 */ /* 0x000fe20000410000 */
[----:B---3--:R-:W-:-:S02]  /*a1e0*/  FFMA.FTZ R76, R2, R76, R3 ;  /* 0x0000004c024c7223 */ /* 0x008fc40000010003 */
[----:B------:R3:W5:Y:S04]  /*a1f0*/  LDL.LU R3, [R1+0x190] ;  /* 0x0001900001037983 */ /* 0x0007680000300800 */
[----:B------:R3:W5:Y:S01]  /*a200*/  LDL.LU R2, [R1+0x18c] ;  /* 0x00018c0001027983 */ /* 0x0007620000300800 */
[-C--:B----4-:R-:W-:Y:S01]  /*a210*/  FFMA.FTZ R73, R73, R77.reuse, R0 ;  /* 0x0000004d49497223 */ /* 0x090fe20000010000 */
[----:B------:R-:W-:Y:S01]  /*a220*/  FFMA.FTZ R77, R78, R77, R137 ;  /* 0x0000004d4e4d7223 */ /* 0x000fe20000010089 */
[-C--:B------:R-:W-:Y:S01]  /*a230*/  FFMA.FTZ R78, R244, R74.reuse, R243 ;  /* 0x0000004af44e7223 */ /* 0x080fe200000100f3 */
[----:B------:R-:W-:Y:S01]  /*a240*/  FFMA.FTZ R74, R242, R74, R241 ;  /* 0x0000004af24a7223 */ /* 0x000fe200000100f1 */
[----:B------:R3:W5:Y:S04]  /*a250*/  LDL.LU R0, [R1+0x188] ;  /* 0x0001880001007983 */ /* 0x0007680000300800 */
[----:B------:R-:W-:Y:S01]  /*a260*/  F2FP.BF16.F32.PACK_AB R77, R74, R77 ;  /* 0x0000004d4a4d723e */ /* 0x000fe200000010ff */
[----:B------:R-:W-:Y:S01]  /*a270*/  FFMA.FTZ R79, R246, R79, R245 ;  /* 0x0000004ff64f7223 */ /* 0x000fe200000100f5 */
[----:B------:R-:W4:Y:S01]  /*a280*/  LDL R74, [R1+0xe0] ;  /* 0x0000e000014a7983 */ /* 0x000f220000100800 */
[----:B------:R-:W-:Y:S01]  /*a290*/  F2FP.BF16.F32.PACK_AB R73, R78, R73 ;  /* 0x000000494e49723e */ /* 0x000fe200000010ff */
[----:B------:R-:W-:-:S02]  /*a2a0*/  FADD.FTZ R78, R106, -R75 ;  /* 0x8000004b6a4e7221 */ /* 0x000fc40000010000 */
[----:B------:R-:W-:Y:S01]  /*a2b0*/  F2FP.BF16.F32.PACK_AB R76, R79, R76 ;  /* 0x0000004c4f4c723e */ /* 0x000fe200000010ff */
[----:B------:R-:W-:Y:S01]  /*a2c0*/  FADD.FTZ R79, R118, -R75 ;  /* 0x8000004b764f7221 */ /* 0x000fe20000010000 */
[C---:B------:R-:W-:Y:S01]  /*a2d0*/  FMUL.FTZ R78, R174.reuse, R78 ;  /* 0x0000004eae4e7220 */ /* 0x040fe20000410000 */
[----:B------:R-:W3:Y:S02]  /*a2e0*/  LDL R137, [R1+0xd4] ;  /* 0x0000d40001897983 */ /* 0x000ee40000100800 */
[----:B------:R-:W-:Y:S01]  /*a2f0*/  FMUL.FTZ R79, R174, R79 ;  /* 0x0000004fae4f7220 */ /* 0x000fe20000410000 */
[-C--:B----4-:R-:W-:Y:S01]  /*a300*/  FFMA.FTZ R74, R252, R78.reuse, R74 ;  /* 0x0000004efc4a7223 */ /* 0x090fe2000001004a */
[----:B--2---:R-:W-:Y:S02]  /*a310*/  FFMA.FTZ R78, R136, R78, R251 ;  /* 0x0000004e884e7223 */ /* 0x004fe400000100fb */
[----:B------:R-:W-:Y:S01]  /*a320*/  FFMA.FTZ R136, R240, R79, R239 ;  /* 0x0000004ff0887223 */ /* 0x000fe200000100ef */
[----:B------:R-:W2:Y:S04]  /*a330*/  LDL R252, [R1+0xcc] ;  /* 0x0000cc0001fc7983 */ /* 0x000ea80000100800 */
[----:B------:R-:W-:-:S02]  /*a340*/  F2FP.BF16.F32.PACK_AB R74, R136, R74 ;  /* 0x0000004a884a723e */ /* 0x000fc400000010ff */
[----:B------:R-:W3:Y:S01]  /*a350*/  LDL R136, [R1+0xd0] ;  /* 0x0000d00001887983 */ /* 0x000ee20000100800 */
[----:B------:R-:W-:Y:S01]  /*a360*/  FFMA.FTZ R79, R238, R79, R237 ;  /* 0x0000004fee4f7223 */ /* 0x000fe200000100ed */
[----:B------:R-:W-:-:S04]  /*a370*/  FADD.FTZ R251, R133, -R75 ;  /* 0x8000004b85fb7221 */ /* 0x000fc80000010000 */
[----:B------:R-:W-:Y:S01]  /*a380*/  F2FP.BF16.F32.PACK_AB R78, R79, R78 ;  /* 0x0000004e4f4e723e */ /* 0x000fe200000010ff */
[----:B------:R-:W-:Y:S01]  /*a390*/  FADD.FTZ R79, R119, -R75 ;  /* 0x8000004b774f7221 */ /* 0x000fe20000010000 */
[----:B------:R-:W-:-:S03]  /*a3a0*/  FMUL.FTZ R251, R174, R251 ;  /* 0x000000fbaefb7220 */ /* 0x000fc60000410000 */
[----:B------:R-:W-:-:S04]  /*a3b0*/  FMUL.FTZ R79, R174, R79 ;  /* 0x0000004fae4f7220 */ /* 0x000fc80000410000 */
[----:B---3--:R-:W-:Y:S01]  /*a3c0*/  FFMA.FTZ R75, R137, R79, R136 ;  /* 0x0000004f894b7223 */ /* 0x008fe20000010088 */
[----:B------:R-:W-:-:S05]  /*a3d0*/  FFMA.FTZ R136, R236, R251, R235 ;  /* 0x000000fbec887223 */ /* 0x000fca00000100eb */
[----:B------:R-:W-:Y:S02]  /*a3e0*/  F2FP.BF16.F32.PACK_AB R75, R136, R75 ;  /* 0x0000004b884b723e */ /* 0x000fe400000010ff */
[----:B------:R-:W0:Y:S02]  /*a3f0*/  LDC.64 R136, c[0x0][0x2b8] ;  /* 0x0000ae00ff887b82 */ /* 0x000e240000000a00 */
[----:B0-----:R-:W-:-:S05]  /*a400*/  IMAD.WIDE.U32 R136, R81, 0x10, R136 ;  /* 0x0000001051887825 */ /* 0x001fca00078e0088 */
[----:B------:R0:W-:Y:S04]  /*a410*/  STG.E.128 desc[UR4][R136.64], R72 ;  /* 0x0000004888007986 */ /* 0x0001e8000c101d04 */
[----:B0-----:R-:W2:Y:S01]  /*a420*/  LDL R137, [R1+0xc8] ;  /* 0x0000c80001897983 */ /* 0x001ea20000100800 */
[----:B------:R-:W0:Y:S01]  /*a430*/  LDC.64 R72, c[0x0][0x2c0] ;  /* 0x0000b000ff487b82 */ /* 0x000e220000000a00 */
[----:B------:R-:W-:Y:S01]  /*a440*/  FFMA.FTZ R251, R234, R251, R233 ;  /* 0x000000fbeafb7223 */ /* 0x000fe200000100e9 */
[C---:B0-----:R-:W-:Y:S01]  /*a450*/  IMAD.WIDE.U32 R72, R81.reuse, 0x10, R72 ;  /* 0x0000001051487825 */ /* 0x041fe200078e0048 */
[----:B------:R-:W-:-:S03]  /*a460*/  IADD3 R81, R81, 0x20, RZ ;  /* 0x0000002051517810 */ /* 0x000fc60007ffe0ff */
[----:B--2---:R-:W-:-:S05]  /*a470*/  FFMA.FTZ R79, R252, R79, R137 ;  /* 0x0000004ffc4f7223 */ /* 0x004fca0000010089 */
[----:B------:R-:W-:-:S05]  /*a480*/  F2FP.BF16.F32.PACK_AB R79, R251, R79 ;  /* 0x0000004ffb4f723e */ /* 0x000fca00000010ff */
[----:B------:R2:W-:Y:S02]  /*a490*/  STG.E.128 desc[UR4][R72.64], R76 ;  /* 0x0000004c48007986 */ /* 0x0005e4000c101d04 */
.L_x_294:
[----:B------:R-:W-:Y:S05]  /*a4a0*/  BSYNC B0 ;  /* 0x0000000000007941 */ /* 0x000fea0003800000 */
.L_x_293:
[----:B-----5:R-:W-:Y:S01]  /*a4b0*/  ISETP.GE.U32.AND P3, PT, R0, 0x80, PT ;  /* 0x000000800000780c */ /* 0x020fe20003f66070 */
[----:B------:R-:W-:-:S12]  /*a4c0*/  BSSY B0, `(.L_x_295) ;  /* 0x0000048000007945 */ /* 0x000fd80003800000 */
[----:B------:R-:W-:Y:S05]  /*a4d0*/  @!P3 BRA `(.L_x_296) ;  /* 0x000000040018b947 */ /* 0x000fea0003800000 */
[----:B012---:R-:W2:Y:S04]  /*a4e0*/  LDL R73, [R1+0xc0] ;  /* 0x0000c00001497983 */ /* 0x007ea80000100800 */
        /* <DEDUP_REMOVED lines=64> */
[----:B0-----:R-:W-:-:S04]  /*a8f0*/  IMAD.WIDE.U32 R72, R81, 0x10, R72 ;  /* 0x0000001051487825 */ /* 0x001fc800078e0048 */
[----:B------:R-:W-:Y:S02]  /*a900*/  VIADD R81, R81, 0x20 ;  /* 0x0000002051517836 */ /* 0x000fe40000000000 */
[----:B--2---:R-:W-:-:S05]  /*a910*/  FFMA.FTZ R79, R252, R79, R137 ;  /* 0x0000004ffc4f7223 */ /* 0x004fca0000010089 */
[----:B------:R-:W-:-:S05]  /*a920*/  F2FP.BF16.F32.PACK_AB R79, R251, R79 ;  /* 0x0000004ffb4f723e */ /* 0x000fca00000010ff */
[----:B------:R3:W-:Y:S02]  /*a930*/  STG.E.128 desc[UR4][R72.64], R76 ;  /* 0x0000004c48007986 */ /* 0x0007e4000c101d04 */
.L_x_296:
[----:B------:R-:W-:Y:S05]  /*a940*/  BSYNC B0 ;  /* 0x0000000000007941 */ /* 0x000fea0003800000 */
.L_x_295:
[----:B-----5:R-:W-:Y:S01]  /*a950*/  ISETP.GE.U32.AND P3, PT, R0, 0xa0, PT ;  /* 0x000000a00000780c */ /* 0x020fe20003f66070 */
[----:B------:R-:W-:-:S12]  /*a960*/  BSSY B0, `(.L_x_297) ;  /* 0x0000036000007945 */ /* 0x000fd80003800000 */
[----:B------:R-:W-:Y:S05]  /*a970*/  @!P3 BRA `(.L_x_298) ;  /* 0x0000000000d0b947 */ /* 0x000fea0003800000 */
[----:B0123--:R-:W2:Y:S04]  /*a980*/  LDL R73, [R1+0x80] ;  /* 0x0000800001497983 */ /* 0x00fea80000100800 */
[----:B------:R-:W2:Y:S04]  /*a990*/  LDL R72, [R1+0x84] ;  /* 0x0000840001487983 */ /* 0x000ea80000100800 */
[----:B------:R-:W3:Y:S04]  /*a9a0*/  LDL R136, [R1+0x78] ;  /* 0x0000780001887983 */ /* 0x000ee80000100800 */
[----:B------:R-:W3:Y:S01]  /*a9b0*/  LDL R78, [R1+0x7c] ;  /* 0x00007c00014e7983 */ /* 0x000ee20000100800 */
[----:B------:R-:W-:-:S05]  /*a9c0*/  FSEL R75, R171, RZ, !P2 ;  /* 0x000000ffab4b7208 */ /* 0x000fca0005000000 */
[--C-:B------:R-:W-:Y:S01]  /*a9d0*/  FADD.FTZ R76, R57, -R75.reuse ;  /* 0x8000004b394c7221 */ /* 0x100fe20000010000 */
[--C-:B------:R-:W-:Y:S01]  /*a9e0*/  FADD.FTZ R79, R90, -R75.reuse ;  /* 0x8000004b5a4f7221 */ /* 0x100fe20000010000 */
[--C-:B------:R-:W-:Y:S01]  /*a9f0*/  FADD.FTZ R77, R91, -R75.reuse ;  /* 0x8000004b5b4d7221 */ /* 0x100fe20000010000 */
[--C-:B------:R-:W-:Y:S01]  /*aa00*/  FADD.FTZ R74, R103, -R75.reuse ;  /* 0x8000004b674a7221 */ /* 0x100fe20000010000 */
[C---:B------:R-:W-:Y:S01]  /*aa10*/  FMUL.FTZ R76, R174.reuse, R76 ;  /* 0x0000004cae4c7220 */ /* 0x040fe20000410000 */
[C---:B------:R-:W-:Y:S01]  /*aa20*/  FMUL.FTZ R79, R174.reuse, R79 ;  /* 0x0000004fae4f7220 */ /* 0x040fe20000410000 */
[C---:B------:R-:W-:Y:S01]  /*aa30*/  FMUL.FTZ R77, R174.reuse, R77 ;  /* 0x0000004dae4d7220 */ /* 0x040fe20000410000 */
[----:B------:R-:W-:Y:S01]  /*aa40*/  FMUL.FTZ R74, R174, R74 ;  /* 0x0000004aae4a7220 */ /* 0x000fe20000410000 */
[----:B------:R-:W-:-:S04]  /*aa50*/  FADD.FTZ R251, R135, -R75 ;  /* 0x8000004b87fb7221 */ /* 0x000fc80000010000 */
[----:B------:R-:W-:Y:S01]  /*aa60*/  FMUL.FTZ R251, R174, R251 ;  /* 0x000000fbaefb7220 */ /* 0x000fe20000410000 */
[----:B--2---:R-:W-:Y:S01]  /*aa70*/  FFMA.FTZ R72, R72, R76, R73 ;  /* 0x0000004c48487223 */ /* 0x004fe20000010049 */
[-C--:B------:R-:W-:Y:S01]  /*aa80*/  FFMA.FTZ R73, R216, R79.reuse, R215 ;  /* 0x0000004fd8497223 */ /* 0x080fe200000100d7 */
[----:B------:R-:W-:-:S04]  /*aa90*/  FFMA.FTZ R79, R214, R79, R213 ;  /* 0x0000004fd64f7223 */ /* 0x000fc800000100d5 */
[----:B------:R-:W-:Y:S01]  /*aaa0*/  F2FP.BF16.F32.PACK_AB R72, R73, R72 ;  /* 0x000000484948723e */ /* 0x000fe200000010ff */
[-C--:B------:R-:W-:Y:S01]  /*aab0*/  FFMA.FTZ R73, R212, R77.reuse, R211 ;  /* 0x0000004dd4497223 */ /* 0x080fe200000100d3 */
[----:B---3--:R-:W-:Y:S01]  /*aac0*/  FFMA.FTZ R76, R78, R76, R136 ;  /* 0x0000004c4e4c7223 */ /* 0x008fe20000010088 */
[-C--:B------:R-:W-:Y:S01]  /*aad0*/  FFMA.FTZ R78, R208, R74.reuse, R207 ;  /* 0x0000004ad04e7223 */ /* 0x080fe200000100cf */
[----:B------:R-:W-:Y:S01]  /*aae0*/  FFMA.FTZ R77, R210, R77, R209 ;  /* 0x0000004dd24d7223 */ /* 0x000fe200000100d1 */
[----:B------:R-:W-:Y:S02]  /*aaf0*/  FFMA.FTZ R74, R206, R74, R205 ;  /* 0x0000004ace4a7223 */ /* 0x000fe400000100cd */
[----:B------:R-:W-:Y:S01]  /*ab00*/  F2FP.BF16.F32.PACK_AB R76, R79, R76 ;  /* 0x0000004c4f4c723e */ /* 0x000fe200000010ff */
[--C-:B------:R-:W-:Y:S01]  /*ab10*/  FADD.FTZ R79, R122, -R75.reuse ;  /* 0x8000004b7a4f7221 */ /* 0x100fe20000010000 */
[----:B------:R-:W-:Y:S01]  /*ab20*/  F2FP.BF16.F32.PACK_AB R73, R78, R73 ;  /* 0x000000494e49723e */ /* 0x000fe200000010ff */
[----:B------:R-:W-:Y:S01]  /*ab30*/  FADD.FTZ R78, R102, -R75 ;  /* 0x8000004b664e7221 */ /* 0x000fe20000010000 */
[----:B------:R-:W-:Y:S01]  /*ab40*/  F2FP.BF16.F32.PACK_AB R77, R74, R77 ;  /* 0x0000004d4a4d723e */ /* 0x000fe200000010ff */
[----:B------:R-:W-:-:S02]  /*ab50*/  FMUL.FTZ R79, R174, R79 ;  /* 0x0000004fae4f7220 */ /* 0x000fc40000410000 */
[----:B------:R-:W-:Y:S02]  /*ab60*/  FMUL.FTZ R78, R174, R78 ;  /* 0x0000004eae4e7220 */ /* 0x000fe40000410000 */
[-C--:B------:R-:W-:Y:S01]  /*ab70*/  FFMA.FTZ R136, R200, R79.reuse, R199 ;  /* 0x0000004fc8887223 */ /* 0x080fe200000100c7 */
[----:B------:R-:W-:Y:S01]  /*ab80*/  FFMA.FTZ R79, R198, R79, R197 ;  /* 0x0000004fc64f7223 */ /* 0x000fe200000100c5 */
[-C--:B------:R-:W-:Y:S01]  /*ab90*/  FFMA.FTZ R74, R204, R78.reuse, R203 ;  /* 0x0000004ecc4a7223 */ /* 0x080fe200000100cb */
[----:B------:R-:W-:-:S04]  /*aba0*/  FFMA.FTZ R78, R202, R78, R201 ;  /* 0x0000004eca4e7223 */ /* 0x000fc800000100c9 */
[----:B------:R-:W-:Y:S01]  /*abb0*/  F2FP.BF16.F32.PACK_AB R74, R136, R74 ;  /* 0x0000004a884a723e */ /* 0x000fe200000010ff */
[-C--:B------:R-:W-:Y:S01]  /*abc0*/  FFMA.FTZ R136, R192, R251.reuse, R191 ;  /* 0x000000fbc0887223 */ /* 0x080fe200000100bf */
[----:B------:R-:W-:Y:S01]  /*abd0*/  F2FP.BF16.F32.PACK_AB R78, R79, R78 ;  /* 0x0000004e4f4e723e */ /* 0x000fe200000010ff */
[----:B------:R-:W-:Y:S01]  /*abe0*/  FADD.FTZ R79, R123, -R75 ;  /* 0x8000004b7b4f7221 */ /* 0x000fe20000010000 */
[----:B------:R-:W-:-:S03]  /*abf0*/  FFMA.FTZ R251, R190, R251, R189 ;  /* 0x000000fbbefb7223 */ /* 0x000fc600000100bd */
[----:B------:R-:W-:-:S04]  /*ac00*/  FMUL.FTZ R79, R174, R79 ;  /* 0x0000004fae4f7220 */ /* 0x000fc80000410000 */
[-C--:B------:R-:W-:Y:S01]  /*ac10*/  FFMA.FTZ R75, R196, R79.reuse, R195 ;  /* 0x0000004fc44b7223 */ /* 0x080fe200000100c3 */
[----:B------:R-:W-:-:S04]  /*ac20*/  FFMA.FTZ R79, R194, R79, R193 ;  /* 0x0000004fc24f7223 */ /* 0x000fc800000100c1 */
[----:B------:R-:W-:Y:S02]  /*ac30*/  F2FP.BF16.F32.PACK_AB R75, R136, R75 ;  /* 0x0000004b884b723e */ /* 0x000fe400000010ff */
[----:B------:R-:W0:Y:S01]  /*ac40*/  LDC.64 R136, c[0x0][0x2b8] ;  /* 0x0000ae00ff887b82 */ /* 0x000e220000000a00 */
[----:B------:R-:W-:Y:S01]  /*ac50*/  F2FP.BF16.F32.PACK_AB R79, R251, R79 ;  /* 0x0000004ffb4f723e */ /* 0x000fe200000010ff */
[----:B0-----:R-:W-:-:S05]  /*ac60*/  IMAD.WIDE.U32 R136, R81, 0x10, R136 ;  /* 0x0000001051887825 */ /* 0x001fca00078e0088 */
[----:B------:R0:W-:Y:S02]  /*ac70*/  STG.E.128 desc[UR4][R136.64], R72 ;  /* 0x0000004888007986 */ /* 0x0001e4000c101d04 */
[----:B0-----:R-:W0:Y:S02]  /*ac80*/  LDC.64 R72, c[0x0][0x2c0] ;  /* 0x0000b000ff487b82 */ /* 0x001e240000000a00 */
[C---:B0-----:R-:W-:Y:S01]  /*ac90*/  IMAD.WIDE.U32 R72, R81.reuse, 0x10, R72 ;  /* 0x0000001051487825 */ /* 0x041fe200078e0048 */
[----:B------:R-:W-:-:S04]  /*aca0*/  IADD3 R81, R81, 0x20, RZ ;  /* 0x0000002051517810 */ /* 0x000fc80007ffe0ff */
[----:B------:R4:W-:Y:S03]  /*acb0*/  STG.E.128 desc[UR4][R72.64], R76 ;  /* 0x0000004c48007986 */ /* 0x0009e6000c101d04 */
.L_x_298:
[----:B------:R-:W-:Y:S05]  /*acc0*/  BSYNC B0 ;  /* 0x0000000000007941 */ /* 0x000fea0003800000 */
.L_x_297:
[----:B------:R-:W-:Y:S01]  /*acd0*/  ISETP.GE.U32.AND P2, PT, R0, 0xc0, PT ;  /* 0x000000c00000780c */ /* 0x000fe20003f46070 */
[----:B------:R-:W-:-:S12]  /*ace0*/  BSSY B0, `(.L_x_299) ;  /* 0x0000033000007945 */ /* 0x000fd80003800000 */
[----:B------:R-:W-:Y:S05]  /*acf0*/  @!P2 BRA `(.L_x_300) ;  /* 0x0000000000c4a947 */ /* 0x000fea0003800000 */
[----:B------:R-:W-:-:S04]  /*ad00*/  LOP3.LUT P2, RZ, R2, 0x10, RZ, 0xc0, !PT ;  /* 0x0000001002ff7812 */ /* 0x000fc8000784c0ff */
[----:B0-----:R-:W-:-:S05]  /*ad10*/  FSEL R75, R171, RZ, !P2 ;  /* 0x000000ffab4b7208 */ /* 0x001fca0005000000 */
[--C-:B--234-:R-:W-:Y:S01]  /*ad20*/  FADD.FTZ R76, R58, -R75.reuse ;  /* 0x8000004b3a4c7221 */ /* 0x11cfe20000010000 */
[--C-:B------:R-:W-:Y:S01]  /*ad30*/  FADD.FTZ R79, R92, -R75.reuse ;  /* 0x8000004b5c4f7221 */ /* 0x100fe20000010000 */
[--C-:B------:R-:W-:Y:S01]  /*ad40*/  FADD.FTZ R77, R93, -R75.reuse ;  /* 0x8000004b5d4d7221 */ /* 0x100fe20000010000 */
[----:B------:R-:W-:Y:S01]  /*ad50*/  FADD.FTZ R74, R101, -R75 ;  /* 0x8000004b654a7221 */ /* 0x000fe20000010000 */
[C---:B------:R-:W-:Y:S01]  /*ad60*/  FMUL.FTZ R76, R174.reuse, R76 ;  /* 0x0000004cae4c7220 */ /* 0x040fe20000410000 */
[C---:B------:R-:W-:Y:S01]  /*ad70*/  FMUL.FTZ R79, R174.reuse, R79 ;  /* 0x0000004fae4f7220 */ /* 0x040fe20000410000 */
[C---:B------:R-:W-:Y:S01]  /*ad80*/  FMUL.FTZ R77, R174.reuse, R77 ;  /* 0x0000004dae4d7220 */ /* 0x040fe20000410000 */
[----:B------:R-:W-:Y:S01]  /*ad90*/  FMUL.FTZ R74, R174, R74 ;  /* 0x0000004aae4a7220 */ /* 0x000fe20000410000 */
[-C--:B-1----:R-:W-:Y:S01]  /*ada0*/  FFMA.FTZ R72, R188, R76.reuse, R187 ;  /* 0x0000004cbc487223 */ /* 0x082fe200000100bb */
[-C--:B------:R-:W-:Y:S01]  /*adb0*/  FFMA.FTZ R73, R184, R79.reuse, R183 ;  /* 0x0000004fb8497223 */ /* 0x080fe200000100b7 */
[----:B------:R-:W-:Y:S01]  /*adc0*/  FFMA.FTZ R76, R186, R76, R185 ;  /* 0x0000004cba4c7223 */ /* 0x000fe200000100b9 */
[----:B------:R-:W-:Y:S01]  /*add0*/  FFMA.FTZ R79, R182, R79, R181 ;  /* 0x0000004fb64f7223 */ /* 0x000fe200000100b5 */
[-C--:B------:R-:W-:Y:S01]  /*ade0*/  FFMA.FTZ R78, R176, R74.reuse, R175 ;  /* 0x0000004ab04e7223 */ /* 0x080fe200000100af */
[----:B------:R-:W-:Y:S01]  /*adf0*/  FFMA.FTZ R74, R173, R74, R172 ;  /* 0x0000004aad4a7223 */ /* 0x000fe200000100ac */
[----:B------:R-:W-:Y:S01]  /*ae00*/  F2FP.BF16.F32.PACK_AB R72, R73, R72 ;  /* 0x000000484948723e */ /* 0x000fe200000010ff */
[-C--:B------:R-:W-:Y:S01]  /*ae10*/  FFMA.FTZ R73, R180, R77.reuse, R179 ;  /* 0x0000004db4497223 */ /* 0x080fe200000100b3 */
[----:B------:R-:W-:Y:S01]  /*ae20*/  F2FP.BF16.F32.PACK_AB R76, R79, R76 ;  /* 0x0000004c4f4c723e */ /* 0x000fe200000010ff */
[----:B------:R-:W-:Y:S01]  /*ae30*/  FADD.FTZ R79, R124, -R75 ;  /* 0x8000004b7c4f7221 */ /* 0x000fe20000010000 */
[----:B------:R-:W-:Y:S01]  /*ae40*/  FFMA.FTZ R77, R178, R77, R177 ;  /* 0x0000004db24d7223 */ /* 0x000fe200000100b1 */
[--C-:B------:R-:W-:Y:S01]  /*ae50*/  FADD.FTZ R251, R138, -R75.reuse ;  /* 0x8000004b8afb7221 */ /* 0x100fe20000010000 */
[----:B------:R-:W-:Y:S01]  /*ae60*/  F2FP.BF16.F32.PACK_AB R73, R78, R73 ;  /* 0x000000494e49723e */ /* 0x000fe200000010ff */
[----:B------:R-:W-:Y:S01]  /*ae70*/  FADD.FTZ R78, R100, -R75 ;  /* 0x8000004b644e7221 */ /* 0x000fe20000010000 */
[----:B------:R-:W-:Y:S01]  /*ae80*/  FMUL.FTZ R79, R174, R79 ;  /* 0x0000004fae4f7220 */ /* 0x000fe20000410000 */
[----:B------:R-:W-:Y:S01]  /*ae90*/  F2FP.BF16.F32.PACK_AB R77, R74, R77 ;  /* 0x0000004d4a4d723e */ /* 0x000fe200000010ff */
[C---:B------:R-:W-:Y:S01]  /*aea0*/  FMUL.FTZ R251, R174.reuse, R251 ;  /* 0x000000fbaefb7220 */ /* 0x040fe20000410000 */
[----:B------:R-:W-:Y:S01]  /*aeb0*/  FMUL.FTZ R78, R174, R78 ;  /* 0x0000004eae4e7220 */ /* 0x000fe20000410000 */
[-C--:B------:R-:W-:Y:S01]  /*aec0*/  FFMA.FTZ R136, R166, R79.reuse, R165 ;  /* 0x0000004fa6887223 */ /* 0x080fe200000100a5 */
[----:B------:R-:W-:-:S02]  /*aed0*/  FFMA.FTZ R79, R164, R79, R163 ;  /* 0x0000004fa44f7223 */ /* 0x000fc400000100a3 */
        /* <DEDUP_REMOVED lines=16> */
[----:B0-----:R-:W-:-:S04]  /*afe0*/  IMAD.WIDE.U32 R72, R81, 0x10, R72 ;  /* 0x0000001051487825 */ /* 0x001fc800078e0048 */
[----:B------:R-:W-:Y:S01]  /*aff0*/  VIADD R81, R81, 0x20 ;  /* 0x0000002051517836 */ /* 0x000fe20000000000 */
[----:B------:R0:W-:Y:S06]  /*b000*/  STG.E.128 desc[UR4][R72.64], R76 ;  /* 0x0000004c48007986 */ /* 0x0001ec000c101d04 */
.L_x_300:
[----:B------:R-:W-:Y:S05]  /*b010*/  BSYNC B0 ;  /* 0x0000000000007941 */ /* 0x000fea0003800000 */
.L_x_299:
        /* <DEDUP_REMOVED lines=52> */
.L_x_302:
[----:B------:R-:W-:Y:S05]  /*b360*/  BSYNC B0 ;  /* 0x0000000000007941 */ /* 0x000fea0003800000 */
.L_x_301:
[----:B------:R-:W-:Y:S01]  /*b370*/  ISETP.GE.U32.AND P2, PT, R0, 0x100, PT ;  /* 0x000001000000780c */ /* 0x000fe20003f46070 */
[----:B------:R-:W-:-:S12]  /*b380*/  BSSY B0, `(.L_x_303) ;  /* 0x0000032000007945 */ /* 0x000fd80003800000 */
[----:B------:R-:W-:Y:S05]  /*b390*/  @!P2 BRA `(.L_x_304) ;  /* 0x0000000000c0a947 */ /* 0x000fea0003800000 */
[----:B------:R-:W-:-:S04]  /*b3a0*/  LOP3.LUT P2, RZ, R2, 0x10, RZ, 0xc0, !PT ;  /* 0x0000001002ff7812 */ /* 0x000fc8000784c0ff */
[----:B01234-:R-:W-:-:S05]  /*b3b0*/  FSEL R72, R171, RZ, !P2 ;  /* 0x000000ffab487208 */ /* 0x01ffca0005000000 */
[--C-:B------:R-:W-:Y:S01]  /*b3c0*/  FADD.FTZ R136, R80, -R72.reuse ;  /* 0x8000004850887221 */ /* 0x100fe20000010000 */
[--C-:B------:R-:W-:Y:S01]  /*b3d0*/  FADD.FTZ R79, R96, -R72.reuse ;  /* 0x80000048604f7221 */ /* 0x100fe20000010000 */
[--C-:B------:R-:W-:Y:S01]  /*b3e0*/  FADD.FTZ R137, R97, -R72.reuse ;  /* 0x8000004861897221 */ /* 0x100fe20000010000 */
[--C-:B------:R-:W-:Y:S01]  /*b3f0*/  FADD.FTZ R78, R112, -R72.reuse ;  /* 0x80000048704e7221 */ /* 0x100fe20000010000 */
[--C-:B------:R-:W-:Y:S01]  /*b400*/  FADD.FTZ R171, R113, -R72.reuse ;  /* 0x8000004871ab7221 */ /* 0x100fe20000010000 */
[--C-:B------:R-:W-:Y:S01]  /*b410*/  FADD.FTZ R251, R128, -R72.reuse ;  /* 0x8000004880fb7221 */ /* 0x100fe20000010000 */
[--C-:B------:R-:W-:Y:S01]  /*b420*/  FADD.FTZ R252, R129, -R72.reuse ;  /* 0x8000004881fc7221 */ /* 0x100fe20000010000 */
[----:B------:R-:W-:Y:S01]  /*b430*/  FADD.FTZ R72, R130, -R72 ;  /* 0x8000004882487221 */ /* 0x000fe20000010000 */
[C---:B------:R-:W-:Y:S01]  /*b440*/  FMUL.FTZ R136, R174.reuse, R136 ;  /* 0x00000088ae887220 */ /* 0x040fe20000410000 */
[C---:B------:R-:W-:Y:S01]  /*b450*/  FMUL.FTZ R79, R174.reuse, R79 ;  /* 0x0000004fae4f7220 */ /* 0x040fe20000410000 */
[C---:B------:R-:W-:Y:S01]  /*b460*/  FMUL.FTZ R137, R174.reuse, R137 ;  /* 0x00000089ae897220 */ /* 0x040fe20000410000 */
[C---:B------:R-:W-:Y:S01]  /*b470*/  FMUL.FTZ R78, R174.reuse, R78 ;  /* 0x0000004eae4e7220 */ /* 0x040fe20000410000 */
[C---:B------:R-:W-:Y:S01]  /*b480*/  FMUL.FTZ R171, R174.reuse, R171 ;  /* 0x000000abaeab7220 */ /* 0x040fe20000410000 */
[C---:B------:R-:W-:Y:S01]  /*b490*/  FMUL.FTZ R251, R174.reuse, R251 ;  /* 0x000000fbaefb7220 */ /* 0x040fe20000410000 */
[C---:B------:R-:W-:Y:S01]  /*b4a0*/  FMUL.FTZ R252, R174.reuse, R252 ;  /* 0x000000fcaefc7220 */ /* 0x040fe20000410000 */
[----:B------:R-:W-:Y:S01]  /*b4b0*/  FMUL.FTZ R174, R174, R72 ;  /* 0x00000048aeae7220 */ /* 0x000fe20000410000 */
[----:B------:R-:W-:Y:S01]  /*b4c0*/  FFMA.FTZ R72, R11, R136, R15 ;  /* 0x000000880b487223 */ /* 0x000fe2000001000f */
[----:B------:R-:W-:Y:S01]  /*b4d0*/  FFMA.FTZ R75, R37, R79, R38 ;  /* 0x0000004f254b7223 */ /* 0x000fe20000010026 */
[----:B------:R-:W-:Y:S01]  /*b4e0*/  FFMA.FTZ R73, R12, R137, R16 ;  /* 0x000000890c497223 */ /* 0x000fe20000010010 */
[----:B------:R-:W-:Y:S01]  /*b4f0*/  FFMA.FTZ R74, R41, R78, R42 ;  /* 0x0000004e294a7223 */ /* 0x000fe2000001002a */
[-C--:B------:R-:W-:Y:S01]  /*b500*/  FFMA.FTZ R76, R49, R174.reuse, R50 ;  /* 0x000000ae314c7223 */ /* 0x080fe20000010032 */
[----:B------:R-:W-:Y:S01]  /*b510*/  FFMA.FTZ R174, R51, R174, R52 ;  /* 0x000000ae33ae7223 */ /* 0x000fe20000010034 */
[----:B------:R-:W-:Y:S01]  /*b520*/  F2FP.BF16.F32.PACK_AB R72, R75, R72 ;  /* 0x000000484b48723e */ /* 0x000fe200000010ff */
[----:B------:R-:W-:Y:S01]  /*b530*/  FFMA.FTZ R75, R45, R251, R46 ;  /* 0x000000fb2d4b7223 */ /* 0x000fe2000001002e */
[----:B------:R-:W-:Y:S01]  /*b540*/  F2FP.BF16.F32.PACK_AB R73, R74, R73 ;  /* 0x000000494a49723e */ /* 0x000fe200000010ff */
[----:B------:R-:W-:Y:S01]  /*b550*/  FFMA.FTZ R74, R13, R171, R17 ;  /* 0x000000ab0d4a7223 */ /* 0x000fe20000010011 */
[----:B------:R-:W-:Y:S01]  /*b560*/  FFMA.FTZ R251, R47, R251, R48 ;  /* 0x000000fb2ffb7223 */ /* 0x000fe20000010030 */
[----:B------:R-:W-:Y:S01]  /*b570*/  FFMA.FTZ R78, R43, R78, R44 ;  /* 0x0000004e2b4e7223 */ /* 0x000fe2000001002c */
[----:B------:R-:W-:-:S02]  /*b580*/  FFMA.FTZ R79, R39, R79, R40 ;  /* 0x0000004f274f7223 */ /* 0x000fc40000010028 */
[----:B------:R-:W-:Y:S01]  /*b590*/  F2FP.BF16.F32.PACK_AB R74, R75, R74 ;  /* 0x0000004a4b4a723e */ /* 0x000fe200000010ff */
[----:B------:R-:W-:-:S05]  /*b5a0*/  FFMA.FTZ R75, R14, R252, R18 ;  /* 0x000000fc0e4b7223 */ /* 0x000fca0000010012 */
[----:B------:R-:W-:Y:S02]  /*b5b0*/  F2FP.BF16.F32.PACK_AB R75, R76, R75 ;  /* 0x0000004b4c4b723e */ /* 0x000fe400000010ff */
[----:B------:R-:W0:Y:S02]  /*b5c0*/  LDC.64 R76, c[0x0][0x2b8] ;  /* 0x0000ae00ff4c7b82 */ /* 0x000e240000000a00 */
[----:B0-----:R-:W-:-:S05]  /*b5d0*/  IMAD.WIDE.U32 R76, R81, 0x10, R76 ;  /* 0x00000010514c7825 */ /* 0x001fca00078e004c */
[----:B------:R0:W-:Y:S02]  /*b5e0*/  STG.E.128 desc[UR4][R76.64], R72 ;  /* 0x000000484c007986 */ /* 0x0001e4000c101d04 */
[----:B0-----:R-:W0:Y:S01]  /*b5f0*/  LDC.64 R76, c[0x0][0x2c0] ;  /* 0x0000b000ff4c7b82 */ /* 0x001e220000000a00 */
[----:B------:R-:W-:Y:S01]  /*b600*/  FFMA.FTZ R75, R22, R252, R26 ;  /* 0x000000fc164b7223 */ /* 0x000fe2000001001a */
[----:B------:R-:W-:Y:S01]  /*b610*/  FFMA.FTZ R72, R19, R136, R23 ;  /* 0x0000008813487223 */ /* 0x000fe20000010017 */
[----:B------:R-:W-:Y:S01]  /*b620*/  FFMA.FTZ R73, R20, R137, R24 ;  /* 0x0000008914497223 */ /* 0x000fe20000010018 */
[----:B------:R-:W-:Y:S02]  /*b630*/  FFMA.FTZ R74, R21, R171, R25 ;  /* 0x000000ab154a7223 */ /* 0x000fe40000010019 */
[----:B------:R-:W-:Y:S02]  /*b640*/  F2FP.BF16.F32.PACK_AB R75, R174, R75 ;  /* 0x0000004bae4b723e */ /* 0x000fe400000010ff */
[----:B------:R-:W-:-:S02]  /*b650*/  F2FP.BF16.F32.PACK_AB R73, R78, R73 ;  /* 0x000000494e49723e */ /* 0x000fc400000010ff */
[----:B------:R-:W-:Y:S02]  /*b660*/  F2FP.BF16.F32.PACK_AB R74, R251, R74 ;  /* 0x0000004afb4a723e */ /* 0x000fe400000010ff */
[----:B------:R-:W-:Y:S01]  /*b670*/  F2FP.BF16.F32.PACK_AB R72, R79, R72 ;  /* 0x000000484f48723e */ /* 0x000fe200000010ff */
[----:B0-----:R-:W-:-:S05]  /*b680*/  IMAD.WIDE.U32 R76, R81, 0x10, R76 ;  /* 0x00000010514c7825 */ /* 0x001fca00078e004c */
[----:B------:R0:W-:Y:S02]  /*b690*/  STG.E.128 desc[UR4][R76.64], R72 ;  /* 0x000000484c007986 */ /* 0x0001e4000c101d04 */
.L_x_304:
[----:B------:R-:W-:Y:S05]  /*b6a0*/  BSYNC B0 ;  /* 0x0000000000007941 */ /* 0x000fea0003800000 */
.L_x_303:
[----:B01234-:R-:W0:Y:S02]  /*b6b0*/  LDC.64 R72, c[0x0][0x210] ;  /* 0x00008400ff487b82 */ /* 0x01fe240000000a00 */
[----:B0-----:R-:W-:-:S05]  /*b6c0*/  IMAD R27, R72, 0x4, R27 ;  /* 0x00000004481b7824 */ /* 0x001fca00078e021b */
[----:B------:R-:W-:-:S13]  /*b6d0*/  ISETP.GE.AND P2, PT, R27, R73, PT ;  /* 0x000000491b00720c */ /* 0x000fda0003f46270 */
[----:B------:R-:W-:Y:S05]  /*b6e0*/  @!P2 BRA `(.L_x_305) ;  /* 0xffffff780038a947 */ /* 0x000fea000383ffff */
[----:B------:R-:W-:Y:S05]  /*b6f0*/  EXIT ;  /* 0x000000000000794d */ /* 0x000fea0003800000 */
.L_x_288:
[----:B------:R-:W-:Y:S01]  /*b700*/  HFMA2.MMA R73, -RZ, RZ, 0, 1.847743988037109375e-06 ;  /* 0x0000001fff497435 */ /* 0x000fe200000001ff */
[----:B------:R-:W-:Y:S01]  /*b710*/  BSSY B0, `(.L_x_306) ;  /* 0x0000007000007945 */ /* 0x000fe20003800000 */
[----:B------:R-:W-:Y:S01]  /*b720*/  MOV R77, R75 ;  /* 0x0000004b004d7202 */ /* 0x000fe20000000f00 */
[----:B------:R-:W-:Y:S02]  /*b730*/  IMAD.MOV.U32 R74, RZ, RZ, 0x1 ;  /* 0x00000001ff4a7424 */ /* 0x000fe400078e00ff */
[----:B------:R-:W-:-:S07]  /*b740*/  IMAD.MOV.U32 R72, RZ, RZ, -0x1 ;  /* 0xffffffffff487424 */ /* 0x000fce00078e00ff */
[----:B-----5:R-:W-:Y:S05]  /*b750*/  WARPSYNC.COLLECTIVE R72, `(.L_x_307) ;  /* 0x0000000048087348 */ /* 0x020fea0003c00000 */
[----:B------:R0:W1:Y:S02]  /*b760*/  SHFL.BFLY P6, R72, R77, R74, R73 ;  /* 0x0c00004a4d487389 */ /* 0x00006400000c0049 */
[----:B01---5:R-:W-:Y:S01]  /*b770*/  ENDCOLLECTIVE ;  /* 0x000000000000791b */ /* 0x023fe20003800000 */
.L_x_307:
[----:B------:R-:W-:Y:S05]  /*b780*/  BSYNC B0 ;  /* 0x0000000000007941 */ /* 0x000fea0003800000 */
.L_x_306:
[----:B------:R-:W-:Y:S01]  /*b790*/  FADD.FTZ R75, R75, R72 ;  /* 0x000000484b4b7221 */ /* 0x000fe20000010000 */
[----:B------:R-:W-:Y:S01]  /*b7a0*/  HFMA2.MMA R73, -RZ, RZ, 0, 1.847743988037109375e-06 ;  /* 0x0000001fff497435 */ /* 0x000fe200000001ff */
[----:B------:R-:W-:Y:S01]  /*b7b0*/  IMAD.MOV.U32 R72, RZ, RZ, -0x1 ;  /* 0xffffffffff487424 */ /* 0x000fe200078e00ff */
[----:B------:R-:W0:Y:S01]  /*b7c0*/  LDC R76, c[0x0][0x290] ;  /* 0x0000a400ff4c7b82 */ /* 0x000e220000000800 */
[----:B------:R-:W-:Y:S01]  /*b7d0*/  IMAD.MOV.U32 R74, RZ, RZ, 0x2 ;  /* 0x00000002ff4a7424 */ /* 0x000fe200078e00ff */
[----:B------:R-:W-:-:S07]  /*b7e0*/  MOV R77, R75 ;  /* 0x0000004b004d7202 */ /* 0x000fce0000000f00 */
[----:B0-----:R-:W-:Y:S05]  /*b7f0*/  WARPSYNC.COLLECTIVE R72, `(.L_x_308) ;  /* 0x0000000048087348 */ /* 0x001fea0003c00000 */
[----:B------:R1:W2:Y:S02]  /*b800*/  SHFL.BFLY P6, R72, R77, R74, R73 ;  /* 0x0c00004a4d487389 */ /* 0x0002a400000c0049 */
[----:B012---:R-:W-:Y:S01]  /*b810*/  ENDCOLLECTIVE ;  /* 0x000000000000791b */ /* 0x007fe20003800000 */
.L_x_308:
[----:B------:R-:W-:Y:S02]  /*b820*/  IMAD.MOV.U32 R74, RZ, RZ, 0x4 ;  /* 0x00000004ff4a7424 */ /* 0x000fe400078e00ff */
[----:B------:R-:W-:Y:S01]  /*b830*/  FADD.FTZ R75, R75, R72 ;  /* 0x000000484b4b7221 */ /* 0x000fe20000010000 */
[----:B------:R-:W-:-:S04]  /*b840*/  MOV R72, 0xffffffff ;  /* 0xffffffff00487802 */ /* 0x000fc80000000f00 */
[----:B------:R-:W-:-:S07]  /*b850*/  MOV R77, R75 ;  /* 0x0000004b004d7202 */ /* 0x000fce0000000f00 */
[----:B------:R-:W-:Y:S05]  /*b860*/  WARPSYNC.COLLECTIVE R72, `(.L_x_309) ;  /* 0x0000000048087348 */ /* 0x000fea0003c00000 */
[----:B------:R0:W1:Y:S02]  /*b870*/  SHFL.BFLY P6, R72, R77, R74, R73 ;  /* 0x0c00004a4d487389 */ /* 0x00006400000c0049 */
[----:B01----:R-:W-:Y:S01]  /*b880*/  ENDCOLLECTIVE ;  /* 0x000000000000791b */ /* 0x003fe20003800000 */
.L_x_309:
[----:B------:R-:W-:Y:S01]  /*b890*/  HFMA2.MMA R74, -RZ, RZ, 0, 4.76837158203125e-07 ;  /* 0x00000008ff4a7435 */ /* 0x000fe200000001ff */
[----:B------:R-:W-:Y:S01]  /*b8a0*/  FADD.FTZ R75, R75, R72 ;  /* 0x000000484b4b7221 */ /* 0x000fe20000010000 */
[----:B------:R-:W-:-:S03]  /*b8b0*/  IMAD.MOV.U32 R72, RZ, RZ, -0x1 ;  /* 0xffffffffff487424 */ /* 0x000fc600078e00ff */
[----:B------:R-:W-:-:S07]  /*b8c0*/  IMAD.MOV.U32 R77, RZ, RZ, R75 ;  /* 0x000000ffff4d7224 */ /* 0x000fce00078e004b */
[----:B------:R-:W-:Y:S05]  /*b8d0*/  WARPSYNC.COLLECTIVE R72, `(.L_x_310) ;  /* 0x0000000048087348 */ /* 0x000fea0003c00000 */
[----:B------:R0:W1:Y:S02]  /*b8e0*/  SHFL.BFLY P6, R72, R77, R74, R73 ;  /* 0x0c00004a4d487389 */ /* 0x00006400000c0049 */
[----:B01----:R-:W-:Y:S01]  /*b8f0*/  ENDCOLLECTIVE ;  /* 0x000000000000791b */ /* 0x003fe20003800000 */
.L_x_310:
[----:B------:R-:W-:Y:S02]  /*b900*/  IMAD.MOV.U32 R74, RZ, RZ, 0x10 ;  /* 0x00000010ff4a7424 */ /* 0x000fe400078e00ff */
[----:B------:R-:W-:Y:S01]  /*b910*/  FADD.FTZ R75, R75, R72 ;  /* 0x000000484b4b7221 */ /* 0x000fe20000010000 */
[----:B------:R-:W-:-:S04]  /*b920*/  MOV R72, 0xffffffff ;  /* 0xffffffff00487802 */ /* 0x000fc80000000f00 */
[----:B------:R-:W-:-:S07]  /*b930*/  MOV R77, R75 ;  /* 0x0000004b004d7202 */ /* 0x000fce0000000f00 */
[----:B------:R-:W-:Y:S05]  /*b940*/  WARPSYNC.COLLECTIVE R72, `(.L_x_311) ;  /* 0x0000000048087348 */ /* 0x000fea0003c00000 */
[----:B------:R0:W1:Y:S02]  /*b950*/  SHFL.BFLY P6, R72, R77, R74, R73 ;  /* 0x0c00004a4d487389 */ /* 0x00006400000c0049 */
[----:B01----:R-:W-:Y:S01]  /*b960*/  ENDCOLLECTIVE ;  /* 0x000000000000791b */ /* 0x003fe20003800000 */
.L_x_311:
[----:B------:R-:W-:Y:S01]  /*b970*/  HFMA2.MMA R74, -RZ, RZ, 0, 5.9604644775390625e-08 ;  /* 0x00000001ff4a7435 */ /* 0x000fe200000001ff */
[----:B------:R-:W-:Y:S01]  /*b980*/  FADD.FTZ R72, R75, R72 ;  /* 0x000000484b487221 */ /* 0x000fe20000010000 */
[----:B------:R-:W-:-:S03]  /*b990*/  ISETP.GT.U32.AND P6, PT, R0, 0x3f, PT ;  /* 0x0000003f0000780c */ /* 0x000fc60003fc4070 */
[----:B------:R-:W-:-:S04]  /*b9a0*/  FMUL.FTZ R171, R72, R76 ;  /* 0x0000004c48ab7220 */ /* 0x000fc80000410000 */
        /* <DEDUP_REMOVED lines=132> */
[----:B------:R-:W-:Y:S01]  /*c1f0*/  MOV R72, 0xffffffff ;  /* 0xffffffff00487802 */ /* 0x000fe20000000f00 */
[----:B------:R-:W-:Y:S02]  /*c200*/  IMAD.MOV.U32 R73, RZ, RZ, 0x1f ;  /* 0x0000001fff497424 */ /* 0x000fe400078e00ff */
[----:B------:R-:W-:-:S07]  /*c210*/  IMAD.MOV.U32 R77, RZ, RZ, R75 ;  /* 0x000000ffff4d7224 */ /* 0x000fce00078e004b */
[----:B------:R-:W-:Y:S05]  /*c220*/  WARPSYNC.COLLECTIVE R72, `(.L_x_312) ;  /* 0x0000000048087348 */ /* 0x000fea0003c00000 */
[----:B------:R0:W1:Y:S02]  /*c230*/  SHFL.BFLY P6, R72, R77, R74, R73 ;  /* 0x0c00004a4d487389 */ /* 0x00006400000c0049 */
[----:B01----:R-:W-:Y:S01]  /*c240*/  ENDCOLLECTIVE ;  /* 0x000000000000791b */ /* 0x003fe20003800000 */
.L_x_312:
[----:B------:R-:W-:Y:S01]  /*c250*/  HFMA2.MMA R74, -RZ, RZ, 0, 1.1920928955078125e-07 ;  /* 0x00000002ff4a7435 */ /* 0x000fe200000001ff */
[----:B------:R-:W-:Y:S01]  /*c260*/  FADD.FTZ R75, R75, R72 ;  /* 0x000000484b4b7221 */ /* 0x000fe20000010000 */
[----:B------:R-:W-:-:S03]  /*c270*/  IMAD.MOV.U32 R72, RZ, RZ, -0x1 ;  /* 0xffffffffff487424 */ /* 0x000fc600078e00ff */
[----:B------:R-:W-:-:S07]  /*c280*/  IMAD.MOV.U32 R77, RZ, RZ, R75 ;  /* 0x000000ffff4d7224 */ /* 0x000fce00078e004b */
[----:B------:R-:W-:Y:S05]  /*c290*/  WARPSYNC.COLLECTIVE R72, `(.L_x_313) ;  /* 0x0000000048087348 */ /* 0x000fea0003c00000 */
[----:B------:R0:W1:Y:S02]  /*c2a0*/  SHFL.BFLY P6, R72, R77, R74, R73 ;  /* 0x0c00004a4d487389 */ /* 0x00006400000c0049 */
[----:B01----:R-:W-:Y:S01]  /*c2b0*/  ENDCOLLECTIVE ;  /* 0x000000000000791b */ /* 0x003fe20003800000 */
.L_x_313:
[----:B------:R-:W-:Y:S02]  /*c2c0*/  IMAD.MOV.U32 R74, RZ, RZ, 0x4 ;  /* 0x00000004ff4a7424 */ /* 0x000fe400078e00ff */
[----:B------:R-:W-:Y:S01]  /*c2d0*/  FADD.FTZ R75, R75, R72 ;  /* 0x000000484b4b7221 */ /* 0x000fe20000010000 */
[----:B------:R-:W-:-:S04]  /*c2e0*/  MOV R72, 0xffffffff ;  /* 0xffffffff00487802 */ /* 0x000fc80000000f00 */
[----:B------:R-:W-:-:S07]  /*c2f0*/  MOV R77, R75 ;  /* 0x0000004b004d7202 */ /* 0x000fce0000000f00 */
[----:B------:R-:W-:Y:S05]  /*c300*/  WARPSYNC.COLLECTIVE R72, `(.L_x_314) ;  /* 0x0000000048087348 */ /* 0x000fea0003c00000 */
[----:B------:R0:W1:Y:S02]  /*c310*/  SHFL.BFLY P6, R72, R77, R74, R73 ;  /* 0x0c00004a4d487389 */ /* 0x00006400000c0049 */
[----:B01----:R-:W-:Y:S01]  /*c320*/  ENDCOLLECTIVE ;  /* 0x000000000000791b */ /* 0x003fe20003800000 */
.L_x_314:
[----:B------:R-:W-:Y:S01]  /*c330*/  HFMA2.MMA R74, -RZ, RZ, 0, 4.76837158203125e-07 ;  /* 0x00000008ff4a7435 */ /* 0x000fe200000001ff */
[----:B------:R-:W-:Y:S01]  /*c340*/  FADD.FTZ R75, R75, R72 ;  /* 0x000000484b4b7221 */ /* 0x000fe20000010000 */
[----:B------:R-:W-:-:S03]  /*c350*/  IMAD.MOV.U32 R72, RZ, RZ, -0x1 ;  /* 0xffffffffff487424 */ /* 0x000fc600078e00ff */
[----:B------:R-:W-:-:S07]  /*c360*/  IMAD.MOV.U32 R77, RZ, RZ, R75 ;  /* 0x000000ffff4d7224 */ /* 0x000fce00078e004b */
[----:B------:R-:W-:Y:S05]  /*c370*/  WARPSYNC.COLLECTIVE R72, `(.L_x_315) ;  /* 0x0000000048087348 */ /* 0x000fea0003c00000 */
[----:B------:R0:W1:Y:S02]  /*c380*/  SHFL.BFLY P6, R72, R77, R74, R73 ;  /* 0x0c00004a4d487389 */ /* 0x00006400000c0049 */
[----:B01----:R-:W-:Y:S01]  /*c390*/  ENDCOLLECTIVE ;  /* 0x000000000000791b */ /* 0x003fe20003800000 */
.L_x_315:
[----:B------:R-:W-:Y:S02]  /*c3a0*/  IMAD.MOV.U32 R74, RZ, RZ, 0x10 ;  /* 0x00000010ff4a7424 */ /* 0x000fe400078e00ff */
[----:B------:R-:W-:Y:S01]  /*c3b0*/  FADD.FTZ R75, R75, R72 ;  /* 0x000000484b4b7221 */ /* 0x000fe20000010000 */
[----:B------:R-:W-:-:S04]  /*c3c0*/  MOV R72, 0xffffffff ;  /* 0xffffffff00487802 */ /* 0x000fc80000000f00 */
[----:B------:R-:W-:-:S07]  /*c3d0*/  MOV R77, R75 ;  /* 0x0000004b004d7202 */ /* 0x000fce0000000f00 */
[----:B------:R-:W-:Y:S05]  /*c3e0*/  WARPSYNC.COLLECTIVE R72, `(.L_x_316) ;  /* 0x0000000048087348 */ /* 0x000fea0003c00000 */
[----:B------:R0:W1:Y:S02]  /*c3f0*/  SHFL.BFLY P6, R72, R77, R74, R73 ;  /* 0x0c00004a4d487389 */ /* 0x00006400000c0049 */
[----:B01----:R-:W-:Y:S01]  /*c400*/  ENDCOLLECTIVE ;  /* 0x000000000000791b */ /* 0x003fe20003800000 */
.L_x_316:
[----:B------:R-:W-:Y:S05]  /*c410*/  BRA `(.L_x_317) ;  /* 0xffffffcc00b47947 */ /* 0x000fea000383ffff */
.L_x_318:
[----:B------:R-:W-:-:S00]  /*c420*/  BRA `(.L_x_318) ;  /* 0xfffffffc00fc7947 */ /* 0x000fc0000383ffff */
[----:B------:R-:W-:-:S00]  /*c430*/  NOP ;  /* 0x0000000000007918 */ /* 0x000fc00000000000 */
        /* <DEDUP_REMOVED lines=12> */
.L_x_53074:


//--------------------- .text._ZN10layer_norm31ln_parallel_residual_fwd_kernelINS_13Kernel_traitsI13__nv_bfloat16S2_S2_S2_fjLj2048ELj1ELj4ELj1ELj16ENS_18Kernel_traits_baseILj2048ES2_S2_S2_S2_fjLj128EEEEELb0ELb0ELb1EEEvNS_9FwdParamsE --------------------------
	.section	.text._ZN10layer_norm31ln_parallel_residual_fwd_kernelINS_13Kernel_traitsI13__nv_bfloat16S2_S2_S2_fjLj2048ELj1ELj4ELj1ELj16ENS_18Kernel_traits_baseILj2048ES2_S2_S2_S2_fjLj128EEEEELb0ELb0ELb1EEEvNS_9FwdParamsE,"ax",@progbits
	.align	128
        .global         _ZN10layer_norm31ln_parallel_residual_fwd_kernelINS_13Kernel_traitsI13__nv_bfloat16S2_S2_S2_fjLj2048ELj1ELj4ELj1ELj16ENS_18Kernel_traits_baseILj2048ES2_S2_S2_S2_fjLj128EEEEELb0ELb0ELb1EEEvNS_9FwdParamsE
        .type           _ZN10layer_norm31ln_parallel_residual_fwd_kernelINS_13Kernel_traitsI13__nv_bfloat16S2_S2_S2_fjLj2048ELj1ELj4ELj1ELj16ENS_18Kernel_traits_baseILj2048ES2_S2_S2_S2_fjLj128EEEEELb0ELb0ELb1EEEvNS_9FwdParamsE,@function
        .size           _ZN10layer_norm31ln_parallel_residual_fwd_kernelINS_13Kernel_traitsI13__nv_bfloat16S2_S2_S2_fjLj2048ELj1ELj4ELj1ELj16ENS_18Kernel_traits_baseILj2048ES2_S2_S2_S2_fjLj128EEEEELb0ELb0ELb1EEEvNS_9FwdParamsE,(.L_x_53075 - _ZN10layer_norm31ln_parallel_residual_fwd_kernelINS_13Kernel_traitsI13__nv_bfloat16S2_S2_S2_fjLj2048ELj1ELj4ELj1ELj16ENS_18Kernel_traits_baseILj2048ES2_S2_S2_S2_fjLj128EEEEELb0ELb0ELb1EEEvNS_9FwdParamsE)
        .other          _ZN10layer_norm31ln_parallel_residual_fwd_kernelINS_13Kernel_traitsI13__nv_bfloat16S2_S2_S2_fjLj2048ELj1ELj4ELj1ELj16ENS_18Kernel_traits_baseILj2048ES2_S2_S2_S2_fjLj128EEEEELb0ELb0ELb1EEEvNS_9FwdParamsE,@"STO_CUDA_ENTRY STV_DEFAULT"
_ZN10layer_norm31ln_parallel_residual_fwd_kernelINS_13Kernel_traitsI13__nv_bfloat16S2_S2_S2_fjLj2048ELj1ELj4ELj1ELj16ENS_18Kernel_traits_baseILj2048ES2_S2_S2_S2_fjLj128EEEEELb0ELb0ELb1EEEvNS_9FwdParamsE:
.text._ZN10layer_norm31ln_parallel_residual_fwd_kernelINS_13Kernel_traitsI13__nv_bfloat16S2_S2_S2_fjLj2048ELj1ELj4ELj1ELj16ENS_18Kernel_traits_baseILj2048ES2_S2_S2_S2_fjLj128EEEEELb0ELb0ELb1EEEvNS_9FwdParamsE:
[----:B------:R-:W0:Y:S01]  /*0000*/  LDC R1, c[0x0][0x28] ;  /* 0x00000a00ff017b82 */ /* 0x000e220000000800 */
[----:B------:R-:W1:Y:S01]  /*0010*/  S2R R117, SR_TID.X ;  /* 0x0000000000757919 */ /* 0x000e620000002100 */
[----:B------:R-:W-:Y:S01]  /*0020*/  ULDC.64 UR6, c[0x0][0x2c8] ;  /* 0x0000b20000067ab9 */ /* 0x000fe20000000a00 */
[----:B------:R-:W-:Y:S01]  /*0030*/  ULDC.64 UR8, c[0x0][0x2d0] ;  /* 0x0000b40000087ab9 */ /* 0x000fe20000000a00 */
[----:B------:R-:W-:Y:S01]  /*0040*/  ISETP.NE.U32.AND P1, PT, RZ, UR6, PT ;  /* 0x00000006ff007c0c */ /* 0x000fe2000bf25070 */
[----:B------:R-:W-:Y:S01]  /*0050*/  ULDC.64 UR4, c[0x0][0x208] ;  /* 0x0000820000047ab9 */ /* 0x000fe20000000a00 */
[----:B------:R-:W2:Y:S02]  /*0060*/  S2R R2, SR_CTAID.X ;  /* 0x0000000000027919 */ /* 0x000ea40000002500 */
[----:B------:R-:W3:Y:S01]  /*0070*/  LDC.64 R44, c[0x0][0x260] ;  /* 0x00009800ff2c7b82 */ /* 0x000ee20000000a00 */
[----:B------:R-:W-:Y:S02]  /*0080*/  ISETP.NE.AND.EX P1, PT, RZ, UR7, PT, P1 ;  /* 0x00000007ff007c0c */ /* 0x000fe4000bf25310 */
[----:B0-----:R-:W-:-:S02]  /*0090*/  IADD3 R1, R1, -0x90, RZ ;  /* 0xffffff7001017810 */ /* 0x001fc40007ffe0ff */
[----:B-1----:R-:W-:-:S09]  /*00a0*/  LOP3.LUT R0, R117, 0x1f, RZ, 0xc0, !PT ;  /* 0x0000001f75007812 */ /* 0x002fd200078ec0ff */
[C---:B------:R-:W-:Y:S02]  /*00b0*/  @P1 LEA R120, P0, R0.reuse, UR6, 0x4 ;  /* 0x0000000600781c11 */ /* 0x040fe4000f8020ff */
[----:B------:R-:W-:-:S03]  /*00c0*/  LOP3.LUT R93, R0, 0x20, RZ, 0xfc, !PT ;  /* 0x00000020005d7812 */ /* 0x000fc600078efcff */
[----:B------:R-:W-:Y:S01]  /*00d0*/  @P1 IMAD.X R121, RZ, RZ, UR7, P0 ;  /* 0x00000007ff791e24 */ /* 0x000fe200080e06ff */
[C---:B------:R-:W-:Y:S02]  /*00e0*/  @P1 LEA R112, P0, R93.reuse, UR6, 0x4 ;  /* 0x000000065d701c11 */ /* 0x040fe4000f8020ff */
[C---:B------:R-:W-:Y:S02]  /*00f0*/  LOP3.LUT R85, R0.reuse, 0x40, RZ, 0xfc, !PT ;  /* 0x0000004000557812 */ /* 0x040fe400078efcff */
[----:B------:R-:W-:Y:S01]  /*0100*/  @P1 LEA.HI.X R113, R93, UR7, RZ, 0x4, P0 ;  /* 0x000000075d711c11 */ /* 0x000fe200080f24ff */
[----:B------:R-:W5:Y:S01]  /*0110*/  @P1 LDG.E.128 R120, desc[UR4][R120.64] ;  /* 0x0000000478781981 */ /* 0x000f62000c1e1d00 */
[C---:B------:R-:W-:Y:S02]  /*0120*/  @P1 LEA R236, P0, R85.reuse, UR6, 0x4 ;  /* 0x0000000655ec1c11 */ /* 0x040fe4000f8020ff */
[----:B------:R-:W-:Y:S02]  /*0130*/  LOP3.LUT R77, R0, 0x60, RZ, 0xfc, !PT ;  /* 0x00000060004d7812 */ /* 0x000fe400078efcff */
[----:B------:R-:W-:-:S02]  /*0140*/  @P1 LEA.HI.X R237, R85, UR7, RZ, 0x4, P0 ;  /* 0x0000000755ed1c11 */ /* 0x000fc400080f24ff */
[C---:B------:R-:W-:Y:S02]  /*0150*/  LOP3.LUT R69, R0.reuse, 0x80, RZ, 0xfc, !PT ;  /* 0x0000008000457812 */ /* 0x040fe400078efcff */
[C---:B------:R-:W-:Y:S02]  /*0160*/  LOP3.LUT R61, R0.reuse, 0xa0, RZ, 0xfc, !PT ;  /* 0x000000a0003d7812 */ /* 0x040fe400078efcff */
[----:B------:R-:W-:Y:S02]  /*0170*/  ISETP.NE.U32.AND P2, PT, RZ, UR8, PT ;  /* 0x00000008ff007c0c */ /* 0x000fe4000bf45070 */
[C---:B------:R-:W-:Y:S02]  /*0180*/  LOP3.LUT R53, R0.reuse, 0xc0, RZ, 0xfc, !PT ;  /* 0x000000c000357812 */ /* 0x040fe400078efcff */
[C---:B------:R-:W-:Y:S02]  /*0190*/  LOP3.LUT R41, R0.reuse, 0xe0, RZ, 0xfc, !PT ;  /* 0x000000e000297812 */ /* 0x040fe400078efcff */
[----:B------:R-:W-:-:S02]  /*01a0*/  SHF.L.U32 R96, R0, 0x4, RZ ;  /* 0x0000000400607819 */ /* 0x000fc400000006ff */
[----:B------:R-:W-:Y:S01]  /*01b0*/  SHF.L.U32 R88, R93, 0x4, RZ ;  /* 0x000000045d587819 */ /* 0x000fe200000006ff */
[----:B------:R-:W-:Y:S01]  /*01c0*/  IMAD.SHL.U32 R80, R85, 0x10, RZ ;  /* 0x0000001055507824 */ /* 0x000fe200078e00ff */
[C---:B------:R-:W-:Y:S01]  /*01d0*/  @P1 LEA R108, P0, R77.reuse, UR6, 0x4 ;  /* 0x000000064d6c1c11 */ /* 0x040fe2000f8020ff */
[----:B------:R-:W5:Y:S03]  /*01e0*/  @P1 LDG.E.128 R112, desc[UR4][R112.64] ;  /* 0x0000000470701981 */ /* 0x000f66000c1e1d00 */
[----:B------:R-:W-:Y:S01]  /*01f0*/  @P1 LEA.HI.X R109, R77, UR7, RZ, 0x4, P0 ;  /* 0x000000074d6d1c11 */ /* 0x000fe200080f24ff */
[----:B------:R-:W5:Y:S01]  /*0200*/  @P1 LDG.E.128 R236, desc[UR4][R236.64] ;  /* 0x00000004ecec1981 */ /* 0x000f62000c1e1d00 */
[----:B------:R-:W-:-:S04]  /*0210*/  @P1 LEA R204, P0, R69, UR6, 0x4 ;  /* 0x0000000645cc1c11 */ /* 0x000fc8000f8020ff */
[----:B------:R-:W-:Y:S02]  /*0220*/  @P1 LEA.HI.X R205, R69, UR7, RZ, 0x4, P0 ;  /* 0x0000000745cd1c11 */ /* 0x000fe400080f24ff */
[----:B------:R-:W-:Y:S02]  /*0230*/  ISETP.NE.AND.EX P2, PT, RZ, UR9, PT, P2 ;  /* 0x00000009ff007c0c */ /* 0x000fe4000bf45320 */
[----:B------:R-:W-:Y:S02]  /*0240*/  SHF.R.U32.HI R42, RZ, 0x1c, R93 ;  /* 0x0000001cff2a7819 */ /* 0x000fe4000001165d */
[----:B------:R-:W-:Y:S02]  /*0250*/  SHF.R.U32.HI R43, RZ, 0x1c, R85 ;  /* 0x0000001cff2b7819 */ /* 0x000fe40000011655 */
[----:B------:R-:W-:Y:S01]  /*0260*/  SHF.L.U32 R72, R77, 0x4, RZ ;  /* 0x000000044d487819 */ /* 0x000fe200000006ff */
[----:B------:R-:W-:Y:S01]  /*0270*/  IMAD.SHL.U32 R64, R69, 0x10, RZ ;  /* 0x0000001045407824 */ /* 0x000fe200078e00ff */
[----:B------:R-:W-:-:S02]  /*0280*/  @P1 LEA R136, P0, R61, UR6, 0x4 ;  /* 0x000000063d881c11 */ /* 0x000fc4000f8020ff */
[----:B------:R-:W-:Y:S02]  /*0290*/  SHF.R.U32.HI R46, RZ, 0x1c, R77 ;  /* 0x0000001cff2e7819 */ /* 0x000fe4000001164d */
[----:B------:R-:W-:Y:S01]  /*02a0*/  SHF.R.U32.HI R47, RZ, 0x1c, R69 ;  /* 0x0000001cff2f7819 */ /* 0x000fe20000011645 */
[----:B------:R-:W0:Y:S01]  /*02b0*/  @P2 LDC.64 R4, c[0x0][0x2d0] ;  /* 0x0000b400ff042b82 */ /* 0x000e220000000a00 */
[C---:B------:R-:W-:Y:S02]  /*02c0*/  @P1 LEA.HI.X R137, R61.reuse, UR7, RZ, 0x4, P0 ;  /* 0x000000073d891c11 */ /* 0x040fe400080f24ff */
[----:B------:R-:W-:Y:S01]  /*02d0*/  SHF.L.U32 R56, R61, 0x4, RZ ;  /* 0x000000043d387819 */ /* 0x000fe200000006ff */
[C---:B------:R-:W-:Y:S01]  /*02e0*/  IMAD.SHL.U32 R48, R53.reuse, 0x10, RZ ;  /* 0x0000001035307824 */ /* 0x040fe200078e00ff */
[C---:B------:R-:W-:Y:S01]  /*02f0*/  @P1 LEA R36, P0, R53.reuse, UR6, 0x4 ;  /* 0x0000000635241c11 */ /* 0x040fe2000f8020ff */
[----:B------:R-:W5:Y:S03]  /*0300*/  @P1 LDG.E.128 R108, desc[UR4][R108.64] ;  /* 0x000000046c6c1981 */ /* 0x000f66000c1e1d00 */
[----:B------:R-:W-:Y:S01]  /*0310*/  @P1 LEA.HI.X R37, R53, UR7, RZ, 0x4, P0 ;  /* 0x0000000735251c11 */ /* 0x000fe200080f24ff */
[----:B------:R-:W5:Y:S01]  /*0320*/  @P1 LDG.E.128 R204, desc[UR4][R204.64] ;  /* 0x00000004cccc1981 */ /* 0x000f62000c1e1d00 */
[----:B------:R-:W-:-:S02]  /*0330*/  @P1 LEA R32, P0, R41, UR6, 0x4 ;  /* 0x0000000629201c11 */ /* 0x000fc4000f8020ff */
[----:B------:R-:W-:Y:S01]  /*0340*/  SHF.R.U32.HI R49, RZ, 0x1c, R61 ;  /* 0x0000001cff317819 */ /* 0x000fe2000001163d */
[----:B------:R-:W5:Y:S01]  /*0350*/  @P1 LDG.E.128 R136, desc[UR4][R136.64] ;  /* 0x0000000488881981 */ /* 0x000f62000c1e1d00 */
[----:B------:R-:W-:Y:S01]  /*0360*/  @P1 LEA.HI.X R33, R41, UR7, RZ, 0x4, P0 ;  /* 0x0000000729211c11 */ /* 0x000fe200080f24ff */
[----:B------:R-:W-:Y:S01]  /*0370*/  ULDC.64 UR6, c[0x0][0x260] ;  /* 0x0000980000067ab9 */ /* 0x000fe20000000a00 */
[----:B------:R-:W-:Y:S01]  /*0380*/  @P2 IADD3 R104, P0, R96, UR8, RZ ;  /* 0x0000000860682c10 */ /* 0x000fe2000ff1e0ff */
[----:B------:R-:W5:Y:S04]  /*0390*/  @P1 LDG.E.128 R36, desc[UR4][R36.64] ;  /* 0x0000000424241981 */ /* 0x000f68000c1e1d00 */
[----:B------:R-:W-:Y:S01]  /*03a0*/  @P2 IMAD.X R105, RZ, RZ, UR9, P0 ;  /* 0x00000009ff692e24 */ /* 0x000fe200080e06ff */
[----:B------:R-:W-:-:S02]  /*03b0*/  @P2 IADD3 R28, P0, R88, UR8, RZ ;  /* 0x00000008581c2c10 */ /* 0x000fc4000ff1e0ff */
[----:B------:R-:W-:Y:S01]  /*03c0*/  SHF.R.U32.HI R50, RZ, 0x1c, R53 ;  /* 0x0000001cff327819 */ /* 0x000fe20000011635 */
[----:B0-----:R-:W-:Y:S01]  /*03d0*/  @P2 IMAD.WIDE.U32 R4, R41, 0x10, R4 ;  /* 0x0000001029042825 */ /* 0x001fe200078e0004 */
[----:B------:R-:W-:Y:S01]  /*03e0*/  @P2 IADD3.X R29, R42, UR9, RZ, P0, !PT ;  /* 0x000000092a1d2c10 */ /* 0x000fe200087fe4ff */
[----:B------:R-:W5:Y:S01]  /*03f0*/  @P1 LDG.E.128 R32, desc[UR4][R32.64] ;  /* 0x0000000420201981 */ /* 0x000f62000c1e1d00 */
[----:B------:R-:W-:-:S03]  /*0400*/  @P2 IADD3 R24, P0, R80, UR8, RZ ;  /* 0x0000000850182c10 */ /* 0x000fc6000ff1e0ff */
[----:B------:R-:W5:Y:S01]  /*0410*/  @P2 LDG.E.128 R104, desc[UR4][R104.64] ;  /* 0x0000000468682981 */ /* 0x000f62000c1e1d00 */
[----:B------:R-:W-:Y:S02]  /*0420*/  @P2 IADD3.X R25, R43, UR9, RZ, P0, !PT ;  /* 0x000000092b192c10 */ /* 0x000fe400087fe4ff */
[----:B------:R-:W-:Y:S01]  /*0430*/  @P2 IADD3 R20, P0, R72, UR8, RZ ;  /* 0x0000000848142c10 */ /* 0x000fe2000ff1e0ff */
[----:B------:R-:W5:Y:S03]  /*0440*/  @P2 LDG.E.128 R28, desc[UR4][R28.64] ;  /* 0x000000041c1c2981 */ /* 0x000f66000c1e1d00 */
        /* <DEDUP_REMOVED lines=9> */
[----:B------:R-:W-:-:S04]  /*04e0*/  @P2 IADD3 R8, P0, R48, UR8, RZ ;  /* 0x0000000830082c10 */ /* 0x000fc8000ff1e0ff */
[----:B------:R-:W-:Y:S01]  /*04f0*/  @P2 IADD3.X R9, R50, UR9, RZ, P0, !PT ;  /* 0x0000000932092c10 */ /* 0x000fe200087fe4ff */
[----:B------:R-:W5:Y:S01]  /*0500*/  @P2 LDG.E.128 R12, desc[UR4][R12.64] ;  /* 0x000000040c0c2981 */ /* 0x000f62000c1e1d00 */
[----:B------:R-:W-:Y:S01]  /*0510*/  SHF.L.U32 R0, R117, 0x4, RZ ;  /* 0x0000000475007819 */ /* 0x000fe200000006ff */
[----:B---3--:R-:W-:Y:S01]  /*0520*/  IMAD.WIDE.U32 R92, R93, 0x10, R44 ;  /* 0x000000105d5c7825 */ /* 0x008fe200078e002c */
[----:B------:R-:W-:Y:S02]  /*0530*/  ULDC.64 UR8, c[0x0][0x230] ;  /* 0x00008c0000087ab9 */ /* 0x000fe40000000a00 */
[----:B------:R-:W5:Y:S01]  /*0540*/  @P2 LDG.E.128 R8, desc[UR4][R8.64] ;  /* 0x0000000408082981 */ /* 0x000f62000c1e1d00 */
[----:B------:R-:W-:Y:S02]  /*0550*/  LOP3.LUT R0, R0, 0x1f0, RZ, 0xc0, !PT ;  /* 0x000001f000007812 */ /* 0x000fe400078ec0ff */
[----:B------:R-:W-:Y:S02]  /*0560*/  SHF.R.U32.HI R117, RZ, 0x5, R117 ;  /* 0x00000005ff757819 */ /* 0x000fe40000011675 */
[----:B------:R-:W-:-:S03]  /*0570*/  IADD3 R100, P0, R0, UR6, RZ ;  /* 0x0000000600647c10 */ /* 0x000fc6000ff1e0ff */
[----:B--2---:R-:W-:Y:S02]  /*0580*/  IMAD R117, R2, 0x4, R117 ;  /* 0x0000000402757824 */ /* 0x004fe400078e0275 */
[----:B------:R-:W0:Y:S01]  /*0590*/  LDC.64 R2, c[0x0][0x228] ;  /* 0x00008a00ff027b82 */ /* 0x000e220000000a00 */
[----:B------:R-:W-:Y:S01]  /*05a0*/  IADD3.X R101, RZ, UR7, RZ, P0, !PT ;  /* 0x00000007ff657c10 */ /* 0x000fe200087fe4ff */
[----:B------:R-:W-:Y:S02]  /*05b0*/  ULDC.64 UR6, c[0x0][0x268] ;  /* 0x00009a0000067ab9 */ /* 0x000fe40000000a00 */
[----:B------:R-:W-:Y:S02]  /*05c0*/  IADD3 R96, P3, R96, UR6, RZ ;  /* 0x0000000660607c10 */ /* 0x000fe4000ff7e0ff */
[----:B------:R-:W-:Y:S02]  /*05d0*/  LEA R40, P0, R41, UR6, 0x4 ;  /* 0x0000000629287c11 */ /* 0x000fe4000f8020ff */
[----:B------:R-:W-:-:S02]  /*05e0*/  IADD3 R88, P4, R88, UR6, RZ ;  /* 0x0000000658587c10 */ /* 0x000fc4000ff9e0ff */
[----:B------:R-:W-:Y:S01]  /*05f0*/  IADD3 R80, P5, R80, UR6, RZ ;  /* 0x0000000650507c10 */ /* 0x000fe2000ffbe0ff */
[----:B------:R-:W-:Y:S01]  /*0600*/  IMAD.WIDE.U32 R84, R85, 0x10, R44 ;  /* 0x0000001055547825 */ /* 0x000fe200078e002c */
[----:B------:R-:W-:-:S03]  /*0610*/  IADD3.X R89, R42, UR7, RZ, P4, !PT ;  /* 0x000000072a597c10 */ /* 0x000fc6000a7fe4ff */
[----:B------:R-:W-:Y:S01]  /*0620*/  IMAD.WIDE.U32 R76, R77, 0x10, R44 ;  /* 0x000000104d4c7825 */ /* 0x000fe200078e002c */
[----:B------:R-:W-:-:S03]  /*0630*/  IADD3.X R81, R43, UR7, RZ, P5, !PT ;  /* 0x000000072b517c10 */ /* 0x000fc6000affe4ff */
[----:B------:R-:W-:Y:S01]  /*0640*/  IMAD.WIDE.U32 R68, R69, 0x10, R44 ;  /* 0x0000001045447825 */ /* 0x000fe200078e002c */
[----:B------:R-:W-:-:S03]  /*0650*/  IADD3 R56, P4, R56, UR6, RZ ;  /* 0x0000000638387c10 */ /* 0x000fc6000ff9e0ff */
[----:B------:R-:W-:Y:S01]  /*0660*/  IMAD.WIDE.U32 R60, R61, 0x10, R44 ;  /* 0x000000103d3c7825 */ /* 0x000fe200078e002c */
[----:B------:R-:W-:-:S03]  /*0670*/  IADD3 R48, P5, R48, UR6, RZ ;  /* 0x0000000630307c10 */ /* 0x000fc6000ffbe0ff */
[----:B------:R-:W-:-:S04]  /*0680*/  IMAD.WIDE.U32 R52, R53, 0x10, R44 ;  /* 0x0000001035347825 */ /* 0x000fc800078e002c */
[----:B------:R-:W-:Y:S01]  /*0690*/  IMAD.X R97, RZ, RZ, UR7, P3 ;  /* 0x00000007ff617e24 */ /* 0x000fe200098e06ff */
[----:B------:R-:W-:Y:S01]  /*06a0*/  IADD3 R64, P3, R64, UR6, RZ ;  /* 0x0000000640407c10 */ /* 0x000fe2000ff7e0ff */
[C---:B------:R-:W-:Y:S01]  /*06b0*/  IMAD.WIDE.U32 R44, R41.reuse, 0x10, R44 ;  /* 0x00000010292c7825 */ /* 0x040fe200078e002c */
[----:B------:R-:W-:Y:S02]  /*06c0*/  LEA.HI.X R41, R41, UR7, RZ, 0x4, P0 ;  /* 0x0000000729297c11 */ /* 0x000fe400080f24ff */
[----:B------:R-:W-:Y:S01]  /*06d0*/  IADD3 R72, P0, R72, UR6, RZ ;  /* 0x0000000648487c10 */ /* 0x000fe2000ff1e0ff */
[----:B------:R-:W-:Y:S01]  /*06e0*/  ULDC UR6, c[0x0][0x214] ;  /* 0x0000850000067ab9 */ /* 0x000fe20000000800 */
[----:B------:R-:W-:Y:S02]  /*06f0*/  IADD3.X R65, R47, UR7, RZ, P3, !PT ;  /* 0x000000072f417c10 */ /* 0x000fe40009ffe4ff */
[----:B------:R-:W-:Y:S02]  /*0700*/  ISETP.GE.AND P3, PT, R117, UR6, PT ;  /* 0x0000000675007c0c */ /* 0x000fe4000bf66270 */
[----:B------:R-:W-:-:S02]  /*0710*/  IADD3.X R73, R46, UR7, RZ, P0, !PT ;  /* 0x000000072e497c10 */ /* 0x000fc400087fe4ff */
[----:B0-----:R-:W-:Y:S02]  /*0720*/  LOP3.LUT P0, RZ, R2, UR8, RZ, 0xfc, !PT ;  /* 0x0000000802ff7c12 */ /* 0x001fe4000f80fcff */
[----:B------:R-:W-:Y:S02]  /*0730*/  IADD3.X R57, R49, UR7, RZ, P4, !PT ;  /* 0x0000000731397c10 */ /* 0x000fe4000a7fe4ff */
[----:B------:R-:W-:Y:S02]  /*0740*/  IADD3.X R49, R50, UR7, RZ, P5, !PT ;  /* 0x0000000732317c10 */ /* 0x000fe4000affe4ff */
[----:B------:R-:W-:-:S03]  /*0750*/  LOP3.LUT P0, RZ, R3, UR9, RZ, 0xfc, P0 ;  /* 0x0000000903ff7c12 */ /* 0x000fc6000800fcff */
[----:B------:R-:W-:Y:S10]  /*0760*/  @P3 EXIT ;  /* 0x000000000000394d */ /* 0x000ff40003800000 */
[----:B------:R-:W5:Y:S04]  /*0770*/  LDG.E.128 R100, desc[UR4][R100.64] ;  /* 0x0000000464647981 */ /* 0x000f68000c1e1d00 */
        /* <DEDUP_REMOVED lines=14> */
[----:B------:R-:W5:Y:S02]  /*0860*/  LDG.E.128 R40, desc[UR4][R40.64] ;  /* 0x0000000428287981 */ /* 0x000f64000c1e1d00 */
[----:B-----5:R-:W-:-:S02]  /*0870*/  @!P1 CS2R R120, SRZ ;  /* 0x0000000000789805 */ /* 0x020fc4000001ff00 */
[----:B------:R-:W-:Y:S02]  /*0880*/  @!P1 CS2R R122, SRZ ;  /* 0x00000000007a9805 */ /* 0x000fe4000001ff00 */
[----:B------:R-:W-:Y:S02]  /*0890*/  @!P1 CS2R R112, SRZ ;  /* 0x0000000000709805 */ /* 0x000fe4000001ff00 */
[----:B------:R-:W-:Y:S02]  /*08a0*/  @!P1 CS2R R114, SRZ ;  /* 0x0000000000729805 */ /* 0x000fe4000001ff00 */
[----:B------:R-:W-:Y:S02]  /*08b0*/  @!P1 CS2R R136, SRZ ;  /* 0x0000000000889805 */ /* 0x000fe4000001ff00 */
[----:B------:R-:W-:Y:S02]  /*08c0*/  @!P1 CS2R R108, SRZ ;  /* 0x00000000006c9805 */ /* 0x000fe4000001ff00 */
[----:B------:R-:W-:Y:S01]  /*08d0*/  SHF.L.U32 R134, R120, 0x10, RZ ;  /* 0x0000001078867819 */ /* 0x000fe200000006ff */
[----:B------:R-:W-:Y:S01]  /*08e0*/  IMAD.U32 R133, R121, 0x10000, RZ ;  /* 0x0001000079857824 */ /* 0x000fe200078e00ff */
[----:B------:R-:W-:-:S02]  /*08f0*/  @!P1 CS2R R110, SRZ ;  /* 0x00000000006e9805 */ /* 0x000fc4000001ff00 */
[----:B------:R-:W-:Y:S02]  /*0900*/  @!P1 CS2R R36, SRZ ;  /* 0x0000000000249805 */ /* 0x000fe4000001ff00 */
[----:B------:R-:W-:Y:S01]  /*0910*/  @!P1 CS2R R236, SRZ ;  /* 0x0000000000ec9805 */ /* 0x000fe2000001ff00 */
[----:B------:R0:W-:Y:S01]  /*0920*/  STL [R1+0x84], R134 ;  /* 0x0000848601007387 */ /* 0x0001e20000100800 */
[----:B------:R-:W-:Y:S02]  /*0930*/  @!P1 CS2R R38, SRZ ;  /* 0x0000000000269805 */ /* 0x000fe4000001ff00 */
[----:B------:R-:W-:Y:S02]  /*0940*/  @!P1 CS2R R32, SRZ ;  /* 0x0000000000209805 */ /* 0x000fe4000001ff00 */
[----:B------:R-:W-:Y:S01]  /*0950*/  @!P2 CS2R R104, SRZ ;  /* 0x000000000068a805 */ /* 0x000fe2000001ff00 */
[----:B------:R1:W-:Y:S01]  /*0960*/  STL [R1+0x7c], R133 ;  /* 0x00007c8501007387 */ /* 0x0003e20000100800 */
[----:B------:R-:W-:Y:S01]  /*0970*/  PRMT R125, R121, 0x7632, R125 ;  /* 0x00007632797d7816 */ /* 0x000fe2000000007d */
[----:B------:R-:W-:Y:S01]  /*0980*/  IMAD.U32 R141, R137, 0x10000, RZ ;  /* 0x00010000898d7824 */ /* 0x000fe200078e00ff */
[----:B------:R-:W-:Y:S01]  /*0990*/  PRMT R121, R112, 0x7632, R121 ;  /* 0x0000763270797816 */ /* 0x000fe20000000079 */
[----:B------:R-:W-:Y:S01]  /*09a0*/  IMAD.U32 R222, R111, 0x10000, RZ ;  /* 0x000100006fde7824 */ /* 0x000fe200078e00ff */
[----:B------:R-:W-:Y:S01]  /*09b0*/  PRMT R116, R137, 0x7632, R116 ;  /* 0x0000763289747816 */ /* 0x000fe20000000074 */
[----:B------:R-:W-:Y:S01]  /*09c0*/  IMAD.U32 R137, R37, 0x10000, RZ ;  /* 0x0001000025897824 */ /* 0x000fe200078e00ff */
[----:B0-----:R-:W-:Y:S01]  /*09d0*/  SHF.L.U32 R134, R122, 0x10, RZ ;  /* 0x000000107a867819 */ /* 0x001fe200000006ff */
[----:B------:R-:W-:Y:S01]  /*09e0*/  IMAD.U32 R231, R109, 0x10000, RZ ;  /* 0x000100006de77824 */ /* 0x000fe200078e00ff */
[C---:B------:R-:W-:Y:S01]  /*09f0*/  PRMT R233, R108.reuse, 0x7632, R233 ;  /* 0x000076326ce97816 */ /* 0x040fe200000000e9 */
[----:B-1----:R-:W-:Y:S01]  /*0a00*/  IMAD.U32 R133, R123, 0x10000, RZ ;  /* 0x000100007b857824 */ /* 0x002fe200078e00ff */
[----:B------:R-:W-:Y:S01]  /*0a10*/  SHF.L.U32 R235, R108, 0x10, RZ ;  /* 0x000000106ceb7819 */ /* 0x000fe200000006ff */
[----:B------:R0:W-:Y:S01]  /*0a20*/  STL [R1+0x74], R134 ;  /* 0x0000748601007387 */ /* 0x0001e20000100800 */
[----:B------:R-:W-:-:S02]  /*0a30*/  PRMT R220, R111, 0x7632, R220 ;  /* 0x000076326fdc7816 */ /* 0x000fc400000000dc */
[----:B------:R-:W-:Y:S02]  /*0a40*/  @!P2 CS2R R106, SRZ ;  /* 0x00000000006aa805 */ /* 0x000fe4000001ff00 */
[C---:B------:R-:W-:Y:S01]  /*0a50*/  PRMT R184, R136.reuse, 0x7632, R184 ;  /* 0x0000763288b87816 */ /* 0x040fe200000000b8 */
[----:B------:R1:W-:Y:S01]  /*0a60*/  STL [R1+0x6c], R133 ;  /* 0x00006c8501007387 */ /* 0x0003e20000100800 */
[----:B------:R-:W-:Y:S02]  /*0a70*/  SHF.L.U32 R186, R136, 0x10, RZ ;  /* 0x0000001088ba7819 */ /* 0x000fe400000006ff */
[----:B------:R-:W-:Y:S02]  /*0a80*/  @!P2 CS2R R28, SRZ ;  /* 0x00000000001ca805 */ /* 0x000fe4000001ff00 */
[----:B------:R-:W-:Y:S02]  /*0a90*/  PRMT R229, R109, 0x7632, R229 ;  /* 0x000076326de57816 */ /* 0x000fe400000000e5 */
[----:B------:R-:W-:-:S02]  /*0aa0*/  @!P2 CS2R R30, SRZ ;  /* 0x00000000001ea805 */ /* 0x000fc4000001ff00 */
[----:B------:R-:W-:Y:S02]  /*0ab0*/  PRMT R111, R38, 0x7632, R111 ;  /* 0x00007632266f7816 */ /* 0x000fe4000000006f */
[----:B------:R-:W-:Y:S02]  /*0ac0*/  @!P2 CS2R R24, SRZ ;  /* 0x000000000018a805 */ /* 0x000fe4000001ff00 */
[----:B0-----:R-:W-:Y:S02]  /*0ad0*/  SHF.L.U32 R134, R112, 0x10, RZ ;  /* 0x0000001070867819 */ /* 0x001fe400000006ff */
[----:B------:R-:W-:Y:S02]  /*0ae0*/  @!P1 CS2R R238, SRZ ;  /* 0x0000000000ee9805 */ /* 0x000fe4000001ff00 */
[----:B------:R-:W-:Y:S01]  /*0af0*/  PRMT R112, R37, 0x7632, R112 ;  /* 0x0000763225707816 */ /* 0x000fe20000000070 */
[----:B-1----:R-:W-:Y:S01]  /*0b00*/  IMAD.U32 R133, R113, 0x10000, RZ ;  /* 0x0001000071857824 */ /* 0x002fe200078e00ff */
[----:B------:R-:W-:Y:S01]  /*0b10*/  SHF.L.U32 R136, R38, 0x10, RZ ;  /* 0x0000001026887819 */ /* 0x000fe200000006ff */
[----:B------:R0:W-:Y:S01]  /*0b20*/  STL [R1+0x64], R134 ;  /* 0x0000648601007387 */ /* 0x0001e20000100800 */
[C---:B------:R-:W-:Y:S01]  /*0b30*/  PRMT R108, R33.reuse, 0x7632, R108 ;  /* 0x00007632216c7816 */ /* 0x040fe2000000006c */
[----:B------:R-:W-:Y:S01]  /*0b40*/  IMAD.U32 R37, R33, 0x10000, RZ ;  /* 0x0001000021257824 */ /* 0x000fe200078e00ff */
[C---:B------:R-:W-:Y:S01]  /*0b50*/  PRMT R109, R32.reuse, 0x7632, R109 ;  /* 0x00007632206d7816 */ /* 0x040fe2000000006d */
[----:B------:R1:W-:Y:S01]  /*0b60*/  STL [R1+0x5c], R133 ;  /* 0x00005c8501007387 */ /* 0x0003e20000100800 */
[----:B------:R-:W-:Y:S01]  /*0b70*/  SHF.L.U32 R38, R32, 0x10, RZ ;  /* 0x0000001020267819 */ /* 0x000fe200000006ff */
[----:B------:R-:W-:Y:S01]  /*0b80*/  IMAD.U32 R32, R105, 0x10000, RZ ;  /* 0x0001000069207824 */ /* 0x000fe200078e00ff */
[----:B------:R-:W-:-:S02]  /*0b90*/  SHF.L.U32 R33, R104, 0x10, RZ ;  /* 0x0000001068217819 */ /* 0x000fc400000006ff */
[----:B------:R-:W-:Y:S02]  /*0ba0*/  @!P2 CS2R R26, SRZ ;  /* 0x00000000001aa805 */ /* 0x000fe4000001ff00 */
[----:B------:R-:W-:Y:S02]  /*0bb0*/  PRMT R129, R107, 0x7632, R129 ;  /* 0x000076326b817816 */ /* 0x000fe40000000081 */
[----:B------:R-:W-:Y:S02]  /*0bc0*/  @!P2 CS2R R4, SRZ ;  /* 0x000000000004a805 */ /* 0x000fe4000001ff00 */
[----:B0-----:R-:W-:Y:S02]  /*0bd0*/  SHF.L.U32 R134, R114, 0x10, RZ ;  /* 0x0000001072867819 */ /* 0x001fe400000006ff */
[----:B------:R-:W-:Y:S02]  /*0be0*/  @!P2 CS2R R6, SRZ ;  /* 0x000000000006a805 */ /* 0x000fe4000001ff00 */
[----:B------:R-:W-:Y:S01]  /*0bf0*/  ISETP.NE.U32.AND P3, PT, R2, RZ, PT ;  /* 0x000000ff0200720c */ /* 0x000fe20003f65070 */
[----:B-1----:R-:W-:Y:S01]  /*0c00*/  IMAD.U32 R133, R115, 0x10000, RZ ;  /* 0x0001000073857824 */ /* 0x002fe200078e00ff */
[----:B------:R-:W-:Y:S01]  /*0c10*/  PRMT R126, R120, 0x7632, R126 ;  /* 0x00007632787e7816 */ /* 0x000fe2000000007e */
[----:B------:R-:W-:Y:S01]  /*0c20*/  STL [R1+0x54], R134 ;  /* 0x0000548601007387 */ /* 0x000fe20000100800 */
[----:B------:R-:W-:-:S02]  /*0c30*/  PRMT R130, R29, 0x7632, R130 ;  /* 0x000076321d827816 */ /* 0x000fc40000000082 */
[----:B------:R-:W-:Y:S02]  /*0c40*/  @!P1 CS2R R204, SRZ ;  /* 0x0000000000cc9805 */ /* 0x000fe4000001ff00 */
[----:B------:R-:W-:Y:S01]  /*0c50*/  PRMT R124, R122, 0x7632, R124 ;  /* 0x000076327a7c7816 */ /* 0x000fe2000000007c */
[----:B------:R0:W-:Y:S01]  /*0c60*/  STL [R1+0x4c], R133 ;  /* 0x00004c8501007387 */ /* 0x0001e20000100800 */
[----:B------:R-:W-:Y:S02]  /*0c70*/  PRMT R122, R123, 0x7632, R122 ;  /* 0x000076327b7a7816 */ /* 0x000fe4000000007a */
[----:B------:R-:W-:Y:S02]  /*0c80*/  @!P1 CS2R R206, SRZ ;  /* 0x0000000000ce9805 */ /* 0x000fe4000001ff00 */
[----:B------:R-:W-:Y:S02]  /*0c90*/  @!P1 CS2R R138, SRZ ;  /* 0x00000000008a9805 */ /* 0x000fe4000001ff00 */
[----:B------:R-:W-:-:S02]  /*0ca0*/  @!P1 CS2R R34, SRZ ;  /* 0x0000000000229805 */ /* 0x000fc4000001ff00 */
[----:B------:R-:W-:Y:S01]  /*0cb0*/  PRMT R248, R24, 0x7632, R248 ;  /* 0x0000763218f87816 */ /* 0x000fe200000000f8 */
[----:B------:R-:W-:Y:S01]  /*0cc0*/  IMAD.U32 R246, R25, 0x10000, RZ ;  /* 0x0001000019f67824 */ /* 0x000fe200078e00ff */
[----:B------:R-:W-:Y:S02]  /*0cd0*/  PRMT R123, R104, 0x7632, R123 ;  /* 0x00007632687b7816 */ /* 0x000fe4000000007b */
[----:B------:R-:W-:Y:S02]  /*0ce0*/  @!P2 CS2R R16, SRZ ;  /* 0x000000000010a805 */ /* 0x000fe4000001ff00 */
[----:B------:R-:W-:Y:S02]  /*0cf0*/  SHF.L.U32 R24, R24, 0x10, RZ ;  /* 0x0000001018187819 */ /* 0x000fe400000006ff */
[----:B------:R-:W-:Y:S02]  /*0d00*/  @!P2 CS2R R20, SRZ ;  /* 0x000000000014a805 */ /* 0x000fe4000001ff00 */
[----:B0-----:R-:W-:-:S02]  /*0d10*/  SHF.L.U32 R133, R236, 0x10, RZ ;  /* 0x00000010ec857819 */ /* 0x001fc400000006ff */
[----:B------:R-:W-:Y:S02]  /*0d20*/  @!P2 CS2R R14, SRZ ;  /* 0x00000000000ea805 */ /* 0x000fe4000001ff00 */
[----:B------:R-:W-:Y:S01]  /*0d30*/  ISETP.NE.AND.EX P1, PT, R3, RZ, PT, P3 ;  /* 0x000000ff0300720c */ /* 0x000fe20003f25330 */
[----:B------:R-:W-:Y:S01]  /*0d40*/  IMAD.U32 R3, R126, 0x10000, RZ ;  /* 0x000100007e037824 */ /* 0x000fe200078e00ff */
[----:B------:R-:W-:Y:S01]  /*0d50*/  PRMT R252, R236, 0x7632, R252 ;  /* 0x00007632ecfc7816 */ /* 0x000fe200000000fc */
[----:B------:R-:W-:Y:S01]  /*0d60*/  STL [R1+0x44], R133 ;  /* 0x0000448501007387 */ /* 0x000fe20000100800 */
[C---:B------:R-:W-:Y:S02]  /*0d70*/  PRMT R241, R238.reuse, 0x7632, R241 ;  /* 0x00007632eef17816 */ /* 0x040fe400000000f1 */
[----:B------:R-:W-:Y:S02]  /*0d80*/  @!P2 CS2R R12, SRZ ;  /* 0x00000000000ca805 */ /* 0x000fe4000001ff00 */
[----:B------:R-:W-:Y:S01]  /*0d90*/  SHF.L.U32 R243, R238, 0x10, RZ ;  /* 0x00000010eef37819 */ /* 0x000fe200000006ff */
[----:B------:R0:W-:Y:S01]  /*0da0*/  STL [R1+0x80], R33 ;  /* 0x0000802101007387 */ /* 0x0001e20000100800 */
[----:B------:R-:W-:Y:S01]  /*0db0*/  PRMT R127, R105, 0x7632, R127 ;  /* 0x00007632697f7816 */ /* 0x000fe2000000007f */
[----:B------:R-:W-:Y:S01]  /*0dc0*/  IMAD.U32 R238, R27, 0x10000, RZ ;  /* 0x000100001bee7824 */ /* 0x000fe200078e00ff */
[----:B------:R-:W-:Y:S01]  /*0dd0*/  PRMT R128, R106, 0x7632, R128 ;  /* 0x000076326a807816 */ /* 0x000fe20000000080 */
[----:B------:R1:W-:Y:S01]  /*0de0*/  STL [R1+0x78], R32 ;  /* 0x0000782001007387 */ /* 0x0003e20000100800 */
[----:B------:R-:W-:-:S02]  /*0df0*/  PRMT R244, R25, 0x7632, R244 ;  /* 0x0000763219f47816 */ /* 0x000fc400000000f4 */
[----:B------:R-:W-:Y:S02]  /*0e00*/  @!P2 CS2R R8, SRZ ;  /* 0x000000000008a805 */ /* 0x000fe4000001ff00 */
[----:B------:R-:W-:Y:S02]  /*0e10*/  PRMT R236, R27, 0x7632, R236 ;  /* 0x000076321bec7816 */ /* 0x000fe400000000ec */
[----:B------:R-:W-:Y:S02]  /*0e20*/  @!P2 CS2R R18, SRZ ;  /* 0x000000000012a805 */ /* 0x000fe4000001ff00 */
[----:B------:R-:W-:Y:S02]  /*0e30*/  PRMT R240, R26, 0x7632, R240 ;  /* 0x000076321af07816 */ /* 0x000fe400000000f0 */
[----:B------:R-:W-:Y:S02]  /*0e40*/  @!P2 CS2R R10, SRZ ;  /* 0x00000000000aa805 */ /* 0x000fe4000001ff00 */
[----:B0-----:R-:W-:-:S02]  /*0e50*/  SHF.L.U32 R33, R106, 0x10, RZ ;  /* 0x000000106a217819 */ /* 0x001fc400000006ff */
[----:B------:R-:W-:Y:S02]  /*0e60*/  @!P2 CS2R R22, SRZ ;  /* 0x000000000016a805 */ /* 0x000fe4000001ff00 */
[----:B------:R-:W-:Y:S01]  /*0e70*/  SHF.L.U32 R242, R26, 0x10, RZ ;  /* 0x000000101af27819 */ /* 0x000fe200000006ff */
[----:B-1----:R-:W-:Y:S01]  /*0e80*/  IMAD.U32 R32, R107, 0x10000, RZ ;  /* 0x000100006b207824 */ /* 0x002fe200078e00ff */
[----:B------:R-:W-:Y:S01]  /*0e90*/  PRMT R107, R28, 0x7632, R107 ;  /* 0x000076321c6b7816 */ /* 0x000fe2000000006b */
[----:B------:R-:W-:Y:S01]  /*0ea0*/  STL [R1+0x70], R33 ;  /* 0x0000702101007387 */ /* 0x000fe20000100800 */
[C---:B------:R-:W-:Y:S01]  /*0eb0*/  PRMT R106, R4.reuse, 0x7632, R106 ;  /* 0x00007632046a7816 */ /* 0x040fe2000000006a */
[----:B------:R-:W-:Y:S01]  /*0ec0*/  IMAD.U32 R26, R5, 0x10000, RZ ;  /* 0x00010000051a7824 */ /* 0x000fe200078e00ff */
[----:B------:R-:W-:Y:S01]  /*0ed0*/  SHF.L.U32 R27, R4, 0x10, RZ ;  /* 0x00000010041b7819 */ /* 0x000fe200000006ff */
[----:B------:R0:W-:Y:S01]  /*0ee0*/  STL [R1+0x68], R32 ;  /* 0x0000682001007387 */ /* 0x0001e20000100800 */
[C---:B------:R-:W-:Y:S01]  /*0ef0*/  PRMT R105, R6.reuse, 0x7632, R105 ;  /* 0x0000763206697816 */ /* 0x040fe20000000069 */
[----:B------:R-:W-:Y:S01]  /*0f00*/  IMAD.U32 R230, R21, 0x10000, RZ ;  /* 0x0001000015e67824 */ /* 0x000fe200078e00ff */
[----:B------:R-:W-:Y:S01]  /*0f10*/  SHF.L.U32 R25, R6, 0x10, RZ ;  /* 0x0000001006197819 */ /* 0x000fe200000006ff */
[----:B------:R-:W-:Y:S01]  /*0f20*/  IMAD.U32 R247, R237, 0x10000, RZ ;  /* 0x00010000edf77824 */ /* 0x000fe200078e00ff */
[----:B------:R-:W-:Y:S01]  /*0f30*/  PRMT R4, R5, 0x7632, R4 ;  /* 0x0000763205047816 */ /* 0x000fe20000000004 */
[----:B------:R-:W-:Y:S01]  /*0f40*/  IMAD.U32 R5, R125, 0x10000, RZ ;  /* 0x000100007d057824 */ /* 0x000fe200078e00ff */
[----:B------:R-:W-:Y:S01]  /*0f50*/  SHF.L.U32 R6, R123, 0x10, RZ ;  /* 0x000000107b067819 */ /* 0x000fe200000006ff */
[----:B------:R-:W-:Y:S01]  /*0f60*/  IMAD.U32 R189, R19, 0x10000, RZ ;  /* 0x0001000013bd7824 */ /* 0x000fe200078e00ff */
[----:B------:R-:W-:Y:S01]  /*0f70*/  PRMT R120, R113, 0x7632, R120 ;  /* 0x0000763271787816 */ /* 0x000fe20000000078 */
[----:B------:R-:W-:Y:S01]  /*0f80*/  BSSY B0, `(.L_x_319) ;  /* 0x00008bd000007945 */ /* 0x000fe20003800000 */
[----:B0-----:R-:W-:Y:S01]  /*0f90*/  SHF.L.U32 R32, R28, 0x10, RZ ;  /* 0x000000101c207819 */ /* 0x001fe200000006ff */
[----:B------:R-:W-:Y:S01]  /*0fa0*/  IMAD.U32 R28, R29, 0x10000, RZ ;  /* 0x000100001d1c7824 */ /* 0x000fe200078e00ff */
[----:B------:R-:W-:Y:S01]  /*0fb0*/  SHF.L.U32 R29, R30, 0x10, RZ ;  /* 0x000000101e1d7819 */ /* 0x000fe200000006ff */
[----:B------:R-:W-:Y:S01]  /*0fc0*/  IMAD.U32 R221, R23, 0x10000, RZ ;  /* 0x0001000017dd7824 */ /* 0x000fe200078e00ff */
[----:B------:R-:W-:Y:S01]  /*0fd0*/  PRMT R119, R114, 0x7632, R119 ;  /* 0x0000763272777816 */ /* 0x000fe20000000077 */
[----:B------:R0:W-:Y:S01]  /*0fe0*/  STL [R1+0x60], R32 ;  /* 0x0000602001007387 */ /* 0x0001e20000100800 */
[----:B------:R-:W-:Y:S01]  /*0ff0*/  PRMT R118, R115, 0x7632, R118 ;  /* 0x0000763273767816 */ /* 0x000fe20000000076 */
[----:B------:R-:W-:Y:S01]  /*1000*/  IMAD.U32 R197, R207, 0x10000, RZ ;  /* 0x00010000cfc57824 */ /* 0x000fe200078e00ff */
[----:B------:R-:W-:Y:S01]  /*1010*/  PRMT R131, R30, 0x7632, R131 ;  /* 0x000076321e837816 */ /* 0x000fe20000000083 */
[----:B------:R1:W-:Y:S01]  /*1020*/  STL [R1+0x58], R28 ;  /* 0x0000581c01007387 */ /* 0x0003e20000100800 */
[----:B------:R-:W-:Y:S01]  /*1030*/  PRMT R132, R31, 0x7632, R132 ;  /* 0x000076321f847816 */ /* 0x000fe20000000084 */
[----:B------:R-:W-:Y:S01]  /*1040*/  IMAD.U32 R30, R9, 0x10000, RZ ;  /* 0x00010000091e7824 */ /* 0x000fe200078e00ff */
[C---:B------:R-:W-:Y:S01]  /*1050*/  PRMT R215, R204.reuse, 0x7632, R215 ;  /* 0x00007632ccd77816 */ /* 0x040fe200000000d7 */
[----:B------:R-:W-:Y:S01]  /*1060*/  STL [R1+0x50], R29 ;  /* 0x0000501d01007387 */ /* 0x000fe20000100800 */
[----:B------:R-:W-:Y:S01]  /*1070*/  SHF.L.U32 R217, R204, 0x10, RZ ;  /* 0x00000010ccd97819 */ /* 0x000fe200000006ff */
[----:B------:R-:W-:Y:S01]  /*1080*/  IMAD.U32 R204, R17, 0x10000, RZ ;  /* 0x0001000011cc7824 */ /* 0x000fe200078e00ff */
[C---:B------:R-:W-:Y:S01]  /*1090*/  PRMT R115, R138.reuse, 0x7632, R115 ;  /* 0x000076328a737816 */ /* 0x040fe20000000073 */
[----:B0-----:R-:W-:Y:S01]  /*10a0*/  IMAD.U32 R32, R15, 0x10000, RZ ;  /* 0x000100000f207824 */ /* 0x001fe200078e00ff */
[----:B------:R-:W-:Y:S01]  /*10b0*/  SHF.L.U32 R140, R138, 0x10, RZ ;  /* 0x000000108a8c7819 */ /* 0x000fe200000006ff */
[----:B-1----:R-:W-:Y:S01]  /*10c0*/  IMAD.U32 R28, R31, 0x10000, RZ ;  /* 0x000100001f1c7824 */ /* 0x002fe200078e00ff */
[----:B------:R-:W-:Y:S01]  /*10d0*/  PRMT R113, R36, 0x7632, R113 ;  /* 0x0000763224717816 */ /* 0x000fe20000000071 */
[----:B------:R-:W-:Y:S01]  /*10e0*/  IMAD.U32 R252, R252, 0x10000, RZ ;  /* 0x00010000fcfc7824 */ /* 0x000fe200078e00ff */
[----:B------:R-:W-:Y:S01]  /*10f0*/  SHF.L.U32 R138, R36, 0x10, RZ ;  /* 0x00000010248a7819 */ /* 0x000fe200000006ff */
[----:B------:R-:W-:Y:S01]  /*1100*/  IMAD.U32 R241, R241, 0x10000, RZ ;  /* 0x00010000f1f17824 */ /* 0x000fe200078e00ff */
[----:B------:R0:W-:Y:S01]  /*1110*/  STL [R1+0x48], R28 ;  /* 0x0000481c01007387 */ /* 0x0001e20000100800 */
[----:B------:R-:W-:Y:S01]  /*1120*/  PRMT R202, R17, 0x7632, R202 ;  /* 0x0000763211ca7816 */ /* 0x000fe200000000ca */
[----:B------:R-:W-:Y:S01]  /*1130*/  IMAD.U32 R233, R233, 0x10000, RZ ;  /* 0x00010000e9e97824 */ /* 0x000fe200078e00ff */
[C---:B------:R-:W-:Y:S01]  /*1140*/  PRMT R0, R34.reuse, 0x7632, R0 ;  /* 0x0000763222007816 */ /* 0x040fe20000000000 */
[----:B------:R1:W-:Y:S01]  /*1150*/  STL [R1+0x40], R24 ;  /* 0x0000401801007387 */ /* 0x0003e20000100800 */
[----:B------:R-:W-:Y:S01]  /*1160*/  SHF.L.U32 R36, R34, 0x10, RZ ;  /* 0x0000001022247819 */ /* 0x000fe200000006ff */
[----:B------:R-:W-:Y:S01]  /*1170*/  IMAD.U32 R34, R13, 0x10000, RZ ;  /* 0x000100000d227824 */ /* 0x000fe200078e00ff */
[----:B------:R-:W-:Y:S01]  /*1180*/  PRMT R228, R21, 0x7632, R228 ;  /* 0x0000763215e47816 */ /* 0x000fe200000000e4 */
[----:B------:R2:W-:Y:S01]  /*1190*/  STL [R1+0x3c], R3 ;  /* 0x00003c0301007387 */ /* 0x0005e20000100800 */
[----:B------:R-:W-:Y:S01]  /*11a0*/  PRMT R17, R15, 0x7632, R17 ;  /* 0x000076320f117816 */ /* 0x000fe20000000011 */
[----:B0-----:R-:W-:Y:S01]  /*11b0*/  IMAD.U32 R28, R11, 0x10000, RZ ;  /* 0x000100000b1c7824 */ /* 0x001fe200078e00ff */
[----:B------:R-:W-:Y:S01]  /*11c0*/  PRMT R245, R237, 0x7632, R245 ;  /* 0x00007632edf57816 */ /* 0x000fe200000000f5 */
[----:B------:R0:W-:Y:S01]  /*11d0*/  STL [R1+0x38], R6 ;  /* 0x0000380601007387 */ /* 0x0001e20000100800 */
[C---:B------:R-:W-:Y:S01]  /*11e0*/  PRMT R224, R110.reuse, 0x7632, R224 ;  /* 0x000076326ee07816 */ /* 0x040fe200000000e0 */
[----:B-1----:R-:W-:Y:S01]  /*11f0*/  IMAD.U32 R24, R7, 0x10000, RZ ;  /* 0x0001000007187824 */ /* 0x002fe200078e00ff */
[----:B------:R-:W-:Y:S01]  /*1200*/  SHF.L.U32 R227, R110, 0x10, RZ ;  /* 0x000000106ee37819 */ /* 0x000fe200000006ff */
[----:B------:R1:W-:Y:S01]  /*1210*/  STL [R1+0x34], R5 ;  /* 0x0000340501007387 */ /* 0x0003e20000100800 */
[----:B------:R-:W-:Y:S01]  /*1220*/  PRMT R21, R13, 0x7632, R21 ;  /* 0x000076320d157816 */ /* 0x000fe20000000015 */
[----:B------:R-:W-:Y:S01]  /*1230*/  IMAD.U32 R245, R245, 0x10000, RZ ;  /* 0x00010000f5f57824 */ /* 0x000fe200078e00ff */
[----:B--2---:R-:W-:Y:S01]  /*1240*/  SHF.L.U32 R3, R127, 0x10, RZ ;  /* 0x000000107f037819 */ /* 0x004fe200000006ff */
[----:B------:R-:W-:Y:S01]  /*1250*/  IMAD.U32 R229, R229, 0x10000, RZ ;  /* 0x00010000e5e57824 */ /* 0x000fe200078e00ff */
[----:B------:R-:W-:Y:S01]  /*1260*/  PRMT R15, R8, 0x7632, R15 ;  /* 0x00007632080f7816 */ /* 0x000fe2000000000f */
[----:B0-----:R-:W-:Y:S01]  /*1270*/  IMAD.U32 R6, R124, 0x10000, RZ ;  /* 0x000100007c067824 */ /* 0x001fe200078e00ff */
[----:B------:R-:W-:Y:S01]  /*1280*/  SHF.L.U32 R31, R8, 0x10, RZ ;  /* 0x00000010081f7819 */ /* 0x000fe200000006ff */
[----:B------:R0:W-:Y:S01]  /*1290*/  STL [R1+0x30], R3 ;  /* 0x0000300301007387 */ /* 0x0001e20000100800 */
[C---:B------:R-:W-:Y:S01]  /*12a0*/  PRMT R237, R239.reuse, 0x7632, R237 ;  /* 0x00007632efed7816 */ /* 0x040fe200000000ed */
[----:B------:R-:W-:Y:S01]  /*12b0*/  IMAD.U32 R239, R239, 0x10000, RZ ;  /* 0x00010000efef7824 */ /* 0x000fe200078e00ff */
[----:B-1----:R-:W-:Y:S01]  /*12c0*/  SHF.L.U32 R5, R128, 0x10, RZ ;  /* 0x0000001080057819 */ /* 0x002fe200000006ff */
[----:B------:R1:W-:Y:S01]  /*12d0*/  STL [R1+0x2c], R6 ;  /* 0x00002c0601007387 */ /* 0x0003e20000100800 */
[C---:B------:R-:W-:Y:S01]  /*12e0*/  PRMT R203, R205.reuse, 0x7632, R203 ;  /* 0x00007632cdcb7816 */ /* 0x040fe200000000cb */
[----:B------:R-:W-:Y:S01]  /*12f0*/  IMAD.U32 R205, R205, 0x10000, RZ ;  /* 0x00010000cdcd7824 */ /* 0x000fe200078e00ff */
[C---:B------:R-:W-:Y:S01]  /*1300*/  PRMT R199, R206.reuse, 0x7632, R199 ;  /* 0x00007632cec77816 */ /* 0x040fe200000000c7 */
[----:B------:R2:W-:Y:S01]  /*1310*/  STL [R1+0x28], R5 ;  /* 0x0000280501007387 */ /* 0x0005e20000100800 */
[----:B------:R-:W-:Y:S01]  /*1320*/  SHF.L.U32 R201, R206, 0x10, RZ ;  /* 0x00000010cec97819 */ /* 0x000fe200000006ff */
[----:B0-----:R-:W-:Y:S01]  /*1330*/  IMAD.U32 R3, R122, 0x10000, RZ ;  /* 0x000100007a037824 */ /* 0x001fe200078e00ff */
[----:B------:R-:W-:Y:S01]  /*1340*/  PRMT R188, R207, 0x7632, R188 ;  /* 0x00007632cfbc7816 */ /* 0x000fe200000000bc */
[----:B------:R-:W-:Y:S01]  /*1350*/  IMAD.U32 R237, R237, 0x10000, RZ ;  /* 0x00010000eded7824 */ /* 0x000fe200078e00ff */
[C---:B------:R-:W-:Y:S01]  /*1360*/  PRMT R114, R139.reuse, 0x7632, R114 ;  /* 0x000076328b727816 */ /* 0x040fe20000000072 */
[----:B------:R-:W-:Y:S01]  /*1370*/  IMAD.U32 R139, R139, 0x10000, RZ ;  /* 0x000100008b8b7824 */ /* 0x000fe200078e00ff */
[----:B-1----:R-:W-:Y:S01]  /*1380*/  SHF.L.U32 R6, R129, 0x10, RZ ;  /* 0x0000001081067819 */ /* 0x002fe200000006ff */
[----:B------:R0:W-:Y:S01]  /*1390*/  STL [R1+0x24], R3 ;  /* 0x0000240301007387 */ /* 0x0001e20000100800 */
[----:B------:R-:W-:Y:S01]  /*13a0*/  PRMT R110, R39, 0x7632, R110 ;  /* 0x00007632276e7816 */ /* 0x000fe2000000006e */
[----:B--2---:R-:W-:Y:S01]  /*13b0*/  IMAD.U32 R5, R121, 0x10000, RZ ;  /* 0x0001000079057824 */ /* 0x004fe200078e00ff */
[----:B------:R-:W-:Y:S01]  /*13c0*/  PRMT R187, R19, 0x7632, R187 ;  /* 0x0000763213bb7816 */ /* 0x000fe200000000bb */
[----:B------:R1:W-:Y:S01]  /*13d0*/  STL [R1+0x20], R6 ;  /* 0x0000200601007387 */ /* 0x0003e20000100800 */
[----:B------:R-:W-:Y:S01]  /*13e0*/  PRMT R13, R9, 0x7632, R13 ;  /* 0x00007632090d7816 */ /* 0x000fe2000000000d */
[----:B------:R-:W-:Y:S01]  /*13f0*/  IMAD.U32 R39, R39, 0x10000, RZ ;  /* 0x0001000027277824 */ /* 0x000fe200078e00ff */
[----:B------:R-:W-:Y:S01]  /*1400*/  PRMT R8, R10, 0x7632, R8 ;  /* 0x000076320a087816 */ /* 0x000fe20000000008 */
[----:B------:R2:W-:Y:S01]  /*1410*/  STL [R1+0x1c], R5 ;  /* 0x00001c0501007387 */ /* 0x0005e20000100800 */
[C---:B------:R-:W-:Y:S01]  /*1420*/  PRMT R2, R35.reuse, 0x7632, R2 ;  /* 0x0000763223027816 */ /* 0x040fe20000000002 */
[----:B------:R-:W-:Y:S01]  /*1430*/  IMAD.U32 R35, R35, 0x10000, RZ ;  /* 0x0001000023237824 */ /* 0x000fe200078e00ff */
[----:B0-----:R-:W-:Y:S01]  /*1440*/  SHF.L.U32 R3, R107, 0x10, RZ ;  /* 0x000000106b037819 */ /* 0x001fe200000006ff */
[----:B------:R-:W-:Y:S01]  /*1450*/  IMAD.U32 R224, R224, 0x10000, RZ ;  /* 0x00010000e0e07824 */ /* 0x000fe200078e00ff */
[----:B------:R-:W-:Y:S01]  /*1460*/  PRMT R232, R20, 0x7632, R232 ;  /* 0x0000763214e87816 */ /* 0x000fe200000000e8 */
[----:B-1----:R-:W-:Y:S01]  /*1470*/  IMAD.U32 R6, R120, 0x10000, RZ ;  /* 0x0001000078067824 */ /* 0x002fe200078e00ff */
[----:B------:R-:W-:Y:S01]  /*1480*/  PRMT R223, R22, 0x7632, R223 ;  /* 0x0000763216df7816 */ /* 0x000fe200000000df */
[----:B------:R0:W-:Y:S01]  /*1490*/  STL [R1+0x18], R3 ;  /* 0x0000180301007387 */ /* 0x0001e20000100800 */
[----:B------:R-:W-:Y:S01]  /*14a0*/  PRMT R219, R23, 0x7632, R219 ;  /* 0x0000763217db7816 */ /* 0x000fe200000000db */
[----:B------:R-:W-:Y:S01]  /*14b0*/  IMAD.U32 R220, R220, 0x10000, RZ ;  /* 0x00010000dcdc7824 */ /* 0x000fe200078e00ff */
[----:B--2---:R-:W-:Y:S01]  /*14c0*/  SHF.L.U32 R5, R130, 0x10, RZ ;  /* 0x0000001082057819 */ /* 0x004fe200000006ff */
[----:B------:R1:W-:Y:S01]  /*14d0*/  STL [R1+0x14], R6 ;  /* 0x0000140601007387 */ /* 0x0003e20000100800 */
[----:B------:R-:W-:Y:S01]  /*14e0*/  PRMT R206, R16, 0x7632, R206 ;  /* 0x0000763210ce7816 */ /* 0x000fe200000000ce */
[----:B------:R-:W-:Y:S01]  /*14f0*/  IMAD.U32 R215, R215, 0x10000, RZ ;  /* 0x00010000d7d77824 */ /* 0x000fe200078e00ff */
[----:B------:R-:W-:Y:S01]  /*1500*/  PRMT R198, R18, 0x7632, R198 ;  /* 0x0000763212c67816 */ /* 0x000fe200000000c6 */
[----:B------:R2:W-:Y:S01]  /*1510*/  STL [R1+0x10], R5 ;  /* 0x0000100501007387 */ /* 0x0005e20000100800 */
        /* <DEDUP_REMOVED lines=9> */
[----:B--2---:R-:W-:Y:S01]  /*15b0*/  IMAD.U32 R5, R118, 0x10000, RZ ;  /* 0x0001000076057824 */ /* 0x004fe200078e00ff */
[----:B------:R-:W-:Y:S01]  /*15c0*/  SHF.L.U32 R234, R20, 0x10, RZ ;  /* 0x0000001014ea7819 */ /* 0x000fe200000006ff */
[----:B------:R-:W-:Y:S01]  /*15d0*/  STL [R1+0x8], R6 ;  /* 0x0000080601007387 */ /* 0x000fe20000100800 */
[----:B------:R-:W-:Y:S01]  /*15e0*/  SHF.L.U32 R225, R22, 0x10, RZ ;  /* 0x0000001016e17819 */ /* 0x000fe200000006ff */
[----:B------:R-:W-:Y:S01]  /*15f0*/  IMAD.U32 R188, R188, 0x10000, RZ ;  /* 0x00010000bcbc7824 */ /* 0x000fe200078e00ff */
[----:B------:R-:W-:Y:S01]  /*1600*/  SHF.L.U32 R216, R16, 0x10, RZ ;  /* 0x0000001010d87819 */ /* 0x000fe200000006ff */
[----:B------:R1:W-:Y:S01]  /*1610*/  STL [R1+0x4], R5 ;  /* 0x0000040501007387 */ /* 0x0003e20000100800 */
[----:B------:R-:W-:Y:S01]  /*1620*/  SHF.L.U32 R200, R18, 0x10, RZ ;  /* 0x0000001012c87819 */ /* 0x000fe200000006ff */
[----:B------:R-:W-:Y:S01]  /*1630*/  IMAD.U32 R184, R184, 0x10000, RZ ;  /* 0x00010000b8b87824 */ /* 0x000fe200078e00ff */
[----:B0-----:R-:W-:Y:S01]  /*1640*/  SHF.L.U32 R3, R132, 0x10, RZ ;  /* 0x0000001084037819 */ /* 0x001fe200000006ff */
[----:B------:R-:W-:Y:S01]  /*1650*/  IMAD.U32 R22, R116, 0x10000, RZ ;  /* 0x0001000074167824 */ /* 0x000fe200078e00ff */
[----:B------:R-:W-:Y:S01]  /*1660*/  SHF.L.U32 R185, R12, 0x10, RZ ;  /* 0x000000100cb97819 */ /* 0x000fe200000006ff */
[----:B------:R-:W-:Y:S01]  /*1670*/  IMAD.U32 R20, R115, 0x10000, RZ ;  /* 0x0001000073147824 */ /* 0x000fe200078e00ff */
[----:B------:R-:W-:Y:S01]  /*1680*/  SHF.L.U32 R33, R14, 0x10, RZ ;  /* 0x000000100e217819 */ /* 0x000fe200000006ff */
[----:B------:R0:W-:Y:S01]  /*1690*/  STL [R1], R3 ;  /* 0x0000000301007387 */ /* 0x0001e20000100800 */
[----:B------:R-:W-:Y:S01]  /*16a0*/  SHF.L.U32 R29, R10, 0x10, RZ ;  /* 0x000000100a1d7819 */ /* 0x000fe200000006ff */
[----:B------:R-:W-:Y:S01]  /*16b0*/  IMAD.U32 R18, R114, 0x10000, RZ ;  /* 0x0001000072127824 */ /* 0x000fe200078e00ff */
[----:B-1----:R-:W-:Y:S01]  /*16c0*/  SHF.L.U32 R5, R4, 0x10, RZ ;  /* 0x0000001004057819 */ /* 0x002fe200000006ff */
[----:B------:R-:W-:Y:S01]  /*16d0*/  IMAD.U32 R16, R113, 0x10000, RZ ;  /* 0x0001000071107824 */ /* 0x000fe200078e00ff */
[----:B------:R-:W-:Y:S01]  /*16e0*/  SHF.L.U32 R11, R8, 0x10, RZ ;  /* 0x00000010080b7819 */ /* 0x000fe200000006ff */
[----:B------:R-:W-:Y:S01]  /*16f0*/  IMAD.U32 R14, R112, 0x10000, RZ ;  /* 0x00010000700e7824 */ /* 0x000fe200078e00ff */
[----:B------:R-:W-:Y:S01]  /*1700*/  SHF.L.U32 R4, R0, 0x10, RZ ;  /* 0x0000001000047819 */ /* 0x000fe200000006ff */
[----:B------:R-:W-:Y:S01]  /*1710*/  IMAD.U32 R12, R111, 0x10000, RZ ;  /* 0x000100006f0c7824 */ /* 0x000fe200078e00ff */
[----:B------:R-:W-:Y:S01]  /*1720*/  MOV R23, R117 ;  /* 0x0000007500177202 */ /* 0x000fe20000000f00 */
[----:B------:R-:W-:Y:S01]  /*1730*/  IMAD.U32 R10, R110, 0x10000, RZ ;  /* 0x000100006e0a7824 */ /* 0x000fe200078e00ff */
[----:B------:R-:W-:Y:S01]  /*1740*/  SHF.L.U32 R248, R248, 0x10, RZ ;  /* 0x00000010f8f87819 */ /* 0x000fe200000006ff */
[----:B------:R-:W-:Y:S01]  /*1750*/  IMAD.U32 R8, R109, 0x10000, RZ ;  /* 0x000100006d087824 */ /* 0x000fe200078e00ff */
[----:B------:R-:W-:Y:S01]  /*1760*/  SHF.L.U32 R244, R244, 0x10, RZ ;  /* 0x00000010f4f47819 */ /* 0x000fe200000006ff */
[----:B------:R-:W-:Y:S01]  /*1770*/  IMAD.U32 R6, R108, 0x10000, RZ ;  /* 0x000100006c067824 */ /* 0x000fe200078e00ff */
[----:B------:R-:W-:Y:S01]  /*1780*/  SHF.L.U32 R240, R240, 0x10, RZ ;  /* 0x00000010f0f07819 */ /* 0x000fe200000006ff */
[----:B0-----:R-:W-:Y:S01]  /*1790*/  IMAD.U32 R3, R105, 0x10000, RZ ;  /* 0x0001000069037824 */ /* 0x001fe200078e00ff */
[----:B------:R-:W-:Y:S01]  /*17a0*/  SHF.L.U32 R236, R236, 0x10, RZ ;  /* 0x00000010ecec7819 */ /* 0x000fe200000006ff */
[----:B------:R-:W-:Y:S01]  /*17b0*/  ULDC UR6, c[0x0][0x218] ;  /* 0x0000860000067ab9 */ /* 0x000fe20000000800 */
[----:B------:R-:W-:Y:S01]  /*17c0*/  SHF.L.U32 R232, R232, 0x10, RZ ;  /* 0x00000010e8e87819 */ /* 0x000fe200000006ff */
[----:B------:R-:W-:Y:S01]  /*17d0*/  ULDC.U8 UR7, c[0x0][0x2a0] ;  /* 0x0000a80000077ab9 */ /* 0x000fe20000000000 */
[----:B------:R-:W-:Y:S01]  /*17e0*/  SHF.L.U32 R228, R228, 0x10, RZ ;  /* 0x00000010e4e47819 */ /* 0x000fe200000006ff */
[----:B------:R-:W-:Y:S01]  /*17f0*/  ULDC UR8, c[0x0][0x2d8] ;  /* 0x0000b60000087ab9 */ /* 0x000fe20000000800 */
[----:B------:R-:W-:Y:S01]  /*1800*/  SHF.L.U32 R223, R223, 0x10, RZ ;  /* 0x00000010dfdf7819 */ /* 0x000fe200000006ff */
[----:B------:R-:W-:Y:S01]  /*1810*/  ULDC.64 UR16, c[0x0][0x230] ;  /* 0x00008c0000107ab9 */ /* 0x000fe20000000a00 */
[----:B------:R-:W-:Y:S01]  /*1820*/  SHF.L.U32 R219, R219, 0x10, RZ ;  /* 0x00000010dbdb7819 */ /* 0x000fe200000006ff */
[----:B------:R-:W-:Y:S01]  /*1830*/  ULDC.64 UR14, c[0x0][0x228] ;  /* 0x00008a00000e7ab9 */ /* 0x000fe20000000a00 */
[----:B------:R-:W-:Y:S01]  /*1840*/  SHF.L.U32 R206, R206, 0x10, RZ ;  /* 0x00000010cece7819 */ /* 0x000fe200000006ff */
[----:B------:R-:W-:Y:S01]  /*1850*/  ULDC.64 UR10, c[0x0][0x2b8] ;  /* 0x0000ae00000a7ab9 */ /* 0x000fe20000000a00 */
[----:B------:R-:W-:Y:S01]  /*1860*/  SHF.L.U32 R202, R202, 0x10, RZ ;  /* 0x00000010caca7819 */ /* 0x000fe200000006ff */
[----:B------:R-:W-:Y:S01]  /*1870*/  ULDC.64 UR12, c[0x0][0x2c0] ;  /* 0x0000b000000c7ab9 */ /* 0x000fe20000000a00 */
[----:B------:R-:W-:-:S02]  /*1880*/  SHF.L.U32 R198, R198, 0x10, RZ ;  /* 0x00000010c6c67819 */ /* 0x000fc400000006ff */
[----:B------:R-:W-:Y:S02]  /*1890*/  SHF.L.U32 R187, R187, 0x10, RZ ;  /* 0x00000010bbbb7819 */ /* 0x000fe400000006ff */
[----:B------:R-:W-:Y:S02]  /*18a0*/  SHF.L.U32 R175, R175, 0x10, RZ ;  /* 0x00000010afaf7819 */ /* 0x000fe400000006ff */
[----:B------:R-:W-:Y:S02]  /*18b0*/  SHF.L.U32 R21, R21, 0x10, RZ ;  /* 0x0000001015157819 */ /* 0x000fe400000006ff */
[----:B------:R-:W-:Y:S02]  /*18c0*/  SHF.L.U32 R19, R19, 0x10, RZ ;  /* 0x0000001013137819 */ /* 0x000fe400000006ff */
[----:B------:R-:W-:Y:S02]  /*18d0*/  SHF.L.U32 R17, R17, 0x10, RZ ;  /* 0x0000001011117819 */ /* 0x000fe400000006ff */
[----:B------:R-:W-:-:S02]  /*18e0*/  SHF.L.U32 R15, R15, 0x10, RZ ;  /* 0x000000100f0f7819 */ /* 0x000fc400000006ff */
[----:B------:R-:W-:Y:S02]  /*18f0*/  SHF.L.U32 R13, R13, 0x10, RZ ;  /* 0x000000100d0d7819 */ /* 0x000fe400000006ff */
[----:B------:R-:W-:Y:S02]  /*1900*/  SHF.L.U32 R9, R9, 0x10, RZ ;  /* 0x0000001009097819 */ /* 0x000fe400000006ff */
[----:B------:R-:W-:Y:S02]  /*1910*/  SHF.L.U32 R7, R106, 0x10, RZ ;  /* 0x000000106a077819 */ /* 0x000fe400000006ff */
[----:B------:R-:W-:Y:S02]  /*1920*/  SHF.L.U32 R2, R2, 0x10, RZ ;  /* 0x0000001002027819 */ /* 0x000fe400000006ff */
[----:B------:R-:W-:-:S07]  /*1930*/  SHF.L.U32 R0, R104, 0x10, RZ ;  /* 0x0000001068007819 */ /* 0x000fce00000006ff */
.L_x_577:
[----:B0-----:R-:W0:Y:S01]  /*1940*/  S2R R218, SR_TID.X ;  /* 0x0000000000da7919 */ /* 0x001e220000002100 */
[----:B------:R-:W1:Y:S01]  /*1950*/  LDC.64 R208, c[0x0][0x220] ;  /* 0x00008800ffd07b82 */ /* 0x000e620000000a00 */
[----:B------:R-:W-:Y:S01]  /*1960*/  IMAD R116, R23, UR6, RZ ;  /* 0x0000000617747c24 */ /* 0x000fe2000f8e02ff */
[----:B------:R-:W-:-:S04]  /*1970*/  ISETP.NE.U32.AND P2, PT, RZ, UR16, PT ;  /* 0x00000010ff007c0c */ /* 0x000fc8000bf45070 */
[----:B------:R-:W-:Y:S02]  /*1980*/  SHF.R.S32.HI R117, RZ, 0x1f, R116 ;  /* 0x0000001fff757819 */ /* 0x000fe40000011474 */
[----:B------:R-:W-:Y:S02]  /*1990*/  ISETP.NE.AND.EX P2, PT, RZ, UR17, PT, P2 ;  /* 0x00000011ff007c0c */ /* 0x000fe4000bf45320 */
[----:B------:R-:W-:Y:S02]  /*19a0*/  LEA.HI R117, R117, R116, RZ, 0x3 ;  /* 0x0000007475757211 */ /* 0x000fe400078f18ff */
[----:B0-----:R-:W-:-:S04]  /*19b0*/  LOP3.LUT R218, R218, 0x1f, RZ, 0xc0, !PT ;  /* 0x0000001fdada7812 */ /* 0x001fc800078ec0ff */
[----:B------:R-:W-:-:S04]  /*19c0*/  LEA.HI.SX32 R147, R117, R218, 0x1d ;  /* 0x000000da75937211 */ /* 0x000fc800078feaff */
[C---:B------:R-:W-:Y:S01]  /*19d0*/  @P1 LEA R120, P3, R147.reuse, UR14, 0x4 ;  /* 0x0000000e93781c11 */ /* 0x040fe2000f8620ff */
[C---:B-1----:R-:W-:Y:S01]  /*19e0*/  IMAD.WIDE.U32 R116, R147.reuse, 0x10, R208 ;  /* 0x0000001093747825 */ /* 0x042fe200078e00d0 */
[C---:B------:R-:W-:Y:S02]  /*19f0*/  @P2 LEA R122, P4, R147.reuse, UR16, 0x4 ;  /* 0x00000010937a2c11 */ /* 0x040fe4000f8820ff */
[C---:B------:R-:W-:Y:S02]  /*1a00*/  @P1 LEA.HI.X R121, R147.reuse, UR15, RZ, 0x4, P3 ;  /* 0x0000000f93791c11 */ /* 0x040fe400098f24ff */
[----:B------:R-:W-:Y:S01]  /*1a10*/  @P2 LEA.HI.X R123, R147, UR17, RZ, 0x4, P4 ;  /* 0x00000011937b2c11 */ /* 0x000fe2000a0f24ff */
[----:B------:R-:W2:Y:S04]  /*1a20*/  LDG.E.128 R116, desc[UR4][R116.64] ;  /* 0x0000000474747981 */ /* 0x000ea8000c1e1d00 */
[----:B-----5:R0:W5:Y:S04]  /*1a30*/  @P1 LDG.E.128 R104, desc[UR4][R120.64] ;  /* 0x0000000478681981 */ /* 0x020168000c1e1d00 */
[----:B------:R0:W5:Y:S01]  /*1a40*/  @P2 LDG.E.128 R108, desc[UR4][R122.64] ;  /* 0x000000047a6c2981 */ /* 0x000162000c1e1d00 */
[----:B------:R-:W-:-:S04]  /*1a50*/  ISETP.NE.U32.AND P3, PT, RZ, UR14, PT ;  /* 0x0000000eff007c0c */ /* 0x000fc8000bf65070 */
[----:B------:R-:W-:Y:S01]  /*1a60*/  ISETP.NE.AND.EX P3, PT, RZ, UR15, PT, P3 ;  /* 0x0000000fff007c0c */ /* 0x000fe2000bf65330 */
[C---:B--2---:R-:W-:Y:S01]  /*1a70*/  IMAD.U32 R168, R116.reuse, 0x10000, RZ ;  /* 0x0001000074a87824 */ /* 0x044fe200078e00ff */
[----:B------:R-:W-:-:S11]  /*1a80*/  PRMT R171, R116, 0x7632, R171 ;  /* 0x0000763274ab7816 */ /* 0x000fd600000000ab */
[----:B0-----:R-:W-:Y:S05]  /*1a90*/  @P3 BRA `(.L_x_320) ;  /* 0x0000000000203947 */ /* 0x001fea0003800000 */
[----:B------:R-:W-:-:S04]  /*1aa0*/  ISETP.NE.U32.AND P4, PT, RZ, UR16, PT ;  /* 0x00000010ff007c0c */ /* 0x000fc8000bf85070 */
[----:B------:R-:W-:-:S13]  /*1ab0*/  ISETP.NE.AND.EX P4, PT, RZ, UR17, PT, P4 ;  /* 0x00000011ff007c0c */ /* 0x000fda000bf85340 */
[----:B------:R-:W-:Y:S05]  /*1ac0*/  @P4 BRA `(.L_x_321) ;  /* 0x0000000000084947 */ /* 0x000fea0003800000 */
[----:B------:R-:W-:Y:S05]  /*1ad0*/  @P0 BRA `(.L_x_322) ;  /* 0x0000000000200947 */ /* 0x000fea0003800000 */
[----:B------:R-:W-:Y:S05]  /*1ae0*/  BRA `(.L_x_323) ;  /* 0x0000000000247947 */ /* 0x000fea0003800000 */
.L_x_321:
[----:B-----5:R-:W-:-:S05]  /*1af0*/  SHF.L.U32 R121, R108, 0x10, RZ ;  /* 0x000000106c797819 */ /* 0x020fca00000006ff */
[----:B------:R-:W-:Y:S01]  /*1b00*/  FADD.FTZ R168, R168, R121 ;  /* 0x00000079a8a87221 */ /* 0x000fe20000010000 */
[----:B------:R-:W-:Y:S06]  /*1b10*/  BRA `(.L_x_322) ;  /* 0x0000000000107947 */ /* 0x000fec0003800000 */
.L_x_320:
[----:B-----5:R-:W-:Y:S01]  /*1b20*/  SHF.L.U32 R121, R104, 0x10, RZ ;  /* 0x0000001068797819 */ /* 0x020fe200000006ff */
[----:B------:R-:W-:-:S04]  /*1b30*/  @P2 IMAD.U32 R123, R108, 0x10000, RZ ;  /* 0x000100006c7b2824 */ /* 0x000fc800078e00ff */
[----:B------:R-:W-:-:S04]  /*1b40*/  FADD.FTZ R168, R168, R121 ;  /* 0x00000079a8a87221 */ /* 0x000fc80000010000 */
[----:B------:R-:W-:-:S07]  /*1b50*/  @P2 FADD.FTZ R168, R168, R123 ;  /* 0x0000007ba8a82221 */ /* 0x000fce0000010000 */
.L_x_322:
[----:B------:R-:W-:-:S04]  /*1b60*/  F2FP.BF16.F32.PACK_AB R116, RZ, R168 ;  /* 0x000000a8ff74723e */ /* 0x000fc800000010ff */
[----:B------:R-:W-:-:S07]  /*1b70*/  PRMT R112, R116, 0x7610, R112 ;  /* 0x0000761074707816 */ /* 0x000fce0000000070 */
.L_x_323:
[----:B------:R-:W-:Y:S01]  /*1b80*/  SHF.L.U32 R171, R171, 0x10, RZ ;  /* 0x00000010abab7819 */ /* 0x000fe200000006ff */
[----:B------:R-:W-:Y:S06]  /*1b90*/  @P3 BRA `(.L_x_324) ;  /* 0x0000000000243947 */ /* 0x000fec0003800000 */
[----:B------:R-:W-:-:S04]  /*1ba0*/  ISETP.NE.U32.AND P4, PT, RZ, UR16, PT ;  /* 0x00000010ff007c0c */ /* 0x000fc8000bf85070 */
[----:B------:R-:W-:-:S13]  /*1bb0*/  ISETP.NE.AND.EX P4, PT, RZ, UR17, PT, P4 ;  /* 0x00000011ff007c0c */ /* 0x000fda000bf85340 */
[----:B------:R-:W-:Y:S05]  /*1bc0*/  @P4 BRA `(.L_x_325) ;  /* 0x0000000000084947 */ /* 0x000fea0003800000 */
[----:B------:R-:W-:Y:S05]  /*1bd0*/  @P0 BRA `(.L_x_326) ;  /* 0x00000000002c0947 */ /* 0x000fea0003800000 */
[----:B------:R-:W-:Y:S05]  /*1be0*/  BRA `(.L_x_327) ;  /* 0x0000000000307947 */ /* 0x000fea0003800000 */
.L_x_325:
[----:B-----5:R-:W-:-:S04]  /*1bf0*/  PRMT R116, R108, 0x7632, R116 ;  /* 0x000076326c747816 */ /* 0x020fc80000000074 */
[----:B------:R-:W-:-:S05]  /*1c00*/  SHF.L.U32 R116, R116, 0x10, RZ ;  /* 0x0000001074747819 */ /* 0x000fca00000006ff */
[----:B------:R-:W-:Y:S01]  /*1c10*/  FADD.FTZ R171, R171, R116 ;  /* 0x00000074abab7221 */ /* 0x000fe20000010000 */
[----:B------:R-:W-:Y:S06]  /*1c20*/  BRA `(.L_x_326) ;  /* 0x0000000000187947 */ /* 0x000fec0003800000 */
.L_x_324:
[----:B-----5:R-:W-:Y:S02]  /*1c30*/  PRMT R116, R104, 0x7632, R116 ;  /* 0x0000763268747816 */ /* 0x020fe40000000074 */
[----:B------:R-:W-:-:S03]  /*1c40*/  @P2 PRMT R120, R108, 0x7632, R120 ;  /* 0x000076326c782816 */ /* 0x000fc60000000078 */
[----:B------:R-:W-:Y:S01]  /*1c50*/  IMAD.U32 R116, R116, 0x10000, RZ ;  /* 0x0001000074747824 */ /* 0x000fe200078e00ff */
[----:B------:R-:W-:-:S03]  /*1c60*/  @P2 SHF.L.U32 R120, R120, 0x10, RZ ;  /* 0x0000001078782819 */ /* 0x000fc600000006ff */
[----:B------:R-:W-:-:S04]  /*1c70*/  FADD.FTZ R171, R171, R116 ;  /* 0x00000074abab7221 */ /* 0x000fc80000010000 */
[----:B------:R-:W-:-:S07]  /*1c80*/  @P2 FADD.FTZ R171, R171, R120 ;  /* 0x00000078abab2221 */ /* 0x000fce0000010000 */
.L_x_326:
[----:B------:R-:W-:-:S04]  /*1c90*/  F2FP.BF16.F32.PACK_AB R116, RZ, R171 ;  /* 0x000000abff74723e */ /* 0x000fc800000010ff */
[----:B------:R-:W-:-:S07]  /*1ca0*/  PRMT R112, R112, 0x5410, R116 ;  /* 0x0000541070707816 */ /* 0x000fce0000000074 */
.L_x_327:
        /* <DEDUP_REMOVED lines=8> */
.L_x_329:
[----:B-----5:R-:W-:-:S04]  /*1d30*/  IMAD.U32 R121, R109, 0x10000, RZ ;  /* 0x000100006d797824 */ /* 0x020fc800078e00ff */
[----:B------:R-:W-:Y:S01]  /*1d40*/  FADD.FTZ R170, R170, R121 ;  /* 0x00000079aaaa7221 */ /* 0x000fe20000010000 */
[----:B------:R-:W-:Y:S06]  /*1d50*/  BRA `(.L_x_330) ;  /* 0x0000000000107947 */ /* 0x000fec0003800000 */
.L_x_328:
[----:B-----5:R-:W-:Y:S02]  /*1d60*/  SHF.L.U32 R121, R105, 0x10, RZ ;  /* 0x0000001069797819 */ /* 0x020fe400000006ff */
[----:B------:R-:W-:-:S03]  /*1d70*/  @P2 SHF.L.U32 R123, R109, 0x10, RZ ;  /* 0x000000106d7b2819 */ /* 0x000fc600000006ff */
[----:B------:R-:W-:-:S04]  /*1d80*/  FADD.FTZ R170, R170, R121 ;  /* 0x00000079aaaa7221 */ /* 0x000fc80000010000 */
[----:B------:R-:W-:-:S07]  /*1d90*/  @P2 FADD.FTZ R170, R170, R123 ;  /* 0x0000007baaaa2221 */ /* 0x000fce0000010000 */
.L_x_330:
[----:B------:R-:W-:-:S04]  /*1da0*/  F2FP.BF16.F32.PACK_AB R116, RZ, R170 ;  /* 0x000000aaff74723e */ /* 0x000fc800000010ff */
[----:B------:R-:W-:-:S07]  /*1db0*/  PRMT R113, R116, 0x7610, R113 ;  /* 0x0000761074717816 */ /* 0x000fce0000000071 */
.L_x_331:
[----:B------:R-:W-:Y:S01]  /*1dc0*/  IMAD.U32 R174, R117, 0x10000, RZ ;  /* 0x0001000075ae7824 */ /* 0x000fe200078e00ff */
[----:B------:R-:W-:Y:S06]  /*1dd0*/  @P3 BRA `(.L_x_332) ;  /* 0x0000000000243947 */ /* 0x000fec0003800000 */
[----:B------:R-:W-:-:S04]  /*1de0*/  ISETP.NE.U32.AND P4, PT, RZ, UR16, PT ;  /* 0x00000010ff007c0c */ /* 0x000fc8000bf85070 */
[----:B------:R-:W-:-:S13]  /*1df0*/  ISETP.NE.AND.EX P4, PT, RZ, UR17, PT, P4 ;  /* 0x00000011ff007c0c */ /* 0x000fda000bf85340 */
[----:B------:R-:W-:Y:S05]  /*1e00*/  @P4 BRA `(.L_x_333) ;  /* 0x0000000000084947 */ /* 0x000fea0003800000 */
[----:B------:R-:W-:Y:S05]  /*1e10*/  @P0 BRA `(.L_x_334) ;  /* 0x00000000002c0947 */ /* 0x000fea0003800000 */
[----:B------:R-:W-:Y:S05]  /*1e20*/  BRA `(.L_x_335) ;  /* 0x0000000000307947 */ /* 0x000fea0003800000 */
.L_x_333:
[----:B-----5:R-:W-:-:S04]  /*1e30*/  PRMT R116, R109, 0x7632, R116 ;  /* 0x000076326d747816 */ /* 0x020fc80000000074 */
[----:B------:R-:W-:-:S05]  /*1e40*/  SHF.L.U32 R117, R116, 0x10, RZ ;  /* 0x0000001074757819 */ /* 0x000fca00000006ff */
[----:B------:R-:W-:Y:S01]  /*1e50*/  FADD.FTZ R174, R174, R117 ;  /* 0x00000075aeae7221 */ /* 0x000fe20000010000 */
[----:B------:R-:W-:Y:S06]  /*1e60*/  BRA `(.L_x_334) ;  /* 0x0000000000187947 */ /* 0x000fec0003800000 */
.L_x_332:
[----:B-----5:R-:W-:Y:S02]  /*1e70*/  PRMT R116, R105, 0x7632, R116 ;  /* 0x0000763269747816 */ /* 0x020fe40000000074 */
[----:B------:R-:W-:Y:S02]  /*1e80*/  @P2 PRMT R120, R109, 0x7632, R120 ;  /* 0x000076326d782816 */ /* 0x000fe40000000078 */
[----:B------:R-:W-:-:S03]  /*1e90*/  SHF.L.U32 R117, R116, 0x10, RZ ;  /* 0x0000001074757819 */ /* 0x000fc600000006ff */
[----:B------:R-:W-:Y:S02]  /*1ea0*/  @P2 IMAD.U32 R121, R120, 0x10000, RZ ;  /* 0x0001000078792824 */ /* 0x000fe400078e00ff */
[----:B------:R-:W-:-:S04]  /*1eb0*/  FADD.FTZ R174, R174, R117 ;  /* 0x00000075aeae7221 */ /* 0x000fc80000010000 */
[----:B------:R-:W-:-:S07]  /*1ec0*/  @P2 FADD.FTZ R174, R174, R121 ;  /* 0x00000079aeae2221 */ /* 0x000fce0000010000 */
.L_x_334:
[----:B------:R-:W-:-:S04]  /*1ed0*/  F2FP.BF16.F32.PACK_AB R116, RZ, R174 ;  /* 0x000000aeff74723e */ /* 0x000fc800000010ff */
[----:B------:R-:W-:-:S07]  /*1ee0*/  PRMT R113, R113, 0x5410, R116 ;  /* 0x0000541071717816 */ /* 0x000fce0000000074 */
.L_x_335:
        /* <DEDUP_REMOVED lines=8> */
.L_x_337:
[----:B-----5:R-:W-:-:S05]  /*1f70*/  SHF.L.U32 R116, R110, 0x10, RZ ;  /* 0x000000106e747819 */ /* 0x020fca00000006ff */
[----:B------:R-:W-:Y:S01]  /*1f80*/  FADD.FTZ R165, R165, R116 ;  /* 0x00000074a5a57221 */ /* 0x000fe20000010000 */
[----:B------:R-:W-:Y:S06]  /*1f90*/  BRA `(.L_x_338) ;  /* 0x0000000000107947 */ /* 0x000fec0003800000 */
.L_x_336:
[----:B-----5:R-:W-:Y:S01]  /*1fa0*/  IMAD.U32 R116, R106, 0x10000, RZ ;  /* 0x000100006a747824 */ /* 0x020fe200078e00ff */
[----:B------:R-:W-:-:S03]  /*1fb0*/  @P2 SHF.L.U32 R120, R110, 0x10, RZ ;  /* 0x000000106e782819 */ /* 0x000fc600000006ff */
[----:B------:R-:W-:-:S04]  /*1fc0*/  FADD.FTZ R165, R165, R116 ;  /* 0x00000074a5a57221 */ /* 0x000fc80000010000 */
[----:B------:R-:W-:-:S07]  /*1fd0*/  @P2 FADD.FTZ R165, R165, R120 ;  /* 0x00000078a5a52221 */ /* 0x000fce0000010000 */
.L_x_338:
[----:B------:R-:W-:-:S04]  /*1fe0*/  F2FP.BF16.F32.PACK_AB R116, RZ, R165 ;  /* 0x000000a5ff74723e */ /* 0x000fc800000010ff */
[----:B------:R-:W-:-:S07]  /*1ff0*/  PRMT R114, R116, 0x7610, R114 ;  /* 0x0000761074727816 */ /* 0x000fce0000000072 */
.L_x_339:
[----:B------:R-:W-:Y:S01]  /*2000*/  SHF.L.U32 R172, R118, 0x10, RZ ;  /* 0x0000001076ac7819 */ /* 0x000fe200000006ff */
[----:B------:R-:W-:Y:S06]  /*2010*/  @P3 BRA `(.L_x_340) ;  /* 0x0000000000243947 */ /* 0x000fec0003800000 */
[----:B------:R-:W-:-:S04]  /*2020*/  ISETP.NE.U32.AND P4, PT, RZ, UR16, PT ;  /* 0x00000010ff007c0c */ /* 0x000fc8000bf85070 */
[----:B------:R-:W-:-:S13]  /*2030*/  ISETP.NE.AND.EX P4, PT, RZ, UR17, PT, P4 ;  /* 0x00000011ff007c0c */ /* 0x000fda000bf85340 */
[----:B------:R-:W-:Y:S05]  /*2040*/  @P4 BRA `(.L_x_341) ;  /* 0x0000000000084947 */ /* 0x000fea0003800000 */
[----:B------:R-:W-:Y:S05]  /*2050*/  @P0 BRA `(.L_x_342) ;  /* 0x00000000002c0947 */ /* 0x000fea0003800000 */
[----:B------:R-:W-:Y:S05]  /*2060*/  BRA `(.L_x_343) ;  /* 0x0000000000307947 */ /* 0x000fea0003800000 */
.L_x_341:
[----:B-----5:R-:W-:-:S05]  /*2070*/  PRMT R116, R110, 0x7632, R116 ;  /* 0x000076326e747816 */ /* 0x020fca0000000074 */
[----:B------:R-:W-:-:S04]  /*2080*/  IMAD.U32 R117, R116, 0x10000, RZ ;  /* 0x0001000074757824 */ /* 0x000fc800078e00ff */
[----:B------:R-:W-:Y:S01]  /*2090*/  FADD.FTZ R172, R172, R117 ;  /* 0x00000075acac7221 */ /* 0x000fe20000010000 */
[----:B------:R-:W-:Y:S06]  /*20a0*/  BRA `(.L_x_342) ;  /* 0x0000000000187947 */ /* 0x000fec0003800000 */
.L_x_340:
[----:B-----5:R-:W-:Y:S02]  /*20b0*/  PRMT R116, R106, 0x7632, R116 ;  /* 0x000076326a747816 */ /* 0x020fe40000000074 */
[----:B------:R-:W-:Y:S02]  /*20c0*/  @P2 PRMT R118, R110, 0x7632, R118 ;  /* 0x000076326e762816 */ /* 0x000fe40000000076 */
[----:B------:R-:W-:Y:S02]  /*20d0*/  SHF.L.U32 R117, R116, 0x10, RZ ;  /* 0x0000001074757819 */ /* 0x000fe400000006ff */
[----:B------:R-:W-:-:S03]  /*20e0*/  @P2 SHF.L.U32 R121, R118, 0x10, RZ ;  /* 0x0000001076792819 */ /* 0x000fc600000006ff */
[----:B------:R-:W-:-:S04]  /*20f0*/  FADD.FTZ R172, R172, R117 ;  /* 0x00000075acac7221 */ /* 0x000fc80000010000 */
[----:B------:R-:W-:-:S07]  /*2100*/  @P2 FADD.FTZ R172, R172, R121 ;  /* 0x00000079acac2221 */ /* 0x000fce0000010000 */
.L_x_342:
[----:B------:R-:W-:-:S04]  /*2110*/  F2FP.BF16.F32.PACK_AB R116, RZ, R172 ;  /* 0x000000acff74723e */ /* 0x000fc800000010ff */
[----:B------:R-:W-:-:S07]  /*2120*/  PRMT R114, R114, 0x5410, R116 ;  /* 0x0000541072727816 */ /* 0x000fce0000000074 */
.L_x_343:
        /* <DEDUP_REMOVED lines=8> */
.L_x_345:
[----:B-----5:R-:W-:-:S05]  /*21b0*/  SHF.L.U32 R117, R111, 0x10, RZ ;  /* 0x000000106f757819 */ /* 0x020fca00000006ff */
[----:B------:R-:W-:Y:S01]  /*21c0*/  FADD.FTZ R164, R164, R117 ;  /* 0x00000075a4a47221 */ /* 0x000fe20000010000 */
[----:B------:R-:W-:Y:S06]  /*21d0*/  BRA `(.L_x_346) ;  /* 0x0000000000107947 */ /* 0x000fec0003800000 */
.L_x_344:
[----:B-----5:R-:W-:Y:S01]  /*21e0*/  SHF.L.U32 R117, R107, 0x10, RZ ;  /* 0x000000106b757819 */ /* 0x020fe200000006ff */
[----:B------:R-:W-:-:S04]  /*21f0*/  @P2 IMAD.U32 R121, R111, 0x10000, RZ ;  /* 0x000100006f792824 */ /* 0x000fc800078e00ff */
[----:B------:R-:W-:-:S04]  /*2200*/  FADD.FTZ R164, R164, R117 ;  /* 0x00000075a4a47221 */ /* 0x000fc80000010000 */
[----:B------:R-:W-:-:S07]  /*2210*/  @P2 FADD.FTZ R164, R164, R121 ;  /* 0x00000079a4a42221 */ /* 0x000fce0000010000 */
.L_x_346:
[----:B------:R-:W-:-:S04]  /*2220*/  F2FP.BF16.F32.PACK_AB R116, RZ, R164 ;  /* 0x000000a4ff74723e */ /* 0x000fc800000010ff */
[----:B------:R-:W-:-:S07]  /*2230*/  PRMT R115, R116, 0x7610, R115 ;  /* 0x0000761074737816 */ /* 0x000fce0000000073 */
.L_x_347:
[----:B------:R-:W-:Y:S01]  /*2240*/  SHF.L.U32 R173, R119, 0x10, RZ ;  /* 0x0000001077ad7819 */ /* 0x000fe200000006ff */
[----:B------:R-:W-:Y:S06]  /*2250*/  @P3 BRA `(.L_x_348) ;  /* 0x0000000000243947 */ /* 0x000fec0003800000 */
[----:B------:R-:W-:-:S04]  /*2260*/  ISETP.NE.U32.AND P4, PT, RZ, UR16, PT ;  /* 0x00000010ff007c0c */ /* 0x000fc8000bf85070 */
[----:B------:R-:W-:-:S13]  /*2270*/  ISETP.NE.AND.EX P4, PT, RZ, UR17, PT, P4 ;  /* 0x00000011ff007c0c */ /* 0x000fda000bf85340 */
[----:B------:R-:W-:Y:S05]  /*2280*/  @P4 BRA `(.L_x_349) ;  /* 0x0000000000084947 */ /* 0x000fea0003800000 */
[----:B------:R-:W-:Y:S05]  /*2290*/  @P0 BRA `(.L_x_350) ;  /* 0x00000000002c0947 */ /* 0x000fea0003800000 */
[----:B------:R-:W-:Y:S05]  /*22a0*/  BRA `(.L_x_351) ;  /* 0x0000000000307947 */ /* 0x000fea0003800000 */
.L_x_349:
[----:B-----5:R-:W-:-:S04]  /*22b0*/  PRMT R116, R111, 0x7632, R116 ;  /* 0x000076326f747816 */ /* 0x020fc80000000074 */
[----:B------:R-:W-:-:S05]  /*22c0*/  SHF.L.U32 R116, R116, 0x10, RZ ;  /* 0x0000001074747819 */ /* 0x000fca00000006ff */
[----:B------:R-:W-:Y:S01]  /*22d0*/  FADD.FTZ R173, R173, R116 ;  /* 0x00000074adad7221 */ /* 0x000fe20000010000 */
[----:B------:R-:W-:Y:S06]  /*22e0*/  BRA `(.L_x_350) ;  /* 0x0000000000187947 */ /* 0x000fec0003800000 */
.L_x_348:
[----:B-----5:R-:W-:Y:S02]  /*22f0*/  PRMT R116, R107, 0x7632, R116 ;  /* 0x000076326b747816 */ /* 0x020fe40000000074 */
[----:B------:R-:W-:-:S03]  /*2300*/  @P2 PRMT R117, R111, 0x7632, R117 ;  /* 0x000076326f752816 */ /* 0x000fc60000000075 */
[----:B------:R-:W-:Y:S01]  /*2310*/  IMAD.U32 R116, R116, 0x10000, RZ ;  /* 0x0001000074747824 */ /* 0x000fe200078e00ff */
[----:B------:R-:W-:-:S03]  /*2320*/  @P2 SHF.L.U32 R118, R117, 0x10, RZ ;  /* 0x0000001075762819 */ /* 0x000fc600000006ff */
[----:B------:R-:W-:-:S04]  /*2330*/  FADD.FTZ R173, R173, R116 ;  /* 0x00000074adad7221 */ /* 0x000fc80000010000 */
[----:B------:R-:W-:-:S07]  /*2340*/  @P2 FADD.FTZ R173, R173, R118 ;  /* 0x00000076adad2221 */ /* 0x000fce0000010000 */
.L_x_350:
[----:B------:R-:W-:-:S04]  /*2350*/  F2FP.BF16.F32.PACK_AB R116, RZ, R173 ;  /* 0x000000adff74723e */ /* 0x000fc800000010ff */
[----:B------:R-:W-:-:S07]  /*2360*/  PRMT R115, R115, 0x5410, R116 ;  /* 0x0000541073737816 */ /* 0x000fce0000000074 */
.L_x_351:
[----:B------:R-:W0:Y:S01]  /*2370*/  @P0 LDC.64 R116, c[0x0][0x238] ;  /* 0x00008e00ff740b82 */ /* 0x000e220000000a00 */
[----:B------:R-:W-:-:S05]  /*2380*/  IADD3 R125, R147, 0x20, RZ ;  /* 0x00000020937d7810 */ /* 0x000fca0007ffe0ff */
[----:B------:R-:W-:Y:S02]  /*2390*/  IMAD.WIDE.U32 R118, R125, 0x10, R208 ;  /* 0x000000107d767825 */ /* 0x000fe400078e00d0 */
[----:B------:R-:W1:Y:S08]  /*23a0*/  @P1 LDC.64 R122, c[0x0][0x228] ;  /* 0x00008a00ff7a1b82 */ /* 0x000e700000000a00 */
[----:B------:R-:W2:Y:S01]  /*23b0*/  @P2 LDC.64 R120, c[0x0][0x230] ;  /* 0x00008c00ff782b82 */ /* 0x000ea20000000a00 */
[----:B0-----:R-:W-:-:S04]  /*23c0*/  @P0 LEA R116, P4, R147, R116, 0x4 ;  /* 0x0000007493740211 */ /* 0x001fc800078820ff */
[----:B------:R-:W-:Y:S01]  /*23d0*/  @P0 LEA.HI.X R117, R147, R117, RZ, 0x4, P4 ;  /* 0x0000007593750211 */ /* 0x000fe200020f24ff */
[----:B-1----:R-:W-:-:S04]  /*23e0*/  @P1 IMAD.WIDE.U32 R122, R125, 0x10, R122 ;  /* 0x000000107d7a1825 */ /* 0x002fc800078e007a */
[----:B------:R0:W-:Y:S04]  /*23f0*/  @P0 STG.E.128 desc[UR4][R116.64], R112 ;  /* 0x0000007074000986 */ /* 0x0001e8000c101d04 */
[----:B-----5:R1:W5:Y:S01]  /*2400*/  @P1 LDG.E.128 R104, desc[UR4][R122.64] ;  /* 0x000000047a681981 */ /* 0x020362000c1e1d00 */
[----:B--2---:R-:W-:-:S05]  /*2410*/  @P2 IMAD.WIDE.U32 R120, R125, 0x10, R120 ;  /* 0x000000107d782825 */ /* 0x004fca00078e0078 */
[----:B------:R1:W5:Y:S04]  /*2420*/  @P2 LDG.E.128 R108, desc[UR4][R120.64] ;  /* 0x00000004786c2981 */ /* 0x000368000c1e1d00 */
[----:B0-----:R-:W2:Y:S02]  /*2430*/  LDG.E.128 R116, desc[UR4][R118.64] ;  /* 0x0000000476747981 */ /* 0x001ea4000c1e1d00 */
[C---:B--2---:R-:W-:Y:S01]  /*2440*/  IMAD.U32 R148, R116.reuse, 0x10000, RZ ;  /* 0x0001000074947824 */ /* 0x044fe200078e00ff */
[----:B------:R-:W-:Y:S01]  /*2450*/  PRMT R152, R116, 0x7632, R152 ;  /* 0x0000763274987816 */ /* 0x000fe20000000098 */
[----:B-1----:R-:W-:Y:S06]  /*2460*/  @P3 BRA `(.L_x_352) ;  /* 0x0000000000203947 */ /* 0x002fec0003800000 */
[----:B------:R-:W-:-:S04]  /*2470*/  ISETP.NE.U32.AND P4, PT, RZ, UR16, PT ;  /* 0x00000010ff007c0c */ /* 0x000fc8000bf85070 */
[----:B------:R-:W-:-:S13]  /*2480*/  ISETP.NE.AND.EX P4, PT, RZ, UR17, PT, P4 ;  /* 0x00000011ff007c0c */ /* 0x000fda000bf85340 */
[----:B------:R-:W-:Y:S05]  /*2490*/  @P4 BRA `(.L_x_353) ;  /* 0x0000000000084947 */ /* 0x000fea0003800000 */
[----:B------:R-:W-:Y:S05]  /*24a0*/  @P0 BRA `(.L_x_354) ;  /* 0x0000000000200947 */ /* 0x000fea0003800000 */
[----:B------:R-:W-:Y:S05]  /*24b0*/  BRA `(.L_x_355) ;  /* 0x0000000000247947 */ /* 0x000fea0003800000 */
.L_x_353:
[----:B-----5:R-:W-:-:S05]  /*24c0*/  SHF.L.U32 R121, R108, 0x10, RZ ;  /* 0x000000106c797819 */ /* 0x020fca00000006ff */
[----:B------:R-:W-:Y:S01]  /*24d0*/  FADD.FTZ R148, R121, R148 ;  /* 0x0000009479947221 */ /* 0x000fe20000010000 */
[----:B------:R-:W-:Y:S06]  /*24e0*/  BRA `(.L_x_354) ;  /* 0x0000000000107947 */ /* 0x000fec0003800000 */
.L_x_352:
[----:B-----5:R-:W-:Y:S01]  /*24f0*/  SHF.L.U32 R121, R104, 0x10, RZ ;  /* 0x0000001068797819 */ /* 0x020fe200000006ff */
[----:B------:R-:W-:-:S04]  /*2500*/  @P2 IMAD.U32 R123, R108, 0x10000, RZ ;  /* 0x000100006c7b2824 */ /* 0x000fc800078e00ff */
[----:B------:R-:W-:-:S04]  /*2510*/  FADD.FTZ R148, R121, R148 ;  /* 0x0000009479947221 */ /* 0x000fc80000010000 */
[----:B------:R-:W-:-:S07]  /*2520*/  @P2 FADD.FTZ R148, R123, R148 ;  /* 0x000000947b942221 */ /* 0x000fce0000010000 */
.L_x_354:
[----:B------:R-:W-:-:S04]  /*2530*/  F2FP.BF16.F32.PACK_AB R116, RZ, R148 ;  /* 0x00000094ff74723e */ /* 0x000fc800000010ff */
[----:B------:R-:W-:-:S07]  /*2540*/  PRMT R112, R116, 0x7610, R112 ;  /* 0x0000761074707816 */ /* 0x000fce0000000070 */
.L_x_355:
[----:B------:R-:W-:Y:S01]  /*2550*/  SHF.L.U32 R152, R152, 0x10, RZ ;  /* 0x0000001098987819 */ /* 0x000fe200000006ff */
[----:B------:R-:W-:Y:S06]  /*2560*/  @P3 BRA `(.L_x_356) ;  /* 0x0000000000243947 */ /* 0x000fec0003800000 */
[----:B------:R-:W-:-:S04]  /*2570*/  ISETP.NE.U32.AND P4, PT, RZ, UR16, PT ;  /* 0x00000010ff007c0c */ /* 0x000fc8000bf85070 */
[----:B------:R-:W-:-:S13]  /*2580*/  ISETP.NE.AND.EX P4, PT, RZ, UR17, PT, P4 ;  /* 0x00000011ff007c0c */ /* 0x000fda000bf85340 */
[----:B------:R-:W-:Y:S05]  /*2590*/  @P4 BRA `(.L_x_357) ;  /* 0x0000000000084947 */ /* 0x000fea0003800000 */
[----:B------:R-:W-:Y:S05]  /*25a0*/  @P0 BRA `(.L_x_358) ;  /* 0x00000000002c0947 */ /* 0x000fea0003800000 */
[----:B------:R-:W-:Y:S05]  /*25b0*/  BRA `(.L_x_359) ;  /* 0x0000000000307947 */ /* 0x000fea0003800000 */
.L_x_357:
[----:B-----5:R-:W-:-:S04]  /*25c0*/  PRMT R116, R108, 0x7632, R116 ;  /* 0x000076326c747816 */ /* 0x020fc80000000074 */
[----:B------:R-:W-:-:S05]  /*25d0*/  SHF.L.U32 R121, R116, 0x10, RZ ;  /* 0x0000001074797819 */ /* 0x000fca00000006ff */
[----:B------:R-:W-:Y:S01]  /*25e0*/  FADD.FTZ R152, R152, R121 ;  /* 0x0000007998987221 */ /* 0x000fe20000010000 */
[----:B------:R-:W-:Y:S06]  /*25f0*/  BRA `(.L_x_358) ;  /* 0x0000000000187947 */ /* 0x000fec0003800000 */
.L_x_356:
[----:B-----5:R-:W-:Y:S02]  /*2600*/  PRMT R116, R104, 0x7632, R116 ;  /* 0x0000763268747816 */ /* 0x020fe40000000074 */
[----:B------:R-:W-:-:S03]  /*2610*/  @P2 PRMT R120, R108, 0x7632, R120 ;  /* 0x000076326c782816 */ /* 0x000fc60000000078 */
[----:B------:R-:W-:Y:S01]  /*2620*/  IMAD.U32 R121, R116, 0x10000, RZ ;  /* 0x0001000074797824 */ /* 0x000fe200078e00ff */
[----:B------:R-:W-:-:S03]  /*2630*/  @P2 SHF.L.U32 R123, R120, 0x10, RZ ;  /* 0x00000010787b2819 */ /* 0x000fc600000006ff */
[----:B------:R-:W-:-:S04]  /*2640*/  FADD.FTZ R152, R152, R121 ;  /* 0x0000007998987221 */ /* 0x000fc80000010000 */
[----:B------:R-:W-:-:S07]  /*2650*/  @P2 FADD.FTZ R152, R152, R123 ;  /* 0x0000007b98982221 */ /* 0x000fce0000010000 */
.L_x_358:
[----:B------:R-:W-:-:S04]  /*2660*/  F2FP.BF16.F32.PACK_AB R116, RZ, R152 ;  /* 0x00000098ff74723e */ /* 0x000fc800000010ff */
[----:B------:R-:W-:-:S07]  /*2670*/  PRMT R112, R112, 0x5410, R116 ;  /* 0x0000541070707816 */ /* 0x000fce0000000074 */
.L_x_359:
        /* <DEDUP_REMOVED lines=8> */
.L_x_361:
[----:B-----5:R-:W-:-:S04]  /*2700*/  IMAD.U32 R116, R109, 0x10000, RZ ;  /* 0x000100006d747824 */ /* 0x020fc800078e00ff */
[----:B------:R-:W-:Y:S01]  /*2710*/  FADD.FTZ R149, R116, R149 ;  /* 0x0000009574957221 */ /* 0x000fe20000010000 */
[----:B------:R-:W-:Y:S06]  /*2720*/  BRA `(.L_x_362) ;  /* 0x0000000000107947 */ /* 0x000fec0003800000 */
.L_x_360:
[----:B-----5:R-:W-:Y:S02]  /*2730*/  SHF.L.U32 R116, R105, 0x10, RZ ;  /* 0x0000001069747819 */ /* 0x020fe400000006ff */
[----:B------:R-:W-:-:S03]  /*2740*/  @P2 SHF.L.U32 R120, R109, 0x10, RZ ;  /* 0x000000106d782819 */ /* 0x000fc600000006ff */
[----:B------:R-:W-:-:S04]  /*2750*/  FADD.FTZ R149, R116, R149 ;  /* 0x0000009574957221 */ /* 0x000fc80000010000 */
[----:B------:R-:W-:-:S07]  /*2760*/  @P2 FADD.FTZ R149, R120, R149 ;  /* 0x0000009578952221 */ /* 0x000fce0000010000 */
.L_x_362:
[----:B------:R-:W-:-:S04]  /*2770*/  F2FP.BF16.F32.PACK_AB R116, RZ, R149 ;  /* 0x00000095ff74723e */ /* 0x000fc800000010ff */
[----:B------:R-:W-:-:S07]  /*2780*/  PRMT R113, R116, 0x7610, R113 ;  /* 0x0000761074717816 */ /* 0x000fce0000000071 */
.L_x_363:
[----:B------:R-:W-:Y:S01]  /*2790*/  IMAD.U32 R153, R117, 0x10000, RZ ;  /* 0x0001000075997824 */ /* 0x000fe200078e00ff */
[----:B------:R-:W-:Y:S06]  /*27a0*/  @P3 BRA `(.L_x_364) ;  /* 0x0000000000243947 */ /* 0x000fec0003800000 */
[----:B------:R-:W-:-:S04]  /*27b0*/  ISETP.NE.U32.AND P4, PT, RZ, UR16, PT ;  /* 0x00000010ff007c0c */ /* 0x000fc8000bf85070 */
[----:B------:R-:W-:-:S13]  /*27c0*/  ISETP.NE.AND.EX P4, PT, RZ, UR17, PT, P4 ;  /* 0x00000011ff007c0c */ /* 0x000fda000bf85340 */
[----:B------:R-:W-:Y:S05]  /*27d0*/  @P4 BRA `(.L_x_365) ;  /* 0x0000000000084947 */ /* 0x000fea0003800000 */
[----:B------:R-:W-:Y:S05]  /*27e0*/  @P0 BRA `(.L_x_366) ;  /* 0x00000000002c0947 */ /* 0x000fea0003800000 */
[----:B------:R-:W-:Y:S05]  /*27f0*/  BRA `(.L_x_367) ;  /* 0x0000000000307947 */ /* 0x000fea0003800000 */
.L_x_365:
[----:B-----5:R-:W-:-:S04]  /*2800*/  PRMT R116, R109, 0x7632, R116 ;  /* 0x000076326d747816 */ /* 0x020fc80000000074 */
[----:B------:R-:W-:-:S05]  /*2810*/  SHF.L.U32 R116, R116, 0x10, RZ ;  /* 0x0000001074747819 */ /* 0x000fca00000006ff */
[----:B------:R-:W-:Y:S01]  /*2820*/  FADD.FTZ R153, R153, R116 ;  /* 0x0000007499997221 */ /* 0x000fe20000010000 */
[----:B------:R-:W-:Y:S06]  /*2830*/  BRA `(.L_x_366) ;  /* 0x0000000000187947 */ /* 0x000fec0003800000 */
.L_x_364:
[----:B-----5:R-:W-:Y:S02]  /*2840*/  PRMT R116, R105, 0x7632, R116 ;  /* 0x0000763269747816 */ /* 0x020fe40000000074 */
[----:B------:R-:W-:Y:S02]  /*2850*/  @P2 PRMT R117, R109, 0x7632, R117 ;  /* 0x000076326d752816 */ /* 0x000fe40000000075 */
[----:B------:R-:W-:-:S03]  /*2860*/  SHF.L.U32 R116, R116, 0x10, RZ ;  /* 0x0000001074747819 */ /* 0x000fc600000006ff */
[----:B------:R-:W-:Y:S02]  /*2870*/  @P2 IMAD.U32 R120, R117, 0x10000, RZ ;  /* 0x0001000075782824 */ /* 0x000fe400078e00ff */
[----:B------:R-:W-:-:S04]  /*2880*/  FADD.FTZ R153, R153, R116 ;  /* 0x0000007499997221 */ /* 0x000fc80000010000 */
[----:B------:R-:W-:-:S07]  /*2890*/  @P2 FADD.FTZ R153, R153, R120 ;  /* 0x0000007899992221 */ /* 0x000fce0000010000 */
.L_x_366:
[----:B------:R-:W-:-:S04]  /*28a0*/  F2FP.BF16.F32.PACK_AB R116, RZ, R153 ;  /* 0x00000099ff74723e */ /* 0x000fc800000010ff */
[----:B------:R-:W-:-:S07]  /*28b0*/  PRMT R113, R113, 0x5410, R116 ;  /* 0x0000541071717816 */ /* 0x000fce0000000074 */
.L_x_367:
        /* <DEDUP_REMOVED lines=8> */
.L_x_369:
[----:B-----5:R-:W-:-:S05]  /*2940*/  SHF.L.U32 R117, R110, 0x10, RZ ;  /* 0x000000106e757819 */ /* 0x020fca00000006ff */
[----:B------:R-:W-:Y:S01]  /*2950*/  FADD.FTZ R154, R117, R154 ;  /* 0x0000009a759a7221 */ /* 0x000fe20000010000 */
[----:B------:R-:W-:Y:S06]  /*2960*/  BRA `(.L_x_370) ;  /* 0x0000000000107947 */ /* 0x000fec0003800000 */
.L_x_368:
[----:B-----5:R-:W-:Y:S01]  /*2970*/  IMAD.U32 R117, R106, 0x10000, RZ ;  /* 0x000100006a757824 */ /* 0x020fe200078e00ff */
[----:B------:R-:W-:-:S03]  /*2980*/  @P2 SHF.L.U32 R121, R110, 0x10, RZ ;  /* 0x000000106e792819 */ /* 0x000fc600000006ff */
[----:B------:R-:W-:-:S04]  /*2990*/  FADD.FTZ R154, R117, R154 ;  /* 0x0000009a759a7221 */ /* 0x000fc80000010000 */
[----:B------:R-:W-:-:S07]  /*29a0*/  @P2 FADD.FTZ R154, R121, R154 ;  /* 0x0000009a799a2221 */ /* 0x000fce0000010000 */
.L_x_370:
[----:B------:R-:W-:-:S04]  /*29b0*/  F2FP.BF16.F32.PACK_AB R116, RZ, R154 ;  /* 0x0000009aff74723e */ /* 0x000fc800000010ff */
[----:B------:R-:W-:-:S07]  /*29c0*/  PRMT R114, R116, 0x7610, R114 ;  /* 0x0000761074727816 */ /* 0x000fce0000000072 */
.L_x_371:
[----:B------:R-:W-:Y:S01]  /*29d0*/  SHF.L.U32 R157, R118, 0x10, RZ ;  /* 0x00000010769d7819 */ /* 0x000fe200000006ff */
[----:B------:R-:W-:Y:S06]  /*29e0*/  @P3 BRA `(.L_x_372) ;  /* 0x0000000000243947 */ /* 0x000fec0003800000 */
[----:B------:R-:W-:-:S04]  /*29f0*/  ISETP.NE.U32.AND P4, PT, RZ, UR16, PT ;  /* 0x00000010ff007c0c */ /* 0x000fc8000bf85070 */
[----:B------:R-:W-:-:S13]  /*2a00*/  ISETP.NE.AND.EX P4, PT, RZ, UR17, PT, P4 ;  /* 0x00000011ff007c0c */ /* 0x000fda000bf85340 */
[----:B------:R-:W-:Y:S05]  /*2a10*/  @P4 BRA `(.L_x_373) ;  /* 0x0000000000084947 */ /* 0x000fea0003800000 */
[----:B------:R-:W-:Y:S05]  /*2a20*/  @P0 BRA `(.L_x_374) ;  /* 0x00000000002c0947 */ /* 0x000fea0003800000 */
[----:B------:R-:W-:Y:S05]  /*2a30*/  BRA `(.L_x_375) ;  /* 0x0000000000307947 */ /* 0x000fea0003800000 */
.L_x_373:
[----:B-----5:R-:W-:-:S05]  /*2a40*/  PRMT R116, R110, 0x7632, R116 ;  /* 0x000076326e747816 */ /* 0x020fca0000000074 */
[----:B------:R-:W-:-:S04]  /*2a50*/  IMAD.U32 R116, R116, 0x10000, RZ ;  /* 0x0001000074747824 */ /* 0x000fc800078e00ff */
[----:B------:R-:W-:Y:S01]  /*2a60*/  FADD.FTZ R157, R157, R116 ;  /* 0x000000749d9d7221 */ /* 0x000fe20000010000 */
[----:B------:R-:W-:Y:S06]  /*2a70*/  BRA `(.L_x_374) ;  /* 0x0000000000187947 */ /* 0x000fec0003800000 */
.L_x_372:
[----:B-----5:R-:W-:Y:S02]  /*2a80*/  PRMT R116, R106, 0x7632, R116 ;  /* 0x000076326a747816 */ /* 0x020fe40000000074 */
[----:B------:R-:W-:Y:S02]  /*2a90*/  @P2 PRMT R117, R110, 0x7632, R117 ;  /* 0x000076326e752816 */ /* 0x000fe40000000075 */
[----:B------:R-:W-:Y:S02]  /*2aa0*/  SHF.L.U32 R116, R116, 0x10, RZ ;  /* 0x0000001074747819 */ /* 0x000fe400000006ff */
[----:B------:R-:W-:-:S03]  /*2ab0*/  @P2 SHF.L.U32 R118, R117, 0x10, RZ ;  /* 0x0000001075762819 */ /* 0x000fc600000006ff */
[----:B------:R-:W-:-:S04]  /*2ac0*/  FADD.FTZ R157, R157, R116 ;  /* 0x000000749d9d7221 */ /* 0x000fc80000010000 */
[----:B------:R-:W-:-:S07]  /*2ad0*/  @P2 FADD.FTZ R157, R157, R118 ;  /* 0x000000769d9d2221 */ /* 0x000fce0000010000 */
.L_x_374:
[----:B------:R-:W-:-:S04]  /*2ae0*/  F2FP.BF16.F32.PACK_AB R116, RZ, R157 ;  /* 0x0000009dff74723e */ /* 0x000fc800000010ff */
[----:B------:R-:W-:-:S07]  /*2af0*/  PRMT R114, R114, 0x5410, R116 ;  /* 0x0000541072727816 */ /* 0x000fce0000000074 */
.L_x_375:
        /* <DEDUP_REMOVED lines=8> */
.L_x_377:
[----:B-----5:R-:W-:-:S05]  /*2b80*/  SHF.L.U32 R117, R111, 0x10, RZ ;  /* 0x000000106f757819 */ /* 0x020fca00000006ff */
[----:B------:R-:W-:Y:S01]  /*2b90*/  FADD.FTZ R158, R117, R158 ;  /* 0x0000009e759e7221 */ /* 0x000fe20000010000 */
[----:B------:R-:W-:Y:S06]  /*2ba0*/  BRA `(.L_x_378) ;  /* 0x0000000000107947 */ /* 0x000fec0003800000 */
.L_x_376:
[----:B-----5:R-:W-:Y:S01]  /*2bb0*/  SHF.L.U32 R117, R107, 0x10, RZ ;  /* 0x000000106b757819 */ /* 0x020fe200000006ff */
[----:B------:R-:W-:-:S04]  /*2bc0*/  @P2 IMAD.U32 R121, R111, 0x10000, RZ ;  /* 0x000100006f792824 */ /* 0x000fc800078e00ff */
[----:B------:R-:W-:-:S04]  /*2bd0*/  FADD.FTZ R158, R117, R158 ;  /* 0x0000009e759e7221 */ /* 0x000fc80000010000 */
[----:B------:R-:W-:-:S07]  /*2be0*/  @P2 FADD.FTZ R158, R121, R158 ;  /* 0x0000009e799e2221 */ /* 0x000fce0000010000 */
.L_x_378:
[----:B------:R-:W-:-:S04]  /*2bf0*/  F2FP.BF16.F32.PACK_AB R116, RZ, R158 ;  /* 0x0000009eff74723e */ /* 0x000fc800000010ff */
[----:B------:R-:W-:-:S07]  /*2c00*/  PRMT R115, R116, 0x7610, R115 ;  /* 0x0000761074737816 */ /* 0x000fce0000000073 */
.L_x_379:
[----:B------:R-:W-:Y:S01]  /*2c10*/  SHF.L.U32 R161, R119, 0x10, RZ ;  /* 0x0000001077a17819 */ /* 0x000fe200000006ff */
[----:B------:R-:W-:Y:S06]  /*2c20*/  @P3 BRA `(.L_x_380) ;  /* 0x0000000000243947 */ /* 0x000fec0003800000 */
[----:B------:R-:W-:-:S04]  /*2c30*/  ISETP.NE.U32.AND P4, PT, RZ, UR16, PT ;  /* 0x00000010ff007c0c */ /* 0x000fc8000bf85070 */
[----:B------:R-:W-:-:S13]  /*2c40*/  ISETP.NE.AND.EX P4, PT, RZ, UR17, PT, P4 ;  /* 0x00000011ff007c0c */ /* 0x000fda000bf85340 */
[----:B------:R-:W-:Y:S05]  /*2c50*/  @P4 BRA `(.L_x_381) ;  /* 0x0000000000084947 */ /* 0x000fea0003800000 */
[----:B------:R-:W-:Y:S05]  /*2c60*/  @P0 BRA `(.L_x_382) ;  /* 0x00000000002c0947 */ /* 0x000fea0003800000 */
[----:B------:R-:W-:Y:S05]  /*2c70*/  BRA `(.L_x_383) ;  /* 0x0000000000307947 */ /* 0x000fea0003800000 */
.L_x_381:
[----:B-----5:R-:W-:-:S04]  /*2c80*/  PRMT R116, R111, 0x7632, R116 ;  /* 0x000076326f747816 */ /* 0x020fc80000000074 */
[----:B------:R-:W-:-:S05]  /*2c90*/  SHF.L.U32 R116, R116, 0x10, RZ ;  /* 0x0000001074747819 */ /* 0x000fca00000006ff */
[----:B------:R-:W-:Y:S01]  /*2ca0*/  FADD.FTZ R161, R161, R116 ;  /* 0x00000074a1a17221 */ /* 0x000fe20000010000 */
[----:B------:R-:W-:Y:S06]  /*2cb0*/  BRA `(.L_x_382) ;  /* 0x0000000000187947 */ /* 0x000fec0003800000 */
.L_x_380:
[----:B-----5:R-:W-:Y:S02]  /*2cc0*/  PRMT R116, R107, 0x7632, R116 ;  /* 0x000076326b747816 */ /* 0x020fe40000000074 */
[----:B------:R-:W-:-:S03]  /*2cd0*/  @P2 PRMT R117, R111, 0x7632, R117 ;  /* 0x000076326f752816 */ /* 0x000fc60000000075 */
[----:B------:R-:W-:Y:S01]  /*2ce0*/  IMAD.U32 R116, R116, 0x10000, RZ ;  /* 0x0001000074747824 */ /* 0x000fe200078e00ff */
[----:B------:R-:W-:-:S03]  /*2cf0*/  @P2 SHF.L.U32 R118, R117, 0x10, RZ ;  /* 0x0000001075762819 */ /* 0x000fc600000006ff */
[----:B------:R-:W-:-:S04]  /*2d00*/  FADD.FTZ R161, R161, R116 ;  /* 0x00000074a1a17221 */ /* 0x000fc80000010000 */
[----:B------:R-:W-:-:S07]  /*2d10*/  @P2 FADD.FTZ R161, R161, R118 ;  /* 0x00000076a1a12221 */ /* 0x000fce0000010000 */
.L_x_382:
[----:B------:R-:W-:-:S04]  /*2d20*/  F2FP.BF16.F32.PACK_AB R116, RZ, R161 ;  /* 0x000000a1ff74723e */ /* 0x000fc800000010ff */
[----:B------:R-:W-:-:S07]  /*2d30*/  PRMT R115, R115, 0x5410, R116 ;  /* 0x0000541073737816 */ /* 0x000fce0000000074 */
.L_x_383:
[----:B------:R-:W0:Y:S01]  /*2d40*/  @P0 LDC.64 R116, c[0x0][0x238] ;  /* 0x00008e00ff740b82 */ /* 0x000e220000000a00 */
[----:B------:R-:W-:-:S07]  /*2d50*/  IADD3 R124, R147, 0x40, RZ ;  /* 0x00000040937c7810 */ /* 0x000fce0007ffe0ff */
[----:B------:R-:W1:Y:S08]  /*2d60*/  @P1 LDC.64 R120, c[0x0][0x228] ;  /* 0x00008a00ff781b82 */ /* 0x000e700000000a00 */
[----:B------:R-:W2:Y:S01]  /*2d70*/  @P2 LDC.64 R122, c[0x0][0x230] ;  /* 0x00008c00ff7a2b82 */ /* 0x000ea20000000a00 */
[----:B0-----:R-:W-:-:S05]  /*2d80*/  @P0 IMAD.WIDE.U32 R116, R125, 0x10, R116 ;  /* 0x000000107d740825 */ /* 0x001fca00078e0074 */
[----:B------:R0:W-:Y:S01]  /*2d90*/  @P0 STG.E.128 desc[UR4][R116.64], R112 ;  /* 0x0000007074000986 */ /* 0x0001e2000c101d04 */
[----:B-1----:R-:W-:-:S05]  /*2da0*/  @P1 IMAD.WIDE.U32 R120, R124, 0x10, R120 ;  /* 0x000000107c781825 */ /* 0x002fca00078e0078 */
[----:B-----5:R1:W5:Y:S01]  /*2db0*/  @P1 LDG.E.128 R104, desc[UR4][R120.64] ;  /* 0x0000000478681981 */ /* 0x020362000c1e1d00 */
[----:B--2---:R-:W-:-:S05]  /*2dc0*/  @P2 IMAD.WIDE.U32 R122, R124, 0x10, R122 ;  /* 0x000000107c7a2825 */ /* 0x004fca00078e007a */
[----:B------:R1:W5:Y:S01]  /*2dd0*/  @P2 LDG.E.128 R108, desc[UR4][R122.64] ;  /* 0x000000047a6c2981 */ /* 0x000362000c1e1d00 */
[----:B0-----:R-:W-:-:S06]  /*2de0*/  IMAD.WIDE.U32 R116, R124, 0x10, R208 ;  /* 0x000000107c747825 */ /* 0x001fcc00078e00d0 */
[----:B------:R-:W2:Y:S02]  /*2df0*/  LDG.E.128 R116, desc[UR4][R116.64] ;  /* 0x0000000474747981 */ /* 0x000ea4000c1e1d00 */
        /* <DEDUP_REMOVED lines=8> */
.L_x_385:
[----:B-----5:R-:W-:-:S05]  /*2e80*/  SHF.L.U32 R121, R108, 0x10, RZ ;  /* 0x000000106c797819 */ /* 0x020fca00000006ff */
[----:B------:R-:W-:Y:S01]  /*2e90*/  FADD.FTZ R128, R121, R128 ;  /* 0x0000008079807221 */ /* 0x000fe20000010000 */
[----:B------:R-:W-:Y:S06]  /*2ea0*/  BRA `(.L_x_386) ;  /* 0x0000000000107947 */ /* 0x000fec0003800000 */
.L_x_384:
[----:B-----5:R-:W-:Y:S01]  /*2eb0*/  SHF.L.U32 R121, R104, 0x10, RZ ;  /* 0x0000001068797819 */ /* 0x020fe200000006ff */
[----:B------:R-:W-:-:S04]  /*2ec0*/  @P2 IMAD.U32 R123, R108, 0x10000, RZ ;  /* 0x000100006c7b2824 */ /* 0x000fc800078e00ff */
[----:B------:R-:W-:-:S04]  /*2ed0*/  FADD.FTZ R128, R121, R128 ;  /* 0x0000008079807221 */ /* 0x000fc80000010000 */
[----:B------:R-:W-:-:S07]  /*2ee0*/  @P2 FADD.FTZ R128, R123, R128 ;  /* 0x000000807b802221 */ /* 0x000fce0000010000 */
.L_x_386:
[----:B------:R-:W-:-:S04]  /*2ef0*/  F2FP.BF16.F32.PACK_AB R116, RZ, R128 ;  /* 0x00000080ff74723e */ /* 0x000fc800000010ff */
[----:B------:R-:W-:-:S07]  /*2f00*/  PRMT R112, R116, 0x7610, R112 ;  /* 0x0000761074707816 */ /* 0x000fce0000000070 */
.L_x_387:
[----:B------:R-:W-:Y:S01]  /*2f10*/  SHF.L.U32 R129, R129, 0x10, RZ ;  /* 0x0000001081817819 */ /* 0x000fe200000006ff */
[----:B------:R-:W-:Y:S06]  /*2f20*/  @P3 BRA `(.L_x_388) ;  /* 0x0000000000243947 */ /* 0x000fec0003800000 */
[----:B------:R-:W-:-:S04]  /*2f30*/  ISETP.NE.U32.AND P4, PT, RZ, UR16, PT ;  /* 0x00000010ff007c0c */ /* 0x000fc8000bf85070 */
[----:B------:R-:W-:-:S13]  /*2f40*/  ISETP.NE.AND.EX P4, PT, RZ, UR17, PT, P4 ;  /* 0x00000011ff007c0c */ /* 0x000fda000bf85340 */
[----:B------:R-:W-:Y:S05]  /*2f50*/  @P4 BRA `(.L_x_389) ;  /* 0x0000000000084947 */ /* 0x000fea0003800000 */
[----:B------:R-:W-:Y:S05]  /*2f60*/  @P0 BRA `(.L_x_390) ;  /* 0x00000000002c0947 */ /* 0x000fea0003800000 */
[----:B------:R-:W-:Y:S05]  /*2f70*/  BRA `(.L_x_391) ;  /* 0x0000000000307947 */ /* 0x000fea0003800000 */
.L_x_389:
[----:B-----5:R-:W-:-:S04]  /*2f80*/  PRMT R116, R108, 0x7632, R116 ;  /* 0x000076326c747816 */ /* 0x020fc80000000074 */
[----:B------:R-:W-:-:S05]  /*2f90*/  SHF.L.U32 R116, R116, 0x10, RZ ;  /* 0x0000001074747819 */ /* 0x000fca00000006ff */
[----:B------:R-:W-:Y:S01]  /*2fa0*/  FADD.FTZ R129, R129, R116 ;  /* 0x0000007481817221 */ /* 0x000fe20000010000 */
[----:B------:R-:W-:Y:S06]  /*2fb0*/  BRA `(.L_x_390) ;  /* 0x0000000000187947 */ /* 0x000fec0003800000 */
.L_x_388:
[----:B-----5:R-:W-:Y:S02]  /*2fc0*/  PRMT R116, R104, 0x7632, R116 ;  /* 0x0000763268747816 */ /* 0x020fe40000000074 */
[----:B------:R-:W-:-:S03]  /*2fd0*/  @P2 PRMT R120, R108, 0x7632, R120 ;  /* 0x000076326c782816 */ /* 0x000fc60000000078 */
[----:B------:R-:W-:Y:S01]  /*2fe0*/  IMAD.U32 R116, R116, 0x10000, RZ ;  /* 0x0001000074747824 */ /* 0x000fe200078e00ff */
[----:B------:R-:W-:-:S03]  /*2ff0*/  @P2 SHF.L.U32 R120, R120, 0x10, RZ ;  /* 0x0000001078782819 */ /* 0x000fc600000006ff */
[----:B------:R-:W-:-:S04]  /*3000*/  FADD.FTZ R129, R129, R116 ;  /* 0x0000007481817221 */ /* 0x000fc80000010000 */
[----:B------:R-:W-:-:S07]  /*3010*/  @P2 FADD.FTZ R129, R129, R120 ;  /* 0x0000007881812221 */ /* 0x000fce0000010000 */
.L_x_390:
[----:B------:R-:W-:-:S04]  /*3020*/  F2FP.BF16.F32.PACK_AB R116, RZ, R129 ;  /* 0x00000081ff74723e */ /* 0x000fc800000010ff */
[----:B------:R-:W-:-:S07]  /*3030*/  PRMT R112, R112, 0x5410, R116 ;  /* 0x0000541070707816 */ /* 0x000fce0000000074 */
.L_x_391:
        /* <DEDUP_REMOVED lines=8> */
.L_x_393:
[----:B-----5:R-:W-:-:S04]  /*30c0*/  IMAD.U32 R116, R109, 0x10000, RZ ;  /* 0x000100006d747824 */ /* 0x020fc800078e00ff */
[----:B------:R-:W-:Y:S01]  /*30d0*/  FADD.FTZ R127, R116, R127 ;  /* 0x0000007f747f7221 */ /* 0x000fe20000010000 */
[----:B------:R-:W-:Y:S06]  /*30e0*/  BRA `(.L_x_394) ;  /* 0x0000000000107947 */ /* 0x000fec0003800000 */
.L_x_392:
[----:B-----5:R-:W-:-:S05]  /*30f0*/  SHF.L.U32 R116, R105, 0x10, RZ ;  /* 0x0000001069747819 */ /* 0x020fca00000006ff */
[----:B------:R-:W-:Y:S01]  /*3100*/  FADD.FTZ R127, R116, R127 ;  /* 0x0000007f747f7221 */ /* 0x000fe20000010000 */
[----:B------:R-:W-:-:S05]  /*3110*/  @P2 SHF.L.U32 R116, R109, 0x10, RZ ;  /* 0x000000106d742819 */ /* 0x000fca00000006ff */
[----:B------:R-:W-:-:S07]  /*3120*/  @P2 FADD.FTZ R127, R116, R127 ;  /* 0x0000007f747f2221 */ /* 0x000fce0000010000 */
.L_x_394:
[----:B------:R-:W-:-:S04]  /*3130*/  F2FP.BF16.F32.PACK_AB R116, RZ, R127 ;  /* 0x0000007fff74723e */ /* 0x000fc800000010ff */
[----:B------:R-:W-:-:S07]  /*3140*/  PRMT R113, R116, 0x7610, R113 ;  /* 0x0000761074717816 */ /* 0x000fce0000000071 */
.L_x_395:
[----:B------:R-:W-:Y:S01]  /*3150*/  IMAD.U32 R130, R117, 0x10000, RZ ;  /* 0x0001000075827824 */ /* 0x000fe200078e00ff */
[----:B------:R-:W-:Y:S06]  /*3160*/  @P3 BRA `(.L_x_396) ;  /* 0x0000000000243947 */ /* 0x000fec0003800000 */
[----:B------:R-:W-:-:S04]  /*3170*/  ISETP.NE.U32.AND P4, PT, RZ, UR16, PT ;  /* 0x00000010ff007c0c */ /* 0x000fc8000bf85070 */
[----:B------:R-:W-:-:S13]  /*3180*/  ISETP.NE.AND.EX P4, PT, RZ, UR17, PT, P4 ;  /* 0x00000011ff007c0c */ /* 0x000fda000bf85340 */
[----:B------:R-:W-:Y:S05]  /*3190*/  @P4 BRA `(.L_x_397) ;  /* 0x0000000000084947 */ /* 0x000fea0003800000 */
[----:B------:R-:W-:Y:S05]  /*31a0*/  @P0 BRA `(.L_x_398) ;  /* 0x00000000002c0947 */ /* 0x000fea0003800000 */
[----:B------:R-:W-:Y:S05]  /*31b0*/  BRA `(.L_x_399) ;  /* 0x0000000000307947 */ /* 0x000fea0003800000 */
.L_x_397:
[----:B-----5:R-:W-:-:S04]  /*31c0*/  PRMT R116, R109, 0x7632, R116 ;  /* 0x000076326d747816 */ /* 0x020fc80000000074 */
[----:B------:R-:W-:-:S05]  /*31d0*/  SHF.L.U32 R117, R116, 0x10, RZ ;  /* 0x0000001074757819 */ /* 0x000fca00000006ff */
[----:B------:R-:W-:Y:S01]  /*31e0*/  FADD.FTZ R130, R130, R117 ;  /* 0x0000007582827221 */ /* 0x000fe20000010000 */
[----:B------:R-:W-:Y:S06]  /*31f0*/  BRA `(.L_x_398) ;  /* 0x0000000000187947 */ /* 0x000fec0003800000 */
.L_x_396:
[----:B-----5:R-:W-:-:S04]  /*3200*/  PRMT R116, R105, 0x7632, R116 ;  /* 0x0000763269747816 */ /* 0x020fc80000000074 */
[----:B------:R-:W-:Y:S02]  /*3210*/  SHF.L.U32 R117, R116, 0x10, RZ ;  /* 0x0000001074757819 */ /* 0x000fe400000006ff */
[----:B------:R-:W-:-:S03]  /*3220*/  @P2 PRMT R116, R109, 0x7632, R116 ;  /* 0x000076326d742816 */ /* 0x000fc60000000074 */
[----:B------:R-:W-:Y:S02]  /*3230*/  FADD.FTZ R130, R130, R117 ;  /* 0x0000007582827221 */ /* 0x000fe40000010000 */
[----:B------:R-:W-:-:S04]  /*3240*/  @P2 IMAD.U32 R117, R116, 0x10000, RZ ;  /* 0x0001000074752824 */ /* 0x000fc800078e00ff */
[----:B------:R-:W-:-:S07]  /*3250*/  @P2 FADD.FTZ R130, R130, R117 ;  /* 0x0000007582822221 */ /* 0x000fce0000010000 */
.L_x_398:
[----:B------:R-:W-:-:S04]  /*3260*/  F2FP.BF16.F32.PACK_AB R116, RZ, R130 ;  /* 0x00000082ff74723e */ /* 0x000fc800000010ff */
[----:B------:R-:W-:-:S07]  /*3270*/  PRMT R113, R113, 0x5410, R116 ;  /* 0x0000541071717816 */ /* 0x000fce0000000074 */
.L_x_399:
        /* <DEDUP_REMOVED lines=8> */
.L_x_401:
[----:B-----5:R-:W-:-:S05]  /*3300*/  SHF.L.U32 R116, R110, 0x10, RZ ;  /* 0x000000106e747819 */ /* 0x020fca00000006ff */
[----:B------:R-:W-:Y:S01]  /*3310*/  FADD.FTZ R131, R116, R131 ;  /* 0x0000008374837221 */ /* 0x000fe20000010000 */
[----:B------:R-:W-:Y:S06]  /*3320*/  BRA `(.L_x_402) ;  /* 0x0000000000107947 */ /* 0x000fec0003800000 */
.L_x_400:
[----:B-----5:R-:W-:-:S04]  /*3330*/  IMAD.U32 R116, R106, 0x10000, RZ ;  /* 0x000100006a747824 */ /* 0x020fc800078e00ff */
[----:B------:R-:W-:Y:S01]  /*3340*/  FADD.FTZ R131, R116, R131 ;  /* 0x0000008374837221 */ /* 0x000fe20000010000 */
[----:B------:R-:W-:-:S05]  /*3350*/  @P2 SHF.L.U32 R116, R110, 0x10, RZ ;  /* 0x000000106e742819 */ /* 0x000fca00000006ff */
[----:B------:R-:W-:-:S07]  /*3360*/  @P2 FADD.FTZ R131, R116, R131 ;  /* 0x0000008374832221 */ /* 0x000fce0000010000 */
.L_x_402:
[----:B------:R-:W-:-:S04]  /*3370*/  F2FP.BF16.F32.PACK_AB R116, RZ, R131 ;  /* 0x00000083ff74723e */ /* 0x000fc800000010ff */
[----:B------:R-:W-:-:S07]  /*3380*/  PRMT R114, R116, 0x7610, R114 ;  /* 0x0000761074727816 */ /* 0x000fce0000000072 */
.L_x_403:
[----:B------:R-:W-:Y:S01]  /*3390*/  SHF.L.U32 R134, R118, 0x10, RZ ;  /* 0x0000001076867819 */ /* 0x000fe200000006ff */
[----:B------:R-:W-:Y:S06]  /*33a0*/  @P3 BRA `(.L_x_404) ;  /* 0x0000000000243947 */ /* 0x000fec0003800000 */
[----:B------:R-:W-:-:S04]  /*33b0*/  ISETP.NE.U32.AND P4, PT, RZ, UR16, PT ;  /* 0x00000010ff007c0c */ /* 0x000fc8000bf85070 */
[----:B------:R-:W-:-:S13]  /*33c0*/  ISETP.NE.AND.EX P4, PT, RZ, UR17, PT, P4 ;  /* 0x00000011ff007c0c */ /* 0x000fda000bf85340 */
[----:B------:R-:W-:Y:S05]  /*33d0*/  @P4 BRA `(.L_x_405) ;  /* 0x0000000000084947 */ /* 0x000fea0003800000 */
[----:B------:R-:W-:Y:S05]  /*33e0*/  @P0 BRA `(.L_x_406) ;  /* 0x00000000002c0947 */ /* 0x000fea0003800000 */
[----:B------:R-:W-:Y:S05]  /*33f0*/  BRA `(.L_x_407) ;  /* 0x0000000000307947 */ /* 0x000fea0003800000 */
.L_x_405:
[----:B-----5:R-:W-:-:S05]  /*3400*/  PRMT R116, R110, 0x7632, R116 ;  /* 0x000076326e747816 */ /* 0x020fca0000000074 */
[----:B------:R-:W-:-:S04]  /*3410*/  IMAD.U32 R117, R116, 0x10000, RZ ;  /* 0x0001000074757824 */ /* 0x000fc800078e00ff */
[----:B------:R-:W-:Y:S01]  /*3420*/  FADD.FTZ R134, R134, R117 ;  /* 0x0000007586867221 */ /* 0x000fe20000010000 */
[----:B------:R-:W-:Y:S06]  /*3430*/  BRA `(.L_x_406) ;  /* 0x0000000000187947 */ /* 0x000fec0003800000 */
.L_x_404:
[----:B-----5:R-:W-:-:S04]  /*3440*/  PRMT R116, R106, 0x7632, R116 ;  /* 0x000076326a747816 */ /* 0x020fc80000000074 */
[----:B------:R-:W-:Y:S02]  /*3450*/  SHF.L.U32 R117, R116, 0x10, RZ ;  /* 0x0000001074757819 */ /* 0x000fe400000006ff */
[----:B------:R-:W-:-:S03]  /*3460*/  @P2 PRMT R116, R110, 0x7632, R116 ;  /* 0x000076326e742816 */ /* 0x000fc60000000074 */
[----:B------:R-:W-:Y:S01]  /*3470*/  FADD.FTZ R134, R134, R117 ;  /* 0x0000007586867221 */ /* 0x000fe20000010000 */
[----:B------:R-:W-:-:S05]  /*3480*/  @P2 SHF.L.U32 R117, R116, 0x10, RZ ;  /* 0x0000001074752819 */ /* 0x000fca00000006ff */
[----:B------:R-:W-:-:S07]  /*3490*/  @P2 FADD.FTZ R134, R134, R117 ;  /* 0x0000007586862221 */ /* 0x000fce0000010000 */
.L_x_406:
[----:B------:R-:W-:-:S04]  /*34a0*/  F2FP.BF16.F32.PACK_AB R116, RZ, R134 ;  /* 0x00000086ff74723e */ /* 0x000fc800000010ff */
[----:B------:R-:W-:-:S07]  /*34b0*/  PRMT R114, R114, 0x5410, R116 ;  /* 0x0000541072727816 */ /* 0x000fce0000000074 */
.L_x_407:
        /* <DEDUP_REMOVED lines=8> */
.L_x_409:
[----:B-----5:R-:W-:-:S05]  /*3540*/  SHF.L.U32 R116, R111, 0x10, RZ ;  /* 0x000000106f747819 */ /* 0x020fca00000006ff */
[----:B------:R-:W-:Y:S01]  /*3550*/  FADD.FTZ R135, R116, R135 ;  /* 0x0000008774877221 */ /* 0x000fe20000010000 */
[----:B------:R-:W-:Y:S06]  /*3560*/  BRA `(.L_x_410) ;  /* 0x0000000000107947 */ /* 0x000fec0003800000 */
.L_x_408:
[----:B-----5:R-:W-:-:S05]  /*3570*/  SHF.L.U32 R116, R107, 0x10, RZ ;  /* 0x000000106b747819 */ /* 0x020fca00000006ff */
[----:B------:R-:W-:Y:S01]  /*3580*/  FADD.FTZ R135, R116, R135 ;  /* 0x0000008774877221 */ /* 0x000fe20000010000 */
[----:B------:R-:W-:-:S04]  /*3590*/  @P2 IMAD.U32 R116, R111, 0x10000, RZ ;  /* 0x000100006f742824 */ /* 0x000fc800078e00ff */
[----:B------:R-:W-:-:S07]  /*35a0*/  @P2 FADD.FTZ R135, R116, R135 ;  /* 0x0000008774872221 */ /* 0x000fce0000010000 */
.L_x_410:
[----:B------:R-:W-:-:S04]  /*35b0*/  F2FP.BF16.F32.PACK_AB R116, RZ, R135 ;  /* 0x00000087ff74723e */ /* 0x000fc800000010ff */
[----:B------:R-:W-:-:S07]  /*35c0*/  PRMT R115, R116, 0x7610, R115 ;  /* 0x0000761074737816 */ /* 0x000fce0000000073 */
.L_x_411:
[----:B------:R-:W-:Y:S01]  /*35d0*/  SHF.L.U32 R144, R119, 0x10, RZ ;  /* 0x0000001077907819 */ /* 0x000fe200000006ff */
[----:B------:R-:W-:Y:S06]  /*35e0*/  @P3 BRA `(.L_x_412) ;  /* 0x0000000000243947 */ /* 0x000fec0003800000 */
[----:B------:R-:W-:-:S04]  /*35f0*/  ISETP.NE.U32.AND P4, PT, RZ, UR16, PT ;  /* 0x00000010ff007c0c */ /* 0x000fc8000bf85070 */
[----:B------:R-:W-:-:S13]  /*3600*/  ISETP.NE.AND.EX P4, PT, RZ, UR17, PT, P4 ;  /* 0x00000011ff007c0c */ /* 0x000fda000bf85340 */
[----:B------:R-:W-:Y:S05]  /*3610*/  @P4 BRA `(.L_x_413) ;  /* 0x0000000000084947 */ /* 0x000fea0003800000 */
[----:B------:R-:W-:Y:S05]  /*3620*/  @P0 BRA `(.L_x_414) ;  /* 0x00000000002c0947 */ /* 0x000fea0003800000 */
[----:B------:R-:W-:Y:S05]  /*3630*/  BRA `(.L_x_415) ;  /* 0x0000000000307947 */ /* 0x000fea0003800000 */
.L_x_413:
[----:B-----5:R-:W-:-:S04]  /*3640*/  PRMT R116, R111, 0x7632, R116 ;  /* 0x000076326f747816 */ /* 0x020fc80000000074 */
[----:B------:R-:W-:-:S05]  /*3650*/  SHF.L.U32 R117, R116, 0x10, RZ ;  /* 0x0000001074757819 */ /* 0x000fca00000006ff */
[----:B------:R-:W-:Y:S01]  /*3660*/  FADD.FTZ R144, R144, R117 ;  /* 0x0000007590907221 */ /* 0x000fe20000010000 */
[----:B------:R-:W-:Y:S06]  /*3670*/  BRA `(.L_x_414) ;  /* 0x0000000000187947 */ /* 0x000fec0003800000 */
.L_x_412:
[----:B-----5:R-:W-:-:S05]  /*3680*/  PRMT R116, R107, 0x7632, R116 ;  /* 0x000076326b747816 */ /* 0x020fca0000000074 */
[----:B------:R-:W-:Y:S01]  /*3690*/  IMAD.U32 R117, R116, 0x10000, RZ ;  /* 0x0001000074757824 */ /* 0x000fe200078e00ff */
[----:B------:R-:W-:-:S03]  /*36a0*/  @P2 PRMT R116, R111, 0x7632, R116 ;  /* 0x000076326f742816 */ /* 0x000fc60000000074 */
[----:B------:R-:W-:Y:S01]  /*36b0*/  FADD.FTZ R144, R144, R117 ;  /* 0x0000007590907221 */ /* 0x000fe20000010000 */
[----:B------:R-:W-:-:S05]  /*36c0*/  @P2 SHF.L.U32 R117, R116, 0x10, RZ ;  /* 0x0000001074752819 */ /* 0x000fca00000006ff */
[----:B------:R-:W-:-:S07]  /*36d0*/  @P2 FADD.FTZ R144, R144, R117 ;  /* 0x0000007590902221 */ /* 0x000fce0000010000 */
.L_x_414:
[----:B------:R-:W-:-:S04]  /*36e0*/  F2FP.BF16.F32.PACK_AB R116, RZ, R144 ;  /* 0x00000090ff74723e */ /* 0x000fc800000010ff */
[----:B------:R-:W-:-:S07]  /*36f0*/  PRMT R115, R115, 0x5410, R116 ;  /* 0x0000541073737816 */ /* 0x000fce0000000074 */
.L_x_415:
        /* <DEDUP_REMOVED lines=10> */
[----:B-1----:R-:W-:-:S06]  /*37a0*/  IMAD.WIDE.U32 R116, R122, 0x10, R208 ;  /* 0x000000107a747825 */ /* 0x002fcc00078e00d0 */
[----:B------:R-:W2:Y:S02]  /*37b0*/  LDG.E.128 R116, desc[UR4][R116.64] ;  /* 0x0000000474747981 */ /* 0x000ea4000c1e1d00 */
[C---:B--2---:R-:W-:Y:S01]  /*37c0*/  IMAD.U32 R126, R116.reuse, 0x10000, RZ ;  /* 0x00010000747e7824 */ /* 0x044fe200078e00ff */
[----:B------:R-:W-:Y:S01]  /*37d0*/  PRMT R132, R116, 0x7632, R132 ;  /* 0x0000763274847816 */ /* 0x000fe20000000084 */
[----:B0-----:R-:W-:Y:S06]  /*37e0*/  @P3 BRA `(.L_x_416) ;  /* 0x0000000000203947 */ /* 0x001fec0003800000 */
[----:B------:R-:W-:-:S04]  /*37f0*/  ISETP.NE.U32.AND P4, PT, RZ, UR16, PT ;  /* 0x00000010ff007c0c */ /* 0x000fc8000bf85070 */
[----:B------:R-:W-:-:S13]  /*3800*/  ISETP.NE.AND.EX P4, PT, RZ, UR17, PT, P4 ;  /* 0x00000011ff007c0c */ /* 0x000fda000bf85340 */
[----:B------:R-:W-:Y:S05]  /*3810*/  @P4 BRA `(.L_x_417) ;  /* 0x0000000000084947 */ /* 0x000fea0003800000 */
[----:B------:R-:W-:Y:S05]  /*3820*/  @P0 BRA `(.L_x_418) ;  /* 0x0000000000200947 */ /* 0x000fea0003800000 */
[----:B------:R-:W-:Y:S05]  /*3830*/  BRA `(.L_x_419) ;  /* 0x0000000000247947 */ /* 0x000fea0003800000 */
.L_x_417:
[----:B-----5:R-:W-:-:S05]  /*3840*/  SHF.L.U32 R121, R108, 0x10, RZ ;  /* 0x000000106c797819 */ /* 0x020fca00000006ff */
[----:B------:R-:W-:Y:S01]  /*3850*/  FADD.FTZ R126, R121, R126 ;  /* 0x0000007e797e7221 */ /* 0x000fe20000010000 */
[----:B------:R-:W-:Y:S06]  /*3860*/  BRA `(.L_x_418) ;  /* 0x0000000000107947 */ /* 0x000fec0003800000 */
.L_x_416:
[----:B-----5:R-:W-:-:S05]  /*3870*/  SHF.L.U32 R121, R104, 0x10, RZ ;  /* 0x0000001068797819 */ /* 0x020fca00000006ff */
[----:B------:R-:W-:Y:S01]  /*3880*/  FADD.FTZ R126, R121, R126 ;  /* 0x0000007e797e7221 */ /* 0x000fe20000010000 */
[----:B------:R-:W-:-:S04]  /*3890*/  @P2 IMAD.U32 R121, R108, 0x10000, RZ ;  /* 0x000100006c792824 */ /* 0x000fc800078e00ff */
[----:B------:R-:W-:-:S07]  /*38a0*/  @P2 FADD.FTZ R126, R121, R126 ;  /* 0x0000007e797e2221 */ /* 0x000fce0000010000 */
.L_x_418:
[----:B------:R-:W-:-:S04]  /*38b0*/  F2FP.BF16.F32.PACK_AB R116, RZ, R126 ;  /* 0x0000007eff74723e */ /* 0x000fc800000010ff */
[----:B------:R-:W-:-:S07]  /*38c0*/  PRMT R112, R116, 0x7610, R112 ;  /* 0x0000761074707816 */ /* 0x000fce0000000070 */
.L_x_419:
[----:B------:R-:W-:Y:S01]  /*38d0*/  SHF.L.U32 R132, R132, 0x10, RZ ;  /* 0x0000001084847819 */ /* 0x000fe200000006ff */
[----:B------:R-:W-:Y:S06]  /*38e0*/  @P3 BRA `(.L_x_420) ;  /* 0x0000000000243947 */ /* 0x000fec0003800000 */
[----:B------:R-:W-:-:S04]  /*38f0*/  ISETP.NE.U32.AND P4, PT, RZ, UR16, PT ;  /* 0x00000010ff007c0c */ /* 0x000fc8000bf85070 */
[----:B------:R-:W-:-:S13]  /*3900*/  ISETP.NE.AND.EX P4, PT, RZ, UR17, PT, P4 ;  /* 0x00000011ff007c0c */ /* 0x000fda000bf85340 */
[----:B------:R-:W-:Y:S05]  /*3910*/  @P4 BRA `(.L_x_421) ;  /* 0x0000000000084947 */ /* 0x000fea0003800000 */
[----:B------:R-:W-:Y:S05]  /*3920*/  @P0 BRA `(.L_x_422) ;  /* 0x00000000002c0947 */ /* 0x000fea0003800000 */
[----:B------:R-:W-:Y:S05]  /*3930*/  BRA `(.L_x_423) ;  /* 0x0000000000307947 */ /* 0x000fea0003800000 */
.L_x_421:
[----:B-----5:R-:W-:-:S04]  /*3940*/  PRMT R116, R108, 0x7632, R116 ;  /* 0x000076326c747816 */ /* 0x020fc80000000074 */
[----:B------:R-:W-:-:S05]  /*3950*/  SHF.L.U32 R121, R116, 0x10, RZ ;  /* 0x0000001074797819 */ /* 0x000fca00000006ff */
[----:B------:R-:W-:Y:S01]  /*3960*/  FADD.FTZ R132, R132, R121 ;  /* 0x0000007984847221 */ /* 0x000fe20000010000 */
[----:B------:R-:W-:Y:S06]  /*3970*/  BRA `(.L_x_422) ;  /* 0x0000000000187947 */ /* 0x000fec0003800000 */
.L_x_420:
[----:B-----5:R-:W-:-:S05]  /*3980*/  PRMT R116, R104, 0x7632, R116 ;  /* 0x0000763268747816 */ /* 0x020fca0000000074 */
[----:B------:R-:W-:Y:S01]  /*3990*/  IMAD.U32 R121, R116, 0x10000, RZ ;  /* 0x0001000074797824 */ /* 0x000fe200078e00ff */
[----:B------:R-:W-:-:S03]  /*39a0*/  @P2 PRMT R116, R108, 0x7632, R116 ;  /* 0x000076326c742816 */ /* 0x000fc60000000074 */
[----:B------:R-:W-:Y:S01]  /*39b0*/  FADD.FTZ R132, R132, R121 ;  /* 0x0000007984847221 */ /* 0x000fe20000010000 */
[----:B------:R-:W-:-:S05]  /*39c0*/  @P2 SHF.L.U32 R121, R116, 0x10, RZ ;  /* 0x0000001074792819 */ /* 0x000fca00000006ff */
[----:B------:R-:W-:-:S07]  /*39d0*/  @P2 FADD.FTZ R132, R132, R121 ;  /* 0x0000007984842221 */ /* 0x000fce0000010000 */
.L_x_422:
[----:B------:R-:W-:-:S04]  /*39e0*/  F2FP.BF16.F32.PACK_AB R116, RZ, R132 ;  /* 0x00000084ff74723e */ /* 0x000fc800000010ff */
[----:B------:R-:W-:-:S07]  /*39f0*/  PRMT R112, R112, 0x5410, R116 ;  /* 0x0000541070707816 */ /* 0x000fce0000000074 */
.L_x_423:
        /* <DEDUP_REMOVED lines=8> */
.L_x_425:
[----:B-----5:R-:W-:-:S04]  /*3a80*/  IMAD.U32 R116, R109, 0x10000, RZ ;  /* 0x000100006d747824 */ /* 0x020fc800078e00ff */
[----:B------:R-:W-:Y:S01]  /*3a90*/  FADD.FTZ R133, R116, R133 ;  /* 0x0000008574857221 */ /* 0x000fe20000010000 */
[----:B------:R-:W-:Y:S06]  /*3aa0*/  BRA `(.L_x_426) ;  /* 0x0000000000107947 */ /* 0x000fec0003800000 */
.L_x_424:
[----:B-----5:R-:W-:-:S05]  /*3ab0*/  SHF.L.U32 R116, R105, 0x10, RZ ;  /* 0x0000001069747819 */ /* 0x020fca00000006ff */
[----:B------:R-:W-:Y:S01]  /*3ac0*/  FADD.FTZ R133, R116, R133 ;  /* 0x0000008574857221 */ /* 0x000fe20000010000 */
[----:B------:R-:W-:-:S05]  /*3ad0*/  @P2 SHF.L.U32 R116, R109, 0x10, RZ ;  /* 0x000000106d742819 */ /* 0x000fca00000006ff */
[----:B------:R-:W-:-:S07]  /*3ae0*/  @P2 FADD.FTZ R133, R116, R133 ;  /* 0x0000008574852221 */ /* 0x000fce0000010000 */
.L_x_426:
[----:B------:R-:W-:-:S04]  /*3af0*/  F2FP.BF16.F32.PACK_AB R116, RZ, R133 ;  /* 0x00000085ff74723e */ /* 0x000fc800000010ff */
[----:B------:R-:W-:-:S07]  /*3b00*/  PRMT R113, R116, 0x7610, R113 ;  /* 0x0000761074717816 */ /* 0x000fce0000000071 */
.L_x_427:
[----:B------:R-:W-:Y:S01]  /*3b10*/  IMAD.U32 R142, R117, 0x10000, RZ ;  /* 0x00010000758e7824 */ /* 0x000fe200078e00ff */
[----:B------:R-:W-:Y:S06]  /*3b20*/  @P3 BRA `(.L_x_428) ;  /* 0x0000000000243947 */ /* 0x000fec0003800000 */
[----:B------:R-:W-:-:S04]  /*3b30*/  ISETP.NE.U32.AND P4, PT, RZ, UR16, PT ;  /* 0x00000010ff007c0c */ /* 0x000fc8000bf85070 */
[----:B------:R-:W-:-:S13]  /*3b40*/  ISETP.NE.AND.EX P4, PT, RZ, UR17, PT, P4 ;  /* 0x00000011ff007c0c */ /* 0x000fda000bf85340 */
[----:B------:R-:W-:Y:S05]  /*3b50*/  @P4 BRA `(.L_x_429) ;  /* 0x0000000000084947 */ /* 0x000fea0003800000 */
[----:B------:R-:W-:Y:S05]  /*3b60*/  @P0 BRA `(.L_x_430) ;  /* 0x00000000002c0947 */ /* 0x000fea0003800000 */
[----:B------:R-:W-:Y:S05]  /*3b70*/  BRA `(.L_x_431) ;  /* 0x0000000000307947 */ /* 0x000fea0003800000 */
.L_x_429:
[----:B-----5:R-:W-:-:S04]  /*3b80*/  PRMT R116, R109, 0x7632, R116 ;  /* 0x000076326d747816 */ /* 0x020fc80000000074 */
[----:B------:R-:W-:-:S05]  /*3b90*/  SHF.L.U32 R117, R116, 0x10, RZ ;  /* 0x0000001074757819 */ /* 0x000fca00000006ff */
[----:B------:R-:W-:Y:S01]  /*3ba0*/  FADD.FTZ R142, R142, R117 ;  /* 0x000000758e8e7221 */ /* 0x000fe20000010000 */
[----:B------:R-:W-:Y:S06]  /*3bb0*/  BRA `(.L_x_430) ;  /* 0x0000000000187947 */ /* 0x000fec0003800000 */
.L_x_428:
[----:B-----5:R-:W-:-:S04]  /*3bc0*/  PRMT R116, R105, 0x7632, R116 ;  /* 0x0000763269747816 */ /* 0x020fc80000000074 */
[----:B------:R-:W-:Y:S02]  /*3bd0*/  SHF.L.U32 R117, R116, 0x10, RZ ;  /* 0x0000001074757819 */ /* 0x000fe400000006ff */
[----:B------:R-:W-:-:S03]  /*3be0*/  @P2 PRMT R116, R109, 0x7632, R116 ;  /* 0x000076326d742816 */ /* 0x000fc60000000074 */
[----:B------:R-:W-:Y:S02]  /*3bf0*/  FADD.FTZ R142, R142, R117 ;  /* 0x000000758e8e7221 */ /* 0x000fe40000010000 */
[----:B------:R-:W-:-:S04]  /*3c00*/  @P2 IMAD.U32 R117, R116, 0x10000, RZ ;  /* 0x0001000074752824 */ /* 0x000fc800078e00ff */
[----:B------:R-:W-:-:S07]  /*3c10*/  @P2 FADD.FTZ R142, R142, R117 ;  /* 0x000000758e8e2221 */ /* 0x000fce0000010000 */
.L_x_430:
[----:B------:R-:W-:-:S04]  /*3c20*/  F2FP.BF16.F32.PACK_AB R116, RZ, R142 ;  /* 0x0000008eff74723e */ /* 0x000fc800000010ff */
[----:B------:R-:W-:-:S07]  /*3c30*/  PRMT R113, R113, 0x5410, R116 ;  /* 0x0000541071717816 */ /* 0x000fce0000000074 */
.L_x_431:
        /* <DEDUP_REMOVED lines=8> */
.L_x_433:
[----:B-----5:R-:W-:-:S05]  /*3cc0*/  SHF.L.U32 R116, R110, 0x10, RZ ;  /* 0x000000106e747819 */ /* 0x020fca00000006ff */
[----:B------:R-:W-:Y:S01]  /*3cd0*/  FADD.FTZ R143, R116, R143 ;  /* 0x0000008f748f7221 */ /* 0x000fe20000010000 */
[----:B------:R-:W-:Y:S06]  /*3ce0*/  BRA `(.L_x_434) ;  /* 0x0000000000107947 */ /* 0x000fec0003800000 */
.L_x_432:
[----:B-----5:R-:W-:-:S04]  /*3cf0*/  IMAD.U32 R116, R106, 0x10000, RZ ;  /* 0x000100006a747824 */ /* 0x020fc800078e00ff */
[----:B------:R-:W-:Y:S01]  /*3d00*/  FADD.FTZ R143, R116, R143 ;  /* 0x0000008f748f7221 */ /* 0x000fe20000010000 */
[----:B------:R-:W-:-:S05]  /*3d10*/  @P2 SHF.L.U32 R116, R110, 0x10, RZ ;  /* 0x000000106e742819 */ /* 0x000fca00000006ff */
[----:B------:R-:W-:-:S07]  /*3d20*/  @P2 FADD.FTZ R143, R116, R143 ;  /* 0x0000008f748f2221 */ /* 0x000fce0000010000 */
.L_x_434:
[----:B------:R-:W-:-:S04]  /*3d30*/  F2FP.BF16.F32.PACK_AB R116, RZ, R143 ;  /* 0x0000008fff74723e */ /* 0x000fc800000010ff */
[----:B------:R-:W-:-:S07]  /*3d40*/  PRMT R114, R116, 0x7610, R114 ;  /* 0x0000761074727816 */ /* 0x000fce0000000072 */
.L_x_435:
[----:B------:R-:W-:Y:S01]  /*3d50*/  SHF.L.U32 R145, R118, 0x10, RZ ;  /* 0x0000001076917819 */ /* 0x000fe200000006ff */
[----:B------:R-:W-:Y:S06]  /*3d60*/  @P3 BRA `(.L_x_436) ;  /* 0x0000000000243947 */ /* 0x000fec0003800000 */
[----:B------:R-:W-:-:S04]  /*3d70*/  ISETP.NE.U32.AND P4, PT, RZ, UR16, PT ;  /* 0x00000010ff007c0c */ /* 0x000fc8000bf85070 */
[----:B------:R-:W-:-:S13]  /*3d80*/  ISETP.NE.AND.EX P4, PT, RZ, UR17, PT, P4 ;  /* 0x00000011ff007c0c */ /* 0x000fda000bf85340 */
[----:B------:R-:W-:Y:S05]  /*3d90*/  @P4 BRA `(.L_x_437) ;  /* 0x0000000000084947 */ /* 0x000fea0003800000 */
[----:B------:R-:W-:Y:S05]  /*3da0*/  @P0 BRA `(.L_x_438) ;  /* 0x00000000002c0947 */ /* 0x000fea0003800000 */
[----:B------:R-:W-:Y:S05]  /*3db0*/  BRA `(.L_x_439) ;  /* 0x0000000000307947 */ /* 0x000fea0003800000 */
.L_x_437:
[----:B-----5:R-:W-:-:S05]  /*3dc0*/  PRMT R116, R110, 0x7632, R116 ;  /* 0x000076326e747816 */ /* 0x020fca0000000074 */
[----:B------:R-:W-:-:S04]  /*3dd0*/  IMAD.U32 R116, R116, 0x10000, RZ ;  /* 0x0001000074747824 */ /* 0x000fc800078e00ff */
[----:B------:R-:W-:Y:S01]  /*3de0*/  FADD.FTZ R145, R145, R116 ;  /* 0x0000007491917221 */ /* 0x000fe20000010000 */
[----:B------:R-:W-:Y:S06]  /*3df0*/  BRA `(.L_x_438) ;  /* 0x0000000000187947 */ /* 0x000fec0003800000 */
.L_x_436:
[----:B-----5:R-:W-:-:S04]  /*3e00*/  PRMT R116, R106, 0x7632, R116 ;  /* 0x000076326a747816 */ /* 0x020fc80000000074 */
[----:B------:R-:W-:-:S05]  /*3e10*/  SHF.L.U32 R116, R116, 0x10, RZ ;  /* 0x0000001074747819 */ /* 0x000fca00000006ff */
[--C-:B------:R-:W-:Y:S01]  /*3e20*/  FADD.FTZ R145, R145, R116.reuse ;  /* 0x0000007491917221 */ /* 0x100fe20000010000 */
[----:B------:R-:W-:-:S04]  /*3e30*/  @P2 PRMT R116, R110, 0x7632, R116 ;  /* 0x000076326e742816 */ /* 0x000fc80000000074 */
[----:B------:R-:W-:-:S05]  /*3e40*/  @P2 SHF.L.U32 R116, R116, 0x10, RZ ;  /* 0x0000001074742819 */ /* 0x000fca00000006ff */
[----:B------:R-:W-:-:S07]  /*3e50*/  @P2 FADD.FTZ R145, R145, R116 ;  /* 0x0000007491912221 */ /* 0x000fce0000010000 */
.L_x_438:
[----:B------:R-:W-:-:S04]  /*3e60*/  F2FP.BF16.F32.PACK_AB R116, RZ, R145 ;  /* 0x00000091ff74723e */ /* 0x000fc800000010ff */
[----:B------:R-:W-:-:S07]  /*3e70*/  PRMT R114, R114, 0x5410, R116 ;  /* 0x0000541072727816 */ /* 0x000fce0000000074 */
.L_x_439:
        /* <DEDUP_REMOVED lines=8> */
.L_x_441:
[----:B-----5:R-:W-:-:S05]  /*3f00*/  SHF.L.U32 R117, R111, 0x10, RZ ;  /* 0x000000106f757819 */ /* 0x020fca00000006ff */
[----:B------:R-:W-:Y:S01]  /*3f10*/  FADD.FTZ R146, R117, R146 ;  /* 0x0000009275927221 */ /* 0x000fe20000010000 */
[----:B------:R-:W-:Y:S06]  /*3f20*/  BRA `(.L_x_442) ;  /* 0x0000000000107947 */ /* 0x000fec0003800000 */
.L_x_440:
[----:B-----5:R-:W-:-:S05]  /*3f30*/  SHF.L.U32 R117, R107, 0x10, RZ ;  /* 0x000000106b757819 */ /* 0x020fca00000006ff */
[----:B------:R-:W-:Y:S01]  /*3f40*/  FADD.FTZ R146, R117, R146 ;  /* 0x0000009275927221 */ /* 0x000fe20000010000 */
[----:B------:R-:W-:-:S04]  /*3f50*/  @P2 IMAD.U32 R117, R111, 0x10000, RZ ;  /* 0x000100006f752824 */ /* 0x000fc800078e00ff */
[----:B------:R-:W-:-:S07]  /*3f60*/  @P2 FADD.FTZ R146, R117, R146 ;  /* 0x0000009275922221 */ /* 0x000fce0000010000 */
.L_x_442:
[----:B------:R-:W-:-:S04]  /*3f70*/  F2FP.BF16.F32.PACK_AB R116, RZ, R146 ;  /* 0x00000092ff74723e */ /* 0x000fc800000010ff */
[----:B------:R-:W-:-:S07]  /*3f80*/  PRMT R115, R116, 0x7610, R115 ;  /* 0x0000761074737816 */ /* 0x000fce0000000073 */
.L_x_443:
[----:B------:R-:W-:Y:S01]  /*3f90*/  SHF.L.U32 R150, R119, 0x10, RZ ;  /* 0x0000001077967819 */ /* 0x000fe200000006ff */
[----:B------:R-:W-:Y:S06]  /*3fa0*/  @P3 BRA `(.L_x_444) ;  /* 0x0000000000243947 */ /* 0x000fec0003800000 */
[----:B------:R-:W-:-:S04]  /*3fb0*/  ISETP.NE.U32.AND P4, PT, RZ, UR16, PT ;  /* 0x00000010ff007c0c */ /* 0x000fc8000bf85070 */
[----:B------:R-:W-:-:S13]  /*3fc0*/  ISETP.NE.AND.EX P4, PT, RZ, UR17, PT, P4 ;  /* 0x00000011ff007c0c */ /* 0x000fda000bf85340 */
[----:B------:R-:W-:Y:S05]  /*3fd0*/  @P4 BRA `(.L_x_445) ;  /* 0x0000000000084947 */ /* 0x000fea0003800000 */
[----:B------:R-:W-:Y:S05]  /*3fe0*/  @P0 BRA `(.L_x_446) ;  /* 0x00000000002c0947 */ /* 0x000fea0003800000 */
[----:B------:R-:W-:Y:S05]  /*3ff0*/  BRA `(.L_x_447) ;  /* 0x0000000000307947 */ /* 0x000fea0003800000 */
.L_x_445:
[----:B-----5:R-:W-:-:S04]  /*4000*/  PRMT R116, R111, 0x7632, R116 ;  /* 0x000076326f747816 */ /* 0x020fc80000000074 */
[----:B------:R-:W-:-:S05]  /*4010*/  SHF.L.U32 R117, R116, 0x10, RZ ;  /* 0x0000001074757819 */ /* 0x000fca00000006ff */
[----:B------:R-:W-:Y:S01]  /*4020*/  FADD.FTZ R150, R150, R117 ;  /* 0x0000007596967221 */ /* 0x000fe20000010000 */
[----:B------:R-:W-:Y:S06]  /*4030*/  BRA `(.L_x_446) ;  /* 0x0000000000187947 */ /* 0x000fec0003800000 */
.L_x_444:
[----:B-----5:R-:W-:-:S05]  /*4040*/  PRMT R116, R107, 0x7632, R116 ;  /* 0x000076326b747816 */ /* 0x020fca0000000074 */
[----:B------:R-:W-:Y:S01]  /*4050*/  IMAD.U32 R117, R116, 0x10000, RZ ;  /* 0x0001000074757824 */ /* 0x000fe200078e00ff */
[----:B------:R-:W-:-:S03]  /*4060*/  @P2 PRMT R116, R111, 0x7632, R116 ;  /* 0x000076326f742816 */ /* 0x000fc60000000074 */
[----:B------:R-:W-:Y:S01]  /*4070*/  FADD.FTZ R150, R150, R117 ;  /* 0x0000007596967221 */ /* 0x000fe20000010000 */
[----:B------:R-:W-:-:S05]  /*4080*/  @P2 SHF.L.U32 R117, R116, 0x10, RZ ;  /* 0x0000001074752819 */ /* 0x000fca00000006ff */
[----:B------:R-:W-:-:S07]  /*4090*/  @P2 FADD.FTZ R150, R150, R117 ;  /* 0x0000007596962221 */ /* 0x000fce0000010000 */
.L_x_446:
[----:B------:R-:W-:-:S04]  /*40a0*/  F2FP.BF16.F32.PACK_AB R116, RZ, R150 ;  /* 0x00000096ff74723e */ /* 0x000fc800000010ff */
[----:B------:R-:W-:-:S07]  /*40b0*/  PRMT R115, R115, 0x5410, R116 ;  /* 0x0000541073737816 */ /* 0x000fce0000000074 */
.L_x_447:
[----:B------:R-:W0:Y:S08]  /*40c0*/  @P0 LDC.64 R120, c[0x0][0x238] ;  /* 0x00008e00ff780b82 */ /* 0x000e300000000a00 */
[----:B------:R-:W1:Y:S08]  /*40d0*/  @P1 LDC.64 R116, c[0x0][0x228] ;  /* 0x00008a00ff741b82 */ /* 0x000e700000000a00 */
[----:B------:R-:W2:Y:S01]  /*40e0*/  @P2 LDC.64 R118, c[0x0][0x230] ;  /* 0x00008c00ff762b82 */ /* 0x000ea20000000a00 */
[----:B0-----:R-:W-:-:S05]  /*40f0*/  @P0 IMAD.WIDE.U32 R120, R122, 0x10, R120 ;  /* 0x000000107a780825 */ /* 0x001fca00078e0078 */
[----:B------:R0:W-:Y:S02]  /*4100*/  @P0 STG.E.128 desc[UR4][R120.64], R112 ;  /* 0x0000007078000986 */ /* 0x0001e4000c101d04 */
[----:B0-----:R-:W-:-:S05]  /*4110*/  IADD3 R120, R147, 0x80, RZ ;  /* 0x0000008093787810 */ /* 0x001fca0007ffe0ff */
[----:B-1----:R-:W-:-:S04]  /*4120*/  @P1 IMAD.WIDE.U32 R116, R120, 0x10, R116 ;  /* 0x0000001078741825 */ /* 0x002fc800078e0074 */
[C---:B--2---:R-:W-:Y:S01]  /*4130*/  @P2 IMAD.WIDE.U32 R118, R120.reuse, 0x10, R118 ;  /* 0x0000001078762825 */ /* 0x044fe200078e0076 */
[----:B-----5:R0:W5:Y:S04]  /*4140*/  @P1 LDG.E.128 R104, desc[UR4][R116.64] ;  /* 0x0000000474681981 */ /* 0x020168000c1e1d00 */
        /* <DEDUP_REMOVED lines=11> */
.L_x_449:
[----:B-----5:R-:W-:-:S05]  /*4200*/  SHF.L.U32 R116, R108, 0x10, RZ ;  /* 0x000000106c747819 */ /* 0x020fca00000006ff */
[----:B------:R-:W-:Y:S01]  /*4210*/  FADD.FTZ R151, R116, R151 ;  /* 0x0000009774977221 */ /* 0x000fe20000010000 */
[----:B------:R-:W-:Y:S06]  /*4220*/  BRA `(.L_x_450) ;  /* 0x0000000000107947 */ /* 0x000fec0003800000 */
.L_x_448:
[----:B-----5:R-:W-:-:S05]  /*4230*/  SHF.L.U32 R116, R104, 0x10, RZ ;  /* 0x0000001068747819 */ /* 0x020fca00000006ff */
[----:B------:R-:W-:Y:S01]  /*4240*/  FADD.FTZ R151, R116, R151 ;  /* 0x0000009774977221 */ /* 0x000fe20000010000 */
[----:B------:R-:W-:-:S04]  /*4250*/  @P2 IMAD.U32 R116, R108, 0x10000, RZ ;  /* 0x000100006c742824 */ /* 0x000fc800078e00ff */
[----:B------:R-:W-:-:S07]  /*4260*/  @P2 FADD.FTZ R151, R116, R151 ;  /* 0x0000009774972221 */ /* 0x000fce0000010000 */
.L_x_450:
[----:B------:R-:W-:-:S04]  /*4270*/  F2FP.BF16.F32.PACK_AB R116, RZ, R151 ;  /* 0x00000097ff74723e */ /* 0x000fc800000010ff */
[----:B------:R-:W-:-:S07]  /*4280*/  PRMT R112, R116, 0x7610, R112 ;  /* 0x0000761074707816 */ /* 0x000fce0000000070 */
.L_x_451:
[----:B------:R-:W-:Y:S01]  /*4290*/  SHF.L.U32 R155, R155, 0x10, RZ ;  /* 0x000000109b9b7819 */ /* 0x000fe200000006ff */
[----:B------:R-:W-:Y:S06]  /*42a0*/  @P3 BRA `(.L_x_452) ;  /* 0x0000000000243947 */ /* 0x000fec0003800000 */
[----:B------:R-:W-:-:S04]  /*42b0*/  ISETP.NE.U32.AND P4, PT, RZ, UR16, PT ;  /* 0x00000010ff007c0c */ /* 0x000fc8000bf85070 */
[----:B------:R-:W-:-:S13]  /*42c0*/  ISETP.NE.AND.EX P4, PT, RZ, UR17, PT, P4 ;  /* 0x00000011ff007c0c */ /* 0x000fda000bf85340 */
[----:B------:R-:W-:Y:S05]  /*42d0*/  @P4 BRA `(.L_x_453) ;  /* 0x0000000000084947 */ /* 0x000fea0003800000 */
[----:B------:R-:W-:Y:S05]  /*42e0*/  @P0 BRA `(.L_x_454) ;  /* 0x00000000002c0947 */ /* 0x000fea0003800000 */
[----:B------:R-:W-:Y:S05]  /*42f0*/  BRA `(.L_x_455) ;  /* 0x0000000000307947 */ /* 0x000fea0003800000 */
.L_x_453:
[----:B-----5:R-:W-:-:S04]  /*4300*/  PRMT R116, R108, 0x7632, R116 ;  /* 0x000076326c747816 */ /* 0x020fc80000000074 */
[----:B------:R-:W-:-:S05]  /*4310*/  SHF.L.U32 R116, R116, 0x10, RZ ;  /* 0x0000001074747819 */ /* 0x000fca00000006ff */
[----:B------:R-:W-:Y:S01]  /*4320*/  FADD.FTZ R155, R155, R116 ;  /* 0x000000749b9b7221 */ /* 0x000fe20000010000 */
[----:B------:R-:W-:Y:S06]  /*4330*/  BRA `(.L_x_454) ;  /* 0x0000000000187947 */ /* 0x000fec0003800000 */
.L_x_452:
[----:B-----5:R-:W-:-:S05]  /*4340*/  PRMT R116, R104, 0x7632, R116 ;  /* 0x0000763268747816 */ /* 0x020fca0000000074 */
[----:B------:R-:W-:-:S04]  /*4350*/  IMAD.U32 R116, R116, 0x10000, RZ ;  /* 0x0001000074747824 */ /* 0x000fc800078e00ff */
[--C-:B------:R-:W-:Y:S01]  /*4360*/  FADD.FTZ R155, R155, R116.reuse ;  /* 0x000000749b9b7221 */ /* 0x100fe20000010000 */
[----:B------:R-:W-:-:S04]  /*4370*/  @P2 PRMT R116, R108, 0x7632, R116 ;  /* 0x000076326c742816 */ /* 0x000fc80000000074 */
[----:B------:R-:W-:-:S05]  /*4380*/  @P2 SHF.L.U32 R116, R116, 0x10, RZ ;  /* 0x0000001074742819 */ /* 0x000fca00000006ff */
[----:B------:R-:W-:-:S07]  /*4390*/  @P2 FADD.FTZ R155, R155, R116 ;  /* 0x000000749b9b2221 */ /* 0x000fce0000010000 */
.L_x_454:
[----:B------:R-:W-:-:S04]  /*43a0*/  F2FP.BF16.F32.PACK_AB R116, RZ, R155 ;  /* 0x0000009bff74723e */ /* 0x000fc800000010ff */
[----:B------:R-:W-:-:S07]  /*43b0*/  PRMT R112, R112, 0x5410, R116 ;  /* 0x0000541070707816 */ /* 0x000fce0000000074 */
.L_x_455:
        /* <DEDUP_REMOVED lines=8> */
.L_x_457:
[----:B-----5:R-:W-:-:S04]  /*4440*/  IMAD.U32 R121, R109, 0x10000, RZ ;  /* 0x000100006d797824 */ /* 0x020fc800078e00ff */
[----:B------:R-:W-:Y:S01]  /*4450*/  FADD.FTZ R156, R121, R156 ;  /* 0x0000009c799c7221 */ /* 0x000fe20000010000 */
[----:B------:R-:W-:Y:S06]  /*4460*/  BRA `(.L_x_458) ;  /* 0x0000000000107947 */ /* 0x000fec0003800000 */
.L_x_456:
[----:B-----5:R-:W-:-:S05]  /*4470*/  SHF.L.U32 R121, R105, 0x10, RZ ;  /* 0x0000001069797819 */ /* 0x020fca00000006ff */
[----:B------:R-:W-:Y:S01]  /*4480*/  FADD.FTZ R156, R121, R156 ;  /* 0x0000009c799c7221 */ /* 0x000fe20000010000 */
[----:B------:R-:W-:-:S05]  /*4490*/  @P2 SHF.L.U32 R121, R109, 0x10, RZ ;  /* 0x000000106d792819 */ /* 0x000fca00000006ff */
[----:B------:R-:W-:-:S07]  /*44a0*/  @P2 FADD.FTZ R156, R121, R156 ;  /* 0x0000009c799c2221 */ /* 0x000fce0000010000 */
.L_x_458:
[----:B------:R-:W-:-:S04]  /*44b0*/  F2FP.BF16.F32.PACK_AB R116, RZ, R156 ;  /* 0x0000009cff74723e */ /* 0x000fc800000010ff */
[----:B------:R-:W-:-:S07]  /*44c0*/  PRMT R113, R116, 0x7610, R113 ;  /* 0x0000761074717816 */ /* 0x000fce0000000071 */
.L_x_459:
[----:B------:R-:W-:Y:S01]  /*44d0*/  IMAD.U32 R159, R117, 0x10000, RZ ;  /* 0x00010000759f7824 */ /* 0x000fe200078e00ff */
[----:B------:R-:W-:Y:S06]  /*44e0*/  @P3 BRA `(.L_x_460) ;  /* 0x0000000000243947 */ /* 0x000fec0003800000 */
[----:B------:R-:W-:-:S04]  /*44f0*/  ISETP.NE.U32.AND P4, PT, RZ, UR16, PT ;  /* 0x00000010ff007c0c */ /* 0x000fc8000bf85070 */
[----:B------:R-:W-:-:S13]  /*4500*/  ISETP.NE.AND.EX P4, PT, RZ, UR17, PT, P4 ;  /* 0x00000011ff007c0c */ /* 0x000fda000bf85340 */
[----:B------:R-:W-:Y:S05]  /*4510*/  @P4 BRA `(.L_x_461) ;  /* 0x0000000000084947 */ /* 0x000fea0003800000 */
[----:B------:R-:W-:Y:S05]  /*4520*/  @P0 BRA `(.L_x_462) ;  /* 0x00000000002c0947 */ /* 0x000fea0003800000 */
[----:B------:R-:W-:Y:S05]  /*4530*/  BRA `(.L_x_463) ;  /* 0x0000000000307947 */ /* 0x000fea0003800000 */
.L_x_461:
[----:B-----5:R-:W-:-:S04]  /*4540*/  PRMT R116, R109, 0x7632, R116 ;  /* 0x000076326d747816 */ /* 0x020fc80000000074 */
[----:B------:R-:W-:-:S05]  /*4550*/  SHF.L.U32 R116, R116, 0x10, RZ ;  /* 0x0000001074747819 */ /* 0x000fca00000006ff */
[----:B------:R-:W-:Y:S01]  /*4560*/  FADD.FTZ R159, R159, R116 ;  /* 0x000000749f9f7221 */ /* 0x000fe20000010000 */
[----:B------:R-:W-:Y:S06]  /*4570*/  BRA `(.L_x_462) ;  /* 0x0000000000187947 */ /* 0x000fec0003800000 */
.L_x_460:
[----:B-----5:R-:W-:-:S04]  /*4580*/  PRMT R116, R105, 0x7632, R116 ;  /* 0x0000763269747816 */ /* 0x020fc80000000074 */
[----:B------:R-:W-:-:S05]  /*4590*/  SHF.L.U32 R116, R116, 0x10, RZ ;  /* 0x0000001074747819 */ /* 0x000fca00000006ff */
[--C-:B------:R-:W-:Y:S01]  /*45a0*/  FADD.FTZ R159, R159, R116.reuse ;  /* 0x000000749f9f7221 */ /* 0x100fe20000010000 */
[----:B------:R-:W-:-:S05]  /*45b0*/  @P2 PRMT R116, R109, 0x7632, R116 ;  /* 0x000076326d742816 */ /* 0x000fca0000000074 */
[----:B------:R-:W-:-:S04]  /*45c0*/  @P2 IMAD.U32 R116, R116, 0x10000, RZ ;  /* 0x0001000074742824 */ /* 0x000fc800078e00ff */
[----:B------:R-:W-:-:S07]  /*45d0*/  @P2 FADD.FTZ R159, R159, R116 ;  /* 0x000000749f9f2221 */ /* 0x000fce0000010000 */
.L_x_462:
[----:B------:R-:W-:-:S04]  /*45e0*/  F2FP.BF16.F32.PACK_AB R116, RZ, R159 ;  /* 0x0000009fff74723e */ /* 0x000fc800000010ff */
[----:B------:R-:W-:-:S07]  /*45f0*/  PRMT R113, R113, 0x5410, R116 ;  /* 0x0000541071717816 */ /* 0x000fce0000000074 */
.L_x_463:
        /* <DEDUP_REMOVED lines=8> */
.L_x_465:
[----:B-----5:R-:W-:-:S05]  /*4680*/  SHF.L.U32 R116, R110, 0x10, RZ ;  /* 0x000000106e747819 */ /* 0x020fca00000006ff */
[----:B------:R-:W-:Y:S01]  /*4690*/  FADD.FTZ R160, R116, R160 ;  /* 0x000000a074a07221 */ /* 0x000fe20000010000 */
[----:B------:R-:W-:Y:S06]  /*46a0*/  BRA `(.L_x_466) ;  /* 0x0000000000107947 */ /* 0x000fec0003800000 */
.L_x_464:
[----:B-----5:R-:W-:-:S04]  /*46b0*/  IMAD.U32 R116, R106, 0x10000, RZ ;  /* 0x000100006a747824 */ /* 0x020fc800078e00ff */
[----:B------:R-:W-:Y:S01]  /*46c0*/  FADD.FTZ R160, R116, R160 ;  /* 0x000000a074a07221 */ /* 0x000fe20000010000 */
[----:B------:R-:W-:-:S05]  /*46d0*/  @P2 SHF.L.U32 R116, R110, 0x10, RZ ;  /* 0x000000106e742819 */ /* 0x000fca00000006ff */
[----:B------:R-:W-:-:S07]  /*46e0*/  @P2 FADD.FTZ R160, R116, R160 ;  /* 0x000000a074a02221 */ /* 0x000fce0000010000 */
.L_x_466:
[----:B------:R-:W-:-:S04]  /*46f0*/  F2FP.BF16.F32.PACK_AB R116, RZ, R160 ;  /* 0x000000a0ff74723e */ /* 0x000fc800000010ff */
[----:B------:R-:W-:-:S07]  /*4700*/  PRMT R114, R116, 0x7610, R114 ;  /* 0x0000761074727816 */ /* 0x000fce0000000072 */
.L_x_467:
[----:B------:R-:W-:Y:S01]  /*4710*/  SHF.L.U32 R162, R118, 0x10, RZ ;  /* 0x0000001076a27819 */ /* 0x000fe200000006ff */
[----:B------:R-:W-:Y:S06]  /*4720*/  @P3 BRA `(.L_x_468) ;  /* 0x0000000000243947 */ /* 0x000fec0003800000 */
[----:B------:R-:W-:-:S04]  /*4730*/  ISETP.NE.U32.AND P4, PT, RZ, UR16, PT ;  /* 0x00000010ff007c0c */ /* 0x000fc8000bf85070 */
[----:B------:R-:W-:-:S13]  /*4740*/  ISETP.NE.AND.EX P4, PT, RZ, UR17, PT, P4 ;  /* 0x00000011ff007c0c */ /* 0x000fda000bf85340 */
[----:B------:R-:W-:Y:S05]  /*4750*/  @P4 BRA `(.L_x_469) ;  /* 0x0000000000084947 */ /* 0x000fea0003800000 */
[----:B------:R-:W-:Y:S05]  /*4760*/  @P0 BRA `(.L_x_470) ;  /* 0x00000000002c0947 */ /* 0x000fea0003800000 */
[----:B------:R-:W-:Y:S05]  /*4770*/  BRA `(.L_x_471) ;  /* 0x0000000000307947 */ /* 0x000fea0003800000 */
.L_x_469:
[----:B-----5:R-:W-:-:S05]  /*4780*/  PRMT R116, R110, 0x7632, R116 ;  /* 0x000076326e747816 */ /* 0x020fca0000000074 */
[----:B------:R-:W-:-:S04]  /*4790*/  IMAD.U32 R116, R116, 0x10000, RZ ;  /* 0x0001000074747824 */ /* 0x000fc800078e00ff */
[----:B------:R-:W-:Y:S01]  /*47a0*/  FADD.FTZ R162, R162, R116 ;  /* 0x00000074a2a27221 */ /* 0x000fe20000010000 */
[----:B------:R-:W-:Y:S06]  /*47b0*/  BRA `(.L_x_470) ;  /* 0x0000000000187947 */ /* 0x000fec0003800000 */
.L_x_468:
[----:B-----5:R-:W-:-:S04]  /*47c0*/  PRMT R116, R106, 0x7632, R116 ;  /* 0x000076326a747816 */ /* 0x020fc80000000074 */
[----:B------:R-:W-:-:S05]  /*47d0*/  SHF.L.U32 R116, R116, 0x10, RZ ;  /* 0x0000001074747819 */ /* 0x000fca00000006ff */
[--C-:B------:R-:W-:Y:S01]  /*47e0*/  FADD.FTZ R162, R162, R116.reuse ;  /* 0x00000074a2a27221 */ /* 0x100fe20000010000 */
[----:B------:R-:W-:-:S04]  /*47f0*/  @P2 PRMT R116, R110, 0x7632, R116 ;  /* 0x000076326e742816 */ /* 0x000fc80000000074 */
[----:B------:R-:W-:-:S05]  /*4800*/  @P2 SHF.L.U32 R116, R116, 0x10, RZ ;  /* 0x0000001074742819 */ /* 0x000fca00000006ff */
[----:B------:R-:W-:-:S07]  /*4810*/  @P2 FADD.FTZ R162, R162, R116 ;  /* 0x00000074a2a22221 */ /* 0x000fce0000010000 */
.L_x_470:
[----:B------:R-:W-:-:S04]  /*4820*/  F2FP.BF16.F32.PACK_AB R116, RZ, R162 ;  /* 0x000000a2ff74723e */ /* 0x000fc800000010ff */
[----:B------:R-:W-:-:S07]  /*4830*/  PRMT R114, R114, 0x5410, R116 ;  /* 0x0000541072727816 */ /* 0x000fce0000000074 */
.L_x_471:
        /* <DEDUP_REMOVED lines=8> */
.L_x_473:
[----:B-----5:R-:W-:-:S05]  /*48c0*/  SHF.L.U32 R116, R111, 0x10, RZ ;  /* 0x000000106f747819 */ /* 0x020fca00000006ff */
[----:B------:R-:W-:Y:S01]  /*48d0*/  FADD.FTZ R163, R116, R163 ;  /* 0x000000a374a37221 */ /* 0x000fe20000010000 */
[----:B------:R-:W-:Y:S06]  /*48e0*/  BRA `(.L_x_474) ;  /* 0x0000000000107947 */ /* 0x000fec0003800000 */
.L_x_472:
[----:B-----5:R-:W-:-:S05]  /*48f0*/  SHF.L.U32 R116, R107, 0x10, RZ ;  /* 0x000000106b747819 */ /* 0x020fca00000006ff */
[----:B------:R-:W-:Y:S01]  /*4900*/  FADD.FTZ R163, R116, R163 ;  /* 0x000000a374a37221 */ /* 0x000fe20000010000 */
[----:B------:R-:W-:-:S04]  /*4910*/  @P2 IMAD.U32 R116, R111, 0x10000, RZ ;  /* 0x000100006f742824 */ /* 0x000fc800078e00ff */
[----:B------:R-:W-:-:S07]  /*4920*/  @P2 FADD.FTZ R163, R116, R163 ;  /* 0x000000a374a32221 */ /* 0x000fce0000010000 */
.L_x_474:
[----:B------:R-:W-:-:S04]  /*4930*/  F2FP.BF16.F32.PACK_AB R116, RZ, R163 ;  /* 0x000000a3ff74723e */ /* 0x000fc800000010ff */
[----:B------:R-:W-:-:S07]  /*4940*/  PRMT R115, R116, 0x7610, R115 ;  /* 0x0000761074737816 */ /* 0x000fce0000000073 */
.L_x_475:
[----:B------:R-:W-:Y:S01]  /*4950*/  SHF.L.U32 R169, R119, 0x10, RZ ;  /* 0x0000001077a97819 */ /* 0x000fe200000006ff */
[----:B------:R-:W-:Y:S06]  /*4960*/  @P3 BRA `(.L_x_476) ;  /* 0x0000000000243947 */ /* 0x000fec0003800000 */
[----:B------:R-:W-:-:S04]  /*4970*/  ISETP.NE.U32.AND P4, PT, RZ, UR16, PT ;  /* 0x00000010ff007c0c */ /* 0x000fc8000bf85070 */
[----:B------:R-:W-:-:S13]  /*4980*/  ISETP.NE.AND.EX P4, PT, RZ, UR17, PT, P4 ;  /* 0x00000011ff007c0c */ /* 0x000fda000bf85340 */
[----:B------:R-:W-:Y:S05]  /*4990*/  @P4 BRA `(.L_x_477) ;  /* 0x0000000000084947 */ /* 0x000fea0003800000 */
[----:B------:R-:W-:Y:S05]  /*49a0*/  @P0 BRA `(.L_x_478) ;  /* 0x00000000002c0947 */ /* 0x000fea0003800000 */
[----:B------:R-:W-:Y:S05]  /*49b0*/  BRA `(.L_x_479) ;  /* 0x0000000000307947 */ /* 0x000fea0003800000 */
.L_x_477:
[----:B-----5:R-:W-:-:S04]  /*49c0*/  PRMT R116, R111, 0x7632, R116 ;  /* 0x000076326f747816 */ /* 0x020fc80000000074 */
[----:B------:R-:W-:-:S05]  /*49d0*/  SHF.L.U32 R116, R116, 0x10, RZ ;  /* 0x0000001074747819 */ /* 0x000fca00000006ff */
[----:B------:R-:W-:Y:S01]  /*49e0*/  FADD.FTZ R169, R169, R116 ;  /* 0x00000074a9a97221 */ /* 0x000fe20000010000 */
[----:B------:R-:W-:Y:S06]  /*49f0*/  BRA `(.L_x_478) ;  /* 0x0000000000187947 */ /* 0x000fec0003800000 */
.L_x_476:
[----:B-----5:R-:W-:-:S05]  /*4a00*/  PRMT R116, R107, 0x7632, R116 ;  /* 0x000076326b747816 */ /* 0x020fca0000000074 */
[----:B------:R-:W-:-:S04]  /*4a10*/  IMAD.U32 R116, R116, 0x10000, RZ ;  /* 0x0001000074747824 */ /* 0x000fc800078e00ff */
[--C-:B------:R-:W-:Y:S01]  /*4a20*/  FADD.FTZ R169, R169, R116.reuse ;  /* 0x00000074a9a97221 */ /* 0x100fe20000010000 */
[----:B------:R-:W-:-:S04]  /*4a30*/  @P2 PRMT R116, R111, 0x7632, R116 ;  /* 0x000076326f742816 */ /* 0x000fc80000000074 */
[----:B------:R-:W-:-:S05]  /*4a40*/  @P2 SHF.L.U32 R116, R116, 0x10, RZ ;  /* 0x0000001074742819 */ /* 0x000fca00000006ff */
[----:B------:R-:W-:-:S07]  /*4a50*/  @P2 FADD.FTZ R169, R169, R116 ;  /* 0x00000074a9a92221 */ /* 0x000fce0000010000 */
.L_x_478:
[----:B------:R-:W-:-:S04]  /*4a60*/  F2FP.BF16.F32.PACK_AB R116, RZ, R169 ;  /* 0x000000a9ff74723e */ /* 0x000fc800000010ff */
[----:B------:R-:W-:-:S07]  /*4a70*/  PRMT R115, R115, 0x5410, R116 ;  /* 0x0000541073737816 */ /* 0x000fce0000000074 */
.L_x_479:
        /* <DEDUP_REMOVED lines=20> */
.L_x_481:
[----:B-----5:R-:W-:-:S05]  /*4bc0*/  SHF.L.U32 R116, R108, 0x10, RZ ;  /* 0x000000106c747819 */ /* 0x020fca00000006ff */
[----:B------:R-:W-:Y:S01]  /*4bd0*/  FADD.FTZ R176, R116, R176 ;  /* 0x000000b074b07221 */ /* 0x000fe20000010000 */
[----:B------:R-:W-:Y:S06]  /*4be0*/  BRA `(.L_x_482) ;  /* 0x0000000000107947 */ /* 0x000fec0003800000 */
.L_x_480:
[----:B-----5:R-:W-:-:S05]  /*4bf0*/  SHF.L.U32 R116, R104, 0x10, RZ ;  /* 0x0000001068747819 */ /* 0x020fca00000006ff */
[----:B------:R-:W-:Y:S01]  /*4c00*/  FADD.FTZ R176, R116, R176 ;  /* 0x000000b074b07221 */ /* 0x000fe20000010000 */
[----:B------:R-:W-:-:S04]  /*4c10*/  @P2 IMAD.U32 R116, R108, 0x10000, RZ ;  /* 0x000100006c742824 */ /* 0x000fc800078e00ff */
[----:B------:R-:W-:-:S07]  /*4c20*/  @P2 FADD.FTZ R176, R116, R176 ;  /* 0x000000b074b02221 */ /* 0x000fce0000010000 */
.L_x_482:
[----:B------:R-:W-:-:S04]  /*4c30*/  F2FP.BF16.F32.PACK_AB R116, RZ, R176 ;  /* 0x000000b0ff74723e */ /* 0x000fc800000010ff */
[----:B------:R-:W-:-:S07]  /*4c40*/  PRMT R112, R116, 0x7610, R112 ;  /* 0x0000761074707816 */ /* 0x000fce0000000070 */
.L_x_483:
[----:B------:R-:W-:Y:S01]  /*4c50*/  SHF.L.U32 R178, R178, 0x10, RZ ;  /* 0x00000010b2b27819 */ /* 0x000fe200000006ff */
[----:B------:R-:W-:Y:S06]  /*4c60*/  @P3 BRA `(.L_x_484) ;  /* 0x0000000000243947 */ /* 0x000fec0003800000 */
[----:B------:R-:W-:-:S04]  /*4c70*/  ISETP.NE.U32.AND P4, PT, RZ, UR16, PT ;  /* 0x00000010ff007c0c */ /* 0x000fc8000bf85070 */
[----:B------:R-:W-:-:S13]  /*4c80*/  ISETP.NE.AND.EX P4, PT, RZ, UR17, PT, P4 ;  /* 0x00000011ff007c0c */ /* 0x000fda000bf85340 */
[----:B------:R-:W-:Y:S05]  /*4c90*/  @P4 BRA `(.L_x_485) ;  /* 0x0000000000084947 */ /* 0x000fea0003800000 */
[----:B------:R-:W-:Y:S05]  /*4ca0*/  @P0 BRA `(.L_x_486) ;  /* 0x00000000002c0947 */ /* 0x000fea0003800000 */
[----:B------:R-:W-:Y:S05]  /*4cb0*/  BRA `(.L_x_487) ;  /* 0x0000000000307947 */ /* 0x000fea0003800000 */
.L_x_485:
[----:B-----5:R-:W-:-:S04]  /*4cc0*/  PRMT R116, R108, 0x7632, R116 ;  /* 0x000076326c747816 */ /* 0x020fc80000000074 */
[----:B------:R-:W-:-:S05]  /*4cd0*/  SHF.L.U32 R116, R116, 0x10, RZ ;  /* 0x0000001074747819 */ /* 0x000fca00000006ff */
[----:B------:R-:W-:Y:S01]  /*4ce0*/  FADD.FTZ R178, R178, R116 ;  /* 0x00000074b2b27221 */ /* 0x000fe20000010000 */
[----:B------:R-:W-:Y:S06]  /*4cf0*/  BRA `(.L_x_486) ;  /* 0x0000000000187947 */ /* 0x000fec0003800000 */
.L_x_484:
[----:B-----5:R-:W-:-:S05]  /*4d00*/  PRMT R116, R104, 0x7632, R116 ;  /* 0x0000763268747816 */ /* 0x020fca0000000074 */
[----:B------:R-:W-:-:S04]  /*4d10*/  IMAD.U32 R116, R116, 0x10000, RZ ;  /* 0x0001000074747824 */ /* 0x000fc800078e00ff */
[--C-:B------:R-:W-:Y:S01]  /*4d20*/  FADD.FTZ R178, R178, R116.reuse ;  /* 0x00000074b2b27221 */ /* 0x100fe20000010000 */
[----:B------:R-:W-:-:S04]  /*4d30*/  @P2 PRMT R116, R108, 0x7632, R116 ;  /* 0x000076326c742816 */ /* 0x000fc80000000074 */
[----:B------:R-:W-:-:S05]  /*4d40*/  @P2 SHF.L.U32 R116, R116, 0x10, RZ ;  /* 0x0000001074742819 */ /* 0x000fca00000006ff */
[----:B------:R-:W-:-:S07]  /*4d50*/  @P2 FADD.FTZ R178, R178, R116 ;  /* 0x00000074b2b22221 */ /* 0x000fce0000010000 */
.L_x_486:
[----:B------:R-:W-:-:S04]  /*4d60*/  F2FP.BF16.F32.PACK_AB R116, RZ, R178 ;  /* 0x000000b2ff74723e */ /* 0x000fc800000010ff */
[----:B------:R-:W-:-:S07]  /*4d70*/  PRMT R112, R112, 0x5410, R116 ;  /* 0x0000541070707816 */ /* 0x000fce0000000074 */
.L_x_487:
        /* <DEDUP_REMOVED lines=8> */
.L_x_489:
[----:B-----5:R-:W-:-:S04]  /*4e00*/  IMAD.U32 R116, R109, 0x10000, RZ ;  /* 0x000100006d747824 */ /* 0x020fc800078e00ff */
[----:B------:R-:W-:Y:S01]  /*4e10*/  FADD.FTZ R177, R116, R177 ;  /* 0x000000b174b17221 */ /* 0x000fe20000010000 */
[----:B------:R-:W-:Y:S06]  /*4e20*/  BRA `(.L_x_490) ;  /* 0x0000000000107947 */ /* 0x000fec0003800000 */
.L_x_488:
[----:B-----5:R-:W-:-:S05]  /*4e30*/  SHF.L.U32 R116, R105, 0x10, RZ ;  /* 0x0000001069747819 */ /* 0x020fca00000006ff */
[----:B------:R-:W-:Y:S01]  /*4e40*/  FADD.FTZ R177, R116, R177 ;  /* 0x000000b174b17221 */ /* 0x000fe20000010000 */
[----:B------:R-:W-:-:S05]  /*4e50*/  @P2 SHF.L.U32 R116, R109, 0x10, RZ ;  /* 0x000000106d742819 */ /* 0x000fca00000006ff */
[----:B------:R-:W-:-:S07]  /*4e60*/  @P2 FADD.FTZ R177, R116, R177 ;  /* 0x000000b174b12221 */ /* 0x000fce0000010000 */
.L_x_490:
[----:B------:R-:W-:-:S04]  /*4e70*/  F2FP.BF16.F32.PACK_AB R116, RZ, R177 ;  /* 0x000000b1ff74723e */ /* 0x000fc800000010ff */
[----:B------:R-:W-:-:S07]  /*4e80*/  PRMT R113, R116, 0x7610, R113 ;  /* 0x0000761074717816 */ /* 0x000fce0000000071 */
.L_x_491:
[----:B------:R-:W-:Y:S01]  /*4e90*/  IMAD.U32 R179, R117, 0x10000, RZ ;  /* 0x0001000075b37824 */ /* 0x000fe200078e00ff */
[----:B------:R-:W-:Y:S06]  /*4ea0*/  @P3 BRA `(.L_x_492) ;  /* 0x0000000000243947 */ /* 0x000fec0003800000 */
[----:B------:R-:W-:-:S04]  /*4eb0*/  ISETP.NE.U32.AND P4, PT, RZ, UR16, PT ;  /* 0x00000010ff007c0c */ /* 0x000fc8000bf85070 */
[----:B------:R-:W-:-:S13]  /*4ec0*/  ISETP.NE.AND.EX P4, PT, RZ, UR17, PT, P4 ;  /* 0x00000011ff007c0c */ /* 0x000fda000bf85340 */
[----:B------:R-:W-:Y:S05]  /*4ed0*/  @P4 BRA `(.L_x_493) ;  /* 0x0000000000084947 */ /* 0x000fea0003800000 */
[----:B------:R-:W-:Y:S05]  /*4ee0*/  @P0 BRA `(.L_x_494) ;  /* 0x00000000002c0947 */ /* 0x000fea0003800000 */
[----:B------:R-:W-:Y:S05]  /*4ef0*/  BRA `(.L_x_495) ;  /* 0x0000000000307947 */ /* 0x000fea0003800000 */
.L_x_493:
[----:B-----5:R-:W-:-:S04]  /*4f00*/  PRMT R116, R109, 0x7632, R116 ;  /* 0x000076326d747816 */ /* 0x020fc80000000074 */
[----:B------:R-:W-:-:S05]  /*4f10*/  SHF.L.U32 R116, R116, 0x10, RZ ;  /* 0x0000001074747819 */ /* 0x000fca00000006ff */
[----:B------:R-:W-:Y:S01]  /*4f20*/  FADD.FTZ R179, R179, R116 ;  /* 0x00000074b3b37221 */ /* 0x000fe20000010000 */
[----:B------:R-:W-:Y:S06]  /*4f30*/  BRA `(.L_x_494) ;  /* 0x0000000000187947 */ /* 0x000fec0003800000 */
.L_x_492:
[----:B-----5:R-:W-:-:S04]  /*4f40*/  PRMT R116, R105, 0x7632, R116 ;  /* 0x0000763269747816 */ /* 0x020fc80000000074 */
[----:B------:R-:W-:-:S05]  /*4f50*/  SHF.L.U32 R116, R116, 0x10, RZ ;  /* 0x0000001074747819 */ /* 0x000fca00000006ff */
[--C-:B------:R-:W-:Y:S01]  /*4f60*/  FADD.FTZ R179, R179, R116.reuse ;  /* 0x00000074b3b37221 */ /* 0x100fe20000010000 */
[----:B------:R-:W-:-:S05]  /*4f70*/  @P2 PRMT R116, R109, 0x7632, R116 ;  /* 0x000076326d742816 */ /* 0x000fca0000000074 */
[----:B------:R-:W-:-:S04]  /*4f80*/  @P2 IMAD.U32 R116, R116, 0x10000, RZ ;  /* 0x0001000074742824 */ /* 0x000fc800078e00ff */
[----:B------:R-:W-:-:S07]  /*4f90*/  @P2 FADD.FTZ R179, R179, R116 ;  /* 0x00000074b3b32221 */ /* 0x000fce0000010000 */
.L_x_494:
[----:B------:R-:W-:-:S04]  /*4fa0*/  F2FP.BF16.F32.PACK_AB R116, RZ, R179 ;  /* 0x000000b3ff74723e */ /* 0x000fc800000010ff */
[----:B------:R-:W-:-:S07]  /*4fb0*/  PRMT R113, R113, 0x5410, R116 ;  /* 0x0000541071717816 */ /* 0x000fce0000000074 */
.L_x_495:
        /* <DEDUP_REMOVED lines=8> */
.L_x_497:
[----:B-----5:R-:W-:-:S05]  /*5040*/  SHF.L.U32 R116, R110, 0x10, RZ ;  /* 0x000000106e747819 */ /* 0x020fca00000006ff */
[----:B------:R-:W-:Y:S01]  /*5050*/  FADD.FTZ R180, R116, R180 ;  /* 0x000000b474b47221 */ /* 0x000fe20000010000 */
[----:B------:R-:W-:Y:S06]  /*5060*/  BRA `(.L_x_498) ;  /* 0x0000000000107947 */ /* 0x000fec0003800000 */
.L_x_496:
[----:B-----5:R-:W-:-:S04]  /*5070*/  IMAD.U32 R116, R106, 0x10000, RZ ;  /* 0x000100006a747824 */ /* 0x020fc800078e00ff */
[----:B------:R-:W-:Y:S01]  /*5080*/  FADD.FTZ R180, R116, R180 ;  /* 0x000000b474b47221 */ /* 0x000fe20000010000 */
[----:B------:R-:W-:-:S05]  /*5090*/  @P2 SHF.L.U32 R116, R110, 0x10, RZ ;  /* 0x000000106e742819 */ /* 0x000fca00000006ff */
[----:B------:R-:W-:-:S07]  /*50a0*/  @P2 FADD.FTZ R180, R116, R180 ;  /* 0x000000b474b42221 */ /* 0x000fce0000010000 */
.L_x_498:
[----:B------:R-:W-:-:S04]  /*50b0*/  F2FP.BF16.F32.PACK_AB R116, RZ, R180 ;  /* 0x000000b4ff74723e */ /* 0x000fc800000010ff */
[----:B------:R-:W-:-:S07]  /*50c0*/  PRMT R114, R116, 0x7610, R114 ;  /* 0x0000761074727816 */ /* 0x000fce0000000072 */
.L_x_499:
[----:B------:R-:W-:Y:S01]  /*50d0*/  SHF.L.U32 R182, R118, 0x10, RZ ;  /* 0x0000001076b67819 */ /* 0x000fe200000006ff */
[----:B------:R-:W-:Y:S06]  /*50e0*/  @P3 BRA `(.L_x_500) ;  /* 0x0000000000243947 */ /* 0x000fec0003800000 */
[----:B------:R-:W-:-:S04]  /*50f0*/  ISETP.NE.U32.AND P4, PT, RZ, UR16, PT ;  /* 0x00000010ff007c0c */ /* 0x000fc8000bf85070 */
[----:B------:R-:W-:-:S13]  /*5100*/  ISETP.NE.AND.EX P4, PT, RZ, UR17, PT, P4 ;  /* 0x00000011ff007c0c */ /* 0x000fda000bf85340 */
[----:B------:R-:W-:Y:S05]  /*5110*/  @P4 BRA `(.L_x_501) ;  /* 0x0000000000084947 */ /* 0x000fea0003800000 */
[----:B------:R-:W-:Y:S05]  /*5120*/  @P0 BRA `(.L_x_502) ;  /* 0x00000000002c0947 */ /* 0x000fea0003800000 */
[----:B------:R-:W-:Y:S05]  /*5130*/  BRA `(.L_x_503) ;  /* 0x0000000000307947 */ /* 0x000fea0003800000 */
.L_x_501:
[----:B-----5:R-:W-:-:S05]  /*5140*/  PRMT R116, R110, 0x7632, R116 ;  /* 0x000076326e747816 */ /* 0x020fca0000000074 */
[----:B------:R-:W-:-:S04]  /*5150*/  IMAD.U32 R116, R116, 0x10000, RZ ;  /* 0x0001000074747824 */ /* 0x000fc800078e00ff */
[----:B------:R-:W-:Y:S01]  /*5160*/  FADD.FTZ R182, R182, R116 ;  /* 0x00000074b6b67221 */ /* 0x000fe20000010000 */
[----:B------:R-:W-:Y:S06]  /*5170*/  BRA `(.L_x_502) ;  /* 0x0000000000187947 */ /* 0x000fec0003800000 */
.L_x_500:
[----:B-----5:R-:W-:-:S04]  /*5180*/  PRMT R116, R106, 0x7632, R116 ;  /* 0x000076326a747816 */ /* 0x020fc80000000074 */
[----:B------:R-:W-:-:S05]  /*5190*/  SHF.L.U32 R116, R116, 0x10, RZ ;  /* 0x0000001074747819 */ /* 0x000fca00000006ff */
[--C-:B------:R-:W-:Y:S01]  /*51a0*/  FADD.FTZ R182, R182, R116.reuse ;  /* 0x00000074b6b67221 */ /* 0x100fe20000010000 */
[----:B------:R-:W-:-:S04]  /*51b0*/  @P2 PRMT R116, R110, 0x7632, R116 ;  /* 0x000076326e742816 */ /* 0x000fc80000000074 */
[----:B------:R-:W-:-:S05]  /*51c0*/  @P2 SHF.L.U32 R116, R116, 0x10, RZ ;  /* 0x0000001074742819 */ /* 0x000fca00000006ff */
[----:B------:R-:W-:-:S07]  /*51d0*/  @P2 FADD.FTZ R182, R182, R116 ;  /* 0x00000074b6b62221 */ /* 0x000fce0000010000 */
.L_x_502:
[----:B------:R-:W-:-:S04]  /*51e0*/  F2FP.BF16.F32.PACK_AB R116, RZ, R182 ;  /* 0x000000b6ff74723e */ /* 0x000fc800000010ff */
[----:B------:R-:W-:-:S07]  /*51f0*/  PRMT R114, R114, 0x5410, R116 ;  /* 0x0000541072727816 */ /* 0x000fce0000000074 */
.L_x_503:
        /* <DEDUP_REMOVED lines=8> */
.L_x_505:
[----:B-----5:R-:W-:-:S05]  /*5280*/  SHF.L.U32 R116, R111, 0x10, RZ ;  /* 0x000000106f747819 */ /* 0x020fca00000006ff */
[----:B------:R-:W-:Y:S01]  /*5290*/  FADD.FTZ R181, R116, R181 ;  /* 0x000000b574b57221 */ /* 0x000fe20000010000 */
[----:B------:R-:W-:Y:S06]  /*52a0*/  BRA `(.L_x_506) ;  /* 0x0000000000107947 */ /* 0x000fec0003800000 */
.L_x_504:
[----:B-----5:R-:W-:-:S05]  /*52b0*/  SHF.L.U32 R116, R107, 0x10, RZ ;  /* 0x000000106b747819 */ /* 0x020fca00000006ff */
[----:B------:R-:W-:Y:S01]  /*52c0*/  FADD.FTZ R181, R116, R181 ;  /* 0x000000b574b57221 */ /* 0x000fe20000010000 */
[----:B------:R-:W-:-:S04]  /*52d0*/  @P2 IMAD.U32 R116, R111, 0x10000, RZ ;  /* 0x000100006f742824 */ /* 0x000fc800078e00ff */
[----:B------:R-:W-:-:S07]  /*52e0*/  @P2 FADD.FTZ R181, R116, R181 ;  /* 0x000000b574b52221 */ /* 0x000fce0000010000 */
.L_x_506:
[----:B------:R-:W-:-:S04]  /*52f0*/  F2FP.BF16.F32.PACK_AB R116, RZ, R181 ;  /* 0x000000b5ff74723e */ /* 0x000fc800000010ff */
[----:B------:R-:W-:-:S07]  /*5300*/  PRMT R115, R116, 0x7610, R115 ;  /* 0x0000761074737816 */ /* 0x000fce0000000073 */
.L_x_507:
[----:B------:R-:W-:Y:S01]  /*5310*/  SHF.L.U32 R183, R119, 0x10, RZ ;  /* 0x0000001077b77819 */ /* 0x000fe200000006ff */
[----:B------:R-:W-:Y:S06]  /*5320*/  @P3 BRA `(.L_x_508) ;  /* 0x0000000000243947 */ /* 0x000fec0003800000 */
[----:B------:R-:W-:-:S04]  /*5330*/  ISETP.NE.U32.AND P4, PT, RZ, UR16, PT ;  /* 0x00000010ff007c0c */ /* 0x000fc8000bf85070 */
[----:B------:R-:W-:-:S13]  /*5340*/  ISETP.NE.AND.EX P4, PT, RZ, UR17, PT, P4 ;  /* 0x00000011ff007c0c */ /* 0x000fda000bf85340 */
[----:B------:R-:W-:Y:S05]  /*5350*/  @P4 BRA `(.L_x_509) ;  /* 0x0000000000084947 */ /* 0x000fea0003800000 */
[----:B------:R-:W-:Y:S05]  /*5360*/  @P0 BRA `(.L_x_510) ;  /* 0x00000000002c0947 */ /* 0x000fea0003800000 */
[----:B------:R-:W-:Y:S05]  /*5370*/  BRA `(.L_x_511) ;  /* 0x0000000000307947 */ /* 0x000fea0003800000 */
.L_x_509:
[----:B-----5:R-:W-:-:S04]  /*5380*/  PRMT R116, R111, 0x7632, R116 ;  /* 0x000076326f747816 */ /* 0x020fc80000000074 */
[----:B------:R-:W-:-:S05]  /*5390*/  SHF.L.U32 R116, R116, 0x10, RZ ;  /* 0x0000001074747819 */ /* 0x000fca00000006ff */
[----:B------:R-:W-:Y:S01]  /*53a0*/  FADD.FTZ R183, R183, R116 ;  /* 0x00000074b7b77221 */ /* 0x000fe20000010000 */
[----:B------:R-:W-:Y:S06]  /*53b0*/  BRA `(.L_x_510) ;  /* 0x0000000000187947 */ /* 0x000fec0003800000 */
.L_x_508:
[----:B-----5:R-:W-:-:S05]  /*53c0*/  PRMT R116, R107, 0x7632, R116 ;  /* 0x000076326b747816 */ /* 0x020fca0000000074 */
[----:B------:R-:W-:-:S04]  /*53d0*/  IMAD.U32 R116, R116, 0x10000, RZ ;  /* 0x0001000074747824 */ /* 0x000fc800078e00ff */
[--C-:B------:R-:W-:Y:S01]  /*53e0*/  FADD.FTZ R183, R183, R116.reuse ;  /* 0x00000074b7b77221 */ /* 0x100fe20000010000 */
[----:B------:R-:W-:-:S04]  /*53f0*/  @P2 PRMT R116, R111, 0x7632, R116 ;  /* 0x000076326f742816 */ /* 0x000fc80000000074 */
[----:B------:R-:W-:-:S05]  /*5400*/  @P2 SHF.L.U32 R116, R116, 0x10, RZ ;  /* 0x0000001074742819 */ /* 0x000fca00000006ff */
[----:B------:R-:W-:-:S07]  /*5410*/  @P2 FADD.FTZ R183, R183, R116 ;  /* 0x00000074b7b72221 */ /* 0x000fce0000010000 */
.L_x_510:
[----:B------:R-:W-:-:S04]  /*5420*/  F2FP.BF16.F32.PACK_AB R116, RZ, R183 ;  /* 0x000000b7ff74723e */ /* 0x000fc800000010ff */
[----:B------:R-:W-:-:S07]  /*5430*/  PRMT R115, R115, 0x5410, R116 ;  /* 0x0000541073737816 */ /* 0x000fce0000000074 */
.L_x_511:
        /* <DEDUP_REMOVED lines=11> */
[----:B------:R-:W0:Y:S02]  /*54f0*/  LDG.E.128 R116, desc[UR4][R116.64] ;  /* 0x0000000474747981 */ /* 0x000e24000c1e1d00 */
[C---:B0-----:R-:W-:Y:S01]  /*5500*/  IMAD.U32 R167, R116.reuse, 0x10000, RZ ;  /* 0x0001000074a77824 */ /* 0x041fe200078e00ff */
[----:B------:R-:W-:Y:S01]  /*5510*/  PRMT R191, R116, 0x7632, R191 ;  /* 0x0000763274bf7816 */ /* 0x000fe200000000bf */
[----:B--2---:R-:W-:Y:S06]  /*5520*/  @P3 BRA `(.L_x_512) ;  /* 0x0000000000203947 */ /* 0x004fec0003800000 */
[----:B------:R-:W-:-:S04]  /*5530*/  ISETP.NE.U32.AND P4, PT, RZ, UR16, PT ;  /* 0x00000010ff007c0c */ /* 0x000fc8000bf85070 */
[----:B------:R-:W-:-:S13]  /*5540*/  ISETP.NE.AND.EX P4, PT, RZ, UR17, PT, P4 ;  /* 0x00000011ff007c0c */ /* 0x000fda000bf85340 */
[----:B------:R-:W-:Y:S05]  /*5550*/  @P4 BRA `(.L_x_513) ;  /* 0x0000000000084947 */ /* 0x000fea0003800000 */
[----:B------:R-:W-:Y:S05]  /*5560*/  @P0 BRA `(.L_x_514) ;  /* 0x0000000000200947 */ /* 0x000fea0003800000 */
[----:B------:R-:W-:Y:S05]  /*5570*/  BRA `(.L_x_515) ;  /* 0x0000000000247947 */ /* 0x000fea0003800000 */
.L_x_513:
[----:B-----5:R-:W-:-:S05]  /*5580*/  SHF.L.U32 R116, R108, 0x10, RZ ;  /* 0x000000106c747819 */ /* 0x020fca00000006ff */
[----:B------:R-:W-:Y:S01]  /*5590*/  FADD.FTZ R167, R116, R167 ;  /* 0x000000a774a77221 */ /* 0x000fe20000010000 */
[----:B------:R-:W-:Y:S06]  /*55a0*/  BRA `(.L_x_514) ;  /* 0x0000000000107947 */ /* 0x000fec0003800000 */
.L_x_512:
[----:B-----5:R-:W-:-:S05]  /*55b0*/  SHF.L.U32 R116, R104, 0x10, RZ ;  /* 0x0000001068747819 */ /* 0x020fca00000006ff */
[----:B------:R-:W-:Y:S01]  /*55c0*/  FADD.FTZ R167, R116, R167 ;  /* 0x000000a774a77221 */ /* 0x000fe20000010000 */
[----:B------:R-:W-:-:S04]  /*55d0*/  @P2 IMAD.U32 R116, R108, 0x10000, RZ ;  /* 0x000100006c742824 */ /* 0x000fc800078e00ff */
[----:B------:R-:W-:-:S07]  /*55e0*/  @P2 FADD.FTZ R167, R116, R167 ;  /* 0x000000a774a72221 */ /* 0x000fce0000010000 */
.L_x_514:
[----:B------:R-:W-:-:S04]  /*55f0*/  F2FP.BF16.F32.PACK_AB R116, RZ, R167 ;  /* 0x000000a7ff74723e */ /* 0x000fc800000010ff */
[----:B------:R-:W-:-:S07]  /*5600*/  PRMT R112, R116, 0x7610, R112 ;  /* 0x0000761074707816 */ /* 0x000fce0000000070 */
.L_x_515:
[----:B------:R-:W-:Y:S01]  /*5610*/  SHF.L.U32 R191, R191, 0x10, RZ ;  /* 0x00000010bfbf7819 */ /* 0x000fe200000006ff */
[----:B------:R-:W-:Y:S06]  /*5620*/  @P3 BRA `(.L_x_516) ;  /* 0x0000000000243947 */ /* 0x000fec0003800000 */
[----:B------:R-:W-:-:S04]  /*5630*/  ISETP.NE.U32.AND P4, PT, RZ, UR16, PT ;  /* 0x00000010ff007c0c */ /* 0x000fc8000bf85070 */
[----:B------:R-:W-:-:S13]  /*5640*/  ISETP.NE.AND.EX P4, PT, RZ, UR17, PT, P4 ;  /* 0x00000011ff007c0c */ /* 0x000fda000bf85340 */
[----:B------:R-:W-:Y:S05]  /*5650*/  @P4 BRA `(.L_x_517) ;  /* 0x0000000000084947 */ /* 0x000fea0003800000 */
[----:B------:R-:W-:Y:S05]  /*5660*/  @P0 BRA `(.L_x_518) ;  /* 0x00000000002c0947 */ /* 0x000fea0003800000 */
[----:B------:R-:W-:Y:S05]  /*5670*/  BRA `(.L_x_519) ;  /* 0x0000000000307947 */ /* 0x000fea0003800000 */
.L_x_517:
[----:B-----5:R-:W-:-:S04]  /*5680*/  PRMT R116, R108, 0x7632, R116 ;  /* 0x000076326c747816 */ /* 0x020fc80000000074 */
[----:B------:R-:W-:-:S05]  /*5690*/  SHF.L.U32 R116, R116, 0x10, RZ ;  /* 0x0000001074747819 */ /* 0x000fca00000006ff */
[----:B------:R-:W-:Y:S01]  /*56a0*/  FADD.FTZ R191, R191, R116 ;  /* 0x00000074bfbf7221 */ /* 0x000fe20000010000 */
[----:B------:R-:W-:Y:S06]  /*56b0*/  BRA `(.L_x_518) ;  /* 0x0000000000187947 */ /* 0x000fec0003800000 */
.L_x_516:
[----:B-----5:R-:W-:-:S05]  /*56c0*/  PRMT R116, R104, 0x7632, R116 ;  /* 0x0000763268747816 */ /* 0x020fca0000000074 */
[----:B------:R-:W-:-:S04]  /*56d0*/  IMAD.U32 R116, R116, 0x10000, RZ ;  /* 0x0001000074747824 */ /* 0x000fc800078e00ff */
[--C-:B------:R-:W-:Y:S01]  /*56e0*/  FADD.FTZ R191, R191, R116.reuse ;  /* 0x00000074bfbf7221 */ /* 0x100fe20000010000 */
[----:B------:R-:W-:-:S04]  /*56f0*/  @P2 PRMT R116, R108, 0x7632, R116 ;  /* 0x000076326c742816 */ /* 0x000fc80000000074 */
[----:B------:R-:W-:-:S05]  /*5700*/  @P2 SHF.L.U32 R116, R116, 0x10, RZ ;  /* 0x0000001074742819 */ /* 0x000fca00000006ff */
[----:B------:R-:W-:-:S07]  /*5710*/  @P2 FADD.FTZ R191, R191, R116 ;  /* 0x00000074bfbf2221 */ /* 0x000fce0000010000 */
.L_x_518:
[----:B------:R-:W-:-:S04]  /*5720*/  F2FP.BF16.F32.PACK_AB R116, RZ, R191 ;  /* 0x000000bfff74723e */ /* 0x000fc800000010ff */
[----:B------:R-:W-:-:S07]  /*5730*/  PRMT R112, R112, 0x5410, R116 ;  /* 0x0000541070707816 */ /* 0x000fce0000000074 */
.L_x_519:
        /* <DEDUP_REMOVED lines=8> */
.L_x_521:
[----:B-----5:R-:W-:-:S04]  /*57c0*/  IMAD.U32 R116, R109, 0x10000, RZ ;  /* 0x000100006d747824 */ /* 0x020fc800078e00ff */
[----:B------:R-:W-:Y:S01]  /*57d0*/  FADD.FTZ R190, R116, R190 ;  /* 0x000000be74be7221 */ /* 0x000fe20000010000 */
[----:B------:R-:W-:Y:S06]  /*57e0*/  BRA `(.L_x_522) ;  /* 0x0000000000107947 */ /* 0x000fec0003800000 */
.L_x_520:
[----:B-----5:R-:W-:-:S05]  /*57f0*/  SHF.L.U32 R116, R105, 0x10, RZ ;  /* 0x0000001069747819 */ /* 0x020fca00000006ff */
[----:B------:R-:W-:Y:S01]  /*5800*/  FADD.FTZ R190, R116, R190 ;  /* 0x000000be74be7221 */ /* 0x000fe20000010000 */
[----:B------:R-:W-:-:S05]  /*5810*/  @P2 SHF.L.U32 R116, R109, 0x10, RZ ;  /* 0x000000106d742819 */ /* 0x000fca00000006ff */
[----:B------:R-:W-:-:S07]  /*5820*/  @P2 FADD.FTZ R190, R116, R190 ;  /* 0x000000be74be2221 */ /* 0x000fce0000010000 */
.L_x_522:
[----:B------:R-:W-:-:S04]  /*5830*/  F2FP.BF16.F32.PACK_AB R116, RZ, R190 ;  /* 0x000000beff74723e */ /* 0x000fc800000010ff */
[----:B------:R-:W-:-:S07]  /*5840*/  PRMT R113, R116, 0x7610, R113 ;  /* 0x0000761074717816 */ /* 0x000fce0000000071 */
.L_x_523:
[----:B------:R-:W-:Y:S01]  /*5850*/  IMAD.U32 R193, R117, 0x10000, RZ ;  /* 0x0001000075c17824 */ /* 0x000fe200078e00ff */
[----:B------:R-:W-:Y:S06]  /*5860*/  @P3 BRA `(.L_x_524) ;  /* 0x0000000000243947 */ /* 0x000fec0003800000 */
[----:B------:R-:W-:-:S04]  /*5870*/  ISETP.NE.U32.AND P4, PT, RZ, UR16, PT ;  /* 0x00000010ff007c0c */ /* 0x000fc8000bf85070 */
[----:B------:R-:W-:-:S13]  /*5880*/  ISETP.NE.AND.EX P4, PT, RZ, UR17, PT, P4 ;  /* 0x00000011ff007c0c */ /* 0x000fda000bf85340 */
[----:B------:R-:W-:Y:S05]  /*5890*/  @P4 BRA `(.L_x_525) ;  /* 0x0000000000084947 */ /* 0x000fea0003800000 */
[----:B------:R-:W-:Y:S05]  /*58a0*/  @P0 BRA `(.L_x_526) ;  /* 0x00000000002c0947 */ /* 0x000fea0003800000 */
[----:B------:R-:W-:Y:S05]  /*58b0*/  BRA `(.L_x_527) ;  /* 0x0000000000307947 */ /* 0x000fea0003800000 */
.L_x_525:
[----:B-----5:R-:W-:-:S04]  /*58c0*/  PRMT R116, R109, 0x7632, R116 ;  /* 0x000076326d747816 */ /* 0x020fc80000000074 */
[----:B------:R-:W-:-:S05]  /*58d0*/  SHF.L.U32 R116, R116, 0x10, RZ ;  /* 0x0000001074747819 */ /* 0x000fca00000006ff */
[----:B------:R-:W-:Y:S01]  /*58e0*/  FADD.FTZ R193, R193, R116 ;  /* 0x00000074c1c17221 */ /* 0x000fe20000010000 */
[----:B------:R-:W-:Y:S06]  /*58f0*/  BRA `(.L_x_526) ;  /* 0x0000000000187947 */ /* 0x000fec0003800000 */
.L_x_524:
[----:B-----5:R-:W-:-:S04]  /*5900*/  PRMT R116, R105, 0x7632, R116 ;  /* 0x0000763269747816 */ /* 0x020fc80000000074 */
[----:B------:R-:W-:-:S05]  /*5910*/  SHF.L.U32 R116, R116, 0x10, RZ ;  /* 0x0000001074747819 */ /* 0x000fca00000006ff */
[--C-:B------:R-:W-:Y:S01]  /*5920*/  FADD.FTZ R193, R193, R116.reuse ;  /* 0x00000074c1c17221 */ /* 0x100fe20000010000 */
[----:B------:R-:W-:-:S05]  /*5930*/  @P2 PRMT R116, R109, 0x7632, R116 ;  /* 0x000076326d742816 */ /* 0x000fca0000000074 */
[----:B------:R-:W-:-:S04]  /*5940*/  @P2 IMAD.U32 R116, R116, 0x10000, RZ ;  /* 0x0001000074742824 */ /* 0x000fc800078e00ff */
[----:B------:R-:W-:-:S07]  /*5950*/  @P2 FADD.FTZ R193, R193, R116 ;  /* 0x00000074c1c12221 */ /* 0x000fce0000010000 */
.L_x_526:
[----:B------:R-:W-:-:S04]  /*5960*/  F2FP.BF16.F32.PACK_AB R116, RZ, R193 ;  /* 0x000000c1ff74723e */ /* 0x000fc800000010ff */
[----:B------:R-:W-:-:S07]  /*5970*/  PRMT R113, R113, 0x5410, R116 ;  /* 0x0000541071717816 */ /* 0x000fce0000000074 */
.L_x_527:
        /* <DEDUP_REMOVED lines=8> */
.L_x_529:
[----:B-----5:R-:W-:-:S05]  /*5a00*/  SHF.L.U32 R116, R110, 0x10, RZ ;  /* 0x000000106e747819 */ /* 0x020fca00000006ff */
[----:B------:R-:W-:Y:S01]  /*5a10*/  FADD.FTZ R192, R116, R192 ;  /* 0x000000c074c07221 */ /* 0x000fe20000010000 */
[----:B------:R-:W-:Y:S06]  /*5a20*/  BRA `(.L_x_530) ;  /* 0x0000000000107947 */ /* 0x000fec0003800000 */
.L_x_528:
[----:B-----5:R-:W-:-:S04]  /*5a30*/  IMAD.U32 R116, R106, 0x10000, RZ ;  /* 0x000100006a747824 */ /* 0x020fc800078e00ff */
[----:B------:R-:W-:Y:S01]  /*5a40*/  FADD.FTZ R192, R116, R192 ;  /* 0x000000c074c07221 */ /* 0x000fe20000010000 */
[----:B------:R-:W-:-:S05]  /*5a50*/  @P2 SHF.L.U32 R116, R110, 0x10, RZ ;  /* 0x000000106e742819 */ /* 0x000fca00000006ff */
[----:B------:R-:W-:-:S07]  /*5a60*/  @P2 FADD.FTZ R192, R116, R192 ;  /* 0x000000c074c02221 */ /* 0x000fce0000010000 */
.L_x_530:
[----:B------:R-:W-:-:S04]  /*5a70*/  F2FP.BF16.F32.PACK_AB R116, RZ, R192 ;  /* 0x000000c0ff74723e */ /* 0x000fc800000010ff */
[----:B------:R-:W-:-:S07]  /*5a80*/  PRMT R114, R116, 0x7610, R114 ;  /* 0x0000761074727816 */ /* 0x000fce0000000072 */
.L_x_531:
[----:B------:R-:W-:Y:S01]  /*5a90*/  SHF.L.U32 R195, R118, 0x10, RZ ;  /* 0x0000001076c37819 */ /* 0x000fe200000006ff */
[----:B------:R-:W-:Y:S06]  /*5aa0*/  @P3 BRA `(.L_x_532) ;  /* 0x0000000000243947 */ /* 0x000fec0003800000 */
[----:B------:R-:W-:-:S04]  /*5ab0*/  ISETP.NE.U32.AND P4, PT, RZ, UR16, PT ;  /* 0x00000010ff007c0c */ /* 0x000fc8000bf85070 */
[----:B------:R-:W-:-:S13]  /*5ac0*/  ISETP.NE.AND.EX P4, PT, RZ, UR17, PT, P4 ;  /* 0x00000011ff007c0c */ /* 0x000fda000bf85340 */
[----:B------:R-:W-:Y:S05]  /*5ad0*/  @P4 BRA `(.L_x_533) ;  /* 0x0000000000084947 */ /* 0x000fea0003800000 */
[----:B------:R-:W-:Y:S05]  /*5ae0*/  @P0 BRA `(.L_x_534) ;  /* 0x00000000002c0947 */ /* 0x000fea0003800000 */
[----:B------:R-:W-:Y:S05]  /*5af0*/  BRA `(.L_x_535) ;  /* 0x0000000000307947 */ /* 0x000fea0003800000 */
.L_x_533:
[----:B-----5:R-:W-:-:S05]  /*5b00*/  PRMT R116, R110, 0x7632, R116 ;  /* 0x000076326e747816 */ /* 0x020fca0000000074 */
[----:B------:R-:W-:-:S04]  /*5b10*/  IMAD.U32 R116, R116, 0x10000, RZ ;  /* 0x0001000074747824 */ /* 0x000fc800078e00ff */
[----:B------:R-:W-:Y:S01]  /*5b20*/  FADD.FTZ R195, R195, R116 ;  /* 0x00000074c3c37221 */ /* 0x000fe20000010000 */
[----:B------:R-:W-:Y:S06]  /*5b30*/  BRA `(.L_x_534) ;  /* 0x0000000000187947 */ /* 0x000fec0003800000 */
.L_x_532:
[----:B-----5:R-:W-:-:S04]  /*5b40*/  PRMT R116, R106, 0x7632, R116 ;  /* 0x000076326a747816 */ /* 0x020fc80000000074 */
[----:B------:R-:W-:-:S05]  /*5b50*/  SHF.L.U32 R116, R116, 0x10, RZ ;  /* 0x0000001074747819 */ /* 0x000fca00000006ff */
[--C-:B------:R-:W-:Y:S01]  /*5b60*/  FADD.FTZ R195, R195, R116.reuse ;  /* 0x00000074c3c37221 */ /* 0x100fe20000010000 */
[----:B------:R-:W-:-:S04]  /*5b70*/  @P2 PRMT R116, R110, 0x7632, R116 ;  /* 0x000076326e742816 */ /* 0x000fc80000000074 */
[----:B------:R-:W-:-:S05]  /*5b80*/  @P2 SHF.L.U32 R116, R116, 0x10, RZ ;  /* 0x0000001074742819 */ /* 0x000fca00000006ff */
[----:B------:R-:W-:-:S07]  /*5b90*/  @P2 FADD.FTZ R195, R195, R116 ;  /* 0x00000074c3c32221 */ /* 0x000fce0000010000 */
.L_x_534:
[----:B------:R-:W-:-:S04]  /*5ba0*/  F2FP.BF16.F32.PACK_AB R116, RZ, R195 ;  /* 0x000000c3ff74723e */ /* 0x000fc800000010ff */
[----:B------:R-:W-:-:S07]  /*5bb0*/  PRMT R114, R114, 0x5410, R116 ;  /* 0x0000541072727816 */ /* 0x000fce0000000074 */
.L_x_535:
        /* <DEDUP_REMOVED lines=8> */
.L_x_537:
[----:B-----5:R-:W-:-:S05]  /*5c40*/  SHF.L.U32 R116, R111, 0x10, RZ ;  /* 0x000000106f747819 */ /* 0x020fca00000006ff */
[----:B------:R-:W-:Y:S01]  /*5c50*/  FADD.FTZ R194, R116, R194 ;  /* 0x000000c274c27221 */ /* 0x000fe20000010000 */
[----:B------:R-:W-:Y:S06]  /*5c60*/  BRA `(.L_x_538) ;  /* 0x0000000000107947 */ /* 0x000fec0003800000 */
.L_x_536:
[----:B-----5:R-:W-:-:S05]  /*5c70*/  SHF.L.U32 R116, R107, 0x10, RZ ;  /* 0x000000106b747819 */ /* 0x020fca00000006ff */
[----:B------:R-:W-:Y:S01]  /*5c80*/  FADD.FTZ R194, R116, R194 ;  /* 0x000000c274c27221 */ /* 0x000fe20000010000 */
[----:B------:R-:W-:-:S04]  /*5c90*/  @P2 IMAD.U32 R116, R111, 0x10000, RZ ;  /* 0x000100006f742824 */ /* 0x000fc800078e00ff */
[----:B------:R-:W-:-:S07]  /*5ca0*/  @P2 FADD.FTZ R194, R116, R194 ;  /* 0x000000c274c22221 */ /* 0x000fce0000010000 */
.L_x_538:
[----:B------:R-:W-:-:S04]  /*5cb0*/  F2FP.BF16.F32.PACK_AB R116, RZ, R194 ;  /* 0x000000c2ff74723e */ /* 0x000fc800000010ff */
[----:B------:R-:W-:-:S07]  /*5cc0*/  PRMT R115, R116, 0x7610, R115 ;  /* 0x0000761074737816 */ /* 0x000fce0000000073 */
.L_x_539:
[----:B------:R-:W-:Y:S01]  /*5cd0*/  SHF.L.U32 R196, R119, 0x10, RZ ;  /* 0x0000001077c47819 */ /* 0x000fe200000006ff */
[----:B------:R-:W-:Y:S06]  /*5ce0*/  @P3 BRA `(.L_x_540) ;  /* 0x0000000000243947 */ /* 0x000fec0003800000 */
[----:B------:R-:W-:-:S04]  /*5cf0*/  ISETP.NE.U32.AND P4, PT, RZ, UR16, PT ;  /* 0x00000010ff007c0c */ /* 0x000fc8000bf85070 */
[----:B------:R-:W-:-:S13]  /*5d00*/  ISETP.NE.AND.EX P4, PT, RZ, UR17, PT, P4 ;  /* 0x00000011ff007c0c */ /* 0x000fda000bf85340 */
[----:B------:R-:W-:Y:S05]  /*5d10*/  @P4 BRA `(.L_x_541) ;  /* 0x0000000000084947 */ /* 0x000fea0003800000 */
[----:B------:R-:W-:Y:S05]  /*5d20*/  @P0 BRA `(.L_x_542) ;  /* 0x00000000002c0947 */ /* 0x000fea0003800000 */
[----:B------:R-:W-:Y:S05]  /*5d30*/  BRA `(.L_x_543) ;  /* 0x0000000000307947 */ /* 0x000fea0003800000 */
.L_x_541:
[----:B-----5:R-:W-:-:S04]  /*5d40*/  PRMT R116, R111, 0x7632, R116 ;  /* 0x000076326f747816 */ /* 0x020fc80000000074 */
[----:B------:R-:W-:-:S05]  /*5d50*/  SHF.L.U32 R116, R116, 0x10, RZ ;  /* 0x0000001074747819 */ /* 0x000fca00000006ff */
[----:B------:R-:W-:Y:S01]  /*5d60*/  FADD.FTZ R196, R196, R116 ;  /* 0x00000074c4c47221 */ /* 0x000fe20000010000 */
[----:B------:R-:W-:Y:S06]  /*5d70*/  BRA `(.L_x_542) ;  /* 0x0000000000187947 */ /* 0x000fec0003800000 */
.L_x_540:
[----:B-----5:R-:W-:-:S05]  /*5d80*/  PRMT R116, R107, 0x7632, R116 ;  /* 0x000076326b747816 */ /* 0x020fca0000000074 */
[----:B------:R-:W-:-:S04]  /*5d90*/  IMAD.U32 R116, R116, 0x10000, RZ ;  /* 0x0001000074747824 */ /* 0x000fc800078e00ff */
[--C-:B------:R-:W-:Y:S01]  /*5da0*/  FADD.FTZ R196, R196, R116.reuse ;  /* 0x00000074c4c47221 */ /* 0x100fe20000010000 */
[----:B------:R-:W-:-:S04]  /*5db0*/  @P2 PRMT R116, R111, 0x7632, R116 ;  /* 0x000076326f742816 */ /* 0x000fc80000000074 */
[----:B------:R-:W-:-:S05]  /*5dc0*/  @P2 SHF.L.U32 R116, R116, 0x10, RZ ;  /* 0x0000001074742819 */ /* 0x000fca00000006ff */
[----:B------:R-:W-:-:S07]  /*5dd0*/  @P2 FADD.FTZ R196, R196, R116 ;  /* 0x00000074c4c42221 */ /* 0x000fce0000010000 */
.L_x_542:
[----:B------:R-:W-:-:S04]  /*5de0*/  F2FP.BF16.F32.PACK_AB R116, RZ, R196 ;  /* 0x000000c4ff74723e */ /* 0x000fc800000010ff */
[----:B------:R-:W-:-:S07]  /*5df0*/  PRMT R115, R115, 0x5410, R116 ;  /* 0x0000541073737816 */ /* 0x000fce0000000074 */
.L_x_543:
[----:B------:R-:W0:Y:S01]  /*5e00*/  @P0 LDC.64 R118, c[0x0][0x238] ;  /* 0x00008e00ff760b82 */ /* 0x000e220000000a00 */
[----:B------:R-:W-:-:S07]  /*5e10*/  IADD3 R166, R147, 0xe0, RZ ;  /* 0x000000e093a67810 */ /* 0x000fce0007ffe0ff */
[----:B------:R-:W1:Y:S01]  /*5e20*/  @P1 LDC.64 R116, c[0x0][0x228] ;  /* 0x00008a00ff741b82 */ /* 0x000e620000000a00 */
[----:B0-----:R-:W-:-:S05]  /*5e30*/  @P0 IMAD.WIDE.U32 R118, R123, 0x10, R118 ;  /* 0x000000107b760825 */ /* 0x001fca00078e0076 */
[----:B------:R0:W-:Y:S01]  /*5e40*/  @P0 STG.E.128 desc[UR4][R118.64], R112 ;  /* 0x0000007076000986 */ /* 0x0001e2000c101d04 */
[----:B-1----:R-:W-:-:S05]  /*5e50*/  @P1 IMAD.WIDE.U32 R116, R166, 0x10, R116 ;  /* 0x00000010a6741825 */ /* 0x002fca00078e0074 */
[----:B-----5:R1:W5:Y:S02]  /*5e60*/  @P1 LDG.E.128 R104, desc[UR4][R116.64] ;  /* 0x0000000474681981 */ /* 0x020364000c1e1d00 */
[----:B-1----:R-:W1:Y:S02]  /*5e70*/  @P2 LDC.64 R116, c[0x0][0x230] ;  /* 0x00008c00ff742b82 */ /* 0x002e640000000a00 */
[----:B-1----:R-:W-:-:S05]  /*5e80*/  @P2 IMAD.WIDE.U32 R116, R166, 0x10, R116 ;  /* 0x00000010a6742825 */ /* 0x002fca00078e0074 */
[----:B------:R1:W5:Y:S02]  /*5e90*/  @P2 LDG.E.128 R108, desc[UR4][R116.64] ;  /* 0x00000004746c2981 */ /* 0x000364000c1e1d00 */
[----:B-1----:R-:W-:-:S06]  /*5ea0*/  IMAD.WIDE.U32 R116, R166, 0x10, R208 ;  /* 0x00000010a6747825 */ /* 0x002fcc00078e00d0 */
[----:B0-----:R-:W2:Y:S02]  /*5eb0*/  LDG.E.128 R116, desc[UR4][R116.64] ;  /* 0x0000000474747981 */ /* 0x001ea4000c1e1d00 */
[C---:B--2---:R-:W-:Y:S01]  /*5ec0*/  IMAD.U32 R207, R116.reuse, 0x10000, RZ ;  /* 0x0001000074cf7824 */ /* 0x044fe200078e00ff */
[----:B------:R-:W-:Y:S01]  /*5ed0*/  PRMT R209, R116, 0x7632, R209 ;  /* 0x0000763274d17816 */ /* 0x000fe200000000d1 */
[----:B------:R-:W-:Y:S06]  /*5ee0*/  @P3 BRA `(.L_x_544) ;  /* 0x0000000000203947 */ /* 0x000fec0003800000 */
[----:B------:R-:W-:-:S04]  /*5ef0*/  ISETP.NE.U32.AND P4, PT, RZ, UR16, PT ;  /* 0x00000010ff007c0c */ /* 0x000fc8000bf85070 */
[----:B------:R-:W-:-:S13]  /*5f00*/  ISETP.NE.AND.EX P4, PT, RZ, UR17, PT, P4 ;  /* 0x00000011ff007c0c */ /* 0x000fda000bf85340 */
[----:B------:R-:W-:Y:S05]  /*5f10*/  @P4 BRA `(.L_x_545) ;  /* 0x0000000000084947 */ /* 0x000fea0003800000 */
[----:B------:R-:W-:Y:S05]  /*5f20*/  @P0 BRA `(.L_x_546) ;  /* 0x0000000000200947 */ /* 0x000fea0003800000 */
[----:B------:R-:W-:Y:S05]  /*5f30*/  BRA `(.L_x_547) ;  /* 0x0000000000247947 */ /* 0x000fea0003800000 */
.L_x_545:
[----:B-----5:R-:W-:-:S05]  /*5f40*/  SHF.L.U32 R116, R108, 0x10, RZ ;  /* 0x000000106c747819 */ /* 0x020fca00000006ff */
[----:B------:R-:W-:Y:S01]  /*5f50*/  FADD.FTZ R207, R116, R207 ;  /* 0x000000cf74cf7221 */ /* 0x000fe20000010000 */
[----:B------:R-:W-:Y:S06]  /*5f60*/  BRA `(.L_x_546) ;  /* 0x0000000000107947 */ /* 0x000fec0003800000 */
.L_x_544:
[----:B-----5:R-:W-:-:S05]  /*5f70*/  SHF.L.U32 R116, R104, 0x10, RZ ;  /* 0x0000001068747819 */ /* 0x020fca00000006ff */
[----:B------:R-:W-:Y:S01]  /*5f80*/  FADD.FTZ R207, R116, R207 ;  /* 0x000000cf74cf7221 */ /* 0x000fe20000010000 */
[----:B------:R-:W-:-:S04]  /*5f90*/  @P2 IMAD.U32 R116, R108, 0x10000, RZ ;  /* 0x000100006c742824 */ /* 0x000fc800078e00ff */
[----:B------:R-:W-:-:S07]  /*5fa0*/  @P2 FADD.FTZ R207, R116, R207 ;  /* 0x000000cf74cf2221 */ /* 0x000fce0000010000 */
.L_x_546:
[----:B------:R-:W-:-:S04]  /*5fb0*/  F2FP.BF16.F32.PACK_AB R116, RZ, R207 ;  /* 0x000000cfff74723e */ /* 0x000fc800000010ff */
[----:B------:R-:W-:-:S07]  /*5fc0*/  PRMT R112, R116, 0x7610, R112 ;  /* 0x0000761074707816 */ /* 0x000fce0000000070 */
.L_x_547:
[----:B------:R-:W-:Y:S01]  /*5fd0*/  SHF.L.U32 R209, R209, 0x10, RZ ;  /* 0x00000010d1d17819 */ /* 0x000fe200000006ff */
[----:B------:R-:W-:Y:S06]  /*5fe0*/  @P3 BRA `(.L_x_548) ;  /* 0x0000000000243947 */ /* 0x000fec0003800000 */
[----:B------:R-:W-:-:S04]  /*5ff0*/  ISETP.NE.U32.AND P4, PT, RZ, UR16, PT ;  /* 0x00000010ff007c0c */ /* 0x000fc8000bf85070 */
[----:B------:R-:W-:-:S13]  /*6000*/  ISETP.NE.AND.EX P4, PT, RZ, UR17, PT, P4 ;  /* 0x00000011ff007c0c */ /* 0x000fda000bf85340 */
[----:B------:R-:W-:Y:S05]  /*6010*/  @P4 BRA `(.L_x_549) ;  /* 0x0000000000084947 */ /* 0x000fea0003800000 */
[----:B------:R-:W-:Y:S05]  /*6020*/  @P0 BRA `(.L_x_550) ;  /* 0x00000000002c0947 */ /* 0x000fea0003800000 */
[----:B------:R-:W-:Y:S05]  /*6030*/  BRA `(.L_x_551) ;  /* 0x0000000000307947 */ /* 0x000fea0003800000 */
.L_x_549:
[----:B-----5:R-:W-:-:S04]  /*6040*/  PRMT R116, R108, 0x7632, R116 ;  /* 0x000076326c747816 */ /* 0x020fc80000000074 */
[----:B------:R-:W-:-:S05]  /*6050*/  SHF.L.U32 R116, R116, 0x10, RZ ;  /* 0x0000001074747819 */ /* 0x000fca00000006ff */
[----:B------:R-:W-:Y:S01]  /*6060*/  FADD.FTZ R209, R209, R116 ;  /* 0x00000074d1d17221 */ /* 0x000fe20000010000 */
[----:B------:R-:W-:Y:S06]  /*6070*/  BRA `(.L_x_550) ;  /* 0x0000000000187947 */ /* 0x000fec0003800000 */
.L_x_548:
[----:B-----5:R-:W-:-:S05]  /*6080*/  PRMT R116, R104, 0x7632, R116 ;  /* 0x0000763268747816 */ /* 0x020fca0000000074 */
[----:B------:R-:W-:-:S04]  /*6090*/  IMAD.U32 R116, R116, 0x10000, RZ ;  /* 0x0001000074747824 */ /* 0x000fc800078e00ff */
[--C-:B------:R-:W-:Y:S01]  /*60a0*/  FADD.FTZ R209, R209, R116.reuse ;  /* 0x00000074d1d17221 */ /* 0x100fe20000010000 */
[----:B------:R-:W-:-:S04]  /*60b0*/  @P2 PRMT R116, R108, 0x7632, R116 ;  /* 0x000076326c742816 */ /* 0x000fc80000000074 */
[----:B------:R-:W-:-:S05]  /*60c0*/  @P2 SHF.L.U32 R116, R116, 0x10, RZ ;  /* 0x0000001074742819 */ /* 0x000fca00000006ff */
[----:B------:R-:W-:-:S07]  /*60d0*/  @P2 FADD.FTZ R209, R209, R116 ;  /* 0x00000074d1d12221 */ /* 0x000fce0000010000 */
.L_x_550:
[----:B------:R-:W-:-:S04]  /*60e0*/  F2FP.BF16.F32.PACK_AB R116, RZ, R209 ;  /* 0x000000d1ff74723e */ /* 0x000fc800000010ff */
[----:B------:R-:W-:-:S07]  /*60f0*/  PRMT R112, R112, 0x5410, R116 ;  /* 0x0000541070707816 */ /* 0x000fce0000000074 */
.L_x_551:
        /* <DEDUP_REMOVED lines=8> */
.L_x_553:
[----:B-----5:R-:W-:-:S04]  /*6180*/  IMAD.U32 R116, R109, 0x10000, RZ ;  /* 0x000100006d747824 */ /* 0x020fc800078e00ff */
[----:B------:R-:W-:Y:S01]  /*6190*/  FADD.FTZ R208, R116, R208 ;  /* 0x000000d074d07221 */ /* 0x000fe20000010000 */
[----:B------:R-:W-:Y:S06]  /*61a0*/  BRA `(.L_x_554) ;  /* 0x0000000000107947 */ /* 0x000fec0003800000 */
.L_x_552:
[----:B-----5:R-:W-:-:S05]  /*61b0*/  SHF.L.U32 R116, R105, 0x10, RZ ;  /* 0x0000001069747819 */ /* 0x020fca00000006ff */
[----:B------:R-:W-:Y:S01]  /*61c0*/  FADD.FTZ R208, R116, R208 ;  /* 0x000000d074d07221 */ /* 0x000fe20000010000 */
[----:B------:R-:W-:-:S05]  /*61d0*/  @P2 SHF.L.U32 R116, R109, 0x10, RZ ;  /* 0x000000106d742819 */ /* 0x000fca00000006ff */
[----:B------:R-:W-:-:S07]  /*61e0*/  @P2 FADD.FTZ R208, R116, R208 ;  /* 0x000000d074d02221 */ /* 0x000fce0000010000 */
.L_x_554:
[----:B------:R-:W-:-:S04]  /*61f0*/  F2FP.BF16.F32.PACK_AB R116, RZ, R208 ;  /* 0x000000d0ff74723e */ /* 0x000fc800000010ff */
[----:B------:R-:W-:-:S07]  /*6200*/  PRMT R113, R116, 0x7610, R113 ;  /* 0x0000761074717816 */ /* 0x000fce0000000071 */
.L_x_555:
[----:B------:R-:W-:Y:S01]  /*6210*/  IMAD.U32 R211, R117, 0x10000, RZ ;  /* 0x0001000075d37824 */ /* 0x000fe200078e00ff */
[----:B------:R-:W-:Y:S06]  /*6220*/  @P3 BRA `(.L_x_556) ;  /* 0x0000000000243947 */ /* 0x000fec0003800000 */
[----:B------:R-:W-:-:S04]  /*6230*/  ISETP.NE.U32.AND P4, PT, RZ, UR16, PT ;  /* 0x00000010ff007c0c */ /* 0x000fc8000bf85070 */
[----:B------:R-:W-:-:S13]  /*6240*/  ISETP.NE.AND.EX P4, PT, RZ, UR17, PT, P4 ;  /* 0x00000011ff007c0c */ /* 0x000fda000bf85340 */
[----:B------:R-:W-:Y:S05]  /*6250*/  @P4 BRA `(.L_x_557) ;  /* 0x0000000000084947 */ /* 0x000fea0003800000 */
[----:B------:R-:W-:Y:S05]  /*6260*/  @P0 BRA `(.L_x_558) ;  /* 0x00000000002c0947 */ /* 0x000fea0003800000 */
[----:B------:R-:W-:Y:S05]  /*6270*/  BRA `(.L_x_559) ;  /* 0x0000000000307947 */ /* 0x000fea0003800000 */
.L_x_557:
[----:B-----5:R-:W-:-:S04]  /*6280*/  PRMT R116, R109, 0x7632, R116 ;  /* 0x000076326d747816 */ /* 0x020fc80000000074 */
[----:B------:R-:W-:-:S05]  /*6290*/  SHF.L.U32 R116, R116, 0x10, RZ ;  /* 0x0000001074747819 */ /* 0x000fca00000006ff */
[----:B------:R-:W-:Y:S01]  /*62a0*/  FADD.FTZ R211, R211, R116 ;  /* 0x00000074d3d37221 */ /* 0x000fe20000010000 */
[----:B------:R-:W-:Y:S06]  /*62b0*/  BRA `(.L_x_558) ;  /* 0x0000000000187947 */ /* 0x000fec0003800000 */
.L_x_556:
[----:B-----5:R-:W-:-:S04]  /*62c0*/  PRMT R116, R105, 0x7632, R116 ;  /* 0x0000763269747816 */ /* 0x020fc80000000074 */
[----:B------:R-:W-:-:S05]  /*62d0*/  SHF.L.U32 R116, R116, 0x10, RZ ;  /* 0x0000001074747819 */ /* 0x000fca00000006ff */
[--C-:B------:R-:W-:Y:S01]  /*62e0*/  FADD.FTZ R211, R211, R116.reuse ;  /* 0x00000074d3d37221 */ /* 0x100fe20000010000 */
[----:B------:R-:W-:-:S05]  /*62f0*/  @P2 PRMT R116, R109, 0x7632, R116 ;  /* 0x000076326d742816 */ /* 0x000fca0000000074 */
[----:B------:R-:W-:-:S04]  /*6300*/  @P2 IMAD.U32 R116, R116, 0x10000, RZ ;  /* 0x0001000074742824 */ /* 0x000fc800078e00ff */
[----:B------:R-:W-:-:S07]  /*6310*/  @P2 FADD.FTZ R211, R211, R116 ;  /* 0x00000074d3d32221 */ /* 0x000fce0000010000 */
.L_x_558:
[----:B------:R-:W-:-:S04]  /*6320*/  F2FP.BF16.F32.PACK_AB R116, RZ, R211 ;  /* 0x000000d3ff74723e */ /* 0x000fc800000010ff */
[----:B------:R-:W-:-:S07]  /*6330*/  PRMT R113, R113, 0x5410, R116 ;  /* 0x0000541071717816 */ /* 0x000fce0000000074 */
.L_x_559:
        /* <DEDUP_REMOVED lines=8> */
.L_x_561:
[----:B-----5:R-:W-:-:S05]  /*63c0*/  SHF.L.U32 R116, R110, 0x10, RZ ;  /* 0x000000106e747819 */ /* 0x020fca00000006ff */
[----:B------:R-:W-:Y:S01]  /*63d0*/  FADD.FTZ R210, R116, R210 ;  /* 0x000000d274d27221 */ /* 0x000fe20000010000 */
[----:B------:R-:W-:Y:S06]  /*63e0*/  BRA `(.L_x_562) ;  /* 0x0000000000107947 */ /* 0x000fec0003800000 */
.L_x_560:
[----:B-----5:R-:W-:-:S04]  /*63f0*/  IMAD.U32 R116, R106, 0x10000, RZ ;  /* 0x000100006a747824 */ /* 0x020fc800078e00ff */
[----:B------:R-:W-:Y:S01]  /*6400*/  FADD.FTZ R210, R116, R210 ;  /* 0x000000d274d27221 */ /* 0x000fe20000010000 */
[----:B------:R-:W-:-:S05]  /*6410*/  @P2 SHF.L.U32 R116, R110, 0x10, RZ ;  /* 0x000000106e742819 */ /* 0x000fca00000006ff */
[----:B------:R-:W-:-:S07]  /*6420*/  @P2 FADD.FTZ R210, R116, R210 ;  /* 0x000000d274d22221 */ /* 0x000fce0000010000 */
.L_x_562:
[----:B------:R-:W-:-:S04]  /*6430*/  F2FP.BF16.F32.PACK_AB R116, RZ, R210 ;  /* 0x000000d2ff74723e */ /* 0x000fc800000010ff */
[----:B------:R-:W-:-:S07]  /*6440*/  PRMT R114, R116, 0x7610, R114 ;  /* 0x0000761074727816 */ /* 0x000fce0000000072 */
.L_x_563:
[----:B------:R-:W-:Y:S01]  /*6450*/  SHF.L.U32 R213, R118, 0x10, RZ ;  /* 0x0000001076d57819 */ /* 0x000fe200000006ff */
[----:B------:R-:W-:Y:S06]  /*6460*/  @P3 BRA `(.L_x_564) ;  /* 0x0000000000243947 */ /* 0x000fec0003800000 */
[----:B------:R-:W-:-:S04]  /*6470*/  ISETP.NE.U32.AND P4, PT, RZ, UR16, PT ;  /* 0x00000010ff007c0c */ /* 0x000fc8000bf85070 */
[----:B------:R-:W-:-:S13]  /*6480*/  ISETP.NE.AND.EX P4, PT, RZ, UR17, PT, P4 ;  /* 0x00000011ff007c0c */ /* 0x000fda000bf85340 */
[----:B------:R-:W-:Y:S05]  /*6490*/  @P4 BRA `(.L_x_565) ;  /* 0x0000000000084947 */ /* 0x000fea0003800000 */
[----:B------:R-:W-:Y:S05]  /*64a0*/  @P0 BRA `(.L_x_566) ;  /* 0x00000000002c0947 */ /* 0x000fea0003800000 */
[----:B------:R-:W-:Y:S05]  /*64b0*/  BRA `(.L_x_567) ;  /* 0x0000000000307947 */ /* 0x000fea0003800000 */
.L_x_565:
[----:B-----5:R-:W-:-:S05]  /*64c0*/  PRMT R116, R110, 0x7632, R116 ;  /* 0x000076326e747816 */ /* 0x020fca0000000074 */
[----:B------:R-:W-:-:S04]  /*64d0*/  IMAD.U32 R116, R116, 0x10000, RZ ;  /* 0x0001000074747824 */ /* 0x000fc800078e00ff */
[----:B------:R-:W-:Y:S01]  /*64e0*/  FADD.FTZ R213, R213, R116 ;  /* 0x00000074d5d57221 */ /* 0x000fe20000010000 */
[----:B------:R-:W-:Y:S06]  /*64f0*/  BRA `(.L_x_566) ;  /* 0x0000000000187947 */ /* 0x000fec0003800000 */
.L_x_564:
[----:B-----5:R-:W-:-:S04]  /*6500*/  PRMT R116, R106, 0x7632, R116 ;  /* 0x000076326a747816 */ /* 0x020fc80000000074 */
[----:B------:R-:W-:-:S05]  /*6510*/  SHF.L.U32 R116, R116, 0x10, RZ ;  /* 0x0000001074747819 */ /* 0x000fca00000006ff */
[--C-:B------:R-:W-:Y:S01]  /*6520*/  FADD.FTZ R213, R213, R116.reuse ;  /* 0x00000074d5d57221 */ /* 0x100fe20000010000 */
[----:B------:R-:W-:-:S04]  /*6530*/  @P2 PRMT R116, R110, 0x7632, R116 ;  /* 0x000076326e742816 */ /* 0x000fc80000000074 */
[----:B------:R-:W-:-:S05]  /*6540*/  @P2 SHF.L.U32 R116, R116, 0x10, RZ ;  /* 0x0000001074742819 */ /* 0x000fca00000006ff */
[----:B------:R-:W-:-:S07]  /*6550*/  @P2 FADD.FTZ R213, R213, R116 ;  /* 0x00000074d5d52221 */ /* 0x000fce0000010000 */
.L_x_566:
[----:B------:R-:W-:-:S04]  /*6560*/  F2FP.BF16.F32.PACK_AB R116, RZ, R213 ;  /* 0x000000d5ff74723e */ /* 0x000fc800000010ff */
[----:B------:R-:W-:-:S07]  /*6570*/  PRMT R114, R114, 0x5410, R116 ;  /* 0x0000541072727816 */ /* 0x000fce0000000074 */
.L_x_567:
        /* <DEDUP_REMOVED lines=8> */
.L_x_569:
[----:B-----5:R-:W-:-:S05]  /*6600*/  SHF.L.U32 R116, R111, 0x10, RZ ;  /* 0x000000106f747819 */ /* 0x020fca00000006ff */
[----:B------:R-:W-:Y:S01]  /*6610*/  FADD.FTZ R212, R116, R212 ;  /* 0x000000d474d47221 */ /* 0x000fe20000010000 */
[----:B------:R-:W-:Y:S06]  /*6620*/  BRA `(.L_x_570) ;  /* 0x0000000000107947 */ /* 0x000fec0003800000 */
.L_x_568:
[----:B-----5:R-:W-:-:S05]  /*6630*/  SHF.L.U32 R116, R107, 0x10, RZ ;  /* 0x000000106b747819 */ /* 0x020fca00000006ff */
[----:B------:R-:W-:Y:S01]  /*6640*/  FADD.FTZ R212, R116, R212 ;  /* 0x000000d474d47221 */ /* 0x000fe20000010000 */
[----:B------:R-:W-:-:S04]  /*6650*/  @P2 IMAD.U32 R116, R111, 0x10000, RZ ;  /* 0x000100006f742824 */ /* 0x000fc800078e00ff */
[----:B------:R-:W-:-:S07]  /*6660*/  @P2 FADD.FTZ R212, R116, R212 ;  /* 0x000000d474d42221 */ /* 0x000fce0000010000 */
.L_x_570:
[----:B------:R-:W-:-:S04]  /*6670*/  F2FP.BF16.F32.PACK_AB R116, RZ, R212 ;  /* 0x000000d4ff74723e */ /* 0x000fc800000010ff */
[----:B------:R-:W-:-:S07]  /*6680*/  PRMT R115, R116, 0x7610, R115 ;  /* 0x0000761074737816 */ /* 0x000fce0000000073 */
.L_x_571:
[----:B------:R-:W-:Y:S01]  /*6690*/  SHF.L.U32 R214, R119, 0x10, RZ ;  /* 0x0000001077d67819 */ /* 0x000fe200000006ff */
[----:B------:R-:W-:Y:S06]  /*66a0*/  @P3 BRA `(.L_x_572) ;  /* 0x0000000000243947 */ /* 0x000fec0003800000 */
[----:B------:R-:W-:-:S04]  /*66b0*/  ISETP.NE.U32.AND P2, PT, RZ, UR16, PT ;  /* 0x00000010ff007c0c */ /* 0x000fc8000bf45070 */
[----:B------:R-:W-:-:S13]  /*66c0*/  ISETP.NE.AND.EX P2, PT, RZ, UR17, PT, P2 ;  /* 0x00000011ff007c0c */ /* 0x000fda000bf45320 */
[----:B------:R-:W-:Y:S05]  /*66d0*/  @P2 BRA `(.L_x_573) ;  /* 0x0000000000082947 */ /* 0x000fea0003800000 */
[----:B------:R-:W-:Y:S05]  /*66e0*/  @P0 BRA `(.L_x_574) ;  /* 0x00000000002c0947 */ /* 0x000fea0003800000 */
[----:B------:R-:W-:Y:S05]  /*66f0*/  BRA `(.L_x_575) ;  /* 0x0000000000307947 */ /* 0x000fea0003800000 */
.L_x_573:
[----:B-----5:R-:W-:-:S04]  /*6700*/  PRMT R116, R111, 0x7632, R116 ;  /* 0x000076326f747816 */ /* 0x020fc80000000074 */
[----:B------:R-:W-:-:S05]  /*6710*/  SHF.L.U32 R116, R116, 0x10, RZ ;  /* 0x0000001074747819 */ /* 0x000fca00000006ff */
[----:B------:R-:W-:Y:S01]  /*6720*/  FADD.FTZ R214, R214, R116 ;  /* 0x00000074d6d67221 */ /* 0x000fe20000010000 */
[----:B------:R-:W-:Y:S06]  /*6730*/  BRA `(.L_x_574) ;  /* 0x0000000000187947 */ /* 0x000fec0003800000 */
.L_x_572:
[----:B-----5:R-:W-:-:S05]  /*6740*/  PRMT R116, R107, 0x7632, R116 ;  /* 0x000076326b747816 */ /* 0x020fca0000000074 */
[----:B------:R-:W-:-:S04]  /*6750*/  IMAD.U32 R116, R116, 0x10000, RZ ;  /* 0x0001000074747824 */ /* 0x000fc800078e00ff */
[--C-:B------:R-:W-:Y:S01]  /*6760*/  FADD.FTZ R214, R214, R116.reuse ;  /* 0x00000074d6d67221 */ /* 0x100fe20000010000 */
[----:B------:R-:W-:-:S04]  /*6770*/  @P2 PRMT R116, R111, 0x7632, R116 ;  /* 0x000076326f742816 */ /* 0x000fc80000000074 */
[----:B------:R-:W-:-:S05]  /*6780*/  @P2 SHF.L.U32 R116, R116, 0x10, RZ ;  /* 0x0000001074742819 */ /* 0x000fca00000006ff */
[----:B------:R-:W-:-:S07]  /*6790*/  @P2 FADD.FTZ R214, R214, R116 ;  /* 0x00000074d6d62221 */ /* 0x000fce0000010000 */
.L_x_574:
[----:B------:R-:W-:-:S04]  /*67a0*/  F2FP.BF16.F32.PACK_AB R116, RZ, R214 ;  /* 0x000000d6ff74723e */ /* 0x000fc800000010ff */
[----:B------:R-:W-:-:S07]  /*67b0*/  PRMT R115, R115, 0x5410, R116 ;  /* 0x0000541073737816 */ /* 0x000fce0000000074 */
.L_x_575:
[----:B------:R-:W0:Y:S01]  /*67c0*/  @P0 LDC.64 R116, c[0x0][0x238] ;  /* 0x00008e00ff740b82 */ /* 0x000e220000000a00 */
[----:B------:R-:W-:Y:S01]  /*67d0*/  UMOV UR9, 0xffffffff ;  /* 0xffffffff00097882 */ /* 0x000fe20000000000 */
[----:B------:R-:W-:Y:S01]  /*67e0*/  ISETP.NE.AND P3, PT, R218, RZ, PT ;  /* 0x000000ffda00720c */ /* 0x000fe20003f65270 */
[----:B0-----:R-:W-:-:S05]  /*67f0*/  @P0 IMAD.WIDE.U32 R116, R166, 0x10, R116 ;  /* 0x00000010a6740825 */ /* 0x001fca00078e0074 */
[----:B------:R0:W-:Y:S02]  /*6800*/  @P0 STG.E.128 desc[UR4][R116.64], R112 ;  /* 0x0000007074000986 */ /* 0x0001e4000c101d04 */
[----:B0-----:R-:W-:-:S04]  /*6810*/  FADD.FTZ R116, RZ, R168 ;  /* 0x000000a8ff747221 */ /* 0x001fc80000010000 */
[----:B------:R-:W-:-:S04]  /*6820*/  FADD.FTZ R116, R116, R171 ;  /* 0x000000ab74747221 */ /* 0x000fc80000010000 */
        /* <DEDUP_REMOVED lines=61> */
[----:B------:R-:W-:Y:S01]  /*6c00*/  FADD.FTZ R119, R116, R214 ;  /* 0x000000d674777221 */ /* 0x000fe20000010000 */
[----:B------:R-:W-:Y:S06]  /*6c10*/  BRA.DIV UR9, `(.L_x_576) ;  /* 0x0000002e09d47947 */ /* 0x000fec000b800000 */
[----:B------:R-:W0:Y:S01]  /*6c20*/  SHFL.BFLY PT, R116, R119, 0x1, 0x1f ;  /* 0x0c201f0077747f89 */ /* 0x000e2200000e0000 */
[----:B------:R-:W1:Y:S01]  /*6c30*/  LDC R218, c[0x0][0x290] ;  /* 0x0000a400ffda7b82 */ /* 0x000e620000000800 */
        /* <DEDUP_REMOVED lines=10> */
[C---:B------:R-:W-:Y:S01]  /*6ce0*/  FADD.FTZ R116, -R249.reuse, R168 ;  /* 0x000000a8f9747221 */ /* 0x040fe20000010100 */
[C---:B------:R-:W-:Y:S01]  /*6cf0*/  FADD.FTZ R117, -R249.reuse, R171 ;  /* 0x000000abf9757221 */ /* 0x040fe20000010100 */
[----:B------:R-:W-:Y:S02]  /*6d00*/  FADD.FTZ R119, -R249, R214 ;  /* 0x000000d6f9777221 */ /* 0x000fe40000010100 */
[----:B------:R-:W-:-:S04]  /*6d10*/  FFMA.FTZ R116, R116, R116, RZ ;  /* 0x0000007474747223 */ /* 0x000fc800000100ff */
[----:B------:R-:W-:Y:S01]  /*6d20*/  FFMA.FTZ R116, R117, R117, R116 ;  /* 0x0000007575747223 */ /* 0x000fe20000010074 */
[----:B------:R-:W-:-:S04]  /*6d30*/  FADD.FTZ R117, -R249, R170 ;  /* 0x000000aaf9757221 */ /* 0x000fc80000010100 */
        /* <DEDUP_REMOVED lines=120> */
[----:B------:R-:W-:-:S04]  /*74c0*/  FFMA.FTZ R116, R117, R117, R116 ;  /* 0x0000007575747223 */ /* 0x000fc80000010074 */
[----:B------:R-:W-:-:S05]  /*74d0*/  FFMA.FTZ R119, R119, R119, R116 ;  /* 0x0000007777777223 */ /* 0x000fca0000010074 */
        /* <DEDUP_REMOVED lines=9> */
.L_x_589:
[----:B-1----:R-:W-:Y:S01]  /*7570*/  FADD.FTZ R116, R119, R116 ;  /* 0x0000007477747221 */ /* 0x002fe20000010000 */
[----:B-----5:R1:W-:Y:S01]  /*7580*/  STL [R1+0x8c], R105 ;  /* 0x00008c6901007387 */ /* 0x0203e20000100800 */
[----:B0-----:R-:W0:Y:S03]  /*7590*/  @!P3 LDC.64 R118, c[0x0][0x250] ;  /* 0x00009400ff76bb82 */ /* 0x001e260000000a00 */
[----:B------:R-:W2:Y:S01]  /*75a0*/  LDL R250, [R1+0x7c] ;  /* 0x00007c0001fa7983 */ /* 0x000ea20000100800 */
[----:B------:R-:W-:Y:S01]  /*75b0*/  ISETP.NE.AND P2, PT, RZ, UR7, PT ;  /* 0x00000007ff007c0c */ /* 0x000fe2000bf45270 */
[----:B------:R-:W-:Y:S02]  /*75c0*/  FFMA.FTZ R218, R116, R218, UR8 ;  /* 0x0000000874da7e23 */ /* 0x000fe400080100da */
[----:B------:R-:W3:Y:S04]  /*75d0*/  LDL R251, [R1+0x74] ;  /* 0x0000740001fb7983 */ /* 0x000ee80000100800 */
[----:B-1----:R-:W4:Y:S01]  /*75e0*/  LDL R105, [R1+0x3c] ;  /* 0x00003c0001697983 */ /* 0x002f220000100800 */
[C---:B------:R-:W-:Y:S01]  /*75f0*/  FMUL.FTZ R116, R249.reuse, R249 ;  /* 0x000000f9f9747220 */ /* 0x040fe20000410000 */
[----:B------:R-:W-:-:S02]  /*7600*/  FSEL R226, R249, RZ, !P2 ;  /* 0x000000fff9e27208 */ /* 0x000fc40005000000 */
[----:B------:R1:W-:Y:S01]  /*7610*/  STL [R1+0x88], R104 ;  /* 0x0000886801007387 */ /* 0x0003e20000100800 */
[----:B0-----:R-:W-:-:S03]  /*7620*/  @!P3 IMAD.WIDE R118, R23, 0x4, R118 ;  /* 0x000000041776b825 */ /* 0x001fc600078e0276 */
[----:B-1----:R-:W3:Y:S04]  /*7630*/  LDL R104, [R1+0x34] ;  /* 0x0000340001687983 */ /* 0x002ee80000100800 */
[----:B------:R0:W-:Y:S04]  /*7640*/  @!P3 STG.E desc[UR4][R118.64], R249 ;  /* 0x000000f97600b986 */ /* 0x0001e8000c101904 */
[----:B0-----:R-:W3:Y:S01]  /*7650*/  LDL R249, [R1+0x84] ;  /* 0x0000840001f97983 */ /* 0x001ee20000100800 */
[----:B------:R-:W-:-:S05]  /*7660*/  FSEL R116, R116, RZ, P2 ;  /* 0x000000ff74747208 */ /* 0x000fca0001000000 */
[----:B------:R-:W-:Y:S02]  /*7670*/  FADD.FTZ R218, R218, R116 ;  /* 0x00000074dada7221 */ /* 0x000fe40000010000 */
[----:B------:R-:W0:Y:S04]  /*7680*/  @!P3 LDC.64 R116, c[0x0][0x258] ;  /* 0x00009600ff74bb82 */ /* 0x000e280000000a00 */
[----:B------:R-:W1:Y:S01]  /*7690*/  MUFU.RSQ R218, R218 ;  /* 0x000000da00da7308 */ /* 0x000e620000001400 */
[C---:B------:R-:W-:Y:S01]  /*76a0*/  FADD.FTZ R171, -R226.reuse, R171 ;  /* 0x000000abe2ab7221 */ /* 0x040fe20000010100 */
[C---:B------:R-:W-:Y:S01]  /*76b0*/  FADD.FTZ R118, -R226.reuse, R174 ;  /* 0x000000aee2767221 */ /* 0x040fe20000010100 */
[----:B------:R-:W-:Y:S01]  /*76c0*/  FADD.FTZ R170, -R226, R170 ;  /* 0x000000aae2aa7221 */ /* 0x000fe20000010100 */
[----:B0-----:R-:W-:-:S04]  /*76d0*/  @!P3 IMAD.WIDE R116, R23, 0x4, R116 ;  /* 0x000000041774b825 */ /* 0x001fc800078e0274 */
[C---:B-1----:R-:W-:Y:S01]  /*76e0*/  FMUL.FTZ R174, R218.reuse, R171 ;  /* 0x000000abdaae7220 */ /* 0x042fe20000410000 */
[----:B------:R0:W-:Y:S01]  /*76f0*/  @!P3 STG.E desc[UR4][R116.64], R218 ;  /* 0x000000da7400b986 */ /* 0x0001e2000c101904 */
[C---:B------:R-:W-:Y:S01]  /*7700*/  FMUL.FTZ R171, R218.reuse, R118 ;  /* 0x00000076daab7220 */ /* 0x040fe20000410000 */
[----:B------:R-:W-:Y:S01]  /*7710*/  SHF.L.U32 R118, R101, 0x10, RZ ;  /* 0x0000001065767819 */ /* 0x000fe200000006ff */
[----:B------:R-:W-:Y:S01]  /*7720*/  FMUL.FTZ R170, R218, R170 ;  /* 0x000000aadaaa7220 */ /* 0x000fe20000410000 */
[----:B0-----:R-:W-:-:S04]  /*7730*/  PRMT R116, R100, 0x7632, R116 ;  /* 0x0000763264747816 */ /* 0x001fc80000000074 */
[----:B------:R-:W-:Y:S01]  /*7740*/  SHF.L.U32 R116, R116, 0x10, RZ ;  /* 0x0000001074747819 */ /* 0x000fe200000006ff */
[----:B------:R-:W-:Y:S01]  /*7750*/  FADD.FTZ R168, -R226, R168 ;  /* 0x000000a8e2a87221 */ /* 0x000fe20000010100 */
[----:B------:R-:W-:Y:S02]  /*7760*/  PRMT R117, R101, 0x7632, R117 ;  /* 0x0000763265757816 */ /* 0x000fe40000000075 */
[----:B------:R-:W-:Y:S01]  /*7770*/  SHF.L.U32 R119, R100, 0x10, RZ ;  /* 0x0000001064777819 */ /* 0x000fe200000006ff */
[----:B------:R-:W-:Y:S02]  /*7780*/  FMUL.FTZ R168, R218, R168 ;  /* 0x000000a8daa87220 */ /* 0x000fe40000410000 */
[----:B------:R-:W-:Y:S02]  /*7790*/  IMAD.U32 R117, R117, 0x10000, RZ ;  /* 0x0001000075757824 */ /* 0x000fe400078e00ff */
[----:B--2---:R-:W-:Y:S01]  /*77a0*/  FFMA.FTZ R118, R170, R118, R250 ;  /* 0x00000076aa767223 */ /* 0x004fe200000100fa */
[----:B------:R-:W-:Y:S01]  /*77b0*/  FADD.FTZ R250, -R226, R172 ;  /* 0x000000ace2fa7221 */ /* 0x000fe20000010100 */
[----:B----4-:R-:W-:-:S02]  /*77c0*/  FFMA.FTZ R116, R174, R116, R105 ;  /* 0x00000074ae747223 */ /* 0x010fc40000010069 */
[----:B------:R0:W5:Y:S04]  /*77d0*/  LDL.LU R105, [R1+0x8c] ;  /* 0x00008c0001697983 */ /* 0x0001680000300800 */
[----:B------:R-:W2:Y:S01]  /*77e0*/  LDL R172, [R1+0x2c] ;  /* 0x00002c0001ac7983 */ /* 0x000ea20000100800 */
[----:B---3--:R-:W-:-:S03]  /*77f0*/  FFMA.FTZ R117, R171, R117, R104 ;  /* 0x00000075ab757223 */ /* 0x008fc60000010068 */
[----:B------:R-:W3:Y:S01]  /*7800*/  LDL R104, [R1+0x6c] ;  /* 0x00006c0001687983 */ /* 0x000ee20000100800 */
[----:B------:R-:W-:Y:S01]  /*7810*/  FFMA.FTZ R119, R168, R119, R249 ;  /* 0x00000077a8777223 */ /* 0x000fe200000100f9 */
[----:B------:R-:W-:Y:S02]  /*7820*/  FADD.FTZ R249, -R226, R165 ;  /* 0x000000a5e2f97221 */ /* 0x000fe40000010100 */
[----:B------:R-:W4:Y:S01]  /*7830*/  LDL R165, [R1+0x24] ;  /* 0x0000240001a57983 */ /* 0x000f220000100800 */
[----:B------:R-:W-:Y:S02]  /*7840*/  F2FP.BF16.F32.PACK_AB R117, R117, R118 ;  /* 0x000000767575723e */ /* 0x000fe400000010ff */
[----:B------:R-:W-:Y:S02]  /*7850*/  PRMT R118, R102, 0x7632, R118 ;  /* 0x0000763266767816 */ /* 0x000fe40000000076 */
[----:B------:R-:W-:Y:S01]  /*7860*/  F2FP.BF16.F32.PACK_AB R116, R116, R119 ;  /* 0x000000777474723e */ /* 0x000fe200000010ff */
[----:B------:R-:W-:Y:S01]  /*7870*/  FMUL.FTZ R249, R218, R249 ;  /* 0x000000f9daf97220 */ /* 0x000fe20000410000 */
[----:B------:R-:W-:Y:S01]  /*7880*/  SHF.L.U32 R119, R102, 0x10, RZ ;  /* 0x0000001066777819 */ /* 0x000fe200000006ff */
[----:B------:R-:W-:-:S02]  /*7890*/  IMAD.U32 R118, R118, 0x10000, RZ ;  /* 0x0001000076767824 */ /* 0x000fc400078e00ff */
[----:B------:R-:W-:Y:S02]  /*78a0*/  FMUL.FTZ R250, R218, R250 ;  /* 0x000000fadafa7220 */ /* 0x000fe40000410000 */
[----:B------:R-:W-:Y:S01]  /*78b0*/  FFMA.FTZ R119, R249, R119, R251 ;  /* 0x00000077f9777223 */ /* 0x000fe200000100fb */
[C---:B------:R-:W-:Y:S01]  /*78c0*/  FADD.FTZ R164, -R226.reuse, R164 ;  /* 0x000000a4e2a47221 */ /* 0x040fe20000010100 */
[----:B------:R-:W-:-:S03]  /*78d0*/  FADD.FTZ R251, -R226, R173 ;  /* 0x000000ade2fb7221 */ /* 0x000fc60000010100 */
[C---:B------:R-:W-:Y:S01]  /*78e0*/  FMUL.FTZ R173, R218.reuse, R164 ;  /* 0x000000a4daad7220 */ /* 0x040fe20000410000 */
[----:B------:R-:W-:Y:S01]  /*78f0*/  FMUL.FTZ R251, R218, R251 ;  /* 0x000000fbdafb7220 */ /* 0x000fe20000410000 */
[----:B------:R-:W-:Y:S02]  /*7900*/  IMAD.U32 R164, R103, 0x10000, RZ ;  /* 0x0001000067a47824 */ /* 0x000fe400078e00ff */
[----:B--2---:R-:W-:-:S05]  /*7910*/  FFMA.FTZ R118, R250, R118, R172 ;  /* 0x00000076fa767223 */ /* 0x004fca00000100ac */
[----:B------:R-:W-:Y:S02]  /*7920*/  F2FP.BF16.F32.PACK_AB R118, R118, R119 ;  /* 0x000000777676723e */ /* 0x000fe400000010ff */
[----:B------:R-:W-:-:S04]  /*7930*/  PRMT R119, R103, 0x7632, R119 ;  /* 0x0000763267777816 */ /* 0x000fc80000000077 */
[----:B------:R-:W-:Y:S01]  /*7940*/  SHF.L.U32 R119, R119, 0x10, RZ ;  /* 0x0000001077777819 */ /* 0x000fe200000006ff */
[----:B---3--:R-:W-:Y:S01]  /*7950*/  FFMA.FTZ R164, R173, R164, R104 ;  /* 0x000000a4ada47223 */ /* 0x008fe20000010068 */
[----:B------:R-:W-:Y:S01]  /*7960*/  SHF.L.U32 R172, R147, 0x4, RZ ;  /* 0x0000000493ac7819 */ /* 0x000fe200000006ff */
[----:B------:R-:W2:Y:S01]  /*7970*/  LDL R104, [R1+0x70] ;  /* 0x0000700001687983 */ /* 0x000ea20000100800 */
[----:B------:R-:W-:Y:S01]  /*7980*/  SHF.R.U32.HI R147, RZ, 0x1c, R147 ;  /* 0x0000001cff937819 */ /* 0x000fe20000011693 */
[----:B----4-:R-:W-:-:S05]  /*7990*/  FFMA.FTZ R119, R251, R119, R165 ;  /* 0x00000077fb777223 */ /* 0x010fca00000100a5 */
[----:B------:R-:W-:Y:S02]  /*79a0*/  F2FP.BF16.F32.PACK_AB R119, R119, R164 ;  /* 0x000000a47777723e */ /* 0x000fe400000010ff */
[----:B------:R-:W-:-:S04]  /*79b0*/  IADD3 R164, P2, R172, UR10, RZ ;  /* 0x0000000aaca47c10 */ /* 0x000fc8000ff5e0ff */
[----:B------:R-:W-:-:S05]  /*79c0*/  IADD3.X R165, R147, UR11, RZ, P2, !PT ;  /* 0x0000000b93a57c10 */ /* 0x000fca00097fe4ff */
[----:B------:R1:W-:Y:S04]  /*79d0*/  STG.E.128 desc[UR4][R164.64], R116 ;  /* 0x00000074a4007986 */ /* 0x0003e8000c101d04 */
[----:B-1----:R-:W3:Y:S04]  /*79e0*/  LDL R116, [R1+0x20] ;  /* 0x0000200001747983 */ /* 0x002ee80000100800 */
[----:B------:R-:W4:Y:S04]  /*79f0*/  LDL R164, [R1+0x68] ;  /* 0x0000680001a47983 */ /* 0x000f280000100800 */
[----:B------:R-:W2:Y:S01]  /*7a00*/  LDL R165, [R1+0x28] ;  /* 0x0000280001a57983 */ /* 0x000ea20000100800 */
[----:B------:R-:W-:-:S04]  /*7a10*/  PRMT R119, R99, 0x7632, R119 ;  /* 0x0000763263777816 */ /* 0x000fc80000000077 */
[----:B------:R-:W-:Y:S02]  /*7a20*/  SHF.L.U32 R119, R119, 0x10, RZ ;  /* 0x0000001077777819 */ /* 0x000fe400000006ff */
[----:B------:R-:W-:-:S05]  /*7a30*/  PRMT R118, R98, 0x7632, R118 ;  /* 0x0000763262767816 */ /* 0x000fca0000000076 */
[----:B------:R-:W-:Y:S02]  /*7a40*/  IMAD.U32 R118, R118, 0x10000, RZ ;  /* 0x0001000076767824 */ /* 0x000fe400078e00ff */
[----:B---3--:R-:W-:Y:S01]  /*7a50*/  FFMA.FTZ R119, R251, R119, R116 ;  /* 0x00000077fb777223 */ /* 0x008fe20000010074 */
[----:B------:R-:W-:Y:S01]  /*7a60*/  SHF.L.U32 R116, R99, 0x10, RZ ;  /* 0x0000001063747819 */ /* 0x000fe200000006ff */
[----:B------:R-:W3:Y:S04]  /*7a70*/  LDL R251, [R1+0x78] ;  /* 0x0000780001fb7983 */ /* 0x000ee80000100800 */
[----:B----4-:R-:W-:Y:S01]  /*7a80*/  FFMA.FTZ R173, R173, R116, R164 ;  /* 0x00000074adad7223 */ /* 0x010fe200000100a4 */
[----:B------:R-:W-:Y:S01]  /*7a90*/  SHF.L.U32 R164, R98, 0x10, RZ ;  /* 0x0000001062a47819 */ /* 0x000fe200000006ff */
[----:B--2---:R-:W-:-:S02]  /*7aa0*/  FFMA.FTZ R118, R250, R118, R165 ;  /* 0x00000076fa767223 */ /* 0x004fc400000100a5 */
[----:B------:R-:W2:Y:S02]  /*7ab0*/  LDL R250, [R1+0x38] ;  /* 0x0000380001fa7983 */ /* 0x000ea40000100800 */
[----:B------:R-:W-:Y:S02]  /*7ac0*/  FFMA.FTZ R249, R249, R164, R104 ;  /* 0x000000a4f9f97223 */ /* 0x000fe40000010068 */
[----:B------:R-:W4:Y:S04]  /*7ad0*/  LDL R165, [R1+0x80] ;  /* 0x0000800001a57983 */ /* 0x000f280000100800 */
[----:B------:R0:W5:Y:S04]  /*7ae0*/  LDL.LU R104, [R1+0x88] ;  /* 0x0000880001687983 */ /* 0x0001680000300800 */
[----:B------:R-:W3:Y:S01]  /*7af0*/  LDL R164, [R1+0x30] ;  /* 0x0000300001a47983 */ /* 0x000ee20000100800 */
[----:B------:R-:W-:-:S02]  /*7b00*/  PRMT R116, R96, 0x7632, R116 ;  /* 0x0000763260747816 */ /* 0x000fc40000000074 */
[----:B------:R-:W-:Y:S02]  /*7b10*/  PRMT R117, R97, 0x7632, R117 ;  /* 0x0000763261757816 */ /* 0x000fe40000000075 */
[----:B------:R-:W-:-:S03]  /*7b20*/  SHF.L.U32 R116, R116, 0x10, RZ ;  /* 0x0000001074747819 */ /* 0x000fc600000006ff */
[----:B------:R-:W-:Y:S02]  /*7b30*/  IMAD.U32 R117, R117, 0x10000, RZ ;  /* 0x0001000075757824 */ /* 0x000fe400078e00ff */
[----:B--2---:R-:W-:Y:S02]  /*7b40*/  FFMA.FTZ R116, R174, R116, R250 ;  /* 0x00000074ae747223 */ /* 0x004fe400000100fa */
[----:B------:R-:W2:Y:S01]  /*7b50*/  LDL R250, [R1+0x1c] ;  /* 0x00001c0001fa7983 */ /* 0x000ea20000100800 */
[----:B------:R-:W-:Y:S01]  /*7b60*/  FADD.FTZ R148, -R226, R148 ;  /* 0x00000094e2947221 */ /* 0x000fe20000010100 */
[----:B------:R-:W-:Y:S02]  /*7b70*/  F2FP.BF16.F32.PACK_AB R119, R119, R173 ;  /* 0x000000ad7777723e */ /* 0x000fe400000010ff */
[----:B------:R-:W-:Y:S01]  /*7b80*/  F2FP.BF16.F32.PACK_AB R118, R118, R249 ;  /* 0x000000f97676723e */ /* 0x000fe200000010ff */
[----:B------:R-:W2:Y:S04]  /*7b90*/  LDL R174, [R1+0x4] ;  /* 0x0000040001ae7983 */ /* 0x000ea80000100800 */
[----:B------:R-:W2:Y:S01]  /*7ba0*/  LDL R249, [R1+0x54] ;  /* 0x0000540001f97983 */ /* 0x000ea20000100800 */
[----:B---3--:R-:W-:-:S03]  /*7bb0*/  FFMA.FTZ R117, R171, R117, R164 ;  /* 0x00000075ab757223 */ /* 0x008fc600000100a4 */
[----:B------:R-:W3:Y:S01]  /*7bc0*/  LDL R171, [R1+0x64] ;  /* 0x0000640001ab7983 */ /* 0x000ee20000100800 */
[----:B------:R-:W-:-:S05]  /*7bd0*/  SHF.L.U32 R164, R97, 0x10, RZ ;  /* 0x0000001061a47819 */ /* 0x000fca00000006ff */
[----:B------:R-:W-:Y:S01]  /*7be0*/  FFMA.FTZ R170, R170, R164, R251 ;  /* 0x000000a4aaaa7223 */ /* 0x000fe200000100fb */
[----:B------:R-:W-:Y:S01]  /*7bf0*/  IMAD.U32 R164, R96, 0x10000, RZ ;  /* 0x0001000060a47824 */ /* 0x000fe200078e00ff */
[----:B------:R-:W3:Y:S03]  /*7c00*/  LDL R251, [R1+0x5c] ;  /* 0x00005c0001fb7983 */ /* 0x000ee60000100800 */
[----:B----4-:R-:W-:Y:S01]  /*7c10*/  FFMA.FTZ R168, R168, R164, R165 ;  /* 0x000000a4a8a87223 */ /* 0x010fe200000100a5 */
[----:B------:R-:W-:Y:S02]  /*7c20*/  IADD3 R164, P2, R172, UR12, RZ ;  /* 0x0000000caca47c10 */ /* 0x000fe4000ff5e0ff */
[----:B------:R-:W-:Y:S01]  /*7c30*/  F2FP.BF16.F32.PACK_AB R117, R117, R170 ;  /* 0x000000aa7575723e */ /* 0x000fe200000010ff */
[----:B------:R-:W1:Y:S01]  /*7c40*/  LDC.64 R172, c[0x0][0x2b8] ;  /* 0x0000ae00ffac7b82 */ /* 0x000e620000000a00 */
[----:B------:R-:W-:-:S02]  /*7c50*/  F2FP.BF16.F32.PACK_AB R116, R116, R168 ;  /* 0x000000a87474723e */ /* 0x000fc400000010ff */
[----:B------:R-:W-:Y:S01]  /*7c60*/  IADD3.X R165, R147, UR13, RZ, P2, !PT ;  /* 0x0000000d93a57c10 */ /* 0x000fe200097fe4ff */
[----:B------:R-:W-:Y:S01]  /*7c70*/  FADD.FTZ R147, -R226, R152 ;  /* 0x00000098e2937221 */ /* 0x000fe20000010100 */
[----:B------:R-:W-:Y:S01]  /*7c80*/  FMUL.FTZ R152, R218, R148 ;  /* 0x00000094da987220 */ /* 0x000fe20000410000 */
[----:B------:R-:W-:Y:S02]  /*7c90*/  FADD.FTZ R148, -R226, R153 ;  /* 0x00000099e2947221 */ /* 0x000fe40000010100 */
[----:B------:R4:W-:Y:S01]  /*7ca0*/  STG.E.128 desc[UR4][R164.64], R116 ;  /* 0x00000074a4007986 */ /* 0x0009e2000c101d04 */
[----:B------:R-:W-:Y:S01]  /*7cb0*/  FMUL.FTZ R147, R218, R147 ;  /* 0x00000093da937220 */ /* 0x000fe20000410000 */
[----:B----4-:R-:W-:Y:S01]  /*7cc0*/  PRMT R116, R92, 0x7632, R116 ;  /* 0x000076325c747816 */ /* 0x010fe20000000074 */
[----:B------:R-:W-:Y:S01]  /*7cd0*/  FADD.FTZ R164, -R226, R154 ;  /* 0x0000009ae2a47221 */ /* 0x000fe20000010100 */
[----:B------:R-:W-:Y:S01]  /*7ce0*/  FMUL.FTZ R154, R218, R148 ;  /* 0x00000094da9a7220 */ /* 0x000fe20000410000 */
[----:B------:R-:W-:Y:S01]  /*7cf0*/  SHF.L.U32 R117, R92, 0x10, RZ ;  /* 0x000000105c757819 */ /* 0x000fe200000006ff */
[----:B------:R-:W4:Y:S01]  /*7d00*/  LDL R148, [R1+0x14] ;  /* 0x0000140001947983 */ /* 0x000f220000100800 */
[----:B------:R-:W-:Y:S01]  /*7d10*/  SHF.L.U32 R116, R116, 0x10, RZ ;  /* 0x0000001074747819 */ /* 0x000fe200000006ff */
[C---:B------:R-:W-:Y:S01]  /*7d20*/  FADD.FTZ R170, -R226.reuse, R161 ;  /* 0x000000a1e2aa7221 */ /* 0x040fe20000010100 */
[----:B------:R-:W-:Y:S01]  /*7d30*/  FADD.FTZ R165, -R226, R157 ;  /* 0x0000009de2a57221 */ /* 0x000fe20000010100 */
[----:B------:R-:W-:-:S02]  /*7d40*/  FMUL.FTZ R157, R218, R164 ;  /* 0x000000a4da9d7220 */ /* 0x000fc40000410000 */
[----:B------:R-:W-:Y:S02]  /*7d50*/  FMUL.FTZ R164, R218, R170 ;  /* 0x000000aadaa47220 */ /* 0x000fe40000410000 */
[----:B------:R-:W4:Y:S01]  /*7d60*/  LDL R170, [R1] ;  /* 0x0000000001aa7983 */ /* 0x000f220000100800 */
[----:B--2---:R-:W-:-:S03]  /*7d70*/  FFMA.FTZ R116, R147, R116, R250 ;  /* 0x0000007493747223 */ /* 0x004fc600000100fa */
[----:B------:R-:W2:Y:S01]  /*7d80*/  LDL R250, [R1+0xc] ;  /* 0x00000c0001fa7983 */ /* 0x000ea20000100800 */
[----:B---3--:R-:W-:-:S03]  /*7d90*/  FFMA.FTZ R117, R152, R117, R171 ;  /* 0x0000007598757223 */ /* 0x008fc600000100ab */
[----:B------:R-:W3:Y:S01]  /*7da0*/  LDL R171, [R1+0x4c] ;  /* 0x00004c0001ab7983 */ /* 0x000ee20000100800 */
[----:B------:R-:W-:Y:S01]  /*7db0*/  PRMT R119, R93, 0x7632, R119 ;  /* 0x000076325d777816 */ /* 0x000fe20000000077 */
[----:B------:R-:W-:Y:S01]  /*7dc0*/  FADD.FTZ R149, -R226, R149 ;  /* 0x00000095e2957221 */ /* 0x000fe20000010100 */
[----:B------:R-:W-:Y:S01]  /*7dd0*/  F2FP.BF16.F32.PACK_AB R116, R116, R117 ;  /* 0x000000757474723e */ /* 0x000fe200000010ff */
[----:B------:R-:W-:Y:S01]  /*7de0*/  FADD.FTZ R168, -R226, R158 ;  /* 0x0000009ee2a87221 */ /* 0x000fe20000010100 */
[----:B------:R-:W-:Y:S01]  /*7df0*/  PRMT R118, R94, 0x7632, R118 ;  /* 0x000076325e767816 */ /* 0x000fe20000000076 */
[----:B------:R-:W-:Y:S01]  /*7e00*/  IMAD.U32 R119, R119, 0x10000, RZ ;  /* 0x0001000077777824 */ /* 0x000fe200078e00ff */
[----:B------:R-:W-:Y:S01]  /*7e10*/  PRMT R117, R95, 0x7632, R117 ;  /* 0x000076325f757816 */ /* 0x000fe20000000075 */
[----:B------:R-:W-:Y:S01]  /*7e20*/  FMUL.FTZ R158, R218, R165 ;  /* 0x000000a5da9e7220 */ /* 0x000fe20000410000 */
[----:B------:R-:W-:Y:S01]  /*7e30*/  SHF.L.U32 R118, R118, 0x10, RZ ;  /* 0x0000001076767819 */ /* 0x000fe200000006ff */
[C---:B------:R-:W-:Y:S01]  /*7e40*/  FMUL.FTZ R153, R218.reuse, R149 ;  /* 0x00000095da997220 */ /* 0x040fe20000410000 */
[----:B------:R-:W-:Y:S01]  /*7e50*/  FMUL.FTZ R161, R218, R168 ;  /* 0x000000a8daa17220 */ /* 0x000fe20000410000 */
[----:B------:R-:W-:Y:S01]  /*7e60*/  SHF.L.U32 R117, R117, 0x10, RZ ;  /* 0x0000001075757819 */ /* 0x000fe200000006ff */
[----:B------:R-:W-:Y:S01]  /*7e70*/  IMAD.U32 R149, R93, 0x10000, RZ ;  /* 0x000100005d957824 */ /* 0x000fe200078e00ff */
[----:B------:R-:W-:-:S03]  /*7e80*/  SHF.L.U32 R168, R95, 0x10, RZ ;  /* 0x000000105fa87819 */ /* 0x000fc600000006ff */
[----:B------:R-:W-:Y:S02]  /*7e90*/  FFMA.FTZ R149, R153, R149, R251 ;  /* 0x0000009599957223 */ /* 0x000fe400000100fb */
[----:B------:R-:W3:Y:S01]  /*7ea0*/  LDL R251, [R1+0x8] ;  /* 0x0000080001fb7983 */ /* 0x000ee20000100800 */
[----:B----4-:R-:W-:Y:S01]  /*7eb0*/  FFMA.FTZ R165, R154, R119, R148 ;  /* 0x000000779aa57223 */ /* 0x010fe20000010094 */
[----:B------:R-:W-:Y:S01]  /*7ec0*/  SHF.L.U32 R148, R94, 0x10, RZ ;  /* 0x000000105e947819 */ /* 0x000fe200000006ff */
[----:B------:R-:W-:Y:S02]  /*7ed0*/  FFMA.FTZ R119, R164, R117, R174 ;  /* 0x00000075a4777223 */ /* 0x000fe400000100ae */
[----:B------:R-:W4:Y:S02]  /*7ee0*/  LDL R174, [R1+0x48] ;  /* 0x0000480001ae7983 */ /* 0x000f240000100800 */
[----:B------:R-:W-:Y:S01]  /*7ef0*/  FFMA.FTZ R148, R157, R148, R249 ;  /* 0x000000949d947223 */ /* 0x000fe200000100f9 */
[----:B------:R-:W-:Y:S01]  /*7f00*/  F2FP.BF16.F32.PACK_AB R117, R165, R149 ;  /* 0x00000095a575723e */ /* 0x000fe200000010ff */
[----:B------:R-:W4:Y:S01]  /*7f10*/  LDL R249, [R1+0x18] ;  /* 0x0000180001f97983 */ /* 0x000f220000100800 */
[----:B--2---:R-:W-:-:S03]  /*7f20*/  FFMA.FTZ R118, R158, R118, R250 ;  /* 0x000000769e767223 */ /* 0x004fc600000100fa */
[----:B------:R-:W2:Y:S02]  /*7f30*/  LDL R250, [R1+0x10] ;  /* 0x0000100001fa7983 */ /* 0x000ea40000100800 */
[----:B------:R-:W-:Y:S01]  /*7f40*/  F2FP.BF16.F32.PACK_AB R118, R118, R148 ;  /* 0x000000947676723e */ /* 0x000fe200000010ff */
[----:B-1----:R-:W-:-:S04]  /*7f50*/  IMAD.WIDE.U32 R148, R125, 0x10, R172 ;  /* 0x000000107d947825 */ /* 0x002fc800078e00ac */
[----:B---3--:R-:W-:Y:S02]  /*7f60*/  FFMA.FTZ R168, R161, R168, R171 ;  /* 0x000000a8a1a87223 */ /* 0x008fe400000100ab */
[----:B------:R-:W3:Y:S03]  /*7f70*/  LDL R171, [R1+0x50] ;  /* 0x0000500001ab7983 */ /* 0x000ee60000100800 */
[----:B------:R-:W-:Y:S02]  /*7f80*/  F2FP.BF16.F32.PACK_AB R119, R119, R168 ;  /* 0x000000a87777723e */ /* 0x000fe400000010ff */
[----:B------:R-:W3:Y:S04]  /*7f90*/  LDL R168, [R1+0x44] ;  /* 0x0000440001a87983 */ /* 0x000ee80000100800 */
[----:B------:R1:W-:Y:S02]  /*7fa0*/  STG.E.128 desc[UR4][R148.64], R116 ;  /* 0x0000007494007986 */ /* 0x0003e4000c101d04 */
[----:B-1----:R-:W-:-:S02]  /*7fb0*/  PRMT R116, R91, 0x7632, R116 ;  /* 0x000076325b747816 */ /* 0x002fc40000000074 */
[----:B------:R-:W3:Y:S03]  /*7fc0*/  LDL R149, [R1+0x60] ;  /* 0x0000600001957983 */ /* 0x000ee60000100800 */
[----:B------:R-:W-:-:S04]  /*7fd0*/  IMAD.U32 R116, R116, 0x10000, RZ ;  /* 0x0001000074747824 */ /* 0x000fc800078e00ff */
[----:B------:R-:W-:Y:S02]  /*7fe0*/  FFMA.FTZ R119, R164, R116, R170 ;  /* 0x00000074a4777223 */ /* 0x000fe400000100aa */
[----:B------:R-:W3:Y:S01]  /*7ff0*/  LDL R170, [R1+0x58] ;  /* 0x0000580001aa7983 */ /* 0x000ee20000100800 */
[----:B------:R-:W-:Y:S01]  /*8000*/  PRMT R116, R88, 0x7632, R116 ;  /* 0x0000763258747816 */ /* 0x000fe20000000074 */
[----:B------:R-:W1:Y:S04]  /*8010*/  LDC.64 R164, c[0x0][0x2c0] ;  /* 0x0000b000ffa47b82 */ /* 0x000e680000000a00 */
[----:B------:R-:W-:Y:S01]  /*8020*/  IMAD.U32 R116, R116, 0x10000, RZ ;  /* 0x0001000074747824 */ /* 0x000fe200078e00ff */
[----:B------:R-:W-:-:S03]  /*8030*/  SHF.L.U32 R148, R91, 0x10, RZ ;  /* 0x000000105b947819 */ /* 0x000fc600000006ff */
[----:B----4-:R-:W-:Y:S01]  /*8040*/  FFMA.FTZ R116, R147, R116, R249 ;  /* 0x0000007493747223 */ /* 0x010fe200000100f9 */
[C---:B------:R-:W-:Y:S02]  /*8050*/  SHF.L.U32 R147, R90.reuse, 0x10, RZ ;  /* 0x000000105a937819 */ /* 0x040fe400000006ff */
[----:B------:R-:W-:Y:S02]  /*8060*/  PRMT R118, R90, 0x7632, R118 ;  /* 0x000076325a767816 */ /* 0x000fe40000000076 */
[----:B------:R-:W-:Y:S01]  /*8070*/  PRMT R117, R89, 0x7632, R117 ;  /* 0x0000763259757816 */ /* 0x000fe20000000075 */
[----:B------:R-:W-:Y:S01]  /*8080*/  FFMA.FTZ R161, R161, R148, R174 ;  /* 0x00000094a1a17223 */ /* 0x000fe200000100ae */
[----:B------:R-:W-:Y:S01]  /*8090*/  SHF.L.U32 R118, R118, 0x10, RZ ;  /* 0x0000001076767819 */ /* 0x000fe200000006ff */
[----:B------:R-:W-:Y:S01]  /*80a0*/  IMAD.U32 R148, R89, 0x10000, RZ ;  /* 0x0001000059947824 */ /* 0x000fe200078e00ff */
[----:B------:R-:W-:-:S03]  /*80b0*/  SHF.L.U32 R117, R117, 0x10, RZ ;  /* 0x0000001075757819 */ /* 0x000fc600000006ff */
[----:B------:R-:W-:Y:S01]  /*80c0*/  FFMA.FTZ R118, R158, R118, R251 ;  /* 0x000000769e767223 */ /* 0x000fe200000100fb */
[----:B------:R-:W-:Y:S01]  /*80d0*/  F2FP.BF16.F32.PACK_AB R119, R119, R161 ;  /* 0x000000a17777723e */ /* 0x000fe200000010ff */
[----:B--2---:R-:W-:Y:S01]  /*80e0*/  FFMA.FTZ R117, R154, R117, R250 ;  /* 0x000000759a757223 */ /* 0x004fe200000100fa */
[----:B---3--:R-:W-:Y:S01]  /*80f0*/  FFMA.FTZ R157, R157, R147, R171 ;  /* 0x000000939d9d7223 */ /* 0x008fe200000100ab */
[----:B------:R-:W-:-:S04]  /*8100*/  SHF.L.U32 R147, R88, 0x10, RZ ;  /* 0x0000001058937819 */ /* 0x000fc800000006ff */
[----:B------:R-:W-:Y:S01]  /*8110*/  F2FP.BF16.F32.PACK_AB R118, R118, R157 ;  /* 0x0000009d7676723e */ /* 0x000fe200000010ff */
[----:B------:R-:W-:-:S05]  /*8120*/  FFMA.FTZ R152, R152, R147, R149 ;  /* 0x0000009398987223 */ /* 0x000fca0000010095 */
[----:B------:R-:W-:Y:S01]  /*8130*/  F2FP.BF16.F32.PACK_AB R116, R116, R152 ;  /* 0x000000987474723e */ /* 0x000fe200000010ff */
[----:B------:R-:W-:Y:S01]  /*8140*/  FFMA.FTZ R153, R153, R148, R170 ;  /* 0x0000009499997223 */ /* 0x000fe200000100aa */
[----:B-1----:R-:W-:-:S04]  /*8150*/  IMAD.WIDE.U32 R148, R125, 0x10, R164 ;  /* 0x000000107d947825 */ /* 0x002fc800078e00a4 */
[----:B------:R-:W-:-:S05]  /*8160*/  F2FP.BF16.F32.PACK_AB R117, R117, R153 ;  /* 0x000000997575723e */ /* 0x000fca00000010ff */
[----:B------:R1:W-:Y:S04]  /*8170*/  STG.E.128 desc[UR4][R148.64], R116 ;  /* 0x0000007494007986 */ /* 0x0003e8000c101d04 */
[----:B-1----:R-:W2:Y:S01]  /*8180*/  LDL R149, [R1+0x40] ;  /* 0x0000400001957983 */ /* 0x002ea20000100800 */
[----:B------:R-:W-:Y:S01]  /*8190*/  PRMT R116, R84, 0x7632, R116 ;  /* 0x0000763254747816 */ /* 0x000fe20000000074 */
[C---:B------:R-:W-:Y:S01]  /*81a0*/  FADD.FTZ R125, -R226.reuse, R128 ;  /* 0x00000080e27d7221 */ /* 0x040fe20000010100 */
[----:B------:R-:W-:Y:S01]  /*81b0*/  FADD.FTZ R147, -R226, R129 ;  /* 0x00000081e2937221 */ /* 0x000fe20000010100 */
[----:B------:R-:W-:Y:S01]  /*81c0*/  IMAD.U32 R117, R84, 0x10000, RZ ;  /* 0x0001000054757824 */ /* 0x000fe200078e00ff */
[----:B------:R-:W-:Y:S01]  /*81d0*/  SHF.L.U32 R116, R116, 0x10, RZ ;  /* 0x0000001074747819 */ /* 0x000fe200000006ff */
[C---:B------:R-:W-:Y:S01]  /*81e0*/  FMUL.FTZ R125, R218.reuse, R125 ;  /* 0x0000007dda7d7220 */ /* 0x040fe20000410000 */
[----:B------:R-:W-:-:S03]  /*81f0*/  FMUL.FTZ R147, R218, R147 ;  /* 0x00000093da937220 */ /* 0x000fc60000410000 */
[----:B------:R-:W-:Y:S01]  /*8200*/  FFMA.FTZ R117, R125, R117, R168 ;  /* 0x000000757d757223 */ /* 0x000fe200000100a8 */
[----:B------:R-:W-:Y:S01]  /*8210*/  FFMA.FTZ R116, R147, R116, R252 ;  /* 0x0000007493747223 */ /* 0x000fe200000100fc */
[C---:B------:R-:W-:Y:S01]  /*8220*/  FADD.FTZ R131, -R226.reuse, R131 ;  /* 0x00000083e2837221 */ /* 0x040fe20000010100 */
[C---:B------:R-:W-:Y:S01]  /*8230*/  FADD.FTZ R128, -R226.reuse, R134 ;  /* 0x00000086e2807221 */ /* 0x040fe20000010100 */
[----:B------:R-:W-:Y:S02]  /*8240*/  FADD.FTZ R130, -R226, R130 ;  /* 0x00000082e2827221 */ /* 0x000fe40000010100 */
[----:B------:R-:W-:Y:S02]  /*8250*/  F2FP.BF16.F32.PACK_AB R116, R116, R117 ;  /* 0x000000757474723e */ /* 0x000fe400000010ff */
[----:B------:R-:W-:Y:S01]  /*8260*/  PRMT R117, R85, 0x7632, R117 ;  /* 0x0000763255757816 */ /* 0x000fe20000000075 */
[----:B------:R-:W-:Y:S01]  /*8270*/  FADD.FTZ R127, -R226, R127 ;  /* 0x0000007fe27f7221 */ /* 0x000fe20000010100 */
[----:B------:R-:W-:Y:S01]  /*8280*/  FMUL.FTZ R134, R218, R131 ;  /* 0x00000083da867220 */ /* 0x000fe20000410000 */
[----:B------:R-:W-:Y:S01]  /*8290*/  FADD.FTZ R129, -R226, R135 ;  /* 0x00000087e2817221 */ /* 0x000fe20000010100 */
[----:B------:R-:W-:Y:S01]  /*82a0*/  SHF.L.U32 R117, R117, 0x10, RZ ;  /* 0x0000001075757819 */ /* 0x000fe200000006ff */
[C---:B------:R-:W-:Y:S01]  /*82b0*/  FMUL.FTZ R131, R218.reuse, R128 ;  /* 0x00000080da837220 */ /* 0x040fe20000410000 */
[C---:B------:R-:W-:Y:S01]  /*82c0*/  FMUL.FTZ R130, R218.reuse, R130 ;  /* 0x00000082da827220 */ /* 0x040fe20000410000 */
[----:B------:R-:W-:Y:S01]  /*82d0*/  SHF.L.U32 R128, R85, 0x10, RZ ;  /* 0x0000001055807819 */ /* 0x000fe200000006ff */
[----:B------:R-:W-:Y:S01]  /*82e0*/  FMUL.FTZ R135, R218, R127 ;  /* 0x0000007fda877220 */ /* 0x000fe20000410000 */
[----:B------:R-:W-:Y:S01]  /*82f0*/  PRMT R118, R86, 0x7632, R118 ;  /* 0x0000763256767816 */ /* 0x000fe20000000076 */
[----:B------:R-:W-:Y:S01]  /*8300*/  FMUL.FTZ R127, R218, R129 ;  /* 0x00000081da7f7220 */ /* 0x000fe20000410000 */
[----:B------:R-:W-:Y:S01]  /*8310*/  PRMT R119, R87, 0x7632, R119 ;  /* 0x0000763257777816 */ /* 0x000fe20000000077 */
[----:B------:R-:W-:Y:S01]  /*8320*/  FADD.FTZ R144, -R226, R144 ;  /* 0x00000090e2907221 */ /* 0x000fe20000010100 */
[----:B------:R-:W-:Y:S01]  /*8330*/  FFMA.FTZ R129, R130, R117, R245 ;  /* 0x0000007582817223 */ /* 0x000fe200000100f5 */
[----:B------:R-:W-:Y:S01]  /*8340*/  FFMA.FTZ R117, R135, R128, R247 ;  /* 0x0000008087757223 */ /* 0x000fe200000100f7 */
[----:B------:R-:W-:-:S02]  /*8350*/  SHF.L.U32 R118, R118, 0x10, RZ ;  /* 0x0000001076767819 */ /* 0x000fc400000006ff */
[----:B------:R-:W-:Y:S01]  /*8360*/  SHF.L.U32 R128, R86, 0x10, RZ ;  /* 0x0000001056807819 */ /* 0x000fe200000006ff */
[----:B------:R-:W-:Y:S02]  /*8370*/  IMAD.U32 R119, R119, 0x10000, RZ ;  /* 0x0001000077777824 */ /* 0x000fe400078e00ff */
[----:B------:R-:W-:Y:S01]  /*8380*/  FMUL.FTZ R144, R218, R144 ;  /* 0x00000090da907220 */ /* 0x000fe20000410000 */
[----:B------:R-:W-:Y:S02]  /*8390*/  IMAD.U32 R148, R87, 0x10000, RZ ;  /* 0x0001000057947824 */ /* 0x000fe400078e00ff */
[----:B------:R-:W-:Y:S01]  /*83a0*/  FFMA.FTZ R118, R131, R118, R241 ;  /* 0x0000007683767223 */ /* 0x000fe200000100f1 */
[----:B------:R-:W-:Y:S01]  /*83b0*/  FFMA.FTZ R128, R134, R128, R243 ;  /* 0x0000008086807223 */ /* 0x000fe200000100f3 */
[----:B------:R-:W-:Y:S01]  /*83c0*/  FFMA.FTZ R119, R144, R119, R237 ;  /* 0x0000007790777223 */ /* 0x000fe200000100ed */
[----:B------:R-:W-:Y:S01]  /*83d0*/  FFMA.FTZ R148, R127, R148, R239 ;  /* 0x000000947f947223 */ /* 0x000fe200000100ef */
[----:B------:R-:W-:-:S02]  /*83e0*/  F2FP.BF16.F32.PACK_AB R117, R129, R117 ;  /* 0x000000758175723e */ /* 0x000fc400000010ff */
[----:B------:R-:W-:Y:S01]  /*83f0*/  F2FP.BF16.F32.PACK_AB R118, R118, R128 ;  /* 0x000000807676723e */ /* 0x000fe200000010ff */
[----:B------:R-:W-:Y:S01]  /*8400*/  IMAD.WIDE.U32 R128, R124, 0x10, R172 ;  /* 0x000000107c807825 */ /* 0x000fe200078e00ac */
[----:B------:R-:W-:-:S05]  /*8410*/  F2FP.BF16.F32.PACK_AB R119, R119, R148 ;  /* 0x000000947777723e */ /* 0x000fca00000010ff */
[----:B------:R1:W-:Y:S02]  /*8420*/  STG.E.128 desc[UR4][R128.64], R116 ;  /* 0x0000007480007986 */ /* 0x0003e4000c101d04 */
[----:B-1----:R-:W-:Y:S02]  /*8430*/  PRMT R117, R82, 0x7632, R117 ;  /* 0x0000763252757816 */ /* 0x002fe40000000075 */
[----:B------:R-:W-:Y:S02]  /*8440*/  PRMT R119, R81, 0x7632, R119 ;  /* 0x0000763251777816 */ /* 0x000fe40000000077 */
[----:B------:R-:W-:Y:S02]  /*8450*/  SHF.L.U32 R117, R117, 0x10, RZ ;  /* 0x0000001075757819 */ /* 0x000fe400000006ff */
[----:B------:R-:W-:-:S03]  /*8460*/  PRMT R129, R80, 0x7632, R129 ;  /* 0x0000763250817816 */ /* 0x000fc60000000081 */
[----:B------:R-:W-:Y:S01]  /*8470*/  FFMA.FTZ R118, R131, R117, R240 ;  /* 0x0000007583767223 */ /* 0x000fe200000100f0 */
[----:B------:R-:W-:Y:S01]  /*8480*/  IMAD.U32 R117, R119, 0x10000, RZ ;  /* 0x0001000077757824 */ /* 0x000fe200078e00ff */
[----:B------:R-:W-:-:S03]  /*8490*/  PRMT R116, R83, 0x7632, R116 ;  /* 0x0000763253747816 */ /* 0x000fc60000000074 */
[----:B------:R-:W-:Y:S01]  /*84a0*/  FFMA.FTZ R117, R130, R117, R244 ;  /* 0x0000007582757223 */ /* 0x000fe200000100f4 */
[----:B------:R-:W-:Y:S02]  /*84b0*/  SHF.L.U32 R130, R82, 0x10, RZ ;  /* 0x0000001052827819 */ /* 0x000fe400000006ff */
[----:B------:R-:W-:Y:S02]  /*84c0*/  SHF.L.U32 R129, R129, 0x10, RZ ;  /* 0x0000001081817819 */ /* 0x000fe400000006ff */
[----:B------:R-:W-:Y:S01]  /*84d0*/  SHF.L.U32 R116, R116, 0x10, RZ ;  /* 0x0000001074747819 */ /* 0x000fe200000006ff */
[----:B------:R-:W-:Y:S01]  /*84e0*/  FFMA.FTZ R134, R134, R130, R242 ;  /* 0x0000008286867223 */ /* 0x000fe200000100f2 */
[----:B------:R-:W-:Y:S01]  /*84f0*/  SHF.L.U32 R119, R83, 0x10, RZ ;  /* 0x0000001053777819 */ /* 0x000fe200000006ff */
[----:B------:R-:W-:Y:S01]  /*8500*/  FFMA.FTZ R147, R147, R129, R248 ;  /* 0x0000008193937223 */ /* 0x000fe200000100f8 */
[----:B------:R-:W-:Y:S02]  /*8510*/  SHF.L.U32 R130, R80, 0x10, RZ ;  /* 0x0000001050827819 */ /* 0x000fe400000006ff */
[----:B------:R-:W-:Y:S01]  /*8520*/  SHF.L.U32 R129, R81, 0x10, RZ ;  /* 0x0000001051817819 */ /* 0x000fe200000006ff */
[----:B------:R-:W-:Y:S01]  /*8530*/  FFMA.FTZ R116, R144, R116, R236 ;  /* 0x0000007490747223 */ /* 0x000fe200000100ec */
[----:B------:R-:W-:Y:S01]  /*8540*/  FFMA.FTZ R119, R127, R119, R238 ;  /* 0x000000777f777223 */ /* 0x000fe200000100ee */
[----:B------:R-:W-:-:S02]  /*8550*/  FADD.FTZ R143, -R226, R143 ;  /* 0x0000008fe28f7221 */ /* 0x000fc40000010100 */
[----:B------:R-:W-:Y:S02]  /*8560*/  FFMA.FTZ R135, R135, R129, R246 ;  /* 0x0000008187877223 */ /* 0x000fe400000100f6 */
[----:B------:R-:W-:Y:S01]  /*8570*/  F2FP.BF16.F32.PACK_AB R119, R116, R119 ;  /* 0x000000777477723e */ /* 0x000fe200000010ff */
[----:B------:R-:W-:Y:S01]  /*8580*/  FMUL.FTZ R143, R218, R143 ;  /* 0x0000008fda8f7220 */ /* 0x000fe20000410000 */
[----:B------:R-:W-:Y:S02]  /*8590*/  F2FP.BF16.F32.PACK_AB R118, R118, R134 ;  /* 0x000000867676723e */ /* 0x000fe400000010ff */
[----:B------:R-:W-:Y:S02]  /*85a0*/  F2FP.BF16.F32.PACK_AB R117, R117, R135 ;  /* 0x000000877575723e */ /* 0x000fe400000010ff */
[----:B------:R-:W-:Y:S01]  /*85b0*/  SHF.L.U32 R131, R74, 0x10, RZ ;  /* 0x000000104a837819 */ /* 0x000fe200000006ff */
[C---:B------:R-:W-:Y:S01]  /*85c0*/  FADD.FTZ R126, -R226.reuse, R126 ;  /* 0x0000007ee27e7221 */ /* 0x040fe20000010100 */
[C---:B------:R-:W-:Y:S01]  /*85d0*/  FADD.FTZ R132, -R226.reuse, R132 ;  /* 0x00000084e2847221 */ /* 0x040fe20000010100 */
[C---:B------:R-:W-:Y:S01]  /*85e0*/  FADD.FTZ R133, -R226.reuse, R133 ;  /* 0x00000085e2857221 */ /* 0x040fe20000010100 */
[C---:B------:R-:W-:Y:S01]  /*85f0*/  FADD.FTZ R142, -R226.reuse, R142 ;  /* 0x0000008ee28e7221 */ /* 0x040fe20000010100 */
[----:B------:R-:W-:Y:S01]  /*8600*/  PRMT R128, R79, 0x7632, R128 ;  /* 0x000076324f807816 */ /* 0x000fe20000000080 */
[C---:B------:R-:W-:Y:S01]  /*8610*/  FADD.FTZ R145, -R226.reuse, R145 ;  /* 0x00000091e2917221 */ /* 0x040fe20000010100 */
[C---:B------:R-:W-:Y:S01]  /*8620*/  FADD.FTZ R146, -R226.reuse, R146 ;  /* 0x00000092e2927221 */ /* 0x040fe20000010100 */
[C---:B------:R-:W-:Y:S01]  /*8630*/  FADD.FTZ R150, -R226.reuse, R150 ;  /* 0x00000096e2967221 */ /* 0x040fe20000010100 */
[----:B------:R-:W-:Y:S01]  /*8640*/  PRMT R127, R75, 0x7632, R127 ;  /* 0x000076324b7f7816 */ /* 0x000fe2000000007f */
[----:B------:R-:W-:Y:S01]  /*8650*/  FADD.FTZ R163, -R226, R163 ;  /* 0x000000a3e2a37221 */ /* 0x000fe20000010100 */
[C---:B------:R-:W-:Y:S01]  /*8660*/  FMUL.FTZ R126, R218.reuse, R126 ;  /* 0x0000007eda7e7220 */ /* 0x040fe20000410000 */
[C---:B------:R-:W-:Y:S01]  /*8670*/  FMUL.FTZ R132, R218.reuse, R132 ;  /* 0x00000084da847220 */ /* 0x040fe20000410000 */
[C---:B------:R-:W-:Y:S01]  /*8680*/  FMUL.FTZ R133, R218.reuse, R133 ;  /* 0x00000085da857220 */ /* 0x040fe20000410000 */
[C---:B------:R-:W-:Y:S01]  /*8690*/  FMUL.FTZ R142, R218.reuse, R142 ;  /* 0x0000008eda8e7220 */ /* 0x040fe20000410000 */
[----:B------:R-:W-:Y:S01]  /*86a0*/  SHF.L.U32 R129, R79, 0x10, RZ ;  /* 0x000000104f817819 */ /* 0x000fe200000006ff */
[C---:B------:R-:W-:Y:S01]  /*86b0*/  FMUL.FTZ R145, R218.reuse, R145 ;  /* 0x00000091da917220 */ /* 0x040fe20000410000 */
[C---:B------:R-:W-:Y:S01]  /*86c0*/  FMUL.FTZ R146, R218.reuse, R146 ;  /* 0x00000092da927220 */ /* 0x040fe20000410000 */
[----:B------:R-:W-:Y:S01]  /*86d0*/  FMUL.FTZ R150, R218, R150 ;  /* 0x00000096da967220 */ /* 0x000fe20000410000 */
[----:B------:R-:W-:-:S02]  /*86e0*/  IMAD.U32 R128, R128, 0x10000, RZ ;  /* 0x0001000080807824 */ /* 0x000fc400078e00ff */
[----:B------:R-:W-:Y:S01]  /*86f0*/  FMUL.FTZ R163, R218, R163 ;  /* 0x000000a3daa37220 */ /* 0x000fe20000410000 */
[----:B------:R-:W-:Y:S02]  /*8700*/  IMAD.U32 R127, R127, 0x10000, RZ ;  /* 0x000100007f7f7824 */ /* 0x000fe400078e00ff */
[----:B------:R-:W-:Y:S01]  /*8710*/  FFMA.FTZ R129, R146, R129, R222 ;  /* 0x0000008192817223 */ /* 0x000fe200000100de */
[----:B------:R-:W-:Y:S02]  /*8720*/  IMAD.U32 R135, R71, 0x10000, RZ ;  /* 0x0001000047877824 */ /* 0x000fe400078e00ff */
[----:B------:R-:W-:Y:S01]  /*8730*/  FFMA.FTZ R128, R150, R128, R220 ;  /* 0x0000008096807223 */ /* 0x000fe200000100dc */
[----:B------:R-:W-:Y:S01]  /*8740*/  PRMT R134, R74, 0x7632, R134 ;  /* 0x000076324a867816 */ /* 0x000fe20000000086 */
[----:B------:R-:W-:Y:S01]  /*8750*/  FFMA.FTZ R150, R150, R127, R219 ;  /* 0x0000007f96967223 */ /* 0x000fe200000100db */
[----:B------:R-:W-:Y:S01]  /*8760*/  FFMA.FTZ R135, R163, R135, R197 ;  /* 0x00000087a3877223 */ /* 0x000fe200000100c5 */
[----:B------:R-:W-:-:S02]  /*8770*/  IMAD.U32 R127, R75, 0x10000, RZ ;  /* 0x000100004b7f7824 */ /* 0x000fc400078e00ff */
[----:B------:R-:W-:Y:S02]  /*8780*/  FADD.FTZ R169, -R226, R169 ;  /* 0x000000a9e2a97221 */ /* 0x000fe40000010100 */
[----:B------:R-:W-:Y:S01]  /*8790*/  FFMA.FTZ R127, R146, R127, R221 ;  /* 0x0000007f927f7223 */ /* 0x000fe200000100dd */
[----:B------:R-:W-:Y:S01]  /*87a0*/  PRMT R146, R71, 0x7632, R146 ;  /* 0x0000763247927816 */ /* 0x000fe20000000092 */
[----:B------:R-:W-:Y:S01]  /*87b0*/  FADD.FTZ R183, -R226, R183 ;  /* 0x000000b7e2b77221 */ /* 0x000fe20000010100 */
[----:B------:R-:W-:-:S03]  /*87c0*/  FMUL.FTZ R169, R218, R169 ;  /* 0x000000a9daa97220 */ /* 0x000fc60000410000 */
[----:B------:R-:W-:Y:S02]  /*87d0*/  IMAD.U32 R146, R146, 0x10000, RZ ;  /* 0x0001000092927824 */ /* 0x000fe400078e00ff */
[----:B------:R-:W-:Y:S01]  /*87e0*/  FMUL.FTZ R183, R218, R183 ;  /* 0x000000b7dab77220 */ /* 0x000fe20000410000 */
[----:B------:R-:W-:Y:S01]  /*87f0*/  FADD.FTZ R155, -R226, R155 ;  /* 0x0000009be29b7221 */ /* 0x000fe20000010100 */
[----:B------:R-:W-:Y:S01]  /*8800*/  PRMT R148, R70, 0x7632, R148 ;  /* 0x0000763246947816 */ /* 0x000fe20000000094 */
[----:B------:R-:W-:Y:S01]  /*8810*/  FFMA.FTZ R146, R169, R146, R188 ;  /* 0x00000092a9927223 */ /* 0x000fe200000100bc */
[----:B------:R-:W-:Y:S01]  /*8820*/  PRMT R152, R69, 0x7632, R152 ;  /* 0x0000763245987816 */ /* 0x000fe20000000098 */
[C---:B------:R-:W-:Y:S01]  /*8830*/  FADD.FTZ R159, -R226.reuse, R159 ;  /* 0x0000009fe29f7221 */ /* 0x040fe20000010100 */
[C---:B------:R-:W-:Y:S01]  /*8840*/  FADD.FTZ R162, -R226.reuse, R162 ;  /* 0x000000a2e2a27221 */ /* 0x040fe20000010100 */
[----:B------:R-:W-:Y:S01]  /*8850*/  FADD.FTZ R179, -R226, R179 ;  /* 0x000000b3e2b37221 */ /* 0x000fe20000010100 */
[----:B------:R-:W-:Y:S01]  /*8860*/  FMUL.FTZ R155, R218, R155 ;  /* 0x0000009bda9b7220 */ /* 0x000fe20000410000 */
[----:B------:R-:W-:Y:S01]  /*8870*/  SHF.L.U32 R148, R148, 0x10, RZ ;  /* 0x0000001094947819 */ /* 0x000fe200000006ff */
[----:B------:R-:W-:Y:S01]  /*8880*/  FMUL.FTZ R159, R218, R159 ;  /* 0x0000009fda9f7220 */ /* 0x000fe20000410000 */
[----:B------:R-:W-:Y:S01]  /*8890*/  SHF.L.U32 R152, R152, 0x10, RZ ;  /* 0x0000001098987819 */ /* 0x000fe200000006ff */
[----:B------:R-:W-:Y:S01]  /*88a0*/  FMUL.FTZ R162, R218, R162 ;  /* 0x000000a2daa27220 */ /* 0x000fe20000410000 */
[----:B------:R-:W-:Y:S01]  /*88b0*/  FADD.FTZ R160, -R226, R160 ;  /* 0x000000a0e2a07221 */ /* 0x000fe20000010100 */
[----:B------:R-:W-:Y:S01]  /*88c0*/  FMUL.FTZ R179, R218, R179 ;  /* 0x000000b3dab37220 */ /* 0x000fe20000410000 */
[----:B------:R-:W-:Y:S01]  /*88d0*/  PRMT R144, R73, 0x7632, R144 ;  /* 0x0000763249907816 */ /* 0x000fe20000000090 */
[C---:B------:R-:W-:Y:S01]  /*88e0*/  FADD.FTZ R156, -R226.reuse, R156 ;  /* 0x0000009ce29c7221 */ /* 0x040fe20000010100 */
[C---:B------:R-:W-:Y:S01]  /*88f0*/  FADD.FTZ R151, -R226.reuse, R151 ;  /* 0x00000097e2977221 */ /* 0x040fe20000010100 */
[----:B------:R-:W-:Y:S01]  /*8900*/  FADD.FTZ R182, -R226, R182 ;  /* 0x000000b6e2b67221 */ /* 0x000fe20000010100 */
[----:B------:R-:W-:Y:S01]  /*8910*/  FFMA.FTZ R148, R162, R148, R199 ;  /* 0x00000094a2947223 */ /* 0x000fe200000100c7 */
[----:B------:R-:W-:Y:S01]  /*8920*/  FFMA.FTZ R152, R159, R152, R203 ;  /* 0x000000989f987223 */ /* 0x000fe200000100cb */
[----:B------:R-:W-:Y:S01]  /*8930*/  SHF.L.U32 R153, R70, 0x10, RZ ;  /* 0x0000001046997819 */ /* 0x000fe200000006ff */
[----:B------:R-:W-:Y:S01]  /*8940*/  FMUL.FTZ R160, R218, R160 ;  /* 0x000000a0daa07220 */ /* 0x000fe20000410000 */
[----:B------:R-:W-:Y:S01]  /*8950*/  SHF.L.U32 R144, R144, 0x10, RZ ;  /* 0x0000001090907819 */ /* 0x000fe200000006ff */
[C---:B------:R-:W-:Y:S01]  /*8960*/  FMUL.FTZ R156, R218.reuse, R156 ;  /* 0x0000009cda9c7220 */ /* 0x040fe20000410000 */
[----:B------:R-:W-:Y:S01]  /*8970*/  SHF.L.U32 R154, R69, 0x10, RZ ;  /* 0x00000010459a7819 */ /* 0x000fe200000006ff */
[C---:B------:R-:W-:Y:S01]  /*8980*/  FMUL.FTZ R151, R218.reuse, R151 ;  /* 0x00000097da977220 */ /* 0x040fe20000410000 */
[----:B------:R-:W-:Y:S01]  /*8990*/  FMUL.FTZ R182, R218, R182 ;  /* 0x000000b6dab67220 */ /* 0x000fe20000410000 */
[C---:B------:R-:W-:Y:S01]  /*89a0*/  FADD.FTZ R180, -R226.reuse, R180 ;  /* 0x000000b4e2b47221 */ /* 0x040fe20000010100 */
[----:B------:R-:W-:Y:S01]  /*89b0*/  FADD.FTZ R181, -R226, R181 ;  /* 0x000000b5e2b57221 */ /* 0x000fe20000010100 */
[----:B------:R-:W-:Y:S01]  /*89c0*/  FFMA.FTZ R153, R160, R153, R201 ;  /* 0x00000099a0997223 */ /* 0x000fe200000100c9 */
[----:B------:R-:W-:Y:S01]  /*89d0*/  FFMA.FTZ R144, R142, R144, R228 ;  /* 0x000000908e907223 */ /* 0x000fe200000100e4 */
[----:B------:R-:W-:Y:S01]  /*89e0*/  FFMA.FTZ R154, R156, R154, R205 ;  /* 0x0000009a9c9a7223 */ /* 0x000fe200000100cd */
[C---:B------:R-:W-:Y:S01]  /*89f0*/  FMUL.FTZ R180, R218.reuse, R180 ;  /* 0x000000b4dab47220 */ /* 0x040fe20000410000 */
[----:B------:R-:W-:Y:S01]  /*8a00*/  FMUL.FTZ R181, R218, R181 ;  /* 0x000000b5dab57220 */ /* 0x000fe20000410000 */
[----:B------:R-:W-:-:S04]  /*8a10*/  FADD.FTZ R178, -R226, R178 ;  /* 0x000000b2e2b27221 */ /* 0x000fc80000010100 */
[----:B------:R-:W-:Y:S01]  /*8a20*/  FMUL.FTZ R178, R218, R178 ;  /* 0x000000b2dab27220 */ /* 0x000fe20000410000 */
[C---:B------:R-:W-:Y:S01]  /*8a30*/  FADD.FTZ R193, -R226.reuse, R193 ;  /* 0x000000c1e2c17221 */ /* 0x040fe20000010100 */
[----:B------:R-:W-:-:S03]  /*8a40*/  FADD.FTZ R176, -R226, R176 ;  /* 0x000000b0e2b07221 */ /* 0x000fc60000010100 */
[C---:B------:R-:W-:Y:S01]  /*8a50*/  FMUL.FTZ R193, R218.reuse, R193 ;  /* 0x000000c1dac17220 */ /* 0x040fe20000410000 */
[----:B------:R-:W-:Y:S01]  /*8a60*/  FMUL.FTZ R176, R218, R176 ;  /* 0x000000b0dab07220 */ /* 0x000fe20000410000 */
[C---:B------:R-:W-:Y:S01]  /*8a70*/  FADD.FTZ R192, -R226.reuse, R192 ;  /* 0x000000c0e2c07221 */ /* 0x040fe20000010100 */
[C---:B------:R-:W-:Y:S01]  /*8a80*/  FADD.FTZ R194, -R226.reuse, R194 ;  /* 0x000000c2e2c27221 */ /* 0x040fe20000010100 */
[----:B------:R-:W-:Y:S02]  /*8a90*/  FADD.FTZ R190, -R226, R190 ;  /* 0x000000bee2be7221 */ /* 0x000fe40000010100 */
[C---:B------:R-:W-:Y:S01]  /*8aa0*/  FMUL.FTZ R192, R218.reuse, R192 ;  /* 0x000000c0dac07220 */ /* 0x040fe20000410000 */
[C---:B------:R-:W-:Y:S01]  /*8ab0*/  FMUL.FTZ R194, R218.reuse, R194 ;  /* 0x000000c2dac27220 */ /* 0x040fe20000410000 */
[----:B------:R-:W-:Y:S01]  /*8ac0*/  FMUL.FTZ R190, R218, R190 ;  /* 0x000000bedabe7220 */ /* 0x000fe20000410000 */
[----:B--2---:R-:W-:Y:S01]  /*8ad0*/  FFMA.FTZ R125, R125, R130, R149 ;  /* 0x000000827d7d7223 */ /* 0x004fe20000010095 */
[----:B------:R-:W-:-:S04]  /*8ae0*/  SHF.L.U32 R130, R78, 0x10, RZ ;  /* 0x000000104e827819 */ /* 0x000fc800000006ff */
[----:B------:R-:W-:Y:S01]  /*8af0*/  F2FP.BF16.F32.PACK_AB R116, R147, R125 ;  /* 0x0000007d9374723e */ /* 0x000fe200000010ff */
[----:B------:R-:W-:-:S04]  /*8b00*/  IMAD.WIDE.U32 R124, R124, 0x10, R164 ;  /* 0x000000107c7c7825 */ /* 0x000fc800078e00a4 */
[C---:B------:R-:W-:Y:S01]  /*8b10*/  FFMA.FTZ R130, R143.reuse, R130, R227 ;  /* 0x000000828f827223 */ /* 0x040fe200000100e3 */
[----:B------:R-:W-:Y:S01]  /*8b20*/  FFMA.FTZ R143, R143, R131, R225 ;  /* 0x000000838f8f7223 */ /* 0x000fe200000100e1 */
[----:B------:R-:W-:Y:S01]  /*8b30*/  PRMT R131, R78, 0x7632, R131 ;  /* 0x000076324e837816 */ /* 0x000fe20000000083 */
[----:B------:R1:W-:Y:S01]  /*8b40*/  STG.E.128 desc[UR4][R124.64], R116 ;  /* 0x000000747c007986 */ /* 0x0003e2000c101d04 */
[----:B------:R-:W-:Y:S01]  /*8b50*/  SHF.L.U32 R147, R134, 0x10, RZ ;  /* 0x0000001086937819 */ /* 0x000fe200000006ff */
[----:B------:R-:W-:Y:S01]  /*8b60*/  IMAD.U32 R134, R73, 0x10000, RZ ;  /* 0x0001000049867824 */ /* 0x000fe200078e00ff */
[C---:B-1----:R-:W-:Y:S02]  /*8b70*/  PRMT R119, R77.reuse, 0x7632, R119 ;  /* 0x000076324d777816 */ /* 0x042fe40000000077 */
[----:B------:R-:W-:Y:S02]  /*8b80*/  PRMT R116, R76, 0x7632, R116 ;  /* 0x000076324c747816 */ /* 0x000fe40000000074 */
[----:B------:R-:W-:-:S02]  /*8b90*/  SHF.L.U32 R117, R77, 0x10, RZ ;  /* 0x000000104d757819 */ /* 0x000fc400000006ff */
[----:B------:R-:W-:Y:S01]  /*8ba0*/  SHF.L.U32 R119, R119, 0x10, RZ ;  /* 0x0000001077777819 */ /* 0x000fe200000006ff */
[----:B------:R-:W-:Y:S01]  /*8bb0*/  IMAD.U32 R116, R116, 0x10000, RZ ;  /* 0x0001000074747824 */ /* 0x000fe200078e00ff */
[----:B------:R-:W-:Y:S01]  /*8bc0*/  SHF.L.U32 R124, R76, 0x10, RZ ;  /* 0x000000104c7c7819 */ /* 0x000fe200000006ff */
[----:B------:R-:W-:Y:S02]  /*8bd0*/  IMAD.U32 R118, R131, 0x10000, RZ ;  /* 0x0001000083767824 */ /* 0x000fe400078e00ff */
[----:B------:R-:W-:Y:S01]  /*8be0*/  FFMA.FTZ R117, R133, R117, R231 ;  /* 0x0000007585757223 */ /* 0x000fe200000100e7 */
[----:B------:R-:W-:Y:S01]  /*8bf0*/  FFMA.FTZ R119, R142, R119, R229 ;  /* 0x000000778e777223 */ /* 0x000fe200000100e5 */
[----:B------:R-:W-:Y:S01]  /*8c00*/  FFMA.FTZ R116, R132, R116, R233 ;  /* 0x0000007484747223 */ /* 0x000fe200000100e9 */
[----:B------:R-:W-:Y:S01]  /*8c10*/  SHF.L.U32 R125, R67, 0x10, RZ ;  /* 0x00000010437d7819 */ /* 0x000fe200000006ff */
[----:B------:R-:W-:Y:S01]  /*8c20*/  FFMA.FTZ R124, R126, R124, R235 ;  /* 0x0000007c7e7c7223 */ /* 0x000fe200000100eb */
[----:B------:R-:W-:Y:S01]  /*8c30*/  FFMA.FTZ R118, R145, R118, R224 ;  /* 0x0000007691767223 */ /* 0x000fe200000100e0 */
[----:B------:R-:W-:-:S02]  /*8c40*/  PRMT R131, R72, 0x7632, R131 ;  /* 0x0000763248837816 */ /* 0x000fc40000000083 */
[----:B------:R-:W-:Y:S01]  /*8c50*/  FFMA.FTZ R163, R163, R125, R189 ;  /* 0x0000007da3a37223 */ /* 0x000fe200000100bd */
[----:B------:R-:W-:Y:S01]  /*8c60*/  F2FP.BF16.F32.PACK_AB R116, R116, R124 ;  /* 0x0000007c7474723e */ /* 0x000fe200000010ff */
[----:B------:R-:W-:Y:S01]  /*8c70*/  IMAD.WIDE.U32 R124, R122, 0x10, R172 ;  /* 0x000000107a7c7825 */ /* 0x000fe200078e00ac */
[----:B------:R-:W-:Y:S02]  /*8c80*/  SHF.L.U32 R131, R131, 0x10, RZ ;  /* 0x0000001083837819 */ /* 0x000fe400000006ff */
[----:B------:R-:W-:Y:S02]  /*8c90*/  F2FP.BF16.F32.PACK_AB R117, R119, R117 ;  /* 0x000000757775723e */ /* 0x000fe400000010ff */
[----:B------:R-:W-:Y:S02]  /*8ca0*/  F2FP.BF16.F32.PACK_AB R118, R118, R130 ;  /* 0x000000827676723e */ /* 0x000fe400000010ff */
[----:B------:R-:W-:Y:S01]  /*8cb0*/  F2FP.BF16.F32.PACK_AB R119, R128, R129 ;  /* 0x000000818077723e */ /* 0x000fe200000010ff */
[----:B------:R-:W-:Y:S01]  /*8cc0*/  FFMA.FTZ R134, R133, R134, R230 ;  /* 0x0000008685867223 */ /* 0x000fe200000100e6 */
[----:B------:R-:W-:Y:S01]  /*8cd0*/  FFMA.FTZ R132, R132, R131, R232 ;  /* 0x0000008384847223 */ /* 0x000fe200000100e8 */
[----:B------:R-:W-:-:S02]  /*8ce0*/  SHF.L.U32 R133, R72, 0x10, RZ ;  /* 0x0000001048857819 */ /* 0x000fc400000006ff */
[----:B------:R-:W-:Y:S01]  /*8cf0*/  PRMT R129, R67, 0x7632, R129 ;  /* 0x0000763243817816 */ /* 0x000fe20000000081 */
[----:B------:R1:W-:Y:S01]  /*8d00*/  STG.E.128 desc[UR4][R124.64], R116 ;  /* 0x000000747c007986 */ /* 0x0003e2000c101d04 */
[----:B------:R-:W-:Y:S01]  /*8d10*/  PRMT R131, R63, 0x7632, R131 ;  /* 0x000076323f837816 */ /* 0x000fe20000000083 */
[----:B------:R-:W-:Y:S01]  /*8d20*/  FFMA.FTZ R126, R126, R133, R234 ;  /* 0x000000857e7e7223 */ /* 0x000fe200000100ea */
[----:B------:R-:W-:Y:S02]  /*8d30*/  SHF.L.U32 R129, R129, 0x10, RZ ;  /* 0x0000001081817819 */ /* 0x000fe400000006ff */
[----:B------:R-:W-:Y:S02]  /*8d40*/  SHF.L.U32 R131, R131, 0x10, RZ ;  /* 0x0000001083837819 */ /* 0x000fe400000006ff */
[----:B------:R-:W-:Y:S01]  /*8d50*/  PRMT R133, R68, 0x7632, R133 ;  /* 0x0000763244857816 */ /* 0x000fe20000000085 */
[----:B------:R-:W-:Y:S01]  /*8d60*/  FFMA.FTZ R169, R169, R129, R187 ;  /* 0x00000081a9a97223 */ /* 0x000fe200000100bb */
[----:B------:R-:W-:Y:S01]  /*8d70*/  PRMT R128, R66, 0x7632, R128 ;  /* 0x0000763242807816 */ /* 0x000fe20000000080 */
[----:B------:R-:W-:Y:S01]  /*8d80*/  FFMA.FTZ R131, R183, R131, R18 ;  /* 0x00000083b7837223 */ /* 0x000fe20000010012 */
[----:B-1----:R-:W-:-:S02]  /*8d90*/  PRMT R116, R59, 0x7632, R116 ;  /* 0x000076323b747816 */ /* 0x002fc40000000074 */
[----:B------:R-:W-:-:S03]  /*8da0*/  PRMT R117, R64, 0x7632, R117 ;  /* 0x0000763240757816 */ /* 0x000fc60000000075 */
[----:B------:R-:W-:Y:S01]  /*8db0*/  IMAD.U32 R116, R116, 0x10000, RZ ;  /* 0x0001000074747824 */ /* 0x000fe200078e00ff */
[----:B------:R-:W-:Y:S02]  /*8dc0*/  PRMT R118, R65, 0x7632, R118 ;  /* 0x0000763241767816 */ /* 0x000fe40000000076 */
[----:B------:R-:W-:Y:S01]  /*8dd0*/  SHF.L.U32 R133, R133, 0x10, RZ ;  /* 0x0000001085857819 */ /* 0x000fe200000006ff */
[----:B------:R-:W-:Y:S01]  /*8de0*/  FFMA.FTZ R183, R183, R116, R17 ;  /* 0x00000074b7b77223 */ /* 0x000fe20000010011 */
[----:B------:R-:W-:Y:S02]  /*8df0*/  PRMT R129, R61, 0x7632, R129 ;  /* 0x000076323d817816 */ /* 0x000fe40000000081 */
[----:B------:R-:W-:Y:S02]  /*8e00*/  SHF.L.U32 R117, R117, 0x10, RZ ;  /* 0x0000001075757819 */ /* 0x000fe400000006ff */
[----:B------:R-:W-:Y:S01]  /*8e10*/  PRMT R116, R57, 0x7632, R116 ;  /* 0x0000763239747816 */ /* 0x000fe20000000074 */
[----:B------:R-:W-:Y:S01]  /*8e20*/  IMAD.U32 R128, R128, 0x10000, RZ ;  /* 0x0001000080807824 */ /* 0x000fe200078e00ff */
[----:B------:R-:W-:Y:S01]  /*8e30*/  SHF.L.U32 R129, R129, 0x10, RZ ;  /* 0x0000001081817819 */ /* 0x000fe200000006ff */
[----:B------:R-:W-:-:S02]  /*8e40*/  IMAD.U32 R118, R118, 0x10000, RZ ;  /* 0x0001000076767824 */ /* 0x000fc400078e00ff */
[C---:B------:R-:W-:Y:S01]  /*8e50*/  FFMA.FTZ R133, R155.reuse, R133, R215 ;  /* 0x000000859b857223 */ /* 0x040fe200000100d7 */
[----:B------:R-:W-:Y:S01]  /*8e60*/  FFMA.FTZ R155, R155, R117, R206 ;  /* 0x000000759b9b7223 */ /* 0x000fe200000100ce */
[----:B------:R-:W-:Y:S01]  /*8e70*/  PRMT R130, R62, 0x7632, R130 ;  /* 0x000076323e827816 */ /* 0x000fe20000000082 */
[----:B------:R-:W-:Y:S01]  /*8e80*/  IMAD.U32 R116, R116, 0x10000, RZ ;  /* 0x0001000074747824 */ /* 0x000fe200078e00ff */
[----:B------:R-:W-:Y:S01]  /*8e90*/  PRMT R117, R58, 0x7632, R117 ;  /* 0x000076323a757816 */ /* 0x000fe20000000075 */
[----:B------:R-:W-:Y:S01]  /*8ea0*/  FFMA.FTZ R162, R162, R128, R198 ;  /* 0x00000080a2a27223 */ /* 0x000fe200000100c6 */
[----:B------:R-:W-:Y:S01]  /*8eb0*/  FFMA.FTZ R159, R159, R118, R202 ;  /* 0x000000769f9f7223 */ /* 0x000fe200000100ca */
[----:B------:R-:W-:Y:S01]  /*8ec0*/  FFMA.FTZ R147, R145, R147, R223 ;  /* 0x0000009391937223 */ /* 0x000fe200000100df */
[----:B------:R-:W-:Y:S02]  /*8ed0*/  IMAD.U32 R118, R66, 0x10000, RZ ;  /* 0x0001000042767824 */ /* 0x000fe400078e00ff */
[----:B------:R-:W-:Y:S01]  /*8ee0*/  FFMA.FTZ R129, R179, R129, R22 ;  /* 0x00000081b3817223 */ /* 0x000fe20000010016 */
[----:B------:R-:W-:Y:S01]  /*8ef0*/  SHF.L.U32 R128, R65, 0x10, RZ ;  /* 0x0000001041807819 */ /* 0x000fe200000006ff */
[----:B------:R-:W-:Y:S01]  /*8f00*/  FFMA.FTZ R179, R179, R116, R21 ;  /* 0x00000074b3b37223 */ /* 0x000fe20000010015 */
[----:B------:R-:W-:Y:S01]  /*8f10*/  SHF.L.U32 R130, R130, 0x10, RZ ;  /* 0x0000001082827819 */ /* 0x000fe200000006ff */
[----:B------:R-:W-:Y:S01]  /*8f20*/  IMAD.U32 R116, R68, 0x10000, RZ ;  /* 0x0001000044747824 */ /* 0x000fe200078e00ff */
[----:B------:R-:W-:Y:S01]  /*8f30*/  SHF.L.U32 R117, R117, 0x10, RZ ;  /* 0x0000001075757819 */ /* 0x000fe200000006ff */
[----:B------:R-:W-:Y:S01]  /*8f40*/  FFMA.FTZ R160, R160, R118, R200 ;  /* 0x00000076a0a07223 */ /* 0x000fe200000100c8 */
[----:B------:R-:W-:Y:S01]  /*8f50*/  FFMA.FTZ R128, R156, R128, R204 ;  /* 0x000000809c807223 */ /* 0x000fe200000100cc */
[----:B------:R-:W-:Y:S01]  /*8f60*/  F2FP.BF16.F32.PACK_AB R118, R147, R143 ;  /* 0x0000008f9376723e */ /* 0x000fe200000010ff */
[C---:B------:R-:W-:Y:S01]  /*8f70*/  FFMA.FTZ R130, R182.reuse, R130, R20 ;  /* 0x00000082b6827223 */ /* 0x040fe20000010014 */
[----:B------:R-:W-:Y:S01]  /*8f80*/  FFMA.FTZ R156, R151, R116, R217 ;  /* 0x00000074979c7223 */ /* 0x000fe200000100d9 */
[----:B------:R-:W-:Y:S01]  /*8f90*/  SHF.L.U32 R142, R63, 0x10, RZ ;  /* 0x000000103f8e7819 */ /* 0x000fe200000006ff */
[----:B------:R-:W-:Y:S01]  /*8fa0*/  FFMA.FTZ R182, R182, R117, R19 ;  /* 0x00000075b6b67223 */ /* 0x000fe20000010013 */
[----:B------:R-:W-:Y:S01]  /*8fb0*/  SHF.L.U32 R143, R62, 0x10, RZ ;  /* 0x000000103e8f7819 */ /* 0x000fe200000006ff */
[----:B------:R-:W-:Y:S01]  /*8fc0*/  IMAD.U32 R117, R59, 0x10000, RZ ;  /* 0x000100003b757824 */ /* 0x000fe200078e00ff */
[----:B------:R-:W-:Y:S01]  /*8fd0*/  SHF.L.U32 R116, R58, 0x10, RZ ;  /* 0x000000103a747819 */ /* 0x000fe200000006ff */
[----:B------:R-:W-:-:S02]  /*8fe0*/  FFMA.FTZ R142, R181, R142, R139 ;  /* 0x0000008eb58e7223 */ /* 0x000fc4000001008b */
[C---:B------:R-:W-:Y:S01]  /*8ff0*/  FFMA.FTZ R143, R180.reuse, R143, R140 ;  /* 0x0000008fb48f7223 */ /* 0x040fe2000001008c */
[----:B------:R-:W-:Y:S01]  /*9000*/  FFMA.FTZ R181, R181, R117, R32 ;  /* 0x00000075b5b57223 */ /* 0x000fe20000010020 */
[----:B------:R-:W-:Y:S01]  /*9010*/  FFMA.FTZ R180, R180, R116, R33 ;  /* 0x00000074b4b47223 */ /* 0x000fe20000010021 */
[----:B------:R-:W-:Y:S01]  /*9020*/  F2FP.BF16.F32.PACK_AB R119, R150, R127 ;  /* 0x0000007f9677723e */ /* 0x000fe200000010ff */
[----:B------:R-:W-:Y:S01]  /*9030*/  IMAD.WIDE.U32 R124, R122, 0x10, R164 ;  /* 0x000000107a7c7825 */ /* 0x000fe200078e00a4 */
[----:B------:R-:W-:Y:S02]  /*9040*/  F2FP.BF16.F32.PACK_AB R117, R144, R134 ;  /* 0x000000869075723e */ /* 0x000fe400000010ff */
[----:B------:R-:W-:Y:S02]  /*9050*/  F2FP.BF16.F32.PACK_AB R116, R132, R126 ;  /* 0x0000007e8474723e */ /* 0x000fe400000010ff */
[----:B------:R-:W-:-:S03]  /*9060*/  PRMT R147, R60, 0x7632, R147 ;  /* 0x000076323c937816 */ /* 0x000fc60000000093 */
[----:B------:R1:W-:Y:S01]  /*9070*/  STG.E.128 desc[UR4][R124.64], R116 ;  /* 0x000000747c007986 */ /* 0x0003e2000c101d04 */
[----:B------:R-:W-:Y:S02]  /*9080*/  SHF.L.U32 R147, R147, 0x10, RZ ;  /* 0x0000001093937819 */ /* 0x000fe400000006ff */
[----:B------:R-:W-:-:S03]  /*9090*/  PRMT R134, R53, 0x7632, R134 ;  /* 0x0000763235867816 */ /* 0x000fc60000000086 */
[----:B------:R-:W-:Y:S01]  /*90a0*/  FFMA.FTZ R147, R178, R147, R184 ;  /* 0x00000093b2937223 */ /* 0x000fe200000100b8 */
[----:B-1----:R-:W-:-:S05]  /*90b0*/  PRMT R116, R56, 0x7632, R116 ;  /* 0x0000763238747816 */ /* 0x002fca0000000074 */
[----:B------:R-:W-:-:S04]  /*90c0*/  IMAD.U32 R116, R116, 0x10000, RZ ;  /* 0x0001000074747824 */ /* 0x000fc800078e00ff */
[----:B------:R-:W-:Y:S01]  /*90d0*/  FFMA.FTZ R178, R178, R116, R175 ;  /* 0x00000074b2b27223 */ /* 0x000fe200000100af */
[----:B------:R-:W-:Y:S02]  /*90e0*/  PRMT R116, R49, 0x7632, R116 ;  /* 0x0000763231747816 */ /* 0x000fe40000000074 */
[----:B------:R-:W-:Y:S02]  /*90f0*/  SHF.L.U32 R134, R134, 0x10, RZ ;  /* 0x0000001086867819 */ /* 0x000fe400000006ff */
[----:B------:R-:W-:Y:S02]  /*9100*/  SHF.L.U32 R116, R116, 0x10, RZ ;  /* 0x0000001074747819 */ /* 0x000fe400000006ff */
[----:B------:R-:W-:Y:S01]  /*9110*/  SHF.L.U32 R149, R60, 0x10, RZ ;  /* 0x000000103c957819 */ /* 0x000fe200000006ff */
[----:B------:R-:W-:Y:S02]  /*9120*/  IMAD.U32 R117, R56, 0x10000, RZ ;  /* 0x0001000038757824 */ /* 0x000fe400078e00ff */
[C---:B------:R-:W-:Y:S01]  /*9130*/  FFMA.FTZ R134, R193.reuse, R134, R14 ;  /* 0x00000086c1867223 */ /* 0x040fe2000001000e */
[----:B------:R-:W-:Y:S01]  /*9140*/  SHF.L.U32 R145, R64, 0x10, RZ ;  /* 0x0000001040917819 */ /* 0x000fe200000006ff */
[----:B------:R-:W-:Y:S01]  /*9150*/  FFMA.FTZ R193, R193, R116, R13 ;  /* 0x00000074c1c17223 */ /* 0x000fe2000001000d */
[C---:B------:R-:W-:Y:S01]  /*9160*/  FFMA.FTZ R149, R176.reuse, R149, R186 ;  /* 0x00000095b0957223 */ /* 0x040fe200000100ba */
[----:B------:R-:W-:Y:S01]  /*9170*/  F2FP.BF16.F32.PACK_AB R116, R133, R156 ;  /* 0x0000009c8574723e */ /* 0x000fe200000010ff */
[----:B------:R-:W-:Y:S01]  /*9180*/  FFMA.FTZ R176, R176, R117, R185 ;  /* 0x00000075b0b07223 */ /* 0x000fe200000100b9 */
[----:B------:R-:W-:Y:S01]  /*9190*/  SHF.L.U32 R150, R54, 0x10, RZ ;  /* 0x0000001036967819 */ /* 0x000fe200000006ff */
[----:B------:R-:W-:Y:S01]  /*91a0*/  IMAD.U32 R133, R55, 0x10000, RZ ;  /* 0x0001000037857824 */ /* 0x000fe200078e00ff */
[----:B------:R-:W-:Y:S01]  /*91b0*/  SHF.L.U32 R118, R51, 0x10, RZ ;  /* 0x0000001033767819 */ /* 0x000fe200000006ff */
[----:B------:R-:W-:-:S02]  /*91c0*/  IMAD.U32 R117, R50, 0x10000, RZ ;  /* 0x0001000032757824 */ /* 0x000fc400078e00ff */
[----:B------:R-:W-:Y:S01]  /*91d0*/  FFMA.FTZ R145, R151, R145, R216 ;  /* 0x0000009197917223 */ /* 0x000fe200000100d8 */
[----:B------:R-:W-:Y:S01]  /*91e0*/  FFMA.FTZ R133, R194, R133, R39 ;  /* 0x00000085c2857223 */ /* 0x000fe20000010027 */
[----:B------:R-:W-:Y:S01]  /*91f0*/  FFMA.FTZ R150, R192, R150, R136 ;  /* 0x00000096c0967223 */ /* 0x000fe20000010088 */
[----:B------:R-:W-:Y:S01]  /*9200*/  F2FP.BF16.F32.PACK_AB R119, R146, R135 ;  /* 0x000000879277723e */ /* 0x000fe200000010ff */
[----:B------:R-:W-:Y:S01]  /*9210*/  FFMA.FTZ R194, R194, R118, R28 ;  /* 0x00000076c2c27223 */ /* 0x000fe2000001001c */
[----:B------:R-:W-:Y:S01]  /*9220*/  SHF.L.U32 R151, R53, 0x10, RZ ;  /* 0x0000001035977819 */ /* 0x000fe200000006ff */
[----:B------:R-:W-:Y:S01]  /*9230*/  FFMA.FTZ R192, R192, R117, R29 ;  /* 0x00000075c0c07223 */ /* 0x000fe2000001001d */
[----:B------:R-:W-:Y:S01]  /*9240*/  SHF.L.U32 R135, R49, 0x10, RZ ;  /* 0x0000001031877819 */ /* 0x000fe200000006ff */
[----:B------:R-:W-:Y:S01]  /*9250*/  IMAD.WIDE.U32 R124, R120, 0x10, R172 ;  /* 0x00000010787c7825 */ /* 0x000fe200078e00ac */
[----:B------:R-:W-:Y:S02]  /*9260*/  F2FP.BF16.F32.PACK_AB R117, R152, R154 ;  /* 0x0000009a9875723e */ /* 0x000fe400000010ff */
[----:B------:R-:W-:Y:S01]  /*9270*/  F2FP.BF16.F32.PACK_AB R118, R148, R153 ;  /* 0x000000999476723e */ /* 0x000fe200000010ff */
[C---:B------:R-:W-:Y:S01]  /*9280*/  FFMA.FTZ R151, R190.reuse, R151, R137 ;  /* 0x00000097be977223 */ /* 0x040fe20000010089 */
[----:B------:R-:W-:Y:S01]  /*9290*/  FFMA.FTZ R190, R190, R135, R30 ;  /* 0x00000087bebe7223 */ /* 0x000fe2000001001e */
[----:B------:R-:W-:Y:S01]  /*92a0*/  PRMT R135, R47, 0x7632, R135 ;  /* 0x000076322f877816 */ /* 0x000fe20000000087 */
[----:B------:R-:W-:Y:S01]  /*92b0*/  FADD.FTZ R214, -R226, R214 ;  /* 0x000000d6e2d67221 */ /* 0x000fe20000010100 */
[----:B------:R1:W-:Y:S01]  /*92c0*/  STG.E.128 desc[UR4][R124.64], R116 ;  /* 0x000000747c007986 */ /* 0x0003e2000c101d04 */
[----:B------:R-:W-:Y:S01]  /*92d0*/  PRMT R157, R52, 0x7632, R157 ;  /* 0x00007632349d7816 */ /* 0x000fe2000000009d */
[----:B------:R-:W-:Y:S01]  /*92e0*/  FADD.FTZ R191, -R226, R191 ;  /* 0x000000bfe2bf7221 */ /* 0x000fe20000010100 */
[----:B------:R-:W-:Y:S01]  /*92f0*/  SHF.L.U32 R135, R135, 0x10, RZ ;  /* 0x0000001087877819 */ /* 0x000fe200000006ff */
[----:B------:R-:W-:Y:S01]  /*9300*/  FMUL.FTZ R214, R218, R214 ;  /* 0x000000d6dad67220 */ /* 0x000fe20000410000 */
[----:B------:R-:W-:Y:S01]  /*9310*/  SHF.L.U32 R157, R157, 0x10, RZ ;  /* 0x000000109d9d7819 */ /* 0x000fe200000006ff */
[----:B------:R-:W-:Y:S01]  /*9320*/  FADD.FTZ R210, -R226, R210 ;  /* 0x000000d2e2d27221 */ /* 0x000fe20000010100 */
[----:B------:R-:W-:Y:S01]  /*9330*/  FMUL.FTZ R191, R218, R191 ;  /* 0x000000bfdabf7220 */ /* 0x000fe20000410000 */
[----:B------:R-:W-:Y:S01]  /*9340*/  FADD.FTZ R212, -R226, R212 ;  /* 0x000000d4e2d47221 */ /* 0x000fe20000010100 */
[----:B------:R-:W-:Y:S01]  /*9350*/  FFMA.FTZ R135, R214, R135, R2 ;  /* 0x00000087d6877223 */ /* 0x000fe20000010002 */
[----:B------:R-:W-:-:S02]  /*9360*/  SHF.L.U32 R154, R46, 0x10, RZ ;  /* 0x000000102e9a7819 */ /* 0x000fc400000006ff */
[----:B-1----:R-:W-:Y:S02]  /*9370*/  PRMT R116, R43, 0x7632, R116 ;  /* 0x000076322b747816 */ /* 0x002fe40000000074 */
[----:B------:R-:W-:Y:S02]  /*9380*/  PRMT R117, R48, 0x7632, R117 ;  /* 0x0000763230757816 */ /* 0x000fe40000000075 */
[----:B------:R-:W-:-:S03]  /*9390*/  SHF.L.U32 R116, R116, 0x10, RZ ;  /* 0x0000001074747819 */ /* 0x000fc600000006ff */
[----:B------:R-:W-:Y:S02]  /*93a0*/  IMAD.U32 R117, R117, 0x10000, RZ ;  /* 0x0001000075757824 */ /* 0x000fe400078e00ff */
[----:B------:R-:W-:Y:S01]  /*93b0*/  FMUL.FTZ R210, R218, R210 ;  /* 0x000000d2dad27220 */ /* 0x000fe20000410000 */
[C---:B------:R-:W-:Y:S01]  /*93c0*/  FFMA.FTZ R157, R191.reuse, R157, R16 ;  /* 0x0000009dbf9d7223 */ /* 0x040fe20000010010 */
[----:B------:R-:W-:Y:S01]  /*93d0*/  FFMA.FTZ R214, R214, R116, R0 ;  /* 0x00000074d6d67223 */ /* 0x000fe20000010000 */
[----:B------:R-:W-:Y:S01]  /*93e0*/  FFMA.FTZ R191, R191, R117, R15 ;  /* 0x00000075bfbf7223 */ /* 0x000fe2000001000f */
[----:B------:R-:W-:Y:S02]  /*93f0*/  IMAD.U32 R116, R42, 0x10000, RZ ;  /* 0x000100002a747824 */ /* 0x000fe400078e00ff */
[----:B------:R-:W-:Y:S01]  /*9400*/  FMUL.FTZ R212, R218, R212 ;  /* 0x000000d4dad47220 */ /* 0x000fe20000410000 */
[----:B------:R-:W-:Y:S01]  /*9410*/  IMAD.U32 R152, R47, 0x10000, RZ ;  /* 0x000100002f987824 */ /* 0x000fe200078e00ff */
[----:B------:R-:W-:Y:S01]  /*9420*/  SHF.L.U32 R117, R43, 0x10, RZ ;  /* 0x000000102b757819 */ /* 0x000fe200000006ff */
[----:B------:R-:W-:Y:S01]  /*9430*/  FFMA.FTZ R154, R210, R154, R36 ;  /* 0x0000009ad29a7223 */ /* 0x000fe20000010024 */
[----:B------:R-:W-:-:S02]  /*9440*/  PRMT R125, R46, 0x7632, R125 ;  /* 0x000076322e7d7816 */ /* 0x000fc4000000007d */
[----:B------:R-:W-:Y:S01]  /*9450*/  PRMT R124, R42, 0x7632, R124 ;  /* 0x000076322a7c7816 */ /* 0x000fe2000000007c */
[----:B------:R-:W-:Y:S01]  /*9460*/  FFMA.FTZ R210, R210, R116, R25 ;  /* 0x00000074d2d27223 */ /* 0x000fe20000010019 */
[C---:B------:R-:W-:Y:S01]  /*9470*/  FFMA.FTZ R152, R212.reuse, R152, R35 ;  /* 0x00000098d4987223 */ /* 0x040fe20000010023 */
[----:B------:R-:W-:Y:S01]  /*9480*/  F2FP.BF16.F32.PACK_AB R116, R155, R145 ;  /* 0x000000919b74723e */ /* 0x000fe200000010ff */
[----:B------:R-:W-:Y:S01]  /*9490*/  FFMA.FTZ R212, R212, R117, R24 ;  /* 0x00000075d4d47223 */ /* 0x000fe20000010018 */
[----:B------:R-:W-:Y:S02]  /*94a0*/  SHF.L.U32 R155, R125, 0x10, RZ ;  /* 0x000000107d9b7819 */ /* 0x000fe400000006ff */
[----:B------:R-:W-:Y:S01]  /*94b0*/  SHF.L.U32 R145, R124, 0x10, RZ ;  /* 0x000000107c917819 */ /* 0x000fe200000006ff */
[----:B------:R-:W-:Y:S01]  /*94c0*/  IMAD.WIDE.U32 R124, R120, 0x10, R164 ;  /* 0x00000010787c7825 */ /* 0x000fe200078e00a4 */
[----:B------:R-:W-:Y:S02]  /*94d0*/  F2FP.BF16.F32.PACK_AB R119, R169, R163 ;  /* 0x000000a3a977723e */ /* 0x000fe400000010ff */
[----:B------:R-:W-:-:S02]  /*94e0*/  F2FP.BF16.F32.PACK_AB R118, R162, R160 ;  /* 0x000000a0a276723e */ /* 0x000fc400000010ff */
[----:B------:R-:W-:Y:S01]  /*94f0*/  F2FP.BF16.F32.PACK_AB R117, R159, R128 ;  /* 0x000000809f75723e */ /* 0x000fe200000010ff */
[----:B------:R-:W-:Y:S01]  /*9500*/  FADD.FTZ R195, -R226, R195 ;  /* 0x000000c3e2c37221 */ /* 0x000fe20000010100 */
[----:B------:R-:W-:Y:S01]  /*9510*/  PRMT R122, R54, 0x7632, R122 ;  /* 0x00007632367a7816 */ /* 0x000fe2000000007a */
[----:B------:R-:W-:Y:S01]  /*9520*/  FADD.FTZ R208, -R226, R208 ;  /* 0x000000d0e2d07221 */ /* 0x000fe20000010100 */
[----:B------:R-:W-:Y:S01]  /*9530*/  PRMT R161, R44, 0x7632, R161 ;  /* 0x000076322ca17816 */ /* 0x000fe200000000a1 */
[----:B------:R1:W-:Y:S01]  /*9540*/  STG.E.128 desc[UR4][R124.64], R116 ;  /* 0x000000747c007986 */ /* 0x0003e2000c101d04 */
[C---:B------:R-:W-:Y:S01]  /*9550*/  FADD.FTZ R207, -R226.reuse, R207 ;  /* 0x000000cfe2cf7221 */ /* 0x040fe20000010100 */
[----:B------:R-:W-:Y:S01]  /*9560*/  FADD.FTZ R209, -R226, R209 ;  /* 0x000000d1e2d17221 */ /* 0x000fe20000010100 */
[----:B------:R-:W-:Y:S01]  /*9570*/  SHF.L.U32 R122, R122, 0x10, RZ ;  /* 0x000000107a7a7819 */ /* 0x000fe200000006ff */
[C---:B------:R-:W-:Y:S01]  /*9580*/  FMUL.FTZ R195, R218.reuse, R195 ;  /* 0x000000c3dac37220 */ /* 0x040fe20000410000 */
[----:B------:R-:W-:Y:S01]  /*9590*/  FMUL.FTZ R208, R218, R208 ;  /* 0x000000d0dad07220 */ /* 0x000fe20000410000 */
[----:B------:R-:W-:Y:S01]  /*95a0*/  IMAD.U32 R158, R45, 0x10000, RZ ;  /* 0x000100002d9e7824 */ /* 0x000fe200078e00ff */
[----:B------:R-:W-:Y:S01]  /*95b0*/  SHF.L.U32 R128, R41, 0x10, RZ ;  /* 0x0000001029807819 */ /* 0x000fe200000006ff */
[----:B------:R-:W-:Y:S01]  /*95c0*/  FADD.FTZ R177, -R226, R177 ;  /* 0x000000b1e2b17221 */ /* 0x000fe20000010100 */
[----:B------:R-:W-:Y:S01]  /*95d0*/  SHF.L.U32 R160, R44, 0x10, RZ ;  /* 0x000000102ca07819 */ /* 0x000fe200000006ff */
[C---:B------:R-:W-:Y:S01]  /*95e0*/  FMUL.FTZ R207, R218.reuse, R207 ;  /* 0x000000cfdacf7220 */ /* 0x040fe20000410000 */
[----:B------:R-:W-:Y:S01]  /*95f0*/  FMUL.FTZ R209, R218, R209 ;  /* 0x000000d1dad17220 */ /* 0x000fe20000410000 */
[----:B------:R-:W-:Y:S01]  /*9600*/  IMAD.U32 R161, R161, 0x10000, RZ ;  /* 0x00010000a1a17824 */ /* 0x000fe200078e00ff */
[----:B-1----:R-:W-:-:S02]  /*9610*/  PRMT R116, R40, 0x7632, R116 ;  /* 0x0000763228747816 */ /* 0x002fc40000000074 */
[----:B------:R-:W-:Y:S02]  /*9620*/  SHF.L.U32 R117, R40, 0x10, RZ ;  /* 0x0000001028757819 */ /* 0x000fe400000006ff */
[----:B------:R-:W-:Y:S01]  /*9630*/  SHF.L.U32 R116, R116, 0x10, RZ ;  /* 0x0000001074747819 */ /* 0x000fe200000006ff */
[----:B------:R-:W-:Y:S01]  /*9640*/  FFMA.FTZ R122, R195, R122, R12 ;  /* 0x0000007ac37a7223 */ /* 0x000fe2000001000c */
[----:B------:R-:W-:Y:S01]  /*9650*/  FFMA.FTZ R158, R208, R158, R37 ;  /* 0x0000009ed09e7223 */ /* 0x000fe20000010025 */
[----:B------:R-:W-:Y:S01]  /*9660*/  FMUL.FTZ R177, R218, R177 ;  /* 0x000000b1dab17220 */ /* 0x000fe20000410000 */
[----:B------:R-:W-:Y:S01]  /*9670*/  IMAD.U32 R144, R61, 0x10000, RZ ;  /* 0x000100003d907824 */ /* 0x000fe200078e00ff */
[----:B------:R-:W-:Y:S01]  /*9680*/  SHF.L.U32 R126, R57, 0x10, RZ ;  /* 0x00000010397e7819 */ /* 0x000fe200000006ff */
[----:B------:R-:W-:Y:S01]  /*9690*/  FFMA.FTZ R208, R208, R128, R26 ;  /* 0x00000080d0d07223 */ /* 0x000fe2000001001a */
[----:B------:R-:W-:Y:S01]  /*96a0*/  FFMA.FTZ R160, R207, R160, R38 ;  /* 0x000000a0cfa07223 */ /* 0x000fe20000010026 */
[----:B------:R-:W-:Y:S01]  /*96b0*/  FFMA.FTZ R161, R209, R161, R8 ;  /* 0x000000a1d1a17223 */ /* 0x000fe20000010008 */
[----:B------:R-:W-:Y:S01]  /*96c0*/  FFMA.FTZ R207, R207, R117, R27 ;  /* 0x00000075cfcf7223 */ /* 0x000fe2000001001b */
[----:B------:R-:W-:Y:S01]  /*96d0*/  FFMA.FTZ R209, R209, R116, R7 ;  /* 0x00000074d1d17223 */ /* 0x000fe20000010007 */
[----:B------:R-:W-:Y:S01]  /*96e0*/  F2FP.BF16.F32.PACK_AB R128, R147, R149 ;  /* 0x000000959380723e */ /* 0x000fe200000010ff */
[----:B------:R-:W-:Y:S01]  /*96f0*/  IMAD.WIDE.U32 R116, R121, 0x10, R172 ;  /* 0x0000001079747825 */ /* 0x000fe200078e00ac */
[----:B------:R-:W-:-:S03]  /*9700*/  F2FP.BF16.F32.PACK_AB R122, R122, R150 ;  /* 0x000000967a7a723e */ /* 0x000fc600000010ff */
[----:B------:R-:W-:Y:S01]  /*9710*/  FFMA.FTZ R144, R177, R144, R141 ;  /* 0x00000090b1907223 */ /* 0x000fe2000001008d */
[----:B------:R-:W-:Y:S01]  /*9720*/  IMAD.WIDE.U32 R146, R121, 0x10, R164 ;  /* 0x0000001079927825 */ /* 0x000fe200078e00a4 */
[----:B------:R-:W-:-:S03]  /*9730*/  F2FP.BF16.F32.PACK_AB R121, R134, R151 ;  /* 0x000000978679723e */ /* 0x000fc600000010ff */
[----:B------:R-:W-:Y:S01]  /*9740*/  FFMA.FTZ R177, R177, R126, R34 ;  /* 0x0000007eb1b17223 */ /* 0x000fe20000010022 */
[----:B------:R-:W1:Y:S01]  /*9750*/  LDC.64 R150, c[0x0][0x210] ;  /* 0x00008400ff967b82 */ /* 0x000e620000000a00 */
[----:B------:R-:W-:Y:S01]  /*9760*/  PRMT R132, R55, 0x7632, R132 ;  /* 0x0000763237847816 */ /* 0x000fe20000000084 */
[C---:B------:R-:W-:Y:S01]  /*9770*/  FADD.FTZ R167, -R226.reuse, R167 ;  /* 0x000000a7e2a77221 */ /* 0x040fe20000010100 */
[----:B------:R-:W-:Y:S01]  /*9780*/  FADD.FTZ R196, -R226, R196 ;  /* 0x000000c4e2c47221 */ /* 0x000fe20000010100 */
[----:B------:R-:W-:Y:S02]  /*9790*/  PRMT R127, R51, 0x7632, R127 ;  /* 0x00007632337f7816 */ /* 0x000fe4000000007f */
[----:B------:R-:W-:Y:S01]  /*97a0*/  PRMT R126, R50, 0x7632, R126 ;  /* 0x00007632327e7816 */ /* 0x000fe2000000007e */
[C---:B------:R-:W-:Y:S01]  /*97b0*/  FADD.FTZ R211, -R226.reuse, R211 ;  /* 0x000000d3e2d37221 */ /* 0x040fe20000010100 */
[----:B------:R-:W-:Y:S01]  /*97c0*/  PRMT R159, R45, 0x7632, R159 ;  /* 0x000076322d9f7816 */ /* 0x000fe2000000009f */
[----:B------:R-:W-:Y:S01]  /*97d0*/  FADD.FTZ R213, -R226, R213 ;  /* 0x000000d5e2d57221 */ /* 0x000fe20000010100 */
[----:B------:R-:W-:Y:S01]  /*97e0*/  PRMT R118, R41, 0x7632, R118 ;  /* 0x0000763229767816 */ /* 0x000fe20000000076 */
[----:B------:R-:W-:Y:S01]  /*97f0*/  FMUL.FTZ R167, R218, R167 ;  /* 0x000000a7daa77220 */ /* 0x000fe20000410000 */
[----:B------:R-:W-:Y:S01]  /*9800*/  SHF.L.U32 R132, R132, 0x10, RZ ;  /* 0x0000001084847819 */ /* 0x000fe200000006ff */
[----:B------:R-:W-:Y:S01]  /*9810*/  FMUL.FTZ R196, R218, R196 ;  /* 0x000000c4dac47220 */ /* 0x000fe20000410000 */
[----:B------:R-:W-:Y:S01]  /*9820*/  SHF.L.U32 R126, R126, 0x10, RZ ;  /* 0x000000107e7e7819 */ /* 0x000fe200000006ff */
[----:B------:R-:W-:Y:S01]  /*9830*/  IMAD.U32 R156, R52, 0x10000, RZ ;  /* 0x00010000349c7824 */ /* 0x000fe200078e00ff */
[----:B------:R-:W-:Y:S01]  /*9840*/  SHF.L.U32 R153, R48, 0x10, RZ ;  /* 0x0000001030997819 */ /* 0x000fe200000006ff */
[----:B------:R-:W-:-:S02]  /*9850*/  IMAD.U32 R127, R127, 0x10000, RZ ;  /* 0x000100007f7f7824 */ /* 0x000fc400078e00ff */
[C---:B------:R-:W-:Y:S01]  /*9860*/  FMUL.FTZ R211, R218.reuse, R211 ;  /* 0x000000d3dad37220 */ /* 0x040fe20000410000 */
[----:B------:R-:W-:Y:S01]  /*9870*/  FMUL.FTZ R213, R218, R213 ;  /* 0x000000d5dad57220 */ /* 0x000fe20000410000 */
[----:B------:R-:W-:Y:S01]  /*9880*/  IMAD.U32 R159, R159, 0x10000, RZ ;  /* 0x000100009f9f7824 */ /* 0x000fe200078e00ff */
[----:B------:R-:W-:Y:S02]  /*9890*/  SHF.L.U32 R118, R118, 0x10, RZ ;  /* 0x0000001076767819 */ /* 0x000fe400000006ff */
[----:B------:R-:W-:Y:S02]  /*98a0*/  F2FP.BF16.F32.PACK_AB R129, R129, R144 ;  /* 0x000000908181723e */ /* 0x000fe400000010ff */
[----:B------:R-:W-:Y:S02]  /*98b0*/  F2FP.BF16.F32.PACK_AB R130, R130, R143 ;  /* 0x0000008f8282723e */ /* 0x000fe400000010ff */
[----:B------:R-:W-:Y:S01]  /*98c0*/  F2FP.BF16.F32.PACK_AB R131, R131, R142 ;  /* 0x0000008e8383723e */ /* 0x000fe200000010ff */
[C---:B------:R-:W-:Y:S01]  /*98d0*/  FFMA.FTZ R132, R196.reuse, R132, R10 ;  /* 0x00000084c4847223 */ /* 0x040fe2000001000a */
[----:B------:R-:W-:Y:S01]  /*98e0*/  FFMA.FTZ R156, R167, R156, R138 ;  /* 0x0000009ca79c7223 */ /* 0x000fe2000001008a */
[----:B------:R-:W-:Y:S01]  /*98f0*/  FFMA.FTZ R127, R196, R127, R9 ;  /* 0x0000007fc47f7223 */ /* 0x000fe20000010009 */
[----:B------:R-:W-:Y:S01]  /*9900*/  FFMA.FTZ R126, R195, R126, R11 ;  /* 0x0000007ec37e7223 */ /* 0x000fe2000001000b */
[----:B------:R-:W-:Y:S01]  /*9910*/  FFMA.FTZ R153, R167, R153, R31 ;  /* 0x00000099a7997223 */ /* 0x000fe2000001001f */
[----:B------:R-:W-:Y:S01]  /*9920*/  FFMA.FTZ R155, R213, R155, R4 ;  /* 0x0000009bd59b7223 */ /* 0x000fe20000010004 */
[----:B------:R-:W-:Y:S01]  /*9930*/  FFMA.FTZ R159, R211, R159, R6 ;  /* 0x0000009fd39f7223 */ /* 0x000fe20000010006 */
[----:B------:R-:W-:Y:S01]  /*9940*/  FFMA.FTZ R213, R213, R145, R3 ;  /* 0x00000091d5d57223 */ /* 0x000fe20000010003 */
[----:B------:R-:W-:Y:S01]  /*9950*/  FFMA.FTZ R211, R211, R118, R5 ;  /* 0x00000076d3d37223 */ /* 0x000fe20000010005 */
[----:B------:R2:W-:Y:S01]  /*9960*/  STG.E.128 desc[UR4][R116.64], R128 ;  /* 0x0000008074007986 */ /* 0x0005e2000c101d04 */
[----:B------:R-:W-:Y:S01]  /*9970*/  IMAD.WIDE.U32 R144, R123, 0x10, R172 ;  /* 0x000000107b907825 */ /* 0x000fe200078e00ac */
[----:B------:R-:W-:-:S02]  /*9980*/  F2FP.BF16.F32.PACK_AB R119, R183, R181 ;  /* 0x000000b5b777723e */ /* 0x000fc400000010ff */
[----:B------:R-:W-:Y:S01]  /*9990*/  F2FP.BF16.F32.PACK_AB R118, R182, R180 ;  /* 0x000000b4b676723e */ /* 0x000fe200000010ff */
[----:B------:R-:W-:Y:S01]  /*99a0*/  IMAD.WIDE.U32 R148, R123, 0x10, R164 ;  /* 0x000000107b947825 */ /* 0x000fe200078e00a4 */
[----:B------:R-:W-:Y:S02]  /*99b0*/  F2FP.BF16.F32.PACK_AB R120, R157, R156 ;  /* 0x0000009c9d78723e */ /* 0x000fe400000010ff */
[----:B------:R-:W-:Y:S01]  /*99c0*/  F2FP.BF16.F32.PACK_AB R123, R132, R133 ;  /* 0x00000085847b723e */ /* 0x000fe200000010ff */
[----:B------:R-:W-:Y:S01]  /*99d0*/  IMAD.WIDE.U32 R142, R166, 0x10, R172 ;  /* 0x00000010a68e7825 */ /* 0x000fe200078e00ac */
[----:B------:R-:W-:Y:S02]  /*99e0*/  F2FP.BF16.F32.PACK_AB R127, R127, R194 ;  /* 0x000000c27f7f723e */ /* 0x000fe400000010ff */
[----:B------:R-:W-:Y:S02]  /*99f0*/  F2FP.BF16.F32.PACK_AB R126, R126, R192 ;  /* 0x000000c07e7e723e */ /* 0x000fe400000010ff */
[----:B------:R-:W-:-:S02]  /*9a00*/  F2FP.BF16.F32.PACK_AB R125, R193, R190 ;  /* 0x000000bec17d723e */ /* 0x000fc400000010ff */
[----:B------:R-:W-:Y:S02]  /*9a10*/  F2FP.BF16.F32.PACK_AB R124, R191, R153 ;  /* 0x00000099bf7c723e */ /* 0x000fe400000010ff */
[----:B--2---:R-:W-:Y:S02]  /*9a20*/  F2FP.BF16.F32.PACK_AB R117, R179, R177 ;  /* 0x000000b1b375723e */ /* 0x004fe400000010ff */
[----:B------:R-:W-:Y:S01]  /*9a30*/  F2FP.BF16.F32.PACK_AB R116, R178, R176 ;  /* 0x000000b0b274723e */ /* 0x000fe200000010ff */
[----:B------:R-:W-:Y:S01]  /*9a40*/  IMAD.WIDE.U32 R166, R166, 0x10, R164 ;  /* 0x00000010a6a67825 */ /* 0x000fe200078e00a4 */
[----:B------:R-:W-:Y:S02]  /*9a50*/  F2FP.BF16.F32.PACK_AB R128, R161, R160 ;  /* 0x000000a0a180723e */ /* 0x000fe400000010ff */
[----:B------:R-:W-:Y:S02]  /*9a60*/  F2FP.BF16.F32.PACK_AB R129, R159, R158 ;  /* 0x0000009e9f81723e */ /* 0x000fe400000010ff */
[----:B------:R-:W-:-:S02]  /*9a70*/  F2FP.BF16.F32.PACK_AB R130, R155, R154 ;  /* 0x0000009a9b82723e */ /* 0x000fc400000010ff */
[----:B------:R-:W-:Y:S01]  /*9a80*/  F2FP.BF16.F32.PACK_AB R131, R135, R152 ;  /* 0x000000988783723e */ /* 0x000fe200000010ff */
[----:B------:R0:W-:Y:S01]  /*9a90*/  STG.E.128 desc[UR4][R146.64], R116 ;  /* 0x0000007492007986 */ /* 0x0001e2000c101d04 */
[----:B------:R-:W-:Y:S02]  /*9aa0*/  F2FP.BF16.F32.PACK_AB R135, R214, R212 ;  /* 0x000000d4d687723e */ /* 0x000fe400000010ff */
[----:B------:R-:W-:Y:S02]  /*9ab0*/  F2FP.BF16.F32.PACK_AB R134, R213, R210 ;  /* 0x000000d2d586723e */ /* 0x000fe400000010ff */
[----:B------:R-:W-:Y:S02]  /*9ac0*/  F2FP.BF16.F32.PACK_AB R133, R211, R208 ;  /* 0x000000d0d385723e */ /* 0x000fe400000010ff */
[----:B------:R-:W-:Y:S01]  /*9ad0*/  F2FP.BF16.F32.PACK_AB R132, R209, R207 ;  /* 0x000000cfd184723e */ /* 0x000fe200000010ff */
[----:B------:R0:W-:Y:S01]  /*9ae0*/  STG.E.128 desc[UR4][R144.64], R120 ;  /* 0x0000007890007986 */ /* 0x0001e2000c101d04 */
[----:B-1----:R-:W-:-:S03]  /*9af0*/  LEA R23, R150, R23, 0x2 ;  /* 0x0000001796177211 */ /* 0x002fc600078e10ff */
[----:B------:R0:W-:Y:S04]  /*9b00*/  STG.E.128 desc[UR4][R148.64], R124 ;  /* 0x0000007c94007986 */ /* 0x0001e8000c101d04 */
[----:B------:R0:W-:Y:S04]  /*9b10*/  STG.E.128 desc[UR4][R142.64], R128 ;  /* 0x000000808e007986 */ /* 0x0001e8000c101d04 */
[----:B------:R0:W-:Y:S01]  /*9b20*/  STG.E.128 desc[UR4][R166.64], R132 ;  /* 0x00000084a6007986 */ /* 0x0001e2000c101d04 */
[----:B------:R-:W-:-:S13]  /*9b30*/  ISETP.GE.AND P2, PT, R23, R151, PT ;  /* 0x000000971700720c */ /* 0x000fda0003f46270 */
[----:B------:R-:W-:Y:S05]  /*9b40*/  @!P2 BRA `(.L_x_577) ;  /* 0xffffff7c007ca947 */ /* 0x000fea000383ffff */
[----:B------:R-:W-:Y:S05]  /*9b50*/  BSYNC B0 ;  /* 0x0000000000007941 */ /* 0x000fea0003800000 */
.L_x_319:
[----:B------:R-:W-:Y:S05]  /*9b60*/  EXIT ;  /* 0x000000000000794d */ /* 0x000fea0003800000 */
.L_x_576:
[----:B------:R-:W-:Y:S01]  /*9b70*/  HFMA2.MMA R118, -RZ, RZ, 0, 5.9604644775390625e-08 ;  /* 0x00000001ff767435 */ /* 0x000fe200000001ff */
[----:B------:R-:W-:Y:S01]  /*9b80*/  BSSY B1, `(.L_x_578) ;  /* 0x0000007000017945 */ /* 0x000fe20003800000 */
[----:B------:R-:W-:Y:S01]  /*9b90*/  IMAD.MOV.U32 R251, RZ, RZ, R119 ;  /* 0x000000fffffb7224 */ /* 0x000fe200078e0077 */
[----:B------:R-:W-:Y:S01]  /*9ba0*/  MOV R117, 0x1f ;  /* 0x0000001f00757802 */ /* 0x000fe20000000f00 */
[----:B------:R-:W-:-:S07]  /*9bb0*/  IMAD.MOV.U32 R116, RZ, RZ, -0x1 ;  /* 0xffffffffff747424 */ /* 0x000fce00078e00ff */
[----:B-----5:R-:W-:Y:S05]  /*9bc0*/  WARPSYNC.COLLECTIVE R116, `(.L_x_579) ;  /* 0x0000000074087348 */ /* 0x020fea0003c00000 */
[----:B------:R0:W1:Y:S02]  /*9bd0*/  SHFL.BFLY P2, R116, R251, R118, R117 ;  /* 0x0c000076fb747389 */ /* 0x0000640000040075 */
[----:B01---5:R-:W-:Y:S01]  /*9be0*/  ENDCOLLECTIVE ;  /* 0x000000000000791b */ /* 0x023fe20003800000 */
.L_x_579:
[----:B------:R-:W-:Y:S05]  /*9bf0*/  BSYNC B1 ;  /* 0x0000000000017941 */ /* 0x000fea0003800000 */
.L_x_578:
[----:B------:R-:W-:Y:S01]  /*9c00*/  FADD.FTZ R119, R119, R116 ;  /* 0x0000007477777221 */ /* 0x000fe20000010000 */
[----:B------:R-:W-:Y:S01]  /*9c10*/  HFMA2.MMA R118, -RZ, RZ, 0, 1.1920928955078125e-07 ;  /* 0x00000002ff767435 */ /* 0x000fe200000001ff */
[----:B------:R-:W-:Y:S01]  /*9c20*/  MOV R116, 0xffffffff ;  /* 0xffffffff00747802 */ /* 0x000fe20000000f00 */
[----:B------:R-:W-:Y:S01]  /*9c30*/  IMAD.MOV.U32 R117, RZ, RZ, 0x1f ;  /* 0x0000001fff757424 */ /* 0x000fe200078e00ff */
[----:B------:R-:W0:Y:S01]  /*9c40*/  LDC R218, c[0x0][0x290] ;  /* 0x0000a400ffda7b82 */ /* 0x000e220000000800 */
[----:B------:R-:W-:-:S07]  /*9c50*/  MOV R251, R119 ;  /* 0x0000007700fb7202 */ /* 0x000fce0000000f00 */
[----:B0-----:R-:W-:Y:S05]  /*9c60*/  WARPSYNC.COLLECTIVE R116, `(.L_x_580) ;  /* 0x0000000074087348 */ /* 0x001fea0003c00000 */
[----:B------:R1:W2:Y:S02]  /*9c70*/  SHFL.BFLY P2, R116, R251, R118, R117 ;  /* 0x0c000076fb747389 */ /* 0x0002a40000040075 */
[----:B012---:R-:W-:Y:S01]  /*9c80*/  ENDCOLLECTIVE ;  /* 0x000000000000791b */ /* 0x007fe20003800000 */
.L_x_580:
[----:B------:R-:W-:Y:S02]  /*9c90*/  IMAD.MOV.U32 R118, RZ, RZ, 0x4 ;  /* 0x00000004ff767424 */ /* 0x000fe400078e00ff */
[----:B------:R-:W-:Y:S01]  /*9ca0*/  FADD.FTZ R119, R119, R116 ;  /* 0x0000007477777221 */ /* 0x000fe20000010000 */
[----:B------:R-:W-:-:S04]  /*9cb0*/  MOV R116, 0xffffffff ;  /* 0xffffffff00747802 */ /* 0x000fc80000000f00 */
[----:B------:R-:W-:-:S07]  /*9cc0*/  MOV R251, R119 ;  /* 0x0000007700fb7202 */ /* 0x000fce0000000f00 */
[----:B------:R-:W-:Y:S05]  /*9cd0*/  WARPSYNC.COLLECTIVE R116, `(.L_x_581) ;  /* 0x0000000074087348 */ /* 0x000fea0003c00000 */
[----:B------:R0:W1:Y:S02]  /*9ce0*/  SHFL.BFLY P2, R116, R251, R118, R117 ;  /* 0x0c000076fb747389 */ /* 0x0000640000040075 */
[----:B01----:R-:W-:Y:S01]  /*9cf0*/  ENDCOLLECTIVE ;  /* 0x000000000000791b */ /* 0x003fe20003800000 */
.L_x_581:
[----:B------:R-:W-:Y:S02]  /*9d00*/  IMAD.MOV.U32 R118, RZ, RZ, 0x8 ;  /* 0x00000008ff767424 */ /* 0x000fe400078e00ff */
[----:B------:R-:W-:Y:S01]  /*9d10*/  FADD.FTZ R119, R119, R116 ;  /* 0x0000007477777221 */ /* 0x000fe20000010000 */
[----:B------:R-:W-:-:S04]  /*9d20*/  MOV R116, 0xffffffff ;  /* 0xffffffff00747802 */ /* 0x000fc80000000f00 */
[----:B------:R-:W-:-:S07]  /*9d30*/  MOV R251, R119 ;  /* 0x0000007700fb7202 */ /* 0x000fce0000000f00 */
[----:B------:R-:W-:Y:S05]  /*9d40*/  WARPSYNC.COLLECTIVE R116, `(.L_x_582) ;  /* 0x0000000074087348 */ /* 0x000fea0003c00000 */
[----:B------:R0:W1:Y:S02]  /*9d50*/  SHFL.BFLY P2, R116, R251, R118, R117 ;  /* 0x0c000076fb747389 */ /* 0x0000640000040075 */
[----:B01----:R-:W-:Y:S01]  /*9d60*/  ENDCOLLECTIVE ;  /* 0x000000000000791b */ /* 0x003fe20003800000 */
.L_x_582:
[----:B------:R-:W-:Y:S02]  /*9d70*/  IMAD.MOV.U32 R118, RZ, RZ, 0x10 ;  /* 0x00000010ff767424 */ /* 0x000fe400078e00ff */
[----:B------:R-:W-:Y:S01]  /*9d80*/  FADD.FTZ R119, R119, R116 ;  /* 0x0000007477777221 */ /* 0x000fe20000010000 */
[----:B------:R-:W-:-:S04]  /*9d90*/  MOV R116, 0xffffffff ;  /* 0xffffffff00747802 */ /* 0x000fc80000000f00 */
[----:B------:R-:W-:-:S07]  /*9da0*/  MOV R251, R119 ;  /* 0x0000007700fb7202 */ /* 0x000fce0000000f00 */
[----:B------:R-:W-:Y:S05]  /*9db0*/  WARPSYNC.COLLECTIVE R116, `(.L_x_583) ;  /* 0x0000000074087348 */ /* 0x000fea0003c00000 */
[----:B------:R0:W1:Y:S02]  /*9dc0*/  SHFL.BFLY P2, R116, R251, R118, R117 ;  /* 0x0c000076fb747389 */ /* 0x0000640000040075 */
[----:B01----:R-:W-:Y:S01]  /*9dd0*/  ENDCOLLECTIVE ;  /* 0x000000000000791b */ /* 0x003fe20003800000 */
.L_x_583:
[----:B------:R-:W-:Y:S02]  /*9de0*/  IMAD.MOV.U32 R118, RZ, RZ, 0x1 ;  /* 0x00000001ff767424 */ /* 0x000fe400078e00ff */
[----:B------:R-:W-:-:S04]  /*9df0*/  FADD.FTZ R116, R119, R116 ;  /* 0x0000007477747221 */ /* 0x000fc80000010000 */
[----:B------:R-:W-:-:S04]  /*9e00*/  FMUL.FTZ R249, R116, R218 ;  /* 0x000000da74f97220 */ /* 0x000fc80000410000 */
        /* <DEDUP_REMOVED lines=127> */
[----:B------:R-:W-:-:S03]  /*a600*/  HFMA2.MMA R117, -RZ, RZ, 0, 1.847743988037109375e-06 ;  /* 0x0000001fff757435 */ /* 0x000fc600000001ff */
[----:B------:R-:W-:Y:S01]  /*a610*/  FFMA.FTZ R119, R119, R119, R116 ;  /* 0x0000007777777223 */ /* 0x000fe20000010074 */
[----:B------:R-:W-:-:S04]  /*a620*/  MOV R116, 0xffffffff ;  /* 0xffffffff00747802 */ /* 0x000fc80000000f00 */
[----:B------:R-:W-:-:S07]  /*a630*/  MOV R251, R119 ;  /* 0x0000007700fb7202 */ /* 0x000fce0000000f00 */
[----:B------:R-:W-:Y:S05]  /*a640*/  WARPSYNC.COLLECTIVE R116, `(.L_x_584) ;  /* 0x0000000074087348 */ /* 0x000fea0003c00000 */
[----:B------:R0:W1:Y:S02]  /*a650*/  SHFL.BFLY P2, R116, R251, R118, R117 ;  /* 0x0c000076fb747389 */ /* 0x0000640000040075 */
[----:B01----:R-:W-:Y:S01]  /*a660*/  ENDCOLLECTIVE ;  /* 0x000000000000791b */ /* 0x003fe20003800000 */
.L_x_584:
[----:B------:R-:W-:Y:S01]  /*a670*/  HFMA2.MMA R118, -RZ, RZ, 0, 1.1920928955078125e-07 ;  /* 0x00000002ff767435 */ /* 0x000fe200000001ff */
[----:B------:R-:W-:Y:S01]  /*a680*/  FADD.FTZ R119, R119, R116 ;  /* 0x0000007477777221 */ /* 0x000fe20000010000 */
[----:B------:R-:W-:-:S03]  /*a690*/  MOV R116, 0xffffffff ;  /* 0xffffffff00747802 */ /* 0x000fc60000000f00 */
[----:B------:R-:W-:-:S07]  /*a6a0*/  IMAD.MOV.U32 R251, RZ, RZ, R119 ;  /* 0x000000fffffb7224 */ /* 0x000fce00078e0077 */
[----:B------:R-:W-:Y:S05]  /*a6b0*/  WARPSYNC.COLLECTIVE R116, `(.L_x_585) ;  /* 0x0000000074087348 */ /* 0x000fea0003c00000 */
[----:B------:R0:W1:Y:S02]  /*a6c0*/  SHFL.BFLY P2, R116, R251, R118, R117 ;  /* 0x0c000076fb747389 */ /* 0x0000640000040075 */
[----:B01----:R-:W-:Y:S01]  /*a6d0*/  ENDCOLLECTIVE ;  /* 0x000000000000791b */ /* 0x003fe20003800000 */
.L_x_585:
[----:B------:R-:W-:Y:S01]  /*a6e0*/  HFMA2.MMA R118, -RZ, RZ, 0, 2.384185791015625e-07 ;  /* 0x00000004ff767435 */ /* 0x000fe200000001ff */
[----:B------:R-:W-:Y:S01]  /*a6f0*/  FADD.FTZ R119, R119, R116 ;  /* 0x0000007477777221 */ /* 0x000fe20000010000 */
[----:B------:R-:W-:-:S03]  /*a700*/  MOV R116, 0xffffffff ;  /* 0xffffffff00747802 */ /* 0x000fc60000000f00 */
[----:B------:R-:W-:-:S07]  /*a710*/  IMAD.MOV.U32 R251, RZ, RZ, R119 ;  /* 0x000000fffffb7224 */ /* 0x000fce00078e0077 */
[----:B------:R-:W-:Y:S05]  /*a720*/  WARPSYNC.COLLECTIVE R116, `(.L_x_586) ;  /* 0x0000000074087348 */ /* 0x000fea0003c00000 */
[----:B------:R0:W1:Y:S02]  /*a730*/  SHFL.BFLY P2, R116, R251, R118, R117 ;  /* 0x0c000076fb747389 */ /* 0x0000640000040075 */
[----:B01----:R-:W-:Y:S01]  /*a740*/  ENDCOLLECTIVE ;  /* 0x000000000000791b */ /* 0x003fe20003800000 */
.L_x_586:
[----:B------:R-:W-:Y:S01]  /*a750*/  HFMA2.MMA R118, -RZ, RZ, 0, 4.76837158203125e-07 ;  /* 0x00000008ff767435 */ /* 0x000fe200000001ff */
[----:B------:R-:W-:Y:S01]  /*a760*/  FADD.FTZ R119, R119, R116 ;  /* 0x0000007477777221 */ /* 0x000fe20000010000 */
[----:B------:R-:W-:-:S03]  /*a770*/  MOV R116, 0xffffffff ;  /* 0xffffffff00747802 */ /* 0x000fc60000000f00 */
[----:B------:R-:W-:-:S07]  /*a780*/  IMAD.MOV.U32 R251, RZ, RZ, R119 ;  /* 0x000000fffffb7224 */ /* 0x000fce00078e0077 */
[----:B------:R-:W-:Y:S05]  /*a790*/  WARPSYNC.COLLECTIVE R116, `(.L_x_587) ;  /* 0x0000000074087348 */ /* 0x000fea0003c00000 */
[----:B------:R0:W1:Y:S02]  /*a7a0*/  SHFL.BFLY P2, R116, R251, R118, R117 ;  /* 0x0c000076fb747389 */ /* 0x0000640000040075 */
[----:B01----:R-:W-:Y:S01]  /*a7b0*/  ENDCOLLECTIVE ;  /* 0x000000000000791b */ /* 0x003fe20003800000 */
.L_x_587:
[----:B------:R-:W-:Y:S01]  /*a7c0*/  HFMA2.MMA R118, -RZ, RZ, 0, 9.5367431640625e-07 ;  /* 0x00000010ff767435 */ /* 0x000fe200000001ff */
[----:B------:R-:W-:Y:S01]  /*a7d0*/  FADD.FTZ R119, R119, R116 ;  /* 0x0000007477777221 */ /* 0x000fe20000010000 */
[----:B------:R-:W-:-:S03]  /*a7e0*/  MOV R116, 0xffffffff ;  /* 0xffffffff00747802 */ /* 0x000fc60000000f00 */
[----:B------:R-:W-:-:S07]  /*a7f0*/  IMAD.MOV.U32 R251, RZ, RZ, R119 ;  /* 0x000000fffffb7224 */ /* 0x000fce00078e0077 */
[----:B------:R-:W-:Y:S05]  /*a800*/  WARPSYNC.COLLECTIVE R116, `(.L_x_588) ;  /* 0x0000000074087348 */ /* 0x000fea0003c00000 */
[----:B------:R0:W1:Y:S02]  /*a810*/  SHFL.BFLY P2, R116, R251, R118, R117 ;  /* 0x0c000076fb747389 */ /* 0x0000640000040075 */
[----:B01----:R-:W-:Y:S01]  /*a820*/  ENDCOLLECTIVE ;  /* 0x000000000000791b */ /* 0x003fe20003800000 */
.L_x_588:
[----:B------:R-:W-:Y:S05]  /*a830*/  BRA `(.L_x_589) ;  /* 0xffffffcc004c7947 */ /* 0x000fea000383ffff */
.L_x_590:
        /* <DEDUP_REMOVED lines=12> */
.L_x_53075:


//--------------------- .text._ZN10layer_norm31ln_parallel_residual_fwd_kernelINS_13Kernel_traitsI13__nv_bfloat16S2_S2_S2_fjLj2048ELj1ELj4ELj1ELj16ENS_18Kernel_traits_baseILj2048ES2_S2_S2_S2_fjLj128EEEEELb0ELb1ELb0EEEvNS_9FwdParamsE --------------------------
	.section	.text._ZN10layer_norm31ln_parallel_residual_fwd_kernelINS_13Kernel_traitsI13__nv_bfloat16S2_S2_S2_fjLj2048ELj1ELj4ELj1ELj16ENS_18Kernel_traits_baseILj2048ES2_S2_S2_S2_fjLj128EEEEELb0ELb1ELb0EEEvNS_9FwdParamsE,"ax",@progbits
	.align	128
        .global         _ZN10layer_norm31ln_parallel_residual_fwd_kernelINS_13Kernel_traitsI13__nv_bfloat16S2_S2_S2_fjLj2048ELj1ELj4ELj1ELj16ENS_18Kernel_traits_baseILj2048ES2_S2_S2_S2_fjLj128EEEEELb0ELb1ELb0EEEvNS_9FwdParamsE
        .type           _ZN10layer_norm31ln_parallel_residual_fwd_kernelINS_13Kernel_traitsI13__nv_bfloat16S2_S2_S2_fjLj2048ELj1ELj4ELj1ELj16ENS_18Kernel_traits_baseILj2048ES2_S2_S2_S2_fjLj128EEEEELb0ELb1ELb0EEEvNS_9FwdParamsE,@function
        .size           _ZN10layer_norm31ln_parallel_residual_fwd_kernelINS_13Kernel_traitsI13__nv_bfloat16S2_S2_S2_fjLj2048ELj1ELj4ELj1ELj16ENS_18Kernel_traits_baseILj2048ES2_S2_S2_S2_fjLj128EEEEELb0ELb1ELb0EEEvNS_9FwdParamsE,(.L_x_53076 - _ZN10layer_norm31ln_parallel_residual_fwd_kernelINS_13Kernel_traitsI13__nv_bfloat16S2_S2_S2_fjLj2048ELj1ELj4ELj1ELj16ENS_18Kernel_traits_baseILj2048ES2_S2_S2_S2_fjLj128EEEEELb0ELb1ELb0EEEvNS_9FwdParamsE)
        .other          _ZN10layer_norm31ln_parallel_residual_fwd_kernelINS_13Kernel_traitsI13__nv_bfloat16S2_S2_S2_fjLj2048ELj1ELj4ELj1ELj16ENS_18Kernel_traits_baseILj2048ES2_S2_S2_S2_fjLj128EEEEELb0ELb1ELb0EEEvNS_9FwdParamsE,@"STO_CUDA_ENTRY STV_DEFAULT"
_ZN10layer_norm31ln_parallel_residual_fwd_kernelINS_13Kernel_traitsI13__nv_bfloat16S2_S2_S2_fjLj2048ELj1ELj4ELj1ELj16ENS_18Kernel_traits_baseILj2048ES2_S2_S2_S2_fjLj128EEEEELb0ELb1ELb0EEEvNS_9FwdParamsE:
.text._ZN10layer_norm31ln_parallel_residual_fwd_kernelINS_13Kernel_traitsI13__nv_bfloat16S2_S2_S2_fjLj2048ELj1ELj4ELj1ELj16ENS_18Kernel_traits_baseILj2048ES2_S2_S2_S2_fjLj128EEEEELb0ELb1ELb0EEEvNS_9FwdParamsE:
[----:B------:R-:W-:Y:S01]  /*0000*/  LDC R1, c[0x0][0x28] ;  /* 0x00000a00ff017b82 */ /* 0x000fe20000000800 */
[----:B------:R-:W0:Y:S07]  /*0010*/  S2R R48, SR_TID.X ;  /* 0x0000000000307919 */ /* 0x000e2e0000002100 */
[----:B------:R-:W1:Y:S01]  /*0020*/  LDC R3, c[0x0][0x218] ;  /* 0x00008600ff037b82 */ /* 0x000e620000000800 */
[----:B------:R-:W-:Y:S01]  /*0030*/  LOP3.LUT R56, R56, 0xfffffbff, RZ, 0xc0, !PT ;  /* 0xfffffbff38387812 */ /* 0x000fe200078ec0ff */
[----:B------:R-:W-:Y:S01]  /*0040*/  ULDC.64 UR4, c[0x0][0x208] ;  /* 0x0000820000047ab9 */ /* 0x000fe20000000a00 */
[----:B------:R-:W2:Y:S01]  /*0050*/  S2R R49, SR_CTAID.X ;  /* 0x0000000000317919 */ /* 0x000ea20000002500 */
[----:B------:R-:W-:Y:S04]  /*0060*/  BSSY B0, `(.L_x_591) ;  /* 0x0000025000007945 */ /* 0x000fe80003800000 */
[----:B------:R-:W3:Y:S01]  /*0070*/  LDC.64 R52, c[0x0][0x228] ;  /* 0x00008a00ff347b82 */ /* 0x000ee20000000a00 */
[----:B-1----:R-:W-:-:S04]  /*0080*/  SHF.R.S32.HI R0, RZ, 0x1f, R3 ;  /* 0x0000001fff007819 */ /* 0x002fc80000011403 */
[----:B------:R-:W-:Y:S02]  /*0090*/  LEA.HI R0, R0, R3, RZ, 0x3 ;  /* 0x0000000300007211 */ /* 0x000fe400078f18ff */
[C---:B0-----:R-:W-:Y:S02]  /*00a0*/  LOP3.LUT R59, R48.reuse, 0x1f, RZ, 0xc, !PT ;  /* 0x0000001f303b7812 */ /* 0x041fe400078e0cff */
[----:B------:R-:W-:Y:S02]  /*00b0*/  LOP3.LUT R58, R48, 0x1f, RZ, 0xc0, !PT ;  /* 0x0000001f303a7812 */ /* 0x000fe400078ec0ff */
[----:B------:R-:W-:Y:S02]  /*00c0*/  LEA.HI.SX32 R59, R0, R59, 0x1d ;  /* 0x0000003b003b7211 */ /* 0x000fe400078feaff */
[----:B------:R-:W-:Y:S02]  /*00d0*/  MOV R51, R58 ;  /* 0x0000003a00337202 */ /* 0x000fe40000000f00 */
[----:B------:R-:W-:-:S02]  /*00e0*/  ISETP.GE.U32.AND P6, PT, R59, 0x40, PT ;  /* 0x000000403b00780c */ /* 0x000fc40003fc6070 */
[C---:B------:R-:W-:Y:S02]  /*00f0*/  ISETP.GE.U32.AND P5, PT, R59.reuse, 0x60, PT ;  /* 0x000000603b00780c */ /* 0x040fe40003fa6070 */
[C---:B------:R-:W-:Y:S02]  /*0100*/  ISETP.GE.U32.AND P4, PT, R59.reuse, 0x80, PT ;  /* 0x000000803b00780c */ /* 0x040fe40003f86070 */
[C---:B------:R-:W-:Y:S02]  /*0110*/  LOP3.LUT P1, RZ, R59.reuse, 0xffffffe0, RZ, 0xc0, !PT ;  /* 0xffffffe03bff7812 */ /* 0x040fe4000782c0ff */
[----:B------:R-:W-:-:S05]  /*0120*/  ISETP.GE.U32.AND P3, PT, R59, 0xa0, PT ;  /* 0x000000a03b00780c */ /* 0x000fca0003f66070 */
[----:B------:R-:W-:-:S04]  /*0130*/  @P6 LOP3.LUT R56, R56, 0x400, RZ, 0xfc, !PT ;  /* 0x0000040038386812 */ /* 0x000fc800078efcff */
[----:B------:R-:W-:-:S04]  /*0140*/  LOP3.LUT R56, R56, 0xfffffdff, RZ, 0xc0, !PT ;  /* 0xfffffdff38387812 */ /* 0x000fc800078ec0ff */
[----:B------:R-:W-:-:S04]  /*0150*/  @P5 LOP3.LUT R56, R56, 0x200, RZ, 0xfc, !PT ;  /* 0x0000020038385812 */ /* 0x000fc800078efcff */
[----:B------:R-:W-:-:S04]  /*0160*/  LOP3.LUT R56, R56, 0xfffffeff, RZ, 0xc0, !PT ;  /* 0xfffffeff38387812 */ /* 0x000fc800078ec0ff */
[----:B------:R-:W-:-:S04]  /*0170*/  @P4 LOP3.LUT R56, R56, 0x100, RZ, 0xfc, !PT ;  /* 0x0000010038384812 */ /* 0x000fc800078efcff */
[----:B------:R-:W-:-:S04]  /*0180*/  LOP3.LUT R56, R56, 0xffffff7f, RZ, 0xc0, !PT ;  /* 0xffffff7f38387812 */ /* 0x000fc800078ec0ff */
[----:B------:R-:W-:Y:S01]  /*0190*/  @P3 LOP3.LUT R56, R56, 0x80, RZ, 0xfc, !PT ;  /* 0x0000008038383812 */ /* 0x000fe200078efcff */
[----:B--23--:R-:W-:Y:S06]  /*01a0*/  @!P1 BRA `(.L_x_592) ;  /* 0x0000000000409947 */ /* 0x00cfec0003800000 */
[----:B------:R-:W0:Y:S01]  /*01b0*/  LDC.64 R44, c[0x0][0x260] ;  /* 0x00009800ff2c7b82 */ /* 0x000e220000000a00 */
[----:B------:R-:W-:Y:S02]  /*01c0*/  ULDC.64 UR6, c[0x0][0x2c8] ;  /* 0x0000b20000067ab9 */ /* 0x000fe40000000a00 */
[----:B------:R-:W-:-:S04]  /*01d0*/  ISETP.NE.U32.AND P0, PT, RZ, UR6, PT ;  /* 0x00000006ff007c0c */ /* 0x000fc8000bf05070 */
[----:B------:R-:W-:-:S13]  /*01e0*/  ISETP.NE.AND.EX P0, PT, RZ, UR7, PT, P0 ;  /* 0x00000007ff007c0c */ /* 0x000fda000bf05300 */
[C---:B------:R-:W-:Y:S01]  /*01f0*/  @P0 LEA R2, P2, R51.reuse, UR6, 0x4 ;  /* 0x0000000633020c11 */ /* 0x040fe2000f8420ff */
[----:B0-----:R-:W-:-:S03]  /*0200*/  IMAD.WIDE.U32 R44, R51, 0x10, R44 ;  /* 0x00000010332c7825 */ /* 0x001fc600078e002c */
[----:B------:R-:W-:-:S03]  /*0210*/  @P0 LEA.HI.X R3, R51, UR7, RZ, 0x4, P2 ;  /* 0x0000000733030c11 */ /* 0x000fc600090f24ff */
[----:B------:R-:W2:Y:S04]  /*0220*/  LDG.E.128 R44, desc[UR4][R44.64] ;  /* 0x000000042c2c7981 */ /* 0x000ea8000c1e1d00 */
[----:B------:R0:W5:Y:S01]  /*0230*/  @P0 LDG.E.128 R20, desc[UR4][R2.64] ;  /* 0x0000000402140981 */ /* 0x000162000c1e1d00 */
[----:B------:R-:W-:Y:S02]  /*0240*/  LOP3.LUT R51, R51, 0x20, RZ, 0xfc, !PT ;  /* 0x0000002033337812 */ /* 0x000fe400078efcff */
[----:B--2---:R-:W-:Y:S02]  /*0250*/  PRMT R146, R44, 0x7632, R146 ;  /* 0x000076322c927816 */ /* 0x004fe40000000092 */
[----:B------:R-:W-:Y:S02]  /*0260*/  PRMT R147, R45, 0x7632, R147 ;  /* 0x000076322d937816 */ /* 0x000fe40000000093 */
[----:B------:R-:W-:-:S02]  /*0270*/  PRMT R144, R46, 0x7632, R144 ;  /* 0x000076322e907816 */ /* 0x000fc40000000090 */
[----:B------:R-:W-:Y:S02]  /*0280*/  @!P0 CS2R R20, SRZ ;  /* 0x0000000000148805 */ /* 0x000fe4000001ff00 */
[----:B------:R-:W-:Y:S02]  /*0290*/  PRMT R145, R47, 0x7632, R145 ;  /* 0x000076322f917816 */ /* 0x000fe40000000091 */
[----:B0-----:R-:W-:-:S07]  /*02a0*/  @!P0 CS2R R22, SRZ ;  /* 0x0000000000168805 */ /* 0x001fce000001ff00 */
.L_x_592:
[----:B------:R-:W-:Y:S05]  /*02b0*/  BSYNC B0 ;  /* 0x0000000000007941 */ /* 0x000fea0003800000 */
.L_x_591:
[----:B------:R-:W-:Y:S04]  /*02c0*/  BSSY B0, `(.L_x_593) ;  /* 0x0000012000007945 */ /* 0x000fe80003800000 */
[----:B------:R-:W-:Y:S05]  /*02d0*/  @!P6 BRA `(.L_x_594) ;  /* 0x000000000040e947 */ /* 0x000fea0003800000 */
[----:B------:R-:W0:Y:S01]  /*02e0*/  LDC.64 R2, c[0x0][0x260] ;  /* 0x00009800ff027b82 */ /* 0x000e220000000a00 */
[----:B------:R-:W-:Y:S02]  /*02f0*/  ULDC.64 UR6, c[0x0][0x2c8] ;  /* 0x0000b20000067ab9 */ /* 0x000fe40000000a00 */
[----:B------:R-:W-:-:S04]  /*0300*/  ISETP.NE.U32.AND P0, PT, RZ, UR6, PT ;  /* 0x00000006ff007c0c */ /* 0x000fc8000bf05070 */
[----:B------:R-:W-:Y:S01]  /*0310*/  ISETP.NE.AND.EX P0, PT, RZ, UR7, PT, P0 ;  /* 0x00000007ff007c0c */ /* 0x000fe2000bf05300 */
[----:B0-----:R-:W-:-:S12]  /*0320*/  IMAD.WIDE.U32 R40, R51, 0x10, R2 ;  /* 0x0000001033287825 */ /* 0x001fd800078e0002 */
[----:B------:R-:W-:-:S04]  /*0330*/  @P0 LEA R2, P2, R51, UR6, 0x4 ;  /* 0x0000000633020c11 */ /* 0x000fc8000f8420ff */
[C---:B------:R-:W-:Y:S01]  /*0340*/  @P0 LEA.HI.X R3, R51.reuse, UR7, RZ, 0x4, P2 ;  /* 0x0000000733030c11 */ /* 0x040fe200090f24ff */
[----:B------:R-:W2:Y:S04]  /*0350*/  LDG.E.128 R40, desc[UR4][R40.64] ;  /* 0x0000000428287981 */ /* 0x000ea8000c1e1d00 */
[----:B------:R0:W5:Y:S01]  /*0360*/  @P0 LDG.E.128 R16, desc[UR4][R2.64] ;  /* 0x0000000402100981 */ /* 0x000162000c1e1d00 */
[----:B------:R-:W-:Y:S01]  /*0370*/  VIADD R51, R51, 0x20 ;  /* 0x0000002033337836 */ /* 0x000fe20000000000 */
[----:B--2---:R-:W-:Y:S02]  /*0380*/  PRMT R142, R40, 0x7632, R142 ;  /* 0x00007632288e7816 */ /* 0x004fe4000000008e */
[----:B------:R-:W-:Y:S02]  /*0390*/  PRMT R143, R41, 0x7632, R143 ;  /* 0x00007632298f7816 */ /* 0x000fe4000000008f */
[----:B------:R-:W-:-:S02]  /*03a0*/  PRMT R140, R42, 0x7632, R140 ;  /* 0x000076322a8c7816 */ /* 0x000fc4000000008c */
[----:B------:R-:W-:Y:S02]  /*03b0*/  @!P0 CS2R R16, SRZ ;  /* 0x0000000000108805 */ /* 0x000fe4000001ff00 */
[----:B------:R-:W-:Y:S02]  /*03c0*/  PRMT R141, R43, 0x7632, R141 ;  /* 0x000076322b8d7816 */ /* 0x000fe4000000008d */
[----:B0-----:R-:W-:-:S07]  /*03d0*/  @!P0 CS2R R18, SRZ ;  /* 0x0000000000128805 */ /* 0x001fce000001ff00 */
.L_x_594:
[----:B------:R-:W-:Y:S05]  /*03e0*/  BSYNC B0 ;  /* 0x0000000000007941 */ /* 0x000fea0003800000 */
.L_x_593:
        /* <DEDUP_REMOVED lines=11> */
[----:B------:R-:W-:Y:S02]  /*04a0*/  IADD3 R51, R51, 0x20, RZ ;  /* 0x0000002033337810 */ /* 0x000fe40007ffe0ff */
[----:B--2---:R-:W-:Y:S02]  /*04b0*/  PRMT R138, R36, 0x7632, R138 ;  /* 0x00007632248a7816 */ /* 0x004fe4000000008a */
[----:B------:R-:W-:-:S02]  /*04c0*/  PRMT R139, R37, 0x7632, R139 ;  /* 0x00007632258b7816 */ /* 0x000fc4000000008b */
[----:B------:R-:W-:Y:S02]  /*04d0*/  PRMT R136, R38, 0x7632, R136 ;  /* 0x0000763226887816 */ /* 0x000fe40000000088 */
[----:B------:R-:W-:Y:S02]  /*04e0*/  @!P0 CS2R R12, SRZ ;  /* 0x00000000000c8805 */ /* 0x000fe4000001ff00 */
[----:B------:R-:W-:Y:S02]  /*04f0*/  PRMT R137, R39, 0x7632, R137 ;  /* 0x0000763227897816 */ /* 0x000fe40000000089 */
[----:B0-----:R-:W-:-:S07]  /*0500*/  @!P0 CS2R R14, SRZ ;  /* 0x00000000000e8805 */ /* 0x001fce000001ff00 */
.L_x_596:
[----:B------:R-:W-:Y:S05]  /*0510*/  BSYNC B0 ;  /* 0x0000000000007941 */ /* 0x000fea0003800000 */
.L_x_595:
        /* <DEDUP_REMOVED lines=18> */
.L_x_598:
[----:B------:R-:W-:Y:S05]  /*0640*/  BSYNC B0 ;  /* 0x0000000000007941 */ /* 0x000fea0003800000 */
.L_x_597:
        /* <DEDUP_REMOVED lines=18> */
.L_x_600:
[----:B------:R-:W-:Y:S05]  /*0770*/  BSYNC B0 ;  /* 0x0000000000007941 */ /* 0x000fea0003800000 */
.L_x_599:
[----:B------:R-:W-:Y:S01]  /*0780*/  ISETP.GE.U32.AND P0, PT, R59, 0xc0, PT ;  /* 0x000000c03b00780c */ /* 0x000fe20003f06070 */
[----:B------:R-:W-:Y:S01]  /*0790*/  BSSY B0, `(.L_x_601) ;  /* 0x0000014000007945 */ /* 0x000fe20003800000 */
[----:B------:R-:W-:-:S11]  /*07a0*/  LOP3.LUT R56, R56, 0xffffffbf, RZ, 0xc0, !PT ;  /* 0xffffffbf38387812 */ /* 0x000fd600078ec0ff */
[----:B------:R-:W-:Y:S01]  /*07b0*/  @P0 LOP3.LUT R56, R56, 0x40, RZ, 0xfc, !PT ;  /* 0x0000004038380812 */ /* 0x000fe200078efcff */
[----:B------:R-:W-:Y:S06]  /*07c0*/  @!P0 BRA `(.L_x_602) ;  /* 0x0000000000408947 */ /* 0x000fec0003800000 */
        /* <DEDUP_REMOVED lines=16> */
.L_x_602:
[----:B------:R-:W-:Y:S05]  /*08d0*/  BSYNC B0 ;  /* 0x0000000000007941 */ /* 0x000fea0003800000 */
.L_x_601:
[----:B------:R-:W-:Y:S01]  /*08e0*/  ISETP.GE.U32.AND P0, PT, R59, 0xe0, PT ;  /* 0x000000e03b00780c */ /* 0x000fe20003f06070 */
[----:B------:R-:W-:Y:S01]  /*08f0*/  BSSY B0, `(.L_x_603) ;  /* 0x0000016000007945 */ /* 0x000fe20003800000 */
[----:B------:R-:W-:Y:S02]  /*0900*/  SHF.R.U32.HI R0, RZ, 0x5, R48 ;  /* 0x00000005ff007819 */ /* 0x000fe40000011630 */
[----:B------:R-:W-:Y:S02]  /*0910*/  LOP3.LUT R56, R56, 0xffffffdf, RZ, 0xc0, !PT ;  /* 0xffffffdf38387812 */ /* 0x000fe400078ec0ff */
[----:B------:R-:W-:-:S07]  /*0920*/  LEA R148, R49, R0, 0x2 ;  /* 0x0000000031947211 */ /* 0x000fce00078e10ff */
[----:B------:R-:W-:Y:S01]  /*0930*/  @P0 LOP3.LUT R56, R56, 0x20, RZ, 0xfc, !PT ;  /* 0x0000002038380812 */ /* 0x000fe200078efcff */
[----:B------:R-:W-:Y:S06]  /*0940*/  @!P0 BRA `(.L_x_604) ;  /* 0x0000000000408947 */ /* 0x000fec0003800000 */
[----:B------:R-:W0:Y:S01]  /*0950*/  LDC.64 R48, c[0x0][0x260] ;  /* 0x00009800ff307b82 */ /* 0x000e220000000a00 */
[----:B------:R-:W-:Y:S02]  /*0960*/  ULDC.64 UR6, c[0x0][0x2c8] ;  /* 0x0000b20000067ab9 */ /* 0x000fe40000000a00 */
[----:B------:R-:W-:-:S04]  /*0970*/  ISETP.NE.U32.AND P0, PT, RZ, UR6, PT ;  /* 0x00000006ff007c0c */ /* 0x000fc8000bf05070 */
[----:B------:R-:W-:-:S13]  /*0980*/  ISETP.NE.AND.EX P0, PT, RZ, UR7, PT, P0 ;  /* 0x00000007ff007c0c */ /* 0x000fda000bf05300 */
[----:B------:R-:W-:-:S04]  /*0990*/  @P0 LEA R2, P2, R51, UR6, 0x4 ;  /* 0x0000000633020c11 */ /* 0x000fc8000f8420ff */
[C---:B------:R-:W-:Y:S01]  /*09a0*/  @P0 LEA.HI.X R3, R51.reuse, UR7, RZ, 0x4, P2 ;  /* 0x0000000733030c11 */ /* 0x040fe200090f24ff */
[----:B0-----:R-:W-:-:S04]  /*09b0*/  IMAD.WIDE.U32 R48, R51, 0x10, R48 ;  /* 0x0000001033307825 */ /* 0x001fc800078e0030 */
[----:B------:R0:W5:Y:S04]  /*09c0*/  @P0 LDG.E.128 R64, desc[UR4][R2.64] ;  /* 0x0000000402400981 */ /* 0x000168000c1e1d00 */
[----:B------:R-:W2:Y:S01]  /*09d0*/  LDG.E.128 R72, desc[UR4][R48.64] ;  /* 0x0000000430487981 */ /* 0x000ea2000c1e1d00 */
[----:B------:R-:W-:Y:S01]  /*09e0*/  VIADD R51, R51, 0x20 ;  /* 0x0000002033337836 */ /* 0x000fe20000000000 */
[----:B------:R-:W-:Y:S02]  /*09f0*/  @!P0 CS2R R64, SRZ ;  /* 0x0000000000408805 */ /* 0x000fe4000001ff00 */
[----:B------:R-:W-:Y:S02]  /*0a00*/  @!P0 CS2R R66, SRZ ;  /* 0x0000000000428805 */ /* 0x000fe4000001ff00 */
[----:B--2---:R-:W-:-:S02]  /*0a10*/  PRMT R122, R72, 0x7632, R122 ;  /* 0x00007632487a7816 */ /* 0x004fc4000000007a */
[----:B------:R-:W-:Y:S02]  /*0a20*/  PRMT R123, R73, 0x7632, R123 ;  /* 0x00007632497b7816 */ /* 0x000fe4000000007b */
[----:B------:R-:W-:Y:S02]  /*0a30*/  PRMT R120, R74, 0x7632, R120 ;  /* 0x000076324a787816 */ /* 0x000fe40000000078 */
[----:B0-----:R-:W-:-:S07]  /*0a40*/  PRMT R121, R75, 0x7632, R121 ;  /* 0x000076324b797816 */ /* 0x001fce0000000079 */
.L_x_604:
[----:B------:R-:W-:Y:S05]  /*0a50*/  BSYNC B0 ;  /* 0x0000000000007941 */ /* 0x000fea0003800000 */
.L_x_603:
[----:B------:R-:W-:Y:S01]  /*0a60*/  ISETP.GE.U32.AND P0, PT, R59, 0x100, PT ;  /* 0x000001003b00780c */ /* 0x000fe20003f06070 */
[----:B------:R-:W-:Y:S01]  /*0a70*/  BSSY B0, `(.L_x_605) ;  /* 0x000000f000007945 */ /* 0x000fe20003800000 */
[----:B------:R-:W-:-:S11]  /*0a80*/  LOP3.LUT R56, R56, 0xffffffef, RZ, 0xc0, !PT ;  /* 0xffffffef38387812 */ /* 0x000fd600078ec0ff */
[----:B------:R-:W-:Y:S01]  /*0a90*/  @P0 LOP3.LUT R56, R56, 0x10, RZ, 0xfc, !PT ;  /* 0x0000001038380812 */ /* 0x000fe200078efcff */
[----:B------:R-:W-:Y:S06]  /*0aa0*/  @!P0 BRA `(.L_x_606) ;  /* 0x00000000002c8947 */ /* 0x000fec0003800000 */
[----:B------:R-:W-:Y:S01]  /*0ab0*/  ULDC.64 UR6, c[0x0][0x2c8] ;  /* 0x0000b20000067ab9 */ /* 0x000fe20000000a00 */
[----:B------:R-:W0:Y:S01]  /*0ac0*/  LDC.64 R76, c[0x0][0x260] ;  /* 0x00009800ff4c7b82 */ /* 0x000e220000000a00 */
[----:B------:R-:W-:-:S04]  /*0ad0*/  ISETP.NE.U32.AND P0, PT, RZ, UR6, PT ;  /* 0x00000006ff007c0c */ /* 0x000fc8000bf05070 */
[----:B------:R-:W-:-:S13]  /*0ae0*/  ISETP.NE.AND.EX P0, PT, RZ, UR7, PT, P0 ;  /* 0x00000007ff007c0c */ /* 0x000fda000bf05300 */
[----:B------:R-:W-:-:S04]  /*0af0*/  @P0 LEA R2, P2, R51, UR6, 0x4 ;  /* 0x0000000633020c11 */ /* 0x000fc8000f8420ff */
[C---:B------:R-:W-:Y:S01]  /*0b00*/  @P0 LEA.HI.X R3, R51.reuse, UR7, RZ, 0x4, P2 ;  /* 0x0000000733030c11 */ /* 0x040fe200090f24ff */
[----:B0-----:R-:W-:-:S04]  /*0b10*/  IMAD.WIDE.U32 R76, R51, 0x10, R76 ;  /* 0x00000010334c7825 */ /* 0x001fc800078e004c */
[----:B------:R0:W5:Y:S04]  /*0b20*/  @P0 LDG.E.128 R60, desc[UR4][R2.64] ;  /* 0x00000004023c0981 */ /* 0x000168000c1e1d00 */
[----:B------:R-:W5:Y:S01]  /*0b30*/  LDG.E.128 R76, desc[UR4][R76.64] ;  /* 0x000000044c4c7981 */ /* 0x000f62000c1e1d00 */
[----:B------:R-:W-:Y:S02]  /*0b40*/  @!P0 CS2R R60, SRZ ;  /* 0x00000000003c8805 */ /* 0x000fe4000001ff00 */
[----:B0-----:R-:W-:-:S07]  /*0b50*/  @!P0 CS2R R62, SRZ ;  /* 0x00000000003e8805 */ /* 0x001fce000001ff00 */
.L_x_606:
[----:B------:R-:W-:Y:S05]  /*0b60*/  BSYNC B0 ;  /* 0x0000000000007941 */ /* 0x000fea0003800000 */
.L_x_605:
[----:B------:R-:W-:Y:S01]  /*0b70*/  ULDC UR8, c[0x0][0x214] ;  /* 0x0000850000087ab9 */ /* 0x000fe20000000800 */
[----:B------:R-:W-:Y:S01]  /*0b80*/  ULDC.64 UR6, c[0x0][0x230] ;  /* 0x00008c0000067ab9 */ /* 0x000fe20000000a00 */
[----:B------:R-:W-:Y:S02]  /*0b90*/  ISETP.GE.AND P2, PT, R148, UR8, PT ;  /* 0x0000000894007c0c */ /* 0x000fe4000bf46270 */
[----:B------:R-:W-:-:S04]  /*0ba0*/  LOP3.LUT P0, RZ, R52, UR6, RZ, 0xfc, !PT ;  /* 0x0000000634ff7c12 */ /* 0x000fc8000f80fcff */
[----:B------:R-:W-:-:S07]  /*0bb0*/  LOP3.LUT P0, RZ, R53, UR7, RZ, 0xfc, P0 ;  /* 0x0000000735ff7c12 */ /* 0x000fce000800fcff */
[----:B------:R-:W-:Y:S06]  /*0bc0*/  @P2 EXIT ;  /* 0x000000000000294d */ /* 0x000fec0003800000 */
[----:B------:R-:W-:Y:S01]  /*0bd0*/  ULDC.U8 UR6, c[0x0][0x2a0] ;  /* 0x0000a80000067ab9 */ /* 0x000fe20000000000 */
[----:B------:R-:W-:Y:S01]  /*0be0*/  IMAD.U32 R54, R45, 0x10000, RZ ;  /* 0x000100002d367824 */ /* 0x000fe200078e00ff */
[----:B------:R-:W-:Y:S01]  /*0bf0*/  ISETP.NE.AND P2, PT, RZ, UR6, PT ;  /* 0x00000006ff007c0c */ /* 0x000fe2000bf45270 */
        /* <DEDUP_REMOVED lines=10> */
[C---:B-----5:R-:W-:Y:S01]  /*0ca0*/  IMAD.U32 R27, R21.reuse, 0x10000, RZ ;  /* 0x00010000151b7824 */ /* 0x060fe200078e00ff */
[----:B------:R-:W-:Y:S01]  /*0cb0*/  PRMT R118, R21, 0x7632, R118 ;  /* 0x0000763215767816 */ /* 0x000fe20000000076 */
[----:B------:R-:W-:Y:S01]  /*0cc0*/  IMAD.U32 R25, R23, 0x10000, RZ ;  /* 0x0001000017197824 */ /* 0x000fe200078e00ff */
[C---:B------:R-:W-:Y:S01]  /*0cd0*/  PRMT R117, R22.reuse, 0x7632, R117 ;  /* 0x0000763216757816 */ /* 0x040fe20000000075 */
[----:B------:R-:W-:Y:S01]  /*0ce0*/  IMAD.U32 R46, R37, 0x10000, RZ ;  /* 0x00010000252e7824 */ /* 0x000fe200078e00ff */
[----:B------:R-:W-:Y:S01]  /*0cf0*/  SHF.L.U32 R26, R22, 0x10, RZ ;  /* 0x00000010161a7819 */ /* 0x000fe200000006ff */
[----:B------:R-:W-:Y:S01]  /*0d00*/  IMAD.U32 R21, R19, 0x10000, RZ ;  /* 0x0001000013157824 */ /* 0x000fe200078e00ff */
[----:B------:R-:W-:Y:S01]  /*0d10*/  PRMT R116, R23, 0x7632, R116 ;  /* 0x0000763217747816 */ /* 0x000fe20000000074 */
[C---:B------:R-:W-:Y:S01]  /*0d20*/  IMAD.U32 R23, R17.reuse, 0x10000, RZ ;  /* 0x0001000011177824 */ /* 0x040fe200078e00ff */
[----:B------:R-:W-:Y:S01]  /*0d30*/  PRMT R114, R17, 0x7632, R114 ;  /* 0x0000763211727816 */ /* 0x000fe20000000072 */
[----:B------:R-:W-:Y:S01]  /*0d40*/  IMAD.U32 R52, R47, 0x10000, RZ ;  /* 0x000100002f347824 */ /* 0x000fe200078e00ff */
[----:B------:R-:W-:Y:S01]  /*0d50*/  PRMT R112, R19, 0x7632, R112 ;  /* 0x0000763213707816 */ /* 0x000fe20000000070 */
[C---:B------:R-:W-:Y:S01]  /*0d60*/  IMAD.U32 R19, R13.reuse, 0x10000, RZ ;  /* 0x000100000d137824 */ /* 0x040fe200078e00ff */
        /* <DEDUP_REMOVED lines=19> */
[----:B------:R-:W-:Y:S01]  /*0ea0*/  IMAD.U32 R80, R61, 0x10000, RZ ;  /* 0x000100003d507824 */ /* 0x000fe200078e00ff */
        /* <DEDUP_REMOVED lines=8> */
[----:B------:R-:W-:Y:S01]  /*0f30*/  SHF.L.U32 R41, R28, 0x10, RZ ;  /* 0x000000101c297819 */ /* 0x000fe200000006ff */
[----:B------:R-:W-:Y:S01]  /*0f40*/  IMAD.U32 R141, R141, 0x10000, RZ ;  /* 0x000100008d8d7824 */ /* 0x000fe200078e00ff */
[----:B------:R-:W-:Y:S01]  /*0f50*/  PRMT R119, R20, 0x7632, R119 ;  /* 0x0000763214777816 */ /* 0x000fe20000000077 */
[----:B------:R-:W-:Y:S01]  /*0f60*/  IMAD.U32 R139, R139, 0x10000, RZ ;  /* 0x000100008b8b7824 */ /* 0x000fe200078e00ff */
[----:B------:R-:W-:Y:S01]  /*0f70*/  PRMT R115, R16, 0x7632, R115 ;  /* 0x0000763210737816 */ /* 0x000fe20000000073 */
[----:B------:R-:W-:Y:S01]  /*0f80*/  IMAD.U32 R137, R137, 0x10000, RZ ;  /* 0x0001000089897824 */ /* 0x000fe200078e00ff */
[C---:B------:R-:W-:Y:S01]  /*0f90*/  PRMT R113, R18.reuse, 0x7632, R113 ;  /* 0x0000763212717816 */ /* 0x040fe20000000071 */
[----:B------:R-:W-:Y:S01]  /*0fa0*/  IMAD.U32 R135, R135, 0x10000, RZ ;  /* 0x0001000087877824 */ /* 0x000fe200078e00ff */
[----:B------:R-:W-:Y:S01]  /*0fb0*/  SHF.L.U32 R22, R18, 0x10, RZ ;  /* 0x0000001012167819 */ /* 0x000fe200000006ff */
        /* <DEDUP_REMOVED lines=23> */
[C---:B------:R-:W-:Y:S01]  /*1130*/  PRMT R89, R77.reuse, 0x7632, R89 ;  /* 0x000076324d597816 */ /* 0x040fe20000000059 */
[----:B------:R-:W-:Y:S01]  /*1140*/  IMAD.U32 R77, R77, 0x10000, RZ ;  /* 0x000100004d4d7824 */ /* 0x000fe200078e00ff */
[----:B------:R-:W-:Y:S01]  /*1150*/  PRMT R87, R78, 0x7632, R87 ;  /* 0x000076324e577816 */ /* 0x000fe20000000057 */
[----:B------:R-:W-:Y:S01]  /*1160*/  IMAD.U32 R108, R108, 0x10000, RZ ;  /* 0x000100006c6c7824 */ /* 0x000fe200078e00ff */
[C---:B------:R-:W-:Y:S01]  /*1170*/  PRMT R85, R79.reuse, 0x7632, R85 ;  /* 0x000076324f557816 */ /* 0x040fe20000000055 */
[----:B------:R-:W-:Y:S01]  /*1180*/  IMAD.U32 R79, R79, 0x10000, RZ ;  /* 0x000100004f4f7824 */ /* 0x000fe200078e00ff */
[----:B------:R-:W-:Y:S01]  /*1190*/  LOP3.LUT R56, R56, 0xfffff7ff, RZ, 0xc0, !PT ;  /* 0xfffff7ff38387812 */ /* 0x000fe200078ec0ff */
        /* <DEDUP_REMOVED lines=36> */
[----:B------:R-:W-:Y:S01]  /*13e0*/  ULDC UR8, c[0x0][0x218] ;  /* 0x0000860000087ab9 */ /* 0x000fe20000000800 */
[----:B------:R-:W-:Y:S01]  /*13f0*/  SHF.L.U32 R4, R64, 0x10, RZ ;  /* 0x0000001040047819 */ /* 0x000fe200000006ff */
[----:B------:R-:W-:Y:S01]  /*1400*/  ULDC UR7, c[0x0][0x2d8] ;  /* 0x0000b60000077ab9 */ /* 0x000fe20000000800 */
        /* <DEDUP_REMOVED lines=39> */
[----:B------:R-:W-:-:S07]  /*1680*/  @P2 LOP3.LUT R56, R56, 0x800, RZ, 0xfc, !PT ;  /* 0x0000080038382812 */ /* 0x000fce00078efcff */
.L_x_896:
[----:B------:R-:W-:Y:S01]  /*1690*/  IMAD R72, R148, UR8, RZ ;  /* 0x0000000894487c24 */ /* 0x000fe2000f8e02ff */
[----:B------:R-:W-:Y:S04]  /*16a0*/  BSSY B0, `(.L_x_607) ;  /* 0x00000aa000007945 */ /* 0x000fe80003800000 */
[----:B------:R-:W-:-:S04]  /*16b0*/  SHF.R.S32.HI R73, RZ, 0x1f, R72 ;  /* 0x0000001fff497819 */ /* 0x000fc80000011448 */
[----:B------:R-:W-:-:S04]  /*16c0*/  LEA.HI R73, R73, R72, RZ, 0x3 ;  /* 0x0000004849497211 */ /* 0x000fc800078f18ff */
[----:B------:R-:W-:-:S04]  /*16d0*/  LEA.HI.SX32 R213, R73, R58, 0x1d ;  /* 0x0000003a49d57211 */ /* 0x000fc800078feaff */
[----:B------:R-:W-:Y:S01]  /*16e0*/  MOV R214, R213 ;  /* 0x000000d500d67202 */ /* 0x000fe20000000f00 */
[----:B-----5:R-:W-:Y:S06]  /*16f0*/  @!P1 BRA `(.L_x_608) ;  /* 0x0000000800909947 */ /* 0x020fec0003800000 */
[----:B------:R-:W-:Y:S01]  /*1700*/  ISETP.NE.U32.AND P3, PT, RZ, UR10, PT ;  /* 0x0000000aff007c0c */ /* 0x000fe2000bf65070 */
[----:B------:R-:W0:Y:S03]  /*1710*/  LDC.64 R72, c[0x0][0x220] ;  /* 0x00008800ff487b82 */ /* 0x000e260000000a00 */
[----:B------:R-:W-:-:S13]  /*1720*/  ISETP.NE.AND.EX P3, PT, RZ, UR11, PT, P3 ;  /* 0x0000000bff007c0c */ /* 0x000fda000bf65330 */
[----:B------:R-:W-:-:S04]  /*1730*/  @P3 LEA R216, P2, R213, UR10, 0x4 ;  /* 0x0000000ad5d83c11 */ /* 0x000fc8000f8420ff */
[C---:B------:R-:W-:Y:S02]  /*1740*/  @P3 LEA.HI.X R217, R213.reuse, UR11, RZ, 0x4, P2 ;  /* 0x0000000bd5d93c11 */ /* 0x040fe400090f24ff */
[----:B------:R-:W-:Y:S01]  /*1750*/  ISETP.NE.U32.AND P2, PT, RZ, UR12, PT ;  /* 0x0000000cff007c0c */ /* 0x000fe2000bf45070 */
[----:B0-----:R-:W-:Y:S02]  /*1760*/  IMAD.WIDE.U32 R72, R213, 0x10, R72 ;  /* 0x00000010d5487825 */ /* 0x001fe400078e0048 */
[----:B------:R0:W5:Y:S01]  /*1770*/  @P3 LDG.E.128 R64, desc[UR4][R216.64] ;  /* 0x00000004d8403981 */ /* 0x000162000c1e1d00 */
[----:B------:R-:W-:-:S03]  /*1780*/  ISETP.NE.AND.EX P2, PT, RZ, UR13, PT, P2 ;  /* 0x0000000dff007c0c */ /* 0x000fc6000bf45320 */
[----:B------:R-:W2:Y:S10]  /*1790*/  LDG.E.128 R72, desc[UR4][R72.64] ;  /* 0x0000000448487981 */ /* 0x000eb4000c1e1d00 */
[----:B------:R-:W-:-:S04]  /*17a0*/  @P2 LEA R214, P4, R213, UR12, 0x4 ;  /* 0x0000000cd5d62c11 */ /* 0x000fc8000f8820ff */
[----:B------:R-:W-:-:S05]  /*17b0*/  @P2 LEA.HI.X R215, R213, UR13, RZ, 0x4, P4 ;  /* 0x0000000dd5d72c11 */ /* 0x000fca000a0f24ff */
        /* <DEDUP_REMOVED lines=11> */
.L_x_610:
[----:B-----5:R-:W-:-:S05]  /*1870*/  SHF.L.U32 R157, R60, 0x10, RZ ;  /* 0x000000103c9d7819 */ /* 0x020fca00000006ff */
[----:B------:R-:W-:Y:S01]  /*1880*/  FADD.FTZ R82, R157, R82 ;  /* 0x000000529d527221 */ /* 0x000fe20000010000 */
[----:B------:R-:W-:Y:S06]  /*1890*/  BRA `(.L_x_611) ;  /* 0x0000000000107947 */ /* 0x000fec0003800000 */
.L_x_609:
[----:B-----5:R-:W-:Y:S01]  /*18a0*/  IMAD.U32 R157, R64, 0x10000, RZ ;  /* 0x00010000409d7824 */ /* 0x020fe200078e00ff */
[----:B------:R-:W-:-:S03]  /*18b0*/  @P2 SHF.L.U32 R175, R60, 0x10, RZ ;  /* 0x000000103caf2819 */ /* 0x000fc600000006ff */
[----:B------:R-:W-:-:S04]  /*18c0*/  FADD.FTZ R82, R157, R82 ;  /* 0x000000529d527221 */ /* 0x000fc80000010000 */
[----:B------:R-:W-:-:S07]  /*18d0*/  @P2 FADD.FTZ R82, R175, R82 ;  /* 0x00000052af522221 */ /* 0x000fce0000010000 */
.L_x_611:
[----:B------:R-:W-:-:S04]  /*18e0*/  F2FP.BF16.F32.PACK_AB R72, RZ, R82 ;  /* 0x00000052ff48723e */ /* 0x000fc800000010ff */
[----:B------:R-:W-:-:S07]  /*18f0*/  PRMT R68, R72, 0x7610, R68 ;  /* 0x0000761048447816 */ /* 0x000fce0000000044 */
.L_x_612:
[----:B------:R-:W-:Y:S01]  /*1900*/  IMAD.U32 R158, R158, 0x10000, RZ ;  /* 0x000100009e9e7824 */ /* 0x000fe200078e00ff */
[----:B------:R-:W-:Y:S06]  /*1910*/  @P3 BRA `(.L_x_613) ;  /* 0x0000000000243947 */ /* 0x000fec0003800000 */
[----:B------:R-:W-:-:S04]  /*1920*/  ISETP.NE.U32.AND P4, PT, RZ, UR12, PT ;  /* 0x0000000cff007c0c */ /* 0x000fc8000bf85070 */
[----:B------:R-:W-:-:S13]  /*1930*/  ISETP.NE.AND.EX P4, PT, RZ, UR13, PT, P4 ;  /* 0x0000000dff007c0c */ /* 0x000fda000bf85340 */
[----:B------:R-:W-:Y:S05]  /*1940*/  @P4 BRA `(.L_x_614) ;  /* 0x0000000000084947 */ /* 0x000fea0003800000 */
[----:B------:R-:W-:Y:S05]  /*1950*/  @P0 BRA `(.L_x_615) ;  /* 0x00000000002c0947 */ /* 0x000fea0003800000 */
[----:B------:R-:W-:Y:S05]  /*1960*/  BRA `(.L_x_616) ;  /* 0x0000000000307947 */ /* 0x000fea0003800000 */
.L_x_614:
[----:B-----5:R-:W-:-:S04]  /*1970*/  PRMT R72, R60, 0x7632, R72 ;  /* 0x000076323c487816 */ /* 0x020fc80000000048 */
[----:B------:R-:W-:-:S05]  /*1980*/  SHF.L.U32 R157, R72, 0x10, RZ ;  /* 0x00000010489d7819 */ /* 0x000fca00000006ff */
[----:B------:R-:W-:Y:S01]  /*1990*/  FADD.FTZ R158, R157, R158 ;  /* 0x0000009e9d9e7221 */ /* 0x000fe20000010000 */
[----:B------:R-:W-:Y:S06]  /*19a0*/  BRA `(.L_x_615) ;  /* 0x0000000000187947 */ /* 0x000fec0003800000 */
.L_x_613:
[----:B-----5:R-:W-:Y:S02]  /*19b0*/  PRMT R72, R64, 0x7632, R72 ;  /* 0x0000763240487816 */ /* 0x020fe40000000048 */
[----:B------:R-:W-:-:S03]  /*19c0*/  @P2 PRMT R175, R60, 0x7632, R175 ;  /* 0x000076323caf2816 */ /* 0x000fc600000000af */
[----:B------:R-:W-:Y:S01]  /*19d0*/  IMAD.U32 R157, R72, 0x10000, RZ ;  /* 0x00010000489d7824 */ /* 0x000fe200078e00ff */
[----:B------:R-:W-:-:S03]  /*19e0*/  @P2 SHF.L.U32 R175, R175, 0x10, RZ ;  /* 0x00000010afaf2819 */ /* 0x000fc600000006ff */
[----:B------:R-:W-:-:S04]  /*19f0*/  FADD.FTZ R158, R157, R158 ;  /* 0x0000009e9d9e7221 */ /* 0x000fc80000010000 */
[----:B------:R-:W-:-:S07]  /*1a00*/  @P2 FADD.FTZ R158, R175, R158 ;  /* 0x0000009eaf9e2221 */ /* 0x000fce0000010000 */
.L_x_615:
[----:B------:R-:W-:-:S04]  /*1a10*/  F2FP.BF16.F32.PACK_AB R72, RZ, R158 ;  /* 0x0000009eff48723e */ /* 0x000fc800000010ff */
[----:B------:R-:W-:-:S07]  /*1a20*/  PRMT R68, R68, 0x5410, R72 ;  /* 0x0000541044447816 */ /* 0x000fce0000000048 */
.L_x_616:
        /* <DEDUP_REMOVED lines=8> */
.L_x_618:
[----:B-----5:R-:W-:-:S05]  /*1ab0*/  SHF.L.U32 R72, R61, 0x10, RZ ;  /* 0x000000103d487819 */ /* 0x020fca00000006ff */
[----:B------:R-:W-:Y:S01]  /*1ac0*/  FADD.FTZ R157, R72, R157 ;  /* 0x0000009d489d7221 */ /* 0x000fe20000010000 */
[----:B------:R-:W-:Y:S06]  /*1ad0*/  BRA `(.L_x_619) ;  /* 0x0000000000107947 */ /* 0x000fec0003800000 */
.L_x_617:
[----:B-----5:R-:W-:Y:S01]  /*1ae0*/  IMAD.U32 R72, R65, 0x10000, RZ ;  /* 0x0001000041487824 */ /* 0x020fe200078e00ff */
[----:B------:R-:W-:-:S03]  /*1af0*/  @P2 SHF.L.U32 R176, R61, 0x10, RZ ;  /* 0x000000103db02819 */ /* 0x000fc600000006ff */
[----:B------:R-:W-:-:S04]  /*1b00*/  FADD.FTZ R157, R72, R157 ;  /* 0x0000009d489d7221 */ /* 0x000fc80000010000 */
[----:B------:R-:W-:-:S07]  /*1b10*/  @P2 FADD.FTZ R157, R176, R157 ;  /* 0x0000009db09d2221 */ /* 0x000fce0000010000 */
.L_x_619:
[----:B------:R-:W-:-:S04]  /*1b20*/  F2FP.BF16.F32.PACK_AB R72, RZ, R157 ;  /* 0x0000009dff48723e */ /* 0x000fc800000010ff */
[----:B------:R-:W-:-:S07]  /*1b30*/  PRMT R69, R72, 0x7610, R69 ;  /* 0x0000761048457816 */ /* 0x000fce0000000045 */
.L_x_620:
[----:B------:R-:W-:Y:S01]  /*1b40*/  IMAD.U32 R176, R73, 0x10000, RZ ;  /* 0x0001000049b07824 */ /* 0x000fe200078e00ff */
[----:B------:R-:W-:Y:S06]  /*1b50*/  @P3 BRA `(.L_x_621) ;  /* 0x0000000000243947 */ /* 0x000fec0003800000 */
[----:B------:R-:W-:-:S04]  /*1b60*/  ISETP.NE.U32.AND P4, PT, RZ, UR12, PT ;  /* 0x0000000cff007c0c */ /* 0x000fc8000bf85070 */
[----:B------:R-:W-:-:S13]  /*1b70*/  ISETP.NE.AND.EX P4, PT, RZ, UR13, PT, P4 ;  /* 0x0000000dff007c0c */ /* 0x000fda000bf85340 */
[----:B------:R-:W-:Y:S05]  /*1b80*/  @P4 BRA `(.L_x_622) ;  /* 0x0000000000084947 */ /* 0x000fea0003800000 */
[----:B------:R-:W-:Y:S05]  /*1b90*/  @P0 BRA `(.L_x_623) ;  /* 0x00000000002c0947 */ /* 0x000fea0003800000 */
[----:B------:R-:W-:Y:S05]  /*1ba0*/  BRA `(.L_x_624) ;  /* 0x0000000000307947 */ /* 0x000fea0003800000 */
.L_x_622:
[----:B-----5:R-:W-:-:S04]  /*1bb0*/  PRMT R72, R61, 0x7632, R72 ;  /* 0x000076323d487816 */ /* 0x020fc80000000048 */
[----:B------:R-:W-:-:S05]  /*1bc0*/  SHF.L.U32 R73, R72, 0x10, RZ ;  /* 0x0000001048497819 */ /* 0x000fca00000006ff */
[----:B------:R-:W-:Y:S01]  /*1bd0*/  FADD.FTZ R176, R73, R176 ;  /* 0x000000b049b07221 */ /* 0x000fe20000010000 */
[----:B------:R-:W-:Y:S06]  /*1be0*/  BRA `(.L_x_623) ;  /* 0x0000000000187947 */ /* 0x000fec0003800000 */
.L_x_621:
[----:B-----5:R-:W-:Y:S02]  /*1bf0*/  PRMT R72, R65, 0x7632, R72 ;  /* 0x0000763241487816 */ /* 0x020fe40000000048 */
[----:B------:R-:W-:-:S03]  /*1c00*/  @P2 PRMT R175, R61, 0x7632, R175 ;  /* 0x000076323daf2816 */ /* 0x000fc600000000af */
[----:B------:R-:W-:Y:S01]  /*1c10*/  IMAD.U32 R73, R72, 0x10000, RZ ;  /* 0x0001000048497824 */ /* 0x000fe200078e00ff */
[----:B------:R-:W-:-:S03]  /*1c20*/  @P2 SHF.L.U32 R175, R175, 0x10, RZ ;  /* 0x00000010afaf2819 */ /* 0x000fc600000006ff */
[----:B------:R-:W-:-:S04]  /*1c30*/  FADD.FTZ R176, R73, R176 ;  /* 0x000000b049b07221 */ /* 0x000fc80000010000 */
[----:B------:R-:W-:-:S07]  /*1c40*/  @P2 FADD.FTZ R176, R175, R176 ;  /* 0x000000b0afb02221 */ /* 0x000fce0000010000 */
.L_x_623:
[----:B------:R-:W-:-:S04]  /*1c50*/  F2FP.BF16.F32.PACK_AB R72, RZ, R176 ;  /* 0x000000b0ff48723e */ /* 0x000fc800000010ff */
[----:B------:R-:W-:-:S07]  /*1c60*/  PRMT R69, R69, 0x5410, R72 ;  /* 0x0000541045457816 */ /* 0x000fce0000000048 */
.L_x_624:
        /* <DEDUP_REMOVED lines=8> */
.L_x_626:
[----:B-----5:R-:W-:-:S05]  /*1cf0*/  SHF.L.U32 R72, R62, 0x10, RZ ;  /* 0x000000103e487819 */ /* 0x020fca00000006ff */
[----:B------:R-:W-:Y:S01]  /*1d00*/  FADD.FTZ R175, R72, R175 ;  /* 0x000000af48af7221 */ /* 0x000fe20000010000 */
[----:B------:R-:W-:Y:S06]  /*1d10*/  BRA `(.L_x_627) ;  /* 0x0000000000107947 */ /* 0x000fec0003800000 */
.L_x_625:
[----:B-----5:R-:W-:Y:S01]  /*1d20*/  IMAD.U32 R72, R66, 0x10000, RZ ;  /* 0x0001000042487824 */ /* 0x020fe200078e00ff */
[----:B------:R-:W-:-:S03]  /*1d30*/  @P2 SHF.L.U32 R190, R62, 0x10, RZ ;  /* 0x000000103ebe2819 */ /* 0x000fc600000006ff */
[----:B------:R-:W-:-:S04]  /*1d40*/  FADD.FTZ R175, R72, R175 ;  /* 0x000000af48af7221 */ /* 0x000fc80000010000 */
[----:B------:R-:W-:-:S07]  /*1d50*/  @P2 FADD.FTZ R175, R190, R175 ;  /* 0x000000afbeaf2221 */ /* 0x000fce0000010000 */
.L_x_627:
[----:B------:R-:W-:-:S04]  /*1d60*/  F2FP.BF16.F32.PACK_AB R72, RZ, R175 ;  /* 0x000000afff48723e */ /* 0x000fc800000010ff */
[----:B------:R-:W-:-:S07]  /*1d70*/  PRMT R70, R72, 0x7610, R70 ;  /* 0x0000761048467816 */ /* 0x000fce0000000046 */
.L_x_628:
[----:B------:R-:W-:Y:S01]  /*1d80*/  IMAD.U32 R189, R74, 0x10000, RZ ;  /* 0x000100004abd7824 */ /* 0x000fe200078e00ff */
[----:B------:R-:W-:Y:S06]  /*1d90*/  @P3 BRA `(.L_x_629) ;  /* 0x0000000000243947 */ /* 0x000fec0003800000 */
[----:B------:R-:W-:-:S04]  /*1da0*/  ISETP.NE.U32.AND P4, PT, RZ, UR12, PT ;  /* 0x0000000cff007c0c */ /* 0x000fc8000bf85070 */
[----:B------:R-:W-:-:S13]  /*1db0*/  ISETP.NE.AND.EX P4, PT, RZ, UR13, PT, P4 ;  /* 0x0000000dff007c0c */ /* 0x000fda000bf85340 */
[----:B------:R-:W-:Y:S05]  /*1dc0*/  @P4 BRA `(.L_x_630) ;  /* 0x0000000000084947 */ /* 0x000fea0003800000 */
[----:B------:R-:W-:Y:S05]  /*1dd0*/  @P0 BRA `(.L_x_631) ;  /* 0x00000000002c0947 */ /* 0x000fea0003800000 */
[----:B------:R-:W-:Y:S05]  /*1de0*/  BRA `(.L_x_632) ;  /* 0x0000000000307947 */ /* 0x000fea0003800000 */
.L_x_630:
[----:B-----5:R-:W-:-:S04]  /*1df0*/  PRMT R72, R62, 0x7632, R72 ;  /* 0x000076323e487816 */ /* 0x020fc80000000048 */
[----:B------:R-:W-:-:S05]  /*1e00*/  SHF.L.U32 R72, R72, 0x10, RZ ;  /* 0x0000001048487819 */ /* 0x000fca00000006ff */
[----:B------:R-:W-:Y:S01]  /*1e10*/  FADD.FTZ R189, R72, R189 ;  /* 0x000000bd48bd7221 */ /* 0x000fe20000010000 */
[----:B------:R-:W-:Y:S06]  /*1e20*/  BRA `(.L_x_631) ;  /* 0x0000000000187947 */ /* 0x000fec0003800000 */
.L_x_629:
[----:B-----5:R-:W-:Y:S02]  /*1e30*/  PRMT R72, R66, 0x7632, R72 ;  /* 0x0000763242487816 */ /* 0x020fe40000000048 */
[----:B------:R-:W-:-:S03]  /*1e40*/  @P2 PRMT R73, R62, 0x7632, R73 ;  /* 0x000076323e492816 */ /* 0x000fc60000000049 */
[----:B------:R-:W-:Y:S01]  /*1e50*/  IMAD.U32 R72, R72, 0x10000, RZ ;  /* 0x0001000048487824 */ /* 0x000fe200078e00ff */
[----:B------:R-:W-:-:S03]  /*1e60*/  @P2 SHF.L.U32 R74, R73, 0x10, RZ ;  /* 0x00000010494a2819 */ /* 0x000fc600000006ff */
[----:B------:R-:W-:-:S04]  /*1e70*/  FADD.FTZ R189, R72, R189 ;  /* 0x000000bd48bd7221 */ /* 0x000fc80000010000 */
[----:B------:R-:W-:-:S07]  /*1e80*/  @P2 FADD.FTZ R189, R74, R189 ;  /* 0x000000bd4abd2221 */ /* 0x000fce0000010000 */
.L_x_631:
[----:B------:R-:W-:-:S04]  /*1e90*/  F2FP.BF16.F32.PACK_AB R72, RZ, R189 ;  /* 0x000000bdff48723e */ /* 0x000fc800000010ff */
[----:B------:R-:W-:-:S07]  /*1ea0*/  PRMT R70, R70, 0x5410, R72 ;  /* 0x0000541046467816 */ /* 0x000fce0000000048 */
.L_x_632:
        /* <DEDUP_REMOVED lines=8> */
.L_x_634:
[----:B-----5:R-:W-:-:S05]  /*1f30*/  SHF.L.U32 R73, R63, 0x10, RZ ;  /* 0x000000103f497819 */ /* 0x020fca00000006ff */
[----:B------:R-:W-:Y:S01]  /*1f40*/  FADD.FTZ R190, R73, R190 ;  /* 0x000000be49be7221 */ /* 0x000fe20000010000 */
[----:B------:R-:W-:Y:S06]  /*1f50*/  BRA `(.L_x_635) ;  /* 0x0000000000107947 */ /* 0x000fec0003800000 */
.L_x_633:
[----:B-----5:R-:W-:Y:S01]  /*1f60*/  IMAD.U32 R73, R67, 0x10000, RZ ;  /* 0x0001000043497824 */ /* 0x020fe200078e00ff */
[----:B------:R-:W-:-:S03]  /*1f70*/  @P2 SHF.L.U32 R205, R63, 0x10, RZ ;  /* 0x000000103fcd2819 */ /* 0x000fc600000006ff */
[----:B------:R-:W-:-:S04]  /*1f80*/  FADD.FTZ R190, R73, R190 ;  /* 0x000000be49be7221 */ /* 0x000fc80000010000 */
[----:B------:R-:W-:-:S07]  /*1f90*/  @P2 FADD.FTZ R190, R205, R190 ;  /* 0x000000becdbe2221 */ /* 0x000fce0000010000 */
.L_x_635:
[----:B------:R-:W-:-:S04]  /*1fa0*/  F2FP.BF16.F32.PACK_AB R72, RZ, R190 ;  /* 0x000000beff48723e */ /* 0x000fc800000010ff */
[----:B------:R-:W-:-:S07]  /*1fb0*/  PRMT R71, R72, 0x7610, R71 ;  /* 0x0000761048477816 */ /* 0x000fce0000000047 */
.L_x_636:
[----:B------:R-:W-:Y:S01]  /*1fc0*/  IMAD.U32 R205, R75, 0x10000, RZ ;  /* 0x000100004bcd7824 */ /* 0x000fe200078e00ff */
[----:B------:R-:W-:Y:S06]  /*1fd0*/  @P3 BRA `(.L_x_637) ;  /* 0x0000000000243947 */ /* 0x000fec0003800000 */
[----:B------:R-:W-:-:S04]  /*1fe0*/  ISETP.NE.U32.AND P2, PT, RZ, UR12, PT ;  /* 0x0000000cff007c0c */ /* 0x000fc8000bf45070 */
[----:B------:R-:W-:-:S13]  /*1ff0*/  ISETP.NE.AND.EX P2, PT, RZ, UR13, PT, P2 ;  /* 0x0000000dff007c0c */ /* 0x000fda000bf45320 */
[----:B------:R-:W-:Y:S05]  /*2000*/  @P2 BRA `(.L_x_638) ;  /* 0x0000000000082947 */ /* 0x000fea0003800000 */
[----:B------:R-:W-:Y:S05]  /*2010*/  @P0 BRA `(.L_x_639) ;  /* 0x00000000002c0947 */ /* 0x000fea0003800000 */
[----:B------:R-:W-:Y:S05]  /*2020*/  BRA `(.L_x_640) ;  /* 0x0000000000307947 */ /* 0x000fea0003800000 */
.L_x_638:
[----:B-----5:R-:W-:-:S04]  /*2030*/  PRMT R72, R63, 0x7632, R72 ;  /* 0x000076323f487816 */ /* 0x020fc80000000048 */
[----:B------:R-:W-:-:S05]  /*2040*/  SHF.L.U32 R72, R72, 0x10, RZ ;  /* 0x0000001048487819 */ /* 0x000fca00000006ff */
[----:B------:R-:W-:Y:S01]  /*2050*/  FADD.FTZ R205, R72, R205 ;  /* 0x000000cd48cd7221 */ /* 0x000fe20000010000 */
[----:B------:R-:W-:Y:S06]  /*2060*/  BRA `(.L_x_639) ;  /* 0x0000000000187947 */ /* 0x000fec0003800000 */
.L_x_637:
[----:B-----5:R-:W-:Y:S02]  /*2070*/  PRMT R72, R67, 0x7632, R72 ;  /* 0x0000763243487816 */ /* 0x020fe40000000048 */
[----:B------:R-:W-:-:S03]  /*2080*/  @P2 PRMT R73, R63, 0x7632, R73 ;  /* 0x000076323f492816 */ /* 0x000fc60000000049 */
[----:B------:R-:W-:Y:S01]  /*2090*/  IMAD.U32 R72, R72, 0x10000, RZ ;  /* 0x0001000048487824 */ /* 0x000fe200078e00ff */
[----:B------:R-:W-:-:S03]  /*20a0*/  @P2 SHF.L.U32 R74, R73, 0x10, RZ ;  /* 0x00000010494a2819 */ /* 0x000fc600000006ff */
[----:B------:R-:W-:-:S04]  /*20b0*/  FADD.FTZ R205, R72, R205 ;  /* 0x000000cd48cd7221 */ /* 0x000fc80000010000 */
[----:B------:R-:W-:-:S07]  /*20c0*/  @P2 FADD.FTZ R205, R74, R205 ;  /* 0x000000cd4acd2221 */ /* 0x000fce0000010000 */
.L_x_639:
[----:B------:R-:W-:-:S04]  /*20d0*/  F2FP.BF16.F32.PACK_AB R72, RZ, R205 ;  /* 0x000000cdff48723e */ /* 0x000fc800000010ff */
[----:B------:R-:W-:-:S07]  /*20e0*/  PRMT R71, R71, 0x5410, R72 ;  /* 0x0000541047477816 */ /* 0x000fce0000000048 */
.L_x_640:
[----:B------:R-:W0:Y:S01]  /*20f0*/  @P0 LDC.64 R72, c[0x0][0x238] ;  /* 0x00008e00ff480b82 */ /* 0x000e220000000a00 */
[C---:B------:R-:W-:Y:S01]  /*2100*/  VIADD R214, R213.reuse, 0x20 ;  /* 0x00000020d5d67836 */ /* 0x040fe20000000000 */
[----:B0-----:R-:W-:-:S04]  /*2110*/  @P0 LEA R72, P2, R213, R72, 0x4 ;  /* 0x00000048d5480211 */ /* 0x001fc800078420ff */
[----:B------:R-:W-:-:S05]  /*2120*/  @P0 LEA.HI.X R73, R213, R73, RZ, 0x4, P2 ;  /* 0x00000049d5490211 */ /* 0x000fca00010f24ff */
[----:B------:R0:W-:Y:S04]  /*2130*/  @P0 STG.E.128 desc[UR4][R72.64], R68 ;  /* 0x0000004448000986 */ /* 0x0001e8000c101d04 */
.L_x_608:
[----:B------:R-:W-:Y:S05]  /*2140*/  BSYNC B0 ;  /* 0x0000000000007941 */ /* 0x000fea0003800000 */
.L_x_607:
[----:B------:R-:W-:Y:S01]  /*2150*/  ISETP.GE.U32.AND P2, PT, R59, 0x40, PT ;  /* 0x000000403b00780c */ /* 0x000fe20003f46070 */
[----:B------:R-:W-:-:S12]  /*2160*/  BSSY B0, `(.L_x_641) ;  /* 0x00000a6000007945 */ /* 0x000fd80003800000 */
[----:B------:R-:W-:Y:S05]  /*2170*/  @!P2 BRA `(.L_x_642) ;  /* 0x000000080090a947 */ /* 0x000fea0003800000 */
[----:B------:R-:W-:Y:S01]  /*2180*/  ISETP.NE.U32.AND P3, PT, RZ, UR10, PT ;  /* 0x0000000aff007c0c */ /* 0x000fe2000bf65070 */
[----:B0-----:R-:W0:Y:S03]  /*2190*/  LDC.64 R72, c[0x0][0x220] ;  /* 0x00008800ff487b82 */ /* 0x001e260000000a00 */
[----:B------:R-:W-:-:S13]  /*21a0*/  ISETP.NE.AND.EX P3, PT, RZ, UR11, PT, P3 ;  /* 0x0000000bff007c0c */ /* 0x000fda000bf65330 */
[----:B------:R-:W-:-:S04]  /*21b0*/  @P3 LEA R218, P2, R214, UR10, 0x4 ;  /* 0x0000000ad6da3c11 */ /* 0x000fc8000f8420ff */
[C---:B------:R-:W-:Y:S02]  /*21c0*/  @P3 LEA.HI.X R219, R214.reuse, UR11, RZ, 0x4, P2 ;  /* 0x0000000bd6db3c11 */ /* 0x040fe400090f24ff */
[----:B------:R-:W-:Y:S01]  /*21d0*/  ISETP.NE.U32.AND P2, PT, RZ, UR12, PT ;  /* 0x0000000cff007c0c */ /* 0x000fe2000bf45070 */
[----:B0-----:R-:W-:Y:S02]  /*21e0*/  IMAD.WIDE.U32 R72, R214, 0x10, R72 ;  /* 0x00000010d6487825 */ /* 0x001fe400078e0048 */
[----:B-----5:R0:W5:Y:S01]  /*21f0*/  @P3 LDG.E.128 R64, desc[UR4][R218.64] ;  /* 0x00000004da403981 */ /* 0x020162000c1e1d00 */
[----:B------:R-:W-:-:S03]  /*2200*/  ISETP.NE.AND.EX P2, PT, RZ, UR13, PT, P2 ;  /* 0x0000000dff007c0c */ /* 0x000fc6000bf45320 */
[----:B------:R-:W2:Y:S10]  /*2210*/  LDG.E.128 R72, desc[UR4][R72.64] ;  /* 0x0000000448487981 */ /* 0x000eb4000c1e1d00 */
[----:B------:R-:W-:-:S04]  /*2220*/  @P2 LEA R216, P4, R214, UR12, 0x4 ;  /* 0x0000000cd6d82c11 */ /* 0x000fc8000f8820ff */
[----:B------:R-:W-:-:S05]  /*2230*/  @P2 LEA.HI.X R217, R214, UR13, RZ, 0x4, P4 ;  /* 0x0000000dd6d92c11 */ /* 0x000fca000a0f24ff */
[----:B------:R0:W5:Y:S01]  /*2240*/  @P2 LDG.E.128 R60, desc[UR4][R216.64] ;  /* 0x00000004d83c2981 */ /* 0x000162000c1e1d00 */
[----:B------:R-:W-:-:S04]  /*2250*/  ISETP.NE.U32.AND P3, PT, RZ, UR10, PT ;  /* 0x0000000aff007c0c */ /* 0x000fc8000bf65070 */
[----:B------:R-:W-:Y:S02]  /*2260*/  ISETP.NE.AND.EX P3, PT, RZ, UR11, PT, P3 ;  /* 0x0000000bff007c0c */ /* 0x000fe4000bf65330 */
[C---:B--2---:R-:W-:Y:S02]  /*2270*/  SHF.L.U32 R149, R72.reuse, 0x10, RZ ;  /* 0x0000001048957819 */ /* 0x044fe400000006ff */
[----:B------:R-:W-:-:S09]  /*2280*/  PRMT R159, R72, 0x7632, R159 ;  /* 0x00007632489f7816 */ /* 0x000fd2000000009f */
[----:B0-----:R-:W-:Y:S05]  /*2290*/  @P3 BRA `(.L_x_643) ;  /* 0x0000000000203947 */ /* 0x001fea0003800000 */
[----:B------:R-:W-:-:S04]  /*22a0*/  ISETP.NE.U32.AND P4, PT, RZ, UR12, PT ;  /* 0x0000000cff007c0c */ /* 0x000fc8000bf85070 */
[----:B------:R-:W-:-:S13]  /*22b0*/  ISETP.NE.AND.EX P4, PT, RZ, UR13, PT, P4 ;  /* 0x0000000dff007c0c */ /* 0x000fda000bf85340 */
[----:B------:R-:W-:Y:S05]  /*22c0*/  @P4 BRA `(.L_x_644) ;  /* 0x0000000000084947 */ /* 0x000fea0003800000 */
[----:B------:R-:W-:Y:S05]  /*22d0*/  @P0 BRA `(.L_x_645) ;  /* 0x0000000000200947 */ /* 0x000fea0003800000 */
[----:B------:R-:W-:Y:S05]  /*22e0*/  BRA `(.L_x_646) ;  /* 0x0000000000247947 */ /* 0x000fea0003800000 */
.L_x_644:
[----:B-----5:R-:W-:-:S04]  /*22f0*/  IMAD.U32 R72, R60, 0x10000, RZ ;  /* 0x000100003c487824 */ /* 0x020fc800078e00ff */
[----:B------:R-:W-:Y:S01]  /*2300*/  FADD.FTZ R149, R72, R149 ;  /* 0x0000009548957221 */ /* 0x000fe20000010000 */
[----:B------:R-:W-:Y:S06]  /*2310*/  BRA `(.L_x_645) ;  /* 0x0000000000107947 */ /* 0x000fec0003800000 */
.L_x_643:
[----:B-----5:R-:W-:Y:S01]  /*2320*/  SHF.L.U32 R72, R64, 0x10, RZ ;  /* 0x0000001040487819 */ /* 0x020fe200000006ff */
[----:B------:R-:W-:-:S04]  /*2330*/  @P2 IMAD.U32 R160, R60, 0x10000, RZ ;  /* 0x000100003ca02824 */ /* 0x000fc800078e00ff */
[----:B------:R-:W-:-:S04]  /*2340*/  FADD.FTZ R149, R72, R149 ;  /* 0x0000009548957221 */ /* 0x000fc80000010000 */
[----:B------:R-:W-:-:S07]  /*2350*/  @P2 FADD.FTZ R149, R160, R149 ;  /* 0x00000095a0952221 */ /* 0x000fce0000010000 */
.L_x_645:
[----:B------:R-:W-:-:S04]  /*2360*/  F2FP.BF16.F32.PACK_AB R72, RZ, R149 ;  /* 0x00000095ff48723e */ /* 0x000fc800000010ff */
[----:B------:R-:W-:-:S07]  /*2370*/  PRMT R68, R72, 0x7610, R68 ;  /* 0x0000761048447816 */ /* 0x000fce0000000044 */
.L_x_646:
[----:B------:R-:W-:Y:S01]  /*2380*/  SHF.L.U32 R159, R159, 0x10, RZ ;  /* 0x000000109f9f7819 */ /* 0x000fe200000006ff */
[----:B------:R-:W-:Y:S06]  /*2390*/  @P3 BRA `(.L_x_647) ;  /* 0x0000000000243947 */ /* 0x000fec0003800000 */
[----:B------:R-:W-:-:S04]  /*23a0*/  ISETP.NE.U32.AND P4, PT, RZ, UR12, PT ;  /* 0x0000000cff007c0c */ /* 0x000fc8000bf85070 */
[----:B------:R-:W-:-:S13]  /*23b0*/  ISETP.NE.AND.EX P4, PT, RZ, UR13, PT, P4 ;  /* 0x0000000dff007c0c */ /* 0x000fda000bf85340 */
[----:B------:R-:W-:Y:S05]  /*23c0*/  @P4 BRA `(.L_x_648) ;  /* 0x0000000000084947 */ /* 0x000fea0003800000 */
[----:B------:R-:W-:Y:S05]  /*23d0*/  @P0 BRA `(.L_x_649) ;  /* 0x00000000002c0947 */ /* 0x000fea0003800000 */
[----:B------:R-:W-:Y:S05]  /*23e0*/  BRA `(.L_x_650) ;  /* 0x0000000000307947 */ /* 0x000fea0003800000 */
.L_x_648:
[----:B-----5:R-:W-:-:S05]  /*23f0*/  PRMT R72, R60, 0x7632, R72 ;  /* 0x000076323c487816 */ /* 0x020fca0000000048 */
[----:B------:R-:W-:-:S04]  /*2400*/  IMAD.U32 R72, R72, 0x10000, RZ ;  /* 0x0001000048487824 */ /* 0x000fc800078e00ff */
[----:B------:R-:W-:Y:S01]  /*2410*/  FADD.FTZ R159, R72, R159 ;  /* 0x0000009f489f7221 */ /* 0x000fe20000010000 */
[----:B------:R-:W-:Y:S06]  /*2420*/  BRA `(.L_x_649) ;  /* 0x0000000000187947 */ /* 0x000fec0003800000 */
.L_x_647:
[----:B-----5:R-:W-:Y:S02]  /*2430*/  PRMT R72, R64, 0x7632, R72 ;  /* 0x0000763240487816 */ /* 0x020fe40000000048 */
[----:B------:R-:W-:Y:S02]  /*2440*/  @P2 PRMT R160, R60, 0x7632, R160 ;  /* 0x000076323ca02816 */ /* 0x000fe400000000a0 */
[----:B------:R-:W-:-:S03]  /*2450*/  SHF.L.U32 R72, R72, 0x10, RZ ;  /* 0x0000001048487819 */ /* 0x000fc600000006ff */
[----:B------:R-:W-:Y:S02]  /*2460*/  @P2 IMAD.U32 R160, R160, 0x10000, RZ ;  /* 0x00010000a0a02824 */ /* 0x000fe400078e00ff */
[----:B------:R-:W-:-:S04]  /*2470*/  FADD.FTZ R159, R72, R159 ;  /* 0x0000009f489f7221 */ /* 0x000fc80000010000 */
[----:B------:R-:W-:-:S07]  /*2480*/  @P2 FADD.FTZ R159, R160, R159 ;  /* 0x0000009fa09f2221 */ /* 0x000fce0000010000 */
.L_x_649:
[----:B------:R-:W-:-:S04]  /*2490*/  F2FP.BF16.F32.PACK_AB R72, RZ, R159 ;  /* 0x0000009fff48723e */ /* 0x000fc800000010ff */
[----:B------:R-:W-:-:S07]  /*24a0*/  PRMT R68, R68, 0x5410, R72 ;  /* 0x0000541044447816 */ /* 0x000fce0000000048 */
.L_x_650:
        /* <DEDUP_REMOVED lines=8> */
.L_x_652:
[----:B-----5:R-:W-:-:S04]  /*2530*/  IMAD.U32 R173, R61, 0x10000, RZ ;  /* 0x000100003dad7824 */ /* 0x020fc800078e00ff */
[----:B------:R-:W-:Y:S01]  /*2540*/  FADD.FTZ R160, R173, R160 ;  /* 0x000000a0ada07221 */ /* 0x000fe20000010000 */
[----:B------:R-:W-:Y:S06]  /*2550*/  BRA `(.L_x_653) ;  /* 0x0000000000107947 */ /* 0x000fec0003800000 */
.L_x_651:
[----:B-----5:R-:W-:Y:S01]  /*2560*/  SHF.L.U32 R173, R65, 0x10, RZ ;  /* 0x0000001041ad7819 */ /* 0x020fe200000006ff */
[----:B------:R-:W-:-:S04]  /*2570*/  @P2 IMAD.U32 R191, R61, 0x10000, RZ ;  /* 0x000100003dbf2824 */ /* 0x000fc800078e00ff */
[----:B------:R-:W-:-:S04]  /*2580*/  FADD.FTZ R160, R173, R160 ;  /* 0x000000a0ada07221 */ /* 0x000fc80000010000 */
[----:B------:R-:W-:-:S07]  /*2590*/  @P2 FADD.FTZ R160, R191, R160 ;  /* 0x000000a0bfa02221 */ /* 0x000fce0000010000 */
.L_x_653:
[----:B------:R-:W-:-:S04]  /*25a0*/  F2FP.BF16.F32.PACK_AB R72, RZ, R160 ;  /* 0x000000a0ff48723e */ /* 0x000fc800000010ff */
[----:B------:R-:W-:-:S07]  /*25b0*/  PRMT R69, R72, 0x7610, R69 ;  /* 0x0000761048457816 */ /* 0x000fce0000000045 */
.L_x_654:
[----:B------:R-:W-:Y:S01]  /*25c0*/  SHF.L.U32 R174, R73, 0x10, RZ ;  /* 0x0000001049ae7819 */ /* 0x000fe200000006ff */
[----:B------:R-:W-:Y:S06]  /*25d0*/  @P3 BRA `(.L_x_655) ;  /* 0x0000000000243947 */ /* 0x000fec0003800000 */
[----:B------:R-:W-:-:S04]  /*25e0*/  ISETP.NE.U32.AND P4, PT, RZ, UR12, PT ;  /* 0x0000000cff007c0c */ /* 0x000fc8000bf85070 */
[----:B------:R-:W-:-:S13]  /*25f0*/  ISETP.NE.AND.EX P4, PT, RZ, UR13, PT, P4 ;  /* 0x0000000dff007c0c */ /* 0x000fda000bf85340 */
[----:B------:R-:W-:Y:S05]  /*2600*/  @P4 BRA `(.L_x_656) ;  /* 0x0000000000084947 */ /* 0x000fea0003800000 */
[----:B------:R-:W-:Y:S05]  /*2610*/  @P0 BRA `(.L_x_657) ;  /* 0x00000000002c0947 */ /* 0x000fea0003800000 */
[----:B------:R-:W-:Y:S05]  /*2620*/  BRA `(.L_x_658) ;  /* 0x0000000000307947 */ /* 0x000fea0003800000 */
.L_x_656:
[----:B-----5:R-:W-:-:S05]  /*2630*/  PRMT R72, R61, 0x7632, R72 ;  /* 0x000076323d487816 */ /* 0x020fca0000000048 */
[----:B------:R-:W-:-:S04]  /*2640*/  IMAD.U32 R73, R72, 0x10000, RZ ;  /* 0x0001000048497824 */ /* 0x000fc800078e00ff */
[----:B------:R-:W-:Y:S01]  /*2650*/  FADD.FTZ R174, R73, R174 ;  /* 0x000000ae49ae7221 */ /* 0x000fe20000010000 */
[----:B------:R-:W-:Y:S06]  /*2660*/  BRA `(.L_x_657) ;  /* 0x0000000000187947 */ /* 0x000fec0003800000 */
.L_x_655:
[----:B-----5:R-:W-:Y:S02]  /*2670*/  PRMT R72, R65, 0x7632, R72 ;  /* 0x0000763241487816 */ /* 0x020fe40000000048 */
[----:B------:R-:W-:Y:S02]  /*2680*/  @P2 PRMT R173, R61, 0x7632, R173 ;  /* 0x000076323dad2816 */ /* 0x000fe400000000ad */
[----:B------:R-:W-:-:S03]  /*2690*/  SHF.L.U32 R73, R72, 0x10, RZ ;  /* 0x0000001048497819 */ /* 0x000fc600000006ff */
[----:B------:R-:W-:Y:S02]  /*26a0*/  @P2 IMAD.U32 R173, R173, 0x10000, RZ ;  /* 0x00010000adad2824 */ /* 0x000fe400078e00ff */
[----:B------:R-:W-:-:S04]  /*26b0*/  FADD.FTZ R174, R73, R174 ;  /* 0x000000ae49ae7221 */ /* 0x000fc80000010000 */
[----:B------:R-:W-:-:S07]  /*26c0*/  @P2 FADD.FTZ R174, R173, R174 ;  /* 0x000000aeadae2221 */ /* 0x000fce0000010000 */
.L_x_657:
[----:B------:R-:W-:-:S04]  /*26d0*/  F2FP.BF16.F32.PACK_AB R72, RZ, R174 ;  /* 0x000000aeff48723e */ /* 0x000fc800000010ff */
[----:B------:R-:W-:-:S07]  /*26e0*/  PRMT R69, R69, 0x5410, R72 ;  /* 0x0000541045457816 */ /* 0x000fce0000000048 */
.L_x_658:
        /* <DEDUP_REMOVED lines=8> */
.L_x_660:
[----:B-----5:R-:W-:-:S04]  /*2770*/  IMAD.U32 R72, R62, 0x10000, RZ ;  /* 0x000100003e487824 */ /* 0x020fc800078e00ff */
[----:B------:R-:W-:Y:S01]  /*2780*/  FADD.FTZ R173, R72, R173 ;  /* 0x000000ad48ad7221 */ /* 0x000fe20000010000 */
[----:B------:R-:W-:Y:S06]  /*2790*/  BRA `(.L_x_661) ;  /* 0x0000000000107947 */ /* 0x000fec0003800000 */
.L_x_659:
[----:B-----5:R-:W-:Y:S01]  /*27a0*/  SHF.L.U32 R72, R66, 0x10, RZ ;  /* 0x0000001042487819 */ /* 0x020fe200000006ff */
[----:B------:R-:W-:-:S04]  /*27b0*/  @P2 IMAD.U32 R192, R62, 0x10000, RZ ;  /* 0x000100003ec02824 */ /* 0x000fc800078e00ff */
[----:B------:R-:W-:-:S04]  /*27c0*/  FADD.FTZ R173, R72, R173 ;  /* 0x000000ad48ad7221 */ /* 0x000fc80000010000 */
[----:B------:R-:W-:-:S07]  /*27d0*/  @P2 FADD.FTZ R173, R192, R173 ;  /* 0x000000adc0ad2221 */ /* 0x000fce0000010000 */
.L_x_661:
[----:B------:R-:W-:-:S04]  /*27e0*/  F2FP.BF16.F32.PACK_AB R72, RZ, R173 ;  /* 0x000000adff48723e */ /* 0x000fc800000010ff */
[----:B------:R-:W-:-:S07]  /*27f0*/  PRMT R70, R72, 0x7610, R70 ;  /* 0x0000761048467816 */ /* 0x000fce0000000046 */
.L_x_662:
[----:B------:R-:W-:Y:S01]  /*2800*/  SHF.L.U32 R191, R74, 0x10, RZ ;  /* 0x000000104abf7819 */ /* 0x000fe200000006ff */
[----:B------:R-:W-:Y:S06]  /*2810*/  @P3 BRA `(.L_x_663) ;  /* 0x0000000000243947 */ /* 0x000fec0003800000 */
[----:B------:R-:W-:-:S04]  /*2820*/  ISETP.NE.U32.AND P4, PT, RZ, UR12, PT ;  /* 0x0000000cff007c0c */ /* 0x000fc8000bf85070 */
[----:B------:R-:W-:-:S13]  /*2830*/  ISETP.NE.AND.EX P4, PT, RZ, UR13, PT, P4 ;  /* 0x0000000dff007c0c */ /* 0x000fda000bf85340 */
[----:B------:R-:W-:Y:S05]  /*2840*/  @P4 BRA `(.L_x_664) ;  /* 0x0000000000084947 */ /* 0x000fea0003800000 */
[----:B------:R-:W-:Y:S05]  /*2850*/  @P0 BRA `(.L_x_665) ;  /* 0x00000000002c0947 */ /* 0x000fea0003800000 */
[----:B------:R-:W-:Y:S05]  /*2860*/  BRA `(.L_x_666) ;  /* 0x0000000000307947 */ /* 0x000fea0003800000 */
.L_x_664:
[----:B-----5:R-:W-:-:S05]  /*2870*/  PRMT R72, R62, 0x7632, R72 ;  /* 0x000076323e487816 */ /* 0x020fca0000000048 */
[----:B------:R-:W-:-:S04]  /*2880*/  IMAD.U32 R72, R72, 0x10000, RZ ;  /* 0x0001000048487824 */ /* 0x000fc800078e00ff */
[----:B------:R-:W-:Y:S01]  /*2890*/  FADD.FTZ R191, R72, R191 ;  /* 0x000000bf48bf7221 */ /* 0x000fe20000010000 */
[----:B------:R-:W-:Y:S06]  /*28a0*/  BRA `(.L_x_665) ;  /* 0x0000000000187947 */ /* 0x000fec0003800000 */
.L_x_663:
[----:B-----5:R-:W-:Y:S02]  /*28b0*/  PRMT R72, R66, 0x7632, R72 ;  /* 0x0000763242487816 */ /* 0x020fe40000000048 */
[----:B------:R-:W-:Y:S02]  /*28c0*/  @P2 PRMT R73, R62, 0x7632, R73 ;  /* 0x000076323e492816 */ /* 0x000fe40000000049 */
[----:B------:R-:W-:-:S03]  /*28d0*/  SHF.L.U32 R72, R72, 0x10, RZ ;  /* 0x0000001048487819 */ /* 0x000fc600000006ff */
[----:B------:R-:W-:Y:S02]  /*28e0*/  @P2 IMAD.U32 R74, R73, 0x10000, RZ ;  /* 0x00010000494a2824 */ /* 0x000fe400078e00ff */
[----:B------:R-:W-:-:S04]  /*28f0*/  FADD.FTZ R191, R72, R191 ;  /* 0x000000bf48bf7221 */ /* 0x000fc80000010000 */
[----:B------:R-:W-:-:S07]  /*2900*/  @P2 FADD.FTZ R191, R74, R191 ;  /* 0x000000bf4abf2221 */ /* 0x000fce0000010000 */
.L_x_665:
[----:B------:R-:W-:-:S04]  /*2910*/  F2FP.BF16.F32.PACK_AB R72, RZ, R191 ;  /* 0x000000bfff48723e */ /* 0x000fc800000010ff */
[----:B------:R-:W-:-:S07]  /*2920*/  PRMT R70, R70, 0x5410, R72 ;  /* 0x0000541046467816 */ /* 0x000fce0000000048 */
.L_x_666:
        /* <DEDUP_REMOVED lines=8> */
.L_x_668:
[----:B-----5:R-:W-:-:S04]  /*29b0*/  IMAD.U32 R73, R63, 0x10000, RZ ;  /* 0x000100003f497824 */ /* 0x020fc800078e00ff */
[----:B------:R-:W-:Y:S01]  /*29c0*/  FADD.FTZ R192, R73, R192 ;  /* 0x000000c049c07221 */ /* 0x000fe20000010000 */
[----:B------:R-:W-:Y:S06]  /*29d0*/  BRA `(.L_x_669) ;  /* 0x0000000000107947 */ /* 0x000fec0003800000 */
.L_x_667:
[----:B-----5:R-:W-:Y:S01]  /*29e0*/  SHF.L.U32 R73, R67, 0x10, RZ ;  /* 0x0000001043497819 */ /* 0x020fe200000006ff */
[----:B------:R-:W-:-:S04]  /*29f0*/  @P2 IMAD.U32 R215, R63, 0x10000, RZ ;  /* 0x000100003fd72824 */ /* 0x000fc800078e00ff */
[----:B------:R-:W-:-:S04]  /*2a00*/  FADD.FTZ R192, R73, R192 ;  /* 0x000000c049c07221 */ /* 0x000fc80000010000 */
[----:B------:R-:W-:-:S07]  /*2a10*/  @P2 FADD.FTZ R192, R215, R192 ;  /* 0x000000c0d7c02221 */ /* 0x000fce0000010000 */
.L_x_669:
[----:B------:R-:W-:-:S04]  /*2a20*/  F2FP.BF16.F32.PACK_AB R72, RZ, R192 ;  /* 0x000000c0ff48723e */ /* 0x000fc800000010ff */
[----:B------:R-:W-:-:S07]  /*2a30*/  PRMT R71, R72, 0x7610, R71 ;  /* 0x0000761048477816 */ /* 0x000fce0000000047 */
.L_x_670:
[----:B------:R-:W-:Y:S01]  /*2a40*/  SHF.L.U32 R206, R75, 0x10, RZ ;  /* 0x000000104bce7819 */ /* 0x000fe200000006ff */
[----:B------:R-:W-:Y:S06]  /*2a50*/  @P3 BRA `(.L_x_671) ;  /* 0x0000000000243947 */ /* 0x000fec0003800000 */
[----:B------:R-:W-:-:S04]  /*2a60*/  ISETP.NE.U32.AND P2, PT, RZ, UR12, PT ;  /* 0x0000000cff007c0c */ /* 0x000fc8000bf45070 */
[----:B------:R-:W-:-:S13]  /*2a70*/  ISETP.NE.AND.EX P2, PT, RZ, UR13, PT, P2 ;  /* 0x0000000dff007c0c */ /* 0x000fda000bf45320 */
[----:B------:R-:W-:Y:S05]  /*2a80*/  @P2 BRA `(.L_x_672) ;  /* 0x0000000000082947 */ /* 0x000fea0003800000 */
[----:B------:R-:W-:Y:S05]  /*2a90*/  @P0 BRA `(.L_x_673) ;  /* 0x00000000002c0947 */ /* 0x000fea0003800000 */
[----:B------:R-:W-:Y:S05]  /*2aa0*/  BRA `(.L_x_674) ;  /* 0x0000000000307947 */ /* 0x000fea0003800000 */
.L_x_672:
[----:B-----5:R-:W-:-:S05]  /*2ab0*/  PRMT R72, R63, 0x7632, R72 ;  /* 0x000076323f487816 */ /* 0x020fca0000000048 */
[----:B------:R-:W-:-:S04]  /*2ac0*/  IMAD.U32 R73, R72, 0x10000, RZ ;  /* 0x0001000048497824 */ /* 0x000fc800078e00ff */
[----:B------:R-:W-:Y:S01]  /*2ad0*/  FADD.FTZ R206, R73, R206 ;  /* 0x000000ce49ce7221 */ /* 0x000fe20000010000 */
[----:B------:R-:W-:Y:S06]  /*2ae0*/  BRA `(.L_x_673) ;  /* 0x0000000000187947 */ /* 0x000fec0003800000 */
.L_x_671:
[----:B-----5:R-:W-:Y:S02]  /*2af0*/  PRMT R72, R67, 0x7632, R72 ;  /* 0x0000763243487816 */ /* 0x020fe40000000048 */
[----:B------:R-:W-:Y:S02]  /*2b00*/  @P2 PRMT R74, R63, 0x7632, R74 ;  /* 0x000076323f4a2816 */ /* 0x000fe4000000004a */
[----:B------:R-:W-:-:S03]  /*2b10*/  SHF.L.U32 R73, R72, 0x10, RZ ;  /* 0x0000001048497819 */ /* 0x000fc600000006ff */
[----:B------:R-:W-:Y:S02]  /*2b20*/  @P2 IMAD.U32 R75, R74, 0x10000, RZ ;  /* 0x000100004a4b2824 */ /* 0x000fe400078e00ff */
[----:B------:R-:W-:-:S04]  /*2b30*/  FADD.FTZ R206, R73, R206 ;  /* 0x000000ce49ce7221 */ /* 0x000fc80000010000 */
[----:B------:R-:W-:-:S07]  /*2b40*/  @P2 FADD.FTZ R206, R75, R206 ;  /* 0x000000ce4bce2221 */ /* 0x000fce0000010000 */
.L_x_673:
[----:B------:R-:W-:-:S04]  /*2b50*/  F2FP.BF16.F32.PACK_AB R72, RZ, R206 ;  /* 0x000000ceff48723e */ /* 0x000fc800000010ff */
[----:B------:R-:W-:-:S07]  /*2b60*/  PRMT R71, R71, 0x5410, R72 ;  /* 0x0000541047477816 */ /* 0x000fce0000000048 */
.L_x_674:
[----:B------:R-:W0:Y:S02]  /*2b70*/  @P0 LDC.64 R72, c[0x0][0x238] ;  /* 0x00008e00ff480b82 */ /* 0x000e240000000a00 */
[----:B0-----:R-:W-:-:S04]  /*2b80*/  @P0 LEA R72, P2, R214, R72, 0x4 ;  /* 0x00000048d6480211 */ /* 0x001fc800078420ff */
[C---:B------:R-:W-:Y:S02]  /*2b90*/  @P0 LEA.HI.X R73, R214.reuse, R73, RZ, 0x4, P2 ;  /* 0x00000049d6490211 */ /* 0x040fe400010f24ff */
[----:B------:R-:W-:-:S03]  /*2ba0*/  IADD3 R214, R214, 0x20, RZ ;  /* 0x00000020d6d67810 */ /* 0x000fc60007ffe0ff */
[----:B------:R1:W-:Y:S04]  /*2bb0*/  @P0 STG.E.128 desc[UR4][R72.64], R68 ;  /* 0x0000004448000986 */ /* 0x0003e8000c101d04 */
.L_x_642:
[----:B------:R-:W-:Y:S05]  /*2bc0*/  BSYNC B0 ;  /* 0x0000000000007941 */ /* 0x000fea0003800000 */
.L_x_641:
[----:B------:R-:W-:Y:S01]  /*2bd0*/  ISETP.GE.U32.AND P2, PT, R59, 0x60, PT ;  /* 0x000000603b00780c */ /* 0x000fe20003f46070 */
[----:B------:R-:W-:-:S12]  /*2be0*/  BSSY B0, `(.L_x_675) ;  /* 0x00000a6000007945 */ /* 0x000fd80003800000 */
[----:B------:R-:W-:Y:S05]  /*2bf0*/  @!P2 BRA `(.L_x_676) ;  /* 0x000000080090a947 */ /* 0x000fea0003800000 */
[----:B------:R-:W-:Y:S01]  /*2c00*/  ISETP.NE.U32.AND P3, PT, RZ, UR10, PT ;  /* 0x0000000aff007c0c */ /* 0x000fe2000bf65070 */
[----:B01----:R-:W0:Y:S03]  /*2c10*/  LDC.64 R72, c[0x0][0x220] ;  /* 0x00008800ff487b82 */ /* 0x003e260000000a00 */
        /* <DEDUP_REMOVED lines=21> */
.L_x_678:
[----:B-----5:R-:W-:-:S05]  /*2d70*/  SHF.L.U32 R72, R60, 0x10, RZ ;  /* 0x000000103c487819 */ /* 0x020fca00000006ff */
[----:B------:R-:W-:Y:S01]  /*2d80*/  FADD.FTZ R151, R72, R151 ;  /* 0x0000009748977221 */ /* 0x000fe20000010000 */
[----:B------:R-:W-:Y:S06]  /*2d90*/  BRA `(.L_x_679) ;  /* 0x0000000000107947 */ /* 0x000fec0003800000 */
.L_x_677:
[----:B-----5:R-:W-:Y:S01]  /*2da0*/  IMAD.U32 R72, R64, 0x10000, RZ ;  /* 0x0001000040487824 */ /* 0x020fe200078e00ff */
[----:B------:R-:W-:-:S03]  /*2db0*/  @P2 SHF.L.U32 R162, R60, 0x10, RZ ;  /* 0x000000103ca22819 */ /* 0x000fc600000006ff */
[----:B------:R-:W-:-:S04]  /*2dc0*/  FADD.FTZ R151, R72, R151 ;  /* 0x0000009748977221 */ /* 0x000fc80000010000 */
[----:B------:R-:W-:-:S07]  /*2dd0*/  @P2 FADD.FTZ R151, R162, R151 ;  /* 0x00000097a2972221 */ /* 0x000fce0000010000 */
.L_x_679:
[----:B------:R-:W-:-:S04]  /*2de0*/  F2FP.BF16.F32.PACK_AB R72, RZ, R151 ;  /* 0x00000097ff48723e */ /* 0x000fc800000010ff */
[----:B------:R-:W-:-:S07]  /*2df0*/  PRMT R68, R72, 0x7610, R68 ;  /* 0x0000761048447816 */ /* 0x000fce0000000044 */
.L_x_680:
[----:B------:R-:W-:Y:S01]  /*2e00*/  IMAD.U32 R161, R161, 0x10000, RZ ;  /* 0x00010000a1a17824 */ /* 0x000fe200078e00ff */
[----:B------:R-:W-:Y:S06]  /*2e10*/  @P3 BRA `(.L_x_681) ;  /* 0x0000000000243947 */ /* 0x000fec0003800000 */
[----:B------:R-:W-:-:S04]  /*2e20*/  ISETP.NE.U32.AND P4, PT, RZ, UR12, PT ;  /* 0x0000000cff007c0c */ /* 0x000fc8000bf85070 */
[----:B------:R-:W-:-:S13]  /*2e30*/  ISETP.NE.AND.EX P4, PT, RZ, UR13, PT, P4 ;  /* 0x0000000dff007c0c */ /* 0x000fda000bf85340 */
[----:B------:R-:W-:Y:S05]  /*2e40*/  @P4 BRA `(.L_x_682) ;  /* 0x0000000000084947 */ /* 0x000fea0003800000 */
[----:B------:R-:W-:Y:S05]  /*2e50*/  @P0 BRA `(.L_x_683) ;  /* 0x00000000002c0947 */ /* 0x000fea0003800000 */
[----:B------:R-:W-:Y:S05]  /*2e60*/  BRA `(.L_x_684) ;  /* 0x0000000000307947 */ /* 0x000fea0003800000 */
.L_x_682:
[----:B-----5:R-:W-:-:S04]  /*2e70*/  PRMT R72, R60, 0x7632, R72 ;  /* 0x000076323c487816 */ /* 0x020fc80000000048 */
[----:B------:R-:W-:-:S05]  /*2e80*/  SHF.L.U32 R72, R72, 0x10, RZ ;  /* 0x0000001048487819 */ /* 0x000fca00000006ff */
[----:B------:R-:W-:Y:S01]  /*2e90*/  FADD.FTZ R161, R72, R161 ;  /* 0x000000a148a17221 */ /* 0x000fe20000010000 */
[----:B------:R-:W-:Y:S06]  /*2ea0*/  BRA `(.L_x_683) ;  /* 0x0000000000187947 */ /* 0x000fec0003800000 */
.L_x_681:
[----:B-----5:R-:W-:Y:S02]  /*2eb0*/  PRMT R72, R64, 0x7632, R72 ;  /* 0x0000763240487816 */ /* 0x020fe40000000048 */
[----:B------:R-:W-:-:S03]  /*2ec0*/  @P2 PRMT R162, R60, 0x7632, R162 ;  /* 0x000076323ca22816 */ /* 0x000fc600000000a2 */
[----:B------:R-:W-:Y:S01]  /*2ed0*/  IMAD.U32 R72, R72, 0x10000, RZ ;  /* 0x0001000048487824 */ /* 0x000fe200078e00ff */
[----:B------:R-:W-:-:S03]  /*2ee0*/  @P2 SHF.L.U32 R162, R162, 0x10, RZ ;  /* 0x00000010a2a22819 */ /* 0x000fc600000006ff */
[----:B------:R-:W-:-:S04]  /*2ef0*/  FADD.FTZ R161, R72, R161 ;  /* 0x000000a148a17221 */ /* 0x000fc80000010000 */
[----:B------:R-:W-:-:S07]  /*2f00*/  @P2 FADD.FTZ R161, R162, R161 ;  /* 0x000000a1a2a12221 */ /* 0x000fce0000010000 */
.L_x_683:
[----:B------:R-:W-:-:S04]  /*2f10*/  F2FP.BF16.F32.PACK_AB R72, RZ, R161 ;  /* 0x000000a1ff48723e */ /* 0x000fc800000010ff */
[----:B------:R-:W-:-:S07]  /*2f20*/  PRMT R68, R68, 0x5410, R72 ;  /* 0x0000541044447816 */ /* 0x000fce0000000048 */
.L_x_684:
        /* <DEDUP_REMOVED lines=8> */
.L_x_686:
[----:B-----5:R-:W-:-:S05]  /*2fb0*/  SHF.L.U32 R177, R61, 0x10, RZ ;  /* 0x000000103db17819 */ /* 0x020fca00000006ff */
[----:B------:R-:W-:Y:S01]  /*2fc0*/  FADD.FTZ R162, R177, R162 ;  /* 0x000000a2b1a27221 */ /* 0x000fe20000010000 */
[----:B------:R-:W-:Y:S06]  /*2fd0*/  BRA `(.L_x_687) ;  /* 0x0000000000107947 */ /* 0x000fec0003800000 */
.L_x_685:
[----:B-----5:R-:W-:Y:S01]  /*2fe0*/  IMAD.U32 R177, R65, 0x10000, RZ ;  /* 0x0001000041b17824 */ /* 0x020fe200078e00ff */
[----:B------:R-:W-:-:S03]  /*2ff0*/  @P2 SHF.L.U32 R193, R61, 0x10, RZ ;  /* 0x000000103dc12819 */ /* 0x000fc600000006ff */
[----:B------:R-:W-:-:S04]  /*3000*/  FADD.FTZ R162, R177, R162 ;  /* 0x000000a2b1a27221 */ /* 0x000fc80000010000 */
[----:B------:R-:W-:-:S07]  /*3010*/  @P2 FADD.FTZ R162, R193, R162 ;  /* 0x000000a2c1a22221 */ /* 0x000fce0000010000 */
.L_x_687:
[----:B------:R-:W-:-:S04]  /*3020*/  F2FP.BF16.F32.PACK_AB R72, RZ, R162 ;  /* 0x000000a2ff48723e */ /* 0x000fc800000010ff */
[----:B------:R-:W-:-:S07]  /*3030*/  PRMT R69, R72, 0x7610, R69 ;  /* 0x0000761048457816 */ /* 0x000fce0000000045 */
.L_x_688:
[----:B------:R-:W-:Y:S01]  /*3040*/  IMAD.U32 R177, R73, 0x10000, RZ ;  /* 0x0001000049b17824 */ /* 0x000fe200078e00ff */
[----:B------:R-:W-:Y:S06]  /*3050*/  @P3 BRA `(.L_x_689) ;  /* 0x0000000000243947 */ /* 0x000fec0003800000 */
[----:B------:R-:W-:-:S04]  /*3060*/  ISETP.NE.U32.AND P4, PT, RZ, UR12, PT ;  /* 0x0000000cff007c0c */ /* 0x000fc8000bf85070 */
[----:B------:R-:W-:-:S13]  /*3070*/  ISETP.NE.AND.EX P4, PT, RZ, UR13, PT, P4 ;  /* 0x0000000dff007c0c */ /* 0x000fda000bf85340 */
[----:B------:R-:W-:Y:S05]  /*3080*/  @P4 BRA `(.L_x_690) ;  /* 0x0000000000084947 */ /* 0x000fea0003800000 */
[----:B------:R-:W-:Y:S05]  /*3090*/  @P0 BRA `(.L_x_691) ;  /* 0x00000000002c0947 */ /* 0x000fea0003800000 */
[----:B------:R-:W-:Y:S05]  /*30a0*/  BRA `(.L_x_692) ;  /* 0x0000000000307947 */ /* 0x000fea0003800000 */
.L_x_690:
[----:B-----5:R-:W-:-:S04]  /*30b0*/  PRMT R72, R61, 0x7632, R72 ;  /* 0x000076323d487816 */ /* 0x020fc80000000048 */
[----:B------:R-:W-:-:S05]  /*30c0*/  SHF.L.U32 R72, R72, 0x10, RZ ;  /* 0x0000001048487819 */ /* 0x000fca00000006ff */
[----:B------:R-:W-:Y:S01]  /*30d0*/  FADD.FTZ R177, R72, R177 ;  /* 0x000000b148b17221 */ /* 0x000fe20000010000 */
[----:B------:R-:W-:Y:S06]  /*30e0*/  BRA `(.L_x_691) ;  /* 0x0000000000187947 */ /* 0x000fec0003800000 */
.L_x_689:
[----:B-----5:R-:W-:Y:S02]  /*30f0*/  PRMT R72, R65, 0x7632, R72 ;  /* 0x0000763241487816 */ /* 0x020fe40000000048 */
[----:B------:R-:W-:-:S03]  /*3100*/  @P2 PRMT R73, R61, 0x7632, R73 ;  /* 0x000076323d492816 */ /* 0x000fc60000000049 */
[----:B------:R-:W-:Y:S01]  /*3110*/  IMAD.U32 R72, R72, 0x10000, RZ ;  /* 0x0001000048487824 */ /* 0x000fe200078e00ff */
[----:B------:R-:W-:-:S03]  /*3120*/  @P2 SHF.L.U32 R178, R73, 0x10, RZ ;  /* 0x0000001049b22819 */ /* 0x000fc600000006ff */
[----:B------:R-:W-:-:S04]  /*3130*/  FADD.FTZ R177, R72, R177 ;  /* 0x000000b148b17221 */ /* 0x000fc80000010000 */
[----:B------:R-:W-:-:S07]  /*3140*/  @P2 FADD.FTZ R177, R178, R177 ;  /* 0x000000b1b2b12221 */ /* 0x000fce0000010000 */
.L_x_691:
[----:B------:R-:W-:-:S04]  /*3150*/  F2FP.BF16.F32.PACK_AB R72, RZ, R177 ;  /* 0x000000b1ff48723e */ /* 0x000fc800000010ff */
[----:B------:R-:W-:-:S07]  /*3160*/  PRMT R69, R69, 0x5410, R72 ;  /* 0x0000541045457816 */ /* 0x000fce0000000048 */
.L_x_692:
        /* <DEDUP_REMOVED lines=8> */
.L_x_694:
[----:B-----5:R-:W-:-:S05]  /*31f0*/  SHF.L.U32 R73, R62, 0x10, RZ ;  /* 0x000000103e497819 */ /* 0x020fca00000006ff */
[----:B------:R-:W-:Y:S01]  /*3200*/  FADD.FTZ R178, R73, R178 ;  /* 0x000000b249b27221 */ /* 0x000fe20000010000 */
[----:B------:R-:W-:Y:S06]  /*3210*/  BRA `(.L_x_695) ;  /* 0x0000000000107947 */ /* 0x000fec0003800000 */
.L_x_693:
[----:B-----5:R-:W-:Y:S01]  /*3220*/  IMAD.U32 R73, R66, 0x10000, RZ ;  /* 0x0001000042497824 */ /* 0x020fe200078e00ff */
[----:B------:R-:W-:-:S03]  /*3230*/  @P2 SHF.L.U32 R193, R62, 0x10, RZ ;  /* 0x000000103ec12819 */ /* 0x000fc600000006ff */
[----:B------:R-:W-:-:S04]  /*3240*/  FADD.FTZ R178, R73, R178 ;  /* 0x000000b249b27221 */ /* 0x000fc80000010000 */
[----:B------:R-:W-:-:S07]  /*3250*/  @P2 FADD.FTZ R178, R193, R178 ;  /* 0x000000b2c1b22221 */ /* 0x000fce0000010000 */
.L_x_695:
[----:B------:R-:W-:-:S04]  /*3260*/  F2FP.BF16.F32.PACK_AB R72, RZ, R178 ;  /* 0x000000b2ff48723e */ /* 0x000fc800000010ff */
[----:B------:R-:W-:-:S07]  /*3270*/  PRMT R70, R72, 0x7610, R70 ;  /* 0x0000761048467816 */ /* 0x000fce0000000046 */
.L_x_696:
[----:B------:R-:W-:Y:S01]  /*3280*/  IMAD.U32 R193, R74, 0x10000, RZ ;  /* 0x000100004ac17824 */ /* 0x000fe200078e00ff */
[----:B------:R-:W-:Y:S06]  /*3290*/  @P3 BRA `(.L_x_697) ;  /* 0x0000000000243947 */ /* 0x000fec0003800000 */
[----:B------:R-:W-:-:S04]  /*32a0*/  ISETP.NE.U32.AND P4, PT, RZ, UR12, PT ;  /* 0x0000000cff007c0c */ /* 0x000fc8000bf85070 */
[----:B------:R-:W-:-:S13]  /*32b0*/  ISETP.NE.AND.EX P4, PT, RZ, UR13, PT, P4 ;  /* 0x0000000dff007c0c */ /* 0x000fda000bf85340 */
[----:B------:R-:W-:Y:S05]  /*32c0*/  @P4 BRA `(.L_x_698) ;  /* 0x0000000000084947 */ /* 0x000fea0003800000 */
[----:B------:R-:W-:Y:S05]  /*32d0*/  @P0 BRA `(.L_x_699) ;  /* 0x00000000002c0947 */ /* 0x000fea0003800000 */
[----:B------:R-:W-:Y:S05]  /*32e0*/  BRA `(.L_x_700) ;  /* 0x0000000000307947 */ /* 0x000fea0003800000 */
.L_x_698:
[----:B-----5:R-:W-:-:S04]  /*32f0*/  PRMT R72, R62, 0x7632, R72 ;  /* 0x000076323e487816 */ /* 0x020fc80000000048 */
[----:B------:R-:W-:-:S05]  /*3300*/  SHF.L.U32 R72, R72, 0x10, RZ ;  /* 0x0000001048487819 */ /* 0x000fca00000006ff */
[----:B------:R-:W-:Y:S01]  /*3310*/  FADD.FTZ R193, R72, R193 ;  /* 0x000000c148c17221 */ /* 0x000fe20000010000 */
[----:B------:R-:W-:Y:S06]  /*3320*/  BRA `(.L_x_699) ;  /* 0x0000000000187947 */ /* 0x000fec0003800000 */
.L_x_697:
[----:B-----5:R-:W-:Y:S02]  /*3330*/  PRMT R72, R66, 0x7632, R72 ;  /* 0x0000763242487816 */ /* 0x020fe40000000048 */
[----:B------:R-:W-:-:S03]  /*3340*/  @P2 PRMT R73, R62, 0x7632, R73 ;  /* 0x000076323e492816 */ /* 0x000fc60000000049 */
[----:B------:R-:W-:Y:S01]  /*3350*/  IMAD.U32 R72, R72, 0x10000, RZ ;  /* 0x0001000048487824 */ /* 0x000fe200078e00ff */
[----:B------:R-:W-:-:S03]  /*3360*/  @P2 SHF.L.U32 R74, R73, 0x10, RZ ;  /* 0x00000010494a2819 */ /* 0x000fc600000006ff */
[----:B------:R-:W-:-:S04]  /*3370*/  FADD.FTZ R193, R72, R193 ;  /* 0x000000c148c17221 */ /* 0x000fc80000010000 */
[----:B------:R-:W-:-:S07]  /*3380*/  @P2 FADD.FTZ R193, R74, R193 ;  /* 0x000000c14ac12221 */ /* 0x000fce0000010000 */
.L_x_699:
[----:B------:R-:W-:-:S04]  /*3390*/  F2FP.BF16.F32.PACK_AB R72, RZ, R193 ;  /* 0x000000c1ff48723e */ /* 0x000fc800000010ff */
[----:B------:R-:W-:-:S07]  /*33a0*/  PRMT R70, R70, 0x5410, R72 ;  /* 0x0000541046467816 */ /* 0x000fce0000000048 */
.L_x_700:
        /* <DEDUP_REMOVED lines=8> */
.L_x_702:
[----:B-----5:R-:W-:-:S05]  /*3430*/  SHF.L.U32 R73, R63, 0x10, RZ ;  /* 0x000000103f497819 */ /* 0x020fca00000006ff */
[----:B------:R-:W-:Y:S01]  /*3440*/  FADD.FTZ R194, R73, R194 ;  /* 0x000000c249c27221 */ /* 0x000fe20000010000 */
[----:B------:R-:W-:Y:S06]  /*3450*/  BRA `(.L_x_703) ;  /* 0x0000000000107947 */ /* 0x000fec0003800000 */
.L_x_701:
[----:B-----5:R-:W-:Y:S01]  /*3460*/  IMAD.U32 R73, R67, 0x10000, RZ ;  /* 0x0001000043497824 */ /* 0x020fe200078e00ff */
[----:B------:R-:W-:-:S03]  /*3470*/  @P2 SHF.L.U32 R207, R63, 0x10, RZ ;  /* 0x000000103fcf2819 */ /* 0x000fc600000006ff */
[----:B------:R-:W-:-:S04]  /*3480*/  FADD.FTZ R194, R73, R194 ;  /* 0x000000c249c27221 */ /* 0x000fc80000010000 */
[----:B------:R-:W-:-:S07]  /*3490*/  @P2 FADD.FTZ R194, R207, R194 ;  /* 0x000000c2cfc22221 */ /* 0x000fce0000010000 */
.L_x_703:
[----:B------:R-:W-:-:S04]  /*34a0*/  F2FP.BF16.F32.PACK_AB R72, RZ, R194 ;  /* 0x000000c2ff48723e */ /* 0x000fc800000010ff */
[----:B------:R-:W-:-:S07]  /*34b0*/  PRMT R71, R72, 0x7610, R71 ;  /* 0x0000761048477816 */ /* 0x000fce0000000047 */
.L_x_704:
[----:B------:R-:W-:Y:S01]  /*34c0*/  IMAD.U32 R207, R75, 0x10000, RZ ;  /* 0x000100004bcf7824 */ /* 0x000fe200078e00ff */
[----:B------:R-:W-:Y:S06]  /*34d0*/  @P3 BRA `(.L_x_705) ;  /* 0x0000000000243947 */ /* 0x000fec0003800000 */
[----:B------:R-:W-:-:S04]  /*34e0*/  ISETP.NE.U32.AND P2, PT, RZ, UR12, PT ;  /* 0x0000000cff007c0c */ /* 0x000fc8000bf45070 */
[----:B------:R-:W-:-:S13]  /*34f0*/  ISETP.NE.AND.EX P2, PT, RZ, UR13, PT, P2 ;  /* 0x0000000dff007c0c */ /* 0x000fda000bf45320 */
[----:B------:R-:W-:Y:S05]  /*3500*/  @P2 BRA `(.L_x_706) ;  /* 0x0000000000082947 */ /* 0x000fea0003800000 */
[----:B------:R-:W-:Y:S05]  /*3510*/  @P0 BRA `(.L_x_707) ;  /* 0x00000000002c0947 */ /* 0x000fea0003800000 */
[----:B------:R-:W-:Y:S05]  /*3520*/  BRA `(.L_x_708) ;  /* 0x0000000000307947 */ /* 0x000fea0003800000 */
.L_x_706:
[----:B-----5:R-:W-:-:S04]  /*3530*/  PRMT R72, R63, 0x7632, R72 ;  /* 0x000076323f487816 */ /* 0x020fc80000000048 */
[----:B------:R-:W-:-:S05]  /*3540*/  SHF.L.U32 R72, R72, 0x10, RZ ;  /* 0x0000001048487819 */ /* 0x000fca00000006ff */
[----:B------:R-:W-:Y:S01]  /*3550*/  FADD.FTZ R207, R72, R207 ;  /* 0x000000cf48cf7221 */ /* 0x000fe20000010000 */
[----:B------:R-:W-:Y:S06]  /*3560*/  BRA `(.L_x_707) ;  /* 0x0000000000187947 */ /* 0x000fec0003800000 */
.L_x_705:
[----:B-----5:R-:W-:Y:S02]  /*3570*/  PRMT R72, R67, 0x7632, R72 ;  /* 0x0000763243487816 */ /* 0x020fe40000000048 */
[----:B------:R-:W-:-:S03]  /*3580*/  @P2 PRMT R73, R63, 0x7632, R73 ;  /* 0x000076323f492816 */ /* 0x000fc60000000049 */
[----:B------:R-:W-:Y:S01]  /*3590*/  IMAD.U32 R72, R72, 0x10000, RZ ;  /* 0x0001000048487824 */ /* 0x000fe200078e00ff */
[----:B------:R-:W-:-:S03]  /*35a0*/  @P2 SHF.L.U32 R74, R73, 0x10, RZ ;  /* 0x00000010494a2819 */ /* 0x000fc600000006ff */
[----:B------:R-:W-:-:S04]  /*35b0*/  FADD.FTZ R207, R72, R207 ;  /* 0x000000cf48cf7221 */ /* 0x000fc80000010000 */
[----:B------:R-:W-:-:S07]  /*35c0*/  @P2 FADD.FTZ R207, R74, R207 ;  /* 0x000000cf4acf2221 */ /* 0x000fce0000010000 */
.L_x_707:
[----:B------:R-:W-:-:S04]  /*35d0*/  F2FP.BF16.F32.PACK_AB R72, RZ, R207 ;  /* 0x000000cfff48723e */ /* 0x000fc800000010ff */
[----:B------:R-:W-:-:S07]  /*35e0*/  PRMT R71, R71, 0x5410, R72 ;  /* 0x0000541047477816 */ /* 0x000fce0000000048 */
.L_x_708:
[----:B------:R-:W0:Y:S02]  /*35f0*/  @P0 LDC.64 R72, c[0x0][0x238] ;  /* 0x00008e00ff480b82 */ /* 0x000e240000000a00 */
[----:B0-----:R-:W-:-:S04]  /*3600*/  @P0 LEA R72, P2, R214, R72, 0x4 ;  /* 0x00000048d6480211 */ /* 0x001fc800078420ff */
[C---:B------:R-:W-:Y:S01]  /*3610*/  @P0 LEA.HI.X R73, R214.reuse, R73, RZ, 0x4, P2 ;  /* 0x00000049d6490211 */ /* 0x040fe200010f24ff */
[----:B------:R-:W-:-:S04]  /*3620*/  VIADD R214, R214, 0x20 ;  /* 0x00000020d6d67836 */ /* 0x000fc80000000000 */
[----:B------:R2:W-:Y:S04]  /*3630*/  @P0 STG.E.128 desc[UR4][R72.64], R68 ;  /* 0x0000004448000986 */ /* 0x0005e8000c101d04 */
.L_x_676:
[----:B------:R-:W-:Y:S05]  /*3640*/  BSYNC B0 ;  /* 0x0000000000007941 */ /* 0x000fea0003800000 */
.L_x_675:
[----:B------:R-:W-:Y:S01]  /*3650*/  ISETP.GE.U32.AND P2, PT, R59, 0x80, PT ;  /* 0x000000803b00780c */ /* 0x000fe20003f46070 */
[----:B------:R-:W-:-:S12]  /*3660*/  BSSY B0, `(.L_x_709) ;  /* 0x00000a6000007945 */ /* 0x000fd80003800000 */
[----:B------:R-:W-:Y:S05]  /*3670*/  @!P2 BRA `(.L_x_710) ;  /* 0x000000080090a947 */ /* 0x000fea0003800000 */
[----:B------:R-:W-:Y:S01]  /*3680*/  ISETP.NE.U32.AND P3, PT, RZ, UR10, PT ;  /* 0x0000000aff007c0c */ /* 0x000fe2000bf65070 */
[----:B012---:R-:W0:Y:S03]  /*3690*/  LDC.64 R72, c[0x0][0x220] ;  /* 0x00008800ff487b82 */ /* 0x007e260000000a00 */
        /* <DEDUP_REMOVED lines=21> */
.L_x_712:
[----:B-----5:R-:W-:-:S04]  /*37f0*/  IMAD.U32 R179, R60, 0x10000, RZ ;  /* 0x000100003cb37824 */ /* 0x020fc800078e00ff */
[----:B------:R-:W-:Y:S01]  /*3800*/  FADD.FTZ R152, R179, R152 ;  /* 0x00000098b3987221 */ /* 0x000fe20000010000 */
[----:B------:R-:W-:Y:S06]  /*3810*/  BRA `(.L_x_713) ;  /* 0x0000000000107947 */ /* 0x000fec0003800000 */
.L_x_711:
[----:B-----5:R-:W-:Y:S01]  /*3820*/  SHF.L.U32 R179, R64, 0x10, RZ ;  /* 0x0000001040b37819 */ /* 0x020fe200000006ff */
[----:B------:R-:W-:-:S04]  /*3830*/  @P2 IMAD.U32 R195, R60, 0x10000, RZ ;  /* 0x000100003cc32824 */ /* 0x000fc800078e00ff */
[----:B------:R-:W-:-:S04]  /*3840*/  FADD.FTZ R152, R179, R152 ;  /* 0x00000098b3987221 */ /* 0x000fc80000010000 */
[----:B------:R-:W-:-:S07]  /*3850*/  @P2 FADD.FTZ R152, R195, R152 ;  /* 0x00000098c3982221 */ /* 0x000fce0000010000 */
.L_x_713:
[----:B------:R-:W-:-:S04]  /*3860*/  F2FP.BF16.F32.PACK_AB R72, RZ, R152 ;  /* 0x00000098ff48723e */ /* 0x000fc800000010ff */
[----:B------:R-:W-:-:S07]  /*3870*/  PRMT R68, R72, 0x7610, R68 ;  /* 0x0000761048447816 */ /* 0x000fce0000000044 */
.L_x_714:
[----:B------:R-:W-:Y:S01]  /*3880*/  SHF.L.U32 R163, R163, 0x10, RZ ;  /* 0x00000010a3a37819 */ /* 0x000fe200000006ff */
[----:B------:R-:W-:Y:S06]  /*3890*/  @P3 BRA `(.L_x_715) ;  /* 0x0000000000243947 */ /* 0x000fec0003800000 */
[----:B------:R-:W-:-:S04]  /*38a0*/  ISETP.NE.U32.AND P4, PT, RZ, UR12, PT ;  /* 0x0000000cff007c0c */ /* 0x000fc8000bf85070 */
[----:B------:R-:W-:-:S13]  /*38b0*/  ISETP.NE.AND.EX P4, PT, RZ, UR13, PT, P4 ;  /* 0x0000000dff007c0c */ /* 0x000fda000bf85340 */
[----:B------:R-:W-:Y:S05]  /*38c0*/  @P4 BRA `(.L_x_716) ;  /* 0x0000000000084947 */ /* 0x000fea0003800000 */
[----:B------:R-:W-:Y:S05]  /*38d0*/  @P0 BRA `(.L_x_717) ;  /* 0x00000000002c0947 */ /* 0x000fea0003800000 */
[----:B------:R-:W-:Y:S05]  /*38e0*/  BRA `(.L_x_718) ;  /* 0x0000000000307947 */ /* 0x000fea0003800000 */
.L_x_716:
[----:B-----5:R-:W-:-:S05]  /*38f0*/  PRMT R72, R60, 0x7632, R72 ;  /* 0x000076323c487816 */ /* 0x020fca0000000048 */
[----:B------:R-:W-:-:S04]  /*3900*/  IMAD.U32 R72, R72, 0x10000, RZ ;  /* 0x0001000048487824 */ /* 0x000fc800078e00ff */
[----:B------:R-:W-:Y:S01]  /*3910*/  FADD.FTZ R163, R72, R163 ;  /* 0x000000a348a37221 */ /* 0x000fe20000010000 */
[----:B------:R-:W-:Y:S06]  /*3920*/  BRA `(.L_x_717) ;  /* 0x0000000000187947 */ /* 0x000fec0003800000 */
.L_x_715:
[----:B-----5:R-:W-:Y:S02]  /*3930*/  PRMT R72, R64, 0x7632, R72 ;  /* 0x0000763240487816 */ /* 0x020fe40000000048 */
[----:B------:R-:W-:Y:S02]  /*3940*/  @P2 PRMT R164, R60, 0x7632, R164 ;  /* 0x000076323ca42816 */ /* 0x000fe400000000a4 */
[----:B------:R-:W-:-:S03]  /*3950*/  SHF.L.U32 R72, R72, 0x10, RZ ;  /* 0x0000001048487819 */ /* 0x000fc600000006ff */
[----:B------:R-:W-:Y:S02]  /*3960*/  @P2 IMAD.U32 R164, R164, 0x10000, RZ ;  /* 0x00010000a4a42824 */ /* 0x000fe400078e00ff */
[----:B------:R-:W-:-:S04]  /*3970*/  FADD.FTZ R163, R72, R163 ;  /* 0x000000a348a37221 */ /* 0x000fc80000010000 */
[----:B------:R-:W-:-:S07]  /*3980*/  @P2 FADD.FTZ R163, R164, R163 ;  /* 0x000000a3a4a32221 */ /* 0x000fce0000010000 */
.L_x_717:
[----:B------:R-:W-:-:S04]  /*3990*/  F2FP.BF16.F32.PACK_AB R72, RZ, R163 ;  /* 0x000000a3ff48723e */ /* 0x000fc800000010ff */
[----:B------:R-:W-:-:S07]  /*39a0*/  PRMT R68, R68, 0x5410, R72 ;  /* 0x0000541044447816 */ /* 0x000fce0000000048 */
.L_x_718:
        /* <DEDUP_REMOVED lines=8> */
.L_x_720:
[----:B-----5:R-:W-:-:S04]  /*3a30*/  IMAD.U32 R179, R61, 0x10000, RZ ;  /* 0x000100003db37824 */ /* 0x020fc800078e00ff */
[----:B------:R-:W-:Y:S01]  /*3a40*/  FADD.FTZ R164, R179, R164 ;  /* 0x000000a4b3a47221 */ /* 0x000fe20000010000 */
[----:B------:R-:W-:Y:S06]  /*3a50*/  BRA `(.L_x_721) ;  /* 0x0000000000107947 */ /* 0x000fec0003800000 */
.L_x_719:
[----:B-----5:R-:W-:Y:S01]  /*3a60*/  SHF.L.U32 R179, R65, 0x10, RZ ;  /* 0x0000001041b37819 */ /* 0x020fe200000006ff */
[----:B------:R-:W-:-:S04]  /*3a70*/  @P2 IMAD.U32 R195, R61, 0x10000, RZ ;  /* 0x000100003dc32824 */ /* 0x000fc800078e00ff */
[----:B------:R-:W-:-:S04]  /*3a80*/  FADD.FTZ R164, R179, R164 ;  /* 0x000000a4b3a47221 */ /* 0x000fc80000010000 */
[----:B------:R-:W-:-:S07]  /*3a90*/  @P2 FADD.FTZ R164, R195, R164 ;  /* 0x000000a4c3a42221 */ /* 0x000fce0000010000 */
.L_x_721:
[----:B------:R-:W-:-:S04]  /*3aa0*/  F2FP.BF16.F32.PACK_AB R72, RZ, R164 ;  /* 0x000000a4ff48723e */ /* 0x000fc800000010ff */
[----:B------:R-:W-:-:S07]  /*3ab0*/  PRMT R69, R72, 0x7610, R69 ;  /* 0x0000761048457816 */ /* 0x000fce0000000045 */
.L_x_722:
[----:B------:R-:W-:Y:S01]  /*3ac0*/  SHF.L.U32 R179, R73, 0x10, RZ ;  /* 0x0000001049b37819 */ /* 0x000fe200000006ff */
[----:B------:R-:W-:Y:S06]  /*3ad0*/  @P3 BRA `(.L_x_723) ;  /* 0x0000000000243947 */ /* 0x000fec0003800000 */
[----:B------:R-:W-:-:S04]  /*3ae0*/  ISETP.NE.U32.AND P4, PT, RZ, UR12, PT ;  /* 0x0000000cff007c0c */ /* 0x000fc8000bf85070 */
[----:B------:R-:W-:-:S13]  /*3af0*/  ISETP.NE.AND.EX P4, PT, RZ, UR13, PT, P4 ;  /* 0x0000000dff007c0c */ /* 0x000fda000bf85340 */
[----:B------:R-:W-:Y:S05]  /*3b00*/  @P4 BRA `(.L_x_724) ;  /* 0x0000000000084947 */ /* 0x000fea0003800000 */
[----:B------:R-:W-:Y:S05]  /*3b10*/  @P0 BRA `(.L_x_725) ;  /* 0x00000000002c0947 */ /* 0x000fea0003800000 */
[----:B------:R-:W-:Y:S05]  /*3b20*/  BRA `(.L_x_726) ;  /* 0x0000000000307947 */ /* 0x000fea0003800000 */
.L_x_724:
[----:B-----5:R-:W-:-:S05]  /*3b30*/  PRMT R72, R61, 0x7632, R72 ;  /* 0x000076323d487816 */ /* 0x020fca0000000048 */
[----:B------:R-:W-:-:S04]  /*3b40*/  IMAD.U32 R72, R72, 0x10000, RZ ;  /* 0x0001000048487824 */ /* 0x000fc800078e00ff */
[----:B------:R-:W-:Y:S01]  /*3b50*/  FADD.FTZ R179, R72, R179 ;  /* 0x000000b348b37221 */ /* 0x000fe20000010000 */
[----:B------:R-:W-:Y:S06]  /*3b60*/  BRA `(.L_x_725) ;  /* 0x0000000000187947 */ /* 0x000fec0003800000 */
.L_x_723:
[----:B-----5:R-:W-:Y:S02]  /*3b70*/  PRMT R72, R65, 0x7632, R72 ;  /* 0x0000763241487816 */ /* 0x020fe40000000048 */
[----:B------:R-:W-:Y:S02]  /*3b80*/  @P2 PRMT R73, R61, 0x7632, R73 ;  /* 0x000076323d492816 */ /* 0x000fe40000000049 */
[----:B------:R-:W-:-:S03]  /*3b90*/  SHF.L.U32 R72, R72, 0x10, RZ ;  /* 0x0000001048487819 */ /* 0x000fc600000006ff */
[----:B------:R-:W-:Y:S02]  /*3ba0*/  @P2 IMAD.U32 R180, R73, 0x10000, RZ ;  /* 0x0001000049b42824 */ /* 0x000fe400078e00ff */
[----:B------:R-:W-:-:S04]  /*3bb0*/  FADD.FTZ R179, R72, R179 ;  /* 0x000000b348b37221 */ /* 0x000fc80000010000 */
[----:B------:R-:W-:-:S07]  /*3bc0*/  @P2 FADD.FTZ R179, R180, R179 ;  /* 0x000000b3b4b32221 */ /* 0x000fce0000010000 */
.L_x_725:
[----:B------:R-:W-:-:S04]  /*3bd0*/  F2FP.BF16.F32.PACK_AB R72, RZ, R179 ;  /* 0x000000b3ff48723e */ /* 0x000fc800000010ff */
[----:B------:R-:W-:-:S07]  /*3be0*/  PRMT R69, R69, 0x5410, R72 ;  /* 0x0000541045457816 */ /* 0x000fce0000000048 */
.L_x_726:
        /* <DEDUP_REMOVED lines=8> */
.L_x_728:
[----:B-----5:R-:W-:-:S04]  /*3c70*/  IMAD.U32 R73, R62, 0x10000, RZ ;  /* 0x000100003e497824 */ /* 0x020fc800078e00ff */
[----:B------:R-:W-:Y:S01]  /*3c80*/  FADD.FTZ R180, R73, R180 ;  /* 0x000000b449b47221 */ /* 0x000fe20000010000 */
[----:B------:R-:W-:Y:S06]  /*3c90*/  BRA `(.L_x_729) ;  /* 0x0000000000107947 */ /* 0x000fec0003800000 */
.L_x_727:
[----:B-----5:R-:W-:Y:S01]  /*3ca0*/  SHF.L.U32 R73, R66, 0x10, RZ ;  /* 0x0000001042497819 */ /* 0x020fe200000006ff */
[----:B------:R-:W-:-:S04]  /*3cb0*/  @P2 IMAD.U32 R195, R62, 0x10000, RZ ;  /* 0x000100003ec32824 */ /* 0x000fc800078e00ff */
[----:B------:R-:W-:-:S04]  /*3cc0*/  FADD.FTZ R180, R73, R180 ;  /* 0x000000b449b47221 */ /* 0x000fc80000010000 */
[----:B------:R-:W-:-:S07]  /*3cd0*/  @P2 FADD.FTZ R180, R195, R180 ;  /* 0x000000b4c3b42221 */ /* 0x000fce0000010000 */
.L_x_729:
[----:B------:R-:W-:-:S04]  /*3ce0*/  F2FP.BF16.F32.PACK_AB R72, RZ, R180 ;  /* 0x000000b4ff48723e */ /* 0x000fc800000010ff */
[----:B------:R-:W-:-:S07]  /*3cf0*/  PRMT R70, R72, 0x7610, R70 ;  /* 0x0000761048467816 */ /* 0x000fce0000000046 */
.L_x_730:
[----:B------:R-:W-:Y:S01]  /*3d00*/  SHF.L.U32 R195, R74, 0x10, RZ ;  /* 0x000000104ac37819 */ /* 0x000fe200000006ff */
[----:B------:R-:W-:Y:S06]  /*3d10*/  @P3 BRA `(.L_x_731) ;  /* 0x0000000000243947 */ /* 0x000fec0003800000 */
[----:B------:R-:W-:-:S04]  /*3d20*/  ISETP.NE.U32.AND P4, PT, RZ, UR12, PT ;  /* 0x0000000cff007c0c */ /* 0x000fc8000bf85070 */
[----:B------:R-:W-:-:S13]  /*3d30*/  ISETP.NE.AND.EX P4, PT, RZ, UR13, PT, P4 ;  /* 0x0000000dff007c0c */ /* 0x000fda000bf85340 */
[----:B------:R-:W-:Y:S05]  /*3d40*/  @P4 BRA `(.L_x_732) ;  /* 0x0000000000084947 */ /* 0x000fea0003800000 */
[----:B------:R-:W-:Y:S05]  /*3d50*/  @P0 BRA `(.L_x_733) ;  /* 0x00000000002c0947 */ /* 0x000fea0003800000 */
[----:B------:R-:W-:Y:S05]  /*3d60*/  BRA `(.L_x_734) ;  /* 0x0000000000307947 */ /* 0x000fea0003800000 */
.L_x_732:
[----:B-----5:R-:W-:-:S05]  /*3d70*/  PRMT R72, R62, 0x7632, R72 ;  /* 0x000076323e487816 */ /* 0x020fca0000000048 */
[----:B------:R-:W-:-:S04]  /*3d80*/  IMAD.U32 R72, R72, 0x10000, RZ ;  /* 0x0001000048487824 */ /* 0x000fc800078e00ff */
[----:B------:R-:W-:Y:S01]  /*3d90*/  FADD.FTZ R195, R72, R195 ;  /* 0x000000c348c37221 */ /* 0x000fe20000010000 */
[----:B------:R-:W-:Y:S06]  /*3da0*/  BRA `(.L_x_733) ;  /* 0x0000000000187947 */ /* 0x000fec0003800000 */
.L_x_731:
[----:B-----5:R-:W-:Y:S02]  /*3db0*/  PRMT R72, R66, 0x7632, R72 ;  /* 0x0000763242487816 */ /* 0x020fe40000000048 */
[----:B------:R-:W-:Y:S02]  /*3dc0*/  @P2 PRMT R73, R62, 0x7632, R73 ;  /* 0x000076323e492816 */ /* 0x000fe40000000049 */
[----:B------:R-:W-:-:S03]  /*3dd0*/  SHF.L.U32 R72, R72, 0x10, RZ ;  /* 0x0000001048487819 */ /* 0x000fc600000006ff */
[----:B------:R-:W-:Y:S02]  /*3de0*/  @P2 IMAD.U32 R74, R73, 0x10000, RZ ;  /* 0x00010000494a2824 */ /* 0x000fe400078e00ff */
[----:B------:R-:W-:-:S04]  /*3df0*/  FADD.FTZ R195, R72, R195 ;  /* 0x000000c348c37221 */ /* 0x000fc80000010000 */
[----:B------:R-:W-:-:S07]  /*3e00*/  @P2 FADD.FTZ R195, R74, R195 ;  /* 0x000000c34ac32221 */ /* 0x000fce0000010000 */
.L_x_733:
[----:B------:R-:W-:-:S04]  /*3e10*/  F2FP.BF16.F32.PACK_AB R72, RZ, R195 ;  /* 0x000000c3ff48723e */ /* 0x000fc800000010ff */
[----:B------:R-:W-:-:S07]  /*3e20*/  PRMT R70, R70, 0x5410, R72 ;  /* 0x0000541046467816 */ /* 0x000fce0000000048 */
.L_x_734:
        /* <DEDUP_REMOVED lines=8> */
.L_x_736:
[----:B-----5:R-:W-:-:S04]  /*3eb0*/  IMAD.U32 R73, R63, 0x10000, RZ ;  /* 0x000100003f497824 */ /* 0x020fc800078e00ff */
[----:B------:R-:W-:Y:S01]  /*3ec0*/  FADD.FTZ R196, R73, R196 ;  /* 0x000000c449c47221 */ /* 0x000fe20000010000 */
[----:B------:R-:W-:Y:S06]  /*3ed0*/  BRA `(.L_x_737) ;  /* 0x0000000000107947 */ /* 0x000fec0003800000 */
.L_x_735:
[----:B-----5:R-:W-:Y:S01]  /*3ee0*/  SHF.L.U32 R73, R67, 0x10, RZ ;  /* 0x0000001043497819 */ /* 0x020fe200000006ff */
[----:B------:R-:W-:-:S04]  /*3ef0*/  @P2 IMAD.U32 R215, R63, 0x10000, RZ ;  /* 0x000100003fd72824 */ /* 0x000fc800078e00ff */
[----:B------:R-:W-:-:S04]  /*3f00*/  FADD.FTZ R196, R73, R196 ;  /* 0x000000c449c47221 */ /* 0x000fc80000010000 */
[----:B------:R-:W-:-:S07]  /*3f10*/  @P2 FADD.FTZ R196, R215, R196 ;  /* 0x000000c4d7c42221 */ /* 0x000fce0000010000 */
.L_x_737:
[----:B------:R-:W-:-:S04]  /*3f20*/  F2FP.BF16.F32.PACK_AB R72, RZ, R196 ;  /* 0x000000c4ff48723e */ /* 0x000fc800000010ff */
[----:B------:R-:W-:-:S07]  /*3f30*/  PRMT R71, R72, 0x7610, R71 ;  /* 0x0000761048477816 */ /* 0x000fce0000000047 */
.L_x_738:
[----:B------:R-:W-:Y:S01]  /*3f40*/  SHF.L.U32 R208, R75, 0x10, RZ ;  /* 0x000000104bd07819 */ /* 0x000fe200000006ff */
[----:B------:R-:W-:Y:S06]  /*3f50*/  @P3 BRA `(.L_x_739) ;  /* 0x0000000000243947 */ /* 0x000fec0003800000 */
[----:B------:R-:W-:-:S04]  /*3f60*/  ISETP.NE.U32.AND P2, PT, RZ, UR12, PT ;  /* 0x0000000cff007c0c */ /* 0x000fc8000bf45070 */
[----:B------:R-:W-:-:S13]  /*3f70*/  ISETP.NE.AND.EX P2, PT, RZ, UR13, PT, P2 ;  /* 0x0000000dff007c0c */ /* 0x000fda000bf45320 */
[----:B------:R-:W-:Y:S05]  /*3f80*/  @P2 BRA `(.L_x_740) ;  /* 0x0000000000082947 */ /* 0x000fea0003800000 */
[----:B------:R-:W-:Y:S05]  /*3f90*/  @P0 BRA `(.L_x_741) ;  /* 0x00000000002c0947 */ /* 0x000fea0003800000 */
[----:B------:R-:W-:Y:S05]  /*3fa0*/  BRA `(.L_x_742) ;  /* 0x0000000000307947 */ /* 0x000fea0003800000 */
.L_x_740:
[----:B-----5:R-:W-:-:S05]  /*3fb0*/  PRMT R72, R63, 0x7632, R72 ;  /* 0x000076323f487816 */ /* 0x020fca0000000048 */
[----:B------:R-:W-:-:S04]  /*3fc0*/  IMAD.U32 R73, R72, 0x10000, RZ ;  /* 0x0001000048497824 */ /* 0x000fc800078e00ff */
[----:B------:R-:W-:Y:S01]  /*3fd0*/  FADD.FTZ R208, R73, R208 ;  /* 0x000000d049d07221 */ /* 0x000fe20000010000 */
[----:B------:R-:W-:Y:S06]  /*3fe0*/  BRA `(.L_x_741) ;  /* 0x0000000000187947 */ /* 0x000fec0003800000 */
.L_x_739:
[----:B-----5:R-:W-:Y:S02]  /*3ff0*/  PRMT R72, R67, 0x7632, R72 ;  /* 0x0000763243487816 */ /* 0x020fe40000000048 */
[----:B------:R-:W-:Y:S02]  /*4000*/  @P2 PRMT R74, R63, 0x7632, R74 ;  /* 0x000076323f4a2816 */ /* 0x000fe4000000004a */
[----:B------:R-:W-:-:S03]  /*4010*/  SHF.L.U32 R73, R72, 0x10, RZ ;  /* 0x0000001048497819 */ /* 0x000fc600000006ff */
[----:B------:R-:W-:Y:S02]  /*4020*/  @P2 IMAD.U32 R75, R74, 0x10000, RZ ;  /* 0x000100004a4b2824 */ /* 0x000fe400078e00ff */
[----:B------:R-:W-:-:S04]  /*4030*/  FADD.FTZ R208, R73, R208 ;  /* 0x000000d049d07221 */ /* 0x000fc80000010000 */
[----:B------:R-:W-:-:S07]  /*4040*/  @P2 FADD.FTZ R208, R75, R208 ;  /* 0x000000d04bd02221 */ /* 0x000fce0000010000 */
.L_x_741:
[----:B------:R-:W-:-:S04]  /*4050*/  F2FP.BF16.F32.PACK_AB R72, RZ, R208 ;  /* 0x000000d0ff48723e */ /* 0x000fc800000010ff */
[----:B------:R-:W-:-:S07]  /*4060*/  PRMT R71, R71, 0x5410, R72 ;  /* 0x0000541047477816 */ /* 0x000fce0000000048 */
.L_x_742:
[----:B------:R-:W0:Y:S02]  /*4070*/  @P0 LDC.64 R72, c[0x0][0x238] ;  /* 0x00008e00ff480b82 */ /* 0x000e240000000a00 */
[----:B0-----:R-:W-:-:S04]  /*4080*/  @P0 LEA R72, P2, R214, R72, 0x4 ;  /* 0x00000048d6480211 */ /* 0x001fc800078420ff */
[C---:B------:R-:W-:Y:S02]  /*4090*/  @P0 LEA.HI.X R73, R214.reuse, R73, RZ, 0x4, P2 ;  /* 0x00000049d6490211 */ /* 0x040fe400010f24ff */
[----:B------:R-:W-:-:S03]  /*40a0*/  IADD3 R214, R214, 0x20, RZ ;  /* 0x00000020d6d67810 */ /* 0x000fc60007ffe0ff */
[----:B------:R3:W-:Y:S04]  /*40b0*/  @P0 STG.E.128 desc[UR4][R72.64], R68 ;  /* 0x0000004448000986 */ /* 0x0007e8000c101d04 */
.L_x_710:
[----:B------:R-:W-:Y:S05]  /*40c0*/  BSYNC B0 ;  /* 0x0000000000007941 */ /* 0x000fea0003800000 */
.L_x_709:
[----:B------:R-:W-:Y:S01]  /*40d0*/  ISETP.GE.U32.AND P2, PT, R59, 0xa0, PT ;  /* 0x000000a03b00780c */ /* 0x000fe20003f46070 */
[----:B------:R-:W-:-:S12]  /*40e0*/  BSSY B0, `(.L_x_743) ;  /* 0x00000a6000007945 */ /* 0x000fd80003800000 */
[----:B------:R-:W-:Y:S05]  /*40f0*/  @!P2 BRA `(.L_x_744) ;  /* 0x000000080090a947 */ /* 0x000fea0003800000 */
[----:B------:R-:W-:Y:S01]  /*4100*/  ISETP.NE.U32.AND P3, PT, RZ, UR10, PT ;  /* 0x0000000aff007c0c */ /* 0x000fe2000bf65070 */
[----:B0123--:R-:W0:Y:S03]  /*4110*/  LDC.64 R72, c[0x0][0x220] ;  /* 0x00008800ff487b82 */ /* 0x00fe260000000a00 */
        /* <DEDUP_REMOVED lines=21> */
.L_x_746:
[----:B-----5:R-:W-:-:S05]  /*4270*/  SHF.L.U32 R72, R60, 0x10, RZ ;  /* 0x000000103c487819 */ /* 0x020fca00000006ff */
[----:B------:R-:W-:Y:S01]  /*4280*/  FADD.FTZ R153, R72, R153 ;  /* 0x0000009948997221 */ /* 0x000fe20000010000 */
[----:B------:R-:W-:Y:S06]  /*4290*/  BRA `(.L_x_747) ;  /* 0x0000000000107947 */ /* 0x000fec0003800000 */
.L_x_745:
[----:B-----5:R-:W-:Y:S01]  /*42a0*/  IMAD.U32 R72, R64, 0x10000, RZ ;  /* 0x0001000040487824 */ /* 0x020fe200078e00ff */
[----:B------:R-:W-:-:S03]  /*42b0*/  @P2 SHF.L.U32 R166, R60, 0x10, RZ ;  /* 0x000000103ca62819 */ /* 0x000fc600000006ff */
[----:B------:R-:W-:-:S04]  /*42c0*/  FADD.FTZ R153, R72, R153 ;  /* 0x0000009948997221 */ /* 0x000fc80000010000 */
[----:B------:R-:W-:-:S07]  /*42d0*/  @P2 FADD.FTZ R153, R166, R153 ;  /* 0x00000099a6992221 */ /* 0x000fce0000010000 */
.L_x_747:
[----:B------:R-:W-:-:S04]  /*42e0*/  F2FP.BF16.F32.PACK_AB R72, RZ, R153 ;  /* 0x00000099ff48723e */ /* 0x000fc800000010ff */
[----:B------:R-:W-:-:S07]  /*42f0*/  PRMT R68, R72, 0x7610, R68 ;  /* 0x0000761048447816 */ /* 0x000fce0000000044 */
.L_x_748:
[----:B------:R-:W-:Y:S01]  /*4300*/  IMAD.U32 R165, R165, 0x10000, RZ ;  /* 0x00010000a5a57824 */ /* 0x000fe200078e00ff */
[----:B------:R-:W-:Y:S06]  /*4310*/  @P3 BRA `(.L_x_749) ;  /* 0x0000000000243947 */ /* 0x000fec0003800000 */
[----:B------:R-:W-:-:S04]  /*4320*/  ISETP.NE.U32.AND P4, PT, RZ, UR12, PT ;  /* 0x0000000cff007c0c */ /* 0x000fc8000bf85070 */
[----:B------:R-:W-:-:S13]  /*4330*/  ISETP.NE.AND.EX P4, PT, RZ, UR13, PT, P4 ;  /* 0x0000000dff007c0c */ /* 0x000fda000bf85340 */
[----:B------:R-:W-:Y:S05]  /*4340*/  @P4 BRA `(.L_x_750) ;  /* 0x0000000000084947 */ /* 0x000fea0003800000 */
[----:B------:R-:W-:Y:S05]  /*4350*/  @P0 BRA `(.L_x_751) ;  /* 0x00000000002c0947 */ /* 0x000fea0003800000 */
[----:B------:R-:W-:Y:S05]  /*4360*/  BRA `(.L_x_752) ;  /* 0x0000000000307947 */ /* 0x000fea0003800000 */
.L_x_750:
[----:B-----5:R-:W-:-:S04]  /*4370*/  PRMT R72, R60, 0x7632, R72 ;  /* 0x000076323c487816 */ /* 0x020fc80000000048 */
[----:B------:R-:W-:-:S05]  /*4380*/  SHF.L.U32 R72, R72, 0x10, RZ ;  /* 0x0000001048487819 */ /* 0x000fca00000006ff */
[----:B------:R-:W-:Y:S01]  /*4390*/  FADD.FTZ R165, R72, R165 ;  /* 0x000000a548a57221 */ /* 0x000fe20000010000 */
[----:B------:R-:W-:Y:S06]  /*43a0*/  BRA `(.L_x_751) ;  /* 0x0000000000187947 */ /* 0x000fec0003800000 */
.L_x_749:
[----:B-----5:R-:W-:Y:S02]  /*43b0*/  PRMT R72, R64, 0x7632, R72 ;  /* 0x0000763240487816 */ /* 0x020fe40000000048 */
[----:B------:R-:W-:-:S03]  /*43c0*/  @P2 PRMT R166, R60, 0x7632, R166 ;  /* 0x000076323ca62816 */ /* 0x000fc600000000a6 */
[----:B------:R-:W-:Y:S01]  /*43d0*/  IMAD.U32 R72, R72, 0x10000, RZ ;  /* 0x0001000048487824 */ /* 0x000fe200078e00ff */
[----:B------:R-:W-:-:S03]  /*43e0*/  @P2 SHF.L.U32 R166, R166, 0x10, RZ ;  /* 0x00000010a6a62819 */ /* 0x000fc600000006ff */
[----:B------:R-:W-:-:S04]  /*43f0*/  FADD.FTZ R165, R72, R165 ;  /* 0x000000a548a57221 */ /* 0x000fc80000010000 */
[----:B------:R-:W-:-:S07]  /*4400*/  @P2 FADD.FTZ R165, R166, R165 ;  /* 0x000000a5a6a52221 */ /* 0x000fce0000010000 */
.L_x_751:
[----:B------:R-:W-:-:S04]  /*4410*/  F2FP.BF16.F32.PACK_AB R72, RZ, R165 ;  /* 0x000000a5ff48723e */ /* 0x000fc800000010ff */
[----:B------:R-:W-:-:S07]  /*4420*/  PRMT R68, R68, 0x5410, R72 ;  /* 0x0000541044447816 */ /* 0x000fce0000000048 */
.L_x_752:
        /* <DEDUP_REMOVED lines=8> */
.L_x_754:
[----:B-----5:R-:W-:-:S05]  /*44b0*/  SHF.L.U32 R181, R61, 0x10, RZ ;  /* 0x000000103db57819 */ /* 0x020fca00000006ff */
[----:B------:R-:W-:Y:S01]  /*44c0*/  FADD.FTZ R166, R181, R166 ;  /* 0x000000a6b5a67221 */ /* 0x000fe20000010000 */
[----:B------:R-:W-:Y:S06]  /*44d0*/  BRA `(.L_x_755) ;  /* 0x0000000000107947 */ /* 0x000fec0003800000 */
.L_x_753:
[----:B-----5:R-:W-:Y:S01]  /*44e0*/  IMAD.U32 R181, R65, 0x10000, RZ ;  /* 0x0001000041b57824 */ /* 0x020fe200078e00ff */
[----:B------:R-:W-:-:S03]  /*44f0*/  @P2 SHF.L.U32 R197, R61, 0x10, RZ ;  /* 0x000000103dc52819 */ /* 0x000fc600000006ff */
[----:B------:R-:W-:-:S04]  /*4500*/  FADD.FTZ R166, R181, R166 ;  /* 0x000000a6b5a67221 */ /* 0x000fc80000010000 */
[----:B------:R-:W-:-:S07]  /*4510*/  @P2 FADD.FTZ R166, R197, R166 ;  /* 0x000000a6c5a62221 */ /* 0x000fce0000010000 */
.L_x_755:
[----:B------:R-:W-:-:S04]  /*4520*/  F2FP.BF16.F32.PACK_AB R72, RZ, R166 ;  /* 0x000000a6ff48723e */ /* 0x000fc800000010ff */
[----:B------:R-:W-:-:S07]  /*4530*/  PRMT R69, R72, 0x7610, R69 ;  /* 0x0000761048457816 */ /* 0x000fce0000000045 */
.L_x_756:
[----:B------:R-:W-:Y:S01]  /*4540*/  IMAD.U32 R181, R73, 0x10000, RZ ;  /* 0x0001000049b57824 */ /* 0x000fe200078e00ff */
[----:B------:R-:W-:Y:S06]  /*4550*/  @P3 BRA `(.L_x_757) ;  /* 0x0000000000243947 */ /* 0x000fec0003800000 */
[----:B------:R-:W-:-:S04]  /*4560*/  ISETP.NE.U32.AND P4, PT, RZ, UR12, PT ;  /* 0x0000000cff007c0c */ /* 0x000fc8000bf85070 */
[----:B------:R-:W-:-:S13]  /*4570*/  ISETP.NE.AND.EX P4, PT, RZ, UR13, PT, P4 ;  /* 0x0000000dff007c0c */ /* 0x000fda000bf85340 */
[----:B------:R-:W-:Y:S05]  /*4580*/  @P4 BRA `(.L_x_758) ;  /* 0x0000000000084947 */ /* 0x000fea0003800000 */
[----:B------:R-:W-:Y:S05]  /*4590*/  @P0 BRA `(.L_x_759) ;  /* 0x00000000002c0947 */ /* 0x000fea0003800000 */
[----:B------:R-:W-:Y:S05]  /*45a0*/  BRA `(.L_x_760) ;  /* 0x0000000000307947 */ /* 0x000fea0003800000 */
.L_x_758:
[----:B-----5:R-:W-:-:S04]  /*45b0*/  PRMT R72, R61, 0x7632, R72 ;  /* 0x000076323d487816 */ /* 0x020fc80000000048 */
[----:B------:R-:W-:-:S05]  /*45c0*/  SHF.L.U32 R72, R72, 0x10, RZ ;  /* 0x0000001048487819 */ /* 0x000fca00000006ff */
[----:B------:R-:W-:Y:S01]  /*45d0*/  FADD.FTZ R181, R72, R181 ;  /* 0x000000b548b57221 */ /* 0x000fe20000010000 */
[----:B------:R-:W-:Y:S06]  /*45e0*/  BRA `(.L_x_759) ;  /* 0x0000000000187947 */ /* 0x000fec0003800000 */
.L_x_757:
[----:B-----5:R-:W-:Y:S02]  /*45f0*/  PRMT R72, R65, 0x7632, R72 ;  /* 0x0000763241487816 */ /* 0x020fe40000000048 */
[----:B------:R-:W-:-:S03]  /*4600*/  @P2 PRMT R73, R61, 0x7632, R73 ;  /* 0x000076323d492816 */ /* 0x000fc60000000049 */
[----:B------:R-:W-:Y:S01]  /*4610*/  IMAD.U32 R72, R72, 0x10000, RZ ;  /* 0x0001000048487824 */ /* 0x000fe200078e00ff */
[----:B------:R-:W-:-:S03]  /*4620*/  @P2 SHF.L.U32 R182, R73, 0x10, RZ ;  /* 0x0000001049b62819 */ /* 0x000fc600000006ff */
[----:B------:R-:W-:-:S04]  /*4630*/  FADD.FTZ R181, R72, R181 ;  /* 0x000000b548b57221 */ /* 0x000fc80000010000 */
[----:B------:R-:W-:-:S07]  /*4640*/  @P2 FADD.FTZ R181, R182, R181 ;  /* 0x000000b5b6b52221 */ /* 0x000fce0000010000 */
.L_x_759:
[----:B------:R-:W-:-:S04]  /*4650*/  F2FP.BF16.F32.PACK_AB R72, RZ, R181 ;  /* 0x000000b5ff48723e */ /* 0x000fc800000010ff */
[----:B------:R-:W-:-:S07]  /*4660*/  PRMT R69, R69, 0x5410, R72 ;  /* 0x0000541045457816 */ /* 0x000fce0000000048 */
.L_x_760:
        /* <DEDUP_REMOVED lines=8> */
.L_x_762:
[----:B-----5:R-:W-:-:S05]  /*46f0*/  SHF.L.U32 R73, R62, 0x10, RZ ;  /* 0x000000103e497819 */ /* 0x020fca00000006ff */
[----:B------:R-:W-:Y:S01]  /*4700*/  FADD.FTZ R182, R73, R182 ;  /* 0x000000b649b67221 */ /* 0x000fe20000010000 */
[----:B------:R-:W-:Y:S06]  /*4710*/  BRA `(.L_x_763) ;  /* 0x0000000000107947 */ /* 0x000fec0003800000 */
.L_x_761:
[----:B-----5:R-:W-:Y:S01]  /*4720*/  IMAD.U32 R73, R66, 0x10000, RZ ;  /* 0x0001000042497824 */ /* 0x020fe200078e00ff */
[----:B------:R-:W-:-:S03]  /*4730*/  @P2 SHF.L.U32 R197, R62, 0x10, RZ ;  /* 0x000000103ec52819 */ /* 0x000fc600000006ff */
[----:B------:R-:W-:-:S04]  /*4740*/  FADD.FTZ R182, R73, R182 ;  /* 0x000000b649b67221 */ /* 0x000fc80000010000 */
[----:B------:R-:W-:-:S07]  /*4750*/  @P2 FADD.FTZ R182, R197, R182 ;  /* 0x000000b6c5b62221 */ /* 0x000fce0000010000 */
.L_x_763:
[----:B------:R-:W-:-:S04]  /*4760*/  F2FP.BF16.F32.PACK_AB R72, RZ, R182 ;  /* 0x000000b6ff48723e */ /* 0x000fc800000010ff */
[----:B------:R-:W-:-:S07]  /*4770*/  PRMT R70, R72, 0x7610, R70 ;  /* 0x0000761048467816 */ /* 0x000fce0000000046 */
.L_x_764:
[----:B------:R-:W-:Y:S01]  /*4780*/  IMAD.U32 R197, R74, 0x10000, RZ ;  /* 0x000100004ac57824 */ /* 0x000fe200078e00ff */
[----:B------:R-:W-:Y:S06]  /*4790*/  @P3 BRA `(.L_x_765) ;  /* 0x0000000000243947 */ /* 0x000fec0003800000 */
[----:B------:R-:W-:-:S04]  /*47a0*/  ISETP.NE.U32.AND P4, PT, RZ, UR12, PT ;  /* 0x0000000cff007c0c */ /* 0x000fc8000bf85070 */
[----:B------:R-:W-:-:S13]  /*47b0*/  ISETP.NE.AND.EX P4, PT, RZ, UR13, PT, P4 ;  /* 0x0000000dff007c0c */ /* 0x000fda000bf85340 */
[----:B------:R-:W-:Y:S05]  /*47c0*/  @P4 BRA `(.L_x_766) ;  /* 0x0000000000084947 */ /* 0x000fea0003800000 */
[----:B------:R-:W-:Y:S05]  /*47d0*/  @P0 BRA `(.L_x_767) ;  /* 0x00000000002c0947 */ /* 0x000fea0003800000 */
[----:B------:R-:W-:Y:S05]  /*47e0*/  BRA `(.L_x_768) ;  /* 0x0000000000307947 */ /* 0x000fea0003800000 */
.L_x_766:
[----:B-----5:R-:W-:-:S04]  /*47f0*/  PRMT R72, R62, 0x7632, R72 ;  /* 0x000076323e487816 */ /* 0x020fc80000000048 */
[----:B------:R-:W-:-:S05]  /*4800*/  SHF.L.U32 R72, R72, 0x10, RZ ;  /* 0x0000001048487819 */ /* 0x000fca00000006ff */
[----:B------:R-:W-:Y:S01]  /*4810*/  FADD.FTZ R197, R72, R197 ;  /* 0x000000c548c57221 */ /* 0x000fe20000010000 */
[----:B------:R-:W-:Y:S06]  /*4820*/  BRA `(.L_x_767) ;  /* 0x0000000000187947 */ /* 0x000fec0003800000 */
.L_x_765:
[----:B-----5:R-:W-:Y:S02]  /*4830*/  PRMT R72, R66, 0x7632, R72 ;  /* 0x0000763242487816 */ /* 0x020fe40000000048 */
[----:B------:R-:W-:-:S03]  /*4840*/  @P2 PRMT R73, R62, 0x7632, R73 ;  /* 0x000076323e492816 */ /* 0x000fc60000000049 */
[----:B------:R-:W-:Y:S01]  /*4850*/  IMAD.U32 R72, R72, 0x10000, RZ ;  /* 0x0001000048487824 */ /* 0x000fe200078e00ff */
[----:B------:R-:W-:-:S03]  /*4860*/  @P2 SHF.L.U32 R74, R73, 0x10, RZ ;  /* 0x00000010494a2819 */ /* 0x000fc600000006ff */
[----:B------:R-:W-:-:S04]  /*4870*/  FADD.FTZ R197, R72, R197 ;  /* 0x000000c548c57221 */ /* 0x000fc80000010000 */
[----:B------:R-:W-:-:S07]  /*4880*/  @P2 FADD.FTZ R197, R74, R197 ;  /* 0x000000c54ac52221 */ /* 0x000fce0000010000 */
.L_x_767:
[----:B------:R-:W-:-:S04]  /*4890*/  F2FP.BF16.F32.PACK_AB R72, RZ, R197 ;  /* 0x000000c5ff48723e */ /* 0x000fc800000010ff */
[----:B------:R-:W-:-:S07]  /*48a0*/  PRMT R70, R70, 0x5410, R72 ;  /* 0x0000541046467816 */ /* 0x000fce0000000048 */
.L_x_768:
        /* <DEDUP_REMOVED lines=8> */
.L_x_770:
[----:B-----5:R-:W-:-:S05]  /*4930*/  SHF.L.U32 R73, R63, 0x10, RZ ;  /* 0x000000103f497819 */ /* 0x020fca00000006ff */
[----:B------:R-:W-:Y:S01]  /*4940*/  FADD.FTZ R198, R73, R198 ;  /* 0x000000c649c67221 */ /* 0x000fe20000010000 */
[----:B------:R-:W-:Y:S06]  /*4950*/  BRA `(.L_x_771) ;  /* 0x0000000000107947 */ /* 0x000fec0003800000 */
.L_x_769:
[----:B-----5:R-:W-:Y:S01]  /*4960*/  IMAD.U32 R73, R67, 0x10000, RZ ;  /* 0x0001000043497824 */ /* 0x020fe200078e00ff */
[----:B------:R-:W-:-:S03]  /*4970*/  @P2 SHF.L.U32 R209, R63, 0x10, RZ ;  /* 0x000000103fd12819 */ /* 0x000fc600000006ff */
[----:B------:R-:W-:-:S04]  /*4980*/  FADD.FTZ R198, R73, R198 ;  /* 0x000000c649c67221 */ /* 0x000fc80000010000 */
[----:B------:R-:W-:-:S07]  /*4990*/  @P2 FADD.FTZ R198, R209, R198 ;  /* 0x000000c6d1c62221 */ /* 0x000fce0000010000 */
.L_x_771:
[----:B------:R-:W-:-:S04]  /*49a0*/  F2FP.BF16.F32.PACK_AB R72, RZ, R198 ;  /* 0x000000c6ff48723e */ /* 0x000fc800000010ff */
[----:B------:R-:W-:-:S07]  /*49b0*/  PRMT R71, R72, 0x7610, R71 ;  /* 0x0000761048477816 */ /* 0x000fce0000000047 */
.L_x_772:
[----:B------:R-:W-:Y:S01]  /*49c0*/  IMAD.U32 R209, R75, 0x10000, RZ ;  /* 0x000100004bd17824 */ /* 0x000fe200078e00ff */
[----:B------:R-:W-:Y:S06]  /*49d0*/  @P3 BRA `(.L_x_773) ;  /* 0x0000000000243947 */ /* 0x000fec0003800000 */
[----:B------:R-:W-:-:S04]  /*49e0*/  ISETP.NE.U32.AND P2, PT, RZ, UR12, PT ;  /* 0x0000000cff007c0c */ /* 0x000fc8000bf45070 */
[----:B------:R-:W-:-:S13]  /*49f0*/  ISETP.NE.AND.EX P2, PT, RZ, UR13, PT, P2 ;  /* 0x0000000dff007c0c */ /* 0x000fda000bf45320 */
[----:B------:R-:W-:Y:S05]  /*4a00*/  @P2 BRA `(.L_x_774) ;  /* 0x0000000000082947 */ /* 0x000fea0003800000 */
[----:B------:R-:W-:Y:S05]  /*4a10*/  @P0 BRA `(.L_x_775) ;  /* 0x00000000002c0947 */ /* 0x000fea0003800000 */
[----:B------:R-:W-:Y:S05]  /*4a20*/  BRA `(.L_x_776) ;  /* 0x0000000000307947 */ /* 0x000fea0003800000 */
.L_x_774:
[----:B-----5:R-:W-:-:S04]  /*4a30*/  PRMT R72, R63, 0x7632, R72 ;  /* 0x000076323f487816 */ /* 0x020fc80000000048 */
[----:B------:R-:W-:-:S05]  /*4a40*/  SHF.L.U32 R72, R72, 0x10, RZ ;  /* 0x0000001048487819 */ /* 0x000fca00000006ff */
[----:B------:R-:W-:Y:S01]  /*4a50*/  FADD.FTZ R209, R72, R209 ;  /* 0x000000d148d17221 */ /* 0x000fe20000010000 */
[----:B------:R-:W-:Y:S06]  /*4a60*/  BRA `(.L_x_775) ;  /* 0x0000000000187947 */ /* 0x000fec0003800000 */
.L_x_773:
[----:B-----5:R-:W-:Y:S02]  /*4a70*/  PRMT R72, R67, 0x7632, R72 ;  /* 0x0000763243487816 */ /* 0x020fe40000000048 */
[----:B------:R-:W-:Y:S02]  /*4a80*/  @P2 PRMT R73, R63, 0x7632, R73 ;  /* 0x000076323f492816 */ /* 0x000fe40000000049 */
[----:B------:R-:W-:-:S03]  /*4a90*/  SHF.L.U32 R72, R72, 0x10, RZ ;  /* 0x0000001048487819 */ /* 0x000fc600000006ff */
[----:B------:R-:W-:Y:S02]  /*4aa0*/  @P2 IMAD.U32 R74, R73, 0x10000, RZ ;  /* 0x00010000494a2824 */ /* 0x000fe400078e00ff */
[----:B------:R-:W-:-:S04]  /*4ab0*/  FADD.FTZ R209, R72, R209 ;  /* 0x000000d148d17221 */ /* 0x000fc80000010000 */
[----:B------:R-:W-:-:S07]  /*4ac0*/  @P2 FADD.FTZ R209, R74, R209 ;  /* 0x000000d14ad12221 */ /* 0x000fce0000010000 */
.L_x_775:
[----:B------:R-:W-:-:S04]  /*4ad0*/  F2FP.BF16.F32.PACK_AB R72, RZ, R209 ;  /* 0x000000d1ff48723e */ /* 0x000fc800000010ff */
[----:B------:R-:W-:-:S07]  /*4ae0*/  PRMT R71, R71, 0x5410, R72 ;  /* 0x0000541047477816 */ /* 0x000fce0000000048 */
.L_x_776:
[----:B------:R-:W0:Y:S02]  /*4af0*/  @P0 LDC.64 R72, c[0x0][0x238] ;  /* 0x00008e00ff480b82 */ /* 0x000e240000000a00 */
[----:B0-----:R-:W-:-:S04]  /*4b00*/  @P0 LEA R72, P2, R214, R72, 0x4 ;  /* 0x00000048d6480211 */ /* 0x001fc800078420ff */
[C---:B------:R-:W-:Y:S02]  /*4b10*/  @P0 LEA.HI.X R73, R214.reuse, R73, RZ, 0x4, P2 ;  /* 0x00000049d6490211 */ /* 0x040fe400010f24ff */
[----:B------:R-:W-:-:S03]  /*4b20*/  IADD3 R214, R214, 0x20, RZ ;  /* 0x00000020d6d67810 */ /* 0x000fc60007ffe0ff */
[----:B------:R4:W-:Y:S04]  /*4b30*/  @P0 STG.E.128 desc[UR4][R72.64], R68 ;  /* 0x0000004448000986 */ /* 0x0009e8000c101d04 */
.L_x_744:
[----:B------:R-:W-:Y:S05]  /*4b40*/  BSYNC B0 ;  /* 0x0000000000007941 */ /* 0x000fea0003800000 */
.L_x_743:
[----:B------:R-:W-:Y:S01]  /*4b50*/  ISETP.GE.U32.AND P2, PT, R59, 0xc0, PT ;  /* 0x000000c03b00780c */ /* 0x000fe20003f46070 */
[----:B------:R-:W-:-:S12]  /*4b60*/  BSSY B0, `(.L_x_777) ;  /* 0x00000a6000007945 */ /* 0x000fd80003800000 */
[----:B------:R-:W-:Y:S05]  /*4b70*/  @!P2 BRA `(.L_x_778) ;  /* 0x000000080090a947 */ /* 0x000fea0003800000 */
[----:B------:R-:W-:Y:S01]  /*4b80*/  ISETP.NE.U32.AND P3, PT, RZ, UR10, PT ;  /* 0x0000000aff007c0c */ /* 0x000fe2000bf65070 */
[----:B01234-:R-:W0:Y:S03]  /*4b90*/  LDC.64 R72, c[0x0][0x220] ;  /* 0x00008800ff487b82 */ /* 0x01fe260000000a00 */
        /* <DEDUP_REMOVED lines=21> */
.L_x_780:
[----:B-----5:R-:W-:-:S04]  /*4cf0*/  IMAD.U32 R183, R60, 0x10000, RZ ;  /* 0x000100003cb77824 */ /* 0x020fc800078e00ff */
[----:B------:R-:W-:Y:S01]  /*4d00*/  FADD.FTZ R154, R183, R154 ;  /* 0x0000009ab79a7221 */ /* 0x000fe20000010000 */
[----:B------:R-:W-:Y:S06]  /*4d10*/  BRA `(.L_x_781) ;  /* 0x0000000000107947 */ /* 0x000fec0003800000 */
.L_x_779:
[----:B-----5:R-:W-:Y:S02]  /*4d20*/  SHF.L.U32 R183, R64, 0x10, RZ ;  /* 0x0000001040b77819 */ /* 0x020fe400000006ff */
[----:B------:R-:W-:-:S03]  /*4d30*/  @P2 SHF.L.U32 R199, R60, 0x10, RZ ;  /* 0x000000103cc72819 */ /* 0x000fc600000006ff */
[----:B------:R-:W-:-:S04]  /*4d40*/  FADD.FTZ R154, R183, R154 ;  /* 0x0000009ab79a7221 */ /* 0x000fc80000010000 */
[----:B------:R-:W-:-:S07]  /*4d50*/  @P2 FADD.FTZ R154, R199, R154 ;  /* 0x0000009ac79a2221 */ /* 0x000fce0000010000 */
.L_x_781:
[----:B------:R-:W-:-:S04]  /*4d60*/  F2FP.BF16.F32.PACK_AB R72, RZ, R154 ;  /* 0x0000009aff48723e */ /* 0x000fc800000010ff */
[----:B------:R-:W-:-:S07]  /*4d70*/  PRMT R68, R72, 0x7610, R68 ;  /* 0x0000761048447816 */ /* 0x000fce0000000044 */
.L_x_782:
[----:B------:R-:W-:Y:S01]  /*4d80*/  IMAD.U32 R167, R167, 0x10000, RZ ;  /* 0x00010000a7a77824 */ /* 0x000fe200078e00ff */
[----:B------:R-:W-:Y:S06]  /*4d90*/  @P3 BRA `(.L_x_783) ;  /* 0x0000000000243947 */ /* 0x000fec0003800000 */
[----:B------:R-:W-:-:S04]  /*4da0*/  ISETP.NE.U32.AND P4, PT, RZ, UR12, PT ;  /* 0x0000000cff007c0c */ /* 0x000fc8000bf85070 */
[----:B------:R-:W-:-:S13]  /*4db0*/  ISETP.NE.AND.EX P4, PT, RZ, UR13, PT, P4 ;  /* 0x0000000dff007c0c */ /* 0x000fda000bf85340 */
[----:B------:R-:W-:Y:S05]  /*4dc0*/  @P4 BRA `(.L_x_784) ;  /* 0x0000000000084947 */ /* 0x000fea0003800000 */
[----:B------:R-:W-:Y:S05]  /*4dd0*/  @P0 BRA `(.L_x_785) ;  /* 0x00000000002c0947 */ /* 0x000fea0003800000 */
[----:B------:R-:W-:Y:S05]  /*4de0*/  BRA `(.L_x_786) ;  /* 0x0000000000307947 */ /* 0x000fea0003800000 */
.L_x_784:
[----:B-----5:R-:W-:-:S04]  /*4df0*/  PRMT R72, R60, 0x7632, R72 ;  /* 0x000076323c487816 */ /* 0x020fc80000000048 */
[----:B------:R-:W-:-:S05]  /*4e00*/  SHF.L.U32 R72, R72, 0x10, RZ ;  /* 0x0000001048487819 */ /* 0x000fca00000006ff */
[----:B------:R-:W-:Y:S01]  /*4e10*/  FADD.FTZ R167, R72, R167 ;  /* 0x000000a748a77221 */ /* 0x000fe20000010000 */
[----:B------:R-:W-:Y:S06]  /*4e20*/  BRA `(.L_x_785) ;  /* 0x0000000000187947 */ /* 0x000fec0003800000 */
.L_x_783:
[----:B-----5:R-:W-:Y:S02]  /*4e30*/  PRMT R72, R64, 0x7632, R72 ;  /* 0x0000763240487816 */ /* 0x020fe40000000048 */
[----:B------:R-:W-:Y:S02]  /*4e40*/  @P2 PRMT R168, R60, 0x7632, R168 ;  /* 0x000076323ca82816 */ /* 0x000fe400000000a8 */
[----:B------:R-:W-:-:S03]  /*4e50*/  SHF.L.U32 R72, R72, 0x10, RZ ;  /* 0x0000001048487819 */ /* 0x000fc600000006ff */
[----:B------:R-:W-:Y:S02]  /*4e60*/  @P2 IMAD.U32 R168, R168, 0x10000, RZ ;  /* 0x00010000a8a82824 */ /* 0x000fe400078e00ff */
[----:B------:R-:W-:-:S04]  /*4e70*/  FADD.FTZ R167, R72, R167 ;  /* 0x000000a748a77221 */ /* 0x000fc80000010000 */
[----:B------:R-:W-:-:S07]  /*4e80*/  @P2 FADD.FTZ R167, R168, R167 ;  /* 0x000000a7a8a72221 */ /* 0x000fce0000010000 */
.L_x_785:
[----:B------:R-:W-:-:S04]  /*4e90*/  F2FP.BF16.F32.PACK_AB R72, RZ, R167 ;  /* 0x000000a7ff48723e */ /* 0x000fc800000010ff */
[----:B------:R-:W-:-:S07]  /*4ea0*/  PRMT R68, R68, 0x5410, R72 ;  /* 0x0000541044447816 */ /* 0x000fce0000000048 */
.L_x_786:
        /* <DEDUP_REMOVED lines=8> */
.L_x_788:
[----:B-----5:R-:W-:-:S05]  /*4f30*/  SHF.L.U32 R183, R61, 0x10, RZ ;  /* 0x000000103db77819 */ /* 0x020fca00000006ff */
[----:B------:R-:W-:Y:S01]  /*4f40*/  FADD.FTZ R168, R183, R168 ;  /* 0x000000a8b7a87221 */ /* 0x000fe20000010000 */
[----:B------:R-:W-:Y:S06]  /*4f50*/  BRA `(.L_x_789) ;  /* 0x0000000000107947 */ /* 0x000fec0003800000 */
.L_x_787:
[----:B-----5:R-:W-:Y:S01]  /*4f60*/  IMAD.U32 R183, R65, 0x10000, RZ ;  /* 0x0001000041b77824 */ /* 0x020fe200078e00ff */
[----:B------:R-:W-:-:S03]  /*4f70*/  @P2 SHF.L.U32 R199, R61, 0x10, RZ ;  /* 0x000000103dc72819 */ /* 0x000fc600000006ff */
[----:B------:R-:W-:-:S04]  /*4f80*/  FADD.FTZ R168, R183, R168 ;  /* 0x000000a8b7a87221 */ /* 0x000fc80000010000 */
[----:B------:R-:W-:-:S07]  /*4f90*/  @P2 FADD.FTZ R168, R199, R168 ;  /* 0x000000a8c7a82221 */ /* 0x000fce0000010000 */
.L_x_789:
[----:B------:R-:W-:-:S04]  /*4fa0*/  F2FP.BF16.F32.PACK_AB R72, RZ, R168 ;  /* 0x000000a8ff48723e */ /* 0x000fc800000010ff */
[----:B------:R-:W-:-:S07]  /*4fb0*/  PRMT R69, R72, 0x7610, R69 ;  /* 0x0000761048457816 */ /* 0x000fce0000000045 */
.L_x_790:
[----:B------:R-:W-:Y:S01]  /*4fc0*/  SHF.L.U32 R183, R73, 0x10, RZ ;  /* 0x0000001049b77819 */ /* 0x000fe200000006ff */
[----:B------:R-:W-:Y:S06]  /*4fd0*/  @P3 BRA `(.L_x_791) ;  /* 0x0000000000243947 */ /* 0x000fec0003800000 */
[----:B------:R-:W-:-:S04]  /*4fe0*/  ISETP.NE.U32.AND P4, PT, RZ, UR12, PT ;  /* 0x0000000cff007c0c */ /* 0x000fc8000bf85070 */
[----:B------:R-:W-:-:S13]  /*4ff0*/  ISETP.NE.AND.EX P4, PT, RZ, UR13, PT, P4 ;  /* 0x0000000dff007c0c */ /* 0x000fda000bf85340 */
[----:B------:R-:W-:Y:S05]  /*5000*/  @P4 BRA `(.L_x_792) ;  /* 0x0000000000084947 */ /* 0x000fea0003800000 */
[----:B------:R-:W-:Y:S05]  /*5010*/  @P0 BRA `(.L_x_793) ;  /* 0x00000000002c0947 */ /* 0x000fea0003800000 */
[----:B------:R-:W-:Y:S05]  /*5020*/  BRA `(.L_x_794) ;  /* 0x0000000000307947 */ /* 0x000fea0003800000 */
.L_x_792:
[----:B-----5:R-:W-:-:S05]  /*5030*/  PRMT R72, R61, 0x7632, R72 ;  /* 0x000076323d487816 */ /* 0x020fca0000000048 */
[----:B------:R-:W-:-:S04]  /*5040*/  IMAD.U32 R72, R72, 0x10000, RZ ;  /* 0x0001000048487824 */ /* 0x000fc800078e00ff */
[----:B------:R-:W-:Y:S01]  /*5050*/  FADD.FTZ R183, R72, R183 ;  /* 0x000000b748b77221 */ /* 0x000fe20000010000 */
[----:B------:R-:W-:Y:S06]  /*5060*/  BRA `(.L_x_793) ;  /* 0x0000000000187947 */ /* 0x000fec0003800000 */
.L_x_791:
[----:B-----5:R-:W-:Y:S02]  /*5070*/  PRMT R72, R65, 0x7632, R72 ;  /* 0x0000763241487816 */ /* 0x020fe40000000048 */
[----:B------:R-:W-:Y:S02]  /*5080*/  @P2 PRMT R73, R61, 0x7632, R73 ;  /* 0x000076323d492816 */ /* 0x000fe40000000049 */
[----:B------:R-:W-:Y:S02]  /*5090*/  SHF.L.U32 R72, R72, 0x10, RZ ;  /* 0x0000001048487819 */ /* 0x000fe400000006ff */
[----:B------:R-:W-:-:S03]  /*50a0*/  @P2 SHF.L.U32 R184, R73, 0x10, RZ ;  /* 0x0000001049b82819 */ /* 0x000fc600000006ff */
[----:B------:R-:W-:-:S04]  /*50b0*/  FADD.FTZ R183, R72, R183 ;  /* 0x000000b748b77221 */ /* 0x000fc80000010000 */
[----:B------:R-:W-:-:S07]  /*50c0*/  @P2 FADD.FTZ R183, R184, R183 ;  /* 0x000000b7b8b72221 */ /* 0x000fce0000010000 */
.L_x_793:
[----:B------:R-:W-:-:S04]  /*50d0*/  F2FP.BF16.F32.PACK_AB R72, RZ, R183 ;  /* 0x000000b7ff48723e */ /* 0x000fc800000010ff */
[----:B------:R-:W-:-:S07]  /*50e0*/  PRMT R69, R69, 0x5410, R72 ;  /* 0x0000541045457816 */ /* 0x000fce0000000048 */
.L_x_794:
        /* <DEDUP_REMOVED lines=8> */
.L_x_796:
[----:B-----5:R-:W-:-:S05]  /*5170*/  SHF.L.U32 R73, R62, 0x10, RZ ;  /* 0x000000103e497819 */ /* 0x020fca00000006ff */
[----:B------:R-:W-:Y:S01]  /*5180*/  FADD.FTZ R184, R73, R184 ;  /* 0x000000b849b87221 */ /* 0x000fe20000010000 */
[----:B------:R-:W-:Y:S06]  /*5190*/  BRA `(.L_x_797) ;  /* 0x0000000000107947 */ /* 0x000fec0003800000 */
.L_x_795:
[----:B-----5:R-:W-:Y:S01]  /*51a0*/  SHF.L.U32 R73, R66, 0x10, RZ ;  /* 0x0000001042497819 */ /* 0x020fe200000006ff */
[----:B------:R-:W-:-:S04]  /*51b0*/  @P2 IMAD.U32 R199, R62, 0x10000, RZ ;  /* 0x000100003ec72824 */ /* 0x000fc800078e00ff */
[----:B------:R-:W-:-:S04]  /*51c0*/  FADD.FTZ R184, R73, R184 ;  /* 0x000000b849b87221 */ /* 0x000fc80000010000 */
[----:B------:R-:W-:-:S07]  /*51d0*/  @P2 FADD.FTZ R184, R199, R184 ;  /* 0x000000b8c7b82221 */ /* 0x000fce0000010000 */
.L_x_797:
[----:B------:R-:W-:-:S04]  /*51e0*/  F2FP.BF16.F32.PACK_AB R72, RZ, R184 ;  /* 0x000000b8ff48723e */ /* 0x000fc800000010ff */
[----:B------:R-:W-:-:S07]  /*51f0*/  PRMT R70, R72, 0x7610, R70 ;  /* 0x0000761048467816 */ /* 0x000fce0000000046 */
.L_x_798:
[----:B------:R-:W-:Y:S01]  /*5200*/  SHF.L.U32 R199, R74, 0x10, RZ ;  /* 0x000000104ac77819 */ /* 0x000fe200000006ff */
[----:B------:R-:W-:Y:S06]  /*5210*/  @P3 BRA `(.L_x_799) ;  /* 0x0000000000243947 */ /* 0x000fec0003800000 */
[----:B------:R-:W-:-:S04]  /*5220*/  ISETP.NE.U32.AND P4, PT, RZ, UR12, PT ;  /* 0x0000000cff007c0c */ /* 0x000fc8000bf85070 */
[----:B------:R-:W-:-:S13]  /*5230*/  ISETP.NE.AND.EX P4, PT, RZ, UR13, PT, P4 ;  /* 0x0000000dff007c0c */ /* 0x000fda000bf85340 */
[----:B------:R-:W-:Y:S05]  /*5240*/  @P4 BRA `(.L_x_800) ;  /* 0x0000000000084947 */ /* 0x000fea0003800000 */
[----:B------:R-:W-:Y:S05]  /*5250*/  @P0 BRA `(.L_x_801) ;  /* 0x00000000002c0947 */ /* 0x000fea0003800000 */
[----:B------:R-:W-:Y:S05]  /*5260*/  BRA `(.L_x_802) ;  /* 0x0000000000307947 */ /* 0x000fea0003800000 */
.L_x_800:
[----:B-----5:R-:W-:-:S04]  /*5270*/  PRMT R72, R62, 0x7632, R72 ;  /* 0x000076323e487816 */ /* 0x020fc80000000048 */
[----:B------:R-:W-:-:S05]  /*5280*/  SHF.L.U32 R72, R72, 0x10, RZ ;  /* 0x0000001048487819 */ /* 0x000fca00000006ff */
[----:B------:R-:W-:Y:S01]  /*5290*/  FADD.FTZ R199, R72, R199 ;  /* 0x000000c748c77221 */ /* 0x000fe20000010000 */
[----:B------:R-:W-:Y:S06]  /*52a0*/  BRA `(.L_x_801) ;  /* 0x0000000000187947 */ /* 0x000fec0003800000 */
.L_x_799:
[----:B-----5:R-:W-:Y:S02]  /*52b0*/  PRMT R72, R66, 0x7632, R72 ;  /* 0x0000763242487816 */ /* 0x020fe40000000048 */
[----:B------:R-:W-:-:S03]  /*52c0*/  @P2 PRMT R73, R62, 0x7632, R73 ;  /* 0x000076323e492816 */ /* 0x000fc60000000049 */
[----:B------:R-:W-:Y:S01]  /*52d0*/  IMAD.U32 R72, R72, 0x10000, RZ ;  /* 0x0001000048487824 */ /* 0x000fe200078e00ff */
[----:B------:R-:W-:-:S03]  /*52e0*/  @P2 SHF.L.U32 R74, R73, 0x10, RZ ;  /* 0x00000010494a2819 */ /* 0x000fc600000006ff */
[----:B------:R-:W-:-:S04]  /*52f0*/  FADD.FTZ R199, R72, R199 ;  /* 0x000000c748c77221 */ /* 0x000fc80000010000 */
[----:B------:R-:W-:-:S07]  /*5300*/  @P2 FADD.FTZ R199, R74, R199 ;  /* 0x000000c74ac72221 */ /* 0x000fce0000010000 */
.L_x_801:
[----:B------:R-:W-:-:S04]  /*5310*/  F2FP.BF16.F32.PACK_AB R72, RZ, R199 ;  /* 0x000000c7ff48723e */ /* 0x000fc800000010ff */
[----:B------:R-:W-:-:S07]  /*5320*/  PRMT R70, R70, 0x5410, R72 ;  /* 0x0000541046467816 */ /* 0x000fce0000000048 */
.L_x_802:
        /* <DEDUP_REMOVED lines=8> */
.L_x_804:
[----:B-----5:R-:W-:-:S04]  /*53b0*/  IMAD.U32 R73, R63, 0x10000, RZ ;  /* 0x000100003f497824 */ /* 0x020fc800078e00ff */
[----:B------:R-:W-:Y:S01]  /*53c0*/  FADD.FTZ R200, R73, R200 ;  /* 0x000000c849c87221 */ /* 0x000fe20000010000 */
[----:B------:R-:W-:Y:S06]  /*53d0*/  BRA `(.L_x_805) ;  /* 0x0000000000107947 */ /* 0x000fec0003800000 */
.L_x_803:
[----:B-----5:R-:W-:Y:S02]  /*53e0*/  SHF.L.U32 R73, R67, 0x10, RZ ;  /* 0x0000001043497819 */ /* 0x020fe400000006ff */
[----:B------:R-:W-:-:S03]  /*53f0*/  @P2 SHF.L.U32 R215, R63, 0x10, RZ ;  /* 0x000000103fd72819 */ /* 0x000fc600000006ff */
[----:B------:R-:W-:-:S04]  /*5400*/  FADD.FTZ R200, R73, R200 ;  /* 0x000000c849c87221 */ /* 0x000fc80000010000 */
[----:B------:R-:W-:-:S07]  /*5410*/  @P2 FADD.FTZ R200, R215, R200 ;  /* 0x000000c8d7c82221 */ /* 0x000fce0000010000 */
.L_x_805:
[----:B------:R-:W-:-:S04]  /*5420*/  F2FP.BF16.F32.PACK_AB R72, RZ, R200 ;  /* 0x000000c8ff48723e */ /* 0x000fc800000010ff */
[----:B------:R-:W-:-:S07]  /*5430*/  PRMT R71, R72, 0x7610, R71 ;  /* 0x0000761048477816 */ /* 0x000fce0000000047 */
.L_x_806:
[----:B------:R-:W-:Y:S01]  /*5440*/  IMAD.U32 R210, R75, 0x10000, RZ ;  /* 0x000100004bd27824 */ /* 0x000fe200078e00ff */
[----:B------:R-:W-:Y:S06]  /*5450*/  @P3 BRA `(.L_x_807) ;  /* 0x0000000000243947 */ /* 0x000fec0003800000 */
[----:B------:R-:W-:-:S04]  /*5460*/  ISETP.NE.U32.AND P2, PT, RZ, UR12, PT ;  /* 0x0000000cff007c0c */ /* 0x000fc8000bf45070 */
[----:B------:R-:W-:-:S13]  /*5470*/  ISETP.NE.AND.EX P2, PT, RZ, UR13, PT, P2 ;  /* 0x0000000dff007c0c */ /* 0x000fda000bf45320 */
[----:B------:R-:W-:Y:S05]  /*5480*/  @P2 BRA `(.L_x_808) ;  /* 0x0000000000082947 */ /* 0x000fea0003800000 */
[----:B------:R-:W-:Y:S05]  /*5490*/  @P0 BRA `(.L_x_809) ;  /* 0x00000000002c0947 */ /* 0x000fea0003800000 */
[----:B------:R-:W-:Y:S05]  /*54a0*/  BRA `(.L_x_810) ;  /* 0x0000000000307947 */ /* 0x000fea0003800000 */
.L_x_808:
[----:B-----5:R-:W-:-:S04]  /*54b0*/  PRMT R72, R63, 0x7632, R72 ;  /* 0x000076323f487816 */ /* 0x020fc80000000048 */
[----:B------:R-:W-:-:S05]  /*54c0*/  SHF.L.U32 R73, R72, 0x10, RZ ;  /* 0x0000001048497819 */ /* 0x000fca00000006ff */
[----:B------:R-:W-:Y:S01]  /*54d0*/  FADD.FTZ R210, R73, R210 ;  /* 0x000000d249d27221 */ /* 0x000fe20000010000 */
[----:B------:R-:W-:Y:S06]  /*54e0*/  BRA `(.L_x_809) ;  /* 0x0000000000187947 */ /* 0x000fec0003800000 */
.L_x_807:
[----:B-----5:R-:W-:Y:S02]  /*54f0*/  PRMT R72, R67, 0x7632, R72 ;  /* 0x0000763243487816 */ /* 0x020fe40000000048 */
[----:B------:R-:W-:Y:S02]  /*5500*/  @P2 PRMT R74, R63, 0x7632, R74 ;  /* 0x000076323f4a2816 */ /* 0x000fe4000000004a */
[----:B------:R-:W-:-:S03]  /*5510*/  SHF.L.U32 R73, R72, 0x10, RZ ;  /* 0x0000001048497819 */ /* 0x000fc600000006ff */
[----:B------:R-:W-:Y:S02]  /*5520*/  @P2 IMAD.U32 R75, R74, 0x10000, RZ ;  /* 0x000100004a4b2824 */ /* 0x000fe400078e00ff */
[----:B------:R-:W-:-:S04]  /*5530*/  FADD.FTZ R210, R73, R210 ;  /* 0x000000d249d27221 */ /* 0x000fc80000010000 */
[----:B------:R-:W-:-:S07]  /*5540*/  @P2 FADD.FTZ R210, R75, R210 ;  /* 0x000000d24bd22221 */ /* 0x000fce0000010000 */
.L_x_809:
[----:B------:R-:W-:-:S04]  /*5550*/  F2FP.BF16.F32.PACK_AB R72, RZ, R210 ;  /* 0x000000d2ff48723e */ /* 0x000fc800000010ff */
[----:B------:R-:W-:-:S07]  /*5560*/  PRMT R71, R71, 0x5410, R72 ;  /* 0x0000541047477816 */ /* 0x000fce0000000048 */
.L_x_810:
[----:B------:R-:W0:Y:S02]  /*5570*/  @P0 LDC.64 R72, c[0x0][0x238] ;  /* 0x00008e00ff480b82 */ /* 0x000e240000000a00 */
[----:B0-----:R-:W-:-:S04]  /*5580*/  @P0 LEA R72, P2, R214, R72, 0x4 ;  /* 0x00000048d6480211 */ /* 0x001fc800078420ff */
[C---:B------:R-:W-:Y:S02]  /*5590*/  @P0 LEA.HI.X R73, R214.reuse, R73, RZ, 0x4, P2 ;  /* 0x00000049d6490211 */ /* 0x040fe400010f24ff */
[----:B------:R-:W-:-:S03]  /*55a0*/  IADD3 R214, R214, 0x20, RZ ;  /* 0x00000020d6d67810 */ /* 0x000fc60007ffe0ff */
[----:B------:R0:W-:Y:S04]  /*55b0*/  @P0 STG.E.128 desc[UR4][R72.64], R68 ;  /* 0x0000004448000986 */ /* 0x0001e8000c101d04 */
.L_x_778:
[----:B------:R-:W-:Y:S05]  /*55c0*/  BSYNC B0 ;  /* 0x0000000000007941 */ /* 0x000fea0003800000 */
.L_x_777:
        /* <DEDUP_REMOVED lines=26> */
.L_x_814:
[----:B-----5:R-:W-:-:S04]  /*5770*/  IMAD.U32 R72, R60, 0x10000, RZ ;  /* 0x000100003c487824 */ /* 0x020fc800078e00ff */
[----:B------:R-:W-:Y:S01]  /*5780*/  FADD.FTZ R155, R72, R155 ;  /* 0x0000009b489b7221 */ /* 0x000fe20000010000 */
[----:B------:R-:W-:Y:S06]  /*5790*/  BRA `(.L_x_815) ;  /* 0x0000000000107947 */ /* 0x000fec0003800000 */
.L_x_813:
[----:B-----5:R-:W-:Y:S02]  /*57a0*/  SHF.L.U32 R72, R64, 0x10, RZ ;  /* 0x0000001040487819 */ /* 0x020fe400000006ff */
[----:B------:R-:W-:-:S03]  /*57b0*/  @P2 SHF.L.U32 R170, R60, 0x10, RZ ;  /* 0x000000103caa2819 */ /* 0x000fc600000006ff */
[----:B------:R-:W-:-:S04]  /*57c0*/  FADD.FTZ R155, R72, R155 ;  /* 0x0000009b489b7221 */ /* 0x000fc80000010000 */
[----:B------:R-:W-:-:S07]  /*57d0*/  @P2 FADD.FTZ R155, R170, R155 ;  /* 0x0000009baa9b2221 */ /* 0x000fce0000010000 */
.L_x_815:
[----:B------:R-:W-:-:S04]  /*57e0*/  F2FP.BF16.F32.PACK_AB R72, RZ, R155 ;  /* 0x0000009bff48723e */ /* 0x000fc800000010ff */
[----:B------:R-:W-:-:S07]  /*57f0*/  PRMT R68, R72, 0x7610, R68 ;  /* 0x0000761048447816 */ /* 0x000fce0000000044 */
.L_x_816:
[----:B------:R-:W-:Y:S01]  /*5800*/  IMAD.U32 R169, R169, 0x10000, RZ ;  /* 0x00010000a9a97824 */ /* 0x000fe200078e00ff */
[----:B------:R-:W-:Y:S06]  /*5810*/  @P3 BRA `(.L_x_817) ;  /* 0x0000000000243947 */ /* 0x000fec0003800000 */
[----:B------:R-:W-:-:S04]  /*5820*/  ISETP.NE.U32.AND P4, PT, RZ, UR12, PT ;  /* 0x0000000cff007c0c */ /* 0x000fc8000bf85070 */
[----:B------:R-:W-:-:S13]  /*5830*/  ISETP.NE.AND.EX P4, PT, RZ, UR13, PT, P4 ;  /* 0x0000000dff007c0c */ /* 0x000fda000bf85340 */
[----:B------:R-:W-:Y:S05]  /*5840*/  @P4 BRA `(.L_x_818) ;  /* 0x0000000000084947 */ /* 0x000fea0003800000 */
[----:B------:R-:W-:Y:S05]  /*5850*/  @P0 BRA `(.L_x_819) ;  /* 0x00000000002c0947 */ /* 0x000fea0003800000 */
[----:B------:R-:W-:Y:S05]  /*5860*/  BRA `(.L_x_820) ;  /* 0x0000000000307947 */ /* 0x000fea0003800000 */
.L_x_818:
[----:B-----5:R-:W-:-:S04]  /*5870*/  PRMT R72, R60, 0x7632, R72 ;  /* 0x000076323c487816 */ /* 0x020fc80000000048 */
[----:B------:R-:W-:-:S05]  /*5880*/  SHF.L.U32 R72, R72, 0x10, RZ ;  /* 0x0000001048487819 */ /* 0x000fca00000006ff */
[----:B------:R-:W-:Y:S01]  /*5890*/  FADD.FTZ R169, R72, R169 ;  /* 0x000000a948a97221 */ /* 0x000fe20000010000 */
[----:B------:R-:W-:Y:S06]  /*58a0*/  BRA `(.L_x_819) ;  /* 0x0000000000187947 */ /* 0x000fec0003800000 */
.L_x_817:
[----:B-----5:R-:W-:Y:S02]  /*58b0*/  PRMT R72, R64, 0x7632, R72 ;  /* 0x0000763240487816 */ /* 0x020fe40000000048 */
[----:B------:R-:W-:Y:S02]  /*58c0*/  @P2 PRMT R170, R60, 0x7632, R170 ;  /* 0x000076323caa2816 */ /* 0x000fe400000000aa */
[----:B------:R-:W-:-:S03]  /*58d0*/  SHF.L.U32 R72, R72, 0x10, RZ ;  /* 0x0000001048487819 */ /* 0x000fc600000006ff */
[----:B------:R-:W-:Y:S02]  /*58e0*/  @P2 IMAD.U32 R170, R170, 0x10000, RZ ;  /* 0x00010000aaaa2824 */ /* 0x000fe400078e00ff */
[----:B------:R-:W-:-:S04]  /*58f0*/  FADD.FTZ R169, R72, R169 ;  /* 0x000000a948a97221 */ /* 0x000fc80000010000 */
[----:B------:R-:W-:-:S07]  /*5900*/  @P2 FADD.FTZ R169, R170, R169 ;  /* 0x000000a9aaa92221 */ /* 0x000fce0000010000 */
.L_x_819:
[----:B------:R-:W-:-:S04]  /*5910*/  F2FP.BF16.F32.PACK_AB R72, RZ, R169 ;  /* 0x000000a9ff48723e */ /* 0x000fc800000010ff */
[----:B------:R-:W-:-:S07]  /*5920*/  PRMT R68, R68, 0x5410, R72 ;  /* 0x0000541044447816 */ /* 0x000fce0000000048 */
.L_x_820:
        /* <DEDUP_REMOVED lines=8> */
.L_x_822:
[----:B-----5:R-:W-:-:S05]  /*59b0*/  SHF.L.U32 R185, R61, 0x10, RZ ;  /* 0x000000103db97819 */ /* 0x020fca00000006ff */
[----:B------:R-:W-:Y:S01]  /*59c0*/  FADD.FTZ R170, R185, R170 ;  /* 0x000000aab9aa7221 */ /* 0x000fe20000010000 */
[----:B------:R-:W-:Y:S06]  /*59d0*/  BRA `(.L_x_823) ;  /* 0x0000000000107947 */ /* 0x000fec0003800000 */
.L_x_821:
[----:B-----5:R-:W-:Y:S01]  /*59e0*/  IMAD.U32 R185, R65, 0x10000, RZ ;  /* 0x0001000041b97824 */ /* 0x020fe200078e00ff */
[----:B------:R-:W-:-:S03]  /*59f0*/  @P2 SHF.L.U32 R201, R61, 0x10, RZ ;  /* 0x000000103dc92819 */ /* 0x000fc600000006ff */
[----:B------:R-:W-:-:S04]  /*5a00*/  FADD.FTZ R170, R185, R170 ;  /* 0x000000aab9aa7221 */ /* 0x000fc80000010000 */
[----:B------:R-:W-:-:S07]  /*5a10*/  @P2 FADD.FTZ R170, R201, R170 ;  /* 0x000000aac9aa2221 */ /* 0x000fce0000010000 */
.L_x_823:
[----:B------:R-:W-:-:S04]  /*5a20*/  F2FP.BF16.F32.PACK_AB R72, RZ, R170 ;  /* 0x000000aaff48723e */ /* 0x000fc800000010ff */
[----:B------:R-:W-:-:S07]  /*5a30*/  PRMT R69, R72, 0x7610, R69 ;  /* 0x0000761048457816 */ /* 0x000fce0000000045 */
.L_x_824:
[----:B------:R-:W-:Y:S01]  /*5a40*/  SHF.L.U32 R185, R73, 0x10, RZ ;  /* 0x0000001049b97819 */ /* 0x000fe200000006ff */
[----:B------:R-:W-:Y:S06]  /*5a50*/  @P3 BRA `(.L_x_825) ;  /* 0x0000000000243947 */ /* 0x000fec0003800000 */
[----:B------:R-:W-:-:S04]  /*5a60*/  ISETP.NE.U32.AND P4, PT, RZ, UR12, PT ;  /* 0x0000000cff007c0c */ /* 0x000fc8000bf85070 */
[----:B------:R-:W-:-:S13]  /*5a70*/  ISETP.NE.AND.EX P4, PT, RZ, UR13, PT, P4 ;  /* 0x0000000dff007c0c */ /* 0x000fda000bf85340 */
[----:B------:R-:W-:Y:S05]  /*5a80*/  @P4 BRA `(.L_x_826) ;  /* 0x0000000000084947 */ /* 0x000fea0003800000 */
[----:B------:R-:W-:Y:S05]  /*5a90*/  @P0 BRA `(.L_x_827) ;  /* 0x00000000002c0947 */ /* 0x000fea0003800000 */
[----:B------:R-:W-:Y:S05]  /*5aa0*/  BRA `(.L_x_828) ;  /* 0x0000000000307947 */ /* 0x000fea0003800000 */
.L_x_826:
[----:B-----5:R-:W-:-:S05]  /*5ab0*/  PRMT R72, R61, 0x7632, R72 ;  /* 0x000076323d487816 */ /* 0x020fca0000000048 */
[----:B------:R-:W-:-:S04]  /*5ac0*/  IMAD.U32 R72, R72, 0x10000, RZ ;  /* 0x0001000048487824 */ /* 0x000fc800078e00ff */
[----:B------:R-:W-:Y:S01]  /*5ad0*/  FADD.FTZ R185, R72, R185 ;  /* 0x000000b948b97221 */ /* 0x000fe20000010000 */
[----:B------:R-:W-:Y:S06]  /*5ae0*/  BRA `(.L_x_827) ;  /* 0x0000000000187947 */ /* 0x000fec0003800000 */
.L_x_825:
[----:B-----5:R-:W-:Y:S02]  /*5af0*/  PRMT R72, R65, 0x7632, R72 ;  /* 0x0000763241487816 */ /* 0x020fe40000000048 */
[----:B------:R-:W-:Y:S02]  /*5b00*/  @P2 PRMT R73, R61, 0x7632, R73 ;  /* 0x000076323d492816 */ /* 0x000fe40000000049 */
[----:B------:R-:W-:Y:S02]  /*5b10*/  SHF.L.U32 R72, R72, 0x10, RZ ;  /* 0x0000001048487819 */ /* 0x000fe400000006ff */
[----:B------:R-:W-:-:S03]  /*5b20*/  @P2 SHF.L.U32 R186, R73, 0x10, RZ ;  /* 0x0000001049ba2819 */ /* 0x000fc600000006ff */
[----:B------:R-:W-:-:S04]  /*5b30*/  FADD.FTZ R185, R72, R185 ;  /* 0x000000b948b97221 */ /* 0x000fc80000010000 */
[----:B------:R-:W-:-:S07]  /*5b40*/  @P2 FADD.FTZ R185, R186, R185 ;  /* 0x000000b9bab92221 */ /* 0x000fce0000010000 */
.L_x_827:
[----:B------:R-:W-:-:S04]  /*5b50*/  F2FP.BF16.F32.PACK_AB R72, RZ, R185 ;  /* 0x000000b9ff48723e */ /* 0x000fc800000010ff */
[----:B------:R-:W-:-:S07]  /*5b60*/  PRMT R69, R69, 0x5410, R72 ;  /* 0x0000541045457816 */ /* 0x000fce0000000048 */
.L_x_828:
        /* <DEDUP_REMOVED lines=8> */
.L_x_830:
[----:B-----5:R-:W-:-:S05]  /*5bf0*/  SHF.L.U32 R73, R62, 0x10, RZ ;  /* 0x000000103e497819 */ /* 0x020fca00000006ff */
[----:B------:R-:W-:Y:S01]  /*5c00*/  FADD.FTZ R186, R73, R186 ;  /* 0x000000ba49ba7221 */ /* 0x000fe20000010000 */
[----:B------:R-:W-:Y:S06]  /*5c10*/  BRA `(.L_x_831) ;  /* 0x0000000000107947 */ /* 0x000fec0003800000 */
.L_x_829:
[----:B-----5:R-:W-:Y:S01]  /*5c20*/  SHF.L.U32 R73, R66, 0x10, RZ ;  /* 0x0000001042497819 */ /* 0x020fe200000006ff */
[----:B------:R-:W-:-:S04]  /*5c30*/  @P2 IMAD.U32 R201, R62, 0x10000, RZ ;  /* 0x000100003ec92824 */ /* 0x000fc800078e00ff */
[----:B------:R-:W-:-:S04]  /*5c40*/  FADD.FTZ R186, R73, R186 ;  /* 0x000000ba49ba7221 */ /* 0x000fc80000010000 */
[----:B------:R-:W-:-:S07]  /*5c50*/  @P2 FADD.FTZ R186, R201, R186 ;  /* 0x000000bac9ba2221 */ /* 0x000fce0000010000 */
.L_x_831:
[----:B------:R-:W-:-:S04]  /*5c60*/  F2FP.BF16.F32.PACK_AB R72, RZ, R186 ;  /* 0x000000baff48723e */ /* 0x000fc800000010ff */
[----:B------:R-:W-:-:S07]  /*5c70*/  PRMT R70, R72, 0x7610, R70 ;  /* 0x0000761048467816 */ /* 0x000fce0000000046 */
.L_x_832:
[----:B------:R-:W-:Y:S01]  /*5c80*/  SHF.L.U32 R201, R74, 0x10, RZ ;  /* 0x000000104ac97819 */ /* 0x000fe200000006ff */
[----:B------:R-:W-:Y:S06]  /*5c90*/  @P3 BRA `(.L_x_833) ;  /* 0x0000000000243947 */ /* 0x000fec0003800000 */
[----:B------:R-:W-:-:S04]  /*5ca0*/  ISETP.NE.U32.AND P4, PT, RZ, UR12, PT ;  /* 0x0000000cff007c0c */ /* 0x000fc8000bf85070 */
[----:B------:R-:W-:-:S13]  /*5cb0*/  ISETP.NE.AND.EX P4, PT, RZ, UR13, PT, P4 ;  /* 0x0000000dff007c0c */ /* 0x000fda000bf85340 */
[----:B------:R-:W-:Y:S05]  /*5cc0*/  @P4 BRA `(.L_x_834) ;  /* 0x0000000000084947 */ /* 0x000fea0003800000 */
[----:B------:R-:W-:Y:S05]  /*5cd0*/  @P0 BRA `(.L_x_835) ;  /* 0x00000000002c0947 */ /* 0x000fea0003800000 */
[----:B------:R-:W-:Y:S05]  /*5ce0*/  BRA `(.L_x_836) ;  /* 0x0000000000307947 */ /* 0x000fea0003800000 */
.L_x_834:
[----:B-----5:R-:W-:-:S04]  /*5cf0*/  PRMT R72, R62, 0x7632, R72 ;  /* 0x000076323e487816 */ /* 0x020fc80000000048 */
[----:B------:R-:W-:-:S05]  /*5d00*/  SHF.L.U32 R72, R72, 0x10, RZ ;  /* 0x0000001048487819 */ /* 0x000fca00000006ff */
[----:B------:R-:W-:Y:S01]  /*5d10*/  FADD.FTZ R201, R72, R201 ;  /* 0x000000c948c97221 */ /* 0x000fe20000010000 */
[----:B------:R-:W-:Y:S06]  /*5d20*/  BRA `(.L_x_835) ;  /* 0x0000000000187947 */ /* 0x000fec0003800000 */
.L_x_833:
[----:B-----5:R-:W-:Y:S02]  /*5d30*/  PRMT R72, R66, 0x7632, R72 ;  /* 0x0000763242487816 */ /* 0x020fe40000000048 */
[----:B------:R-:W-:-:S03]  /*5d40*/  @P2 PRMT R73, R62, 0x7632, R73 ;  /* 0x000076323e492816 */ /* 0x000fc60000000049 */
[----:B------:R-:W-:Y:S01]  /*5d50*/  IMAD.U32 R72, R72, 0x10000, RZ ;  /* 0x0001000048487824 */ /* 0x000fe200078e00ff */
[----:B------:R-:W-:-:S03]  /*5d60*/  @P2 SHF.L.U32 R74, R73, 0x10, RZ ;  /* 0x00000010494a2819 */ /* 0x000fc600000006ff */
[----:B------:R-:W-:-:S04]  /*5d70*/  FADD.FTZ R201, R72, R201 ;  /* 0x000000c948c97221 */ /* 0x000fc80000010000 */
[----:B------:R-:W-:-:S07]  /*5d80*/  @P2 FADD.FTZ R201, R74, R201 ;  /* 0x000000c94ac92221 */ /* 0x000fce0000010000 */
.L_x_835:
[----:B------:R-:W-:-:S04]  /*5d90*/  F2FP.BF16.F32.PACK_AB R72, RZ, R201 ;  /* 0x000000c9ff48723e */ /* 0x000fc800000010ff */
[----:B------:R-:W-:-:S07]  /*5da0*/  PRMT R70, R70, 0x5410, R72 ;  /* 0x0000541046467816 */ /* 0x000fce0000000048 */
.L_x_836:
        /* <DEDUP_REMOVED lines=8> */
.L_x_838:
[----:B-----5:R-:W-:-:S04]  /*5e30*/  IMAD.U32 R73, R63, 0x10000, RZ ;  /* 0x000100003f497824 */ /* 0x020fc800078e00ff */
[----:B------:R-:W-:Y:S01]  /*5e40*/  FADD.FTZ R202, R73, R202 ;  /* 0x000000ca49ca7221 */ /* 0x000fe20000010000 */
[----:B------:R-:W-:Y:S06]  /*5e50*/  BRA `(.L_x_839) ;  /* 0x0000000000107947 */ /* 0x000fec0003800000 */
.L_x_837:
[----:B-----5:R-:W-:Y:S02]  /*5e60*/  SHF.L.U32 R73, R67, 0x10, RZ ;  /* 0x0000001043497819 */ /* 0x020fe400000006ff */
[----:B------:R-:W-:-:S03]  /*5e70*/  @P2 SHF.L.U32 R211, R63, 0x10, RZ ;  /* 0x000000103fd32819 */ /* 0x000fc600000006ff */
[----:B------:R-:W-:-:S04]  /*5e80*/  FADD.FTZ R202, R73, R202 ;  /* 0x000000ca49ca7221 */ /* 0x000fc80000010000 */
[----:B------:R-:W-:-:S07]  /*5e90*/  @P2 FADD.FTZ R202, R211, R202 ;  /* 0x000000cad3ca2221 */ /* 0x000fce0000010000 */
.L_x_839:
[----:B------:R-:W-:-:S04]  /*5ea0*/  F2FP.BF16.F32.PACK_AB R72, RZ, R202 ;  /* 0x000000caff48723e */ /* 0x000fc800000010ff */
[----:B------:R-:W-:-:S07]  /*5eb0*/  PRMT R71, R72, 0x7610, R71 ;  /* 0x0000761048477816 */ /* 0x000fce0000000047 */
.L_x_840:
[----:B------:R-:W-:Y:S01]  /*5ec0*/  IMAD.U32 R211, R75, 0x10000, RZ ;  /* 0x000100004bd37824 */ /* 0x000fe200078e00ff */
[----:B------:R-:W-:Y:S06]  /*5ed0*/  @P3 BRA `(.L_x_841) ;  /* 0x0000000000243947 */ /* 0x000fec0003800000 */
[----:B------:R-:W-:-:S04]  /*5ee0*/  ISETP.NE.U32.AND P2, PT, RZ, UR12, PT ;  /* 0x0000000cff007c0c */ /* 0x000fc8000bf45070 */
[----:B------:R-:W-:-:S13]  /*5ef0*/  ISETP.NE.AND.EX P2, PT, RZ, UR13, PT, P2 ;  /* 0x0000000dff007c0c */ /* 0x000fda000bf45320 */
[----:B------:R-:W-:Y:S05]  /*5f00*/  @P2 BRA `(.L_x_842) ;  /* 0x0000000000082947 */ /* 0x000fea0003800000 */
[----:B------:R-:W-:Y:S05]  /*5f10*/  @P0 BRA `(.L_x_843) ;  /* 0x00000000002c0947 */ /* 0x000fea0003800000 */
[----:B------:R-:W-:Y:S05]  /*5f20*/  BRA `(.L_x_844) ;  /* 0x0000000000307947 */ /* 0x000fea0003800000 */
.L_x_842:
[----:B-----5:R-:W-:-:S04]  /*5f30*/  PRMT R72, R63, 0x7632, R72 ;  /* 0x000076323f487816 */ /* 0x020fc80000000048 */
[----:B------:R-:W-:-:S05]  /*5f40*/  SHF.L.U32 R72, R72, 0x10, RZ ;  /* 0x0000001048487819 */ /* 0x000fca00000006ff */
[----:B------:R-:W-:Y:S01]  /*5f50*/  FADD.FTZ R211, R72, R211 ;  /* 0x000000d348d37221 */ /* 0x000fe20000010000 */
[----:B------:R-:W-:Y:S06]  /*5f60*/  BRA `(.L_x_843) ;  /* 0x0000000000187947 */ /* 0x000fec0003800000 */
.L_x_841:
[----:B-----5:R-:W-:Y:S02]  /*5f70*/  PRMT R72, R67, 0x7632, R72 ;  /* 0x0000763243487816 */ /* 0x020fe40000000048 */
[----:B------:R-:W-:Y:S02]  /*5f80*/  @P2 PRMT R73, R63, 0x7632, R73 ;  /* 0x000076323f492816 */ /* 0x000fe40000000049 */
[----:B------:R-:W-:-:S03]  /*5f90*/  SHF.L.U32 R72, R72, 0x10, RZ ;  /* 0x0000001048487819 */ /* 0x000fc600000006ff */
[----:B------:R-:W-:Y:S02]  /*5fa0*/  @P2 IMAD.U32 R74, R73, 0x10000, RZ ;  /* 0x00010000494a2824 */ /* 0x000fe400078e00ff */
[----:B------:R-:W-:-:S04]  /*5fb0*/  FADD.FTZ R211, R72, R211 ;  /* 0x000000d348d37221 */ /* 0x000fc80000010000 */
[----:B------:R-:W-:-:S07]  /*5fc0*/  @P2 FADD.FTZ R211, R74, R211 ;  /* 0x000000d34ad32221 */ /* 0x000fce0000010000 */
.L_x_843:
[----:B------:R-:W-:-:S04]  /*5fd0*/  F2FP.BF16.F32.PACK_AB R72, RZ, R211 ;  /* 0x000000d3ff48723e */ /* 0x000fc800000010ff */
[----:B------:R-:W-:-:S07]  /*5fe0*/  PRMT R71, R71, 0x5410, R72 ;  /* 0x0000541047477816 */ /* 0x000fce0000000048 */
.L_x_844:
[----:B------:R-:W0:Y:S02]  /*5ff0*/  @P0 LDC.64 R72, c[0x0][0x238] ;  /* 0x00008e00ff480b82 */ /* 0x000e240000000a00 */
[----:B0-----:R-:W-:-:S04]  /*6000*/  @P0 LEA R72, P2, R214, R72, 0x4 ;  /* 0x00000048d6480211 */ /* 0x001fc800078420ff */
[C---:B------:R-:W-:Y:S02]  /*6010*/  @P0 LEA.HI.X R73, R214.reuse, R73, RZ, 0x4, P2 ;  /* 0x00000049d6490211 */ /* 0x040fe400010f24ff */
[----:B------:R-:W-:-:S03]  /*6020*/  IADD3 R214, R214, 0x20, RZ ;  /* 0x00000020d6d67810 */ /* 0x000fc60007ffe0ff */
[----:B------:R0:W-:Y:S04]  /*6030*/  @P0 STG.E.128 desc[UR4][R72.64], R68 ;  /* 0x0000004448000986 */ /* 0x0001e8000c101d04 */
.L_x_812:
[----:B------:R-:W-:Y:S05]  /*6040*/  BSYNC B0 ;  /* 0x0000000000007941 */ /* 0x000fea0003800000 */
.L_x_811:
        /* <DEDUP_REMOVED lines=26> */
.L_x_848:
[----:B-----5:R-:W-:-:S04]  /*61f0*/  IMAD.U32 R187, R60, 0x10000, RZ ;  /* 0x000100003cbb7824 */ /* 0x020fc800078e00ff */
[----:B------:R-:W-:Y:S01]  /*6200*/  FADD.FTZ R156, R187, R156 ;  /* 0x0000009cbb9c7221 */ /* 0x000fe20000010000 */
[----:B------:R-:W-:Y:S06]  /*6210*/  BRA `(.L_x_849) ;  /* 0x0000000000107947 */ /* 0x000fec0003800000 */
.L_x_847:
[----:B-----5:R-:W-:Y:S02]  /*6220*/  SHF.L.U32 R187, R64, 0x10, RZ ;  /* 0x0000001040bb7819 */ /* 0x020fe400000006ff */
[----:B------:R-:W-:-:S03]  /*6230*/  @P2 SHF.L.U32 R203, R60, 0x10, RZ ;  /* 0x000000103ccb2819 */ /* 0x000fc600000006ff */
[----:B------:R-:W-:-:S04]  /*6240*/  FADD.FTZ R156, R187, R156 ;  /* 0x0000009cbb9c7221 */ /* 0x000fc80000010000 */
[----:B------:R-:W-:-:S07]  /*6250*/  @P2 FADD.FTZ R156, R203, R156 ;  /* 0x0000009ccb9c2221 */ /* 0x000fce0000010000 */
.L_x_849:
[----:B------:R-:W-:-:S04]  /*6260*/  F2FP.BF16.F32.PACK_AB R72, RZ, R156 ;  /* 0x0000009cff48723e */ /* 0x000fc800000010ff */
[----:B------:R-:W-:-:S07]  /*6270*/  PRMT R68, R72, 0x7610, R68 ;  /* 0x0000761048447816 */ /* 0x000fce0000000044 */
.L_x_850:
[----:B------:R-:W-:Y:S01]  /*6280*/  IMAD.U32 R171, R171, 0x10000, RZ ;  /* 0x00010000abab7824 */ /* 0x000fe200078e00ff */
[----:B------:R-:W-:Y:S06]  /*6290*/  @P3 BRA `(.L_x_851) ;  /* 0x0000000000243947 */ /* 0x000fec0003800000 */
[----:B------:R-:W-:-:S04]  /*62a0*/  ISETP.NE.U32.AND P4, PT, RZ, UR12, PT ;  /* 0x0000000cff007c0c */ /* 0x000fc8000bf85070 */
[----:B------:R-:W-:-:S13]  /*62b0*/  ISETP.NE.AND.EX P4, PT, RZ, UR13, PT, P4 ;  /* 0x0000000dff007c0c */ /* 0x000fda000bf85340 */
[----:B------:R-:W-:Y:S05]  /*62c0*/  @P4 BRA `(.L_x_852) ;  /* 0x0000000000084947 */ /* 0x000fea0003800000 */
[----:B------:R-:W-:Y:S05]  /*62d0*/  @P0 BRA `(.L_x_853) ;  /* 0x00000000002c0947 */ /* 0x000fea0003800000 */
[----:B------:R-:W-:Y:S05]  /*62e0*/  BRA `(.L_x_854) ;  /* 0x0000000000307947 */ /* 0x000fea0003800000 */
.L_x_852:
[----:B-----5:R-:W-:-:S04]  /*62f0*/  PRMT R72, R60, 0x7632, R72 ;  /* 0x000076323c487816 */ /* 0x020fc80000000048 */
[----:B------:R-:W-:-:S05]  /*6300*/  SHF.L.U32 R72, R72, 0x10, RZ ;  /* 0x0000001048487819 */ /* 0x000fca00000006ff */
[----:B------:R-:W-:Y:S01]  /*6310*/  FADD.FTZ R171, R72, R171 ;  /* 0x000000ab48ab7221 */ /* 0x000fe20000010000 */
[----:B------:R-:W-:Y:S06]  /*6320*/  BRA `(.L_x_853) ;  /* 0x0000000000187947 */ /* 0x000fec0003800000 */
.L_x_851:
[----:B-----5:R-:W-:Y:S02]  /*6330*/  PRMT R72, R64, 0x7632, R72 ;  /* 0x0000763240487816 */ /* 0x020fe40000000048 */
[----:B------:R-:W-:Y:S02]  /*6340*/  @P2 PRMT R172, R60, 0x7632, R172 ;  /* 0x000076323cac2816 */ /* 0x000fe400000000ac */
[----:B------:R-:W-:-:S03]  /*6350*/  SHF.L.U32 R72, R72, 0x10, RZ ;  /* 0x0000001048487819 */ /* 0x000fc600000006ff */
[----:B------:R-:W-:Y:S02]  /*6360*/  @P2 IMAD.U32 R172, R172, 0x10000, RZ ;  /* 0x00010000acac2824 */ /* 0x000fe400078e00ff */
[----:B------:R-:W-:-:S04]  /*6370*/  FADD.FTZ R171, R72, R171 ;  /* 0x000000ab48ab7221 */ /* 0x000fc80000010000 */
[----:B------:R-:W-:-:S07]  /*6380*/  @P2 FADD.FTZ R171, R172, R171 ;  /* 0x000000abacab2221 */ /* 0x000fce0000010000 */
.L_x_853:
[----:B------:R-:W-:-:S04]  /*6390*/  F2FP.BF16.F32.PACK_AB R72, RZ, R171 ;  /* 0x000000abff48723e */ /* 0x000fc800000010ff */
[----:B------:R-:W-:-:S07]  /*63a0*/  PRMT R68, R68, 0x5410, R72 ;  /* 0x0000541044447816 */ /* 0x000fce0000000048 */
.L_x_854:
        /* <DEDUP_REMOVED lines=8> */
.L_x_856:
[----:B-----5:R-:W-:-:S05]  /*6430*/  SHF.L.U32 R187, R61, 0x10, RZ ;  /* 0x000000103dbb7819 */ /* 0x020fca00000006ff */
[----:B------:R-:W-:Y:S01]  /*6440*/  FADD.FTZ R172, R187, R172 ;  /* 0x000000acbbac7221 */ /* 0x000fe20000010000 */
[----:B------:R-:W-:Y:S06]  /*6450*/  BRA `(.L_x_857) ;  /* 0x0000000000107947 */ /* 0x000fec0003800000 */
.L_x_855:
[----:B-----5:R-:W-:Y:S01]  /*6460*/  IMAD.U32 R187, R65, 0x10000, RZ ;  /* 0x0001000041bb7824 */ /* 0x020fe200078e00ff */
[----:B------:R-:W-:-:S03]  /*6470*/  @P2 SHF.L.U32 R203, R61, 0x10, RZ ;  /* 0x000000103dcb2819 */ /* 0x000fc600000006ff */
[----:B------:R-:W-:-:S04]  /*6480*/  FADD.FTZ R172, R187, R172 ;  /* 0x000000acbbac7221 */ /* 0x000fc80000010000 */
[----:B------:R-:W-:-:S07]  /*6490*/  @P2 FADD.FTZ R172, R203, R172 ;  /* 0x000000accbac2221 */ /* 0x000fce0000010000 */
.L_x_857:
[----:B------:R-:W-:-:S04]  /*64a0*/  F2FP.BF16.F32.PACK_AB R72, RZ, R172 ;  /* 0x000000acff48723e */ /* 0x000fc800000010ff */
[----:B------:R-:W-:-:S07]  /*64b0*/  PRMT R69, R72, 0x7610, R69 ;  /* 0x0000761048457816 */ /* 0x000fce0000000045 */
.L_x_858:
[----:B------:R-:W-:Y:S01]  /*64c0*/  SHF.L.U32 R187, R73, 0x10, RZ ;  /* 0x0000001049bb7819 */ /* 0x000fe200000006ff */
[----:B------:R-:W-:Y:S06]  /*64d0*/  @P3 BRA `(.L_x_859) ;  /* 0x0000000000243947 */ /* 0x000fec0003800000 */
[----:B------:R-:W-:-:S04]  /*64e0*/  ISETP.NE.U32.AND P4, PT, RZ, UR12, PT ;  /* 0x0000000cff007c0c */ /* 0x000fc8000bf85070 */
[----:B------:R-:W-:-:S13]  /*64f0*/  ISETP.NE.AND.EX P4, PT, RZ, UR13, PT, P4 ;  /* 0x0000000dff007c0c */ /* 0x000fda000bf85340 */
[----:B------:R-:W-:Y:S05]  /*6500*/  @P4 BRA `(.L_x_860) ;  /* 0x0000000000084947 */ /* 0x000fea0003800000 */
[----:B------:R-:W-:Y:S05]  /*6510*/  @P0 BRA `(.L_x_861) ;  /* 0x00000000002c0947 */ /* 0x000fea0003800000 */
[----:B------:R-:W-:Y:S05]  /*6520*/  BRA `(.L_x_862) ;  /* 0x0000000000307947 */ /* 0x000fea0003800000 */
.L_x_860:
[----:B-----5:R-:W-:-:S05]  /*6530*/  PRMT R72, R61, 0x7632, R72 ;  /* 0x000076323d487816 */ /* 0x020fca0000000048 */
[----:B------:R-:W-:-:S04]  /*6540*/  IMAD.U32 R72, R72, 0x10000, RZ ;  /* 0x0001000048487824 */ /* 0x000fc800078e00ff */
[----:B------:R-:W-:Y:S01]  /*6550*/  FADD.FTZ R187, R72, R187 ;  /* 0x000000bb48bb7221 */ /* 0x000fe20000010000 */
[----:B------:R-:W-:Y:S06]  /*6560*/  BRA `(.L_x_861) ;  /* 0x0000000000187947 */ /* 0x000fec0003800000 */
.L_x_859:
[----:B-----5:R-:W-:Y:S02]  /*6570*/  PRMT R72, R65, 0x7632, R72 ;  /* 0x0000763241487816 */ /* 0x020fe40000000048 */
[----:B------:R-:W-:Y:S02]  /*6580*/  @P2 PRMT R73, R61, 0x7632, R73 ;  /* 0x000076323d492816 */ /* 0x000fe40000000049 */
[----:B------:R-:W-:Y:S02]  /*6590*/  SHF.L.U32 R72, R72, 0x10, RZ ;  /* 0x0000001048487819 */ /* 0x000fe400000006ff */
[----:B------:R-:W-:-:S03]  /*65a0*/  @P2 SHF.L.U32 R188, R73, 0x10, RZ ;  /* 0x0000001049bc2819 */ /* 0x000fc600000006ff */
[----:B------:R-:W-:-:S04]  /*65b0*/  FADD.FTZ R187, R72, R187 ;  /* 0x000000bb48bb7221 */ /* 0x000fc80000010000 */
[----:B------:R-:W-:-:S07]  /*65c0*/  @P2 FADD.FTZ R187, R188, R187 ;  /* 0x000000bbbcbb2221 */ /* 0x000fce0000010000 */
.L_x_861:
[----:B------:R-:W-:-:S04]  /*65d0*/  F2FP.BF16.F32.PACK_AB R72, RZ, R187 ;  /* 0x000000bbff48723e */ /* 0x000fc800000010ff */
[----:B------:R-:W-:-:S07]  /*65e0*/  PRMT R69, R69, 0x5410, R72 ;  /* 0x0000541045457816 */ /* 0x000fce0000000048 */
.L_x_862:
        /* <DEDUP_REMOVED lines=8> */
.L_x_864:
[----:B-----5:R-:W-:-:S05]  /*6670*/  SHF.L.U32 R73, R62, 0x10, RZ ;  /* 0x000000103e497819 */ /* 0x020fca00000006ff */
[----:B------:R-:W-:Y:S01]  /*6680*/  FADD.FTZ R188, R73, R188 ;  /* 0x000000bc49bc7221 */ /* 0x000fe20000010000 */
[----:B------:R-:W-:Y:S06]  /*6690*/  BRA `(.L_x_865) ;  /* 0x0000000000107947 */ /* 0x000fec0003800000 */
.L_x_863:
[----:B-----5:R-:W-:Y:S01]  /*66a0*/  SHF.L.U32 R73, R66, 0x10, RZ ;  /* 0x0000001042497819 */ /* 0x020fe200000006ff */
[----:B------:R-:W-:-:S04]  /*66b0*/  @P2 IMAD.U32 R203, R62, 0x10000, RZ ;  /* 0x000100003ecb2824 */ /* 0x000fc800078e00ff */
[----:B------:R-:W-:-:S04]  /*66c0*/  FADD.FTZ R188, R73, R188 ;  /* 0x000000bc49bc7221 */ /* 0x000fc80000010000 */
[----:B------:R-:W-:-:S07]  /*66d0*/  @P2 FADD.FTZ R188, R203, R188 ;  /* 0x000000bccbbc2221 */ /* 0x000fce0000010000 */
.L_x_865:
[----:B------:R-:W-:-:S04]  /*66e0*/  F2FP.BF16.F32.PACK_AB R72, RZ, R188 ;  /* 0x000000bcff48723e */ /* 0x000fc800000010ff */
[----:B------:R-:W-:-:S07]  /*66f0*/  PRMT R70, R72, 0x7610, R70 ;  /* 0x0000761048467816 */ /* 0x000fce0000000046 */
.L_x_866:
[----:B------:R-:W-:Y:S01]  /*6700*/  SHF.L.U32 R203, R74, 0x10, RZ ;  /* 0x000000104acb7819 */ /* 0x000fe200000006ff */
[----:B------:R-:W-:Y:S06]  /*6710*/  @P3 BRA `(.L_x_867) ;  /* 0x0000000000243947 */ /* 0x000fec0003800000 */
[----:B------:R-:W-:-:S04]  /*6720*/  ISETP.NE.U32.AND P4, PT, RZ, UR12, PT ;  /* 0x0000000cff007c0c */ /* 0x000fc8000bf85070 */
[----:B------:R-:W-:-:S13]  /*6730*/  ISETP.NE.AND.EX P4, PT, RZ, UR13, PT, P4 ;  /* 0x0000000dff007c0c */ /* 0x000fda000bf85340 */
[----:B------:R-:W-:Y:S05]  /*6740*/  @P4 BRA `(.L_x_868) ;  /* 0x0000000000084947 */ /* 0x000fea0003800000 */
[----:B------:R-:W-:Y:S05]  /*6750*/  @P0 BRA `(.L_x_869) ;  /* 0x00000000002c0947 */ /* 0x000fea0003800000 */
[----:B------:R-:W-:Y:S05]  /*6760*/  BRA `(.L_x_870) ;  /* 0x0000000000307947 */ /* 0x000fea0003800000 */
.L_x_868:
[----:B-----5:R-:W-:-:S04]  /*6770*/  PRMT R72, R62, 0x7632, R72 ;  /* 0x000076323e487816 */ /* 0x020fc80000000048 */
[----:B------:R-:W-:-:S05]  /*6780*/  SHF.L.U32 R72, R72, 0x10, RZ ;  /* 0x0000001048487819 */ /* 0x000fca00000006ff */
[----:B------:R-:W-:Y:S01]  /*6790*/  FADD.FTZ R203, R72, R203 ;  /* 0x000000cb48cb7221 */ /* 0x000fe20000010000 */
[----:B------:R-:W-:Y:S06]  /*67a0*/  BRA `(.L_x_869) ;  /* 0x0000000000187947 */ /* 0x000fec0003800000 */
.L_x_867:
[----:B-----5:R-:W-:Y:S02]  /*67b0*/  PRMT R72, R66, 0x7632, R72 ;  /* 0x0000763242487816 */ /* 0x020fe40000000048 */
[----:B------:R-:W-:-:S03]  /*67c0*/  @P2 PRMT R73, R62, 0x7632, R73 ;  /* 0x000076323e492816 */ /* 0x000fc60000000049 */
[----:B------:R-:W-:Y:S01]  /*67d0*/  IMAD.U32 R72, R72, 0x10000, RZ ;  /* 0x0001000048487824 */ /* 0x000fe200078e00ff */
[----:B------:R-:W-:-:S03]  /*67e0*/  @P2 SHF.L.U32 R74, R73, 0x10, RZ ;  /* 0x00000010494a2819 */ /* 0x000fc600000006ff */
[----:B------:R-:W-:-:S04]  /*67f0*/  FADD.FTZ R203, R72, R203 ;  /* 0x000000cb48cb7221 */ /* 0x000fc80000010000 */
[----:B------:R-:W-:-:S07]  /*6800*/  @P2 FADD.FTZ R203, R74, R203 ;  /* 0x000000cb4acb2221 */ /* 0x000fce0000010000 */
.L_x_869:
[----:B------:R-:W-:-:S04]  /*6810*/  F2FP.BF16.F32.PACK_AB R72, RZ, R203 ;  /* 0x000000cbff48723e */ /* 0x000fc800000010ff */
[----:B------:R-:W-:-:S07]  /*6820*/  PRMT R70, R70, 0x5410, R72 ;  /* 0x0000541046467816 */ /* 0x000fce0000000048 */
.L_x_870:
        /* <DEDUP_REMOVED lines=8> */
.L_x_872:
[----:B-----5:R-:W-:-:S04]  /*68b0*/  IMAD.U32 R73, R63, 0x10000, RZ ;  /* 0x000100003f497824 */ /* 0x020fc800078e00ff */
[----:B------:R-:W-:Y:S01]  /*68c0*/  FADD.FTZ R204, R73, R204 ;  /* 0x000000cc49cc7221 */ /* 0x000fe20000010000 */
[----:B------:R-:W-:Y:S06]  /*68d0*/  BRA `(.L_x_873) ;  /* 0x0000000000107947 */ /* 0x000fec0003800000 */
.L_x_871:
[----:B-----5:R-:W-:Y:S02]  /*68e0*/  SHF.L.U32 R73, R67, 0x10, RZ ;  /* 0x0000001043497819 */ /* 0x020fe400000006ff */
[----:B------:R-:W-:-:S03]  /*68f0*/  @P2 SHF.L.U32 R215, R63, 0x10, RZ ;  /* 0x000000103fd72819 */ /* 0x000fc600000006ff */
[----:B------:R-:W-:-:S04]  /*6900*/  FADD.FTZ R204, R73, R204 ;  /* 0x000000cc49cc7221 */ /* 0x000fc80000010000 */
[----:B------:R-:W-:-:S07]  /*6910*/  @P2 FADD.FTZ R204, R215, R204 ;  /* 0x000000ccd7cc2221 */ /* 0x000fce0000010000 */
.L_x_873:
[----:B------:R-:W-:-:S04]  /*6920*/  F2FP.BF16.F32.PACK_AB R72, RZ, R204 ;  /* 0x000000ccff48723e */ /* 0x000fc800000010ff */
[----:B------:R-:W-:-:S07]  /*6930*/  PRMT R71, R72, 0x7610, R71 ;  /* 0x0000761048477816 */ /* 0x000fce0000000047 */
.L_x_874:
[----:B------:R-:W-:Y:S01]  /*6940*/  IMAD.U32 R212, R75, 0x10000, RZ ;  /* 0x000100004bd47824 */ /* 0x000fe200078e00ff */
[----:B------:R-:W-:Y:S06]  /*6950*/  @P3 BRA `(.L_x_875) ;  /* 0x0000000000243947 */ /* 0x000fec0003800000 */
[----:B------:R-:W-:-:S04]  /*6960*/  ISETP.NE.U32.AND P2, PT, RZ, UR12, PT ;  /* 0x0000000cff007c0c */ /* 0x000fc8000bf45070 */
[----:B------:R-:W-:-:S13]  /*6970*/  ISETP.NE.AND.EX P2, PT, RZ, UR13, PT, P2 ;  /* 0x0000000dff007c0c */ /* 0x000fda000bf45320 */
[----:B------:R-:W-:Y:S05]  /*6980*/  @P2 BRA `(.L_x_876) ;  /* 0x0000000000082947 */ /* 0x000fea0003800000 */
[----:B------:R-:W-:Y:S05]  /*6990*/  @P0 BRA `(.L_x_877) ;  /* 0x00000000002c0947 */ /* 0x000fea0003800000 */
[----:B------:R-:W-:Y:S05]  /*69a0*/  BRA `(.L_x_878) ;  /* 0x0000000000307947 */ /* 0x000fea0003800000 */
.L_x_876:
[----:B-----5:R-:W-:-:S04]  /*69b0*/  PRMT R72, R63, 0x7632, R72 ;  /* 0x000076323f487816 */ /* 0x020fc80000000048 */
[----:B------:R-:W-:-:S05]  /*69c0*/  SHF.L.U32 R73, R72, 0x10, RZ ;  /* 0x0000001048497819 */ /* 0x000fca00000006ff */
[----:B------:R-:W-:Y:S01]  /*69d0*/  FADD.FTZ R212, R73, R212 ;  /* 0x000000d449d47221 */ /* 0x000fe20000010000 */
[----:B------:R-:W-:Y:S06]  /*69e0*/  BRA `(.L_x_877) ;  /* 0x0000000000187947 */ /* 0x000fec0003800000 */
.L_x_875:
[----:B-----5:R-:W-:Y:S02]  /*69f0*/  PRMT R72, R67, 0x7632, R72 ;  /* 0x0000763243487816 */ /* 0x020fe40000000048 */
[----:B------:R-:W-:Y:S02]  /*6a00*/  @P2 PRMT R74, R63, 0x7632, R74 ;  /* 0x000076323f4a2816 */ /* 0x000fe4000000004a */
[----:B------:R-:W-:-:S03]  /*6a10*/  SHF.L.U32 R73, R72, 0x10, RZ ;  /* 0x0000001048497819 */ /* 0x000fc600000006ff */
[----:B------:R-:W-:Y:S02]  /*6a20*/  @P2 IMAD.U32 R75, R74, 0x10000, RZ ;  /* 0x000100004a4b2824 */ /* 0x000fe400078e00ff */
[----:B------:R-:W-:-:S04]  /*6a30*/  FADD.FTZ R212, R73, R212 ;  /* 0x000000d449d47221 */ /* 0x000fc80000010000 */
[----:B------:R-:W-:-:S07]  /*6a40*/  @P2 FADD.FTZ R212, R75, R212 ;  /* 0x000000d44bd42221 */ /* 0x000fce0000010000 */
.L_x_877:
[----:B------:R-:W-:-:S04]  /*6a50*/  F2FP.BF16.F32.PACK_AB R72, RZ, R212 ;  /* 0x000000d4ff48723e */ /* 0x000fc800000010ff */
[----:B------:R-:W-:-:S07]  /*6a60*/  PRMT R71, R71, 0x5410, R72 ;  /* 0x0000541047477816 */ /* 0x000fce0000000048 */
.L_x_878:
[----:B------:R-:W0:Y:S02]  /*6a70*/  @P0 LDC.64 R72, c[0x0][0x238] ;  /* 0x00008e00ff480b82 */ /* 0x000e240000000a00 */
[----:B0-----:R-:W-:-:S04]  /*6a80*/  @P0 LEA R72, P2, R214, R72, 0x4 ;  /* 0x00000048d6480211 */ /* 0x001fc800078420ff */
[----:B------:R-:W-:-:S05]  /*6a90*/  @P0 LEA.HI.X R73, R214, R73, RZ, 0x4, P2 ;  /* 0x00000049d6490211 */ /* 0x000fca00010f24ff */
[----:B------:R0:W-:Y:S04]  /*6aa0*/  @P0 STG.E.128 desc[UR4][R72.64], R68 ;  /* 0x0000004448000986 */ /* 0x0001e8000c101d04 */
.L_x_846:
[----:B------:R-:W-:Y:S05]  /*6ab0*/  BSYNC B0 ;  /* 0x0000000000007941 */ /* 0x000fea0003800000 */
.L_x_845:
[----:B01234-:R-:W-:Y:S01]  /*6ac0*/  FADD.FTZ R73, RZ, R82 ;  /* 0x00000052ff497221 */ /* 0x01ffe20000010000 */
[C---:B------:R-:W-:Y:S01]  /*6ad0*/  ISETP.GT.U32.AND P2, PT, R59.reuse, 0x3f, PT ;  /* 0x0000003f3b00780c */ /* 0x040fe20003f44070 */
        /* <DEDUP_REMOVED lines=82> */
[----:B------:R-:W-:Y:S01]  /*7000*/  ISETP.GT.U32.AND P6, PT, R59, 0x3f, PT ;  /* 0x0000003f3b00780c */ /* 0x000fe20003fc4070 */
[----:B0-----:R-:W-:-:S05]  /*7010*/  FADD.FTZ R73, R72, R73 ;  /* 0x0000004948497221 */ /* 0x001fca0000010000 */
[----:B------:R-:W0:Y:S02]  /*7020*/  SHFL.BFLY PT, R74, R73, 0x2, 0x1f ;  /* 0x0c401f00494a7f89 */ /* 0x000e2400000e0000 */
[----:B0-----:R-:W-:-:S05]  /*7030*/  FADD.FTZ R74, R73, R74 ;  /* 0x0000004a494a7221 */ /* 0x001fca0000010000 */
[----:B------:R-:W0:Y:S02]  /*7040*/  SHFL.BFLY PT, R75, R74, 0x4, 0x1f ;  /* 0x0c801f004a4b7f89 */ /* 0x000e2400000e0000 */
[----:B0-----:R-:W-:-:S05]  /*7050*/  FADD.FTZ R75, R74, R75 ;  /* 0x0000004b4a4b7221 */ /* 0x001fca0000010000 */
[----:B------:R-:W0:Y:S02]  /*7060*/  SHFL.BFLY PT, R214, R75, 0x8, 0x1f ;  /* 0x0d001f004bd67f89 */ /* 0x000e2400000e0000 */
[----:B0-----:R-:W-:Y:S02]  /*7070*/  FADD.FTZ R216, R75, R214 ;  /* 0x000000d64bd87221 */ /* 0x001fe40000010000 */
[----:B------:R-:W0:Y:S03]  /*7080*/  LDC R214, c[0x0][0x290] ;  /* 0x0000a400ffd67b82 */ /* 0x000e260000000800 */
[----:B------:R-:W1:Y:S02]  /*7090*/  SHFL.BFLY PT, R215, R216, 0x10, 0x1f ;  /* 0x0e001f00d8d77f89 */ /* 0x000e6400000e0000 */
[----:B-1----:R-:W-:-:S04]  /*70a0*/  FADD.FTZ R215, R216, R215 ;  /* 0x000000d7d8d77221 */ /* 0x002fc80000010000 */
[----:B0-----:R-:W-:-:S04]  /*70b0*/  FMUL.FTZ R215, R215, R214 ;  /* 0x000000d6d7d77220 */ /* 0x001fc80000410000 */
[--C-:B------:R-:W-:Y:S01]  /*70c0*/  FADD.FTZ R72, R82, -R215.reuse ;  /* 0x800000d752487221 */ /* 0x100fe20000010000 */
[--C-:B------:R-:W-:Y:S01]  /*70d0*/  FADD.FTZ R73, R158, -R215.reuse ;  /* 0x800000d79e497221 */ /* 0x100fe20000010000 */
[--C-:B------:R-:W-:Y:S01]  /*70e0*/  FADD.FTZ R217, R157, -R215.reuse ;  /* 0x800000d79dd97221 */ /* 0x100fe20000010000 */
[--C-:B------:R-:W-:Y:S01]  /*70f0*/  FADD.FTZ R75, R175, -R215.reuse ;  /* 0x800000d7af4b7221 */ /* 0x100fe20000010000 */
[----:B------:R-:W-:Y:S01]  /*7100*/  FFMA.FTZ R72, R72, R72, RZ ;  /* 0x0000004848487223 */ /* 0x000fe200000100ff */
[--C-:B------:R-:W-:Y:S01]  /*7110*/  FADD.FTZ R74, R159, -R215.reuse ;  /* 0x800000d79f4a7221 */ /* 0x100fe20000010000 */
[--C-:B------:R-:W-:Y:S02]  /*7120*/  FADD.FTZ R216, R160, -R215.reuse ;  /* 0x800000d7a0d87221 */ /* 0x100fe40000010000 */
[----:B------:R-:W-:Y:S01]  /*7130*/  FFMA.FTZ R72, R73, R73, R72 ;  /* 0x0000004949487223 */ /* 0x000fe20000010048 */
[----:B------:R-:W-:-:S03]  /*7140*/  FADD.FTZ R73, R176, -R215 ;  /* 0x800000d7b0497221 */ /* 0x000fc60000010000 */
[----:B------:R-:W-:-:S04]  /*7150*/  FFMA.FTZ R72, R217, R217, R72 ;  /* 0x000000d9d9487223 */ /* 0x000fc80000010048 */
[----:B------:R-:W-:Y:S01]  /*7160*/  FFMA.FTZ R72, R73, R73, R72 ;  /* 0x0000004949487223 */ /* 0x000fe20000010048 */
[----:B------:R-:W-:-:S03]  /*7170*/  FADD.FTZ R73, R189, -R215 ;  /* 0x800000d7bd497221 */ /* 0x000fc60000010000 */
[----:B------:R-:W-:Y:S01]  /*7180*/  FFMA.FTZ R72, R75, R75, R72 ;  /* 0x0000004b4b487223 */ /* 0x000fe20000010048 */
[----:B------:R-:W-:-:S03]  /*7190*/  FADD.FTZ R75, R190, -R215 ;  /* 0x800000d7be4b7221 */ /* 0x000fc60000010000 */
[----:B------:R-:W-:Y:S01]  /*71a0*/  FFMA.FTZ R72, R73, R73, R72 ;  /* 0x0000004949487223 */ /* 0x000fe20000010048 */
[----:B------:R-:W-:-:S03]  /*71b0*/  FADD.FTZ R73, R205, -R215 ;  /* 0x800000d7cd497221 */ /* 0x000fc60000010000 */
[----:B------:R-:W-:-:S04]  /*71c0*/  FFMA.FTZ R72, R75, R75, R72 ;  /* 0x0000004b4b487223 */ /* 0x000fc80000010048 */
[----:B------:R-:W-:Y:S01]  /*71d0*/  FFMA.FTZ R72, R73, R73, R72 ;  /* 0x0000004949487223 */ /* 0x000fe20000010048 */
[----:B------:R-:W-:-:S04]  /*71e0*/  FADD.FTZ R73, R149, -R215 ;  /* 0x800000d795497221 */ /* 0x000fc80000010000 */
[----:B------:R-:W-:-:S05]  /*71f0*/  FSEL R72, R72, RZ, P1 ;  /* 0x000000ff48487208 */ /* 0x000fca0000800000 */
[----:B------:R-:W-:-:S04]  /*7200*/  FFMA.FTZ R73, R73, R73, R72 ;  /* 0x0000004949497223 */ /* 0x000fc80000010048 */
[----:B------:R-:W-:Y:S01]  /*7210*/  FFMA.FTZ R73, R74, R74, R73 ;  /* 0x0000004a4a497223 */ /* 0x000fe20000010049 */
[----:B------:R-:W-:-:S03]  /*7220*/  FADD.FTZ R74, R174, -R215 ;  /* 0x800000d7ae4a7221 */ /* 0x000fc60000010000 */
        /* <DEDUP_REMOVED lines=10> */
[----:B------:R-:W-:Y:S01]  /*72d0*/  @P6 FFMA.FTZ R72, R74, R74, R73 ;  /* 0x0000004a4a486223 */ /* 0x000fe20000010049 */
[--C-:B------:R-:W-:Y:S01]  /*72e0*/  FADD.FTZ R73, R151, -R215.reuse ;  /* 0x800000d797497221 */ /* 0x100fe20000010000 */
[----:B------:R-:W-:Y:S01]  /*72f0*/  FADD.FTZ R74, R161, -R215 ;  /* 0x800000d7a14a7221 */ /* 0x000fe20000010000 */
[----:B------:R-:W-:Y:S02]  /*7300*/  ISETP.GT.U32.AND P6, PT, R59, 0x5f, PT ;  /* 0x0000005f3b00780c */ /* 0x000fe40003fc4070 */
        /* <DEDUP_REMOVED lines=93> */
[----:B------:R-:W-:-:S04]  /*78e0*/  FFMA.FTZ R73, R216, R216, R73 ;  /* 0x000000d8d8497223 */ /* 0x000fc80000010049 */
        /* <DEDUP_REMOVED lines=10> */
.L_x_908:
[----:B-1----:R-:W-:Y:S01]  /*7990*/  FADD.FTZ R219, R216, R217 ;  /* 0x000000d9d8db7221 */ /* 0x002fe20000010000 */
[----:B0-----:R-:W-:Y:S01]  /*79a0*/  FMUL.FTZ R216, R215, R215 ;  /* 0x000000d7d7d87220 */ /* 0x001fe20000410000 */
[----:B------:R-:W-:Y:S01]  /*79b0*/  LOP3.LUT P2, RZ, R56, 0x800, RZ, 0xc0, !PT ;  /* 0x0000080038ff7812 */ /* 0x000fe2000784c0ff */
[----:B------:R-:W0:Y:S01]  /*79c0*/  @!P5 LDC.64 R74, c[0x0][0x250] ;  /* 0x00009400ff4adb82 */ /* 0x000e220000000a00 */
[----:B------:R-:W-:Y:S01]  /*79d0*/  FFMA.FTZ R214, R219, R214, UR7 ;  /* 0x00000007dbd67e23 */ /* 0x000fe200080100d6 */
[----:B------:R-:W-:Y:S01]  /*79e0*/  BSSY B0, `(.L_x_880) ;  /* 0x000002b000007945 */ /* 0x000fe20003800000 */
[----:B------:R-:W-:Y:S02]  /*79f0*/  FSEL R217, R216, RZ, P2 ;  /* 0x000000ffd8d97208 */ /* 0x000fe40001000000 */
[----:B------:R-:W-:-:S03]  /*7a00*/  FSEL R216, R215, RZ, !P2 ;  /* 0x000000ffd7d87208 */ /* 0x000fc60005000000 */
[----:B------:R-:W1:Y:S01]  /*7a10*/  @!P5 LDC.64 R72, c[0x0][0x258] ;  /* 0x00009600ff48db82 */ /* 0x000e620000000a00 */
[----:B------:R-:W-:-:S06]  /*7a20*/  FADD.FTZ R217, R214, R217 ;  /* 0x000000d9d6d97221 */ /* 0x000fcc0000010000 */
[----:B------:R-:W2:Y:S01]  /*7a30*/  MUFU.RSQ R217, R217 ;  /* 0x000000d900d97308 */ /* 0x000ea20000001400 */
[----:B0-----:R-:W-:-:S05]  /*7a40*/  @!P5 IMAD.WIDE R74, R148, 0x4, R74 ;  /* 0x00000004944ad825 */ /* 0x001fca00078e024a */
[----:B------:R0:W-:Y:S01]  /*7a50*/  @!P5 STG.E desc[UR4][R74.64], R215 ;  /* 0x000000d74a00d986 */ /* 0x0001e2000c101904 */
[----:B-1----:R-:W-:-:S05]  /*7a60*/  @!P5 IMAD.WIDE R72, R148, 0x4, R72 ;  /* 0x000000049448d825 */ /* 0x002fca00078e0248 */
[----:B--2---:R0:W-:Y:S01]  /*7a70*/  @!P5 STG.E desc[UR4][R72.64], R217 ;  /* 0x000000d94800d986 */ /* 0x0041e2000c101904 */
[----:B------:R-:W-:Y:S05]  /*7a80*/  @!P1 BRA `(.L_x_881) ;  /* 0x0000000000809947 */ /* 0x000fea0003800000 */
[----:B0-----:R-:W0:Y:S01]  /*7a90*/  LDC.64 R214, c[0x0][0x2b8] ;  /* 0x0000ae00ffd67b82 */ /* 0x001e220000000a00 */
        /* <DEDUP_REMOVED lines=24> */
[----:B------:R-:W-:Y:S01]  /*7c20*/  F2FP.BF16.F32.PACK_AB R72, R73, R72 ;  /* 0x000000484948723e */ /* 0x000fe200000010ff */
[----:B0-----:R-:W-:Y:S01]  /*7c30*/  IMAD.WIDE.U32 R214, R213, 0x10, R214 ;  /* 0x00000010d5d67825 */ /* 0x001fe200078e00d6 */
[----:B------:R-:W-:-:S02]  /*7c40*/  F2FP.BF16.F32.PACK_AB R73, R75, R218 ;  /* 0x000000da4b49723e */ /* 0x000fc400000010ff */
[----:B------:R-:W-:Y:S02]  /*7c50*/  F2FP.BF16.F32.PACK_AB R74, R219, R74 ;  /* 0x0000004adb4a723e */ /* 0x000fe400000010ff */
[----:B------:R-:W-:Y:S02]  /*7c60*/  F2FP.BF16.F32.PACK_AB R75, R221, R226 ;  /* 0x000000e2dd4b723e */ /* 0x000fe400000010ff */
[----:B------:R-:W-:-:S03]  /*7c70*/  IADD3 R213, R213, 0x20, RZ ;  /* 0x00000020d5d57810 */ /* 0x000fc60007ffe0ff */
[----:B------:R1:W-:Y:S04]  /*7c80*/  STG.E.128 desc[UR4][R214.64], R72 ;  /* 0x00000048d6007986 */ /* 0x0003e8000c101d04 */
.L_x_881:
[----:B------:R-:W-:Y:S05]  /*7c90*/  BSYNC B0 ;  /* 0x0000000000007941 */ /* 0x000fea0003800000 */
.L_x_880:
[----:B------:R-:W-:Y:S01]  /*7ca0*/  ISETP.GE.U32.AND P2, PT, R59, 0x40, PT ;  /* 0x000000403b00780c */ /* 0x000fe20003f46070 */
[----:B------:R-:W-:-:S12]  /*7cb0*/  BSSY B0, `(.L_x_882) ;  /* 0x0000022000007945 */ /* 0x000fd80003800000 */
[----:B------:R-:W-:Y:S05]  /*7cc0*/  @!P2 BRA `(.L_x_883) ;  /* 0x000000000080a947 */ /* 0x000fea0003800000 */
[----:B01----:R-:W0:Y:S01]  /*7cd0*/  LDC.64 R214, c[0x0][0x2b8] ;  /* 0x0000ae00ffd67b82 */ /* 0x003e220000000a00 */
        /* <DEDUP_REMOVED lines=31> */
.L_x_883:
[----:B------:R-:W-:Y:S05]  /*7ed0*/  BSYNC B0 ;  /* 0x0000000000007941 */ /* 0x000fea0003800000 */
.L_x_882:
[----:B------:R-:W-:Y:S01]  /*7ee0*/  ISETP.GE.U32.AND P2, PT, R59, 0x60, PT ;  /* 0x000000603b00780c */ /* 0x000fe20003f46070 */
[----:B------:R-:W-:-:S12]  /*7ef0*/  BSSY B0, `(.L_x_884) ;  /* 0x0000022000007945 */ /* 0x000fd80003800000 */
[----:B------:R-:W-:Y:S05]  /*7f00*/  @!P2 BRA `(.L_x_885) ;  /* 0x000000000080a947 */ /* 0x000fea0003800000 */
[----:B012---:R-:W0:Y:S01]  /*7f10*/  LDC.64 R214, c[0x0][0x2b8] ;  /* 0x0000ae00ffd67b82 */ /* 0x007e220000000a00 */
        /* <DEDUP_REMOVED lines=27> */
[----:B------:R-:W-:Y:S01]  /*80d0*/  F2FP.BF16.F32.PACK_AB R74, R219, R74 ;  /* 0x0000004adb4a723e */ /* 0x000fe200000010ff */
[----:B------:R-:W-:Y:S01]  /*80e0*/  VIADD R213, R213, 0x20 ;  /* 0x00000020d5d57836 */ /* 0x000fe20000000000 */
[----:B------:R-:W-:-:S05]  /*80f0*/  F2FP.BF16.F32.PACK_AB R75, R221, R226 ;  /* 0x000000e2dd4b723e */ /* 0x000fca00000010ff */
[----:B------:R3:W-:Y:S02]  /*8100*/  STG.E.128 desc[UR4][R214.64], R72 ;  /* 0x00000048d6007986 */ /* 0x0007e4000c101d04 */
.L_x_885:
[----:B------:R-:W-:Y:S05]  /*8110*/  BSYNC B0 ;  /* 0x0000000000007941 */ /* 0x000fea0003800000 */
.L_x_884:
[----:B------:R-:W-:Y:S01]  /*8120*/  ISETP.GE.U32.AND P2, PT, R59, 0x80, PT ;  /* 0x000000803b00780c */ /* 0x000fe20003f46070 */
[----:B------:R-:W-:-:S12]  /*8130*/  BSSY B0, `(.L_x_886) ;  /* 0x0000022000007945 */ /* 0x000fd80003800000 */
[----:B------:R-:W-:Y:S05]  /*8140*/  @!P2 BRA `(.L_x_887) ;  /* 0x000000000080a947 */ /* 0x000fea0003800000 */
[----:B0123--:R-:W0:Y:S01]  /*8150*/  LDC.64 R214, c[0x0][0x2b8] ;  /* 0x0000ae00ffd67b82 */ /* 0x00fe220000000a00 */
        /* <DEDUP_REMOVED lines=31> */
.L_x_887:
[----:B------:R-:W-:Y:S05]  /*8350*/  BSYNC B0 ;  /* 0x0000000000007941 */ /* 0x000fea0003800000 */
.L_x_886:
[----:B------:R-:W-:Y:S01]  /*8360*/  ISETP.GE.U32.AND P2, PT, R59, 0xa0, PT ;  /* 0x000000a03b00780c */ /* 0x000fe20003f46070 */
[----:B------:R-:W-:-:S12]  /*8370*/  BSSY B0, `(.L_x_888) ;  /* 0x0000022000007945 */ /* 0x000fd80003800000 */
[----:B------:R-:W-:Y:S05]  /*8380*/  @!P2 BRA `(.L_x_889) ;  /* 0x000000000080a947 */ /* 0x000fea0003800000 */
[----:B01234-:R-:W0:Y:S01]  /*8390*/  LDC.64 R214, c[0x0][0x2b8] ;  /* 0x0000ae00ffd67b82 */ /* 0x01fe220000000a00 */
        /* <DEDUP_REMOVED lines=31> */
.L_x_889:
[----:B------:R-:W-:Y:S05]  /*8590*/  BSYNC B0 ;  /* 0x0000000000007941 */ /* 0x000fea0003800000 */
.L_x_888:
        /* <DEDUP_REMOVED lines=35> */
.L_x_891:
[----:B------:R-:W-:Y:S05]  /*87d0*/  BSYNC B0 ;  /* 0x0000000000007941 */ /* 0x000fea0003800000 */
.L_x_890:
        /* <DEDUP_REMOVED lines=35> */
.L_x_893:
[----:B------:R-:W-:Y:S05]  /*8a10*/  BSYNC B0 ;  /* 0x0000000000007941 */ /* 0x000fea0003800000 */
.L_x_892:
        /* <DEDUP_REMOVED lines=28> */
[----:B0-----:R-:W-:Y:S01]  /*8be0*/  IMAD.WIDE.U32 R214, R213, 0x10, R72 ;  /* 0x00000010d5d67825 */ /* 0x001fe200078e0048 */
[----:B------:R-:W-:-:S02]  /*8bf0*/  F2FP.BF16.F32.PACK_AB R75, R222, R75 ;  /* 0x0000004bde4b723e */ /* 0x000fc400000010ff */
[----:B------:R-:W-:Y:S02]  /*8c00*/  F2FP.BF16.F32.PACK_AB R74, R221, R74 ;  /* 0x0000004add4a723e */ /* 0x000fe400000010ff */
[----:B------:R-:W-:Y:S02]  /*8c10*/  F2FP.BF16.F32.PACK_AB R73, R219, R218 ;  /* 0x000000dadb49723e */ /* 0x000fe400000010ff */
[----:B------:R-:W-:-:S05]  /*8c20*/  F2FP.BF16.F32.PACK_AB R72, R217, R216 ;  /* 0x000000d8d948723e */ /* 0x000fca00000010ff */
[----:B------:R0:W-:Y:S02]  /*8c30*/  STG.E.128 desc[UR4][R214.64], R72 ;  /* 0x00000048d6007986 */ /* 0x0001e4000c101d04 */
.L_x_895:
[----:B------:R-:W-:Y:S05]  /*8c40*/  BSYNC B0 ;  /* 0x0000000000007941 */ /* 0x000fea0003800000 */
.L_x_894:
[----:B01234-:R-:W0:Y:S02]  /*8c50*/  LDC.64 R72, c[0x0][0x210] ;  /* 0x00008400ff487b82 */ /* 0x01fe240000000a00 */
[----:B0-----:R-:W-:-:S04]  /*8c60*/  LEA R148, R72, R148, 0x2 ;  /* 0x0000009448947211 */ /* 0x001fc800078e10ff */
[----:B------:R-:W-:-:S13]  /*8c70*/  ISETP.GE.AND P2, PT, R148, R73, PT ;  /* 0x000000499400720c */ /* 0x000fda0003f46270 */
[----:B------:R-:W-:Y:S05]  /*8c80*/  @!P2 BRA `(.L_x_896) ;  /* 0xffffff880080a947 */ /* 0x000fea000383ffff */
[----:B------:R-:W-:Y:S05]  /*8c90*/  EXIT ;  /* 0x000000000000794d */ /* 0x000fea0003800000 */
.L_x_879:
        /* <DEDUP_REMOVED lines=8> */
.L_x_898:
[----:B------:R-:W-:Y:S05]  /*8d20*/  BSYNC B0 ;  /* 0x0000000000007941 */ /* 0x000fea0003800000 */
.L_x_897:
[----:B------:R-:W-:Y:S01]  /*8d30*/  MOV R73, R217 ;  /* 0x000000d900497202 */ /* 0x000fe20000000f00 */
[----:B------:R-:W-:Y:S01]  /*8d40*/  HFMA2.MMA R221, -RZ, RZ, 0, 1.847743988037109375e-06 ;  /* 0x0000001fffdd7435 */ /* 0x000fe200000001ff */
[----:B------:R-:W-:Y:S01]  /*8d50*/  IMAD.MOV.U32 R220, RZ, RZ, 0x2 ;  /* 0x00000002ffdc7424 */ /* 0x000fe200078e00ff */
[----:B------:R-:W-:Y:S02]  /*8d60*/  MOV R218, 0xffffffff ;  /* 0xffffffff00da7802 */ /* 0x000fe40000000f00 */
[----:B------:R-:W-:-:S05]  /*8d70*/  FADD.FTZ R73, R72, R73 ;  /* 0x0000004948497221 */ /* 0x000fca0000010000 */
[----:B------:R-:W-:-:S07]  /*8d80*/  MOV R219, R73 ;  /* 0x0000004900db7202 */ /* 0x000fce0000000f00 */
[----:B------:R-:W-:Y:S05]  /*8d90*/  WARPSYNC.COLLECTIVE R218, `(.L_x_899) ;  /* 0x00000000da087348 */ /* 0x000fea0003c00000 */
[----:B------:R0:W1:Y:S02]  /*8da0*/  SHFL.BFLY P6, R217, R219, R220, R221 ;  /* 0x0c0000dcdbd97389 */ /* 0x00006400000c00dd */
[----:B01----:R-:W-:Y:S01]  /*8db0*/  ENDCOLLECTIVE ;  /* 0x000000000000791b */ /* 0x003fe20003800000 */
.L_x_899:
[----:B------:R-:W-:Y:S01]  /*8dc0*/  HFMA2.MMA R220, -RZ, RZ, 0, 2.384185791015625e-07 ;  /* 0x00000004ffdc7435 */ /* 0x000fe200000001ff */
[----:B------:R-:W-:-:S04]  /*8dd0*/  IMAD.MOV.U32 R74, RZ, RZ, R217 ;  /* 0x000000ffff4a7224 */ /* 0x000fc800078e00d9 */
[----:B------:R-:W-:-:S05]  /*8de0*/  FADD.FTZ R74, R73, R74 ;  /* 0x0000004a494a7221 */ /* 0x000fca0000010000 */
[----:B------:R-:W-:-:S07]  /*8df0*/  MOV R219, R74 ;  /* 0x0000004a00db7202 */ /* 0x000fce0000000f00 */
[----:B------:R-:W-:Y:S05]  /*8e00*/  WARPSYNC.COLLECTIVE R218, `(.L_x_900) ;  /* 0x00000000da087348 */ /* 0x000fea0003c00000 */
[----:B------:R0:W1:Y:S02]  /*8e10*/  SHFL.BFLY P6, R217, R219, R220, R221 ;  /* 0x0c0000dcdbd97389 */ /* 0x00006400000c00dd */
[----:B01----:R-:W-:Y:S01]  /*8e20*/  ENDCOLLECTIVE ;  /* 0x000000000000791b */ /* 0x003fe20003800000 */
.L_x_900:
[----:B------:R-:W-:Y:S01]  /*8e30*/  HFMA2.MMA R220, -RZ, RZ, 0, 4.76837158203125e-07 ;  /* 0x00000008ffdc7435 */ /* 0x000fe200000001ff */
[----:B------:R-:W-:-:S04]  /*8e40*/  IMAD.MOV.U32 R75, RZ, RZ, R217 ;  /* 0x000000ffff4b7224 */ /* 0x000fc800078e00d9 */
[----:B------:R-:W-:-:S05]  /*8e50*/  FADD.FTZ R75, R74, R75 ;  /* 0x0000004b4a4b7221 */ /* 0x000fca0000010000 */
[----:B------:R-:W-:-:S07]  /*8e60*/  MOV R219, R75 ;  /* 0x0000004b00db7202 */ /* 0x000fce0000000f00 */
[----:B------:R-:W-:Y:S05]  /*8e70*/  WARPSYNC.COLLECTIVE R218, `(.L_x_901) ;  /* 0x00000000da087348 */ /* 0x000fea0003c00000 */
[----:B------:R0:W1:Y:S02]  /*8e80*/  SHFL.BFLY P6, R217, R219, R220, R221 ;  /* 0x0c0000dcdbd97389 */ /* 0x00006400000c00dd */
[----:B01----:R-:W-:Y:S01]  /*8e90*/  ENDCOLLECTIVE ;  /* 0x000000000000791b */ /* 0x003fe20003800000 */
.L_x_901:
[----:B------:R-:W-:Y:S01]  /*8ea0*/  HFMA2.MMA R220, -RZ, RZ, 0, 9.5367431640625e-07 ;  /* 0x00000010ffdc7435 */ /* 0x000fe200000001ff */
[----:B------:R-:W-:-:S04]  /*8eb0*/  IMAD.MOV.U32 R214, RZ, RZ, R217 ;  /* 0x000000ffffd67224 */ /* 0x000fc800078e00d9 */
[----:B------:R-:W-:Y:S02]  /*8ec0*/  FADD.FTZ R216, R75, R214 ;  /* 0x000000d64bd87221 */ /* 0x000fe40000010000 */
[----:B------:R-:W0:Y:S03]  /*8ed0*/  LDC R214, c[0x0][0x290] ;  /* 0x0000a400ffd67b82 */ /* 0x000e260000000800 */
[----:B------:R-:W-:-:S07]  /*8ee0*/  MOV R219, R216 ;  /* 0x000000d800db7202 */ /* 0x000fce0000000f00 */
[----:B0-----:R-:W-:Y:S05]  /*8ef0*/  WARPSYNC.COLLECTIVE R218, `(.L_x_902) ;  /* 0x00000000da087348 */ /* 0x001fea0003c00000 */
[----:B------:R1:W2:Y:S02]  /*8f00*/  SHFL.BFLY P6, R217, R219, R220, R221 ;  /* 0x0c0000dcdbd97389 */ /* 0x0002a400000c00dd */
[----:B012---:R-:W-:Y:S01]  /*8f10*/  ENDCOLLECTIVE ;  /* 0x000000000000791b */ /* 0x007fe20003800000 */
.L_x_902:
[----:B------:R-:W-:Y:S01]  /*8f20*/  HFMA2.MMA R220, -RZ, RZ, 0, 5.9604644775390625e-08 ;  /* 0x00000001ffdc7435 */ /* 0x000fe200000001ff */
[----:B------:R-:W-:Y:S01]  /*8f30*/  IMAD.MOV.U32 R215, RZ, RZ, R217 ;  /* 0x000000ffffd77224 */ /* 0x000fe200078e00d9 */
[----:B------:R-:W-:-:S03]  /*8f40*/  ISETP.GT.U32.AND P6, PT, R59, 0x3f, PT ;  /* 0x0000003f3b00780c */ /* 0x000fc60003fc4070 */
[----:B------:R-:W-:-:S04]  /*8f50*/  FADD.FTZ R215, R216, R215 ;  /* 0x000000d7d8d77221 */ /* 0x000fc80000010000 */
[----:B------:R-:W-:-:S04]  /*8f60*/  FMUL.FTZ R215, R215, R214 ;  /* 0x000000d6d7d77220 */ /* 0x000fc80000410000 */
[--C-:B------:R-:W-:Y:S01]  /*8f70*/  FADD.FTZ R72, R82, -R215.reuse ;  /* 0x800000d752487221 */ /* 0x100fe20000010000 */
[--C-:B------:R-:W-:Y:S01]  /*8f80*/  FADD.FTZ R73, R158, -R215.reuse ;  /* 0x800000d79e497221 */ /* 0x100fe20000010000 */
[----:B------:R-:W-:Y:S02]  /*8f90*/  FADD.FTZ R74, R159, -R215 ;  /* 0x800000d79f4a7221 */ /* 0x000fe40000010000 */
        /* <DEDUP_REMOVED lines=15> */
[----:B------:R-:W-:-:S05]  /*9090*/  FSEL R72, R72, RZ, P1 ;  /* 0x000000ff48487208 */ /* 0x000fca0000800000 */
        /* <DEDUP_REMOVED lines=113> */
[----:B------:R-:W-:-:S07]  /*97b0*/  MOV R219, R72 ;  /* 0x0000004800db7202 */ /* 0x000fce0000000f00 */
[----:B------:R-:W-:Y:S05]  /*97c0*/  WARPSYNC.COLLECTIVE R218, `(.L_x_903) ;  /* 0x00000000da087348 */ /* 0x000fea0003c00000 */
[----:B------:R0:W1:Y:S02]  /*97d0*/  SHFL.BFLY P6, R217, R219, R220, R221 ;  /* 0x0c0000dcdbd97389 */ /* 0x00006400000c00dd */
[----:B01----:R-:W-:Y:S01]  /*97e0*/  ENDCOLLECTIVE ;  /* 0x000000000000791b */ /* 0x003fe20003800000 */
.L_x_903:
[----:B------:R-:W-:Y:S01]  /*97f0*/  HFMA2.MMA R220, -RZ, RZ, 0, 1.1920928955078125e-07 ;  /* 0x00000002ffdc7435 */ /* 0x000fe200000001ff */
[----:B------:R-:W-:-:S04]  /*9800*/  IMAD.MOV.U32 R73, RZ, RZ, R217 ;  /* 0x000000ffff497224 */ /* 0x000fc800078e00d9 */
[----:B------:R-:W-:-:S05]  /*9810*/  FADD.FTZ R73, R72, R73 ;  /* 0x0000004948497221 */ /* 0x000fca0000010000 */
[----:B------:R-:W-:-:S07]  /*9820*/  MOV R219, R73 ;  /* 0x0000004900db7202 */ /* 0x000fce0000000f00 */
[----:B------:R-:W-:Y:S05]  /*9830*/  WARPSYNC.COLLECTIVE R218, `(.L_x_904) ;  /* 0x00000000da087348 */ /* 0x000fea0003c00000 */
[----:B------:R0:W1:Y:S02]  /*9840*/  SHFL.BFLY P6, R217, R219, R220, R221 ;  /* 0x0c0000dcdbd97389 */ /* 0x00006400000c00dd */
[----:B01----:R-:W-:Y:S01]  /*9850*/  ENDCOLLECTIVE ;  /* 0x000000000000791b */ /* 0x003fe20003800000 */
.L_x_904:
[----:B------:R-:W-:Y:S01]  /*9860*/  HFMA2.MMA R220, -RZ, RZ, 0, 2.384185791015625e-07 ;  /* 0x00000004ffdc7435 */ /* 0x000fe200000001ff */
[----:B------:R-:W-:-:S04]  /*9870*/  IMAD.MOV.U32 R74, RZ, RZ, R217 ;  /* 0x000000ffff4a7224 */ /* 0x000fc800078e00d9 */
[----:B------:R-:W-:-:S05]  /*9880*/  FADD.FTZ R74, R73, R74 ;  /* 0x0000004a494a7221 */ /* 0x000fca0000010000 */
[----:B------:R-:W-:-:S07]  /*9890*/  MOV R219, R74 ;  /* 0x0000004a00db7202 */ /* 0x000fce0000000f00 */
[----:B------:R-:W-:Y:S05]  /*98a0*/  WARPSYNC.COLLECTIVE R218, `(.L_x_905) ;  /* 0x00000000da087348 */ /* 0x000fea0003c00000 */
[----:B------:R0:W1:Y:S02]  /*98b0*/  SHFL.BFLY P6, R217, R219, R220, R221 ;  /* 0x0c0000dcdbd97389 */ /* 0x00006400000c00dd */
[----:B01----:R-:W-:Y:S01]  /*98c0*/  ENDCOLLECTIVE ;  /* 0x000000000000791b */ /* 0x003fe20003800000 */
.L_x_905:
[----:B------:R-:W-:Y:S01]  /*98d0*/  HFMA2.MMA R220, -RZ, RZ, 0, 4.76837158203125e-07 ;  /* 0x00000008ffdc7435 */ /* 0x000fe200000001ff */
[----:B------:R-:W-:-:S04]  /*98e0*/  IMAD.MOV.U32 R75, RZ, RZ, R217 ;  /* 0x000000ffff4b7224 */ /* 0x000fc800078e00d9 */
[----:B------:R-:W-:-:S05]  /*98f0*/  FADD.FTZ R75, R74, R75 ;  /* 0x0000004b4a4b7221 */ /* 0x000fca0000010000 */
[----:B------:R-:W-:-:S07]  /*9900*/  MOV R219, R75 ;  /* 0x0000004b00db7202 */ /* 0x000fce0000000f00 */
[----:B------:R-:W-:Y:S05]  /*9910*/  WARPSYNC.COLLECTIVE R218, `(.L_x_906) ;  /* 0x00000000da087348 */ /* 0x000fea0003c00000 */
[----:B------:R0:W1:Y:S02]  /*9920*/  SHFL.BFLY P6, R217, R219, R220, R221 ;  /* 0x0c0000dcdbd97389 */ /* 0x00006400000c00dd */
[----:B01----:R-:W-:Y:S01]  /*9930*/  ENDCOLLECTIVE ;  /* 0x000000000000791b */ /* 0x003fe20003800000 */
.L_x_906:
[----:B------:R-:W-:Y:S01]  /*9940*/  HFMA2.MMA R220, -RZ, RZ, 0, 9.5367431640625e-07 ;  /* 0x00000010ffdc7435 */ /* 0x000fe200000001ff */
[----:B------:R-:W-:-:S04]  /*9950*/  IMAD.MOV.U32 R216, RZ, RZ, R217 ;  /* 0x000000ffffd87224 */ /* 0x000fc800078e00d9 */
[----:B------:R-:W-:-:S05]  /*9960*/  FADD.FTZ R216, R75, R216 ;  /* 0x000000d84bd87221 */ /* 0x000fca0000010000 */
[----:B------:R-:W-:-:S07]  /*9970*/  MOV R219, R216 ;  /* 0x000000d800db7202 */ /* 0x000fce0000000f00 */
[----:B------:R-:W-:Y:S05]  /*9980*/  WARPSYNC.COLLECTIVE R218, `(.L_x_907) ;  /* 0x00000000da087348 */ /* 0x000fea0003c00000 */
[----:B------:R0:W1:Y:S02]  /*9990*/  SHFL.BFLY P6, R217, R219, R220, R221 ;  /* 0x0c0000dcdbd97389 */ /* 0x00006400000c00dd */
[----:B01----:R-:W-:Y:S01]  /*99a0*/  ENDCOLLECTIVE ;  /* 0x000000000000791b */ /* 0x003fe20003800000 */
.L_x_907:
[----:B------:R-:W-:Y:S05]  /*99b0*/  BRA `(.L_x_908) ;  /* 0xffffffdc00f47947 */ /* 0x000fea000383ffff */
.L_x_909:
        /* <DEDUP_REMOVED lines=12> */
.L_x_53076:


//--------------------- .text._ZN10layer_norm31ln_parallel_residual_fwd_kernelINS_13Kernel_traitsI13__nv_bfloat16S2_S2_S2_fjLj2048ELj1ELj4ELj1ELj16ENS_18Kernel_traits_baseILj2048ES2_S2_S2_S2_fjLj128EEEEELb0ELb1ELb1EEEvNS_9FwdParamsE --------------------------
	.section	.text._ZN10layer_norm31ln_parallel_residual_fwd_kernelINS_13Kernel_traitsI13__nv_bfloat16S2_S2_S2_fjLj2048ELj1ELj4ELj1ELj16ENS_18Kernel_traits_baseILj2048ES2_S2_S2_S2_fjLj128EEEEELb0ELb1ELb1EEEvNS_9FwdParamsE,"ax",@progbits
	.align	128
        .global         _ZN10layer_norm31ln_parallel_residual_fwd_kernelINS_13Kernel_traitsI13__nv_bfloat16S2_S2_S2_fjLj2048ELj1ELj4ELj1ELj16ENS_18Kernel_traits_baseILj2048ES2_S2_S2_S2_fjLj128EEEEELb0ELb1ELb1EEEvNS_9FwdParamsE
        .type           _ZN10layer_norm31ln_parallel_residual_fwd_kernelINS_13Kernel_traitsI13__nv_bfloat16S2_S2_S2_fjLj2048ELj1ELj4ELj1ELj16ENS_18Kernel_traits_baseILj2048ES2_S2_S2_S2_fjLj128EEEEELb0ELb1ELb1EEEvNS_9FwdParamsE,@function
        .size           _ZN10layer_norm31ln_parallel_residual_fwd_kernelINS_13Kernel_traitsI13__nv_bfloat16S2_S2_S2_fjLj2048ELj1ELj4ELj1ELj16ENS_18Kernel_traits_baseILj2048ES2_S2_S2_S2_fjLj128EEEEELb0ELb1ELb1EEEvNS_9FwdParamsE,(.L_x_53077 - _ZN10layer_norm31ln_parallel_residual_fwd_kernelINS_13Kernel_traitsI13__nv_bfloat16S2_S2_S2_fjLj2048ELj1ELj4ELj1ELj16ENS_18Kernel_traits_baseILj2048ES2_S2_S2_S2_fjLj128EEEEELb0ELb1ELb1EEEvNS_9FwdParamsE)
        .other          _ZN10layer_norm31ln_parallel_residual_fwd_kernelINS_13Kernel_traitsI13__nv_bfloat16S2_S2_S2_fjLj2048ELj1ELj4ELj1ELj16ENS_18Kernel_traits_baseILj2048ES2_S2_S2_S2_fjLj128EEEEELb0ELb1ELb1EEEvNS_9FwdParamsE,@"STO_CUDA_ENTRY STV_DEFAULT"
_ZN10layer_norm31ln_parallel_residual_fwd_kernelINS_13Kernel_traitsI13__nv_bfloat16S2_S2_S2_fjLj2048ELj1ELj4ELj1ELj16ENS_18Kernel_traits_baseILj2048ES2_S2_S2_S2_fjLj128EEEEELb0ELb1ELb1EEEvNS_9FwdParamsE:
.text._ZN10layer_norm31ln_parallel_residual_fwd_kernelINS_13Kernel_traitsI13__nv_bfloat16S2_S2_S2_fjLj2048ELj1ELj4ELj1ELj16ENS_18Kernel_traits_baseILj2048ES2_S2_S2_S2_fjLj128EEEEELb0ELb1ELb1EEEvNS_9FwdParamsE:
[----:B------:R-:W-:Y:S01]  /*0000*/  LDC R1, c[0x0][0x28] ;  /* 0x00000a00ff017b82 */ /* 0x000fe20000000800 */
[----:B------:R-:W0:Y:S01]  /*0010*/  S2R R100, SR_TID.X ;  /* 0x0000000000647919 */ /* 0x000e220000002100 */
[----:B------:R-:W-:-:S06]  /*0020*/  ULDC.64 UR4, c[0x0][0x2c8] ;  /* 0x0000b20000047ab9 */ /* 0x000fcc0000000a00 */
[----:B------:R-:W1:Y:S01]  /*0030*/  LDC.64 R134, c[0x0][0x228] ;  /* 0x00008a00ff867b82 */ /* 0x000e620000000a00 */
[----:B------:R-:W-:Y:S01]  /*0040*/  ISETP.NE.U32.AND P1, PT, RZ, UR4, PT ;  /* 0x00000004ff007c0c */ /* 0x000fe2000bf25070 */
[----:B------:R-:W2:Y:S01]  /*0050*/  S2R R101, SR_CTAID.X ;  /* 0x0000000000657919 */ /* 0x000ea20000002500 */
[----:B------:R-:W-:Y:S01]  /*0060*/  ULDC UR8, c[0x0][0x214] ;  /* 0x0000850000087ab9 */ /* 0x000fe20000000800 */
[----:B------:R-:W-:Y:S01]  /*0070*/  ULDC.64 UR6, c[0x0][0x260] ;  /* 0x0000980000067ab9 */ /* 0x000fe20000000a00 */
[----:B------:R-:W-:Y:S02]  /*0080*/  ISETP.NE.AND.EX P1, PT, RZ, UR5, PT, P1 ;  /* 0x00000005ff007c0c */ /* 0x000fe4000bf25310 */
[----:B0-----:R-:W-:-:S04]  /*0090*/  SHF.L.U32 R0, R100, 0x4, RZ ;  /* 0x0000000464007819 */ /* 0x001fc800000006ff */
[----:B------:R-:W-:-:S04]  /*00a0*/  LOP3.LUT R2, R0, 0x1f0, RZ, 0xc0, !PT ;  /* 0x000001f000027812 */ /* 0x000fc800078ec0ff */
[----:B------:R-:W-:-:S04]  /*00b0*/  IADD3 R4, P0, R2, UR4, RZ ;  /* 0x0000000402047c10 */ /* 0x000fc8000ff1e0ff */
[----:B------:R-:W-:Y:S01]  /*00c0*/  IADD3.X R5, RZ, UR5, RZ, P0, !PT ;  /* 0x00000005ff057c10 */ /* 0x000fe200087fe4ff */
[----:B------:R-:W-:-:S04]  /*00d0*/  ULDC.64 UR4, c[0x0][0x208] ;  /* 0x0000820000047ab9 */ /* 0x000fc80000000a00 */
[----:B------:R0:W5:Y:S04]  /*00e0*/  @P1 LDG.E.128 R48, desc[UR4][R4.64] ;  /* 0x0000000404301981 */ /* 0x000168000c1e1d00 */
[----:B------:R0:W5:Y:S04]  /*00f0*/  @P1 LDG.E.128 R52, desc[UR4][R4.64+0x200] ;  /* 0x0002000404341981 */ /* 0x000168000c1e1d00 */
[----:B------:R0:W5:Y:S04]  /*0100*/  @P1 LDG.E.128 R56, desc[UR4][R4.64+0x400] ;  /* 0x0004000404381981 */ /* 0x000168000c1e1d00 */
[----:B------:R0:W5:Y:S04]  /*0110*/  @P1 LDG.E.128 R60, desc[UR4][R4.64+0x600] ;  /* 0x00060004043c1981 */ /* 0x000168000c1e1d00 */
[----:B------:R0:W5:Y:S04]  /*0120*/  @P1 LDG.E.128 R44, desc[UR4][R4.64+0x800] ;  /* 0x00080004042c1981 */ /* 0x000168000c1e1d00 */
[----:B------:R0:W5:Y:S04]  /*0130*/  @P1 LDG.E.128 R40, desc[UR4][R4.64+0xa00] ;  /* 0x000a000404281981 */ /* 0x000168000c1e1d00 */
[----:B------:R0:W5:Y:S04]  /*0140*/  @P1 LDG.E.128 R36, desc[UR4][R4.64+0xc00] ;  /* 0x000c000404241981 */ /* 0x000168000c1e1d00 */
[----:B------:R0:W5:Y:S01]  /*0150*/  @P1 LDG.E.128 R32, desc[UR4][R4.64+0xe00] ;  /* 0x000e000404201981 */ /* 0x000162000c1e1d00 */
[----:B------:R-:W-:-:S02]  /*0160*/  SHF.R.U32.HI R0, RZ, 0x5, R100 ;  /* 0x00000005ff007819 */ /* 0x000fc40000011664 */
[----:B------:R-:W-:Y:S02]  /*0170*/  IADD3 R2, P0, R2, UR6, RZ ;  /* 0x0000000602027c10 */ /* 0x000fe4000ff1e0ff */
[----:B--2---:R-:W-:-:S03]  /*0180*/  LEA R101, R101, R0, 0x2 ;  /* 0x0000000065657211 */ /* 0x004fc600078e10ff */
[----:B------:R-:W-:Y:S01]  /*0190*/  IMAD.X R3, RZ, RZ, UR7, P0 ;  /* 0x00000007ff037e24 */ /* 0x000fe200080e06ff */
[----:B------:R-:W-:Y:S01]  /*01a0*/  ISETP.GE.AND P2, PT, R101, UR8, PT ;  /* 0x0000000865007c0c */ /* 0x000fe2000bf46270 */
[----:B------:R-:W-:Y:S02]  /*01b0*/  ULDC.64 UR8, c[0x0][0x230] ;  /* 0x00008c0000087ab9 */ /* 0x000fe40000000a00 */
[----:B-1----:R-:W-:-:S04]  /*01c0*/  LOP3.LUT P0, RZ, R134, UR8, RZ, 0xfc, !PT ;  /* 0x0000000886ff7c12 */ /* 0x002fc8000f80fcff */
[----:B------:R-:W-:-:S06]  /*01d0*/  LOP3.LUT P0, RZ, R135, UR9, RZ, 0xfc, P0 ;  /* 0x0000000987ff7c12 */ /* 0x000fcc000800fcff */
[----:B0-----:R-:W-:Y:S07]  /*01e0*/  @P2 EXIT ;  /* 0x000000000000294d */ /* 0x001fee0003800000 */
[----:B------:R0:W5:Y:S04]  /*01f0*/  LDG.E.128 R96, desc[UR4][R2.64] ;  /* 0x0000000402607981 */ /* 0x000168000c1e1d00 */
[----:B------:R0:W5:Y:S04]  /*0200*/  LDG.E.128 R28, desc[UR4][R2.64+0x200] ;  /* 0x00020004021c7981 */ /* 0x000168000c1e1d00 */
[----:B------:R0:W5:Y:S04]  /*0210*/  LDG.E.128 R24, desc[UR4][R2.64+0x400] ;  /* 0x0004000402187981 */ /* 0x000168000c1e1d00 */
[----:B------:R0:W5:Y:S04]  /*0220*/  LDG.E.128 R20, desc[UR4][R2.64+0x600] ;  /* 0x0006000402147981 */ /* 0x000168000c1e1d00 */
[----:B------:R0:W5:Y:S04]  /*0230*/  LDG.E.128 R16, desc[UR4][R2.64+0x800] ;  /* 0x0008000402107981 */ /* 0x000168000c1e1d00 */
[----:B------:R0:W5:Y:S04]  /*0240*/  LDG.E.128 R12, desc[UR4][R2.64+0xa00] ;  /* 0x000a0004020c7981 */ /* 0x000168000c1e1d00 */
[----:B------:R0:W5:Y:S04]  /*0250*/  LDG.E.128 R8, desc[UR4][R2.64+0xc00] ;  /* 0x000c000402087981 */ /* 0x000168000c1e1d00 */
[----:B------:R0:W5:Y:S02]  /*0260*/  LDG.E.128 R4, desc[UR4][R2.64+0xe00] ;  /* 0x000e000402047981 */ /* 0x000164000c1e1d00 */
[----:B-----5:R-:W-:-:S02]  /*0270*/  @!P1 CS2R R50, SRZ ;  /* 0x0000000000329805 */ /* 0x020fc4000001ff00 */
[----:B------:R-:W-:Y:S02]  /*0280*/  @!P1 CS2R R54, SRZ ;  /* 0x0000000000369805 */ /* 0x000fe4000001ff00 */
[----:B------:R-:W-:Y:S02]  /*0290*/  @!P1 CS2R R58, SRZ ;  /* 0x00000000003a9805 */ /* 0x000fe4000001ff00 */
[----:B------:R-:W-:Y:S02]  /*02a0*/  @!P1 CS2R R62, SRZ ;  /* 0x00000000003e9805 */ /* 0x000fe4000001ff00 */
[----:B------:R-:W-:Y:S02]  /*02b0*/  @!P1 CS2R R46, SRZ ;  /* 0x00000000002e9805 */ /* 0x000fe4000001ff00 */
[----:B------:R-:W-:Y:S02]  /*02c0*/  @!P1 CS2R R42, SRZ ;  /* 0x00000000002a9805 */ /* 0x000fe4000001ff00 */
[----:B------:R-:W-:-:S02]  /*02d0*/  @!P1 CS2R R38, SRZ ;  /* 0x0000000000269805 */ /* 0x000fc4000001ff00 */
        /* <DEDUP_REMOVED lines=9> */
[----:B------:R-:W-:Y:S01]  /*0370*/  PRMT R92, R51, 0x7632, R92 ;  /* 0x00007632335c7816 */ /* 0x000fe2000000005c */
[----:B------:R-:W-:Y:S01]  /*0380*/  ULDC.U8 UR6, c[0x0][0x2a0] ;  /* 0x0000a80000067ab9 */ /* 0x000fe20000000000 */
        /* <DEDUP_REMOVED lines=14> */
[----:B------:R-:W-:Y:S01]  /*0470*/  ISETP.NE.U32.AND P2, PT, R134, RZ, PT ;  /* 0x000000ff8600720c */ /* 0x000fe20003f45070 */
        /* <DEDUP_REMOVED lines=18> */
[----:B------:R-:W-:Y:S01]  /*05a0*/  ULDC UR7, c[0x0][0x218] ;  /* 0x0000860000077ab9 */ /* 0x000fe20000000800 */
[----:B------:R-:W-:Y:S01]  /*05b0*/  PRMT R83, R60, 0x7632, R83 ;  /* 0x000076323c537816 */ /* 0x000fe20000000053 */
[----:B------:R-:W-:Y:S01]  /*05c0*/  ULDC UR8, c[0x0][0x2d8] ;  /* 0x0000b60000087ab9 */ /* 0x000fe20000000800 */
[----:B------:R-:W-:Y:S01]  /*05d0*/  PRMT R82, R61, 0x7632, R82 ;  /* 0x000076323d527816 */ /* 0x000fe20000000052 */
[----:B------:R-:W-:Y:S01]  /*05e0*/  ULDC.64 UR14, c[0x0][0x230] ;  /* 0x00008c00000e7ab9 */ /* 0x000fe20000000a00 */
[----:B------:R-:W-:Y:S01]  /*05f0*/  PRMT R81, R62, 0x7632, R81 ;  /* 0x000076323e517816 */ /* 0x000fe20000000051 */
[----:B------:R-:W-:Y:S01]  /*0600*/  ULDC.64 UR12, c[0x0][0x228] ;  /* 0x00008a00000c7ab9 */ /* 0x000fe20000000a00 */
[----:B------:R-:W-:Y:S01]  /*0610*/  PRMT R79, R44, 0x7632, R79 ;  /* 0x000076322c4f7816 */ /* 0x000fe2000000004f */
[----:B------:R-:W-:Y:S01]  /*0620*/  ULDC.64 UR10, c[0x0][0x2b8] ;  /* 0x0000ae00000a7ab9 */ /* 0x000fe20000000a00 */
[----:B------:R-:W-:-:S02]  /*0630*/  PRMT R78, R45, 0x7632, R78 ;  /* 0x000076322d4e7816 */ /* 0x000fc4000000004e */
[----:B------:R-:W-:Y:S02]  /*0640*/  PRMT R77, R46, 0x7632, R77 ;  /* 0x000076322e4d7816 */ /* 0x000fe4000000004d */
[----:B------:R-:W-:Y:S02]  /*0650*/  PRMT R75, R40, 0x7632, R75 ;  /* 0x00007632284b7816 */ /* 0x000fe4000000004b */
[----:B------:R-:W-:Y:S02]  /*0660*/  PRMT R74, R41, 0x7632, R74 ;  /* 0x00007632294a7816 */ /* 0x000fe4000000004a */
[----:B------:R-:W-:Y:S02]  /*0670*/  PRMT R73, R42, 0x7632, R73 ;  /* 0x000076322a497816 */ /* 0x000fe40000000049 */
[----:B------:R-:W-:Y:S02]  /*0680*/  PRMT R71, R36, 0x7632, R71 ;  /* 0x0000763224477816 */ /* 0x000fe40000000047 */
[----:B------:R-:W-:-:S02]  /*0690*/  PRMT R70, R37, 0x7632, R70 ;  /* 0x0000763225467816 */ /* 0x000fc40000000046 */
[----:B------:R-:W-:Y:S02]  /*06a0*/  PRMT R69, R38, 0x7632, R69 ;  /* 0x0000763226457816 */ /* 0x000fe40000000045 */
[----:B------:R-:W-:Y:S02]  /*06b0*/  PRMT R67, R32, 0x7632, R67 ;  /* 0x0000763220437816 */ /* 0x000fe40000000043 */
[----:B------:R-:W-:Y:S02]  /*06c0*/  PRMT R66, R33, 0x7632, R66 ;  /* 0x0000763221427816 */ /* 0x000fe40000000042 */
[----:B------:R-:W-:Y:S02]  /*06d0*/  PRMT R65, R34, 0x7632, R65 ;  /* 0x0000763222417816 */ /* 0x000fe40000000041 */
        /* <DEDUP_REMOVED lines=24> */
[----:B------:R-:W-:Y:S02]  /*0860*/  ISETP.NE.AND.EX P1, PT, R135, RZ, PT, P2 ;  /* 0x000000ff8700720c */ /* 0x000fe40003f25320 */
[----:B------:R-:W-:-:S02]  /*0870*/  LOP3.LUT R100, R100, 0x1f, RZ, 0xc0, !PT ;  /* 0x0000001f64647812 */ /* 0x000fc400078ec0ff */
[----:B------:R-:W-:Y:S02]  /*0880*/  ISETP.NE.AND P5, PT, RZ, UR6, PT ;  /* 0x00000006ff007c0c */ /* 0x000fe4000bfa5270 */
        /* <DEDUP_REMOVED lines=23> */
[----:B0-----:R-:W-:-:S07]  /*0a00*/  SHF.L.U32 R65, R65, 0x10, RZ ;  /* 0x0000001041417819 */ /* 0x001fce00000006ff */
.L_x_1167:
[----:B---3--:R-:W0:Y:S01]  /*0a10*/  LDC.64 R2, c[0x0][0x220] ;  /* 0x00008800ff027b82 */ /* 0x008e220000000a00 */
[----:B------:R-:W-:Y:S01]  /*0a20*/  IMAD R0, R101, UR7, RZ ;  /* 0x0000000765007c24 */ /* 0x000fe2000f8e02ff */
[----:B------:R-:W-:-:S04]  /*0a30*/  ISETP.NE.U32.AND P2, PT, RZ, UR14, PT ;  /* 0x0000000eff007c0c */ /* 0x000fc8000bf45070 */
[----:B------:R-:W-:Y:S02]  /*0a40*/  SHF.R.S32.HI R45, RZ, 0x1f, R0 ;  /* 0x0000001fff2d7819 */ /* 0x000fe40000011400 */
[----:B------:R-:W-:Y:S02]  /*0a50*/  ISETP.NE.AND.EX P2, PT, RZ, UR15, PT, P2 ;  /* 0x0000000fff007c0c */ /* 0x000fe4000bf45320 */
[----:B------:R-:W-:-:S04]  /*0a60*/  LEA.HI R45, R45, R0, RZ, 0x3 ;  /* 0x000000002d2d7211 */ /* 0x000fc800078f18ff */
[----:B------:R-:W-:-:S04]  /*0a70*/  LEA.HI.SX32 R55, R45, R100, 0x1d ;  /* 0x000000642d377211 */ /* 0x000fc800078feaff */
[----:B------:R-:W-:-:S03]  /*0a80*/  @P1 LEA R48, P3, R55, UR12, 0x4 ;  /* 0x0000000c37301c11 */ /* 0x000fc6000f8620ff */
[C---:B------:R-:W-:Y:S02]  /*0a90*/  @P2 LEA R50, P4, R55.reuse, UR14, 0x4 ;  /* 0x0000000e37322c11 */ /* 0x040fe4000f8820ff */
[C---:B------:R-:W-:Y:S01]  /*0aa0*/  @P1 LEA.HI.X R49, R55.reuse, UR13, RZ, 0x4, P3 ;  /* 0x0000000d37311c11 */ /* 0x040fe200098f24ff */
[C---:B0-----:R-:W-:Y:S01]  /*0ab0*/  IMAD.WIDE.U32 R44, R55.reuse, 0x10, R2 ;  /* 0x00000010372c7825 */ /* 0x041fe200078e0002 */
[----:B------:R-:W-:-:S03]  /*0ac0*/  @P2 LEA.HI.X R51, R55, UR15, RZ, 0x4, P4 ;  /* 0x0000000f37332c11 */ /* 0x000fc6000a0f24ff */
[----:B-----5:R0:W5:Y:S04]  /*0ad0*/  @P1 LDG.E.128 R32, desc[UR4][R48.64] ;  /* 0x0000000430201981 */ /* 0x020168000c1e1d00 */
[----:B------:R-:W2:Y:S04]  /*0ae0*/  LDG.E.128 R44, desc[UR4][R44.64] ;  /* 0x000000042c2c7981 */ /* 0x000ea8000c1e1d00 */
        /* <DEDUP_REMOVED lines=11> */
.L_x_911:
[----:B-----5:R-:W-:-:S05]  /*0ba0*/  SHF.L.U32 R49, R36, 0x10, RZ ;  /* 0x0000001024317819 */ /* 0x020fca00000006ff */
[----:B------:R-:W-:Y:S01]  /*0bb0*/  FADD.FTZ R54, R54, R49 ;  /* 0x0000003136367221 */ /* 0x000fe20000010000 */
[----:B------:R-:W-:Y:S06]  /*0bc0*/  BRA `(.L_x_912) ;  /* 0x0000000000107947 */ /* 0x000fec0003800000 */
.L_x_910:
[----:B-----5:R-:W-:Y:S01]  /*0bd0*/  SHF.L.U32 R49, R32, 0x10, RZ ;  /* 0x0000001020317819 */ /* 0x020fe200000006ff */
[----:B------:R-:W-:-:S04]  /*0be0*/  @P2 IMAD.U32 R51, R36, 0x10000, RZ ;  /* 0x0001000024332824 */ /* 0x000fc800078e00ff */
[----:B------:R-:W-:-:S04]  /*0bf0*/  FADD.FTZ R54, R54, R49 ;  /* 0x0000003136367221 */ /* 0x000fc80000010000 */
[----:B------:R-:W-:-:S07]  /*0c00*/  @P2 FADD.FTZ R54, R54, R51 ;  /* 0x0000003336362221 */ /* 0x000fce0000010000 */
.L_x_912:
[----:B------:R-:W-:-:S04]  /*0c10*/  F2FP.BF16.F32.PACK_AB R0, RZ, R54 ;  /* 0x00000036ff00723e */ /* 0x000fc800000010ff */
[----:B------:R-:W-:-:S07]  /*0c20*/  PRMT R40, R0, 0x7610, R40 ;  /* 0x0000761000287816 */ /* 0x000fce0000000028 */
.L_x_913:
[----:B------:R-:W-:Y:S01]  /*0c30*/  SHF.L.U32 R57, R57, 0x10, RZ ;  /* 0x0000001039397819 */ /* 0x000fe200000006ff */
[----:B------:R-:W-:Y:S06]  /*0c40*/  @P3 BRA `(.L_x_914) ;  /* 0x0000000000243947 */ /* 0x000fec0003800000 */
[----:B------:R-:W-:-:S04]  /*0c50*/  ISETP.NE.U32.AND P4, PT, RZ, UR14, PT ;  /* 0x0000000eff007c0c */ /* 0x000fc8000bf85070 */
[----:B------:R-:W-:-:S13]  /*0c60*/  ISETP.NE.AND.EX P4, PT, RZ, UR15, PT, P4 ;  /* 0x0000000fff007c0c */ /* 0x000fda000bf85340 */
[----:B------:R-:W-:Y:S05]  /*0c70*/  @P4 BRA `(.L_x_915) ;  /* 0x0000000000084947 */ /* 0x000fea0003800000 */
[----:B------:R-:W-:Y:S05]  /*0c80*/  @P0 BRA `(.L_x_916) ;  /* 0x00000000002c0947 */ /* 0x000fea0003800000 */
[----:B------:R-:W-:Y:S05]  /*0c90*/  BRA `(.L_x_917) ;  /* 0x0000000000307947 */ /* 0x000fea0003800000 */
.L_x_915:
[----:B-----5:R-:W-:-:S04]  /*0ca0*/  PRMT R0, R36, 0x7632, R0 ;  /* 0x0000763224007816 */ /* 0x020fc80000000000 */
[----:B------:R-:W-:-:S05]  /*0cb0*/  SHF.L.U32 R0, R0, 0x10, RZ ;  /* 0x0000001000007819 */ /* 0x000fca00000006ff */
[----:B------:R-:W-:Y:S01]  /*0cc0*/  FADD.FTZ R57, R57, R0 ;  /* 0x0000000039397221 */ /* 0x000fe20000010000 */
[----:B------:R-:W-:Y:S06]  /*0cd0*/  BRA `(.L_x_916) ;  /* 0x0000000000187947 */ /* 0x000fec0003800000 */
.L_x_914:
[----:B-----5:R-:W-:Y:S02]  /*0ce0*/  PRMT R0, R32, 0x7632, R0 ;  /* 0x0000763220007816 */ /* 0x020fe40000000000 */
[----:B------:R-:W-:Y:S02]  /*0cf0*/  @P2 PRMT R44, R36, 0x7632, R44 ;  /* 0x00007632242c2816 */ /* 0x000fe4000000002c */
[----:B------:R-:W-:-:S03]  /*0d00*/  SHF.L.U32 R0, R0, 0x10, RZ ;  /* 0x0000001000007819 */ /* 0x000fc600000006ff */
[----:B------:R-:W-:Y:S02]  /*0d10*/  @P2 IMAD.U32 R44, R44, 0x10000, RZ ;  /* 0x000100002c2c2824 */ /* 0x000fe400078e00ff */
[----:B------:R-:W-:-:S04]  /*0d20*/  FADD.FTZ R57, R57, R0 ;  /* 0x0000000039397221 */ /* 0x000fc80000010000 */
[----:B------:R-:W-:-:S07]  /*0d30*/  @P2 FADD.FTZ R57, R57, R44 ;  /* 0x0000002c39392221 */ /* 0x000fce0000010000 */
.L_x_916:
[----:B------:R-:W-:-:S04]  /*0d40*/  F2FP.BF16.F32.PACK_AB R0, RZ, R57 ;  /* 0x00000039ff00723e */ /* 0x000fc800000010ff */
[----:B------:R-:W-:-:S07]  /*0d50*/  PRMT R40, R40, 0x5410, R0 ;  /* 0x0000541028287816 */ /* 0x000fce0000000000 */
.L_x_917:
        /* <DEDUP_REMOVED lines=8> */
.L_x_919:
[----:B-----5:R-:W-:-:S05]  /*0de0*/  SHF.L.U32 R49, R37, 0x10, RZ ;  /* 0x0000001025317819 */ /* 0x020fca00000006ff */
[----:B------:R-:W-:Y:S01]  /*0df0*/  FADD.FTZ R56, R56, R49 ;  /* 0x0000003138387221 */ /* 0x000fe20000010000 */
[----:B------:R-:W-:Y:S06]  /*0e00*/  BRA `(.L_x_920) ;  /* 0x0000000000107947 */ /* 0x000fec0003800000 */
.L_x_918:
[----:B-----5:R-:W-:Y:S01]  /*0e10*/  SHF.L.U32 R49, R33, 0x10, RZ ;  /* 0x0000001021317819 */ /* 0x020fe200000006ff */
[----:B------:R-:W-:-:S04]  /*0e20*/  @P2 IMAD.U32 R51, R37, 0x10000, RZ ;  /* 0x0001000025332824 */ /* 0x000fc800078e00ff */
[----:B------:R-:W-:-:S04]  /*0e30*/  FADD.FTZ R56, R56, R49 ;  /* 0x0000003138387221 */ /* 0x000fc80000010000 */
[----:B------:R-:W-:-:S07]  /*0e40*/  @P2 FADD.FTZ R56, R56, R51 ;  /* 0x0000003338382221 */ /* 0x000fce0000010000 */
.L_x_920:
[----:B------:R-:W-:-:S04]  /*0e50*/  F2FP.BF16.F32.PACK_AB R0, RZ, R56 ;  /* 0x00000038ff00723e */ /* 0x000fc800000010ff */
[----:B------:R-:W-:-:S07]  /*0e60*/  PRMT R41, R0, 0x7610, R41 ;  /* 0x0000761000297816 */ /* 0x000fce0000000029 */
.L_x_921:
[----:B------:R-:W-:Y:S01]  /*0e70*/  SHF.L.U32 R59, R45, 0x10, RZ ;  /* 0x000000102d3b7819 */ /* 0x000fe200000006ff */
[----:B------:R-:W-:Y:S06]  /*0e80*/  @P3 BRA `(.L_x_922) ;  /* 0x0000000000243947 */ /* 0x000fec0003800000 */
[----:B------:R-:W-:-:S04]  /*0e90*/  ISETP.NE.U32.AND P4, PT, RZ, UR14, PT ;  /* 0x0000000eff007c0c */ /* 0x000fc8000bf85070 */
[----:B------:R-:W-:-:S13]  /*0ea0*/  ISETP.NE.AND.EX P4, PT, RZ, UR15, PT, P4 ;  /* 0x0000000fff007c0c */ /* 0x000fda000bf85340 */
[----:B------:R-:W-:Y:S05]  /*0eb0*/  @P4 BRA `(.L_x_923) ;  /* 0x0000000000084947 */ /* 0x000fea0003800000 */
[----:B------:R-:W-:Y:S05]  /*0ec0*/  @P0 BRA `(.L_x_924) ;  /* 0x00000000002c0947 */ /* 0x000fea0003800000 */
[----:B------:R-:W-:Y:S05]  /*0ed0*/  BRA `(.L_x_925) ;  /* 0x0000000000307947 */ /* 0x000fea0003800000 */
.L_x_923:
[----:B-----5:R-:W-:-:S04]  /*0ee0*/  PRMT R0, R37, 0x7632, R0 ;  /* 0x0000763225007816 */ /* 0x020fc80000000000 */
[----:B------:R-:W-:-:S05]  /*0ef0*/  SHF.L.U32 R0, R0, 0x10, RZ ;  /* 0x0000001000007819 */ /* 0x000fca00000006ff */
[----:B------:R-:W-:Y:S01]  /*0f00*/  FADD.FTZ R59, R59, R0 ;  /* 0x000000003b3b7221 */ /* 0x000fe20000010000 */
[----:B------:R-:W-:Y:S06]  /*0f10*/  BRA `(.L_x_924) ;  /* 0x0000000000187947 */ /* 0x000fec0003800000 */
.L_x_922:
[----:B-----5:R-:W-:Y:S02]  /*0f20*/  PRMT R0, R33, 0x7632, R0 ;  /* 0x0000763221007816 */ /* 0x020fe40000000000 */
[----:B------:R-:W-:Y:S02]  /*0f30*/  @P2 PRMT R44, R37, 0x7632, R44 ;  /* 0x00007632252c2816 */ /* 0x000fe4000000002c */
[----:B------:R-:W-:-:S03]  /*0f40*/  SHF.L.U32 R0, R0, 0x10, RZ ;  /* 0x0000001000007819 */ /* 0x000fc600000006ff */
[----:B------:R-:W-:Y:S02]  /*0f50*/  @P2 IMAD.U32 R44, R44, 0x10000, RZ ;  /* 0x000100002c2c2824 */ /* 0x000fe400078e00ff */
[----:B------:R-:W-:-:S04]  /*0f60*/  FADD.FTZ R59, R59, R0 ;  /* 0x000000003b3b7221 */ /* 0x000fc80000010000 */
[----:B------:R-:W-:-:S07]  /*0f70*/  @P2 FADD.FTZ R59, R59, R44 ;  /* 0x0000002c3b3b2221 */ /* 0x000fce0000010000 */
.L_x_924:
[----:B------:R-:W-:-:S04]  /*0f80*/  F2FP.BF16.F32.PACK_AB R0, RZ, R59 ;  /* 0x0000003bff00723e */ /* 0x000fc800000010ff */
[----:B------:R-:W-:-:S07]  /*0f90*/  PRMT R41, R41, 0x5410, R0 ;  /* 0x0000541029297816 */ /* 0x000fce0000000000 */
.L_x_925:
        /* <DEDUP_REMOVED lines=8> */
.L_x_927:
[----:B-----5:R-:W-:-:S05]  /*1020*/  SHF.L.U32 R45, R38, 0x10, RZ ;  /* 0x00000010262d7819 */ /* 0x020fca00000006ff */
[----:B------:R-:W-:Y:S01]  /*1030*/  FADD.FTZ R58, R58, R45 ;  /* 0x0000002d3a3a7221 */ /* 0x000fe20000010000 */
[----:B------:R-:W-:Y:S06]  /*1040*/  BRA `(.L_x_928) ;  /* 0x0000000000107947 */ /* 0x000fec0003800000 */
.L_x_926:
[----:B-----5:R-:W-:Y:S01]  /*1050*/  SHF.L.U32 R45, R34, 0x10, RZ ;  /* 0x00000010222d7819 */ /* 0x020fe200000006ff */
[----:B------:R-:W-:-:S04]  /*1060*/  @P2 IMAD.U32 R49, R38, 0x10000, RZ ;  /* 0x0001000026312824 */ /* 0x000fc800078e00ff */
[----:B------:R-:W-:-:S04]  /*1070*/  FADD.FTZ R58, R58, R45 ;  /* 0x0000002d3a3a7221 */ /* 0x000fc80000010000 */
[----:B------:R-:W-:-:S07]  /*1080*/  @P2 FADD.FTZ R58, R58, R49 ;  /* 0x000000313a3a2221 */ /* 0x000fce0000010000 */
.L_x_928:
[----:B------:R-:W-:-:S04]  /*1090*/  F2FP.BF16.F32.PACK_AB R0, RZ, R58 ;  /* 0x0000003aff00723e */ /* 0x000fc800000010ff */
[----:B------:R-:W-:-:S07]  /*10a0*/  PRMT R42, R0, 0x7610, R42 ;  /* 0x00007610002a7816 */ /* 0x000fce000000002a */
.L_x_929:
[----:B------:R-:W-:Y:S01]  /*10b0*/  SHF.L.U32 R62, R46, 0x10, RZ ;  /* 0x000000102e3e7819 */ /* 0x000fe200000006ff */
[----:B------:R-:W-:Y:S06]  /*10c0*/  @P3 BRA `(.L_x_930) ;  /* 0x0000000000243947 */ /* 0x000fec0003800000 */
[----:B------:R-:W-:-:S04]  /*10d0*/  ISETP.NE.U32.AND P4, PT, RZ, UR14, PT ;  /* 0x0000000eff007c0c */ /* 0x000fc8000bf85070 */
[----:B------:R-:W-:-:S13]  /*10e0*/  ISETP.NE.AND.EX P4, PT, RZ, UR15, PT, P4 ;  /* 0x0000000fff007c0c */ /* 0x000fda000bf85340 */
[----:B------:R-:W-:Y:S05]  /*10f0*/  @P4 BRA `(.L_x_931) ;  /* 0x0000000000084947 */ /* 0x000fea0003800000 */
[----:B------:R-:W-:Y:S05]  /*1100*/  @P0 BRA `(.L_x_932) ;  /* 0x00000000002c0947 */ /* 0x000fea0003800000 */
[----:B------:R-:W-:Y:S05]  /*1110*/  BRA `(.L_x_933) ;  /* 0x0000000000307947 */ /* 0x000fea0003800000 */
.L_x_931:
[----:B-----5:R-:W-:-:S04]  /*1120*/  PRMT R0, R38, 0x7632, R0 ;  /* 0x0000763226007816 */ /* 0x020fc80000000000 */
[----:B------:R-:W-:-:S05]  /*1130*/  SHF.L.U32 R45, R0, 0x10, RZ ;  /* 0x00000010002d7819 */ /* 0x000fca00000006ff */
[----:B------:R-:W-:Y:S01]  /*1140*/  FADD.FTZ R62, R62, R45 ;  /* 0x0000002d3e3e7221 */ /* 0x000fe20000010000 */
[----:B------:R-:W-:Y:S06]  /*1150*/  BRA `(.L_x_932) ;  /* 0x0000000000187947 */ /* 0x000fec0003800000 */
.L_x_930:
[----:B-----5:R-:W-:Y:S02]  /*1160*/  PRMT R0, R34, 0x7632, R0 ;  /* 0x0000763222007816 */ /* 0x020fe40000000000 */
[----:B------:R-:W-:Y:S02]  /*1170*/  @P2 PRMT R44, R38, 0x7632, R44 ;  /* 0x00007632262c2816 */ /* 0x000fe4000000002c */
[----:B------:R-:W-:-:S03]  /*1180*/  SHF.L.U32 R45, R0, 0x10, RZ ;  /* 0x00000010002d7819 */ /* 0x000fc600000006ff */
[----:B------:R-:W-:Y:S02]  /*1190*/  @P2 IMAD.U32 R49, R44, 0x10000, RZ ;  /* 0x000100002c312824 */ /* 0x000fe400078e00ff */
[----:B------:R-:W-:-:S04]  /*11a0*/  FADD.FTZ R62, R62, R45 ;  /* 0x0000002d3e3e7221 */ /* 0x000fc80000010000 */
[----:B------:R-:W-:-:S07]  /*11b0*/  @P2 FADD.FTZ R62, R62, R49 ;  /* 0x000000313e3e2221 */ /* 0x000fce0000010000 */
.L_x_932:
[----:B------:R-:W-:-:S04]  /*11c0*/  F2FP.BF16.F32.PACK_AB R0, RZ, R62 ;  /* 0x0000003eff00723e */ /* 0x000fc800000010ff */
[----:B------:R-:W-:-:S07]  /*11d0*/  PRMT R42, R42, 0x5410, R0 ;  /* 0x000054102a2a7816 */ /* 0x000fce0000000000 */
.L_x_933:
        /* <DEDUP_REMOVED lines=8> */
.L_x_935:
[----:B-----5:R-:W-:-:S05]  /*1260*/  SHF.L.U32 R45, R39, 0x10, RZ ;  /* 0x00000010272d7819 */ /* 0x020fca00000006ff */
[----:B------:R-:W-:Y:S01]  /*1270*/  FADD.FTZ R60, R60, R45 ;  /* 0x0000002d3c3c7221 */ /* 0x000fe20000010000 */
[----:B------:R-:W-:Y:S06]  /*1280*/  BRA `(.L_x_936) ;  /* 0x0000000000107947 */ /* 0x000fec0003800000 */
.L_x_934:
[----:B-----5:R-:W-:Y:S01]  /*1290*/  SHF.L.U32 R45, R35, 0x10, RZ ;  /* 0x00000010232d7819 */ /* 0x020fe200000006ff */
[----:B------:R-:W-:-:S04]  /*12a0*/  @P2 IMAD.U32 R49, R39, 0x10000, RZ ;  /* 0x0001000027312824 */ /* 0x000fc800078e00ff */
[----:B------:R-:W-:-:S04]  /*12b0*/  FADD.FTZ R60, R60, R45 ;  /* 0x0000002d3c3c7221 */ /* 0x000fc80000010000 */
[----:B------:R-:W-:-:S07]  /*12c0*/  @P2 FADD.FTZ R60, R60, R49 ;  /* 0x000000313c3c2221 */ /* 0x000fce0000010000 */
.L_x_936:
[----:B------:R-:W-:-:S04]  /*12d0*/  F2FP.BF16.F32.PACK_AB R0, RZ, R60 ;  /* 0x0000003cff00723e */ /* 0x000fc800000010ff */
[----:B------:R-:W-:-:S07]  /*12e0*/  PRMT R43, R0, 0x7610, R43 ;  /* 0x00007610002b7816 */ /* 0x000fce000000002b */
.L_x_937:
[----:B------:R-:W-:Y:S01]  /*12f0*/  SHF.L.U32 R136, R47, 0x10, RZ ;  /* 0x000000102f887819 */ /* 0x000fe200000006ff */
[----:B------:R-:W-:Y:S06]  /*1300*/  @P3 BRA `(.L_x_938) ;  /* 0x0000000000243947 */ /* 0x000fec0003800000 */
[----:B------:R-:W-:-:S04]  /*1310*/  ISETP.NE.U32.AND P4, PT, RZ, UR14, PT ;  /* 0x0000000eff007c0c */ /* 0x000fc8000bf85070 */
[----:B------:R-:W-:-:S13]  /*1320*/  ISETP.NE.AND.EX P4, PT, RZ, UR15, PT, P4 ;  /* 0x0000000fff007c0c */ /* 0x000fda000bf85340 */
[----:B------:R-:W-:Y:S05]  /*1330*/  @P4 BRA `(.L_x_939) ;  /* 0x0000000000084947 */ /* 0x000fea0003800000 */
[----:B------:R-:W-:Y:S05]  /*1340*/  @P0 BRA `(.L_x_940) ;  /* 0x00000000002c0947 */ /* 0x000fea0003800000 */
[----:B------:R-:W-:Y:S05]  /*1350*/  BRA `(.L_x_941) ;  /* 0x0000000000307947 */ /* 0x000fea0003800000 */
.L_x_939:
[----:B-----5:R-:W-:-:S04]  /*1360*/  PRMT R0, R39, 0x7632, R0 ;  /* 0x0000763227007816 */ /* 0x020fc80000000000 */
[----:B------:R-:W-:-:S05]  /*1370*/  SHF.L.U32 R45, R0, 0x10, RZ ;  /* 0x00000010002d7819 */ /* 0x000fca00000006ff */
[----:B------:R-:W-:Y:S01]  /*1380*/  FADD.FTZ R136, R136, R45 ;  /* 0x0000002d88887221 */ /* 0x000fe20000010000 */
[----:B------:R-:W-:Y:S06]  /*1390*/  BRA `(.L_x_940) ;  /* 0x0000000000187947 */ /* 0x000fec0003800000 */
.L_x_938:
[----:B-----5:R-:W-:Y:S02]  /*13a0*/  PRMT R0, R35, 0x7632, R0 ;  /* 0x0000763223007816 */ /* 0x020fe40000000000 */
[----:B------:R-:W-:Y:S02]  /*13b0*/  @P2 PRMT R44, R39, 0x7632, R44 ;  /* 0x00007632272c2816 */ /* 0x000fe4000000002c */
[----:B------:R-:W-:-:S03]  /*13c0*/  SHF.L.U32 R45, R0, 0x10, RZ ;  /* 0x00000010002d7819 */ /* 0x000fc600000006ff */
[----:B------:R-:W-:Y:S02]  /*13d0*/  @P2 IMAD.U32 R47, R44, 0x10000, RZ ;  /* 0x000100002c2f2824 */ /* 0x000fe400078e00ff */
[----:B------:R-:W-:-:S04]  /*13e0*/  FADD.FTZ R136, R136, R45 ;  /* 0x0000002d88887221 */ /* 0x000fc80000010000 */
[----:B------:R-:W-:-:S07]  /*13f0*/  @P2 FADD.FTZ R136, R136, R47 ;  /* 0x0000002f88882221 */ /* 0x000fce0000010000 */
.L_x_940:
[----:B------:R-:W-:-:S04]  /*1400*/  F2FP.BF16.F32.PACK_AB R0, RZ, R136 ;  /* 0x00000088ff00723e */ /* 0x000fc800000010ff */
[----:B------:R-:W-:-:S07]  /*1410*/  PRMT R43, R43, 0x5410, R0 ;  /* 0x000054102b2b7816 */ /* 0x000fce0000000000 */
.L_x_941:
        /* <DEDUP_REMOVED lines=9> */
[----:B------:R-:W3:Y:S01]  /*14b0*/  LDG.E.128 R44, desc[UR4][R44.64] ;  /* 0x000000042c2c7981 */ /* 0x000ee2000c1e1d00 */
[----:B--2---:R-:W-:-:S03]  /*14c0*/  @P2 IMAD.WIDE.U32 R50, R61, 0x10, R50 ;  /* 0x000000103d322825 */ /* 0x004fc600078e0032 */
[----:B-----5:R0:W5:Y:S04]  /*14d0*/  @P1 LDG.E.128 R32, desc[UR4][R48.64] ;  /* 0x0000000430201981 */ /* 0x020168000c1e1d00 */
[----:B------:R0:W5:Y:S01]  /*14e0*/  @P2 LDG.E.128 R36, desc[UR4][R50.64] ;  /* 0x0000000432242981 */ /* 0x000162000c1e1d00 */
[C---:B---3--:R-:W-:Y:S02]  /*14f0*/  SHF.L.U32 R134, R44.reuse, 0x10, RZ ;  /* 0x000000102c867819 */ /* 0x048fe400000006ff */
[----:B------:R-:W-:Y:S01]  /*1500*/  PRMT R139, R44, 0x7632, R139 ;  /* 0x000076322c8b7816 */ /* 0x000fe2000000008b */
[----:B0-----:R-:W-:Y:S06]  /*1510*/  @P3 BRA `(.L_x_942) ;  /* 0x0000000000203947 */ /* 0x001fec0003800000 */
[----:B------:R-:W-:-:S04]  /*1520*/  ISETP.NE.U32.AND P4, PT, RZ, UR14, PT ;  /* 0x0000000eff007c0c */ /* 0x000fc8000bf85070 */
[----:B------:R-:W-:-:S13]  /*1530*/  ISETP.NE.AND.EX P4, PT, RZ, UR15, PT, P4 ;  /* 0x0000000fff007c0c */ /* 0x000fda000bf85340 */
[----:B------:R-:W-:Y:S05]  /*1540*/  @P4 BRA `(.L_x_943) ;  /* 0x0000000000084947 */ /* 0x000fea0003800000 */
[----:B------:R-:W-:Y:S05]  /*1550*/  @P0 BRA `(.L_x_944) ;  /* 0x0000000000200947 */ /* 0x000fea0003800000 */
[----:B------:R-:W-:Y:S05]  /*1560*/  BRA `(.L_x_945) ;  /* 0x0000000000247947 */ /* 0x000fea0003800000 */
.L_x_943:
[----:B-----5:R-:W-:-:S05]  /*1570*/  SHF.L.U32 R49, R36, 0x10, RZ ;  /* 0x0000001024317819 */ /* 0x020fca00000006ff */
[----:B------:R-:W-:Y:S01]  /*1580*/  FADD.FTZ R134, R49, R134 ;  /* 0x0000008631867221 */ /* 0x000fe20000010000 */
[----:B------:R-:W-:Y:S06]  /*1590*/  BRA `(.L_x_944) ;  /* 0x0000000000107947 */ /* 0x000fec0003800000 */
.L_x_942:
[----:B-----5:R-:W-:Y:S01]  /*15a0*/  IMAD.U32 R49, R32, 0x10000, RZ ;  /* 0x0001000020317824 */ /* 0x020fe200078e00ff */
[----:B------:R-:W-:-:S03]  /*15b0*/  @P2 SHF.L.U32 R51, R36, 0x10, RZ ;  /* 0x0000001024332819 */ /* 0x000fc600000006ff */
[----:B------:R-:W-:-:S04]  /*15c0*/  FADD.FTZ R134, R49, R134 ;  /* 0x0000008631867221 */ /* 0x000fc80000010000 */
[----:B------:R-:W-:-:S07]  /*15d0*/  @P2 FADD.FTZ R134, R51, R134 ;  /* 0x0000008633862221 */ /* 0x000fce0000010000 */
.L_x_944:
[----:B------:R-:W-:-:S04]  /*15e0*/  F2FP.BF16.F32.PACK_AB R0, RZ, R134 ;  /* 0x00000086ff00723e */ /* 0x000fc800000010ff */
[----:B------:R-:W-:-:S07]  /*15f0*/  PRMT R40, R0, 0x7610, R40 ;  /* 0x0000761000287816 */ /* 0x000fce0000000028 */
.L_x_945:
[----:B------:R-:W-:Y:S01]  /*1600*/  SHF.L.U32 R139, R139, 0x10, RZ ;  /* 0x000000108b8b7819 */ /* 0x000fe200000006ff */
[----:B------:R-:W-:Y:S06]  /*1610*/  @P3 BRA `(.L_x_946) ;  /* 0x0000000000243947 */ /* 0x000fec0003800000 */
[----:B------:R-:W-:-:S04]  /*1620*/  ISETP.NE.U32.AND P4, PT, RZ, UR14, PT ;  /* 0x0000000eff007c0c */ /* 0x000fc8000bf85070 */
[----:B------:R-:W-:-:S13]  /*1630*/  ISETP.NE.AND.EX P4, PT, RZ, UR15, PT, P4 ;  /* 0x0000000fff007c0c */ /* 0x000fda000bf85340 */
[----:B------:R-:W-:Y:S05]  /*1640*/  @P4 BRA `(.L_x_947) ;  /* 0x0000000000084947 */ /* 0x000fea0003800000 */
[----:B------:R-:W-:Y:S05]  /*1650*/  @P0 BRA `(.L_x_948) ;  /* 0x00000000002c0947 */ /* 0x000fea0003800000 */
[----:B------:R-:W-:Y:S05]  /*1660*/  BRA `(.L_x_949) ;  /* 0x0000000000307947 */ /* 0x000fea0003800000 */
.L_x_947:
[----:B-----5:R-:W-:-:S04]  /*1670*/  PRMT R0, R36, 0x7632, R0 ;  /* 0x0000763224007816 */ /* 0x020fc80000000000 */
[----:B------:R-:W-:-:S05]  /*1680*/  SHF.L.U32 R0, R0, 0x10, RZ ;  /* 0x0000001000007819 */ /* 0x000fca00000006ff */
[----:B------:R-:W-:Y:S01]  /*1690*/  FADD.FTZ R139, R139, R0 ;  /* 0x000000008b8b7221 */ /* 0x000fe20000010000 */
[----:B------:R-:W-:Y:S06]  /*16a0*/  BRA `(.L_x_948) ;  /* 0x0000000000187947 */ /* 0x000fec0003800000 */
.L_x_946:
[----:B-----5:R-:W-:Y:S02]  /*16b0*/  PRMT R0, R32, 0x7632, R0 ;  /* 0x0000763220007816 */ /* 0x020fe40000000000 */
[----:B------:R-:W-:-:S03]  /*16c0*/  @P2 PRMT R44, R36, 0x7632, R44 ;  /* 0x00007632242c2816 */ /* 0x000fc6000000002c */
[----:B------:R-:W-:Y:S01]  /*16d0*/  IMAD.U32 R0, R0, 0x10000, RZ ;  /* 0x0001000000007824 */ /* 0x000fe200078e00ff */
[----:B------:R-:W-:-:S03]  /*16e0*/  @P2 SHF.L.U32 R44, R44, 0x10, RZ ;  /* 0x000000102c2c2819 */ /* 0x000fc600000006ff */
[----:B------:R-:W-:-:S04]  /*16f0*/  FADD.FTZ R139, R139, R0 ;  /* 0x000000008b8b7221 */ /* 0x000fc80000010000 */
[----:B------:R-:W-:-:S07]  /*1700*/  @P2 FADD.FTZ R139, R139, R44 ;  /* 0x0000002c8b8b2221 */ /* 0x000fce0000010000 */
.L_x_948:
[----:B------:R-:W-:-:S04]  /*1710*/  F2FP.BF16.F32.PACK_AB R0, RZ, R139 ;  /* 0x0000008bff00723e */ /* 0x000fc800000010ff */
[----:B------:R-:W-:-:S07]  /*1720*/  PRMT R40, R40, 0x5410, R0 ;  /* 0x0000541028287816 */ /* 0x000fce0000000000 */
.L_x_949:
        /* <DEDUP_REMOVED lines=8> */
.L_x_951:
[----:B-----5:R-:W-:-:S05]  /*17b0*/  SHF.L.U32 R49, R37, 0x10, RZ ;  /* 0x0000001025317819 */ /* 0x020fca00000006ff */
[----:B------:R-:W-:Y:S01]  /*17c0*/  FADD.FTZ R138, R49, R138 ;  /* 0x0000008a318a7221 */ /* 0x000fe20000010000 */
[----:B------:R-:W-:Y:S06]  /*17d0*/  BRA `(.L_x_952) ;  /* 0x0000000000107947 */ /* 0x000fec0003800000 */
.L_x_950:
[----:B-----5:R-:W-:Y:S01]  /*17e0*/  IMAD.U32 R49, R33, 0x10000, RZ ;  /* 0x0001000021317824 */ /* 0x020fe200078e00ff */
[----:B------:R-:W-:-:S03]  /*17f0*/  @P2 SHF.L.U32 R51, R37, 0x10, RZ ;  /* 0x0000001025332819 */ /* 0x000fc600000006ff */
[----:B------:R-:W-:-:S04]  /*1800*/  FADD.FTZ R138, R49, R138 ;  /* 0x0000008a318a7221 */ /* 0x000fc80000010000 */
[----:B------:R-:W-:-:S07]  /*1810*/  @P2 FADD.FTZ R138, R51, R138 ;  /* 0x0000008a338a2221 */ /* 0x000fce0000010000 */
.L_x_952:
[----:B------:R-:W-:-:S04]  /*1820*/  F2FP.BF16.F32.PACK_AB R0, RZ, R138 ;  /* 0x0000008aff00723e */ /* 0x000fc800000010ff */
[----:B------:R-:W-:-:S07]  /*1830*/  PRMT R41, R0, 0x7610, R41 ;  /* 0x0000761000297816 */ /* 0x000fce0000000029 */
.L_x_953:
[----:B------:R-:W-:Y:S01]  /*1840*/  SHF.L.U32 R141, R45, 0x10, RZ ;  /* 0x000000102d8d7819 */ /* 0x000fe200000006ff */
[----:B------:R-:W-:Y:S06]  /*1850*/  @P3 BRA `(.L_x_954) ;  /* 0x0000000000243947 */ /* 0x000fec0003800000 */
[----:B------:R-:W-:-:S04]  /*1860*/  ISETP.NE.U32.AND P4, PT, RZ, UR14, PT ;  /* 0x0000000eff007c0c */ /* 0x000fc8000bf85070 */
[----:B------:R-:W-:-:S13]  /*1870*/  ISETP.NE.AND.EX P4, PT, RZ, UR15, PT, P4 ;  /* 0x0000000fff007c0c */ /* 0x000fda000bf85340 */
[----:B------:R-:W-:Y:S05]  /*1880*/  @P4 BRA `(.L_x_955) ;  /* 0x0000000000084947 */ /* 0x000fea0003800000 */
[----:B------:R-:W-:Y:S05]  /*1890*/  @P0 BRA `(.L_x_956) ;  /* 0x00000000002c0947 */ /* 0x000fea0003800000 */
[----:B------:R-:W-:Y:S05]  /*18a0*/  BRA `(.L_x_957) ;  /* 0x0000000000307947 */ /* 0x000fea0003800000 */
.L_x_955:
[----:B-----5:R-:W-:-:S04]  /*18b0*/  PRMT R0, R37, 0x7632, R0 ;  /* 0x0000763225007816 */ /* 0x020fc80000000000 */
[----:B------:R-:W-:-:S05]  /*18c0*/  SHF.L.U32 R0, R0, 0x10, RZ ;  /* 0x0000001000007819 */ /* 0x000fca00000006ff */
[----:B------:R-:W-:Y:S01]  /*18d0*/  FADD.FTZ R141, R141, R0 ;  /* 0x000000008d8d7221 */ /* 0x000fe20000010000 */
[----:B------:R-:W-:Y:S06]  /*18e0*/  BRA `(.L_x_956) ;  /* 0x0000000000187947 */ /* 0x000fec0003800000 */
.L_x_954:
[----:B-----5:R-:W-:Y:S02]  /*18f0*/  PRMT R0, R33, 0x7632, R0 ;  /* 0x0000763221007816 */ /* 0x020fe40000000000 */
[----:B------:R-:W-:-:S03]  /*1900*/  @P2 PRMT R44, R37, 0x7632, R44 ;  /* 0x00007632252c2816 */ /* 0x000fc6000000002c */
[----:B------:R-:W-:Y:S01]  /*1910*/  IMAD.U32 R0, R0, 0x10000, RZ ;  /* 0x0001000000007824 */ /* 0x000fe200078e00ff */
[----:B------:R-:W-:-:S03]  /*1920*/  @P2 SHF.L.U32 R44, R44, 0x10, RZ ;  /* 0x000000102c2c2819 */ /* 0x000fc600000006ff */
[----:B------:R-:W-:-:S04]  /*1930*/  FADD.FTZ R141, R141, R0 ;  /* 0x000000008d8d7221 */ /* 0x000fc80000010000 */
[----:B------:R-:W-:-:S07]  /*1940*/  @P2 FADD.FTZ R141, R141, R44 ;  /* 0x0000002c8d8d2221 */ /* 0x000fce0000010000 */
.L_x_956:
[----:B------:R-:W-:-:S04]  /*1950*/  F2FP.BF16.F32.PACK_AB R0, RZ, R141 ;  /* 0x0000008dff00723e */ /* 0x000fc800000010ff */
[----:B------:R-:W-:-:S07]  /*1960*/  PRMT R41, R41, 0x5410, R0 ;  /* 0x0000541029297816 */ /* 0x000fce0000000000 */
.L_x_957:
        /* <DEDUP_REMOVED lines=8> */
.L_x_959:
[----:B-----5:R-:W-:-:S05]  /*19f0*/  SHF.L.U32 R45, R38, 0x10, RZ ;  /* 0x00000010262d7819 */ /* 0x020fca00000006ff */
[----:B------:R-:W-:Y:S01]  /*1a00*/  FADD.FTZ R140, R45, R140 ;  /* 0x0000008c2d8c7221 */ /* 0x000fe20000010000 */
[----:B------:R-:W-:Y:S06]  /*1a10*/  BRA `(.L_x_960) ;  /* 0x0000000000107947 */ /* 0x000fec0003800000 */
.L_x_958:
[----:B-----5:R-:W-:Y:S01]  /*1a20*/  IMAD.U32 R45, R34, 0x10000, RZ ;  /* 0x00010000222d7824 */ /* 0x020fe200078e00ff */
[----:B------:R-:W-:-:S03]  /*1a30*/  @P2 SHF.L.U32 R49, R38, 0x10, RZ ;  /* 0x0000001026312819 */ /* 0x000fc600000006ff */
[----:B------:R-:W-:-:S04]  /*1a40*/  FADD.FTZ R140, R45, R140 ;  /* 0x0000008c2d8c7221 */ /* 0x000fc80000010000 */
[----:B------:R-:W-:-:S07]  /*1a50*/  @P2 FADD.FTZ R140, R49, R140 ;  /* 0x0000008c318c2221 */ /* 0x000fce0000010000 */
.L_x_960:
[----:B------:R-:W-:-:S04]  /*1a60*/  F2FP.BF16.F32.PACK_AB R0, RZ, R140 ;  /* 0x0000008cff00723e */ /* 0x000fc800000010ff */
[----:B------:R-:W-:-:S07]  /*1a70*/  PRMT R42, R0, 0x7610, R42 ;  /* 0x00007610002a7816 */ /* 0x000fce000000002a */
.L_x_961:
[----:B------:R-:W-:Y:S01]  /*1a80*/  SHF.L.U32 R143, R46, 0x10, RZ ;  /* 0x000000102e8f7819 */ /* 0x000fe200000006ff */
[----:B------:R-:W-:Y:S06]  /*1a90*/  @P3 BRA `(.L_x_962) ;  /* 0x0000000000243947 */ /* 0x000fec0003800000 */
[----:B------:R-:W-:-:S04]  /*1aa0*/  ISETP.NE.U32.AND P4, PT, RZ, UR14, PT ;  /* 0x0000000eff007c0c */ /* 0x000fc8000bf85070 */
[----:B------:R-:W-:-:S13]  /*1ab0*/  ISETP.NE.AND.EX P4, PT, RZ, UR15, PT, P4 ;  /* 0x0000000fff007c0c */ /* 0x000fda000bf85340 */
[----:B------:R-:W-:Y:S05]  /*1ac0*/  @P4 BRA `(.L_x_963) ;  /* 0x0000000000084947 */ /* 0x000fea0003800000 */
[----:B------:R-:W-:Y:S05]  /*1ad0*/  @P0 BRA `(.L_x_964) ;  /* 0x00000000002c0947 */ /* 0x000fea0003800000 */
[----:B------:R-:W-:Y:S05]  /*1ae0*/  BRA `(.L_x_965) ;  /* 0x0000000000307947 */ /* 0x000fea0003800000 */
.L_x_963:
[----:B-----5:R-:W-:-:S04]  /*1af0*/  PRMT R0, R38, 0x7632, R0 ;  /* 0x0000763226007816 */ /* 0x020fc80000000000 */
[----:B------:R-:W-:-:S05]  /*1b00*/  SHF.L.U32 R0, R0, 0x10, RZ ;  /* 0x0000001000007819 */ /* 0x000fca00000006ff */
[----:B------:R-:W-:Y:S01]  /*1b10*/  FADD.FTZ R143, R143, R0 ;  /* 0x000000008f8f7221 */ /* 0x000fe20000010000 */
[----:B------:R-:W-:Y:S06]  /*1b20*/  BRA `(.L_x_964) ;  /* 0x0000000000187947 */ /* 0x000fec0003800000 */
.L_x_962:
[----:B-----5:R-:W-:Y:S02]  /*1b30*/  PRMT R0, R34, 0x7632, R0 ;  /* 0x0000763222007816 */ /* 0x020fe40000000000 */
[----:B------:R-:W-:-:S03]  /*1b40*/  @P2 PRMT R44, R38, 0x7632, R44 ;  /* 0x00007632262c2816 */ /* 0x000fc6000000002c */
[----:B------:R-:W-:Y:S01]  /*1b50*/  IMAD.U32 R0, R0, 0x10000, RZ ;  /* 0x0001000000007824 */ /* 0x000fe200078e00ff */
[----:B------:R-:W-:-:S03]  /*1b60*/  @P2 SHF.L.U32 R44, R44, 0x10, RZ ;  /* 0x000000102c2c2819 */ /* 0x000fc600000006ff */
[----:B------:R-:W-:-:S04]  /*1b70*/  FADD.FTZ R143, R143, R0 ;  /* 0x000000008f8f7221 */ /* 0x000fc80000010000 */
[----:B------:R-:W-:-:S07]  /*1b80*/  @P2 FADD.FTZ R143, R143, R44 ;  /* 0x0000002c8f8f2221 */ /* 0x000fce0000010000 */
.L_x_964:
[----:B------:R-:W-:-:S04]  /*1b90*/  F2FP.BF16.F32.PACK_AB R0, RZ, R143 ;  /* 0x0000008fff00723e */ /* 0x000fc800000010ff */
[----:B------:R-:W-:-:S07]  /*1ba0*/  PRMT R42, R42, 0x5410, R0 ;  /* 0x000054102a2a7816 */ /* 0x000fce0000000000 */
.L_x_965:
        /* <DEDUP_REMOVED lines=8> */
.L_x_967:
[----:B-----5:R-:W-:-:S05]  /*1c30*/  SHF.L.U32 R45, R39, 0x10, RZ ;  /* 0x00000010272d7819 */ /* 0x020fca00000006ff */
[----:B------:R-:W-:Y:S01]  /*1c40*/  FADD.FTZ R142, R45, R142 ;  /* 0x0000008e2d8e7221 */ /* 0x000fe20000010000 */
[----:B------:R-:W-:Y:S06]  /*1c50*/  BRA `(.L_x_968) ;  /* 0x0000000000107947 */ /* 0x000fec0003800000 */
.L_x_966:
[----:B-----5:R-:W-:Y:S01]  /*1c60*/  IMAD.U32 R45, R35, 0x10000, RZ ;  /* 0x00010000232d7824 */ /* 0x020fe200078e00ff */
[----:B------:R-:W-:-:S03]  /*1c70*/  @P2 SHF.L.U32 R49, R39, 0x10, RZ ;  /* 0x0000001027312819 */ /* 0x000fc600000006ff */
[----:B------:R-:W-:-:S04]  /*1c80*/  FADD.FTZ R142, R45, R142 ;  /* 0x0000008e2d8e7221 */ /* 0x000fc80000010000 */
[----:B------:R-:W-:-:S07]  /*1c90*/  @P2 FADD.FTZ R142, R49, R142 ;  /* 0x0000008e318e2221 */ /* 0x000fce0000010000 */
.L_x_968:
[----:B------:R-:W-:-:S04]  /*1ca0*/  F2FP.BF16.F32.PACK_AB R0, RZ, R142 ;  /* 0x0000008eff00723e */ /* 0x000fc800000010ff */
[----:B------:R-:W-:-:S07]  /*1cb0*/  PRMT R43, R0, 0x7610, R43 ;  /* 0x00007610002b7816 */ /* 0x000fce000000002b */
.L_x_969:
[----:B------:R-:W-:Y:S01]  /*1cc0*/  SHF.L.U32 R145, R47, 0x10, RZ ;  /* 0x000000102f917819 */ /* 0x000fe200000006ff */
[----:B------:R-:W-:Y:S06]  /*1cd0*/  @P3 BRA `(.L_x_970) ;  /* 0x0000000000243947 */ /* 0x000fec0003800000 */
[----:B------:R-:W-:-:S04]  /*1ce0*/  ISETP.NE.U32.AND P4, PT, RZ, UR14, PT ;  /* 0x0000000eff007c0c */ /* 0x000fc8000bf85070 */
[----:B------:R-:W-:-:S13]  /*1cf0*/  ISETP.NE.AND.EX P4, PT, RZ, UR15, PT, P4 ;  /* 0x0000000fff007c0c */ /* 0x000fda000bf85340 */
[----:B------:R-:W-:Y:S05]  /*1d00*/  @P4 BRA `(.L_x_971) ;  /* 0x0000000000084947 */ /* 0x000fea0003800000 */
[----:B------:R-:W-:Y:S05]  /*1d10*/  @P0 BRA `(.L_x_972) ;  /* 0x00000000002c0947 */ /* 0x000fea0003800000 */
[----:B------:R-:W-:Y:S05]  /*1d20*/  BRA `(.L_x_973) ;  /* 0x0000000000307947 */ /* 0x000fea0003800000 */
.L_x_971:
[----:B-----5:R-:W-:-:S04]  /*1d30*/  PRMT R0, R39, 0x7632, R0 ;  /* 0x0000763227007816 */ /* 0x020fc80000000000 */
[----:B------:R-:W-:-:S05]  /*1d40*/  SHF.L.U32 R0, R0, 0x10, RZ ;  /* 0x0000001000007819 */ /* 0x000fca00000006ff */
[----:B------:R-:W-:Y:S01]  /*1d50*/  FADD.FTZ R145, R145, R0 ;  /* 0x0000000091917221 */ /* 0x000fe20000010000 */
[----:B------:R-:W-:Y:S06]  /*1d60*/  BRA `(.L_x_972) ;  /* 0x0000000000187947 */ /* 0x000fec0003800000 */
.L_x_970:
[----:B-----5:R-:W-:Y:S02]  /*1d70*/  PRMT R0, R35, 0x7632, R0 ;  /* 0x0000763223007816 */ /* 0x020fe40000000000 */
[----:B------:R-:W-:-:S03]  /*1d80*/  @P2 PRMT R44, R39, 0x7632, R44 ;  /* 0x00007632272c2816 */ /* 0x000fc6000000002c */
[----:B------:R-:W-:Y:S01]  /*1d90*/  IMAD.U32 R0, R0, 0x10000, RZ ;  /* 0x0001000000007824 */ /* 0x000fe200078e00ff */
[----:B------:R-:W-:-:S03]  /*1da0*/  @P2 SHF.L.U32 R44, R44, 0x10, RZ ;  /* 0x000000102c2c2819 */ /* 0x000fc600000006ff */
[----:B------:R-:W-:-:S04]  /*1db0*/  FADD.FTZ R145, R145, R0 ;  /* 0x0000000091917221 */ /* 0x000fc80000010000 */
[----:B------:R-:W-:-:S07]  /*1dc0*/  @P2 FADD.FTZ R145, R145, R44 ;  /* 0x0000002c91912221 */ /* 0x000fce0000010000 */
.L_x_972:
[----:B------:R-:W-:-:S04]  /*1dd0*/  F2FP.BF16.F32.PACK_AB R0, RZ, R145 ;  /* 0x00000091ff00723e */ /* 0x000fc800000010ff */
[----:B------:R-:W-:-:S07]  /*1de0*/  PRMT R43, R43, 0x5410, R0 ;  /* 0x000054102b2b7816 */ /* 0x000fce0000000000 */
.L_x_973:
[----:B------:R-:W0:Y:S01]  /*1df0*/  @P0 LDC.64 R48, c[0x0][0x238] ;  /* 0x00008e00ff300b82 */ /* 0x000e220000000a00 */
[----:B------:R-:W-:-:S05]  /*1e00*/  IADD3 R63, R55, 0x40, RZ ;  /* 0x00000040373f7810 */ /* 0x000fca0007ffe0ff */
[----:B------:R-:W-:Y:S02]  /*1e10*/  IMAD.WIDE.U32 R44, R63, 0x10, R2 ;  /* 0x000000103f2c7825 */ /* 0x000fe400078e0002 */
[----:B------:R-:W1:Y:S08]  /*1e20*/  @P1 LDC.64 R50, c[0x0][0x228] ;  /* 0x00008a00ff321b82 */ /* 0x000e700000000a00 */
[----:B------:R-:W2:Y:S01]  /*1e30*/  @P2 LDC.64 R52, c[0x0][0x230] ;  /* 0x00008c00ff342b82 */ /* 0x000ea20000000a00 */
[----:B0-----:R-:W-:-:S05]  /*1e40*/  @P0 IMAD.WIDE.U32 R48, R61, 0x10, R48 ;  /* 0x000000103d300825 */ /* 0x001fca00078e0030 */
[----:B------:R0:W-:Y:S01]  /*1e50*/  @P0 STG.E.128 desc[UR4][R48.64], R40 ;  /* 0x0000002830000986 */ /* 0x0001e2000c101d04 */
[----:B-1----:R-:W-:-:S03]  /*1e60*/  @P1 IMAD.WIDE.U32 R50, R63, 0x10, R50 ;  /* 0x000000103f321825 */ /* 0x002fc600078e0032 */
[----:B------:R-:W3:Y:S04]  /*1e70*/  LDG.E.128 R44, desc[UR4][R44.64] ;  /* 0x000000042c2c7981 */ /* 0x000ee8000c1e1d00 */
[----:B-----5:R0:W5:Y:S01]  /*1e80*/  @P1 LDG.E.128 R32, desc[UR4][R50.64] ;  /* 0x0000000432201981 */ /* 0x020162000c1e1d00 */
[----:B--2---:R-:W-:-:S05]  /*1e90*/  @P2 IMAD.WIDE.U32 R52, R63, 0x10, R52 ;  /* 0x000000103f342825 */ /* 0x004fca00078e0034 */
        /* <DEDUP_REMOVED lines=9> */
.L_x_975:
[----:B-----5:R-:W-:-:S04]  /*1f30*/  IMAD.U32 R49, R36, 0x10000, RZ ;  /* 0x0001000024317824 */ /* 0x020fc800078e00ff */
[----:B------:R-:W-:Y:S01]  /*1f40*/  FADD.FTZ R144, R49, R144 ;  /* 0x0000009031907221 */ /* 0x000fe20000010000 */
[----:B------:R-:W-:Y:S06]  /*1f50*/  BRA `(.L_x_976) ;  /* 0x0000000000107947 */ /* 0x000fec0003800000 */
.L_x_974:
[----:B-----5:R-:W-:Y:S02]  /*1f60*/  SHF.L.U32 R49, R32, 0x10, RZ ;  /* 0x0000001020317819 */ /* 0x020fe400000006ff */
[----:B------:R-:W-:-:S03]  /*1f70*/  @P2 SHF.L.U32 R51, R36, 0x10, RZ ;  /* 0x0000001024332819 */ /* 0x000fc600000006ff */
[----:B------:R-:W-:-:S04]  /*1f80*/  FADD.FTZ R144, R49, R144 ;  /* 0x0000009031907221 */ /* 0x000fc80000010000 */
[----:B------:R-:W-:-:S07]  /*1f90*/  @P2 FADD.FTZ R144, R51, R144 ;  /* 0x0000009033902221 */ /* 0x000fce0000010000 */
.L_x_976:
[----:B------:R-:W-:-:S04]  /*1fa0*/  F2FP.BF16.F32.PACK_AB R0, RZ, R144 ;  /* 0x00000090ff00723e */ /* 0x000fc800000010ff */
[----:B------:R-:W-:-:S07]  /*1fb0*/  PRMT R40, R0, 0x7610, R40 ;  /* 0x0000761000287816 */ /* 0x000fce0000000028 */
.L_x_977:
[----:B------:R-:W-:Y:S01]  /*1fc0*/  SHF.L.U32 R147, R147, 0x10, RZ ;  /* 0x0000001093937819 */ /* 0x000fe200000006ff */
[----:B------:R-:W-:Y:S06]  /*1fd0*/  @P3 BRA `(.L_x_978) ;  /* 0x0000000000243947 */ /* 0x000fec0003800000 */
[----:B------:R-:W-:-:S04]  /*1fe0*/  ISETP.NE.U32.AND P4, PT, RZ, UR14, PT ;  /* 0x0000000eff007c0c */ /* 0x000fc8000bf85070 */
[----:B------:R-:W-:-:S13]  /*1ff0*/  ISETP.NE.AND.EX P4, PT, RZ, UR15, PT, P4 ;  /* 0x0000000fff007c0c */ /* 0x000fda000bf85340 */
[----:B------:R-:W-:Y:S05]  /*2000*/  @P4 BRA `(.L_x_979) ;  /* 0x0000000000084947 */ /* 0x000fea0003800000 */
[----:B------:R-:W-:Y:S05]  /*2010*/  @P0 BRA `(.L_x_980) ;  /* 0x00000000002c0947 */ /* 0x000fea0003800000 */
[----:B------:R-:W-:Y:S05]  /*2020*/  BRA `(.L_x_981) ;  /* 0x0000000000307947 */ /* 0x000fea0003800000 */
.L_x_979:
[----:B-----5:R-:W-:-:S05]  /*2030*/  PRMT R0, R36, 0x7632, R0 ;  /* 0x0000763224007816 */ /* 0x020fca0000000000 */
[----:B------:R-:W-:-:S04]  /*2040*/  IMAD.U32 R0, R0, 0x10000, RZ ;  /* 0x0001000000007824 */ /* 0x000fc800078e00ff */
[----:B------:R-:W-:Y:S01]  /*2050*/  FADD.FTZ R147, R147, R0 ;  /* 0x0000000093937221 */ /* 0x000fe20000010000 */
[----:B------:R-:W-:Y:S06]  /*2060*/  BRA `(.L_x_980) ;  /* 0x0000000000187947 */ /* 0x000fec0003800000 */
.L_x_978:
[----:B-----5:R-:W-:Y:S02]  /*2070*/  PRMT R0, R32, 0x7632, R0 ;  /* 0x0000763220007816 */ /* 0x020fe40000000000 */
[----:B------:R-:W-:Y:S02]  /*2080*/  @P2 PRMT R44, R36, 0x7632, R44 ;  /* 0x00007632242c2816 */ /* 0x000fe4000000002c */
[----:B------:R-:W-:Y:S02]  /*2090*/  SHF.L.U32 R0, R0, 0x10, RZ ;  /* 0x0000001000007819 */ /* 0x000fe400000006ff */
[----:B------:R-:W-:-:S03]  /*20a0*/  @P2 SHF.L.U32 R44, R44, 0x10, RZ ;  /* 0x000000102c2c2819 */ /* 0x000fc600000006ff */
[----:B------:R-:W-:-:S04]  /*20b0*/  FADD.FTZ R147, R147, R0 ;  /* 0x0000000093937221 */ /* 0x000fc80000010000 */
[----:B------:R-:W-:-:S07]  /*20c0*/  @P2 FADD.FTZ R147, R147, R44 ;  /* 0x0000002c93932221 */ /* 0x000fce0000010000 */
.L_x_980:
[----:B------:R-:W-:-:S04]  /*20d0*/  F2FP.BF16.F32.PACK_AB R0, RZ, R147 ;  /* 0x00000093ff00723e */ /* 0x000fc800000010ff */
[----:B------:R-:W-:-:S07]  /*20e0*/  PRMT R40, R40, 0x5410, R0 ;  /* 0x0000541028287816 */ /* 0x000fce0000000000 */
.L_x_981:
        /* <DEDUP_REMOVED lines=8> */
.L_x_983:
[----:B-----5:R-:W-:-:S04]  /*2170*/  IMAD.U32 R49, R37, 0x10000, RZ ;  /* 0x0001000025317824 */ /* 0x020fc800078e00ff */
[----:B------:R-:W-:Y:S01]  /*2180*/  FADD.FTZ R146, R49, R146 ;  /* 0x0000009231927221 */ /* 0x000fe20000010000 */
[----:B------:R-:W-:Y:S06]  /*2190*/  BRA `(.L_x_984) ;  /* 0x0000000000107947 */ /* 0x000fec0003800000 */
.L_x_982:
[----:B-----5:R-:W-:Y:S02]  /*21a0*/  SHF.L.U32 R49, R33, 0x10, RZ ;  /* 0x0000001021317819 */ /* 0x020fe400000006ff */
[----:B------:R-:W-:-:S03]  /*21b0*/  @P2 SHF.L.U32 R51, R37, 0x10, RZ ;  /* 0x0000001025332819 */ /* 0x000fc600000006ff */
[----:B------:R-:W-:-:S04]  /*21c0*/  FADD.FTZ R146, R49, R146 ;  /* 0x0000009231927221 */ /* 0x000fc80000010000 */
[----:B------:R-:W-:-:S07]  /*21d0*/  @P2 FADD.FTZ R146, R51, R146 ;  /* 0x0000009233922221 */ /* 0x000fce0000010000 */
.L_x_984:
[----:B------:R-:W-:-:S04]  /*21e0*/  F2FP.BF16.F32.PACK_AB R0, RZ, R146 ;  /* 0x00000092ff00723e */ /* 0x000fc800000010ff */
[----:B------:R-:W-:-:S07]  /*21f0*/  PRMT R41, R0, 0x7610, R41 ;  /* 0x0000761000297816 */ /* 0x000fce0000000029 */
.L_x_985:
[----:B------:R-:W-:Y:S01]  /*2200*/  SHF.L.U32 R149, R45, 0x10, RZ ;  /* 0x000000102d957819 */ /* 0x000fe200000006ff */
[----:B------:R-:W-:Y:S06]  /*2210*/  @P3 BRA `(.L_x_986) ;  /* 0x0000000000243947 */ /* 0x000fec0003800000 */
[----:B------:R-:W-:-:S04]  /*2220*/  ISETP.NE.U32.AND P4, PT, RZ, UR14, PT ;  /* 0x0000000eff007c0c */ /* 0x000fc8000bf85070 */
[----:B------:R-:W-:-:S13]  /*2230*/  ISETP.NE.AND.EX P4, PT, RZ, UR15, PT, P4 ;  /* 0x0000000fff007c0c */ /* 0x000fda000bf85340 */
[----:B------:R-:W-:Y:S05]  /*2240*/  @P4 BRA `(.L_x_987) ;  /* 0x0000000000084947 */ /* 0x000fea0003800000 */
[----:B------:R-:W-:Y:S05]  /*2250*/  @P0 BRA `(.L_x_988) ;  /* 0x00000000002c0947 */ /* 0x000fea0003800000 */
[----:B------:R-:W-:Y:S05]  /*2260*/  BRA `(.L_x_989) ;  /* 0x0000000000307947 */ /* 0x000fea0003800000 */
.L_x_987:
[----:B-----5:R-:W-:-:S05]  /*2270*/  PRMT R0, R37, 0x7632, R0 ;  /* 0x0000763225007816 */ /* 0x020fca0000000000 */
[----:B------:R-:W-:-:S04]  /*2280*/  IMAD.U32 R0, R0, 0x10000, RZ ;  /* 0x0001000000007824 */ /* 0x000fc800078e00ff */
[----:B------:R-:W-:Y:S01]  /*2290*/  FADD.FTZ R149, R149, R0 ;  /* 0x0000000095957221 */ /* 0x000fe20000010000 */
[----:B------:R-:W-:Y:S06]  /*22a0*/  BRA `(.L_x_988) ;  /* 0x0000000000187947 */ /* 0x000fec0003800000 */
.L_x_986:
[----:B-----5:R-:W-:Y:S02]  /*22b0*/  PRMT R0, R33, 0x7632, R0 ;  /* 0x0000763221007816 */ /* 0x020fe40000000000 */
[----:B------:R-:W-:Y:S02]  /*22c0*/  @P2 PRMT R44, R37, 0x7632, R44 ;  /* 0x00007632252c2816 */ /* 0x000fe4000000002c */
[----:B------:R-:W-:Y:S02]  /*22d0*/  SHF.L.U32 R0, R0, 0x10, RZ ;  /* 0x0000001000007819 */ /* 0x000fe400000006ff */
[----:B------:R-:W-:-:S03]  /*22e0*/  @P2 SHF.L.U32 R44, R44, 0x10, RZ ;  /* 0x000000102c2c2819 */ /* 0x000fc600000006ff */
[----:B------:R-:W-:-:S04]  /*22f0*/  FADD.FTZ R149, R149, R0 ;  /* 0x0000000095957221 */ /* 0x000fc80000010000 */
[----:B------:R-:W-:-:S07]  /*2300*/  @P2 FADD.FTZ R149, R149, R44 ;  /* 0x0000002c95952221 */ /* 0x000fce0000010000 */
.L_x_988:
[----:B------:R-:W-:-:S04]  /*2310*/  F2FP.BF16.F32.PACK_AB R0, RZ, R149 ;  /* 0x00000095ff00723e */ /* 0x000fc800000010ff */
[----:B------:R-:W-:-:S07]  /*2320*/  PRMT R41, R41, 0x5410, R0 ;  /* 0x0000541029297816 */ /* 0x000fce0000000000 */
.L_x_989:
        /* <DEDUP_REMOVED lines=8> */
.L_x_991:
[----:B-----5:R-:W-:-:S04]  /*23b0*/  IMAD.U32 R45, R38, 0x10000, RZ ;  /* 0x00010000262d7824 */ /* 0x020fc800078e00ff */
[----:B------:R-:W-:Y:S01]  /*23c0*/  FADD.FTZ R148, R45, R148 ;  /* 0x000000942d947221 */ /* 0x000fe20000010000 */
[----:B------:R-:W-:Y:S06]  /*23d0*/  BRA `(.L_x_992) ;  /* 0x0000000000107947 */ /* 0x000fec0003800000 */
.L_x_990:
[----:B-----5:R-:W-:Y:S02]  /*23e0*/  SHF.L.U32 R45, R34, 0x10, RZ ;  /* 0x00000010222d7819 */ /* 0x020fe400000006ff */
[----:B------:R-:W-:-:S03]  /*23f0*/  @P2 SHF.L.U32 R49, R38, 0x10, RZ ;  /* 0x0000001026312819 */ /* 0x000fc600000006ff */
[----:B------:R-:W-:-:S04]  /*2400*/  FADD.FTZ R148, R45, R148 ;  /* 0x000000942d947221 */ /* 0x000fc80000010000 */
[----:B------:R-:W-:-:S07]  /*2410*/  @P2 FADD.FTZ R148, R49, R148 ;  /* 0x0000009431942221 */ /* 0x000fce0000010000 */
.L_x_992:
[----:B------:R-:W-:-:S04]  /*2420*/  F2FP.BF16.F32.PACK_AB R0, RZ, R148 ;  /* 0x00000094ff00723e */ /* 0x000fc800000010ff */
[----:B------:R-:W-:-:S07]  /*2430*/  PRMT R42, R0, 0x7610, R42 ;  /* 0x00007610002a7816 */ /* 0x000fce000000002a */
.L_x_993:
[----:B------:R-:W-:Y:S01]  /*2440*/  SHF.L.U32 R151, R46, 0x10, RZ ;  /* 0x000000102e977819 */ /* 0x000fe200000006ff */
[----:B------:R-:W-:Y:S06]  /*2450*/  @P3 BRA `(.L_x_994) ;  /* 0x0000000000243947 */ /* 0x000fec0003800000 */
[----:B------:R-:W-:-:S04]  /*2460*/  ISETP.NE.U32.AND P4, PT, RZ, UR14, PT ;  /* 0x0000000eff007c0c */ /* 0x000fc8000bf85070 */
[----:B------:R-:W-:-:S13]  /*2470*/  ISETP.NE.AND.EX P4, PT, RZ, UR15, PT, P4 ;  /* 0x0000000fff007c0c */ /* 0x000fda000bf85340 */
[----:B------:R-:W-:Y:S05]  /*2480*/  @P4 BRA `(.L_x_995) ;  /* 0x0000000000084947 */ /* 0x000fea0003800000 */
[----:B------:R-:W-:Y:S05]  /*2490*/  @P0 BRA `(.L_x_996) ;  /* 0x00000000002c0947 */ /* 0x000fea0003800000 */
[----:B------:R-:W-:Y:S05]  /*24a0*/  BRA `(.L_x_997) ;  /* 0x0000000000307947 */ /* 0x000fea0003800000 */
.L_x_995:
[----:B-----5:R-:W-:-:S05]  /*24b0*/  PRMT R0, R38, 0x7632, R0 ;  /* 0x0000763226007816 */ /* 0x020fca0000000000 */
[----:B------:R-:W-:-:S04]  /*24c0*/  IMAD.U32 R0, R0, 0x10000, RZ ;  /* 0x0001000000007824 */ /* 0x000fc800078e00ff */
[----:B------:R-:W-:Y:S01]  /*24d0*/  FADD.FTZ R151, R151, R0 ;  /* 0x0000000097977221 */ /* 0x000fe20000010000 */
[----:B------:R-:W-:Y:S06]  /*24e0*/  BRA `(.L_x_996) ;  /* 0x0000000000187947 */ /* 0x000fec0003800000 */
.L_x_994:
[----:B-----5:R-:W-:Y:S02]  /*24f0*/  PRMT R0, R34, 0x7632, R0 ;  /* 0x0000763222007816 */ /* 0x020fe40000000000 */
[----:B------:R-:W-:Y:S02]  /*2500*/  @P2 PRMT R44, R38, 0x7632, R44 ;  /* 0x00007632262c2816 */ /* 0x000fe4000000002c */
[----:B------:R-:W-:Y:S02]  /*2510*/  SHF.L.U32 R0, R0, 0x10, RZ ;  /* 0x0000001000007819 */ /* 0x000fe400000006ff */
[----:B------:R-:W-:-:S03]  /*2520*/  @P2 SHF.L.U32 R44, R44, 0x10, RZ ;  /* 0x000000102c2c2819 */ /* 0x000fc600000006ff */
[----:B------:R-:W-:-:S04]  /*2530*/  FADD.FTZ R151, R151, R0 ;  /* 0x0000000097977221 */ /* 0x000fc80000010000 */
[----:B------:R-:W-:-:S07]  /*2540*/  @P2 FADD.FTZ R151, R151, R44 ;  /* 0x0000002c97972221 */ /* 0x000fce0000010000 */
.L_x_996:
[----:B------:R-:W-:-:S04]  /*2550*/  F2FP.BF16.F32.PACK_AB R0, RZ, R151 ;  /* 0x00000097ff00723e */ /* 0x000fc800000010ff */
[----:B------:R-:W-:-:S07]  /*2560*/  PRMT R42, R42, 0x5410, R0 ;  /* 0x000054102a2a7816 */ /* 0x000fce0000000000 */
.L_x_997:
        /* <DEDUP_REMOVED lines=8> */
.L_x_999:
[----:B-----5:R-:W-:-:S04]  /*25f0*/  IMAD.U32 R45, R39, 0x10000, RZ ;  /* 0x00010000272d7824 */ /* 0x020fc800078e00ff */
[----:B------:R-:W-:Y:S01]  /*2600*/  FADD.FTZ R150, R45, R150 ;  /* 0x000000962d967221 */ /* 0x000fe20000010000 */
[----:B------:R-:W-:Y:S06]  /*2610*/  BRA `(.L_x_1000) ;  /* 0x0000000000107947 */ /* 0x000fec0003800000 */
.L_x_998:
[----:B-----5:R-:W-:Y:S02]  /*2620*/  SHF.L.U32 R45, R35, 0x10, RZ ;  /* 0x00000010232d7819 */ /* 0x020fe400000006ff */
[----:B------:R-:W-:-:S03]  /*2630*/  @P2 SHF.L.U32 R49, R39, 0x10, RZ ;  /* 0x0000001027312819 */ /* 0x000fc600000006ff */
[----:B------:R-:W-:-:S04]  /*2640*/  FADD.FTZ R150, R45, R150 ;  /* 0x000000962d967221 */ /* 0x000fc80000010000 */
[----:B------:R-:W-:-:S07]  /*2650*/  @P2 FADD.FTZ R150, R49, R150 ;  /* 0x0000009631962221 */ /* 0x000fce0000010000 */
.L_x_1000:
[----:B------:R-:W-:-:S04]  /*2660*/  F2FP.BF16.F32.PACK_AB R0, RZ, R150 ;  /* 0x00000096ff00723e */ /* 0x000fc800000010ff */
[----:B------:R-:W-:-:S07]  /*2670*/  PRMT R43, R0, 0x7610, R43 ;  /* 0x00007610002b7816 */ /* 0x000fce000000002b */
.L_x_1001:
[----:B------:R-:W-:Y:S01]  /*2680*/  SHF.L.U32 R153, R47, 0x10, RZ ;  /* 0x000000102f997819 */ /* 0x000fe200000006ff */
[----:B------:R-:W-:Y:S06]  /*2690*/  @P3 BRA `(.L_x_1002) ;  /* 0x0000000000243947 */ /* 0x000fec0003800000 */
[----:B------:R-:W-:-:S04]  /*26a0*/  ISETP.NE.U32.AND P4, PT, RZ, UR14, PT ;  /* 0x0000000eff007c0c */ /* 0x000fc8000bf85070 */
[----:B------:R-:W-:-:S13]  /*26b0*/  ISETP.NE.AND.EX P4, PT, RZ, UR15, PT, P4 ;  /* 0x0000000fff007c0c */ /* 0x000fda000bf85340 */
[----:B------:R-:W-:Y:S05]  /*26c0*/  @P4 BRA `(.L_x_1003) ;  /* 0x0000000000084947 */ /* 0x000fea0003800000 */
[----:B------:R-:W-:Y:S05]  /*26d0*/  @P0 BRA `(.L_x_1004) ;  /* 0x00000000002c0947 */ /* 0x000fea0003800000 */
[----:B------:R-:W-:Y:S05]  /*26e0*/  BRA `(.L_x_1005) ;  /* 0x0000000000307947 */ /* 0x000fea0003800000 */
.L_x_1003:
[----:B-----5:R-:W-:-:S05]  /*26f0*/  PRMT R0, R39, 0x7632, R0 ;  /* 0x0000763227007816 */ /* 0x020fca0000000000 */
[----:B------:R-:W-:-:S04]  /*2700*/  IMAD.U32 R0, R0, 0x10000, RZ ;  /* 0x0001000000007824 */ /* 0x000fc800078e00ff */
[----:B------:R-:W-:Y:S01]  /*2710*/  FADD.FTZ R153, R153, R0 ;  /* 0x0000000099997221 */ /* 0x000fe20000010000 */
[----:B------:R-:W-:Y:S06]  /*2720*/  BRA `(.L_x_1004) ;  /* 0x0000000000187947 */ /* 0x000fec0003800000 */
.L_x_1002:
[----:B-----5:R-:W-:Y:S02]  /*2730*/  PRMT R0, R35, 0x7632, R0 ;  /* 0x0000763223007816 */ /* 0x020fe40000000000 */
[----:B------:R-:W-:Y:S02]  /*2740*/  @P2 PRMT R44, R39, 0x7632, R44 ;  /* 0x00007632272c2816 */ /* 0x000fe4000000002c */
[----:B------:R-:W-:Y:S02]  /*2750*/  SHF.L.U32 R0, R0, 0x10, RZ ;  /* 0x0000001000007819 */ /* 0x000fe400000006ff */
[----:B------:R-:W-:-:S03]  /*2760*/  @P2 SHF.L.U32 R44, R44, 0x10, RZ ;  /* 0x000000102c2c2819 */ /* 0x000fc600000006ff */
[----:B------:R-:W-:-:S04]  /*2770*/  FADD.FTZ R153, R153, R0 ;  /* 0x0000000099997221 */ /* 0x000fc80000010000 */
[----:B------:R-:W-:-:S07]  /*2780*/  @P2 FADD.FTZ R153, R153, R44 ;  /* 0x0000002c99992221 */ /* 0x000fce0000010000 */
.L_x_1004:
[----:B------:R-:W-:-:S04]  /*2790*/  F2FP.BF16.F32.PACK_AB R0, RZ, R153 ;  /* 0x00000099ff00723e */ /* 0x000fc800000010ff */
[----:B------:R-:W-:-:S07]  /*27a0*/  PRMT R43, R43, 0x5410, R0 ;  /* 0x000054102b2b7816 */ /* 0x000fce0000000000 */
.L_x_1005:
        /* <DEDUP_REMOVED lines=12> */
[C---:B---3--:R-:W-:Y:S01]  /*2870*/  IMAD.U32 R152, R44.reuse, 0x10000, RZ ;  /* 0x000100002c987824 */ /* 0x048fe200078e00ff */
[----:B------:R-:W-:Y:S01]  /*2880*/  PRMT R155, R44, 0x7632, R155 ;  /* 0x000076322c9b7816 */ /* 0x000fe2000000009b */
[----:B0-----:R-:W-:Y:S06]  /*2890*/  @P3 BRA `(.L_x_1006) ;  /* 0x0000000000203947 */ /* 0x001fec0003800000 */
[----:B------:R-:W-:-:S04]  /*28a0*/  ISETP.NE.U32.AND P4, PT, RZ, UR14, PT ;  /* 0x0000000eff007c0c */ /* 0x000fc8000bf85070 */
[----:B------:R-:W-:-:S13]  /*28b0*/  ISETP.NE.AND.EX P4, PT, RZ, UR15, PT, P4 ;  /* 0x0000000fff007c0c */ /* 0x000fda000bf85340 */
[----:B------:R-:W-:Y:S05]  /*28c0*/  @P4 BRA `(.L_x_1007) ;  /* 0x0000000000084947 */ /* 0x000fea0003800000 */
[----:B------:R-:W-:Y:S05]  /*28d0*/  @P0 BRA `(.L_x_1008) ;  /* 0x0000000000200947 */ /* 0x000fea0003800000 */
[----:B------:R-:W-:Y:S05]  /*28e0*/  BRA `(.L_x_1009) ;  /* 0x0000000000247947 */ /* 0x000fea0003800000 */
.L_x_1007:
[----:B-----5:R-:W-:-:S05]  /*28f0*/  SHF.L.U32 R49, R36, 0x10, RZ ;  /* 0x0000001024317819 */ /* 0x020fca00000006ff */
[----:B------:R-:W-:Y:S01]  /*2900*/  FADD.FTZ R152, R49, R152 ;  /* 0x0000009831987221 */ /* 0x000fe20000010000 */
[----:B------:R-:W-:Y:S06]  /*2910*/  BRA `(.L_x_1008) ;  /* 0x0000000000107947 */ /* 0x000fec0003800000 */
.L_x_1006:
[----:B-----5:R-:W-:Y:S02]  /*2920*/  SHF.L.U32 R49, R32, 0x10, RZ ;  /* 0x0000001020317819 */ /* 0x020fe400000006ff */
[----:B------:R-:W-:-:S03]  /*2930*/  @P2 SHF.L.U32 R51, R36, 0x10, RZ ;  /* 0x0000001024332819 */ /* 0x000fc600000006ff */
[----:B------:R-:W-:-:S04]  /*2940*/  FADD.FTZ R152, R49, R152 ;  /* 0x0000009831987221 */ /* 0x000fc80000010000 */
[----:B------:R-:W-:-:S07]  /*2950*/  @P2 FADD.FTZ R152, R51, R152 ;  /* 0x0000009833982221 */ /* 0x000fce0000010000 */
.L_x_1008:
[----:B------:R-:W-:-:S04]  /*2960*/  F2FP.BF16.F32.PACK_AB R0, RZ, R152 ;  /* 0x00000098ff00723e */ /* 0x000fc800000010ff */
[----:B------:R-:W-:-:S07]  /*2970*/  PRMT R40, R0, 0x7610, R40 ;  /* 0x0000761000287816 */ /* 0x000fce0000000028 */
.L_x_1009:
[----:B------:R-:W-:Y:S01]  /*2980*/  IMAD.U32 R155, R155, 0x10000, RZ ;  /* 0x000100009b9b7824 */ /* 0x000fe200078e00ff */
[----:B------:R-:W-:Y:S06]  /*2990*/  @P3 BRA `(.L_x_1010) ;  /* 0x0000000000243947 */ /* 0x000fec0003800000 */
[----:B------:R-:W-:-:S04]  /*29a0*/  ISETP.NE.U32.AND P4, PT, RZ, UR14, PT ;  /* 0x0000000eff007c0c */ /* 0x000fc8000bf85070 */
[----:B------:R-:W-:-:S13]  /*29b0*/  ISETP.NE.AND.EX P4, PT, RZ, UR15, PT, P4 ;  /* 0x0000000fff007c0c */ /* 0x000fda000bf85340 */
[----:B------:R-:W-:Y:S05]  /*29c0*/  @P4 BRA `(.L_x_1011) ;  /* 0x0000000000084947 */ /* 0x000fea0003800000 */
[----:B------:R-:W-:Y:S05]  /*29d0*/  @P0 BRA `(.L_x_1012) ;  /* 0x00000000002c0947 */ /* 0x000fea0003800000 */
[----:B------:R-:W-:Y:S05]  /*29e0*/  BRA `(.L_x_1013) ;  /* 0x0000000000307947 */ /* 0x000fea0003800000 */
.L_x_1011:
[----:B-----5:R-:W-:-:S04]  /*29f0*/  PRMT R0, R36, 0x7632, R0 ;  /* 0x0000763224007816 */ /* 0x020fc80000000000 */
[----:B------:R-:W-:-:S05]  /*2a00*/  SHF.L.U32 R0, R0, 0x10, RZ ;  /* 0x0000001000007819 */ /* 0x000fca00000006ff */
[----:B------:R-:W-:Y:S01]  /*2a10*/  FADD.FTZ R155, R155, R0 ;  /* 0x000000009b9b7221 */ /* 0x000fe20000010000 */
[----:B------:R-:W-:Y:S06]  /*2a20*/  BRA `(.L_x_1012) ;  /* 0x0000000000187947 */ /* 0x000fec0003800000 */
.L_x_1010:
[----:B-----5:R-:W-:Y:S02]  /*2a30*/  PRMT R0, R32, 0x7632, R0 ;  /* 0x0000763220007816 */ /* 0x020fe40000000000 */
[----:B------:R-:W-:Y:S02]  /*2a40*/  @P2 PRMT R44, R36, 0x7632, R44 ;  /* 0x00007632242c2816 */ /* 0x000fe4000000002c */
[----:B------:R-:W-:Y:S02]  /*2a50*/  SHF.L.U32 R0, R0, 0x10, RZ ;  /* 0x0000001000007819 */ /* 0x000fe400000006ff */
[----:B------:R-:W-:-:S03]  /*2a60*/  @P2 SHF.L.U32 R44, R44, 0x10, RZ ;  /* 0x000000102c2c2819 */ /* 0x000fc600000006ff */
[----:B------:R-:W-:-:S04]  /*2a70*/  FADD.FTZ R155, R155, R0 ;  /* 0x000000009b9b7221 */ /* 0x000fc80000010000 */
[----:B------:R-:W-:-:S07]  /*2a80*/  @P2 FADD.FTZ R155, R155, R44 ;  /* 0x0000002c9b9b2221 */ /* 0x000fce0000010000 */
.L_x_1012:
[----:B------:R-:W-:-:S04]  /*2a90*/  F2FP.BF16.F32.PACK_AB R0, RZ, R155 ;  /* 0x0000009bff00723e */ /* 0x000fc800000010ff */
[----:B------:R-:W-:-:S07]  /*2aa0*/  PRMT R40, R40, 0x5410, R0 ;  /* 0x0000541028287816 */ /* 0x000fce0000000000 */
.L_x_1013:
        /* <DEDUP_REMOVED lines=8> */
.L_x_1015:
[----:B-----5:R-:W-:-:S05]  /*2b30*/  SHF.L.U32 R49, R37, 0x10, RZ ;  /* 0x0000001025317819 */ /* 0x020fca00000006ff */
[----:B------:R-:W-:Y:S01]  /*2b40*/  FADD.FTZ R154, R49, R154 ;  /* 0x0000009a319a7221 */ /* 0x000fe20000010000 */
[----:B------:R-:W-:Y:S06]  /*2b50*/  BRA `(.L_x_1016) ;  /* 0x0000000000107947 */ /* 0x000fec0003800000 */
.L_x_1014:
[----:B-----5:R-:W-:Y:S02]  /*2b60*/  SHF.L.U32 R49, R33, 0x10, RZ ;  /* 0x0000001021317819 */ /* 0x020fe400000006ff */
[----:B------:R-:W-:-:S03]  /*2b70*/  @P2 SHF.L.U32 R51, R37, 0x10, RZ ;  /* 0x0000001025332819 */ /* 0x000fc600000006ff */
[----:B------:R-:W-:-:S04]  /*2b80*/  FADD.FTZ R154, R49, R154 ;  /* 0x0000009a319a7221 */ /* 0x000fc80000010000 */
[----:B------:R-:W-:-:S07]  /*2b90*/  @P2 FADD.FTZ R154, R51, R154 ;  /* 0x0000009a339a2221 */ /* 0x000fce0000010000 */
.L_x_1016:
[----:B------:R-:W-:-:S04]  /*2ba0*/  F2FP.BF16.F32.PACK_AB R0, RZ, R154 ;  /* 0x0000009aff00723e */ /* 0x000fc800000010ff */
[----:B------:R-:W-:-:S07]  /*2bb0*/  PRMT R41, R0, 0x7610, R41 ;  /* 0x0000761000297816 */ /* 0x000fce0000000029 */
.L_x_1017:
[----:B------:R-:W-:Y:S01]  /*2bc0*/  IMAD.U32 R157, R45, 0x10000, RZ ;  /* 0x000100002d9d7824 */ /* 0x000fe200078e00ff */
[----:B------:R-:W-:Y:S06]  /*2bd0*/  @P3 BRA `(.L_x_1018) ;  /* 0x0000000000243947 */ /* 0x000fec0003800000 */
[----:B------:R-:W-:-:S04]  /*2be0*/  ISETP.NE.U32.AND P4, PT, RZ, UR14, PT ;  /* 0x0000000eff007c0c */ /* 0x000fc8000bf85070 */
[----:B------:R-:W-:-:S13]  /*2bf0*/  ISETP.NE.AND.EX P4, PT, RZ, UR15, PT, P4 ;  /* 0x0000000fff007c0c */ /* 0x000fda000bf85340 */
[----:B------:R-:W-:Y:S05]  /*2c00*/  @P4 BRA `(.L_x_1019) ;  /* 0x0000000000084947 */ /* 0x000fea0003800000 */
[----:B------:R-:W-:Y:S05]  /*2c10*/  @P0 BRA `(.L_x_1020) ;  /* 0x00000000002c0947 */ /* 0x000fea0003800000 */
[----:B------:R-:W-:Y:S05]  /*2c20*/  BRA `(.L_x_1021) ;  /* 0x0000000000307947 */ /* 0x000fea0003800000 */
.L_x_1019:
[----:B-----5:R-:W-:-:S04]  /*2c30*/  PRMT R0, R37, 0x7632, R0 ;  /* 0x0000763225007816 */ /* 0x020fc80000000000 */
[----:B------:R-:W-:-:S05]  /*2c40*/  SHF.L.U32 R0, R0, 0x10, RZ ;  /* 0x0000001000007819 */ /* 0x000fca00000006ff */
[----:B------:R-:W-:Y:S01]  /*2c50*/  FADD.FTZ R157, R157, R0 ;  /* 0x000000009d9d7221 */ /* 0x000fe20000010000 */
[----:B------:R-:W-:Y:S06]  /*2c60*/  BRA `(.L_x_1020) ;  /* 0x0000000000187947 */ /* 0x000fec0003800000 */
.L_x_1018:
[----:B-----5:R-:W-:Y:S02]  /*2c70*/  PRMT R0, R33, 0x7632, R0 ;  /* 0x0000763221007816 */ /* 0x020fe40000000000 */
[----:B------:R-:W-:Y:S02]  /*2c80*/  @P2 PRMT R44, R37, 0x7632, R44 ;  /* 0x00007632252c2816 */ /* 0x000fe4000000002c */
[----:B------:R-:W-:Y:S02]  /*2c90*/  SHF.L.U32 R0, R0, 0x10, RZ ;  /* 0x0000001000007819 */ /* 0x000fe400000006ff */
[----:B------:R-:W-:-:S03]  /*2ca0*/  @P2 SHF.L.U32 R44, R44, 0x10, RZ ;  /* 0x000000102c2c2819 */ /* 0x000fc600000006ff */
[----:B------:R-:W-:-:S04]  /*2cb0*/  FADD.FTZ R157, R157, R0 ;  /* 0x000000009d9d7221 */ /* 0x000fc80000010000 */
[----:B------:R-:W-:-:S07]  /*2cc0*/  @P2 FADD.FTZ R157, R157, R44 ;  /* 0x0000002c9d9d2221 */ /* 0x000fce0000010000 */
.L_x_1020:
[----:B------:R-:W-:-:S04]  /*2cd0*/  F2FP.BF16.F32.PACK_AB R0, RZ, R157 ;  /* 0x0000009dff00723e */ /* 0x000fc800000010ff */
[----:B------:R-:W-:-:S07]  /*2ce0*/  PRMT R41, R41, 0x5410, R0 ;  /* 0x0000541029297816 */ /* 0x000fce0000000000 */
.L_x_1021:
        /* <DEDUP_REMOVED lines=8> */
.L_x_1023:
[----:B-----5:R-:W-:-:S05]  /*2d70*/  SHF.L.U32 R45, R38, 0x10, RZ ;  /* 0x00000010262d7819 */ /* 0x020fca00000006ff */
[----:B------:R-:W-:Y:S01]  /*2d80*/  FADD.FTZ R156, R45, R156 ;  /* 0x0000009c2d9c7221 */ /* 0x000fe20000010000 */
[----:B------:R-:W-:Y:S06]  /*2d90*/  BRA `(.L_x_1024) ;  /* 0x0000000000107947 */ /* 0x000fec0003800000 */
.L_x_1022:
[----:B-----5:R-:W-:Y:S02]  /*2da0*/  SHF.L.U32 R45, R34, 0x10, RZ ;  /* 0x00000010222d7819 */ /* 0x020fe400000006ff */
[----:B------:R-:W-:-:S03]  /*2db0*/  @P2 SHF.L.U32 R49, R38, 0x10, RZ ;  /* 0x0000001026312819 */ /* 0x000fc600000006ff */
[----:B------:R-:W-:-:S04]  /*2dc0*/  FADD.FTZ R156, R45, R156 ;  /* 0x0000009c2d9c7221 */ /* 0x000fc80000010000 */
[----:B------:R-:W-:-:S07]  /*2dd0*/  @P2 FADD.FTZ R156, R49, R156 ;  /* 0x0000009c319c2221 */ /* 0x000fce0000010000 */
.L_x_1024:
[----:B------:R-:W-:-:S04]  /*2de0*/  F2FP.BF16.F32.PACK_AB R0, RZ, R156 ;  /* 0x0000009cff00723e */ /* 0x000fc800000010ff */
[----:B------:R-:W-:-:S07]  /*2df0*/  PRMT R42, R0, 0x7610, R42 ;  /* 0x00007610002a7816 */ /* 0x000fce000000002a */
.L_x_1025:
[----:B------:R-:W-:Y:S01]  /*2e00*/  IMAD.U32 R159, R46, 0x10000, RZ ;  /* 0x000100002e9f7824 */ /* 0x000fe200078e00ff */
[----:B------:R-:W-:Y:S06]  /*2e10*/  @P3 BRA `(.L_x_1026) ;  /* 0x0000000000243947 */ /* 0x000fec0003800000 */
[----:B------:R-:W-:-:S04]  /*2e20*/  ISETP.NE.U32.AND P4, PT, RZ, UR14, PT ;  /* 0x0000000eff007c0c */ /* 0x000fc8000bf85070 */
[----:B------:R-:W-:-:S13]  /*2e30*/  ISETP.NE.AND.EX P4, PT, RZ, UR15, PT, P4 ;  /* 0x0000000fff007c0c */ /* 0x000fda000bf85340 */
[----:B------:R-:W-:Y:S05]  /*2e40*/  @P4 BRA `(.L_x_1027) ;  /* 0x0000000000084947 */ /* 0x000fea0003800000 */
[----:B------:R-:W-:Y:S05]  /*2e50*/  @P0 BRA `(.L_x_1028) ;  /* 0x00000000002c0947 */ /* 0x000fea0003800000 */
[----:B------:R-:W-:Y:S05]  /*2e60*/  BRA `(.L_x_1029) ;  /* 0x0000000000307947 */ /* 0x000fea0003800000 */
.L_x_1027:
[----:B-----5:R-:W-:-:S04]  /*2e70*/  PRMT R0, R38, 0x7632, R0 ;  /* 0x0000763226007816 */ /* 0x020fc80000000000 */
[----:B------:R-:W-:-:S05]  /*2e80*/  SHF.L.U32 R0, R0, 0x10, RZ ;  /* 0x0000001000007819 */ /* 0x000fca00000006ff */
[----:B------:R-:W-:Y:S01]  /*2e90*/  FADD.FTZ R159, R159, R0 ;  /* 0x000000009f9f7221 */ /* 0x000fe20000010000 */
[----:B------:R-:W-:Y:S06]  /*2ea0*/  BRA `(.L_x_1028) ;  /* 0x0000000000187947 */ /* 0x000fec0003800000 */
.L_x_1026:
[----:B-----5:R-:W-:Y:S02]  /*2eb0*/  PRMT R0, R34, 0x7632, R0 ;  /* 0x0000763222007816 */ /* 0x020fe40000000000 */
[----:B------:R-:W-:Y:S02]  /*2ec0*/  @P2 PRMT R44, R38, 0x7632, R44 ;  /* 0x00007632262c2816 */ /* 0x000fe4000000002c */
[----:B------:R-:W-:Y:S02]  /*2ed0*/  SHF.L.U32 R0, R0, 0x10, RZ ;  /* 0x0000001000007819 */ /* 0x000fe400000006ff */
[----:B------:R-:W-:-:S03]  /*2ee0*/  @P2 SHF.L.U32 R44, R44, 0x10, RZ ;  /* 0x000000102c2c2819 */ /* 0x000fc600000006ff */
[----:B------:R-:W-:-:S04]  /*2ef0*/  FADD.FTZ R159, R159, R0 ;  /* 0x000000009f9f7221 */ /* 0x000fc80000010000 */
[----:B------:R-:W-:-:S07]  /*2f00*/  @P2 FADD.FTZ R159, R159, R44 ;  /* 0x0000002c9f9f2221 */ /* 0x000fce0000010000 */
.L_x_1028:
[----:B------:R-:W-:-:S04]  /*2f10*/  F2FP.BF16.F32.PACK_AB R0, RZ, R159 ;  /* 0x0000009fff00723e */ /* 0x000fc800000010ff */
[----:B------:R-:W-:-:S07]  /*2f20*/  PRMT R42, R42, 0x5410, R0 ;  /* 0x000054102a2a7816 */ /* 0x000fce0000000000 */
.L_x_1029:
        /* <DEDUP_REMOVED lines=8> */
.L_x_1031:
[----:B-----5:R-:W-:-:S05]  /*2fb0*/  SHF.L.U32 R45, R39, 0x10, RZ ;  /* 0x00000010272d7819 */ /* 0x020fca00000006ff */
[----:B------:R-:W-:Y:S01]  /*2fc0*/  FADD.FTZ R158, R45, R158 ;  /* 0x0000009e2d9e7221 */ /* 0x000fe20000010000 */
[----:B------:R-:W-:Y:S06]  /*2fd0*/  BRA `(.L_x_1032) ;  /* 0x0000000000107947 */ /* 0x000fec0003800000 */
.L_x_1030:
[----:B-----5:R-:W-:Y:S02]  /*2fe0*/  SHF.L.U32 R45, R35, 0x10, RZ ;  /* 0x00000010232d7819 */ /* 0x020fe400000006ff */
[----:B------:R-:W-:-:S03]  /*2ff0*/  @P2 SHF.L.U32 R49, R39, 0x10, RZ ;  /* 0x0000001027312819 */ /* 0x000fc600000006ff */
[----:B------:R-:W-:-:S04]  /*3000*/  FADD.FTZ R158, R45, R158 ;  /* 0x0000009e2d9e7221 */ /* 0x000fc80000010000 */
[----:B------:R-:W-:-:S07]  /*3010*/  @P2 FADD.FTZ R158, R49, R158 ;  /* 0x0000009e319e2221 */ /* 0x000fce0000010000 */
.L_x_1032:
[----:B------:R-:W-:-:S04]  /*3020*/  F2FP.BF16.F32.PACK_AB R0, RZ, R158 ;  /* 0x0000009eff00723e */ /* 0x000fc800000010ff */
[----:B------:R-:W-:-:S07]  /*3030*/  PRMT R43, R0, 0x7610, R43 ;  /* 0x00007610002b7816 */ /* 0x000fce000000002b */
.L_x_1033:
[----:B------:R-:W-:Y:S01]  /*3040*/  IMAD.U32 R160, R47, 0x10000, RZ ;  /* 0x000100002fa07824 */ /* 0x000fe200078e00ff */
[----:B------:R-:W-:Y:S06]  /*3050*/  @P3 BRA `(.L_x_1034) ;  /* 0x0000000000243947 */ /* 0x000fec0003800000 */
[----:B------:R-:W-:-:S04]  /*3060*/  ISETP.NE.U32.AND P4, PT, RZ, UR14, PT ;  /* 0x0000000eff007c0c */ /* 0x000fc8000bf85070 */
[----:B------:R-:W-:-:S13]  /*3070*/  ISETP.NE.AND.EX P4, PT, RZ, UR15, PT, P4 ;  /* 0x0000000fff007c0c */ /* 0x000fda000bf85340 */
[----:B------:R-:W-:Y:S05]  /*3080*/  @P4 BRA `(.L_x_1035) ;  /* 0x0000000000084947 */ /* 0x000fea0003800000 */
[----:B------:R-:W-:Y:S05]  /*3090*/  @P0 BRA `(.L_x_1036) ;  /* 0x00000000002c0947 */ /* 0x000fea0003800000 */
[----:B------:R-:W-:Y:S05]  /*30a0*/  BRA `(.L_x_1037) ;  /* 0x0000000000307947 */ /* 0x000fea0003800000 */
.L_x_1035:
[----:B-----5:R-:W-:-:S04]  /*30b0*/  PRMT R0, R39, 0x7632, R0 ;  /* 0x0000763227007816 */ /* 0x020fc80000000000 */
[----:B------:R-:W-:-:S05]  /*30c0*/  SHF.L.U32 R45, R0, 0x10, RZ ;  /* 0x00000010002d7819 */ /* 0x000fca00000006ff */
[----:B------:R-:W-:Y:S01]  /*30d0*/  FADD.FTZ R160, R160, R45 ;  /* 0x0000002da0a07221 */ /* 0x000fe20000010000 */
[----:B------:R-:W-:Y:S06]  /*30e0*/  BRA `(.L_x_1036) ;  /* 0x0000000000187947 */ /* 0x000fec0003800000 */
.L_x_1034:
[----:B-----5:R-:W-:Y:S02]  /*30f0*/  PRMT R0, R35, 0x7632, R0 ;  /* 0x0000763223007816 */ /* 0x020fe40000000000 */
[----:B------:R-:W-:Y:S02]  /*3100*/  @P2 PRMT R44, R39, 0x7632, R44 ;  /* 0x00007632272c2816 */ /* 0x000fe4000000002c */
[----:B------:R-:W-:Y:S02]  /*3110*/  SHF.L.U32 R45, R0, 0x10, RZ ;  /* 0x00000010002d7819 */ /* 0x000fe400000006ff */
[----:B------:R-:W-:-:S03]  /*3120*/  @P2 SHF.L.U32 R47, R44, 0x10, RZ ;  /* 0x000000102c2f2819 */ /* 0x000fc600000006ff */
[----:B------:R-:W-:-:S04]  /*3130*/  FADD.FTZ R160, R160, R45 ;  /* 0x0000002da0a07221 */ /* 0x000fc80000010000 */
[----:B------:R-:W-:-:S07]  /*3140*/  @P2 FADD.FTZ R160, R160, R47 ;  /* 0x0000002fa0a02221 */ /* 0x000fce0000010000 */
.L_x_1036:
[----:B------:R-:W-:-:S04]  /*3150*/  F2FP.BF16.F32.PACK_AB R0, RZ, R160 ;  /* 0x000000a0ff00723e */ /* 0x000fc800000010ff */
[----:B------:R-:W-:-:S07]  /*3160*/  PRMT R43, R43, 0x5410, R0 ;  /* 0x000054102b2b7816 */ /* 0x000fce0000000000 */
.L_x_1037:
        /* <DEDUP_REMOVED lines=20> */
.L_x_1039:
[----:B-----5:R-:W-:-:S05]  /*32b0*/  SHF.L.U32 R49, R36, 0x10, RZ ;  /* 0x0000001024317819 */ /* 0x020fca00000006ff */
[----:B------:R-:W-:Y:S01]  /*32c0*/  FADD.FTZ R166, R49, R166 ;  /* 0x000000a631a67221 */ /* 0x000fe20000010000 */
[----:B------:R-:W-:Y:S06]  /*32d0*/  BRA `(.L_x_1040) ;  /* 0x0000000000107947 */ /* 0x000fec0003800000 */
.L_x_1038:
[----:B-----5:R-:W-:Y:S02]  /*32e0*/  SHF.L.U32 R49, R32, 0x10, RZ ;  /* 0x0000001020317819 */ /* 0x020fe400000006ff */
[----:B------:R-:W-:-:S03]  /*32f0*/  @P2 SHF.L.U32 R51, R36, 0x10, RZ ;  /* 0x0000001024332819 */ /* 0x000fc600000006ff */
[----:B------:R-:W-:-:S04]  /*3300*/  FADD.FTZ R166, R49, R166 ;  /* 0x000000a631a67221 */ /* 0x000fc80000010000 */
[----:B------:R-:W-:-:S07]  /*3310*/  @P2 FADD.FTZ R166, R51, R166 ;  /* 0x000000a633a62221 */ /* 0x000fce0000010000 */
.L_x_1040:
[----:B------:R-:W-:-:S04]  /*3320*/  F2FP.BF16.F32.PACK_AB R0, RZ, R166 ;  /* 0x000000a6ff00723e */ /* 0x000fc800000010ff */
[----:B------:R-:W-:-:S07]  /*3330*/  PRMT R40, R0, 0x7610, R40 ;  /* 0x0000761000287816 */ /* 0x000fce0000000028 */
.L_x_1041:
[----:B------:R-:W-:Y:S01]  /*3340*/  SHF.L.U32 R164, R164, 0x10, RZ ;  /* 0x00000010a4a47819 */ /* 0x000fe200000006ff */
[----:B------:R-:W-:Y:S06]  /*3350*/  @P3 BRA `(.L_x_1042) ;  /* 0x0000000000243947 */ /* 0x000fec0003800000 */
[----:B------:R-:W-:-:S04]  /*3360*/  ISETP.NE.U32.AND P4, PT, RZ, UR14, PT ;  /* 0x0000000eff007c0c */ /* 0x000fc8000bf85070 */
[----:B------:R-:W-:-:S13]  /*3370*/  ISETP.NE.AND.EX P4, PT, RZ, UR15, PT, P4 ;  /* 0x0000000fff007c0c */ /* 0x000fda000bf85340 */
[----:B------:R-:W-:Y:S05]  /*3380*/  @P4 BRA `(.L_x_1043) ;  /* 0x0000000000084947 */ /* 0x000fea0003800000 */
[----:B------:R-:W-:Y:S05]  /*3390*/  @P0 BRA `(.L_x_1044) ;  /* 0x00000000002c0947 */ /* 0x000fea0003800000 */
[----:B------:R-:W-:Y:S05]  /*33a0*/  BRA `(.L_x_1045) ;  /* 0x0000000000307947 */ /* 0x000fea0003800000 */
.L_x_1043:
[----:B-----5:R-:W-:-:S05]  /*33b0*/  PRMT R0, R36, 0x7632, R0 ;  /* 0x0000763224007816 */ /* 0x020fca0000000000 */
[----:B------:R-:W-:-:S04]  /*33c0*/  IMAD.U32 R49, R0, 0x10000, RZ ;  /* 0x0001000000317824 */ /* 0x000fc800078e00ff */
[----:B------:R-:W-:Y:S01]  /*33d0*/  FADD.FTZ R164, R164, R49 ;  /* 0x00000031a4a47221 */ /* 0x000fe20000010000 */
[----:B------:R-:W-:Y:S06]  /*33e0*/  BRA `(.L_x_1044) ;  /* 0x0000000000187947 */ /* 0x000fec0003800000 */
.L_x_1042:
[----:B-----5:R-:W-:Y:S02]  /*33f0*/  PRMT R0, R32, 0x7632, R0 ;  /* 0x0000763220007816 */ /* 0x020fe40000000000 */
[----:B------:R-:W-:Y:S02]  /*3400*/  @P2 PRMT R44, R36, 0x7632, R44 ;  /* 0x00007632242c2816 */ /* 0x000fe4000000002c */
[----:B------:R-:W-:Y:S02]  /*3410*/  SHF.L.U32 R49, R0, 0x10, RZ ;  /* 0x0000001000317819 */ /* 0x000fe400000006ff */
[----:B------:R-:W-:-:S03]  /*3420*/  @P2 SHF.L.U32 R51, R44, 0x10, RZ ;  /* 0x000000102c332819 */ /* 0x000fc600000006ff */
[----:B------:R-:W-:-:S04]  /*3430*/  FADD.FTZ R164, R164, R49 ;  /* 0x00000031a4a47221 */ /* 0x000fc80000010000 */
[----:B------:R-:W-:-:S07]  /*3440*/  @P2 FADD.FTZ R164, R164, R51 ;  /* 0x00000033a4a42221 */ /* 0x000fce0000010000 */
.L_x_1044:
[----:B------:R-:W-:-:S04]  /*3450*/  F2FP.BF16.F32.PACK_AB R0, RZ, R164 ;  /* 0x000000a4ff00723e */ /* 0x000fc800000010ff */
[----:B------:R-:W-:-:S07]  /*3460*/  PRMT R40, R40, 0x5410, R0 ;  /* 0x0000541028287816 */ /* 0x000fce0000000000 */
.L_x_1045:
        /* <DEDUP_REMOVED lines=8> */
.L_x_1047:
[----:B-----5:R-:W-:-:S05]  /*34f0*/  SHF.L.U32 R49, R37, 0x10, RZ ;  /* 0x0000001025317819 */ /* 0x020fca00000006ff */
[----:B------:R-:W-:Y:S01]  /*3500*/  FADD.FTZ R162, R49, R162 ;  /* 0x000000a231a27221 */ /* 0x000fe20000010000 */
[----:B------:R-:W-:Y:S06]  /*3510*/  BRA `(.L_x_1048) ;  /* 0x0000000000107947 */ /* 0x000fec0003800000 */
.L_x_1046:
[----:B-----5:R-:W-:Y:S01]  /*3520*/  IMAD.U32 R49, R33, 0x10000, RZ ;  /* 0x0001000021317824 */ /* 0x020fe200078e00ff */
[----:B------:R-:W-:-:S03]  /*3530*/  @P2 SHF.L.U32 R51, R37, 0x10, RZ ;  /* 0x0000001025332819 */ /* 0x000fc600000006ff */
[----:B------:R-:W-:-:S04]  /*3540*/  FADD.FTZ R162, R49, R162 ;  /* 0x000000a231a27221 */ /* 0x000fc80000010000 */
[----:B------:R-:W-:-:S07]  /*3550*/  @P2 FADD.FTZ R162, R51, R162 ;  /* 0x000000a233a22221 */ /* 0x000fce0000010000 */
.L_x_1048:
[----:B------:R-:W-:-:S04]  /*3560*/  F2FP.BF16.F32.PACK_AB R0, RZ, R162 ;  /* 0x000000a2ff00723e */ /* 0x000fc800000010ff */
[----:B------:R-:W-:-:S07]  /*3570*/  PRMT R41, R0, 0x7610, R41 ;  /* 0x0000761000297816 */ /* 0x000fce0000000029 */
.L_x_1049:
[----:B------:R-:W-:Y:S01]  /*3580*/  SHF.L.U32 R168, R45, 0x10, RZ ;  /* 0x000000102da87819 */ /* 0x000fe200000006ff */
[----:B------:R-:W-:Y:S06]  /*3590*/  @P3 BRA `(.L_x_1050) ;  /* 0x0000000000243947 */ /* 0x000fec0003800000 */
[----:B------:R-:W-:-:S04]  /*35a0*/  ISETP.NE.U32.AND P4, PT, RZ, UR14, PT ;  /* 0x0000000eff007c0c */ /* 0x000fc8000bf85070 */
[----:B------:R-:W-:-:S13]  /*35b0*/  ISETP.NE.AND.EX P4, PT, RZ, UR15, PT, P4 ;  /* 0x0000000fff007c0c */ /* 0x000fda000bf85340 */
[----:B------:R-:W-:Y:S05]  /*35c0*/  @P4 BRA `(.L_x_1051) ;  /* 0x0000000000084947 */ /* 0x000fea0003800000 */
[----:B------:R-:W-:Y:S05]  /*35d0*/  @P0 BRA `(.L_x_1052) ;  /* 0x00000000002c0947 */ /* 0x000fea0003800000 */
[----:B------:R-:W-:Y:S05]  /*35e0*/  BRA `(.L_x_1053) ;  /* 0x0000000000307947 */ /* 0x000fea0003800000 */
.L_x_1051:
[----:B-----5:R-:W-:-:S04]  /*35f0*/  PRMT R0, R37, 0x7632, R0 ;  /* 0x0000763225007816 */ /* 0x020fc80000000000 */
[----:B------:R-:W-:-:S05]  /*3600*/  SHF.L.U32 R45, R0, 0x10, RZ ;  /* 0x00000010002d7819 */ /* 0x000fca00000006ff */
[----:B------:R-:W-:Y:S01]  /*3610*/  FADD.FTZ R168, R168, R45 ;  /* 0x0000002da8a87221 */ /* 0x000fe20000010000 */
[----:B------:R-:W-:Y:S06]  /*3620*/  BRA `(.L_x_1052) ;  /* 0x0000000000187947 */ /* 0x000fec0003800000 */
.L_x_1050:
[----:B-----5:R-:W-:Y:S02]  /*3630*/  PRMT R0, R33, 0x7632, R0 ;  /* 0x0000763221007816 */ /* 0x020fe40000000000 */
[----:B------:R-:W-:Y:S02]  /*3640*/  @P2 PRMT R44, R37, 0x7632, R44 ;  /* 0x00007632252c2816 */ /* 0x000fe4000000002c */
[----:B------:R-:W-:-:S03]  /*3650*/  SHF.L.U32 R45, R0, 0x10, RZ ;  /* 0x00000010002d7819 */ /* 0x000fc600000006ff */
[----:B------:R-:W-:Y:S02]  /*3660*/  @P2 IMAD.U32 R49, R44, 0x10000, RZ ;  /* 0x000100002c312824 */ /* 0x000fe400078e00ff */
[----:B------:R-:W-:-:S04]  /*3670*/  FADD.FTZ R168, R168, R45 ;  /* 0x0000002da8a87221 */ /* 0x000fc80000010000 */
[----:B------:R-:W-:-:S07]  /*3680*/  @P2 FADD.FTZ R168, R168, R49 ;  /* 0x00000031a8a82221 */ /* 0x000fce0000010000 */
.L_x_1052:
[----:B------:R-:W-:-:S04]  /*3690*/  F2FP.BF16.F32.PACK_AB R0, RZ, R168 ;  /* 0x000000a8ff00723e */ /* 0x000fc800000010ff */
[----:B------:R-:W-:-:S07]  /*36a0*/  PRMT R41, R41, 0x5410, R0 ;  /* 0x0000541029297816 */ /* 0x000fce0000000000 */
.L_x_1053:
        /* <DEDUP_REMOVED lines=8> */
.L_x_1055:
[----:B-----5:R-:W-:-:S05]  /*3730*/  SHF.L.U32 R0, R38, 0x10, RZ ;  /* 0x0000001026007819 */ /* 0x020fca00000006ff */
[----:B------:R-:W-:Y:S01]  /*3740*/  FADD.FTZ R167, R0, R167 ;  /* 0x000000a700a77221 */ /* 0x000fe20000010000 */
[----:B------:R-:W-:Y:S06]  /*3750*/  BRA `(.L_x_1056) ;  /* 0x0000000000107947 */ /* 0x000fec0003800000 */
.L_x_1054:
[----:B-----5:R-:W-:Y:S02]  /*3760*/  SHF.L.U32 R0, R34, 0x10, RZ ;  /* 0x0000001022007819 */ /* 0x020fe400000006ff */
[----:B------:R-:W-:-:S03]  /*3770*/  @P2 SHF.L.U32 R44, R38, 0x10, RZ ;  /* 0x00000010262c2819 */ /* 0x000fc600000006ff */
[----:B------:R-:W-:-:S04]  /*3780*/  FADD.FTZ R167, R0, R167 ;  /* 0x000000a700a77221 */ /* 0x000fc80000010000 */
[----:B------:R-:W-:-:S07]  /*3790*/  @P2 FADD.FTZ R167, R44, R167 ;  /* 0x000000a72ca72221 */ /* 0x000fce0000010000 */
.L_x_1056:
[----:B------:R-:W-:-:S04]  /*37a0*/  F2FP.BF16.F32.PACK_AB R0, RZ, R167 ;  /* 0x000000a7ff00723e */ /* 0x000fc800000010ff */
[----:B------:R-:W-:-:S07]  /*37b0*/  PRMT R42, R0, 0x7610, R42 ;  /* 0x00007610002a7816 */ /* 0x000fce000000002a */
.L_x_1057:
[----:B------:R-:W-:Y:S01]  /*37c0*/  IMAD.U32 R169, R46, 0x10000, RZ ;  /* 0x000100002ea97824 */ /* 0x000fe200078e00ff */
[----:B------:R-:W-:Y:S06]  /*37d0*/  @P3 BRA `(.L_x_1058) ;  /* 0x0000000000243947 */ /* 0x000fec0003800000 */
[----:B------:R-:W-:-:S04]  /*37e0*/  ISETP.NE.U32.AND P4, PT, RZ, UR14, PT ;  /* 0x0000000eff007c0c */ /* 0x000fc8000bf85070 */
[----:B------:R-:W-:-:S13]  /*37f0*/  ISETP.NE.AND.EX P4, PT, RZ, UR15, PT, P4 ;  /* 0x0000000fff007c0c */ /* 0x000fda000bf85340 */
[----:B------:R-:W-:Y:S05]  /*3800*/  @P4 BRA `(.L_x_1059) ;  /* 0x0000000000084947 */ /* 0x000fea0003800000 */
[----:B------:R-:W-:Y:S05]  /*3810*/  @P0 BRA `(.L_x_1060) ;  /* 0x00000000002c0947 */ /* 0x000fea0003800000 */
[----:B------:R-:W-:Y:S05]  /*3820*/  BRA `(.L_x_1061) ;  /* 0x0000000000307947 */ /* 0x000fea0003800000 */
.L_x_1059:
[----:B-----5:R-:W-:-:S04]  /*3830*/  PRMT R0, R38, 0x7632, R0 ;  /* 0x0000763226007816 */ /* 0x020fc80000000000 */
[----:B------:R-:W-:-:S05]  /*3840*/  SHF.L.U32 R0, R0, 0x10, RZ ;  /* 0x0000001000007819 */ /* 0x000fca00000006ff */
[----:B------:R-:W-:Y:S01]  /*3850*/  FADD.FTZ R169, R169, R0 ;  /* 0x00000000a9a97221 */ /* 0x000fe20000010000 */
[----:B------:R-:W-:Y:S06]  /*3860*/  BRA `(.L_x_1060) ;  /* 0x0000000000187947 */ /* 0x000fec0003800000 */
.L_x_1058:
[----:B-----5:R-:W-:Y:S02]  /*3870*/  PRMT R0, R34, 0x7632, R0 ;  /* 0x0000763222007816 */ /* 0x020fe40000000000 */
[----:B------:R-:W-:Y:S02]  /*3880*/  @P2 PRMT R44, R38, 0x7632, R44 ;  /* 0x00007632262c2816 */ /* 0x000fe4000000002c */
[----:B------:R-:W-:Y:S02]  /*3890*/  SHF.L.U32 R0, R0, 0x10, RZ ;  /* 0x0000001000007819 */ /* 0x000fe400000006ff */
[----:B------:R-:W-:-:S03]  /*38a0*/  @P2 SHF.L.U32 R44, R44, 0x10, RZ ;  /* 0x000000102c2c2819 */ /* 0x000fc600000006ff */
[----:B------:R-:W-:-:S04]  /*38b0*/  FADD.FTZ R169, R169, R0 ;  /* 0x00000000a9a97221 */ /* 0x000fc80000010000 */
[----:B------:R-:W-:-:S07]  /*38c0*/  @P2 FADD.FTZ R169, R169, R44 ;  /* 0x0000002ca9a92221 */ /* 0x000fce0000010000 */
.L_x_1060:
[----:B------:R-:W-:-:S04]  /*38d0*/  F2FP.BF16.F32.PACK_AB R0, RZ, R169 ;  /* 0x000000a9ff00723e */ /* 0x000fc800000010ff */
[----:B------:R-:W-:-:S07]  /*38e0*/  PRMT R42, R42, 0x5410, R0 ;  /* 0x000054102a2a7816 */ /* 0x000fce0000000000 */
.L_x_1061:
        /* <DEDUP_REMOVED lines=8> */
.L_x_1063:
[----:B-----5:R-:W-:-:S04]  /*3970*/  IMAD.U32 R45, R39, 0x10000, RZ ;  /* 0x00010000272d7824 */ /* 0x020fc800078e00ff */
[----:B------:R-:W-:Y:S01]  /*3980*/  FADD.FTZ R170, R45, R170 ;  /* 0x000000aa2daa7221 */ /* 0x000fe20000010000 */
[----:B------:R-:W-:Y:S06]  /*3990*/  BRA `(.L_x_1064) ;  /* 0x0000000000107947 */ /* 0x000fec0003800000 */
.L_x_1062:
[----:B-----5:R-:W-:Y:S02]  /*39a0*/  SHF.L.U32 R45, R35, 0x10, RZ ;  /* 0x00000010232d7819 */ /* 0x020fe400000006ff */
[----:B------:R-:W-:-:S03]  /*39b0*/  @P2 SHF.L.U32 R49, R39, 0x10, RZ ;  /* 0x0000001027312819 */ /* 0x000fc600000006ff */
[----:B------:R-:W-:-:S04]  /*39c0*/  FADD.FTZ R170, R45, R170 ;  /* 0x000000aa2daa7221 */ /* 0x000fc80000010000 */
[----:B------:R-:W-:-:S07]  /*39d0*/  @P2 FADD.FTZ R170, R49, R170 ;  /* 0x000000aa31aa2221 */ /* 0x000fce0000010000 */
.L_x_1064:
[----:B------:R-:W-:-:S04]  /*39e0*/  F2FP.BF16.F32.PACK_AB R0, RZ, R170 ;  /* 0x000000aaff00723e */ /* 0x000fc800000010ff */
[----:B------:R-:W-:-:S07]  /*39f0*/  PRMT R43, R0, 0x7610, R43 ;  /* 0x00007610002b7816 */ /* 0x000fce000000002b */
.L_x_1065:
[----:B------:R-:W-:Y:S01]  /*3a00*/  SHF.L.U32 R171, R47, 0x10, RZ ;  /* 0x000000102fab7819 */ /* 0x000fe200000006ff */
[----:B------:R-:W-:Y:S06]  /*3a10*/  @P3 BRA `(.L_x_1066) ;  /* 0x0000000000243947 */ /* 0x000fec0003800000 */
[----:B------:R-:W-:-:S04]  /*3a20*/  ISETP.NE.U32.AND P4, PT, RZ, UR14, PT ;  /* 0x0000000eff007c0c */ /* 0x000fc8000bf85070 */
[----:B------:R-:W-:-:S13]  /*3a30*/  ISETP.NE.AND.EX P4, PT, RZ, UR15, PT, P4 ;  /* 0x0000000fff007c0c */ /* 0x000fda000bf85340 */
[----:B------:R-:W-:Y:S05]  /*3a40*/  @P4 BRA `(.L_x_1067) ;  /* 0x0000000000084947 */ /* 0x000fea0003800000 */
[----:B------:R-:W-:Y:S05]  /*3a50*/  @P0 BRA `(.L_x_1068) ;  /* 0x00000000002c0947 */ /* 0x000fea0003800000 */
[----:B------:R-:W-:Y:S05]  /*3a60*/  BRA `(.L_x_1069) ;  /* 0x0000000000307947 */ /* 0x000fea0003800000 */
.L_x_1067:
[----:B-----5:R-:W-:-:S04]  /*3a70*/  PRMT R0, R39, 0x7632, R0 ;  /* 0x0000763227007816 */ /* 0x020fc80000000000 */
[----:B------:R-:W-:-:S05]  /*3a80*/  SHF.L.U32 R0, R0, 0x10, RZ ;  /* 0x0000001000007819 */ /* 0x000fca00000006ff */
[----:B------:R-:W-:Y:S01]  /*3a90*/  FADD.FTZ R171, R171, R0 ;  /* 0x00000000abab7221 */ /* 0x000fe20000010000 */
[----:B------:R-:W-:Y:S06]  /*3aa0*/  BRA `(.L_x_1068) ;  /* 0x0000000000187947 */ /* 0x000fec0003800000 */
.L_x_1066:
[----:B-----5:R-:W-:Y:S02]  /*3ab0*/  PRMT R0, R35, 0x7632, R0 ;  /* 0x0000763223007816 */ /* 0x020fe40000000000 */
[----:B------:R-:W-:-:S03]  /*3ac0*/  @P2 PRMT R44, R39, 0x7632, R44 ;  /* 0x00007632272c2816 */ /* 0x000fc6000000002c */
[----:B------:R-:W-:Y:S01]  /*3ad0*/  IMAD.U32 R0, R0, 0x10000, RZ ;  /* 0x0001000000007824 */ /* 0x000fe200078e00ff */
[----:B------:R-:W-:-:S03]  /*3ae0*/  @P2 SHF.L.U32 R44, R44, 0x10, RZ ;  /* 0x000000102c2c2819 */ /* 0x000fc600000006ff */
[----:B------:R-:W-:-:S04]  /*3af0*/  FADD.FTZ R171, R171, R0 ;  /* 0x00000000abab7221 */ /* 0x000fc80000010000 */
[----:B------:R-:W-:-:S07]  /*3b00*/  @P2 FADD.FTZ R171, R171, R44 ;  /* 0x0000002cabab2221 */ /* 0x000fce0000010000 */
.L_x_1068:
[----:B------:R-:W-:-:S04]  /*3b10*/  F2FP.BF16.F32.PACK_AB R0, RZ, R171 ;  /* 0x000000abff00723e */ /* 0x000fc800000010ff */
[----:B------:R-:W-:-:S07]  /*3b20*/  PRMT R43, R43, 0x5410, R0 ;  /* 0x000054102b2b7816 */ /* 0x000fce0000000000 */
.L_x_1069:
        /* <DEDUP_REMOVED lines=20> */
.L_x_1071:
[----:B-----5:R-:W-:-:S05]  /*3c70*/  SHF.L.U32 R0, R36, 0x10, RZ ;  /* 0x0000001024007819 */ /* 0x020fca00000006ff */
[----:B------:R-:W-:Y:S01]  /*3c80*/  FADD.FTZ R179, R0, R179 ;  /* 0x000000b300b37221 */ /* 0x000fe20000010000 */
[----:B------:R-:W-:Y:S06]  /*3c90*/  BRA `(.L_x_1072) ;  /* 0x0000000000107947 */ /* 0x000fec0003800000 */
.L_x_1070:
[----:B-----5:R-:W-:Y:S01]  /*3ca0*/  IMAD.U32 R0, R32, 0x10000, RZ ;  /* 0x0001000020007824 */ /* 0x020fe200078e00ff */
[----:B------:R-:W-:-:S03]  /*3cb0*/  @P2 SHF.L.U32 R44, R36, 0x10, RZ ;  /* 0x00000010242c2819 */ /* 0x000fc600000006ff */
[----:B------:R-:W-:-:S04]  /*3cc0*/  FADD.FTZ R179, R0, R179 ;  /* 0x000000b300b37221 */ /* 0x000fc80000010000 */
[----:B------:R-:W-:-:S07]  /*3cd0*/  @P2 FADD.FTZ R179, R44, R179 ;  /* 0x000000b32cb32221 */ /* 0x000fce0000010000 */
.L_x_1072:
[----:B------:R-:W-:-:S04]  /*3ce0*/  F2FP.BF16.F32.PACK_AB R0, RZ, R179 ;  /* 0x000000b3ff00723e */ /* 0x000fc800000010ff */
[----:B------:R-:W-:-:S07]  /*3cf0*/  PRMT R40, R0, 0x7610, R40 ;  /* 0x0000761000287816 */ /* 0x000fce0000000028 */
.L_x_1073:
[----:B------:R-:W-:Y:S01]  /*3d00*/  SHF.L.U32 R178, R178, 0x10, RZ ;  /* 0x00000010b2b27819 */ /* 0x000fe200000006ff */
[----:B------:R-:W-:Y:S06]  /*3d10*/  @P3 BRA `(.L_x_1074) ;  /* 0x0000000000243947 */ /* 0x000fec0003800000 */
[----:B------:R-:W-:-:S04]  /*3d20*/  ISETP.NE.U32.AND P4, PT, RZ, UR14, PT ;  /* 0x0000000eff007c0c */ /* 0x000fc8000bf85070 */
[----:B------:R-:W-:-:S13]  /*3d30*/  ISETP.NE.AND.EX P4, PT, RZ, UR15, PT, P4 ;  /* 0x0000000fff007c0c */ /* 0x000fda000bf85340 */
[----:B------:R-:W-:Y:S05]  /*3d40*/  @P4 BRA `(.L_x_1075) ;  /* 0x0000000000084947 */ /* 0x000fea0003800000 */
[----:B------:R-:W-:Y:S05]  /*3d50*/  @P0 BRA `(.L_x_1076) ;  /* 0x00000000002c0947 */ /* 0x000fea0003800000 */
[----:B------:R-:W-:Y:S05]  /*3d60*/  BRA `(.L_x_1077) ;  /* 0x0000000000307947 */ /* 0x000fea0003800000 */
.L_x_1075:
[----:B-----5:R-:W-:-:S04]  /*3d70*/  PRMT R0, R36, 0x7632, R0 ;  /* 0x0000763224007816 */ /* 0x020fc80000000000 */
[----:B------:R-:W-:-:S05]  /*3d80*/  SHF.L.U32 R49, R0, 0x10, RZ ;  /* 0x0000001000317819 */ /* 0x000fca00000006ff */
[----:B------:R-:W-:Y:S01]  /*3d90*/  FADD.FTZ R178, R178, R49 ;  /* 0x00000031b2b27221 */ /* 0x000fe20000010000 */
[----:B------:R-:W-:Y:S06]  /*3da0*/  BRA `(.L_x_1076) ;  /* 0x0000000000187947 */ /* 0x000fec0003800000 */
.L_x_1074:
[----:B-----5:R-:W-:Y:S02]  /*3db0*/  PRMT R0, R32, 0x7632, R0 ;  /* 0x0000763220007816 */ /* 0x020fe40000000000 */
[----:B------:R-:W-:Y:S02]  /*3dc0*/  @P2 PRMT R44, R36, 0x7632, R44 ;  /* 0x00007632242c2816 */ /* 0x000fe4000000002c */
[----:B------:R-:W-:-:S03]  /*3dd0*/  SHF.L.U32 R49, R0, 0x10, RZ ;  /* 0x0000001000317819 */ /* 0x000fc600000006ff */
[----:B------:R-:W-:Y:S02]  /*3de0*/  @P2 IMAD.U32 R51, R44, 0x10000, RZ ;  /* 0x000100002c332824 */ /* 0x000fe400078e00ff */
[----:B------:R-:W-:-:S04]  /*3df0*/  FADD.FTZ R178, R178, R49 ;  /* 0x00000031b2b27221 */ /* 0x000fc80000010000 */
[----:B------:R-:W-:-:S07]  /*3e00*/  @P2 FADD.FTZ R178, R178, R51 ;  /* 0x00000033b2b22221 */ /* 0x000fce0000010000 */
.L_x_1076:
[----:B------:R-:W-:-:S04]  /*3e10*/  F2FP.BF16.F32.PACK_AB R0, RZ, R178 ;  /* 0x000000b2ff00723e */ /* 0x000fc800000010ff */
[----:B------:R-:W-:-:S07]  /*3e20*/  PRMT R40, R40, 0x5410, R0 ;  /* 0x0000541028287816 */ /* 0x000fce0000000000 */
.L_x_1077:
        /* <DEDUP_REMOVED lines=8> */
.L_x_1079:
[----:B-----5:R-:W-:-:S05]  /*3eb0*/  SHF.L.U32 R0, R37, 0x10, RZ ;  /* 0x0000001025007819 */ /* 0x020fca00000006ff */
[----:B------:R-:W-:Y:S01]  /*3ec0*/  FADD.FTZ R175, R0, R175 ;  /* 0x000000af00af7221 */ /* 0x000fe20000010000 */
[----:B------:R-:W-:Y:S06]  /*3ed0*/  BRA `(.L_x_1080) ;  /* 0x0000000000107947 */ /* 0x000fec0003800000 */
.L_x_1078:
[----:B-----5:R-:W-:Y:S02]  /*3ee0*/  SHF.L.U32 R0, R33, 0x10, RZ ;  /* 0x0000001021007819 */ /* 0x020fe400000006ff */
[----:B------:R-:W-:-:S03]  /*3ef0*/  @P2 SHF.L.U32 R44, R37, 0x10, RZ ;  /* 0x00000010252c2819 */ /* 0x000fc600000006ff */
[----:B------:R-:W-:-:S04]  /*3f00*/  FADD.FTZ R175, R0, R175 ;  /* 0x000000af00af7221 */ /* 0x000fc80000010000 */
[----:B------:R-:W-:-:S07]  /*3f10*/  @P2 FADD.FTZ R175, R44, R175 ;  /* 0x000000af2caf2221 */ /* 0x000fce0000010000 */
.L_x_1080:
[----:B------:R-:W-:-:S04]  /*3f20*/  F2FP.BF16.F32.PACK_AB R0, RZ, R175 ;  /* 0x000000afff00723e */ /* 0x000fc800000010ff */
[----:B------:R-:W-:-:S07]  /*3f30*/  PRMT R41, R0, 0x7610, R41 ;  /* 0x0000761000297816 */ /* 0x000fce0000000029 */
.L_x_1081:
[----:B------:R-:W-:Y:S01]  /*3f40*/  IMAD.U32 R176, R45, 0x10000, RZ ;  /* 0x000100002db07824 */ /* 0x000fe200078e00ff */
[----:B------:R-:W-:Y:S06]  /*3f50*/  @P3 BRA `(.L_x_1082) ;  /* 0x0000000000243947 */ /* 0x000fec0003800000 */
[----:B------:R-:W-:-:S04]  /*3f60*/  ISETP.NE.U32.AND P4, PT, RZ, UR14, PT ;  /* 0x0000000eff007c0c */ /* 0x000fc8000bf85070 */
[----:B------:R-:W-:-:S13]  /*3f70*/  ISETP.NE.AND.EX P4, PT, RZ, UR15, PT, P4 ;  /* 0x0000000fff007c0c */ /* 0x000fda000bf85340 */
[----:B------:R-:W-:Y:S05]  /*3f80*/  @P4 BRA `(.L_x_1083) ;  /* 0x0000000000084947 */ /* 0x000fea0003800000 */
[----:B------:R-:W-:Y:S05]  /*3f90*/  @P0 BRA `(.L_x_1084) ;  /* 0x00000000002c0947 */ /* 0x000fea0003800000 */
[----:B------:R-:W-:Y:S05]  /*3fa0*/  BRA `(.L_x_1085) ;  /* 0x0000000000307947 */ /* 0x000fea0003800000 */
.L_x_1083:
[----:B-----5:R-:W-:-:S04]  /*3fb0*/  PRMT R0, R37, 0x7632, R0 ;  /* 0x0000763225007816 */ /* 0x020fc80000000000 */
[----:B------:R-:W-:-:S05]  /*3fc0*/  SHF.L.U32 R45, R0, 0x10, RZ ;  /* 0x00000010002d7819 */ /* 0x000fca00000006ff */
[----:B------:R-:W-:Y:S01]  /*3fd0*/  FADD.FTZ R176, R176, R45 ;  /* 0x0000002db0b07221 */ /* 0x000fe20000010000 */
[----:B------:R-:W-:Y:S06]  /*3fe0*/  BRA `(.L_x_1084) ;  /* 0x0000000000187947 */ /* 0x000fec0003800000 */
.L_x_1082:
[----:B-----5:R-:W-:Y:S02]  /*3ff0*/  PRMT R0, R33, 0x7632, R0 ;  /* 0x0000763221007816 */ /* 0x020fe40000000000 */
[----:B------:R-:W-:Y:S02]  /*4000*/  @P2 PRMT R44, R37, 0x7632, R44 ;  /* 0x00007632252c2816 */ /* 0x000fe4000000002c */
[----:B------:R-:W-:Y:S02]  /*4010*/  SHF.L.U32 R45, R0, 0x10, RZ ;  /* 0x00000010002d7819 */ /* 0x000fe400000006ff */
[----:B------:R-:W-:-:S03]  /*4020*/  @P2 SHF.L.U32 R49, R44, 0x10, RZ ;  /* 0x000000102c312819 */ /* 0x000fc600000006ff */
[----:B------:R-:W-:-:S04]  /*4030*/  FADD.FTZ R176, R176, R45 ;  /* 0x0000002db0b07221 */ /* 0x000fc80000010000 */
[----:B------:R-:W-:-:S07]  /*4040*/  @P2 FADD.FTZ R176, R176, R49 ;  /* 0x00000031b0b02221 */ /* 0x000fce0000010000 */
.L_x_1084:
[----:B------:R-:W-:-:S04]  /*4050*/  F2FP.BF16.F32.PACK_AB R0, RZ, R176 ;  /* 0x000000b0ff00723e */ /* 0x000fc800000010ff */
[----:B------:R-:W-:-:S07]  /*4060*/  PRMT R41, R41, 0x5410, R0 ;  /* 0x0000541029297816 */ /* 0x000fce0000000000 */
.L_x_1085:
        /* <DEDUP_REMOVED lines=8> */
.L_x_1087:
[----:B-----5:R-:W-:-:S04]  /*40f0*/  IMAD.U32 R45, R38, 0x10000, RZ ;  /* 0x00010000262d7824 */ /* 0x020fc800078e00ff */
[----:B------:R-:W-:Y:S01]  /*4100*/  FADD.FTZ R172, R45, R172 ;  /* 0x000000ac2dac7221 */ /* 0x000fe20000010000 */
[----:B------:R-:W-:Y:S06]  /*4110*/  BRA `(.L_x_1088) ;  /* 0x0000000000107947 */ /* 0x000fec0003800000 */
.L_x_1086:
[----:B-----5:R-:W-:Y:S02]  /*4120*/  SHF.L.U32 R45, R34, 0x10, RZ ;  /* 0x00000010222d7819 */ /* 0x020fe400000006ff */
[----:B------:R-:W-:-:S03]  /*4130*/  @P2 SHF.L.U32 R49, R38, 0x10, RZ ;  /* 0x0000001026312819 */ /* 0x000fc600000006ff */
[----:B------:R-:W-:-:S04]  /*4140*/  FADD.FTZ R172, R45, R172 ;  /* 0x000000ac2dac7221 */ /* 0x000fc80000010000 */
[----:B------:R-:W-:-:S07]  /*4150*/  @P2 FADD.FTZ R172, R49, R172 ;  /* 0x000000ac31ac2221 */ /* 0x000fce0000010000 */
.L_x_1088:
[----:B------:R-:W-:-:S04]  /*4160*/  F2FP.BF16.F32.PACK_AB R0, RZ, R172 ;  /* 0x000000acff00723e */ /* 0x000fc800000010ff */
[----:B------:R-:W-:-:S07]  /*4170*/  PRMT R42, R0, 0x7610, R42 ;  /* 0x00007610002a7816 */ /* 0x000fce000000002a */
.L_x_1089:
[----:B------:R-:W-:Y:S01]  /*4180*/  SHF.L.U32 R174, R46, 0x10, RZ ;  /* 0x000000102eae7819 */ /* 0x000fe200000006ff */
[----:B------:R-:W-:Y:S06]  /*4190*/  @P3 BRA `(.L_x_1090) ;  /* 0x0000000000243947 */ /* 0x000fec0003800000 */
[----:B------:R-:W-:-:S04]  /*41a0*/  ISETP.NE.U32.AND P4, PT, RZ, UR14, PT ;  /* 0x0000000eff007c0c */ /* 0x000fc8000bf85070 */
[----:B------:R-:W-:-:S13]  /*41b0*/  ISETP.NE.AND.EX P4, PT, RZ, UR15, PT, P4 ;  /* 0x0000000fff007c0c */ /* 0x000fda000bf85340 */
[----:B------:R-:W-:Y:S05]  /*41c0*/  @P4 BRA `(.L_x_1091) ;  /* 0x0000000000084947 */ /* 0x000fea0003800000 */
[----:B------:R-:W-:Y:S05]  /*41d0*/  @P0 BRA `(.L_x_1092) ;  /* 0x00000000002c0947 */ /* 0x000fea0003800000 */
[----:B------:R-:W-:Y:S05]  /*41e0*/  BRA `(.L_x_1093) ;  /* 0x0000000000307947 */ /* 0x000fea0003800000 */
.L_x_1091:
[----:B-----5:R-:W-:-:S04]  /*41f0*/  PRMT R0, R38, 0x7632, R0 ;  /* 0x0000763226007816 */ /* 0x020fc80000000000 */
[----:B------:R-:W-:-:S05]  /*4200*/  SHF.L.U32 R45, R0, 0x10, RZ ;  /* 0x00000010002d7819 */ /* 0x000fca00000006ff */
[----:B------:R-:W-:Y:S01]  /*4210*/  FADD.FTZ R174, R174, R45 ;  /* 0x0000002daeae7221 */ /* 0x000fe20000010000 */
[----:B------:R-:W-:Y:S06]  /*4220*/  BRA `(.L_x_1092) ;  /* 0x0000000000187947 */ /* 0x000fec0003800000 */
.L_x_1090:
[----:B-----5:R-:W-:Y:S02]  /*4230*/  PRMT R0, R34, 0x7632, R0 ;  /* 0x0000763222007816 */ /* 0x020fe40000000000 */
[----:B------:R-:W-:-:S03]  /*4240*/  @P2 PRMT R44, R38, 0x7632, R44 ;  /* 0x00007632262c2816 */ /* 0x000fc6000000002c */
[----:B------:R-:W-:Y:S01]  /*4250*/  IMAD.U32 R45, R0, 0x10000, RZ ;  /* 0x00010000002d7824 */ /* 0x000fe200078e00ff */
[----:B------:R-:W-:-:S03]  /*4260*/  @P2 SHF.L.U32 R49, R44, 0x10, RZ ;  /* 0x000000102c312819 */ /* 0x000fc600000006ff */
[----:B------:R-:W-:-:S04]  /*4270*/  FADD.FTZ R174, R174, R45 ;  /* 0x0000002daeae7221 */ /* 0x000fc80000010000 */
[----:B------:R-:W-:-:S07]  /*4280*/  @P2 FADD.FTZ R174, R174, R49 ;  /* 0x00000031aeae2221 */ /* 0x000fce0000010000 */
.L_x_1092:
[----:B------:R-:W-:-:S04]  /*4290*/  F2FP.BF16.F32.PACK_AB R0, RZ, R174 ;  /* 0x000000aeff00723e */ /* 0x000fc800000010ff */
[----:B------:R-:W-:-:S07]  /*42a0*/  PRMT R42, R42, 0x5410, R0 ;  /* 0x000054102a2a7816 */ /* 0x000fce0000000000 */
.L_x_1093:
        /* <DEDUP_REMOVED lines=8> */
.L_x_1095:
[----:B-----5:R-:W-:-:S05]  /*4330*/  SHF.L.U32 R0, R39, 0x10, RZ ;  /* 0x0000001027007819 */ /* 0x020fca00000006ff */
[----:B------:R-:W-:Y:S01]  /*4340*/  FADD.FTZ R173, R0, R173 ;  /* 0x000000ad00ad7221 */ /* 0x000fe20000010000 */
[----:B------:R-:W-:Y:S06]  /*4350*/  BRA `(.L_x_1096) ;  /* 0x0000000000107947 */ /* 0x000fec0003800000 */
.L_x_1094:
[----:B-----5:R-:W-:Y:S01]  /*4360*/  SHF.L.U32 R0, R35, 0x10, RZ ;  /* 0x0000001023007819 */ /* 0x020fe200000006ff */
[----:B------:R-:W-:-:S04]  /*4370*/  @P2 IMAD.U32 R44, R39, 0x10000, RZ ;  /* 0x00010000272c2824 */ /* 0x000fc800078e00ff */
[----:B------:R-:W-:-:S04]  /*4380*/  FADD.FTZ R173, R0, R173 ;  /* 0x000000ad00ad7221 */ /* 0x000fc80000010000 */
[----:B------:R-:W-:-:S07]  /*4390*/  @P2 FADD.FTZ R173, R44, R173 ;  /* 0x000000ad2cad2221 */ /* 0x000fce0000010000 */
.L_x_1096:
[----:B------:R-:W-:-:S04]  /*43a0*/  F2FP.BF16.F32.PACK_AB R0, RZ, R173 ;  /* 0x000000adff00723e */ /* 0x000fc800000010ff */
[----:B------:R-:W-:-:S07]  /*43b0*/  PRMT R43, R0, 0x7610, R43 ;  /* 0x00007610002b7816 */ /* 0x000fce000000002b */
.L_x_1097:
[----:B------:R-:W-:Y:S01]  /*43c0*/  SHF.L.U32 R177, R47, 0x10, RZ ;  /* 0x000000102fb17819 */ /* 0x000fe200000006ff */
[----:B------:R-:W-:Y:S06]  /*43d0*/  @P3 BRA `(.L_x_1098) ;  /* 0x0000000000243947 */ /* 0x000fec0003800000 */
[----:B------:R-:W-:-:S04]  /*43e0*/  ISETP.NE.U32.AND P4, PT, RZ, UR14, PT ;  /* 0x0000000eff007c0c */ /* 0x000fc8000bf85070 */
[----:B------:R-:W-:-:S13]  /*43f0*/  ISETP.NE.AND.EX P4, PT, RZ, UR15, PT, P4 ;  /* 0x0000000fff007c0c */ /* 0x000fda000bf85340 */
[----:B------:R-:W-:Y:S05]  /*4400*/  @P4 BRA `(.L_x_1099) ;  /* 0x0000000000084947 */ /* 0x000fea0003800000 */
[----:B------:R-:W-:Y:S05]  /*4410*/  @P0 BRA `(.L_x_1100) ;  /* 0x00000000002c0947 */ /* 0x000fea0003800000 */
[----:B------:R-:W-:Y:S05]  /*4420*/  BRA `(.L_x_1101) ;  /* 0x0000000000307947 */ /* 0x000fea0003800000 */
.L_x_1099:
[----:B-----5:R-:W-:-:S04]  /*4430*/  PRMT R0, R39, 0x7632, R0 ;  /* 0x0000763227007816 */ /* 0x020fc80000000000 */
[----:B------:R-:W-:-:S05]  /*4440*/  SHF.L.U32 R0, R0, 0x10, RZ ;  /* 0x0000001000007819 */ /* 0x000fca00000006ff */
[----:B------:R-:W-:Y:S01]  /*4450*/  FADD.FTZ R177, R177, R0 ;  /* 0x00000000b1b17221 */ /* 0x000fe20000010000 */
[----:B------:R-:W-:Y:S06]  /*4460*/  BRA `(.L_x_1100) ;  /* 0x0000000000187947 */ /* 0x000fec0003800000 */
.L_x_1098:
[----:B-----5:R-:W-:Y:S02]  /*4470*/  PRMT R0, R35, 0x7632, R0 ;  /* 0x0000763223007816 */ /* 0x020fe40000000000 */
[----:B------:R-:W-:Y:S02]  /*4480*/  @P2 PRMT R44, R39, 0x7632, R44 ;  /* 0x00007632272c2816 */ /* 0x000fe4000000002c */
[----:B------:R-:W-:Y:S02]  /*4490*/  SHF.L.U32 R0, R0, 0x10, RZ ;  /* 0x0000001000007819 */ /* 0x000fe400000006ff */
[----:B------:R-:W-:-:S03]  /*44a0*/  @P2 SHF.L.U32 R44, R44, 0x10, RZ ;  /* 0x000000102c2c2819 */ /* 0x000fc600000006ff */
[----:B------:R-:W-:-:S04]  /*44b0*/  FADD.FTZ R177, R177, R0 ;  /* 0x00000000b1b17221 */ /* 0x000fc80000010000 */
[----:B------:R-:W-:-:S07]  /*44c0*/  @P2 FADD.FTZ R177, R177, R44 ;  /* 0x0000002cb1b12221 */ /* 0x000fce0000010000 */
.L_x_1100:
[----:B------:R-:W-:-:S04]  /*44d0*/  F2FP.BF16.F32.PACK_AB R0, RZ, R177 ;  /* 0x000000b1ff00723e */ /* 0x000fc800000010ff */
[----:B------:R-:W-:-:S07]  /*44e0*/  PRMT R43, R43, 0x5410, R0 ;  /* 0x000054102b2b7816 */ /* 0x000fce0000000000 */
.L_x_1101:
[----:B------:R-:W0:Y:S01]  /*44f0*/  @P0 LDC.64 R52, c[0x0][0x238] ;  /* 0x00008e00ff340b82 */ /* 0x000e220000000a00 */
[----:B------:R-:W-:-:S04]  /*4500*/  VIADD R163, R55, 0xc0 ;  /* 0x000000c037a37836 */ /* 0x000fc80000000000 */
[----:B------:R-:W-:-:S03]  /*4510*/  IMAD.WIDE.U32 R44, R163, 0x10, R2 ;  /* 0x00000010a32c7825 */ /* 0x000fc600078e0002 */
        /* <DEDUP_REMOVED lines=17> */
.L_x_1103:
[----:B-----5:R-:W-:-:S05]  /*4630*/  SHF.L.U32 R49, R36, 0x10, RZ ;  /* 0x0000001024317819 */ /* 0x020fca00000006ff */
[----:B------:R-:W-:Y:S01]  /*4640*/  FADD.FTZ R192, R49, R192 ;  /* 0x000000c031c07221 */ /* 0x000fe20000010000 */
[----:B------:R-:W-:Y:S06]  /*4650*/  BRA `(.L_x_1104) ;  /* 0x0000000000107947 */ /* 0x000fec0003800000 */
.L_x_1102:
[----:B-----5:R-:W-:Y:S02]  /*4660*/  SHF.L.U32 R49, R32, 0x10, RZ ;  /* 0x0000001020317819 */ /* 0x020fe400000006ff */
[----:B------:R-:W-:-:S03]  /*4670*/  @P2 SHF.L.U32 R51, R36, 0x10, RZ ;  /* 0x0000001024332819 */ /* 0x000fc600000006ff */
[----:B------:R-:W-:-:S04]  /*4680*/  FADD.FTZ R192, R49, R192 ;  /* 0x000000c031c07221 */ /* 0x000fc80000010000 */
[----:B------:R-:W-:-:S07]  /*4690*/  @P2 FADD.FTZ R192, R51, R192 ;  /* 0x000000c033c02221 */ /* 0x000fce0000010000 */
.L_x_1104:
[----:B------:R-:W-:-:S04]  /*46a0*/  F2FP.BF16.F32.PACK_AB R0, RZ, R192 ;  /* 0x000000c0ff00723e */ /* 0x000fc800000010ff */
[----:B------:R-:W-:-:S07]  /*46b0*/  PRMT R40, R0, 0x7610, R40 ;  /* 0x0000761000287816 */ /* 0x000fce0000000028 */
.L_x_1105:
[----:B------:R-:W-:Y:S01]  /*46c0*/  IMAD.U32 R194, R194, 0x10000, RZ ;  /* 0x00010000c2c27824 */ /* 0x000fe200078e00ff */
[----:B------:R-:W-:Y:S06]  /*46d0*/  @P3 BRA `(.L_x_1106) ;  /* 0x0000000000243947 */ /* 0x000fec0003800000 */
[----:B------:R-:W-:-:S04]  /*46e0*/  ISETP.NE.U32.AND P4, PT, RZ, UR14, PT ;  /* 0x0000000eff007c0c */ /* 0x000fc8000bf85070 */
[----:B------:R-:W-:-:S13]  /*46f0*/  ISETP.NE.AND.EX P4, PT, RZ, UR15, PT, P4 ;  /* 0x0000000fff007c0c */ /* 0x000fda000bf85340 */
[----:B------:R-:W-:Y:S05]  /*4700*/  @P4 BRA `(.L_x_1107) ;  /* 0x0000000000084947 */ /* 0x000fea0003800000 */
[----:B------:R-:W-:Y:S05]  /*4710*/  @P0 BRA `(.L_x_1108) ;  /* 0x00000000002c0947 */ /* 0x000fea0003800000 */
[----:B------:R-:W-:Y:S05]  /*4720*/  BRA `(.L_x_1109) ;  /* 0x0000000000307947 */ /* 0x000fea0003800000 */
.L_x_1107:
[----:B-----5:R-:W-:-:S04]  /*4730*/  PRMT R0, R36, 0x7632, R0 ;  /* 0x0000763224007816 */ /* 0x020fc80000000000 */
[----:B------:R-:W-:-:S05]  /*4740*/  SHF.L.U32 R49, R0, 0x10, RZ ;  /* 0x0000001000317819 */ /* 0x000fca00000006ff */
[----:B------:R-:W-:Y:S01]  /*4750*/  FADD.FTZ R194, R194, R49 ;  /* 0x00000031c2c27221 */ /* 0x000fe20000010000 */
[----:B------:R-:W-:Y:S06]  /*4760*/  BRA `(.L_x_1108) ;  /* 0x0000000000187947 */ /* 0x000fec0003800000 */
.L_x_1106:
[----:B-----5:R-:W-:Y:S02]  /*4770*/  PRMT R0, R32, 0x7632, R0 ;  /* 0x0000763220007816 */ /* 0x020fe40000000000 */
[----:B------:R-:W-:Y:S02]  /*4780*/  @P2 PRMT R44, R36, 0x7632, R44 ;  /* 0x00007632242c2816 */ /* 0x000fe4000000002c */
[----:B------:R-:W-:Y:S02]  /*4790*/  SHF.L.U32 R49, R0, 0x10, RZ ;  /* 0x0000001000317819 */ /* 0x000fe400000006ff */
[----:B------:R-:W-:-:S03]  /*47a0*/  @P2 SHF.L.U32 R51, R44, 0x10, RZ ;  /* 0x000000102c332819 */ /* 0x000fc600000006ff */
[----:B------:R-:W-:-:S04]  /*47b0*/  FADD.FTZ R194, R194, R49 ;  /* 0x00000031c2c27221 */ /* 0x000fc80000010000 */
[----:B------:R-:W-:-:S07]  /*47c0*/  @P2 FADD.FTZ R194, R194, R51 ;  /* 0x00000033c2c22221 */ /* 0x000fce0000010000 */
.L_x_1108:
[----:B------:R-:W-:-:S04]  /*47d0*/  F2FP.BF16.F32.PACK_AB R0, RZ, R194 ;  /* 0x000000c2ff00723e */ /* 0x000fc800000010ff */
[----:B------:R-:W-:-:S07]  /*47e0*/  PRMT R40, R40, 0x5410, R0 ;  /* 0x0000541028287816 */ /* 0x000fce0000000000 */
.L_x_1109:
        /* <DEDUP_REMOVED lines=8> */
.L_x_1111:
[----:B-----5:R-:W-:-:S04]  /*4870*/  IMAD.U32 R49, R37, 0x10000, RZ ;  /* 0x0001000025317824 */ /* 0x020fc800078e00ff */
[----:B------:R-:W-:Y:S01]  /*4880*/  FADD.FTZ R190, R49, R190 ;  /* 0x000000be31be7221 */ /* 0x000fe20000010000 */
[----:B------:R-:W-:Y:S06]  /*4890*/  BRA `(.L_x_1112) ;  /* 0x0000000000107947 */ /* 0x000fec0003800000 */
.L_x_1110:
[----:B-----5:R-:W-:Y:S02]  /*48a0*/  SHF.L.U32 R49, R33, 0x10, RZ ;  /* 0x0000001021317819 */ /* 0x020fe400000006ff */
[----:B------:R-:W-:-:S03]  /*48b0*/  @P2 SHF.L.U32 R51, R37, 0x10, RZ ;  /* 0x0000001025332819 */ /* 0x000fc600000006ff */
[----:B------:R-:W-:-:S04]  /*48c0*/  FADD.FTZ R190, R49, R190 ;  /* 0x000000be31be7221 */ /* 0x000fc80000010000 */
[----:B------:R-:W-:-:S07]  /*48d0*/  @P2 FADD.FTZ R190, R51, R190 ;  /* 0x000000be33be2221 */ /* 0x000fce0000010000 */
.L_x_1112:
[----:B------:R-:W-:-:S04]  /*48e0*/  F2FP.BF16.F32.PACK_AB R0, RZ, R190 ;  /* 0x000000beff00723e */ /* 0x000fc800000010ff */
[----:B------:R-:W-:-:S07]  /*48f0*/  PRMT R41, R0, 0x7610, R41 ;  /* 0x0000761000297816 */ /* 0x000fce0000000029 */
.L_x_1113:
[----:B------:R-:W-:Y:S01]  /*4900*/  SHF.L.U32 R188, R45, 0x10, RZ ;  /* 0x000000102dbc7819 */ /* 0x000fe200000006ff */
[----:B------:R-:W-:Y:S06]  /*4910*/  @P3 BRA `(.L_x_1114) ;  /* 0x0000000000243947 */ /* 0x000fec0003800000 */
[----:B------:R-:W-:-:S04]  /*4920*/  ISETP.NE.U32.AND P4, PT, RZ, UR14, PT ;  /* 0x0000000eff007c0c */ /* 0x000fc8000bf85070 */
[----:B------:R-:W-:-:S13]  /*4930*/  ISETP.NE.AND.EX P4, PT, RZ, UR15, PT, P4 ;  /* 0x0000000fff007c0c */ /* 0x000fda000bf85340 */
[----:B------:R-:W-:Y:S05]  /*4940*/  @P4 BRA `(.L_x_1115) ;  /* 0x0000000000084947 */ /* 0x000fea0003800000 */
[----:B------:R-:W-:Y:S05]  /*4950*/  @P0 BRA `(.L_x_1116) ;  /* 0x00000000002c0947 */ /* 0x000fea0003800000 */
[----:B------:R-:W-:Y:S05]  /*4960*/  BRA `(.L_x_1117) ;  /* 0x0000000000307947 */ /* 0x000fea0003800000 */
.L_x_1115:
[----:B-----5:R-:W-:-:S04]  /*4970*/  PRMT R0, R37, 0x7632, R0 ;  /* 0x0000763225007816 */ /* 0x020fc80000000000 */
[----:B------:R-:W-:-:S05]  /*4980*/  SHF.L.U32 R45, R0, 0x10, RZ ;  /* 0x00000010002d7819 */ /* 0x000fca00000006ff */
[----:B------:R-:W-:Y:S01]  /*4990*/  FADD.FTZ R188, R188, R45 ;  /* 0x0000002dbcbc7221 */ /* 0x000fe20000010000 */
[----:B------:R-:W-:Y:S06]  /*49a0*/  BRA `(.L_x_1116) ;  /* 0x0000000000187947 */ /* 0x000fec0003800000 */
.L_x_1114:
[----:B-----5:R-:W-:Y:S02]  /*49b0*/  PRMT R0, R33, 0x7632, R0 ;  /* 0x0000763221007816 */ /* 0x020fe40000000000 */
[----:B------:R-:W-:-:S03]  /*49c0*/  @P2 PRMT R44, R37, 0x7632, R44 ;  /* 0x00007632252c2816 */ /* 0x000fc6000000002c */
[----:B------:R-:W-:Y:S01]  /*49d0*/  IMAD.U32 R45, R0, 0x10000, RZ ;  /* 0x00010000002d7824 */ /* 0x000fe200078e00ff */
[----:B------:R-:W-:-:S03]  /*49e0*/  @P2 SHF.L.U32 R49, R44, 0x10, RZ ;  /* 0x000000102c312819 */ /* 0x000fc600000006ff */
[----:B------:R-:W-:-:S04]  /*49f0*/  FADD.FTZ R188, R188, R45 ;  /* 0x0000002dbcbc7221 */ /* 0x000fc80000010000 */
[----:B------:R-:W-:-:S07]  /*4a00*/  @P2 FADD.FTZ R188, R188, R49 ;  /* 0x00000031bcbc2221 */ /* 0x000fce0000010000 */
.L_x_1116:
[----:B------:R-:W-:-:S04]  /*4a10*/  F2FP.BF16.F32.PACK_AB R0, RZ, R188 ;  /* 0x000000bcff00723e */ /* 0x000fc800000010ff */
[----:B------:R-:W-:-:S07]  /*4a20*/  PRMT R41, R41, 0x5410, R0 ;  /* 0x0000541029297816 */ /* 0x000fce0000000000 */
.L_x_1117:
        /* <DEDUP_REMOVED lines=8> */
.L_x_1119:
[----:B-----5:R-:W-:-:S05]  /*4ab0*/  SHF.L.U32 R45, R38, 0x10, RZ ;  /* 0x00000010262d7819 */ /* 0x020fca00000006ff */
[----:B------:R-:W-:Y:S01]  /*4ac0*/  FADD.FTZ R182, R45, R182 ;  /* 0x000000b62db67221 */ /* 0x000fe20000010000 */
[----:B------:R-:W-:Y:S06]  /*4ad0*/  BRA `(.L_x_1120) ;  /* 0x0000000000107947 */ /* 0x000fec0003800000 */
.L_x_1118:
[----:B-----5:R-:W-:Y:S01]  /*4ae0*/  SHF.L.U32 R45, R34, 0x10, RZ ;  /* 0x00000010222d7819 */ /* 0x020fe200000006ff */
[----:B------:R-:W-:-:S04]  /*4af0*/  @P2 IMAD.U32 R49, R38, 0x10000, RZ ;  /* 0x0001000026312824 */ /* 0x000fc800078e00ff */
[----:B------:R-:W-:-:S04]  /*4b00*/  FADD.FTZ R182, R45, R182 ;  /* 0x000000b62db67221 */ /* 0x000fc80000010000 */
[----:B------:R-:W-:-:S07]  /*4b10*/  @P2 FADD.FTZ R182, R49, R182 ;  /* 0x000000b631b62221 */ /* 0x000fce0000010000 */
.L_x_1120:
[----:B------:R-:W-:-:S04]  /*4b20*/  F2FP.BF16.F32.PACK_AB R0, RZ, R182 ;  /* 0x000000b6ff00723e */ /* 0x000fc800000010ff */
[----:B------:R-:W-:-:S07]  /*4b30*/  PRMT R42, R0, 0x7610, R42 ;  /* 0x00007610002a7816 */ /* 0x000fce000000002a */
.L_x_1121:
[----:B------:R-:W-:Y:S01]  /*4b40*/  SHF.L.U32 R184, R46, 0x10, RZ ;  /* 0x000000102eb87819 */ /* 0x000fe200000006ff */
[----:B------:R-:W-:Y:S06]  /*4b50*/  @P3 BRA `(.L_x_1122) ;  /* 0x0000000000243947 */ /* 0x000fec0003800000 */
[----:B------:R-:W-:-:S04]  /*4b60*/  ISETP.NE.U32.AND P4, PT, RZ, UR14, PT ;  /* 0x0000000eff007c0c */ /* 0x000fc8000bf85070 */
[----:B------:R-:W-:-:S13]  /*4b70*/  ISETP.NE.AND.EX P4, PT, RZ, UR15, PT, P4 ;  /* 0x0000000fff007c0c */ /* 0x000fda000bf85340 */
[----:B------:R-:W-:Y:S05]  /*4b80*/  @P4 BRA `(.L_x_1123) ;  /* 0x0000000000084947 */ /* 0x000fea0003800000 */
[----:B------:R-:W-:Y:S05]  /*4b90*/  @P0 BRA `(.L_x_1124) ;  /* 0x00000000002c0947 */ /* 0x000fea0003800000 */
[----:B------:R-:W-:Y:S05]  /*4ba0*/  BRA `(.L_x_1125) ;  /* 0x0000000000307947 */ /* 0x000fea0003800000 */
.L_x_1123:
[----:B-----5:R-:W-:-:S04]  /*4bb0*/  PRMT R0, R38, 0x7632, R0 ;  /* 0x0000763226007816 */ /* 0x020fc80000000000 */
[----:B------:R-:W-:-:S05]  /*4bc0*/  SHF.L.U32 R45, R0, 0x10, RZ ;  /* 0x00000010002d7819 */ /* 0x000fca00000006ff */
[----:B------:R-:W-:Y:S01]  /*4bd0*/  FADD.FTZ R184, R184, R45 ;  /* 0x0000002db8b87221 */ /* 0x000fe20000010000 */
[----:B------:R-:W-:Y:S06]  /*4be0*/  BRA `(.L_x_1124) ;  /* 0x0000000000187947 */ /* 0x000fec0003800000 */
.L_x_1122:
[----:B-----5:R-:W-:Y:S02]  /*4bf0*/  PRMT R0, R34, 0x7632, R0 ;  /* 0x0000763222007816 */ /* 0x020fe40000000000 */
[----:B------:R-:W-:Y:S02]  /*4c00*/  @P2 PRMT R44, R38, 0x7632, R44 ;  /* 0x00007632262c2816 */ /* 0x000fe4000000002c */
[----:B------:R-:W-:Y:S02]  /*4c10*/  SHF.L.U32 R45, R0, 0x10, RZ ;  /* 0x00000010002d7819 */ /* 0x000fe400000006ff */
[----:B------:R-:W-:-:S03]  /*4c20*/  @P2 SHF.L.U32 R49, R44, 0x10, RZ ;  /* 0x000000102c312819 */ /* 0x000fc600000006ff */
[----:B------:R-:W-:-:S04]  /*4c30*/  FADD.FTZ R184, R184, R45 ;  /* 0x0000002db8b87221 */ /* 0x000fc80000010000 */
[----:B------:R-:W-:-:S07]  /*4c40*/  @P2 FADD.FTZ R184, R184, R49 ;  /* 0x00000031b8b82221 */ /* 0x000fce0000010000 */
.L_x_1124:
[----:B------:R-:W-:-:S04]  /*4c50*/  F2FP.BF16.F32.PACK_AB R0, RZ, R184 ;  /* 0x000000b8ff00723e */ /* 0x000fc800000010ff */
[----:B------:R-:W-:-:S07]  /*4c60*/  PRMT R42, R42, 0x5410, R0 ;  /* 0x000054102a2a7816 */ /* 0x000fce0000000000 */
.L_x_1125:
        /* <DEDUP_REMOVED lines=8> */
.L_x_1127:
[----:B-----5:R-:W-:-:S05]  /*4cf0*/  SHF.L.U32 R45, R39, 0x10, RZ ;  /* 0x00000010272d7819 */ /* 0x020fca00000006ff */
[----:B------:R-:W-:Y:S01]  /*4d00*/  FADD.FTZ R180, R45, R180 ;  /* 0x000000b42db47221 */ /* 0x000fe20000010000 */
[----:B------:R-:W-:Y:S06]  /*4d10*/  BRA `(.L_x_1128) ;  /* 0x0000000000107947 */ /* 0x000fec0003800000 */
.L_x_1126:
[----:B-----5:R-:W-:Y:S02]  /*4d20*/  SHF.L.U32 R45, R35, 0x10, RZ ;  /* 0x00000010232d7819 */ /* 0x020fe400000006ff */
[----:B------:R-:W-:-:S03]  /*4d30*/  @P2 SHF.L.U32 R49, R39, 0x10, RZ ;  /* 0x0000001027312819 */ /* 0x000fc600000006ff */
[----:B------:R-:W-:-:S04]  /*4d40*/  FADD.FTZ R180, R45, R180 ;  /* 0x000000b42db47221 */ /* 0x000fc80000010000 */
[----:B------:R-:W-:-:S07]  /*4d50*/  @P2 FADD.FTZ R180, R49, R180 ;  /* 0x000000b431b42221 */ /* 0x000fce0000010000 */
.L_x_1128:
[----:B------:R-:W-:-:S04]  /*4d60*/  F2FP.BF16.F32.PACK_AB R0, RZ, R180 ;  /* 0x000000b4ff00723e */ /* 0x000fc800000010ff */
[----:B------:R-:W-:-:S07]  /*4d70*/  PRMT R43, R0, 0x7610, R43 ;  /* 0x00007610002b7816 */ /* 0x000fce000000002b */
.L_x_1129:
[----:B------:R-:W-:Y:S01]  /*4d80*/  SHF.L.U32 R186, R47, 0x10, RZ ;  /* 0x000000102fba7819 */ /* 0x000fe200000006ff */
[----:B------:R-:W-:Y:S06]  /*4d90*/  @P3 BRA `(.L_x_1130) ;  /* 0x0000000000243947 */ /* 0x000fec0003800000 */
[----:B------:R-:W-:-:S04]  /*4da0*/  ISETP.NE.U32.AND P4, PT, RZ, UR14, PT ;  /* 0x0000000eff007c0c */ /* 0x000fc8000bf85070 */
[----:B------:R-:W-:-:S13]  /*4db0*/  ISETP.NE.AND.EX P4, PT, RZ, UR15, PT, P4 ;  /* 0x0000000fff007c0c */ /* 0x000fda000bf85340 */
[----:B------:R-:W-:Y:S05]  /*4dc0*/  @P4 BRA `(.L_x_1131) ;  /* 0x0000000000084947 */ /* 0x000fea0003800000 */
[----:B------:R-:W-:Y:S05]  /*4dd0*/  @P0 BRA `(.L_x_1132) ;  /* 0x00000000002c0947 */ /* 0x000fea0003800000 */
[----:B------:R-:W-:Y:S05]  /*4de0*/  BRA `(.L_x_1133) ;  /* 0x0000000000307947 */ /* 0x000fea0003800000 */
.L_x_1131:
[----:B-----5:R-:W-:-:S05]  /*4df0*/  PRMT R0, R39, 0x7632, R0 ;  /* 0x0000763227007816 */ /* 0x020fca0000000000 */
[----:B------:R-:W-:-:S04]  /*4e00*/  IMAD.U32 R45, R0, 0x10000, RZ ;  /* 0x00010000002d7824 */ /* 0x000fc800078e00ff */
[----:B------:R-:W-:Y:S01]  /*4e10*/  FADD.FTZ R186, R186, R45 ;  /* 0x0000002dbaba7221 */ /* 0x000fe20000010000 */
[----:B------:R-:W-:Y:S06]  /*4e20*/  BRA `(.L_x_1132) ;  /* 0x0000000000187947 */ /* 0x000fec0003800000 */
.L_x_1130:
[----:B-----5:R-:W-:Y:S02]  /*4e30*/  PRMT R0, R35, 0x7632, R0 ;  /* 0x0000763223007816 */ /* 0x020fe40000000000 */
[----:B------:R-:W-:Y:S02]  /*4e40*/  @P2 PRMT R44, R39, 0x7632, R44 ;  /* 0x00007632272c2816 */ /* 0x000fe4000000002c */
[----:B------:R-:W-:Y:S02]  /*4e50*/  SHF.L.U32 R45, R0, 0x10, RZ ;  /* 0x00000010002d7819 */ /* 0x000fe400000006ff */
[----:B------:R-:W-:-:S03]  /*4e60*/  @P2 SHF.L.U32 R47, R44, 0x10, RZ ;  /* 0x000000102c2f2819 */ /* 0x000fc600000006ff */
[----:B------:R-:W-:-:S04]  /*4e70*/  FADD.FTZ R186, R186, R45 ;  /* 0x0000002dbaba7221 */ /* 0x000fc80000010000 */
[----:B------:R-:W-:-:S07]  /*4e80*/  @P2 FADD.FTZ R186, R186, R47 ;  /* 0x0000002fbaba2221 */ /* 0x000fce0000010000 */
.L_x_1132:
[----:B------:R-:W-:-:S04]  /*4e90*/  F2FP.BF16.F32.PACK_AB R0, RZ, R186 ;  /* 0x000000baff00723e */ /* 0x000fc800000010ff */
[----:B------:R-:W-:-:S07]  /*4ea0*/  PRMT R43, R43, 0x5410, R0 ;  /* 0x000054102b2b7816 */ /* 0x000fce0000000000 */
.L_x_1133:
        /* <DEDUP_REMOVED lines=20> */
.L_x_1135:
[----:B-----5:R-:W-:-:S04]  /*4ff0*/  IMAD.U32 R3, R36, 0x10000, RZ ;  /* 0x0001000024037824 */ /* 0x020fc800078e00ff */
[----:B------:R-:W-:Y:S01]  /*5000*/  FADD.FTZ R196, R3, R196 ;  /* 0x000000c403c47221 */ /* 0x000fe20000010000 */
[----:B------:R-:W-:Y:S06]  /*5010*/  BRA `(.L_x_1136) ;  /* 0x0000000000107947 */ /* 0x000fec0003800000 */
.L_x_1134:
[----:B-----5:R-:W-:Y:S02]  /*5020*/  SHF.L.U32 R3, R32, 0x10, RZ ;  /* 0x0000001020037819 */ /* 0x020fe400000006ff */
[----:B------:R-:W-:-:S03]  /*5030*/  @P2 SHF.L.U32 R49, R36, 0x10, RZ ;  /* 0x0000001024312819 */ /* 0x000fc600000006ff */
[----:B------:R-:W-:-:S04]  /*5040*/  FADD.FTZ R196, R3, R196 ;  /* 0x000000c403c47221 */ /* 0x000fc80000010000 */
[----:B------:R-:W-:-:S07]  /*5050*/  @P2 FADD.FTZ R196, R49, R196 ;  /* 0x000000c431c42221 */ /* 0x000fce0000010000 */
.L_x_1136:
[----:B------:R-:W-:-:S04]  /*5060*/  F2FP.BF16.F32.PACK_AB R2, RZ, R196 ;  /* 0x000000c4ff02723e */ /* 0x000fc800000010ff */
[----:B------:R-:W-:-:S07]  /*5070*/  PRMT R40, R2, 0x7610, R40 ;  /* 0x0000761002287816 */ /* 0x000fce0000000028 */
.L_x_1137:
[----:B------:R-:W-:Y:S01]  /*5080*/  SHF.L.U32 R52, R0, 0x10, RZ ;  /* 0x0000001000347819 */ /* 0x000fe200000006ff */
[----:B------:R-:W-:Y:S06]  /*5090*/  @P3 BRA `(.L_x_1138) ;  /* 0x0000000000243947 */ /* 0x000fec0003800000 */
[----:B------:R-:W-:-:S04]  /*50a0*/  ISETP.NE.U32.AND P4, PT, RZ, UR14, PT ;  /* 0x0000000eff007c0c */ /* 0x000fc8000bf85070 */
[----:B------:R-:W-:-:S13]  /*50b0*/  ISETP.NE.AND.EX P4, PT, RZ, UR15, PT, P4 ;  /* 0x0000000fff007c0c */ /* 0x000fda000bf85340 */
[----:B------:R-:W-:Y:S05]  /*50c0*/  @P4 BRA `(.L_x_1139) ;  /* 0x0000000000084947 */ /* 0x000fea0003800000 */
[----:B------:R-:W-:Y:S05]  /*50d0*/  @P0 BRA `(.L_x_1140) ;  /* 0x00000000002c0947 */ /* 0x000fea0003800000 */
[----:B------:R-:W-:Y:S05]  /*50e0*/  BRA `(.L_x_1141) ;  /* 0x0000000000307947 */ /* 0x000fea0003800000 */
.L_x_1139:
[----:B-----5:R-:W-:-:S04]  /*50f0*/  PRMT R0, R36, 0x7632, R0 ;  /* 0x0000763224007816 */ /* 0x020fc80000000000 */
[----:B------:R-:W-:-:S05]  /*5100*/  SHF.L.U32 R3, R0, 0x10, RZ ;  /* 0x0000001000037819 */ /* 0x000fca00000006ff */
[----:B------:R-:W-:Y:S01]  /*5110*/  FADD.FTZ R52, R52, R3 ;  /* 0x0000000334347221 */ /* 0x000fe20000010000 */
[----:B------:R-:W-:Y:S06]  /*5120*/  BRA `(.L_x_1140) ;  /* 0x0000000000187947 */ /* 0x000fec0003800000 */
.L_x_1138:
[----:B-----5:R-:W-:Y:S02]  /*5130*/  PRMT R0, R32, 0x7632, R0 ;  /* 0x0000763220007816 */ /* 0x020fe40000000000 */
[----:B------:R-:W-:-:S03]  /*5140*/  @P2 PRMT R2, R36, 0x7632, R2 ;  /* 0x0000763224022816 */ /* 0x000fc60000000002 */
[----:B------:R-:W-:Y:S01]  /*5150*/  IMAD.U32 R3, R0, 0x10000, RZ ;  /* 0x0001000000037824 */ /* 0x000fe200078e00ff */
[----:B------:R-:W-:-:S03]  /*5160*/  @P2 SHF.L.U32 R49, R2, 0x10, RZ ;  /* 0x0000001002312819 */ /* 0x000fc600000006ff */
[----:B------:R-:W-:-:S04]  /*5170*/  FADD.FTZ R52, R52, R3 ;  /* 0x0000000334347221 */ /* 0x000fc80000010000 */
[----:B------:R-:W-:-:S07]  /*5180*/  @P2 FADD.FTZ R52, R52, R49 ;  /* 0x0000003134342221 */ /* 0x000fce0000010000 */
.L_x_1140:
[----:B------:R-:W-:-:S04]  /*5190*/  F2FP.BF16.F32.PACK_AB R0, RZ, R52 ;  /* 0x00000034ff00723e */ /* 0x000fc800000010ff */
[----:B------:R-:W-:-:S07]  /*51a0*/  PRMT R40, R40, 0x5410, R0 ;  /* 0x0000541028287816 */ /* 0x000fce0000000000 */
.L_x_1141:
        /* <DEDUP_REMOVED lines=8> */
.L_x_1143:
[----:B-----5:R-:W-:-:S05]  /*5230*/  SHF.L.U32 R3, R37, 0x10, RZ ;  /* 0x0000001025037819 */ /* 0x020fca00000006ff */
[----:B------:R-:W-:Y:S01]  /*5240*/  FADD.FTZ R198, R3, R198 ;  /* 0x000000c603c67221 */ /* 0x000fe20000010000 */
[----:B------:R-:W-:Y:S06]  /*5250*/  BRA `(.L_x_1144) ;  /* 0x0000000000107947 */ /* 0x000fec0003800000 */
.L_x_1142:
[----:B-----5:R-:W-:Y:S01]  /*5260*/  SHF.L.U32 R3, R33, 0x10, RZ ;  /* 0x0000001021037819 */ /* 0x020fe200000006ff */
[----:B------:R-:W-:-:S04]  /*5270*/  @P2 IMAD.U32 R49, R37, 0x10000, RZ ;  /* 0x0001000025312824 */ /* 0x000fc800078e00ff */
[----:B------:R-:W-:-:S04]  /*5280*/  FADD.FTZ R198, R3, R198 ;  /* 0x000000c603c67221 */ /* 0x000fc80000010000 */
[----:B------:R-:W-:-:S07]  /*5290*/  @P2 FADD.FTZ R198, R49, R198 ;  /* 0x000000c631c62221 */ /* 0x000fce0000010000 */
.L_x_1144:
[----:B------:R-:W-:-:S04]  /*52a0*/  F2FP.BF16.F32.PACK_AB R0, RZ, R198 ;  /* 0x000000c6ff00723e */ /* 0x000fc800000010ff */
[----:B------:R-:W-:-:S07]  /*52b0*/  PRMT R41, R0, 0x7610, R41 ;  /* 0x0000761000297816 */ /* 0x000fce0000000029 */
.L_x_1145:
[----:B------:R-:W-:Y:S01]  /*52c0*/  SHF.L.U32 R200, R45, 0x10, RZ ;  /* 0x000000102dc87819 */ /* 0x000fe200000006ff */
[----:B------:R-:W-:Y:S06]  /*52d0*/  @P3 BRA `(.L_x_1146) ;  /* 0x0000000000243947 */ /* 0x000fec0003800000 */
[----:B------:R-:W-:-:S04]  /*52e0*/  ISETP.NE.U32.AND P4, PT, RZ, UR14, PT ;  /* 0x0000000eff007c0c */ /* 0x000fc8000bf85070 */
[----:B------:R-:W-:-:S13]  /*52f0*/  ISETP.NE.AND.EX P4, PT, RZ, UR15, PT, P4 ;  /* 0x0000000fff007c0c */ /* 0x000fda000bf85340 */
[----:B------:R-:W-:Y:S05]  /*5300*/  @P4 BRA `(.L_x_1147) ;  /* 0x0000000000084947 */ /* 0x000fea0003800000 */
[----:B------:R-:W-:Y:S05]  /*5310*/  @P0 BRA `(.L_x_1148) ;  /* 0x00000000002c0947 */ /* 0x000fea0003800000 */
[----:B------:R-:W-:Y:S05]  /*5320*/  BRA `(.L_x_1149) ;  /* 0x0000000000307947 */ /* 0x000fea0003800000 */
.L_x_1147:
[----:B-----5:R-:W-:-:S04]  /*5330*/  PRMT R0, R37, 0x7632, R0 ;  /* 0x0000763225007816 */ /* 0x020fc80000000000 */
[----:B------:R-:W-:-:S05]  /*5340*/  SHF.L.U32 R3, R0, 0x10, RZ ;  /* 0x0000001000037819 */ /* 0x000fca00000006ff */
[----:B------:R-:W-:Y:S01]  /*5350*/  FADD.FTZ R200, R200, R3 ;  /* 0x00000003c8c87221 */ /* 0x000fe20000010000 */
[----:B------:R-:W-:Y:S06]  /*5360*/  BRA `(.L_x_1148) ;  /* 0x0000000000187947 */ /* 0x000fec0003800000 */
.L_x_1146:
[----:B-----5:R-:W-:Y:S02]  /*5370*/  PRMT R0, R33, 0x7632, R0 ;  /* 0x0000763221007816 */ /* 0x020fe40000000000 */
[----:B------:R-:W-:Y:S02]  /*5380*/  @P2 PRMT R2, R37, 0x7632, R2 ;  /* 0x0000763225022816 */ /* 0x000fe40000000002 */
[----:B------:R-:W-:Y:S02]  /*5390*/  SHF.L.U32 R3, R0, 0x10, RZ ;  /* 0x0000001000037819 */ /* 0x000fe400000006ff */
[----:B------:R-:W-:-:S03]  /*53a0*/  @P2 SHF.L.U32 R45, R2, 0x10, RZ ;  /* 0x00000010022d2819 */ /* 0x000fc600000006ff */
[----:B------:R-:W-:-:S04]  /*53b0*/  FADD.FTZ R200, R200, R3 ;  /* 0x00000003c8c87221 */ /* 0x000fc80000010000 */
[----:B------:R-:W-:-:S07]  /*53c0*/  @P2 FADD.FTZ R200, R200, R45 ;  /* 0x0000002dc8c82221 */ /* 0x000fce0000010000 */
.L_x_1148:
[----:B------:R-:W-:-:S04]  /*53d0*/  F2FP.BF16.F32.PACK_AB R0, RZ, R200 ;  /* 0x000000c8ff00723e */ /* 0x000fc800000010ff */
[----:B------:R-:W-:-:S07]  /*53e0*/  PRMT R41, R41, 0x5410, R0 ;  /* 0x0000541029297816 */ /* 0x000fce0000000000 */
.L_x_1149:
        /* <DEDUP_REMOVED lines=8> */
.L_x_1151:
[----:B-----5:R-:W-:-:S05]  /*5470*/  SHF.L.U32 R3, R38, 0x10, RZ ;  /* 0x0000001026037819 */ /* 0x020fca00000006ff */
[----:B------:R-:W-:Y:S01]  /*5480*/  FADD.FTZ R50, R3, R50 ;  /* 0x0000003203327221 */ /* 0x000fe20000010000 */
[----:B------:R-:W-:Y:S06]  /*5490*/  BRA `(.L_x_1152) ;  /* 0x0000000000107947 */ /* 0x000fec0003800000 */
.L_x_1150:
[----:B-----5:R-:W-:Y:S02]  /*54a0*/  SHF.L.U32 R3, R34, 0x10, RZ ;  /* 0x0000001022037819 */ /* 0x020fe400000006ff */
[----:B------:R-:W-:-:S03]  /*54b0*/  @P2 SHF.L.U32 R45, R38, 0x10, RZ ;  /* 0x00000010262d2819 */ /* 0x000fc600000006ff */
[----:B------:R-:W-:-:S04]  /*54c0*/  FADD.FTZ R50, R3, R50 ;  /* 0x0000003203327221 */ /* 0x000fc80000010000 */
[----:B------:R-:W-:-:S07]  /*54d0*/  @P2 FADD.FTZ R50, R45, R50 ;  /* 0x000000322d322221 */ /* 0x000fce0000010000 */
.L_x_1152:
[----:B------:R-:W-:-:S04]  /*54e0*/  F2FP.BF16.F32.PACK_AB R0, RZ, R50 ;  /* 0x00000032ff00723e */ /* 0x000fc800000010ff */
[----:B------:R-:W-:-:S07]  /*54f0*/  PRMT R42, R0, 0x7610, R42 ;  /* 0x00007610002a7816 */ /* 0x000fce000000002a */
.L_x_1153:
[----:B------:R-:W-:Y:S01]  /*5500*/  SHF.L.U32 R48, R46, 0x10, RZ ;  /* 0x000000102e307819 */ /* 0x000fe200000006ff */
[----:B------:R-:W-:Y:S06]  /*5510*/  @P3 BRA `(.L_x_1154) ;  /* 0x0000000000243947 */ /* 0x000fec0003800000 */
[----:B------:R-:W-:-:S04]  /*5520*/  ISETP.NE.U32.AND P4, PT, RZ, UR14, PT ;  /* 0x0000000eff007c0c */ /* 0x000fc8000bf85070 */
[----:B------:R-:W-:-:S13]  /*5530*/  ISETP.NE.AND.EX P4, PT, RZ, UR15, PT, P4 ;  /* 0x0000000fff007c0c */ /* 0x000fda000bf85340 */
[----:B------:R-:W-:Y:S05]  /*5540*/  @P4 BRA `(.L_x_1155) ;  /* 0x0000000000084947 */ /* 0x000fea0003800000 */
[----:B------:R-:W-:Y:S05]  /*5550*/  @P0 BRA `(.L_x_1156) ;  /* 0x00000000002c0947 */ /* 0x000fea0003800000 */
[----:B------:R-:W-:Y:S05]  /*5560*/  BRA `(.L_x_1157) ;  /* 0x0000000000307947 */ /* 0x000fea0003800000 */
.L_x_1155:
[----:B-----5:R-:W-:-:S05]  /*5570*/  PRMT R0, R38, 0x7632, R0 ;  /* 0x0000763226007816 */ /* 0x020fca0000000000 */
[----:B------:R-:W-:-:S04]  /*5580*/  IMAD.U32 R3, R0, 0x10000, RZ ;  /* 0x0001000000037824 */ /* 0x000fc800078e00ff */
[----:B------:R-:W-:Y:S01]  /*5590*/  FADD.FTZ R48, R48, R3 ;  /* 0x0000000330307221 */ /* 0x000fe20000010000 */
[----:B------:R-:W-:Y:S06]  /*55a0*/  BRA `(.L_x_1156) ;  /* 0x0000000000187947 */ /* 0x000fec0003800000 */
.L_x_1154:
[----:B-----5:R-:W-:Y:S02]  /*55b0*/  PRMT R0, R34, 0x7632, R0 ;  /* 0x0000763222007816 */ /* 0x020fe40000000000 */
[----:B------:R-:W-:Y:S02]  /*55c0*/  @P2 PRMT R2, R38, 0x7632, R2 ;  /* 0x0000763226022816 */ /* 0x000fe40000000002 */
[----:B------:R-:W-:Y:S02]  /*55d0*/  SHF.L.U32 R3, R0, 0x10, RZ ;  /* 0x0000001000037819 */ /* 0x000fe400000006ff */
[----:B------:R-:W-:-:S03]  /*55e0*/  @P2 SHF.L.U32 R45, R2, 0x10, RZ ;  /* 0x00000010022d2819 */ /* 0x000fc600000006ff */
[----:B------:R-:W-:-:S04]  /*55f0*/  FADD.FTZ R48, R48, R3 ;  /* 0x0000000330307221 */ /* 0x000fc80000010000 */
[----:B------:R-:W-:-:S07]  /*5600*/  @P2 FADD.FTZ R48, R48, R45 ;  /* 0x0000002d30302221 */ /* 0x000fce0000010000 */
.L_x_1156:
[----:B------:R-:W-:-:S04]  /*5610*/  F2FP.BF16.F32.PACK_AB R0, RZ, R48 ;  /* 0x00000030ff00723e */ /* 0x000fc800000010ff */
[----:B------:R-:W-:-:S07]  /*5620*/  PRMT R42, R42, 0x5410, R0 ;  /* 0x000054102a2a7816 */ /* 0x000fce0000000000 */
.L_x_1157:
        /* <DEDUP_REMOVED lines=8> */
.L_x_1159:
[----:B-----5:R-:W-:-:S05]  /*56b0*/  SHF.L.U32 R3, R39, 0x10, RZ ;  /* 0x0000001027037819 */ /* 0x020fca00000006ff */
[----:B------:R-:W-:Y:S01]  /*56c0*/  FADD.FTZ R44, R3, R44 ;  /* 0x0000002c032c7221 */ /* 0x000fe20000010000 */
[----:B------:R-:W-:Y:S06]  /*56d0*/  BRA `(.L_x_1160) ;  /* 0x0000000000107947 */ /* 0x000fec0003800000 */
.L_x_1158:
[----:B-----5:R-:W-:Y:S01]  /*56e0*/  IMAD.U32 R3, R35, 0x10000, RZ ;  /* 0x0001000023037824 */ /* 0x020fe200078e00ff */
[----:B------:R-:W-:-:S03]  /*56f0*/  @P2 SHF.L.U32 R45, R39, 0x10, RZ ;  /* 0x00000010272d2819 */ /* 0x000fc600000006ff */
[----:B------:R-:W-:-:S04]  /*5700*/  FADD.FTZ R44, R3, R44 ;  /* 0x0000002c032c7221 */ /* 0x000fc80000010000 */
[----:B------:R-:W-:-:S07]  /*5710*/  @P2 FADD.FTZ R44, R45, R44 ;  /* 0x0000002c2d2c2221 */ /* 0x000fce0000010000 */
.L_x_1160:
[----:B------:R-:W-:-:S04]  /*5720*/  F2FP.BF16.F32.PACK_AB R0, RZ, R44 ;  /* 0x0000002cff00723e */ /* 0x000fc800000010ff */
[----:B------:R-:W-:-:S07]  /*5730*/  PRMT R43, R0, 0x7610, R43 ;  /* 0x00007610002b7816 */ /* 0x000fce000000002b */
.L_x_1161:
[----:B------:R-:W-:Y:S01]  /*5740*/  SHF.L.U32 R46, R46, 0x10, RZ ;  /* 0x000000102e2e7819 */ /* 0x000fe200000006ff */
[----:B------:R-:W-:Y:S06]  /*5750*/  @P3 BRA `(.L_x_1162) ;  /* 0x0000000000243947 */ /* 0x000fec0003800000 */
[----:B------:R-:W-:-:S04]  /*5760*/  ISETP.NE.U32.AND P2, PT, RZ, UR14, PT ;  /* 0x0000000eff007c0c */ /* 0x000fc8000bf45070 */
[----:B------:R-:W-:-:S13]  /*5770*/  ISETP.NE.AND.EX P2, PT, RZ, UR15, PT, P2 ;  /* 0x0000000fff007c0c */ /* 0x000fda000bf45320 */
[----:B------:R-:W-:Y:S05]  /*5780*/  @P2 BRA `(.L_x_1163) ;  /* 0x0000000000082947 */ /* 0x000fea0003800000 */
[----:B------:R-:W-:Y:S05]  /*5790*/  @P0 BRA `(.L_x_1164) ;  /* 0x00000000002c0947 */ /* 0x000fea0003800000 */
[----:B------:R-:W-:Y:S05]  /*57a0*/  BRA `(.L_x_1165) ;  /* 0x0000000000307947 */ /* 0x000fea0003800000 */
.L_x_1163:
[----:B-----5:R-:W-:-:S04]  /*57b0*/  PRMT R0, R39, 0x7632, R0 ;  /* 0x0000763227007816 */ /* 0x020fc80000000000 */
[----:B------:R-:W-:-:S05]  /*57c0*/  SHF.L.U32 R3, R0, 0x10, RZ ;  /* 0x0000001000037819 */ /* 0x000fca00000006ff */
[----:B------:R-:W-:Y:S01]  /*57d0*/  FADD.FTZ R46, R46, R3 ;  /* 0x000000032e2e7221 */ /* 0x000fe20000010000 */
[----:B------:R-:W-:Y:S06]  /*57e0*/  BRA `(.L_x_1164) ;  /* 0x0000000000187947 */ /* 0x000fec0003800000 */
.L_x_1162:
[----:B-----5:R-:W-:Y:S02]  /*57f0*/  PRMT R0, R35, 0x7632, R0 ;  /* 0x0000763223007816 */ /* 0x020fe40000000000 */
[----:B------:R-:W-:Y:S02]  /*5800*/  @P2 PRMT R2, R39, 0x7632, R2 ;  /* 0x0000763227022816 */ /* 0x000fe40000000002 */
[----:B------:R-:W-:-:S03]  /*5810*/  SHF.L.U32 R3, R0, 0x10, RZ ;  /* 0x0000001000037819 */ /* 0x000fc600000006ff */
[----:B------:R-:W-:Y:S02]  /*5820*/  @P2 IMAD.U32 R45, R2, 0x10000, RZ ;  /* 0x00010000022d2824 */ /* 0x000fe400078e00ff */
[----:B------:R-:W-:-:S04]  /*5830*/  FADD.FTZ R46, R46, R3 ;  /* 0x000000032e2e7221 */ /* 0x000fc80000010000 */
[----:B------:R-:W-:-:S07]  /*5840*/  @P2 FADD.FTZ R46, R46, R45 ;  /* 0x0000002d2e2e2221 */ /* 0x000fce0000010000 */
.L_x_1164:
[----:B------:R-:W-:-:S04]  /*5850*/  F2FP.BF16.F32.PACK_AB R0, RZ, R46 ;  /* 0x0000002eff00723e */ /* 0x000fc800000010ff */
[----:B------:R-:W-:-:S07]  /*5860*/  PRMT R43, R43, 0x5410, R0 ;  /* 0x000054102b2b7816 */ /* 0x000fce0000000000 */
.L_x_1165:
[----:B------:R-:W-:Y:S01]  /*5870*/  FADD.FTZ R0, RZ, R54 ;  /* 0x00000036ff007221 */ /* 0x000fe20000010000 */
[----:B------:R-:W-:Y:S01]  /*5880*/  UMOV UR6, 0xffffffff ;  /* 0xffffffff00067882 */ /* 0x000fe20000000000 */
[----:B------:R-:W-:Y:S02]  /*5890*/  ISETP.NE.AND P2, PT, R100, RZ, PT ;  /* 0x000000ff6400720c */ /* 0x000fe40003f45270 */
        /* <DEDUP_REMOVED lines=50> */
[----:B------:R-:W-:Y:S02]  /*5bc0*/  FADD.FTZ R45, R3, R188 ;  /* 0x000000bc032d7221 */ /* 0x000fe40000010000 */
[----:B------:R-:W0:Y:S02]  /*5bd0*/  @P0 LDC.64 R2, c[0x0][0x238] ;  /* 0x00008e00ff020b82 */ /* 0x000e240000000a00 */
[----:B------:R-:W-:-:S04]  /*5be0*/  FADD.FTZ R45, R45, R182 ;  /* 0x000000b62d2d7221 */ /* 0x000fc80000010000 */
[----:B------:R-:W-:-:S04]  /*5bf0*/  FADD.FTZ R45, R45, R184 ;  /* 0x000000b82d2d7221 */ /* 0x000fc80000010000 */
[----:B------:R-:W-:-:S04]  /*5c00*/  FADD.FTZ R45, R45, R180 ;  /* 0x000000b42d2d7221 */ /* 0x000fc80000010000 */
[----:B------:R-:W-:-:S04]  /*5c10*/  FADD.FTZ R45, R45, R186 ;  /* 0x000000ba2d2d7221 */ /* 0x000fc80000010000 */
[----:B------:R-:W-:-:S04]  /*5c20*/  FADD.FTZ R45, R45, R196 ;  /* 0x000000c42d2d7221 */ /* 0x000fc80000010000 */
[----:B------:R-:W-:Y:S01]  /*5c30*/  FADD.FTZ R45, R45, R52 ;  /* 0x000000342d2d7221 */ /* 0x000fe20000010000 */
[----:B0-----:R-:W-:-:S04]  /*5c40*/  @P0 IMAD.WIDE.U32 R2, R165, 0x10, R2 ;  /* 0x00000010a5020825 */ /* 0x001fc800078e0002 */
[----:B------:R-:W-:Y:S01]  /*5c50*/  FADD.FTZ R45, R45, R198 ;  /* 0x000000c62d2d7221 */ /* 0x000fe20000010000 */
[----:B------:R0:W-:Y:S03]  /*5c60*/  @P0 STG.E.128 desc[UR4][R2.64], R40 ;  /* 0x0000002802000986 */ /* 0x0001e6000c101d04 */
[----:B------:R-:W-:-:S04]  /*5c70*/  FADD.FTZ R45, R45, R200 ;  /* 0x000000c82d2d7221 */ /* 0x000fc80000010000 */
[----:B------:R-:W-:-:S04]  /*5c80*/  FADD.FTZ R45, R45, R50 ;  /* 0x000000322d2d7221 */ /* 0x000fc80000010000 */
[----:B------:R-:W-:-:S04]  /*5c90*/  FADD.FTZ R45, R45, R48 ;  /* 0x000000302d2d7221 */ /* 0x000fc80000010000 */
[----:B------:R-:W-:-:S04]  /*5ca0*/  FADD.FTZ R45, R45, R44 ;  /* 0x0000002c2d2d7221 */ /* 0x000fc80000010000 */
[----:B------:R-:W-:Y:S01]  /*5cb0*/  FADD.FTZ R45, R45, R46 ;  /* 0x0000002e2d2d7221 */ /* 0x000fe20000010000 */
[----:B0-----:R-:W-:Y:S06]  /*5cc0*/  BRA.DIV UR6, `(.L_x_1166) ;  /* 0x0000001e06e47947 */ /* 0x001fec000b800000 */
        /* <DEDUP_REMOVED lines=17> */
[----:B------:R-:W-:-:S03]  /*5de0*/  FADD.FTZ R45, -R3, R59 ;  /* 0x0000003b032d7221 */ /* 0x000fc60000010100 */
        /* <DEDUP_REMOVED lines=131> */
.L_x_1179:
[C---:B------:R-:W-:Y:S01]  /*6620*/  FMUL.FTZ R0, R3.reuse, R3 ;  /* 0x0000000303007220 */ /* 0x040fe20000410000 */
[----:B-1----:R-:W-:Y:S01]  /*6630*/  FADD.FTZ R45, R204, R49 ;  /* 0x00000031cc2d7221 */ /* 0x002fe20000010000 */
[----:B------:R-:W-:Y:S02]  /*6640*/  FSEL R47, R3, RZ, !P5 ;  /* 0x000000ff032f7208 */ /* 0x000fe40006800000 */
[----:B------:R-:W-:Y:S01]  /*6650*/  SHF.L.U32 R181, R14, 0x10, RZ ;  /* 0x000000100eb57819 */ /* 0x000fe200000006ff */
[----:B------:R-:W-:Y:S01]  /*6660*/  FFMA.FTZ R2, R45, R2, UR8 ;  /* 0x000000082d027e23 */ /* 0x000fe20008010002 */
[----:B------:R-:W-:Y:S01]  /*6670*/  FSEL R49, R0, RZ, P5 ;  /* 0x000000ff00317208 */ /* 0x000fe20002800000 */
[C---:B------:R-:W-:Y:S01]  /*6680*/  FADD.FTZ R210, -R47.reuse, R143 ;  /* 0x0000008f2fd27221 */ /* 0x040fe20000010100 */
[----:B------:R-:W-:Y:S01]  /*6690*/  FADD.FTZ R238, -R47, R60 ;  /* 0x0000003c2fee7221 */ /* 0x000fe20000010100 */
[----:B------:R-:W-:Y:S01]  /*66a0*/  PRMT R0, R99, 0x7632, R0 ;  /* 0x0000763263007816 */ /* 0x000fe20000000000 */
[----:B------:R-:W-:Y:S01]  /*66b0*/  FADD.FTZ R240, -R47, R136 ;  /* 0x000000882ff07221 */ /* 0x000fe20000010100 */
[----:B------:R-:W-:Y:S01]  /*66c0*/  FADD.FTZ R49, R2, R49 ;  /* 0x0000003102317221 */ /* 0x000fe20000010000 */
[----:B------:R-:W-:Y:S01]  /*66d0*/  SHF.L.U32 R45, R99, 0x10, RZ ;  /* 0x00000010632d7819 */ /* 0x000fe200000006ff */
[C---:B------:R-:W-:Y:S01]  /*66e0*/  FADD.FTZ R232, -R47.reuse, R56 ;  /* 0x000000382fe87221 */ /* 0x040fe20000010100 */
[----:B------:R-:W-:Y:S01]  /*66f0*/  SHF.L.U32 R53, R0, 0x10, RZ ;  /* 0x0000001000357819 */ /* 0x000fe200000006ff */
[----:B------:R-:W1:Y:S01]  /*6700*/  MUFU.RSQ R143, R49 ;  /* 0x00000031008f7308 */ /* 0x000e620000001400 */
[C---:B------:R-:W-:Y:S01]  /*6710*/  FADD.FTZ R0, -R47.reuse, R52 ;  /* 0x000000342f007221 */ /* 0x040fe20000010100 */
[C---:B------:R-:W-:Y:S01]  /*6720*/  FADD.FTZ R52, -R47.reuse, R44 ;  /* 0x0000002c2f347221 */ /* 0x040fe20000010100 */
[C---:B------:R-:W-:Y:S01]  /*6730*/  FADD.FTZ R202, -R47.reuse, R57 ;  /* 0x000000392fca7221 */ /* 0x040fe20000010100 */
[C---:B------:R-:W-:Y:S01]  /*6740*/  FADD.FTZ R218, -R47.reuse, R142 ;  /* 0x0000008e2fda7221 */ /* 0x040fe20000010100 */
[C---:B------:R-:W-:Y:S01]  /*6750*/  FADD.FTZ R234, -R47.reuse, R58 ;  /* 0x0000003a2fea7221 */ /* 0x040fe20000010100 */
[C---:B------:R-:W-:Y:S01]  /*6760*/  FADD.FTZ R236, -R47.reuse, R62 ;  /* 0x0000003e2fec7221 */ /* 0x040fe20000010100 */
[C---:B0-----:R-:W-:Y:S01]  /*6770*/  FADD.FTZ R204, -R47.reuse, R138 ;  /* 0x0000008a2fcc7221 */ /* 0x041fe20000010100 */
[C---:B------:R-:W-:Y:S01]  /*6780*/  FADD.FTZ R214, -R47.reuse, R140 ;  /* 0x0000008c2fd67221 */ /* 0x040fe20000010100 */
[C---:B------:R-:W-:Y:S01]  /*6790*/  FADD.FTZ R142, -R47.reuse, R148 ;  /* 0x000000942f8e7221 */ /* 0x040fe20000010100 */
[C---:B------:R-:W-:Y:S01]  /*67a0*/  FADD.FTZ R228, -R47.reuse, R150 ;  /* 0x000000962fe47221 */ /* 0x040fe20000010100 */
[C---:B------:R-:W-:Y:S01]  /*67b0*/  FADD.FTZ R220, -R47.reuse, R158 ;  /* 0x0000009e2fdc7221 */ /* 0x040fe20000010100 */
[C---:B------:R-:W-:Y:S01]  /*67c0*/  FADD.FTZ R226, -R47.reuse, R160 ;  /* 0x000000a02fe27221 */ /* 0x040fe20000010100 */
[C---:B------:R-:W-:Y:S01]  /*67d0*/  FADD.FTZ R230, -R47.reuse, R186 ;  /* 0x000000ba2fe67221 */ /* 0x040fe20000010100 */
[C---:B------:R-:W-:Y:S01]  /*67e0*/  FADD.FTZ R54, -R47.reuse, R54 ;  /* 0x000000362f367221 */ /* 0x040fe20000010100 */
[C---:B------:R-:W-:Y:S01]  /*67f0*/  FADD.FTZ R208, -R47.reuse, R59 ;  /* 0x0000003b2fd07221 */ /* 0x040fe20000010100 */
[----:B------:R-:W-:Y:S01]  /*6800*/  FADD.FTZ R134, -R47, R134 ;  /* 0x000000862f867221 */ /* 0x000fe20000010100 */
[C---:B-1----:R-:W-:Y:S01]  /*6810*/  FMUL.FTZ R49, R143.reuse, R238 ;  /* 0x000000ee8f317220 */ /* 0x042fe20000410000 */
[C---:B------:R-:W-:Y:S01]  /*6820*/  FMUL.FTZ R51, R143.reuse, R240 ;  /* 0x000000f08f337220 */ /* 0x040fe20000410000 */
[----:B------:R-:W-:Y:S01]  /*6830*/  FMUL.FTZ R57, R143, R232 ;  /* 0x000000e88f397220 */ /* 0x000fe20000410000 */
[----:B------:R-:W-:Y:S01]  /*6840*/  FADD.FTZ R56, -R47, R139 ;  /* 0x0000008b2f387221 */ /* 0x000fe20000010100 */
[----:B------:R-:W-:Y:S01]  /*6850*/  FFMA.FTZ R44, R49, R45, R130 ;  /* 0x0000002d312c7223 */ /* 0x000fe20000010082 */
[----:B------:R-:W-:-:S02]  /*6860*/  IMAD.U32 R49, R97, 0x10000, RZ ;  /* 0x0001000061317824 */ /* 0x000fc400078e00ff */
        /* <DEDUP_REMOVED lines=43> */
[----:B------:R-:W-:Y:S01]  /*6b20*/  FFMA.FTZ R47, R51, R53, R92 ;  /* 0x00000035332f7223 */ /* 0x000fe2000001005c */
[----:B------:R-:W-:Y:S01]  /*6b30*/  PRMT R53, R97, 0x7632, R53 ;  /* 0x0000763261357816 */ /* 0x000fe20000000035 */
[----:B------:R-:W-:Y:S01]  /*6b40*/  FFMA.FTZ R57, R57, R49, R132 ;  /* 0x0000003139397223 */ /* 0x000fe20000010084 */
[----:B------:R-:W-:Y:S01]  /*6b50*/  PRMT R49, R96, 0x7632, R49 ;  /* 0x0000763260317816 */ /* 0x000fe20000000031 */
[C---:B------:R-:W-:Y:S01]  /*6b60*/  FMUL.FTZ R196, R143.reuse, R202 ;  /* 0x000000ca8fc47220 */ /* 0x040fe20000410000 */
[C---:B------:R-:W-:Y:S01]  /*6b70*/  PRMT R46, R98.reuse, 0x7632, R46 ;  /* 0x00007632622e7816 */ /* 0x040fe2000000002e */
[----:B------:R-:W-:Y:S01]  /*6b80*/  FMUL.FTZ R236, R143, R236 ;  /* 0x000000ec8fec7220 */ /* 0x000fe20000410000 */
[----:B------:R-:W-:Y:S01]  /*6b90*/  SHF.L.U32 R59, R53, 0x10, RZ ;  /* 0x00000010353b7819 */ /* 0x000fe200000006ff */
[----:B------:R-:W-:Y:S01]  /*6ba0*/  FMUL.FTZ R53, R143, R208 ;  /* 0x000000d08f357220 */ /* 0x000fe20000410000 */
[----:B------:R-:W-:Y:S01]  /*6bb0*/  SHF.L.U32 R49, R49, 0x10, RZ ;  /* 0x0000001031317819 */ /* 0x000fe200000006ff */
[----:B------:R-:W-:Y:S01]  /*6bc0*/  FMUL.FTZ R151, R143, R218 ;  /* 0x000000da8f977220 */ /* 0x000fe20000410000 */
[----:B------:R-:W-:Y:S01]  /*6bd0*/  SHF.L.U32 R45, R98, 0x10, RZ ;  /* 0x00000010622d7819 */ /* 0x000fe200000006ff */
[----:B------:R-:W-:Y:S01]  /*6be0*/  FFMA.FTZ R202, R53, R59, R94 ;  /* 0x0000003b35ca7223 */ /* 0x000fe2000001005e */
[----:B------:R-:W-:Y:S01]  /*6bf0*/  SHF.L.U32 R51, R46, 0x10, RZ ;  /* 0x000000102e337819 */ /* 0x000fe200000006ff */
[----:B------:R-:W-:Y:S01]  /*6c00*/  FMUL.FTZ R46, R143, R234 ;  /* 0x000000ea8f2e7220 */ /* 0x000fe20000410000 */
[----:B------:R-:W-:Y:S01]  /*6c10*/  FFMA.FTZ R59, R196, R49, R95 ;  /* 0x00000031c43b7223 */ /* 0x000fe2000001005f */
[----:B------:R-:W-:Y:S01]  /*6c20*/  SHF.L.U32 R49, R31, 0x10, RZ ;  /* 0x000000101f317819 */ /* 0x000fe200000006ff */
[----:B------:R-:W-:Y:S01]  /*6c30*/  FMUL.FTZ R54, R143, R54 ;  /* 0x000000368f367220 */ /* 0x000fe20000410000 */
[----:B------:R-:W-:Y:S01]  /*6c40*/  FFMA.FTZ R46, R46, R45, R131 ;  /* 0x0000002d2e2e7223 */ /* 0x000fe20000010083 */
[----:B------:R-:W-:Y:S01]  /*6c50*/  FFMA.FTZ R45, R236, R51, R93 ;  /* 0x00000033ec2d7223 */ /* 0x000fe2000001005d */
[----:B------:R-:W-:Y:S01]  /*6c60*/  SHF.L.U32 R51, R96, 0x10, RZ ;  /* 0x0000001060337819 */ /* 0x000fe200000006ff */
[----:B------:R-:W-:Y:S01]  /*6c70*/  FFMA.FTZ R151, R151, R49, R126 ;  /* 0x0000003197977223 */ /* 0x000fe2000001007e */
[----:B------:R-:W-:Y:S01]  /*6c80*/  PRMT R53, R31, 0x7632, R53 ;  /* 0x000076321f357816 */ /* 0x000fe20000000035 */
[----:B------:R-:W-:Y:S01]  /*6c90*/  FMUL.FTZ R153, R143, R204 ;  /* 0x000000cc8f997220 */ /* 0x000fe20000410000 */
[----:B------:R-:W-:Y:S01]  /*6ca0*/  PRMT R49, R29, 0x7632, R49 ;  /* 0x000076321d317816 */ /* 0x000fe20000000031 */
[----:B------:R-:W-:Y:S01]  /*6cb0*/  FFMA.FTZ R54, R54, R51, R133 ;  /* 0x0000003336367223 */ /* 0x000fe20000010085 */
[----:B------:R-:W-:Y:S01]  /*6cc0*/  FMUL.FTZ R51, R143, R222 ;  /* 0x000000de8f337220 */ /* 0x000fe20000410000 */
[----:B------:R-:W-:Y:S01]  /*6cd0*/  IMAD.U32 R53, R53, 0x10000, RZ ;  /* 0x0001000035357824 */ /* 0x000fe200078e00ff */
[----:B------:R-:W-:Y:S01]  /*6ce0*/  SHF.L.U32 R139, R49, 0x10, RZ ;  /* 0x00000010318b7819 */ /* 0x000fe200000006ff */
[----:B------:R-:W-:Y:S01]  /*6cf0*/  FMUL.FTZ R208, R143, R56 ;  /* 0x000000388fd07220 */ /* 0x000fe20000410000 */
[----:B------:R-:W-:Y:S01]  /*6d00*/  PRMT R49, R28, 0x7632, R49 ;  /* 0x000076321c317816 */ /* 0x000fe20000000031 */
[----:B------:R-:W-:Y:S01]  /*6d10*/  FFMA.FTZ R196, R51, R53, R88 ;  /* 0x0000003533c47223 */ /* 0x000fe20000010058 */
[----:B------:R-:W-:Y:S01]  /*6d20*/  SHF.L.U32 R51, R29, 0x10, RZ ;  /* 0x000000101d337819 */ /* 0x000fe200000006ff */
[----:B------:R-:W-:Y:S01]  /*6d30*/  FMUL.FTZ R134, R143, R134 ;  /* 0x000000868f867220 */ /* 0x000fe20000410000 */
[----:B------:R-:W-:Y:S01]  /*6d40*/  SHF.L.U32 R49, R49, 0x10, RZ ;  /* 0x0000001031317819 */ /* 0x000fe200000006ff */
[----:B------:R-:W-:Y:S01]  /*6d50*/  FMUL.FTZ R210, R143, R210 ;  /* 0x000000d28fd27220 */ /* 0x000fe20000410000 */
[----:B------:R-:W-:Y:S01]  /*6d60*/  PRMT R53, R30, 0x7632, R53 ;  /* 0x000076321e357816 */ /* 0x000fe20000000035 */
[----:B------:R-:W-:Y:S01]  /*6d70*/  FFMA.FTZ R153, R153, R51, R128 ;  /* 0x0000003399997223 */ /* 0x000fe20000010080 */
[----:B------:R-:W-:-:S02]  /*6d80*/  IMAD.U32 R51, R28, 0x10000, RZ ;  /* 0x000100001c337824 */ /* 0x000fc400078e00ff */
[----:B------:R-:W-:Y:S01]  /*6d90*/  FFMA.FTZ R155, R208, R49, R91 ;  /* 0x00000031d09b7223 */ /* 0x000fe2000001005b */
[----:B------:R-:W-:Y:S01]  /*6da0*/  PRMT R49, R26, 0x7632, R49 ;  /* 0x000076321a317816 */ /* 0x000fe20000000031 */
[----:B------:R-:W-:Y:S01]  /*6db0*/  FMUL.FTZ R159, R143, R216 ;  /* 0x000000d88f9f7220 */ /* 0x000fe20000410000 */
[----:B------:R-:W-:Y:S01]  /*6dc0*/  FFMA.FTZ R56, R134, R51, R129 ;  /* 0x0000003386387223 */ /* 0x000fe20000010081 */
[----:B------:R-:W-:Y:S01]  /*6dd0*/  SHF.L.U32 R141, R53, 0x10, RZ ;  /* 0x00000010358d7819 */ /* 0x000fe200000006ff */
[----:B------:R-:W-:Y:S01]  /*6de0*/  FMUL.FTZ R53, R143, R206 ;  /* 0x000000ce8f357220 */ /* 0x000fe20000410000 */
[----:B------:R-:W-:Y:S01]  /*6df0*/  PRMT R51, R27, 0x7632, R51 ;  /* 0x000076321b337816 */ /* 0x000fe20000000033 */
[----:B------:R-:W-:Y:S01]  /*6e00*/  IMAD.U32 R157, R49, 0x10000, RZ ;  /* 0x00010000319d7824 */ /* 0x000fe200078e00ff */
[----:B------:R-:W-:Y:S01]  /*6e10*/  PRMT R49, R25, 0x7632, R49 ;  /* 0x0000763219317816 */ /* 0x000fe20000000031 */
[----:B------:R-:W-:Y:S01]  /*6e20*/  FFMA.FTZ R204, R210, R141, R89 ;  /* 0x0000008dd2cc7223 */ /* 0x000fe20000010059 */
[----:B------:R-:W-:Y:S01]  /*6e30*/  SHF.L.U32 R51, R51, 0x10, RZ ;  /* 0x0000001033337819 */ /* 0x000fe200000006ff */
[----:B------:R-:W-:Y:S01]  /*6e40*/  FMUL.FTZ R169, R143, R146 ;  /* 0x000000928fa97220 */ /* 0x000fe20000410000 */
[----:B------:R-:W-:Y:S01]  /*6e50*/  SHF.L.U32 R210, R49, 0x10, RZ ;  /* 0x0000001031d27819 */ /* 0x000fe200000006ff */
[C---:B------:R-:W-:Y:S01]  /*6e60*/  FMUL.FTZ R49, R143.reuse, R138 ;  /* 0x0000008a8f317220 */ /* 0x040fe20000410000 */
[----:B------:R-:W-:Y:S01]  /*6e70*/  FMUL.FTZ R212, R143, R212 ;  /* 0x000000d48fd47220 */ /* 0x000fe20000410000 */
[----:B------:R-:W-:Y:S01]  /*6e80*/  FFMA.FTZ R159, R159, R51, R84 ;  /* 0x000000339f9f7223 */ /* 0x000fe20000010054 */
[----:B------:R-:W-:Y:S01]  /*6e90*/  SHF.L.U32 R51, R25, 0x10, RZ ;  /* 0x0000001019337819 */ /* 0x000fe200000006ff */
[----:B------:R-:W-:Y:S01]  /*6ea0*/  FFMA.FTZ R210, R49, R210, R86 ;  /* 0x000000d231d27223 */ /* 0x000fe20000010056 */
[----:B------:R-:W-:Y:S01]  /*6eb0*/  PRMT R49, R24, 0x7632, R49 ;  /* 0x0000763218317816 */ /* 0x000fe20000000031 */
[----:B------:R-:W-:Y:S01]  /*6ec0*/  FFMA.FTZ R206, R53, R139, R90 ;  /* 0x0000008b35ce7223 */ /* 0x000fe2000001005a */
[----:B------:R-:W-:Y:S01]  /*6ed0*/  SHF.L.U32 R139, R27, 0x10, RZ ;  /* 0x000000101b8b7819 */ /* 0x000fe200000006ff */
[C---:B------:R-:W-:Y:S01]  /*6ee0*/  FMUL.FTZ R53, R143.reuse, R228 ;  /* 0x000000e48f357220 */ /* 0x040fe20000410000 */
[----:B------:R-:W-:Y:S01]  /*6ef0*/  SHF.L.U32 R208, R26, 0x10, RZ ;  /* 0x000000101ad07819 */ /* 0x000fe200000006ff */
[----:B------:R-:W-:Y:S01]  /*6f00*/  FMUL.FTZ R142, R143, R142 ;  /* 0x0000008e8f8e7220 */ /* 0x000fe20000410000 */
[----:B------:R-:W-:Y:S01]  /*6f10*/  FFMA.FTZ R169, R169, R51, R124 ;  /* 0x00000033a9a97223 */ /* 0x000fe2000001007c */
[----:B------:R-:W-:Y:S01]  /*6f20*/  FFMA.FTZ R157, R212, R157, R85 ;  /* 0x0000009dd49d7223 */ /* 0x000fe20000010055 */
[----:B------:R-:W-:Y:S01]  /*6f30*/  PRMT R51, R23, 0x7632, R51 ;  /* 0x0000763217337816 */ /* 0x000fe20000000033 */
[----:B------:R-:W-:-:S02]  /*6f40*/  IMAD.U32 R49, R49, 0x10000, RZ ;  /* 0x0001000031317824 */ /* 0x000fc400078e00ff */
[----:B------:R-:W-:Y:S01]  /*6f50*/  FMUL.FTZ R212, R143, R147 ;  /* 0x000000938fd47220 */ /* 0x000fe20000410000 */
[----:B------:R-:W-:Y:S01]  /*6f60*/  FFMA.FTZ R134, R53, R139, R122 ;  /* 0x0000008b35867223 */ /* 0x000fe2000001007a */
[----:B------:R-:W-:Y:S01]  /*6f70*/  FFMA.FTZ R208, R142, R208, R123 ;  /* 0x000000d08ed07223 */ /* 0x000fe2000001007b */
[----:B------:R-:W-:Y:S01]  /*6f80*/  SHF.L.U32 R171, R24, 0x10, RZ ;  /* 0x0000001018ab7819 */ /* 0x000fe200000006ff */
[----:B------:R-:W-:Y:S01]  /*6f90*/  FMUL.FTZ R144, R143, R144 ;  /* 0x000000908f907220 */ /* 0x000fe20000410000 */
[----:B------:R-:W-:Y:S01]  /*6fa0*/  SHF.L.U32 R142, R23, 0x10, RZ ;  /* 0x00000010178e7819 */ /* 0x000fe200000006ff */
[----:B------:R-:W-:Y:S01]  /*6fb0*/  FFMA.FTZ R212, R212, R49, R87 ;  /* 0x00000031d4d47223 */ /* 0x000fe20000010057 */
[----:B------:R-:W-:Y:S01]  /*6fc0*/  SHF.L.U32 R53, R51, 0x10, RZ ;  /* 0x0000001033357819 */ /* 0x000fe200000006ff */
[C---:B------:R-:W-:Y:S01]  /*6fd0*/  FMUL.FTZ R51, R143.reuse, R220 ;  /* 0x000000dc8f337220 */ /* 0x040fe20000410000 */
[----:B------:R-:W-:Y:S01]  /*6fe0*/  PRMT R49, R22, 0x7632, R49 ;  /* 0x0000763216317816 */ /* 0x000fe20000000031 */
[----:B------:R-:W-:Y:S01]  /*6ff0*/  FFMA.FTZ R171, R144, R171, R125 ;  /* 0x000000ab90ab7223 */ /* 0x000fe2000001007d */
[----:B------:R-:W-:Y:S01]  /*7000*/  FMUL.FTZ R145, R143, R226 ;  /* 0x000000e28f917220 */ /* 0x000fe20000410000 */
[----:B------:R-:W-:Y:S01]  /*7010*/  FFMA.FTZ R142, R51, R142, R118 ;  /* 0x0000008e338e7223 */ /* 0x000fe20000010076 */
[----:B------:R-:W-:Y:S01]  /*7020*/  SHF.L.U32 R51, R49, 0x10, RZ ;  /* 0x0000001031337819 */ /* 0x000fe200000006ff */
[----:B------:R-:W-:Y:S01]  /*7030*/  FMUL.FTZ R49, R143, R154 ;  /* 0x0000009a8f317220 */ /* 0x000fe20000410000 */
[----:B------:R-:W-:Y:S01]  /*7040*/  SHF.L.U32 R144, R21, 0x10, RZ ;  /* 0x0000001015907819 */ /* 0x000fe200000006ff */
[----:B------:R-:W-:Y:S01]  /*7050*/  FFMA.FTZ R145, R145, R53, R80 ;  /* 0x0000003591917223 */ /* 0x000fe20000010050 */
[----:B------:R-:W-:Y:S01]  /*7060*/  PRMT R53, R21, 0x7632, R53 ;  /* 0x0000763215357816 */ /* 0x000fe20000000035 */
[C---:B------:R-:W-:Y:S01]  /*7070*/  FMUL.FTZ R146, R143.reuse, R148 ;  /* 0x000000948f927220 */ /* 0x040fe20000410000 */
[----:B------:R-:W-:Y:S01]  /*7080*/  FMUL.FTZ R167, R143, R136 ;  /* 0x000000888fa77220 */ /* 0x000fe20000410000 */
[----:B------:R-:W-:Y:S01]  /*7090*/  FFMA.FTZ R144, R49, R144, R120 ;  /* 0x0000009031907223 */ /* 0x000fe20000010078 */
[----:B------:R-:W-:Y:S01]  /*70a0*/  PRMT R49, R20, 0x7632, R49 ;  /* 0x0000763214317816 */ /* 0x000fe20000000031 */
[----:B------:R-:W-:Y:S01]  /*70b0*/  FFMA.FTZ R146, R146, R51, R81 ;  /* 0x0000003392927223 */ /* 0x000fe20000010051 */
[----:B------:R-:W-:Y:S01]  /*70c0*/  SHF.L.U32 R53, R53, 0x10, RZ ;  /* 0x0000001035357819 */ /* 0x000fe200000006ff */
[----:B------:R-:W-:Y:S01]  /*70d0*/  FMUL.FTZ R60, R143, R60 ;  /* 0x0000003c8f3c7220 */ /* 0x000fe20000410000 */
[----:B------:R-:W-:Y:S01]  /*70e0*/  SHF.L.U32 R49, R49, 0x10, RZ ;  /* 0x0000001031317819 */ /* 0x000fe200000006ff */
[----:B------:R-:W-:-:S02]  /*70f0*/  IMAD.U32 R51, R20, 0x10000, RZ ;  /* 0x0001000014337824 */ /* 0x000fc400078e00ff */
[----:B------:R-:W-:Y:S01]  /*7100*/  FMUL.FTZ R148, R143, R152 ;  /* 0x000000988f947220 */ /* 0x000fe20000410000 */
[----:B------:R-:W-:Y:S01]  /*7110*/  FFMA.FTZ R167, R167, R53, R82 ;  /* 0x00000035a7a77223 */ /* 0x000fe20000010052 */
[----:B------:R-:W-:Y:S01]  /*7120*/  PRMT R53, R19, 0x7632, R53 ;  /* 0x0000763213357816 */ /* 0x000fe20000000035 */
[----:B------:R-:W-:Y:S01]  /*7130*/  FFMA.FTZ R173, R60, R49, R83 ;  /* 0x000000313cad7223 */ /* 0x000fe20000010053 */
[----:B------:R-:W-:Y:S01]  /*7140*/  FFMA.FTZ R148, R148, R51, R121 ;  /* 0x0000003394947223 */ /* 0x000fe20000010079 */
[----:B------:R-:W-:Y:S02]  /*7150*/  IMAD.U32 R49, R18, 0x10000, RZ ;  /* 0x0001000012317824 */ /* 0x000fe400078e00ff */
[----:B------:R-:W-:Y:S01]  /*7160*/  FMUL.FTZ R150, R143, R150 ;  /* 0x000000968f967220 */ /* 0x000fe20000410000 */
[----:B------:R-:W-:Y:S01]  /*7170*/  SHF.L.U32 R51, R19, 0x10, RZ ;  /* 0x0000001013337819 */ /* 0x000fe200000006ff */
[----:B------:R-:W-:Y:S01]  /*7180*/  FMUL.FTZ R175, R143, R170 ;  /* 0x000000aa8faf7220 */ /* 0x000fe20000410000 */
[----:B------:R-:W-:Y:S01]  /*7190*/  SHF.L.U32 R152, R53, 0x10, RZ ;  /* 0x0000001035987819 */ /* 0x000fe200000006ff */
[----:B------:R-:W-:Y:S01]  /*71a0*/  FMUL.FTZ R53, R143, R160 ;  /* 0x000000a08f357220 */ /* 0x000fe20000410000 */
[----:B------:R-:W-:Y:S01]  /*71b0*/  FFMA.FTZ R150, R150, R49, R115 ;  /* 0x0000003196967223 */ /* 0x000fe20000010073 */
[----:B------:R-:W-:Y:S01]  /*71c0*/  PRMT R49, R17, 0x7632, R49 ;  /* 0x0000763211317816 */ /* 0x000fe20000000031 */
[----:B------:R-:W-:Y:S01]  /*71d0*/  FFMA.FTZ R175, R175, R51, R114 ;  /* 0x00000033afaf7223 */ /* 0x000fe20000010072 */
[----:B------:R-:W-:Y:S01]  /*71e0*/  FFMA.FTZ R152, R53, R152, R76 ;  /* 0x0000009835987223 */ /* 0x000fe2000001004c */
[----:B------:R-:W-:Y:S01]  /*71f0*/  SHF.L.U32 R51, R17, 0x10, RZ ;  /* 0x0000001011337819 */ /* 0x000fe200000006ff */
[C---:B------:R-:W-:Y:S01]  /*7200*/  FMUL.FTZ R177, R143.reuse, R162 ;  /* 0x000000a28fb17220 */ /* 0x040fe20000410000 */
[----:B------:R-:W-:Y:S01]  /*7210*/  PRMT R53, R18, 0x7632, R53 ;  /* 0x0000763212357816 */ /* 0x000fe20000000035 */
[----:B------:R-:W-:Y:S01]  /*7220*/  FMUL.FTZ R156, R143, R156 ;  /* 0x0000009c8f9c7220 */ /* 0x000fe20000410000 */
[----:B------:R-:W-:Y:S01]  /*7230*/  SHF.L.U32 R154, R49, 0x10, RZ ;  /* 0x00000010319a7819 */ /* 0x000fe200000006ff */
[----:B------:R-:W-:Y:S01]  /*7240*/  FFMA.FTZ R177, R177, R51, R116 ;  /* 0x00000033b1b17223 */ /* 0x000fe20000010074 */
[----:B------:R-:W-:Y:S01]  /*7250*/  PRMT R49, R16, 0x7632, R49 ;  /* 0x0000763210317816 */ /* 0x000fe20000000031 */
[C---:B------:R-:W-:Y:S01]  /*7260*/  FMUL.FTZ R160, R143.reuse, R166 ;  /* 0x000000a68fa07220 */ /* 0x040fe20000410000 */
[----:B------:R-:W-:Y:S01]  /*7270*/  SHF.L.U32 R147, R22, 0x10, RZ ;  /* 0x0000001016937819 */ /* 0x000fe200000006ff */
[----:B------:R-:W-:Y:S01]  /*7280*/  FMUL.FTZ R164, R143, R164 ;  /* 0x000000a48fa47220 */ /* 0x000fe20000410000 */
[----:B------:R-:W-:Y:S01]  /*7290*/  SHF.L.U32 R179, R53, 0x10, RZ ;  /* 0x0000001035b37819 */ /* 0x000fe200000006ff */
[----:B------:R-:W-:Y:S01]  /*72a0*/  FMUL.FTZ R53, R143, R168 ;  /* 0x000000a88f357220 */ /* 0x000fe20000410000 */
[----:B------:R-:W-:Y:S01]  /*72b0*/  SHF.L.U32 R51, R16, 0x10, RZ ;  /* 0x0000001010337819 */ /* 0x000fe200000006ff */
[----:B------:R-:W-:-:S02]  /*72c0*/  IMAD.U32 R49, R49, 0x10000, RZ ;  /* 0x0001000031317824 */ /* 0x000fc400078e00ff */
[----:B------:R-:W-:Y:S01]  /*72d0*/  FFMA.FTZ R147, R156, R147, R119 ;  /* 0x000000939c937223 */ /* 0x000fe20000010077 */
[----:B------:R-:W-:Y:S01]  /*72e0*/  FFMA.FTZ R154, R53, R154, R78 ;  /* 0x0000009a359a7223 */ /* 0x000fe2000001004e */
[----:B------:R-:W-:Y:S01]  /*72f0*/  SHF.L.U32 R156, R15, 0x10, RZ ;  /* 0x000000100f9c7819 */ /* 0x000fe200000006ff */
[----:B------:R-:W-:Y:S01]  /*7300*/  FMUL.FTZ R53, R143, R224 ;  /* 0x000000e08f357220 */ /* 0x000fe20000410000 */
[----:B------:R-:W-:Y:S01]  /*7310*/  FFMA.FTZ R160, R160, R51, R117 ;  /* 0x00000033a0a07223 */ /* 0x000fe20000010075 */
[----:B------:R-:W-:Y:S01]  /*7320*/  FFMA.FTZ R185, R164, R49, R79 ;  /* 0x00000031a4b97223 */ /* 0x000fe2000001004f */
[----:B------:R-:W-:Y:S01]  /*7330*/  PRMT R51, R15, 0x7632, R51 ;  /* 0x000076320f337816 */ /* 0x000fe20000000033 */
[----:B------:R-:W-:Y:S01]  /*7340*/  FFMA.FTZ R156, R53, R156, R110 ;  /* 0x0000009c359c7223 */ /* 0x000fe2000001006e */
[----:B------:R-:W-:Y:S01]  /*7350*/  PRMT R49, R14, 0x7632, R49 ;  /* 0x000076320e317816 */ /* 0x000fe20000000031 */
[----:B------:R-:W-:Y:S01]  /*7360*/  FMUL.FTZ R183, R143, R158 ;  /* 0x0000009e8fb77220 */ /* 0x000fe20000410000 */
[----:B------:R-:W-:Y:S01]  /*7370*/  SHF.L.U32 R53, R51, 0x10, RZ ;  /* 0x0000001033357819 */ /* 0x000fe200000006ff */
[----:B------:R-:W-:Y:S01]  /*7380*/  FMUL.FTZ R158, R143, R174 ;  /* 0x000000ae8f9e7220 */ /* 0x000fe20000410000 */
[----:B------:R-:W-:Y:S01]  /*7390*/  SHF.L.U32 R51, R49, 0x10, RZ ;  /* 0x0000001031337819 */ /* 0x000fe200000006ff */
[C---:B------:R-:W-:Y:S01]  /*73a0*/  IMAD.U32 R162, R13.reuse, 0x10000, RZ ;  /* 0x000100000da27824 */ /* 0x040fe200078e00ff */
[----:B------:R-:W-:Y:S01]  /*73b0*/  PRMT R49, R13, 0x7632, R49 ;  /* 0x000076320d317816 */ /* 0x000fe20000000031 */
[----:B------:R-:W-:Y:S01]  /*73c0*/  FMUL.FTZ R187, R143, R176 ;  /* 0x000000b08fbb7220 */ /* 0x000fe20000410000 */
[----:B------:R-:W-:Y:S01]  /*73d0*/  FFMA.FTZ R183, R183, R53, R72 ;  /* 0x00000035b7b77223 */ /* 0x000fe20000010048 */
[----:B------:R-:W-:Y:S01]  /*73e0*/  FFMA.FTZ R158, R158, R51, R73 ;  /* 0x000000339e9e7223 */ /* 0x000fe20000010049 */
[----:B------:R-:W-:Y:S01]  /*73f0*/  SHF.L.U32 R51, R49, 0x10, RZ ;  /* 0x0000001031337819 */ /* 0x000fe200000006ff */
[----:B------:R-:W-:Y:S01]  /*7400*/  FMUL.FTZ R49, R143, R62 ;  /* 0x0000003e8f317220 */ /* 0x000fe20000410000 */
[----:B------:R-:W-:Y:S01]  /*7410*/  SHF.L.U32 R53, R11, 0x10, RZ ;  /* 0x000000100b357819 */ /* 0x000fe200000006ff */
[C---:B------:R-:W-:Y:S01]  /*7420*/  FMUL.FTZ R178, R143.reuse, R178 ;  /* 0x000000b28fb27220 */ /* 0x040fe20000410000 */
[----:B------:R-:W-:Y:S01]  /*7430*/  FMUL.FTZ R189, R143, R180 ;  /* 0x000000b48fbd7220 */ /* 0x000fe20000410000 */
[----:B------:R-:W-:Y:S01]  /*7440*/  FFMA.FTZ R162, R49, R162, R112 ;  /* 0x000000a231a27223 */ /* 0x000fe20000010070 */
[----:B------:R-:W-:Y:S01]  /*7450*/  PRMT R49, R12, 0x7632, R49 ;  /* 0x000076320c317816 */ /* 0x000fe20000000031 */
[----:B------:R-:W-:Y:S01]  /*7460*/  FFMA.FTZ R187, R187, R51, R74 ;  /* 0x00000033bbbb7223 */ /* 0x000fe2000001004a */
[----:B------:R-:W-:Y:S01]  /*7470*/  PRMT R51, R11, 0x7632, R51 ;  /* 0x000076320b337816 */ /* 0x000fe20000000033 */
[----:B------:R-:W-:Y:S01]  /*7480*/  FFMA.FTZ R189, R189, R53, R106 ;  /* 0x00000035bdbd7223 */ /* 0x000fe2000001006a */
[----:B------:R-:W-:Y:S01]  /*7490*/  SHF.L.U32 R49, R49, 0x10, RZ ;  /* 0x0000001031317819 */ /* 0x000fe200000006ff */
[----:B------:R-:W-:Y:S01]  /*74a0*/  FMUL.FTZ R168, R143, R184 ;  /* 0x000000b88fa87220 */ /* 0x000fe20000410000 */
[----:B------:R-:W-:Y:S01]  /*74b0*/  PRMT R53, R9, 0x7632, R53 ;  /* 0x0000763209357816 */ /* 0x000fe20000000035 */
[----:B------:R-:W-:-:S02]  /*74c0*/  IMAD.U32 R166, R51, 0x10000, RZ ;  /* 0x0001000033a67824 */ /* 0x000fc400078e00ff */
[C---:B------:R-:W-:Y:S01]  /*74d0*/  FMUL.FTZ R51, R143.reuse, R230 ;  /* 0x000000e68f337220 */ /* 0x040fe20000410000 */
[----:B------:R-:W-:Y:S01]  /*74e0*/  FFMA.FTZ R191, R178, R49, R75 ;  /* 0x00000031b2bf7223 */ /* 0x000fe2000001004b */
[----:B------:R-:W-:Y:S01]  /*74f0*/  PRMT R49, R10, 0x7632, R49 ;  /* 0x000076320a317816 */ /* 0x000fe20000000031 */
[----:B------:R-:W-:Y:S01]  /*7500*/  FMUL.FTZ R172, R143, R172 ;  /* 0x000000ac8fac7220 */ /* 0x000fe20000410000 */
[----:B------:R-:W-:Y:S01]  /*7510*/  FFMA.FTZ R166, R51, R166, R68 ;  /* 0x000000a633a67223 */ /* 0x000fe20000010044 */
[----:B------:R-:W-:Y:S01]  /*7520*/  IMAD.U32 R53, R53, 0x10000, RZ ;  /* 0x0001000035357824 */ /* 0x000fe200078e00ff */
[----:B------:R-:W-:Y:S01]  /*7530*/  SHF.L.U32 R51, R49, 0x10, RZ ;  /* 0x0000001031337819 */ /* 0x000fe200000006ff */
[C---:B------:R-:W-:Y:S01]  /*7540*/  FMUL.FTZ R195, R143.reuse, R188 ;  /* 0x000000bc8fc37220 */ /* 0x040fe20000410000 */
[----:B------:R-:W-:Y:S01]  /*7550*/  FFMA.FTZ R181, R172, R181, R111 ;  /* 0x000000b5acb57223 */ /* 0x000fe2000001006f */
[----:B------:R-:W-:Y:S01]  /*7560*/  FMUL.FTZ R172, R143, R192 ;  /* 0x000000c08fac7220 */ /* 0x000fe20000410000 */
[----:B------:R-:W-:Y:S01]  /*7570*/  SHF.L.U32 R170, R9, 0x10, RZ ;  /* 0x0000001009aa7819 */ /* 0x000fe200000006ff */
[----:B------:R-:W-:Y:S01]  /*7580*/  FFMA.FTZ R168, R168, R51, R69 ;  /* 0x00000033a8a87223 */ /* 0x000fe20000010045 */
[----:B------:R-:W-:Y:S01]  /*7590*/  SHF.L.U32 R51, R8, 0x10, RZ ;  /* 0x0000001008337819 */ /* 0x000fe200000006ff */
[----:B------:R-:W-:Y:S01]  /*75a0*/  FFMA.FTZ R195, R195, R53, R70 ;  /* 0x00000035c3c37223 */ /* 0x000fe20000010046 */
[----:B------:R-:W-:Y:S01]  /*75b0*/  PRMT R53, R7, 0x7632, R53 ;  /* 0x0000763207357816 */ /* 0x000fe20000000035 */
[----:B------:R-:W-:Y:S01]  /*75c0*/  FMUL.FTZ R49, R143, R190 ;  /* 0x000000be8f317220 */ /* 0x000fe20000410000 */
[----:B------:R-:W-:Y:S01]  /*75d0*/  SHF.L.U32 R174, R6, 0x10, RZ ;  /* 0x0000001006ae7819 */ /* 0x000fe200000006ff */
[----:B------:R-:W-:Y:S01]  /*75e0*/  FFMA.FTZ R172, R172, R51, R109 ;  /* 0x00000033acac7223 */ /* 0x000fe2000001006d */
[----:B------:R-:W-:Y:S01]  /*75f0*/  SHF.L.U32 R53, R53, 0x10, RZ ;  /* 0x0000001035357819 */ /* 0x000fe200000006ff */
[C---:B------:R-:W-:Y:S01]  /*7600*/  FMUL.FTZ R51, R143.reuse, R186 ;  /* 0x000000ba8f337220 */ /* 0x040fe20000410000 */
[----:B------:R-:W-:Y:S01]  /*7610*/  FMUL.FTZ R50, R143, R50 ;  /* 0x000000328f327220 */ /* 0x000fe20000410000 */
[----:B------:R-:W-:Y:S01]  /*7620*/  FFMA.FTZ R170, R49, R170, R108 ;  /* 0x000000aa31aa7223 */ /* 0x000fe2000001006c */
[----:B------:R-:W-:Y:S01]  /*7630*/  PRMT R49, R8, 0x7632, R49 ;  /* 0x0000763208317816 */ /* 0x000fe20000000031 */
[----:B------:R-:W-:Y:S01]  /*7640*/  FMUL.FTZ R199, R143, R52 ;  /* 0x000000348fc77220 */ /* 0x000fe20000410000 */
[----:B------:R-:W-:Y:S01]  /*7650*/  FFMA.FTZ R176, R51, R53, R64 ;  /* 0x0000003533b07223 */ /* 0x000fe20000010040 */
[----:B------:R-:W-:Y:S01]  /*7660*/  FFMA.FTZ R174, R50, R174, R103 ;  /* 0x000000ae32ae7223 */ /* 0x000fe20000010067 */
[----:B------:R-:W0:Y:S01]  /*7670*/  @!P2 LDC.64 R52, c[0x0][0x250] ;  /* 0x00009400ff34ab82 */ /* 0x000e220000000a00 */
[----:B------:R-:W-:Y:S01]  /*7680*/  SHF.L.U32 R49, R49, 0x10, RZ ;  /* 0x0000001031317819 */ /* 0x000fe200000006ff */
[C---:B------:R-:W-:Y:S01]  /*7690*/  FMUL.FTZ R194, R143.reuse, R194 ;  /* 0x000000c28fc27220 */ /* 0x040fe20000410000 */
[----:B------:R-:W-:Y:S01]  /*76a0*/  SHF.L.U32 R164, R12, 0x10, RZ ;  /* 0x000000100ca47819 */ /* 0x000fe200000006ff */
[----:B------:R-:W-:Y:S01]  /*76b0*/  FMUL.FTZ R58, R143, R58 ;  /* 0x0000003a8f3a7220 */ /* 0x000fe20000410000 */
[----:B------:R-:W-:Y:S01]  /*76c0*/  PRMT R62, R6, 0x7632, R62 ;  /* 0x00007632063e7816 */ /* 0x000fe2000000003e */
[----:B------:R-:W-:Y:S01]  /*76d0*/  FFMA.FTZ R197, R194, R49, R71 ;  /* 0x00000031c2c57223 */ /* 0x000fe20000010047 */
[----:B------:R-:W-:Y:S01]  /*76e0*/  SHF.L.U32 R49, R7, 0x10, RZ ;  /* 0x0000001007317819 */ /* 0x000fe200000006ff */
[----:B------:R-:W1:Y:S01]  /*76f0*/  @!P2 LDC.64 R50, c[0x0][0x258] ;  /* 0x00009600ff32ab82 */ /* 0x000e620000000a00 */
[----:B------:R-:W-:Y:S01]  /*7700*/  FFMA.FTZ R164, R58, R164, R113 ;  /* 0x000000a43aa47223 */ /* 0x000fe20000010071 */
[----:B------:R-:W-:Y:S01]  /*7710*/  PRMT R58, R5, 0x7632, R58 ;  /* 0x00007632053a7816 */ /* 0x000fe2000000003a */
[----:B------:R-:W-:Y:S01]  /*7720*/  FMUL.FTZ R48, R143, R48 ;  /* 0x000000308f307220 */ /* 0x000fe20000410000 */
[----:B------:R-:W-:Y:S01]  /*7730*/  FFMA.FTZ R199, R199, R49, R102 ;  /* 0x00000031c7c77223 */ /* 0x000fe20000010066 */
[----:B------:R-:W-:Y:S01]  /*7740*/  SHF.L.U32 R49, R4, 0x10, RZ ;  /* 0x0000001004317819 */ /* 0x000fe200000006ff */
[C---:B------:R-:W-:Y:S01]  /*7750*/  FMUL.FTZ R2, R143.reuse, R2 ;  /* 0x000000028f027220 */ /* 0x040fe20000410000 */
[----:B------:R-:W-:Y:S01]  /*7760*/  SHF.L.U32 R62, R62, 0x10, RZ ;  /* 0x000000103e3e7819 */ /* 0x000fe200000006ff */
[C---:B------:R-:W-:Y:S01]  /*7770*/  FMUL.FTZ R140, R143.reuse, R140 ;  /* 0x0000008c8f8c7220 */ /* 0x040fe20000410000 */
[----:B------:R-:W-:Y:S01]  /*7780*/  SHF.L.U32 R58, R58, 0x10, RZ ;  /* 0x000000103a3a7819 */ /* 0x000fe200000006ff */
[----:B------:R-:W-:Y:S01]  /*7790*/  FMUL.FTZ R141, R143, R200 ;  /* 0x000000c88f8d7220 */ /* 0x000fe20000410000 */
[----:B------:R-:W-:Y:S01]  /*77a0*/  FFMA.FTZ R178, R2, R49, R105 ;  /* 0x0000003102b27223 */ /* 0x000fe20000010069 */
[----:B------:R-:W-:Y:S01]  /*77b0*/  FFMA.FTZ R205, R48, R62, R65 ;  /* 0x0000003e30cd7223 */ /* 0x000fe20000010041 */
[----:B------:R-:W-:Y:S01]  /*77c0*/  IMAD.U32 R60, R5, 0x10000, RZ ;  /* 0x00010000053c7824 */ /* 0x000fe200078e00ff */
[----:B------:R-:W2:Y:S01]  /*77d0*/  LDC.64 R48, c[0x0][0x2b8] ;  /* 0x0000ae00ff307b82 */ /* 0x000ea20000000a00 */
[----:B------:R-:W-:Y:S01]  /*77e0*/  FMUL.FTZ R139, R143, R198 ;  /* 0x000000c68f8b7220 */ /* 0x000fe20000410000 */
[----:B------:R-:W-:Y:S01]  /*77f0*/  LEA R138, P3, R55, UR10, 0x4 ;  /* 0x0000000a378a7c11 */ /* 0x000fe2000f8620ff */
[----:B------:R-:W-:Y:S01]  /*7800*/  FFMA.FTZ R179, R140, R179, R77 ;  /* 0x000000b38cb37223 */ /* 0x000fe2000001004d */
[----:B------:R-:W-:Y:S01]  /*7810*/  FFMA.FTZ R203, R141, R58, R66 ;  /* 0x0000003a8dcb7223 */ /* 0x000fe20000010042 */
[----:B0-----:R-:W-:-:S04]  /*7820*/  @!P2 IMAD.WIDE R140, R101, 0x4, R52 ;  /* 0x00000004658ca825 */ /* 0x001fc800078e0234 */
[----:B------:R-:W-:Y:S01]  /*7830*/  FFMA.FTZ R180, R139, R60, R104 ;  /* 0x0000003c8bb47223 */ /* 0x000fe20000010068 */
[----:B------:R-:W-:Y:S01]  /*7840*/  F2FP.BF16.F32.PACK_AB R47, R47, R44 ;  /* 0x0000002c2f2f723e */ /* 0x000fe200000010ff */
[----:B------:R-:W-:Y:S01]  /*7850*/  FMUL.FTZ R214, R143, R214 ;  /* 0x000000d68fd67220 */ /* 0x000fe20000410000 */
[----:B------:R-:W-:Y:S01]  /*7860*/  F2FP.BF16.F32.PACK_AB R46, R45, R46 ;  /* 0x0000002e2d2e723e */ /* 0x000fe200000010ff */
[----:B-1----:R-:W-:Y:S01]  /*7870*/  @!P2 IMAD.WIDE R50, R101, 0x4, R50 ;  /* 0x000000046532a825 */ /* 0x002fe200078e0232 */
[----:B------:R-:W-:Y:S01]  /*7880*/  F2FP.BF16.F32.PACK_AB R45, R202, R57 ;  /* 0x00000039ca2d723e */ /* 0x000fe200000010ff */
[----:B------:R0:W-:Y:S01]  /*7890*/  @!P2 STG.E desc[UR4][R140.64], R3 ;  /* 0x000000038c00a986 */ /* 0x0001e2000c101904 */
[----:B------:R-:W-:Y:S01]  /*78a0*/  LEA.HI.X R139, R55, UR11, RZ, 0x4, P3 ;  /* 0x0000000b378b7c11 */ /* 0x000fe200098f24ff */
[----:B------:R-:W-:Y:S01]  /*78b0*/  FMUL.FTZ R182, R143, R182 ;  /* 0x000000b68fb67220 */ /* 0x000fe20000410000 */
[----:B------:R-:W-:Y:S01]  /*78c0*/  F2FP.BF16.F32.PACK_AB R44, R59, R54 ;  /* 0x000000363b2c723e */ /* 0x000fe200000010ff */
[----:B------:R-:W-:Y:S01]  /*78d0*/  @!P2 STG.E desc[UR4][R50.64], R143 ;  /* 0x0000008f3200a986 */ /* 0x000fe2000c101904 */
[----:B------:R-:W-:Y:S01]  /*78e0*/  FMUL.FTZ R0, R143, R0 ;  /* 0x000000008f007220 */ /* 0x000fe20000410000 */
[----:B------:R-:W-:-:S02]  /*78f0*/  SHF.L.U32 R149, R30, 0x10, RZ ;  /* 0x000000101e957819 */ /* 0x000fc400000006ff */
[----:B------:R1:W-:Y:S01]  /*7900*/  STG.E.128 desc[UR4][R138.64], R44 ;  /* 0x0000002c8a007986 */ /* 0x0003e2000c101d04 */
[----:B------:R-:W-:Y:S02]  /*7910*/  PRMT R2, R4, 0x7632, R2 ;  /* 0x0000763204027816 */ /* 0x000fe40000000002 */
[----:B------:R-:W-:Y:S01]  /*7920*/  FFMA.FTZ R149, R214, R149, R127 ;  /* 0x00000095d6957223 */ /* 0x000fe2000001007f */
[----:B------:R-:W-:Y:S01]  /*7930*/  SHF.L.U32 R193, R10, 0x10, RZ ;  /* 0x000000100ac17819 */ /* 0x000fe200000006ff */
[--C-:B--2---:R-:W-:Y:S01]  /*7940*/  IMAD.WIDE.U32 R60, R61, 0x10, R48.reuse ;  /* 0x000000103d3c7825 */ /* 0x104fe200078e0030 */
[----:B------:R-:W-:Y:S02]  /*7950*/  SHF.L.U32 R2, R2, 0x10, RZ ;  /* 0x0000001002027819 */ /* 0x000fe400000006ff */
[----:B------:R-:W-:Y:S01]  /*7960*/  F2FP.BF16.F32.PACK_AB R55, R196, R151 ;  /* 0x00000097c437723e */ /* 0x000fe200000010ff */
[----:B------:R-:W-:Y:S01]  /*7970*/  IMAD.WIDE.U32 R62, R63, 0x10, R48 ;  /* 0x000000103f3e7825 */ /* 0x000fe200078e0030 */
[----:B------:R-:W-:-:S03]  /*7980*/  F2FP.BF16.F32.PACK_AB R54, R204, R149 ;  /* 0x00000095cc36723e */ /* 0x000fc600000010ff */
[----:B------:R-:W-:Y:S01]  /*7990*/  FFMA.FTZ R201, R0, R2, R67 ;  /* 0x0000000200c97223 */ /* 0x000fe20000010043 */
[----:B------:R-:W-:Y:S01]  /*79a0*/  F2FP.BF16.F32.PACK_AB R53, R206, R153 ;  /* 0x00000099ce35723e */ /* 0x000fe200000010ff */
[----:B------:R-:W-:Y:S01]  /*79b0*/  FFMA.FTZ R193, R182, R193, R107 ;  /* 0x000000c1b6c17223 */ /* 0x000fe2000001006b */
[----:B------:R-:W-:Y:S01]  /*79c0*/  F2FP.BF16.F32.PACK_AB R52, R155, R56 ;  /* 0x000000389b34723e */ /* 0x000fe200000010ff */
[--C-:B0-----:R-:W-:Y:S01]  /*79d0*/  IMAD.WIDE.U32 R2, R135, 0x10, R48.reuse ;  /* 0x0000001087027825 */ /* 0x101fe200078e0030 */
[----:B------:R-:W-:Y:S02]  /*79e0*/  F2FP.BF16.F32.PACK_AB R59, R159, R134 ;  /* 0x000000869f3b723e */ /* 0x000fe400000010ff */
[----:B-1----:R-:W-:Y:S01]  /*79f0*/  F2FP.BF16.F32.PACK_AB R47, R145, R142 ;  /* 0x0000008e912f723e */ /* 0x002fe200000010ff */
[--C-:B------:R-:W-:Y:S01]  /*7a00*/  IMAD.WIDE.U32 R134, R137, 0x10, R48.reuse ;  /* 0x0000001089867825 */ /* 0x100fe200078e0030 */
[----:B------:R-:W0:Y:S01]  /*7a10*/  LDC.64 R142, c[0x0][0x210] ;  /* 0x00008400ff8e7b82 */ /* 0x000e220000000a00 */
[----:B------:R-:W-:Y:S01]  /*7a20*/  F2FP.BF16.F32.PACK_AB R58, R157, R208 ;  /* 0x000000d09d3a723e */ /* 0x000fe200000010ff */
[----:B------:R1:W-:Y:S01]  /*7a30*/  STG.E.128 desc[UR4][R60.64], R52 ;  /* 0x000000343c007986 */ /* 0x0003e2000c101d04 */
[----:B------:R-:W-:Y:S01]  /*7a40*/  F2FP.BF16.F32.PACK_AB R57, R210, R169 ;  /* 0x000000a9d239723e */ /* 0x000fe200000010ff */
[----:B------:R-:W-:Y:S01]  /*7a50*/  IMAD.WIDE.U32 R136, R161, 0x10, R48 ;  /* 0x00000010a1887825 */ /* 0x000fe200078e0030 */
[----:B------:R-:W-:-:S02]  /*7a60*/  F2FP.BF16.F32.PACK_AB R56, R212, R171 ;  /* 0x000000abd438723e */ /* 0x000fc400000010ff */
[----:B------:R-:W-:Y:S01]  /*7a70*/  F2FP.BF16.F32.PACK_AB R46, R146, R147 ;  /* 0x00000093922e723e */ /* 0x000fe200000010ff */
[--C-:B------:R-:W-:Y:S01]  /*7a80*/  IMAD.WIDE.U32 R138, R163, 0x10, R48.reuse ;  /* 0x00000010a38a7825 */ /* 0x100fe200078e0030 */
[----:B------:R-:W-:Y:S01]  /*7a90*/  F2FP.BF16.F32.PACK_AB R45, R167, R144 ;  /* 0x00000090a72d723e */ /* 0x000fe200000010ff */
[----:B------:R2:W-:Y:S01]  /*7aa0*/  STG.E.128 desc[UR4][R62.64], R56 ;  /* 0x000000383e007986 */ /* 0x0005e2000c101d04 */
[----:B------:R-:W-:Y:S01]  /*7ab0*/  F2FP.BF16.F32.PACK_AB R44, R173, R148 ;  /* 0x00000094ad2c723e */ /* 0x000fe200000010ff */
[----:B------:R-:W-:Y:S01]  /*7ac0*/  IMAD.WIDE.U32 R140, R165, 0x10, R48 ;  /* 0x00000010a58c7825 */ /* 0x000fe200078e0030 */
[----:B------:R-:W-:Y:S02]  /*7ad0*/  F2FP.BF16.F32.PACK_AB R51, R152, R175 ;  /* 0x000000af9833723e */ /* 0x000fe400000010ff */
[----:B------:R-:W-:Y:S01]  /*7ae0*/  F2FP.BF16.F32.PACK_AB R50, R179, R150 ;  /* 0x00000096b332723e */ /* 0x000fe200000010ff */
[----:B------:R3:W-:Y:S01]  /*7af0*/  STG.E.128 desc[UR4][R2.64], R44 ;  /* 0x0000002c02007986 */ /* 0x0007e2000c101d04 */
[----:B------:R-:W-:-:S02]  /*7b00*/  F2FP.BF16.F32.PACK_AB R49, R154, R177 ;  /* 0x000000b19a31723e */ /* 0x000fc400000010ff */
[----:B------:R-:W-:Y:S02]  /*7b10*/  F2FP.BF16.F32.PACK_AB R48, R185, R160 ;  /* 0x000000a0b930723e */ /* 0x000fe400000010ff */
[----:B-1----:R-:W-:Y:S02]  /*7b20*/  F2FP.BF16.F32.PACK_AB R55, R183, R156 ;  /* 0x0000009cb737723e */ /* 0x002fe400000010ff */
[----:B------:R-:W-:Y:S01]  /*7b30*/  F2FP.BF16.F32.PACK_AB R54, R158, R181 ;  /* 0x000000b59e36723e */ /* 0x000fe200000010ff */
[----:B------:R3:W-:Y:S01]  /*7b40*/  STG.E.128 desc[UR4][R134.64], R48 ;  /* 0x0000003086007986 */ /* 0x0007e2000c101d04 */
[----:B------:R-:W-:Y:S01]  /*7b50*/  F2FP.BF16.F32.PACK_AB R53, R187, R162 ;  /* 0x000000a2bb35723e */ /* 0x000fe200000010ff */
[----:B0-----:R-:W-:Y:S01]  /*7b60*/  IMAD R101, R142, 0x4, R101 ;  /* 0x000000048e657824 */ /* 0x001fe200078e0265 */
[----:B------:R-:W-:Y:S02]  /*7b70*/  F2FP.BF16.F32.PACK_AB R52, R191, R164 ;  /* 0x000000a4bf34723e */ /* 0x000fe400000010ff */
[----:B--2---:R-:W-:-:S02]  /*7b80*/  F2FP.BF16.F32.PACK_AB R59, R166, R189 ;  /* 0x000000bda63b723e */ /* 0x004fc400000010ff */
[----:B------:R-:W-:Y:S01]  /*7b90*/  F2FP.BF16.F32.PACK_AB R58, R168, R193 ;  /* 0x000000c1a83a723e */ /* 0x000fe200000010ff */
[----:B------:R3:W-:Y:S01]  /*7ba0*/  STG.E.128 desc[UR4][R136.64], R52 ;  /* 0x0000003488007986 */ /* 0x0007e2000c101d04 */
[----:B------:R-:W-:Y:S02]  /*7bb0*/  F2FP.BF16.F32.PACK_AB R57, R195, R170 ;  /* 0x000000aac339723e */ /* 0x000fe400000010ff */
[----:B------:R-:W-:Y:S02]  /*7bc0*/  F2FP.BF16.F32.PACK_AB R56, R197, R172 ;  /* 0x000000acc538723e */ /* 0x000fe400000010ff */
[----:B------:R-:W-:Y:S02]  /*7bd0*/  F2FP.BF16.F32.PACK_AB R63, R176, R199 ;  /* 0x000000c7b03f723e */ /* 0x000fe400000010ff */
[----:B------:R-:W-:Y:S01]  /*7be0*/  F2FP.BF16.F32.PACK_AB R62, R205, R174 ;  /* 0x000000aecd3e723e */ /* 0x000fe200000010ff */
[----:B------:R3:W-:Y:S01]  /*7bf0*/  STG.E.128 desc[UR4][R138.64], R56 ;  /* 0x000000388a007986 */ /* 0x0007e2000c101d04 */
[----:B------:R-:W-:-:S02]  /*7c00*/  F2FP.BF16.F32.PACK_AB R61, R203, R180 ;  /* 0x000000b4cb3d723e */ /* 0x000fc400000010ff */
[----:B------:R-:W-:Y:S02]  /*7c10*/  F2FP.BF16.F32.PACK_AB R60, R201, R178 ;  /* 0x000000b2c93c723e */ /* 0x000fe400000010ff */
[----:B------:R-:W-:-:S03]  /*7c20*/  ISETP.GE.AND P2, PT, R101, R143, PT ;  /* 0x0000008f6500720c */ /* 0x000fc60003f46270 */
[----:B------:R3:W-:Y:S10]  /*7c30*/  STG.E.128 desc[UR4][R140.64], R60 ;  /* 0x0000003c8c007986 */ /* 0x0007f4000c101d04 */
[----:B------:R-:W-:Y:S05]  /*7c40*/  @!P2 BRA `(.L_x_1167) ;  /* 0xffffff8c0070a947 */ /* 0x000fea000383ffff */
[----:B------:R-:W-:Y:S05]  /*7c50*/  EXIT ;  /* 0x000000000000794d */ /* 0x000fea0003800000 */
.L_x_1166:
[----:B------:R-:W-:Y:S01]  /*7c60*/  HFMA2.MMA R185, -RZ, RZ, 0, 5.9604644775390625e-08 ;  /* 0x00000001ffb97435 */ /* 0x000fe200000001ff */
[----:B------:R-:W-:Y:S01]  /*7c70*/  BSSY B0, `(.L_x_1168) ;  /* 0x0000007000007945 */ /* 0x000fe20003800000 */
[----:B------:R-:W-:Y:S02]  /*7c80*/  MOV R206, R45 ;  /* 0x0000002d00ce7202 */ /* 0x000fe40000000f00 */
[----:B------:R-:W-:Y:S02]  /*7c90*/  MOV R208, 0x1f ;  /* 0x0000001f00d07802 */ /* 0x000fe40000000f00 */
[----:B------:R-:W-:-:S07]  /*7ca0*/  MOV R181, 0xffffffff ;  /* 0xffffffff00b57802 */ /* 0x000fce0000000f00 */
[----:B-----5:R-:W-:Y:S05]  /*7cb0*/  WARPSYNC.COLLECTIVE R181, `(.L_x_1169) ;  /* 0x00000000b5087348 */ /* 0x020fea0003c00000 */
[----:B------:R0:W1:Y:S02]  /*7cc0*/  SHFL.BFLY P3, R183, R206, R185, R208 ;  /* 0x0c0000b9ceb77389 */ /* 0x00006400000600d0 */
[----:B01---5:R-:W-:Y:S01]  /*7cd0*/  ENDCOLLECTIVE ;  /* 0x000000000000791b */ /* 0x023fe20003800000 */
.L_x_1169:
[----:B------:R-:W-:Y:S05]  /*7ce0*/  BSYNC B0 ;  /* 0x0000000000007941 */ /* 0x000fea0003800000 */
.L_x_1168:
[----:B------:R-:W-:Y:S01]  /*7cf0*/  IMAD.MOV.U32 R0, RZ, RZ, R183 ;  /* 0x000000ffff007224 */ /* 0x000fe200078e00b7 */
[----:B------:R-:W-:Y:S01]  /*7d00*/  HFMA2.MMA R185, -RZ, RZ, 0, 1.1920928955078125e-07 ;  /* 0x00000002ffb97435 */ /* 0x000fe200000001ff */
[----:B------:R-:W-:Y:S01]  /*7d10*/  MOV R208, 0x1f ;  /* 0x0000001f00d07802 */ /* 0x000fe20000000f00 */
[----:B------:R-:W0:Y:S01]  /*7d20*/  LDC R2, c[0x0][0x290] ;  /* 0x0000a400ff027b82 */ /* 0x000e220000000800 */
[----:B------:R-:W-:Y:S01]  /*7d30*/  FADD.FTZ R47, R45, R0 ;  /* 0x000000002d2f7221 */ /* 0x000fe20000010000 */
[----:B------:R-:W-:-:S04]  /*7d40*/  MOV R181, 0xffffffff ;  /* 0xffffffff00b57802 */ /* 0x000fc80000000f00 */
[----:B------:R-:W-:-:S07]  /*7d50*/  MOV R206, R47 ;  /* 0x0000002f00ce7202 */ /* 0x000fce0000000f00 */
[----:B0-----:R-:W-:Y:S05]  /*7d60*/  WARPSYNC.COLLECTIVE R181, `(.L_x_1170) ;  /* 0x00000000b5087348 */ /* 0x001fea0003c00000 */
[----:B------:R1:W2:Y:S02]  /*7d70*/  SHFL.BFLY P3, R183, R206, R185, R208 ;  /* 0x0c0000b9ceb77389 */ /* 0x0002a400000600d0 */
[----:B012---:R-:W-:Y:S01]  /*7d80*/  ENDCOLLECTIVE ;  /* 0x000000000000791b */ /* 0x007fe20003800000 */
.L_x_1170:
[----:B------:R-:W-:Y:S01]  /*7d90*/  HFMA2.MMA R185, -RZ, RZ, 0, 2.384185791015625e-07 ;  /* 0x00000004ffb97435 */ /* 0x000fe200000001ff */
[----:B------:R-:W-:-:S04]  /*7da0*/  IMAD.MOV.U32 R0, RZ, RZ, R183 ;  /* 0x000000ffff007224 */ /* 0x000fc800078e00b7 */
[----:B------:R-:W-:-:S05]  /*7db0*/  FADD.FTZ R49, R47, R0 ;  /* 0x000000002f317221 */ /* 0x000fca0000010000 */
[----:B------:R-:W-:-:S07]  /*7dc0*/  MOV R206, R49 ;  /* 0x0000003100ce7202 */ /* 0x000fce0000000f00 */
[----:B------:R-:W-:Y:S05]  /*7dd0*/  WARPSYNC.COLLECTIVE R181, `(.L_x_1171) ;  /* 0x00000000b5087348 */ /* 0x000fea0003c00000 */
[----:B------:R0:W1:Y:S02]  /*7de0*/  SHFL.BFLY P3, R183, R206, R185, R208 ;  /* 0x0c0000b9ceb77389 */ /* 0x00006400000600d0 */
[----:B01----:R-:W-:Y:S01]  /*7df0*/  ENDCOLLECTIVE ;  /* 0x000000000000791b */ /* 0x003fe20003800000 */
.L_x_1171:
[----:B------:R-:W-:Y:S01]  /*7e00*/  IMAD.MOV.U32 R185, RZ, RZ, 0x8 ;  /* 0x00000008ffb97424 */ /* 0x000fe200078e00ff */
[----:B------:R-:W-:-:S05]  /*7e10*/  MOV R0, R183 ;  /* 0x000000b700007202 */ /* 0x000fca0000000f00 */
[----:B------:R-:W-:-:S05]  /*7e20*/  FADD.FTZ R51, R49, R0 ;  /* 0x0000000031337221 */ /* 0x000fca0000010000 */
[----:B------:R-:W-:-:S07]  /*7e30*/  MOV R206, R51 ;  /* 0x0000003300ce7202 */ /* 0x000fce0000000f00 */
[----:B------:R-:W-:Y:S05]  /*7e40*/  WARPSYNC.COLLECTIVE R181, `(.L_x_1172) ;  /* 0x00000000b5087348 */ /* 0x000fea0003c00000 */
[----:B------:R0:W1:Y:S02]  /*7e50*/  SHFL.BFLY P3, R183, R206, R185, R208 ;  /* 0x0c0000b9ceb77389 */ /* 0x00006400000600d0 */
[----:B01----:R-:W-:Y:S01]  /*7e60*/  ENDCOLLECTIVE ;  /* 0x000000000000791b */ /* 0x003fe20003800000 */
.L_x_1172:
[----:B------:R-:W-:Y:S01]  /*7e70*/  HFMA2.MMA R185, -RZ, RZ, 0, 9.5367431640625e-07 ;  /* 0x00000010ffb97435 */ /* 0x000fe200000001ff */
[----:B------:R-:W-:-:S05]  /*7e80*/  MOV R0, R183 ;  /* 0x000000b700007202 */ /* 0x000fca0000000f00 */
[----:B------:R-:W-:-:S05]  /*7e90*/  FADD.FTZ R53, R51, R0 ;  /* 0x0000000033357221 */ /* 0x000fca0000010000 */
[----:B------:R-:W-:-:S07]  /*7ea0*/  MOV R206, R53 ;  /* 0x0000003500ce7202 */ /* 0x000fce0000000f00 */
[----:B------:R-:W-:Y:S05]  /*7eb0*/  WARPSYNC.COLLECTIVE R181, `(.L_x_1173) ;  /* 0x00000000b5087348 */ /* 0x000fea0003c00000 */
[----:B------:R0:W1:Y:S02]  /*7ec0*/  SHFL.BFLY P3, R183, R206, R185, R208 ;  /* 0x0c0000b9ceb77389 */ /* 0x00006400000600d0 */
[----:B01----:R-:W-:Y:S01]  /*7ed0*/  ENDCOLLECTIVE ;  /* 0x000000000000791b */ /* 0x003fe20003800000 */
.L_x_1173:
[----:B------:R-:W-:Y:S01]  /*7ee0*/  HFMA2.MMA R185, -RZ, RZ, 0, 5.9604644775390625e-08 ;  /* 0x00000001ffb97435 */ /* 0x000fe200000001ff */
[----:B------:R-:W-:-:S05]  /*7ef0*/  MOV R0, R183 ;  /* 0x000000b700007202 */ /* 0x000fca0000000f00 */
[----:B------:R-:W-:-:S04]  /*7f00*/  FADD.FTZ R3, R53, R0 ;  /* 0x0000000035037221 */ /* 0x000fc80000010000 */
[----:B------:R-:W-:-:S04]  /*7f10*/  FMUL.FTZ R3, R3, R2 ;  /* 0x0000000203037220 */ /* 0x000fc80000410000 */
        /* <DEDUP_REMOVED lines=127> */
[----:B------:R-:W-:-:S04]  /*8710*/  FFMA.FTZ R0, R45, R45, R0 ;  /* 0x0000002d2d007223 */ /* 0x000fc80000010000 */
[----:B------:R-:W-:-:S07]  /*8720*/  IMAD.MOV.U32 R206, RZ, RZ, R0 ;  /* 0x000000ffffce7224 */ /* 0x000fce00078e0000 */
[----:B------:R-:W-:Y:S05]  /*8730*/  WARPSYNC.COLLECTIVE R181, `(.L_x_1174) ;  /* 0x00000000b5087348 */ /* 0x000fea0003c00000 */
[----:B------:R0:W1:Y:S02]  /*8740*/  SHFL.BFLY P3, R183, R206, R185, R208 ;  /* 0x0c0000b9ceb77389 */ /* 0x00006400000600d0 */
[----:B01----:R-:W-:Y:S01]  /*8750*/  ENDCOLLECTIVE ;  /* 0x000000000000791b */ /* 0x003fe20003800000 */
.L_x_1174:
[----:B------:R-:W-:Y:S01]  /*8760*/  HFMA2.MMA R185, -RZ, RZ, 0, 1.1920928955078125e-07 ;  /* 0x00000002ffb97435 */ /* 0x000fe200000001ff */
[----:B------:R-:W-:-:S05]  /*8770*/  MOV R45, R183 ;  /* 0x000000b7002d7202 */ /* 0x000fca0000000f00 */
[----:B------:R-:W-:-:S05]  /*8780*/  FADD.FTZ R45, R0, R45 ;  /* 0x0000002d002d7221 */ /* 0x000fca0000010000 */
[----:B------:R-:W-:-:S07]  /*8790*/  MOV R206, R45 ;  /* 0x0000002d00ce7202 */ /* 0x000fce0000000f00 */
[----:B------:R-:W-:Y:S05]  /*87a0*/  WARPSYNC.COLLECTIVE R181, `(.L_x_1175) ;  /* 0x00000000b5087348 */ /* 0x000fea0003c00000 */
[----:B------:R0:W1:Y:S02]  /*87b0*/  SHFL.BFLY P3, R183, R206, R185, R208 ;  /* 0x0c0000b9ceb77389 */ /* 0x00006400000600d0 */
[----:B01----:R-:W-:Y:S01]  /*87c0*/  ENDCOLLECTIVE ;  /* 0x000000000000791b */ /* 0x003fe20003800000 */
.L_x_1175:
[----:B------:R-:W-:Y:S01]  /*87d0*/  HFMA2.MMA R185, -RZ, RZ, 0, 2.384185791015625e-07 ;  /* 0x00000004ffb97435 */ /* 0x000fe200000001ff */
[----:B------:R-:W-:-:S04]  /*87e0*/  IMAD.MOV.U32 R202, RZ, RZ, R183 ;  /* 0x000000ffffca7224 */ /* 0x000fc800078e00b7 */
[----:B------:R-:W-:-:S05]  /*87f0*/  FADD.FTZ R202, R45, R202 ;  /* 0x000000ca2dca7221 */ /* 0x000fca0000010000 */
[----:B------:R-:W-:-:S07]  /*8800*/  MOV R206, R202 ;  /* 0x000000ca00ce7202 */ /* 0x000fce0000000f00 */
[----:B------:R-:W-:Y:S05]  /*8810*/  WARPSYNC.COLLECTIVE R181, `(.L_x_1176) ;  /* 0x00000000b5087348 */ /* 0x000fea0003c00000 */
[----:B------:R0:W1:Y:S02]  /*8820*/  SHFL.BFLY P3, R183, R206, R185, R208 ;  /* 0x0c0000b9ceb77389 */ /* 0x00006400000600d0 */
[----:B01----:R-:W-:Y:S01]  /*8830*/  ENDCOLLECTIVE ;  /* 0x000000000000791b */ /* 0x003fe20003800000 */
.L_x_1176:
[----:B------:R-:W-:Y:S01]  /*8840*/  IMAD.MOV.U32 R185, RZ, RZ, 0x8 ;  /* 0x00000008ffb97424 */ /* 0x000fe200078e00ff */
[----:B------:R-:W-:-:S05]  /*8850*/  MOV R47, R183 ;  /* 0x000000b7002f7202 */ /* 0x000fca0000000f00 */
[----:B------:R-:W-:-:S05]  /*8860*/  FADD.FTZ R47, R202, R47 ;  /* 0x0000002fca2f7221 */ /* 0x000fca0000010000 */
[----:B------:R-:W-:-:S07]  /*8870*/  MOV R206, R47 ;  /* 0x0000002f00ce7202 */ /* 0x000fce0000000f00 */
[----:B------:R-:W-:Y:S05]  /*8880*/  WARPSYNC.COLLECTIVE R181, `(.L_x_1177) ;  /* 0x00000000b5087348 */ /* 0x000fea0003c00000 */
[----:B------:R0:W1:Y:S02]  /*8890*/  SHFL.BFLY P3, R183, R206, R185, R208 ;  /* 0x0c0000b9ceb77389 */ /* 0x00006400000600d0 */
[----:B01----:R-:W-:Y:S01]  /*88a0*/  ENDCOLLECTIVE ;  /* 0x000000000000791b */ /* 0x003fe20003800000 */
.L_x_1177:
[----:B------:R-:W-:Y:S01]  /*88b0*/  HFMA2.MMA R185, -RZ, RZ, 0, 9.5367431640625e-07 ;  /* 0x00000010ffb97435 */ /* 0x000fe200000001ff */
[----:B------:R-:W-:-:S05]  /*88c0*/  MOV R204, R183 ;  /* 0x000000b700cc7202 */ /* 0x000fca0000000f00 */
[----:B------:R-:W-:-:S05]  /*88d0*/  FADD.FTZ R204, R47, R204 ;  /* 0x000000cc2fcc7221 */ /* 0x000fca0000010000 */
[----:B------:R-:W-:-:S07]  /*88e0*/  MOV R206, R204 ;  /* 0x000000cc00ce7202 */ /* 0x000fce0000000f00 */
[----:B------:R-:W-:Y:S05]  /*88f0*/  WARPSYNC.COLLECTIVE R181, `(.L_x_1178) ;  /* 0x00000000b5087348 */ /* 0x000fea0003c00000 */
[----:B------:R0:W1:Y:S02]  /*8900*/  SHFL.BFLY P3, R183, R206, R185, R208 ;  /* 0x0c0000b9ceb77389 */ /* 0x00006400000600d0 */
[----:B01----:R-:W-:Y:S01]  /*8910*/  ENDCOLLECTIVE ;  /* 0x000000000000791b */ /* 0x003fe20003800000 */
.L_x_1178:
[----:B------:R-:W-:Y:S01]  /*8920*/  MOV R49, R183 ;  /* 0x000000b700317202 */ /* 0x000fe20000000f00 */
[----:B------:R-:W-:Y:S06]  /*8930*/  BRA `(.L_x_1179) ;  /* 0xffffffdc00387947 */ /* 0x000fec000383ffff */
.L_x_1180:
        /* <DEDUP_REMOVED lines=12> */
.L_x_53077:


//--------------------- .text._ZN10layer_norm31ln_parallel_residual_fwd_kernelINS_13Kernel_traitsI13__nv_bfloat16S2_S2_S2_fjLj2048ELj1ELj4ELj1ELj16ENS_18Kernel_traits_baseILj2048ES2_S2_S2_S2_fjLj128EEEEELb1ELb0ELb0EEEvNS_9FwdParamsE --------------------------
	.section	.text._ZN10layer_norm31ln_parallel_residual_fwd_kernelINS_13Kernel_traitsI13__nv_bfloat16S2_S2_S2_fjLj2048ELj1ELj4ELj1ELj16ENS_18Kernel_traits_baseILj2048ES2_S2_S2_S2_fjLj128EEEEELb1ELb0ELb0EEEvNS_9FwdParamsE,"ax",@progbits
	.align	128
        .global         _ZN10layer_norm31ln_parallel_residual_fwd_kernelINS_13Kernel_traitsI13__nv_bfloat16S2_S2_S2_fjLj2048ELj1ELj4ELj1ELj16ENS_18Kernel_traits_baseILj2048ES2_S2_S2_S2_fjLj128EEEEELb1ELb0ELb0EEEvNS_9FwdParamsE
        .type           _ZN10layer_norm31ln_parallel_residual_fwd_kernelINS_13Kernel_traitsI13__nv_bfloat16S2_S2_S2_fjLj2048ELj1ELj4ELj1ELj16ENS_18Kernel_traits_baseILj2048ES2_S2_S2_S2_fjLj128EEEEELb1ELb0ELb0EEEvNS_9FwdParamsE,@function
        .size           _ZN10layer_norm31ln_parallel_residual_fwd_kernelINS_13Kernel_traitsI13__nv_bfloat16S2_S2_S2_fjLj2048ELj1ELj4ELj1ELj16ENS_18Kernel_traits_baseILj2048ES2_S2_S2_S2_fjLj128EEEEELb1ELb0ELb0EEEvNS_9FwdParamsE,(.L_x_53078 - _ZN10layer_norm31ln_parallel_residual_fwd_kernelINS_13Kernel_traitsI13__nv_bfloat16S2_S2_S2_fjLj2048ELj1ELj4ELj1ELj16ENS_18Kernel_traits_baseILj2048ES2_S2_S2_S2_fjLj128EEEEELb1ELb0ELb0EEEvNS_9FwdParamsE)
        .other          _ZN10layer_norm31ln_parallel_residual_fwd_kernelINS_13Kernel_traitsI13__nv_bfloat16S2_S2_S2_fjLj2048ELj1ELj4ELj1ELj16ENS_18Kernel_traits_baseILj2048ES2_S2_S2_S2_fjLj128EEEEELb1ELb0ELb0EEEvNS_9FwdParamsE,@"STO_CUDA_ENTRY STV_DEFAULT"
_ZN10layer_norm31ln_parallel_residual_fwd_kernelINS_13Kernel_traitsI13__nv_bfloat16S2_S2_S2_fjLj2048ELj1ELj4ELj1ELj16ENS_18Kernel_traits_baseILj2048ES2_S2_S2_S2_fjLj128EEEEELb1ELb0ELb0EEEvNS_9FwdParamsE:
.text._ZN10layer_norm31ln_parallel_residual_fwd_kernelINS_13Kernel_traitsI13__nv_bfloat16S2_S2_S2_fjLj2048ELj1ELj4ELj1ELj16ENS_18Kernel_traits_baseILj2048ES2_S2_S2_S2_fjLj128EEEEELb1ELb0ELb0EEEvNS_9FwdParamsE:
[----:B------:R-:W0:Y:S08]  /*0000*/  LDC R1, c[0x0][0x28] ;  /* 0x00000a00ff017b82 */ /* 0x000e300000000800 */
[----:B------:R-:W1:Y:S01]  /*0010*/  LDC R162, c[0x0][0x2e8] ;  /* 0x0000ba00ffa27b82 */ /* 0x000e620000000800 */
[----:B------:R-:W-:Y:S01]  /*0020*/  ULDC.U8 UR4, c[0x0][0x2f4] ;  /* 0x0000bd0000047ab9 */ /* 0x000fe20000000000 */
[----:B------:R-:W-:Y:S01]  /*0030*/  ULDC.64 UR6, c[0x0][0x2e0] ;  /* 0x0000b80000067ab9 */ /* 0x000fe20000000a00 */
[----:B------:R-:W-:Y:S01]  /*0040*/  ISETP.NE.AND P0, PT, RZ, UR4, PT ;  /* 0x00000004ff007c0c */ /* 0x000fe2000bf05270 */
[----:B------:R-:W-:Y:S01]  /*0050*/  ULDC.64 UR4, c[0x0][0x208] ;  /* 0x0000820000047ab9 */ /* 0x000fe20000000a00 */
[----:B------:R-:W-:-:S02]  /*0060*/  IMAD.U32 R2, RZ, RZ, UR6 ;  /* 0x00000006ff027e24 */ /* 0x000fc4000f8e00ff */
[----:B------:R-:W-:Y:S01]  /*0070*/  IMAD.U32 R3, RZ, RZ, UR7 ;  /* 0x00000007ff037e24 */ /* 0x000fe2000f8e00ff */
[----:B------:R-:W2:Y:S01]  /*0080*/  LDC R163, c[0x0][0x2ec] ;  /* 0x0000bb00ffa37b82 */ /* 0x000ea20000000800 */
[----:B0-----:R-:W-:-:S07]  /*0090*/  VIADD R1, R1, 0xfffffe38 ;  /* 0xfffffe3801017836 */ /* 0x001fce0000000000 */
[----:B------:R-:W3:Y:S01]  /*00a0*/  @P0 LDG.E.64 R2, desc[UR4][R2.64] ;  /* 0x0000000402020981 */ /* 0x000ee2000c1e1b00 */
[----:B------:R-:W0:Y:S01]  /*00b0*/  @P0 LDC R7, c[0x0][0x2f0] ;  /* 0x0000bc00ff070b82 */ /* 0x000e220000000800 */
[----:B-1----:R-:W-:Y:S01]  /*00c0*/  @P0 MOV R8, R162 ;  /* 0x000000a200080202 */ /* 0x002fe20000000f00 */
[----:B--2---:R-:W-:-:S06]  /*00d0*/  @P0 IMAD.MOV.U32 R9, RZ, RZ, R163 ;  /* 0x000000ffff090224 */ /* 0x004fcc00078e00a3 */
[----:B------:R-:W0:Y:S01]  /*00e0*/  @P0 LDG.E.64 R8, desc[UR4][R8.64] ;  /* 0x0000000408080981 */ /* 0x000e22000c1e1b00 */
[----:B------:R-:W-:Y:S01]  /*00f0*/  ULDC UR8, c[0x0][0x0] ;  /* 0x0000000000087ab9 */ /* 0x000fe20000000800 */
[----:B------:R-:W-:Y:S01]  /*0100*/  LOP3.LUT R5, R5, 0xffffffdf, RZ, 0xc0, !PT ;  /* 0xffffffdf05057812 */ /* 0x000fe200078ec0ff */
[----:B------:R-:W-:Y:S01]  /*0110*/  BSSY B0, `(.L_x_1181) ;  /* 0x0000066000007945 */ /* 0x000fe20003800000 */
[----:B------:R-:W1:Y:S01]  /*0120*/  S2R R25, SR_TID.X ;  /* 0x0000000000197919 */ /* 0x000e620000002100 */
[----:B------:R-:W2:Y:S01]  /*0130*/  S2R R6, SR_CTAID.X ;  /* 0x0000000000067919 */ /* 0x000ea20000002500 */
[----:B-1----:R-:W-:Y:S01]  /*0140*/  LOP3.LUT R17, R25, 0x1f, RZ, 0xc0, !PT ;  /* 0x0000001f19117812 */ /* 0x002fe200078ec0ff */
[----:B--2---:R-:W-:-:S04]  /*0150*/  IMAD R0, R6, UR8, R25 ;  /* 0x0000000806007c24 */ /* 0x004fc8000f8e0219 */
[----:B------:R-:W-:Y:S02]  /*0160*/  IMAD.MOV.U32 R39, RZ, RZ, R17 ;  /* 0x000000ffff277224 */ /* 0x000fe400078e0011 */
[----:B------:R-:W-:Y:S01]  /*0170*/  IMAD.WIDE.U32 R10, R0, -0x326172a9, RZ ;  /* 0xcd9e8d57000a7825 */ /* 0x000fe200078e00ff */
[----:B---3--:R-:W-:Y:S02]  /*0180*/  @P0 R2UR UR6, R2 ;  /* 0x00000000020602ca */ /* 0x008fe400000e0000 */
[----:B------:R-:W-:-:S11]  /*0190*/  @P0 R2UR UR7, R3 ;  /* 0x00000000030702ca */ /* 0x000fd600000e0000 */
[----:B------:R-:W-:Y:S02]  /*01a0*/  UIADD3 UR9, UR6, -0x61c88647, URZ ;  /* 0x9e3779b906097890 */ /* 0x000fe4000fffe03f */
[----:B------:R-:W-:Y:S02]  /*01b0*/  UIADD3 UR8, UR7, -0x4498517b, URZ ;  /* 0xbb67ae8507087890 */ /* 0x000fe4000fffe03f */
[----:B------:R-:W-:Y:S02]  /*01c0*/  UIADD3 UR10, UR6, 0x3c6ef372, URZ ;  /* 0x3c6ef372060a7890 */ /* 0x000fe4000fffe03f */
[----:B------:R-:W-:Y:S02]  /*01d0*/  UIADD3 UR11, UR7, 0x76cf5d0a, URZ ;  /* 0x76cf5d0a070b7890 */ /* 0x000fe4000fffe03f */
[----:B------:R-:W-:Y:S01]  /*01e0*/  UIADD3 UR12, UR7, 0x32370b8f, URZ ;  /* 0x32370b8f070c7890 */ /* 0x000fe2000fffe03f */
[----:B0-----:R-:W-:Y:S01]  /*01f0*/  @P0 IADD3 R162, P1, R8, R7, RZ ;  /* 0x0000000708a20210 */ /* 0x001fe20007f3e0ff */
[----:B------:R-:W-:Y:S01]  /*0200*/  UIADD3 UR13, UR6, -0x255992d5, URZ ;  /* 0xdaa66d2b060d7890 */ /* 0x000fe2000fffe03f */
[----:B------:R-:W0:Y:S01]  /*0210*/  LDC R7, c[0x0][0x218] ;  /* 0x00008600ff077b82 */ /* 0x000e220000000800 */
[----:B------:R-:W-:-:S02]  /*0220*/  UIADD3 UR14, UR6, 0x78dde6e4, URZ ;  /* 0x78dde6e4060e7890 */ /* 0x000fc4000fffe03f */
[----:B------:R-:W-:Y:S01]  /*0230*/  @P0 IMAD.X R163, RZ, RZ, R9, P1 ;  /* 0x000000ffffa30224 */ /* 0x000fe200008e0609 */
[----:B------:R-:W-:Y:S02]  /*0240*/  UIADD3 UR15, UR7, -0x126145ec, URZ ;  /* 0xed9eba14070f7890 */ /* 0x000fe4000fffe03f */
[----:B------:R-:W-:Y:S02]  /*0250*/  UIADD3 UR17, UR7, -0x56f99767, URZ ;  /* 0xa906689907117890 */ /* 0x000fe4000fffe03f */
[--C-:B------:R-:W-:Y:S01]  /*0260*/  SHF.R.U32.HI R2, RZ, 0x2, R163.reuse ;  /* 0x00000002ff027819 */ /* 0x100fe200000116a3 */
[----:B------:R-:W-:Y:S01]  /*0270*/  UIADD3 UR16, UR6, 0x1715609d, URZ ;  /* 0x1715609d06107890 */ /* 0x000fe2000fffe03f */
[----:B------:R-:W-:Y:S01]  /*0280*/  SHF.R.U64 R3, R162, 0x2, R163 ;  /* 0x00000002a2037819 */ /* 0x000fe200000012a3 */
[----:B------:R-:W-:Y:S02]  /*0290*/  UIADD3 UR18, UR6, -0x4ab325aa, URZ ;  /* 0xb54cda5606127890 */ /* 0x000fe4000fffe03f */
[----:B------:R-:W-:Y:S01]  /*02a0*/  LOP3.LUT R12, R11, UR6, R2, 0x96, !PT ;  /* 0x000000060b0c7c12 */ /* 0x000fe2000f8e9602 */
[----:B------:R-:W-:Y:S01]  /*02b0*/  UIADD3 UR19, UR7, 0x646e171e, URZ ;  /* 0x646e171e07137890 */ /* 0x000fe2000fffe03f */
[----:B------:R-:W-:Y:S01]  /*02c0*/  IMAD.WIDE.U32 R8, R3, -0x2daee0ad, RZ ;  /* 0xd2511f5303087825 */ /* 0x000fe200078e00ff */
[----:B------:R-:W-:-:S02]  /*02d0*/  UIADD3 UR20, UR6, 0x5384540f, URZ ;  /* 0x5384540f06147890 */ /* 0x000fc4000fffe03f */
[----:B------:R-:W-:Y:S01]  /*02e0*/  UIADD3 UR21, UR7, 0x1fd5c5a3, URZ ;  /* 0x1fd5c5a307157890 */ /* 0x000fe2000fffe03f */
[----:B------:R-:W-:Y:S01]  /*02f0*/  IMAD.WIDE.U32 R12, R12, -0x2daee0ad, RZ ;  /* 0xd2511f530c0c7825 */ /* 0x000fe200078e00ff */
[----:B------:R-:W-:Y:S01]  /*0300*/  LOP3.LUT R9, R9, UR7, RZ, 0x3c, !PT ;  /* 0x0000000709097c12 */ /* 0x000fe2000f8e3cff */
[----:B------:R-:W-:Y:S02]  /*0310*/  UIADD3 UR22, UR6, -0xe443238, URZ ;  /* 0xf1bbcdc806167890 */ /* 0x000fe4000fffe03f */
[----:B------:R-:W-:Y:S01]  /*0320*/  UIADD3 UR23, UR7, -0x24c28bd8, URZ ;  /* 0xdb3d742807177890 */ /* 0x000fe2000fffe03f */
[----:B0-----:R-:W-:Y:S01]  /*0330*/  SHF.R.S32.HI R4, RZ, 0x1f, R7 ;  /* 0x0000001fff047819 */ /* 0x001fe20000011407 */
[----:B------:R-:W-:Y:S01]  /*0340*/  UIADD3 UR24, UR6, -0x700cb87f, URZ ;  /* 0x8ff3478106187890 */ /* 0x000fe2000fffe03f */
[----:B------:R-:W-:Y:S01]  /*0350*/  LOP3.LUT R14, R13, UR8, R8, 0x96, !PT ;  /* 0x000000080d0e7c12 */ /* 0x000fe2000f8e9608 */
[----:B------:R-:W-:Y:S01]  /*0360*/  IMAD.WIDE.U32 R8, R9, -0x326172a9, RZ ;  /* 0xcd9e8d5709087825 */ /* 0x000fe200078e00ff */
[----:B------:R-:W-:-:S02]  /*0370*/  LEA.HI R4, R4, R7, RZ, 0x3 ;  /* 0x0000000704047211 */ /* 0x000fc400078f18ff */
[----:B------:R-:W-:Y:S01]  /*0380*/  LOP3.LUT R7, R39, 0x1f, RZ, 0x3c, !PT ;  /* 0x0000001f27077812 */ /* 0x000fe200078e3cff */
[----:B------:R-:W-:Y:S01]  /*0390*/  IMAD.WIDE.U32 R14, R14, -0x326172a9, RZ ;  /* 0xcd9e8d570e0e7825 */ /* 0x000fe200078e00ff */
[----:B------:R-:W-:Y:S02]  /*03a0*/  LOP3.LUT R9, R9, UR9, R10, 0x96, !PT ;  /* 0x0000000909097c12 */ /* 0x000fe4000f8e960a */
[----:B------:R-:W-:Y:S02]  /*03b0*/  LEA.HI.SX32 R4, R4, R7, 0x1d ;  /* 0x0000000704047211 */ /* 0x000fe400078feaff */
[----:B------:R-:W-:Y:S01]  /*03c0*/  LOP3.LUT R10, R15, UR10, R8, 0x96, !PT ;  /* 0x0000000a0f0a7c12 */ /* 0x000fe2000f8e9608 */
[----:B------:R-:W-:Y:S01]  /*03d0*/  IMAD.WIDE.U32 R8, R9, -0x2daee0ad, RZ ;  /* 0xd2511f5309087825 */ /* 0x000fe200078e00ff */
[C---:B------:R-:W-:Y:S02]  /*03e0*/  LOP3.LUT P2, RZ, R4.reuse, 0xffffffe0, RZ, 0xc0, !PT ;  /* 0xffffffe004ff7812 */ /* 0x040fe4000784c0ff */
[----:B------:R-:W-:Y:S01]  /*03f0*/  ISETP.GE.U32.AND P5, PT, R4, 0x40, PT ;  /* 0x000000400400780c */ /* 0x000fe20003fa6070 */
[----:B------:R-:W-:Y:S01]  /*0400*/  IMAD.WIDE.U32 R10, R10, -0x2daee0ad, RZ ;  /* 0xd2511f530a0a7825 */ /* 0x000fe200078e00ff */
[----:B------:R-:W-:-:S02]  /*0410*/  ISETP.GE.U32.AND P4, PT, R4, 0x60, PT ;  /* 0x000000600400780c */ /* 0x000fc40003f86070 */
[----:B------:R-:W-:Y:S02]  /*0420*/  LOP3.LUT R9, R9, UR11, R12, 0x96, !PT ;  /* 0x0000000b09097c12 */ /* 0x000fe4000f8e960c */
[----:B------:R-:W-:Y:S02]  /*0430*/  LOP3.LUT R16, R11, UR12, R8, 0x96, !PT ;  /* 0x0000000c0b107c12 */ /* 0x000fe4000f8e9608 */
[----:B------:R-:W-:Y:S01]  /*0440*/  ISETP.GE.U32.AND P3, PT, R4, 0x80, PT ;  /* 0x000000800400780c */ /* 0x000fe20003f66070 */
[----:B------:R-:W-:Y:S02]  /*0450*/  IMAD.WIDE.U32 R8, R9, -0x326172a9, RZ ;  /* 0xcd9e8d5709087825 */ /* 0x000fe400078e00ff */
[----:B------:R-:W-:Y:S02]  /*0460*/  @P2 LOP3.LUT R5, R5, 0x20, RZ, 0xfc, !PT ;  /* 0x0000002005052812 */ /* 0x000fe400078efcff */
[----:B------:R-:W-:Y:S01]  /*0470*/  IMAD.WIDE.U32 R16, R16, -0x326172a9, RZ ;  /* 0xcd9e8d5710107825 */ /* 0x000fe200078e00ff */
[----:B------:R-:W-:-:S02]  /*0480*/  LOP3.LUT R9, R9, UR13, R14, 0x96, !PT ;  /* 0x0000000d09097c12 */ /* 0x000fc4000f8e960e */
[----:B------:R-:W-:Y:S02]  /*0490*/  LOP3.LUT R5, R5, 0xffffefff, RZ, 0xc0, !PT ;  /* 0xffffefff05057812 */ /* 0x000fe400078ec0ff */
[----:B------:R-:W-:Y:S01]  /*04a0*/  LOP3.LUT R12, R17, UR14, R8, 0x96, !PT ;  /* 0x0000000e110c7c12 */ /* 0x000fe2000f8e9608 */
[----:B------:R-:W-:Y:S01]  /*04b0*/  IMAD.WIDE.U32 R8, R9, -0x2daee0ad, RZ ;  /* 0xd2511f5309087825 */ /* 0x000fe200078e00ff */
[----:B------:R-:W-:-:S03]  /*04c0*/  @P5 LOP3.LUT R5, R5, 0x1000, RZ, 0xfc, !PT ;  /* 0x0000100005055812 */ /* 0x000fc600078efcff */
[----:B------:R-:W-:Y:S01]  /*04d0*/  IMAD.WIDE.U32 R12, R12, -0x2daee0ad, RZ ;  /* 0xd2511f530c0c7825 */ /* 0x000fe200078e00ff */
[----:B------:R-:W-:Y:S02]  /*04e0*/  LOP3.LUT R5, R5, 0xfffff7ff, RZ, 0xc0, !PT ;  /* 0xfffff7ff05057812 */ /* 0x000fe400078ec0ff */
[----:B------:R-:W-:Y:S02]  /*04f0*/  LOP3.LUT R10, R9, UR15, R10, 0x96, !PT ;  /* 0x0000000f090a7c12 */ /* 0x000fe4000f8e960a */
[----:B------:R-:W-:Y:S02]  /*0500*/  @P4 LOP3.LUT R5, R5, 0x800, RZ, 0xfc, !PT ;  /* 0x0000080005054812 */ /* 0x000fe400078efcff */
[----:B------:R-:W-:Y:S02]  /*0510*/  LOP3.LUT R11, R13, UR17, R8, 0x96, !PT ;  /* 0x000000110d0b7c12 */ /* 0x000fe4000f8e9608 */
[----:B------:R-:W-:-:S04]  /*0520*/  LOP3.LUT R5, R5, 0xfffffbff, RZ, 0xc0, !PT ;  /* 0xfffffbff05057812 */ /* 0x000fc800078ec0ff */
[----:B------:R-:W-:Y:S01]  /*0530*/  @P3 LOP3.LUT R5, R5, 0x400, RZ, 0xfc, !PT ;  /* 0x0000040005053812 */ /* 0x000fe200078efcff */
[----:B------:R-:W-:Y:S06]  /*0540*/  @!P2 BRA `(.L_x_1182) ;  /* 0x000000000088a947 */ /* 0x000fec0003800000 */
        /* <DEDUP_REMOVED lines=15> */
[C---:B------:R-:W-:Y:S02]  /*0640*/  IADD3.X R53, R7.reuse, UR27, RZ, P2, !PT ;  /* 0x0000001b07357c10 */ /* 0x040fe400097fe4ff */
        /* <DEDUP_REMOVED lines=18> */
.L_x_1182:
[----:B------:R-:W-:Y:S05]  /*0770*/  BSYNC B0 ;  /* 0x0000000000007941 */ /* 0x000fea0003800000 */
.L_x_1181:
        /* <DEDUP_REMOVED lines=36> */
.L_x_1184:
[----:B------:R-:W-:Y:S05]  /*09c0*/  BSYNC B0 ;  /* 0x0000000000007941 */ /* 0x000fea0003800000 */
.L_x_1183:
        /* <DEDUP_REMOVED lines=36> */
.L_x_1186:
[----:B------:R-:W-:Y:S05]  /*0c10*/  BSYNC B0 ;  /* 0x0000000000007941 */ /* 0x000fea0003800000 */
.L_x_1185:
        /* <DEDUP_REMOVED lines=36> */
.L_x_1188:
[----:B------:R-:W-:Y:S05]  /*0e60*/  BSYNC B0 ;  /* 0x0000000000007941 */ /* 0x000fea0003800000 */
.L_x_1187:
[----:B------:R-:W-:Y:S01]  /*0e70*/  ISETP.GE.U32.AND P0, PT, R4, 0xa0, PT ;  /* 0x000000a00400780c */ /* 0x000fe20003f06070 */
[----:B------:R-:W-:Y:S01]  /*0e80*/  IMAD.WIDE.U32 R8, R10, -0x326172a9, RZ ;  /* 0xcd9e8d570a087825 */ /* 0x000fe200078e00ff */
[----:B------:R-:W-:Y:S01]  /*0e90*/  LOP3.LUT R5, R5, 0xfffffdff, RZ, 0xc0, !PT ;  /* 0xfffffdff05057812 */ /* 0x000fe200078ec0ff */
[----:B------:R-:W-:Y:S02]  /*0ea0*/  BSSY B0, `(.L_x_1189) ;  /* 0x0000028000007945 */ /* 0x000fe40003800000 */
[----:B------:R-:W-:Y:S01]  /*0eb0*/  IMAD.WIDE.U32 R10, R11, -0x326172a9, RZ ;  /* 0xcd9e8d570b0a7825 */ /* 0x000fe200078e00ff */
[----:B------:R-:W-:-:S04]  /*0ec0*/  LOP3.LUT R14, R9, UR16, R16, 0x96, !PT ;  /* 0x00000010090e7c12 */ /* 0x000fc8000f8e9610 */
[----:B------:R-:W-:-:S03]  /*0ed0*/  LOP3.LUT R7, R11, UR18, R8, 0x96, !PT ;  /* 0x000000120b077c12 */ /* 0x000fc6000f8e9608 */
        /* <DEDUP_REMOVED lines=23> */
[----:B------:R-:W-:Y:S02]  /*1050*/  IADD3 R39, R39, 0x20, RZ ;  /* 0x0000002027277810 */ /* 0x000fe40007ffe0ff */
        /* <DEDUP_REMOVED lines=12> */
.L_x_1190:
[----:B------:R-:W-:Y:S05]  /*1120*/  BSYNC B0 ;  /* 0x0000000000007941 */ /* 0x000fea0003800000 */
.L_x_1189:
[----:B------:R-:W-:Y:S01]  /*1130*/  ISETP.GE.U32.AND P0, PT, R4, 0xc0, PT ;  /* 0x000000c00400780c */ /* 0x000fe20003f06070 */
[----:B------:R-:W-:Y:S01]  /*1140*/  IMAD.WIDE.U32 R14, R14, -0x2daee0ad, RZ ;  /* 0xd2511f530e0e7825 */ /* 0x000fe200078e00ff */
[----:B------:R-:W-:Y:S01]  /*1150*/  LOP3.LUT R5, R5, 0xfffffeff, RZ, 0xc0, !PT ;  /* 0xfffffeff05057812 */ /* 0x000fe200078ec0ff */
[----:B------:R-:W-:Y:S01]  /*1160*/  UIADD3 UR35, UR7, -0x695add53, URZ ;  /* 0x96a522ad07237890 */ /* 0x000fe2000fffe03f */
[----:B------:R-:W-:Y:S01]  /*1170*/  BSSY B0, `(.L_x_1191) ;  /* 0x0000029000007945 */ /* 0x000fe20003800000 */
[----:B------:R-:W-:Y:S01]  /*1180*/  IMAD.WIDE.U32 R8, R7, -0x2daee0ad, RZ ;  /* 0xd2511f5307087825 */ /* 0x000fe200078e00ff */
[----:B------:R-:W-:Y:S02]  /*1190*/  LOP3.LUT R16, R15, UR19, R12, 0x96, !PT ;  /* 0x000000130f107c12 */ /* 0x000fe4000f8e960c */
[----:B------:R-:W-:Y:S02]  /*11a0*/  SHF.R.U32.HI R25, RZ, 0x5, R25 ;  /* 0x00000005ff197819 */ /* 0x000fe40000011619 */
[----:B------:R-:W-:-:S03]  /*11b0*/  LOP3.LUT R7, R9, UR21, R14, 0x96, !PT ;  /* 0x0000001509077c12 */ /* 0x000fc6000f8e960e */
[----:B------:R-:W-:Y:S01]  /*11c0*/  @P0 LOP3.LUT R5, R5, 0x100, RZ, 0xfc, !PT ;  /* 0x0000010005050812 */ /* 0x000fe200078efcff */
[----:B------:R-:W-:Y:S06]  /*11d0*/  @!P0 BRA `(.L_x_1192) ;  /* 0x0000000000888947 */ /* 0x000fec0003800000 */
[C---:B------:R-:W-:Y:S01]  /*11e0*/  IMAD.SHL.U32 R178, R39.reuse, 0x10, RZ ;  /* 0x0000001027b27824 */ /* 0x040fe200078e00ff */
[----:B------:R-:W-:Y:S01]  /*11f0*/  ULDC.64 UR28, c[0x0][0x268] ;  /* 0x00009a00001c7ab9 */ /* 0x000fe20000000a00 */
[----:B------:R-:W-:Y:S01]  /*1200*/  SHF.L.U64.HI R14, R39, 0x4, RZ ;  /* 0x00000004270e7819 */ /* 0x000fe200000102ff */
[----:B------:R-:W-:Y:S02]  /*1210*/  ULDC.64 UR26, c[0x0][0x2c8] ;  /* 0x0000b200001a7ab9 */ /* 0x000fe40000000a00 */
        /* <DEDUP_REMOVED lines=30> */
.L_x_1192:
[----:B------:R-:W-:Y:S05]  /*1400*/  BSYNC B0 ;  /* 0x0000000000007941 */ /* 0x000fea0003800000 */
.L_x_1191:
[----:B------:R-:W-:Y:S01]  /*1410*/  ISETP.GE.U32.AND P0, PT, R4, 0xe0, PT ;  /* 0x000000e00400780c */ /* 0x000fe20003f06070 */
[----:B------:R-:W-:Y:S01]  /*1420*/  IMAD.WIDE.U32 R12, R16, -0x326172a9, RZ ;  /* 0xcd9e8d57100c7825 */ /* 0x000fe200078e00ff */
[----:B------:R-:W-:Y:S01]  /*1430*/  LOP3.LUT R5, R5, 0xffffff7f, RZ, 0xc0, !PT ;  /* 0xffffff7f05057812 */ /* 0x000fe200078ec0ff */
[----:B------:R-:W-:Y:S02]  /*1440*/  BSSY B0, `(.L_x_1193) ;  /* 0x0000029000007945 */ /* 0x000fe40003800000 */
[----:B------:R-:W-:Y:S01]  /*1450*/  IMAD.HI.U32 R11, R7, -0x326172a9, RZ ;  /* 0xcd9e8d57070b7827 */ /* 0x000fe200078e00ff */
[----:B------:R-:W-:-:S03]  /*1460*/  LOP3.LUT R164, R13, UR20, R10, 0x96, !PT ;  /* 0x000000140da47c12 */ /* 0x000fc6000f8e960a */
[----:B------:R-:W-:Y:S01]  /*1470*/  IMAD R6, R6, 0x4, R25 ;  /* 0x0000000406067824 */ /* 0x000fe200078e0219 */
[----:B------:R-:W-:-:S03]  /*1480*/  LOP3.LUT R20, R11, UR22, R12, 0x96, !PT ;  /* 0x000000160b147c12 */ /* 0x000fc6000f8e960c */
[----:B------:R-:W-:Y:S01]  /*1490*/  @P0 LOP3.LUT R5, R5, 0x80, RZ, 0xfc, !PT ;  /* 0x0000008005050812 */ /* 0x000fe200078efcff */
[----:B------:R-:W-:Y:S06]  /*14a0*/  @!P0 BRA `(.L_x_1194) ;  /* 0x0000000000888947 */ /* 0x000fec0003800000 */
[C---:B------:R-:W-:Y:S01]  /*14b0*/  SHF.L.U32 R12, R39.reuse, 0x4, RZ ;  /* 0x00000004270c7819 */ /* 0x040fe200000006ff */
[----:B------:R-:W-:Y:S01]  /*14c0*/  ULDC.64 UR26, c[0x0][0x268] ;  /* 0x00009a00001a7ab9 */ /* 0x000fe20000000a00 */
[----:B------:R-:W-:Y:S01]  /*14d0*/  SHF.L.U64.HI R13, R39, 0x4, RZ ;  /* 0x00000004270d7819 */ /* 0x000fe200000102ff */
[----:B------:R-:W0:Y:S01]  /*14e0*/  LDC.64 R14, c[0x0][0x260] ;  /* 0x00009800ff0e7b82 */ /* 0x000e220000000a00 */
[----:B------:R-:W-:-:S04]  /*14f0*/  IADD3 R184, P0, R12, UR26, RZ ;  /* 0x0000001a0cb87c10 */ /* 0x000fc8000ff1e0ff */
[----:B------:R-:W-:Y:S01]  /*1500*/  IADD3.X R185, R13, UR27, RZ, P0, !PT ;  /* 0x0000001b0db97c10 */ /* 0x000fe200087fe4ff */
[----:B------:R-:W-:Y:S02]  /*1510*/  ULDC.64 UR26, c[0x0][0x2c8] ;  /* 0x0000b200001a7ab9 */ /* 0x000fe40000000a00 */
[----:B------:R-:W-:-:S03]  /*1520*/  ISETP.NE.U32.AND P0, PT, RZ, UR26, PT ;  /* 0x0000001aff007c0c */ /* 0x000fc6000bf05070 */
[----:B------:R-:W2:Y:S01]  /*1530*/  LDG.E.128 R184, desc[UR4][R184.64] ;  /* 0x00000004b8b87981 */ /* 0x000ea2000c1e1d00 */
[----:B------:R-:W-:-:S13]  /*1540*/  ISETP.NE.AND.EX P0, PT, RZ, UR27, PT, P0 ;  /* 0x0000001bff007c0c */ /* 0x000fda000bf05300 */
[----:B------:R-:W-:-:S04]  /*1550*/  @P0 LEA R10, P1, R39, UR26, 0x4 ;  /* 0x0000001a270a0c11 */ /* 0x000fc8000f8220ff */
[C---:B------:R-:W-:Y:S01]  /*1560*/  @P0 LEA.HI.X R11, R39.reuse, UR27, RZ, 0x4, P1 ;  /* 0x0000001b270b0c11 */ /* 0x040fe200088f24ff */
[----:B------:R-:W-:Y:S02]  /*1570*/  ULDC.64 UR26, c[0x0][0x2d0] ;  /* 0x0000b400001a7ab9 */ /* 0x000fe40000000a00 */
[----:B------:R-:W-:Y:S01]  /*1580*/  ISETP.NE.U32.AND P1, PT, RZ, UR26, PT ;  /* 0x0000001aff007c0c */ /* 0x000fe2000bf25070 */
[----:B0-----:R-:W-:Y:S01]  /*1590*/  IMAD.WIDE.U32 R180, R39, 0x10, R14 ;  /* 0x0000001027b47825 */ /* 0x001fe200078e000e */
[----:B------:R2:W5:Y:S02]  /*15a0*/  @P0 LDG.E.128 R44, desc[UR4][R10.64] ;  /* 0x000000040a2c0981 */ /* 0x000564000c1e1d00 */
[----:B------:R-:W-:-:S03]  /*15b0*/  ISETP.NE.AND.EX P1, PT, RZ, UR27, PT, P1 ;  /* 0x0000001bff007c0c */ /* 0x000fc6000bf25310 */
[----:B------:R-:W3:Y:S10]  /*15c0*/  LDG.E.128 R180, desc[UR4][R180.64] ;  /* 0x00000004b4b47981 */ /* 0x000ef4000c1e1d00 */
[----:B------:R-:W-:-:S04]  /*15d0*/  @P1 IADD3 R12, P2, R12, UR26, RZ ;  /* 0x0000001a0c0c1c10 */ /* 0x000fc8000ff5e0ff */
[----:B------:R-:W-:-:S05]  /*15e0*/  @P1 IADD3.X R13, R13, UR27, RZ, P2, !PT ;  /* 0x0000001b0d0d1c10 */ /* 0x000fca00097fe4ff */
[----:B------:R0:W5:Y:S01]  /*15f0*/  @P1 LDG.E.128 R24, desc[UR4][R12.64] ;  /* 0x000000040c181981 */ /* 0x000162000c1e1d00 */
[----:B------:R-:W-:Y:S01]  /*1600*/  VIADD R39, R39, 0x20 ;  /* 0x0000002027277836 */ /* 0x000fe20000000000 */
[----:B--2---:R-:W-:Y:S02]  /*1610*/  PRMT R10, R184, 0x7632, R10 ;  /* 0x00007632b80a7816 */ /* 0x004fe4000000000a */
[----:B0-----:R-:W-:Y:S02]  /*1620*/  PRMT R12, R185, 0x7632, R12 ;  /* 0x00007632b90c7816 */ /* 0x001fe4000000000c */
[----:B------:R-:W-:Y:S02]  /*1630*/  PRMT R14, R186, 0x7632, R14 ;  /* 0x00007632ba0e7816 */ /* 0x000fe4000000000e */
[----:B------:R-:W-:Y:S02]  /*1640*/  PRMT R16, R187, 0x7632, R16 ;  /* 0x00007632bb107816 */ /* 0x000fe40000000010 */
[----:B------:R-:W-:-:S02]  /*1650*/  @!P0 CS2R R44, SRZ ;  /* 0x00000000002c8805 */ /* 0x000fc4000001ff00 */
[----:B------:R-:W-:Y:S02]  /*1660*/  @!P0 CS2R R46, SRZ ;  /* 0x00000000002e8805 */ /* 0x000fe4000001ff00 */
[----:B---3--:R-:W-:Y:S02]  /*1670*/  PRMT R133, R180, 0x7632, R133 ;  /* 0x00007632b4857816 */ /* 0x008fe40000000085 */
[----:B------:R-:W-:Y:S02]  /*1680*/  PRMT R11, R181, 0x7632, R11 ;  /* 0x00007632b50b7816 */ /* 0x000fe4000000000b */
[----:B------:R-:W-:Y:S02]  /*1690*/  PRMT R13, R182, 0x7632, R13 ;  /* 0x00007632b60d7816 */ /* 0x000fe4000000000d */
[----:B------:R-:W-:Y:S02]  /*16a0*/  PRMT R15, R183, 0x7632, R15 ;  /* 0x00007632b70f7816 */ /* 0x000fe4000000000f */
[----:B------:R-:W-:-:S02]  /*16b0*/  @!P1 CS2R R24, SRZ ;  /* 0x0000000000189805 */ /* 0x000fc4000001ff00 */
[----:B------:R-:W-:-:S07]  /*16c0*/  @!P1 CS2R R26, SRZ ;  /* 0x00000000001a9805 */ /* 0x000fce000001ff00 */
.L_x_1194:
[----:B------:R-:W-:Y:S05]  /*16d0*/  BSYNC B0 ;  /* 0x0000000000007941 */ /* 0x000fea0003800000 */
.L_x_1193:
[----:B------:R-:W-:Y:S01]  /*16e0*/  ISETP.GE.U32.AND P0, PT, R4, 0x100, PT ;  /* 0x000001000400780c */ /* 0x000fe20003f06070 */
[----:B------:R-:W-:Y:S01]  /*16f0*/  BSSY B0, `(.L_x_1195) ;  /* 0x000001e000007945 */ /* 0x000fe20003800000 */
[----:B------:R-:W-:Y:S01]  /*1700*/  LOP3.LUT R5, R5, 0xffffffbf, RZ, 0xc0, !PT ;  /* 0xffffffbf05057812 */ /* 0x000fe200078ec0ff */
[----:B------:R-:W-:-:S10]  /*1710*/  IMAD.HI.U32 R211, R164, -0x2daee0ad, RZ ;  /* 0xd2511f53a4d37827 */ /* 0x000fd400078e00ff */
[----:B------:R-:W-:Y:S01]  /*1720*/  @P0 LOP3.LUT R5, R5, 0x40, RZ, 0xfc, !PT ;  /* 0x0000004005050812 */ /* 0x000fe200078efcff */
[----:B------:R-:W-:Y:S06]  /*1730*/  @!P0 BRA `(.L_x_1196) ;  /* 0x0000000000648947 */ /* 0x000fec0003800000 */
[----:B------:R-:W-:Y:S01]  /*1740*/  IMAD.SHL.U32 R32, R39, 0x10, RZ ;  /* 0x0000001027207824 */ /* 0x000fe200078e00ff */
[----:B------:R-:W-:Y:S01]  /*1750*/  ULDC.64 UR26, c[0x0][0x268] ;  /* 0x00009a00001a7ab9 */ /* 0x000fe20000000a00 */
[----:B------:R-:W-:Y:S01]  /*1760*/  SHF.R.U32.HI R18, RZ, 0x1c, R39 ;  /* 0x0000001cff127819 */ /* 0x000fe20000011627 */
[----:B------:R-:W0:Y:S02]  /*1770*/  LDC.64 R36, c[0x0][0x260] ;  /* 0x00009800ff247b82 */ /* 0x000e240000000a00 */
[----:B------:R-:W-:-:S04]  /*1780*/  IADD3 R40, P0, R32, UR26, RZ ;  /* 0x0000001a20287c10 */ /* 0x000fc8000ff1e0ff */
[----:B------:R-:W-:Y:S01]  /*1790*/  IADD3.X R41, R18, UR27, RZ, P0, !PT ;  /* 0x0000001b12297c10 */ /* 0x000fe200087fe4ff */
[----:B------:R-:W-:Y:S02]  /*17a0*/  ULDC.64 UR26, c[0x0][0x2c8] ;  /* 0x0000b200001a7ab9 */ /* 0x000fe40000000a00 */
[----:B------:R-:W-:-:S03]  /*17b0*/  ISETP.NE.U32.AND P0, PT, RZ, UR26, PT ;  /* 0x0000001aff007c0c */ /* 0x000fc6000bf05070 */
[----:B------:R-:W5:Y:S01]  /*17c0*/  LDG.E.128 R40, desc[UR4][R40.64] ;  /* 0x0000000428287981 */ /* 0x000f62000c1e1d00 */
[----:B------:R-:W-:-:S13]  /*17d0*/  ISETP.NE.AND.EX P0, PT, RZ, UR27, PT, P0 ;  /* 0x0000001bff007c0c */ /* 0x000fda000bf05300 */
[----:B------:R-:W-:-:S04]  /*17e0*/  @P0 LEA R28, P1, R39, UR26, 0x4 ;  /* 0x0000001a271c0c11 */ /* 0x000fc8000f8220ff */
[C---:B------:R-:W-:Y:S01]  /*17f0*/  @P0 LEA.HI.X R29, R39.reuse, UR27, RZ, 0x4, P1 ;  /* 0x0000001b271d0c11 */ /* 0x040fe200088f24ff */
[----:B------:R-:W-:Y:S02]  /*1800*/  ULDC.64 UR26, c[0x0][0x2d0] ;  /* 0x0000b400001a7ab9 */ /* 0x000fe40000000a00 */
[----:B------:R-:W-:Y:S01]  /*1810*/  ISETP.NE.U32.AND P1, PT, RZ, UR26, PT ;  /* 0x0000001aff007c0c */ /* 0x000fe2000bf25070 */
[----:B0-----:R-:W-:Y:S02]  /*1820*/  IMAD.WIDE.U32 R36, R39, 0x10, R36 ;  /* 0x0000001027247825 */ /* 0x001fe400078e0024 */
[----:B------:R-:W5:Y:S01]  /*1830*/  @P0 LDG.E.128 R28, desc[UR4][R28.64] ;  /* 0x000000041c1c0981 */ /* 0x000f62000c1e1d00 */
[----:B------:R-:W-:-:S03]  /*1840*/  ISETP.NE.AND.EX P1, PT, RZ, UR27, PT, P1 ;  /* 0x0000001bff007c0c */ /* 0x000fc6000bf25310 */
[----:B------:R-:W5:Y:S10]  /*1850*/  LDG.E.128 R36, desc[UR4][R36.64] ;  /* 0x0000000424247981 */ /* 0x000f74000c1e1d00 */
[----:B------:R-:W-:-:S04]  /*1860*/  @P1 IADD3 R32, P2, R32, UR26, RZ ;  /* 0x0000001a20201c10 */ /* 0x000fc8000ff5e0ff */
[----:B------:R-:W-:-:S06]  /*1870*/  @P1 IADD3.X R33, R18, UR27, RZ, P2, !PT ;  /* 0x0000001b12211c10 */ /* 0x000fcc00097fe4ff */
[----:B------:R-:W5:Y:S01]  /*1880*/  @P1 LDG.E.128 R32, desc[UR4][R32.64] ;  /* 0x0000000420201981 */ /* 0x000f62000c1e1d00 */
[----:B------:R-:W-:Y:S02]  /*1890*/  @!P0 CS2R R28, SRZ ;  /* 0x00000000001c8805 */ /* 0x000fe4000001ff00 */
[----:B------:R-:W-:Y:S02]  /*18a0*/  @!P0 CS2R R30, SRZ ;  /* 0x00000000001e8805 */ /* 0x000fe4000001ff00 */
[----:B------:R-:W-:Y:S02]  /*18b0*/  @!P1 CS2R R32, SRZ ;  /* 0x0000000000209805 */ /* 0x000fe4000001ff00 */
[----:B------:R-:W-:-:S07]  /*18c0*/  @!P1 CS2R R34, SRZ ;  /* 0x0000000000229805 */ /* 0x000fce000001ff00 */
.L_x_1196:
[----:B------:R-:W-:Y:S05]  /*18d0*/  BSYNC B0 ;  /* 0x0000000000007941 */ /* 0x000fea0003800000 */
.L_x_1195:
[----:B------:R-:W-:Y:S01]  /*18e0*/  ULDC UR25, c[0x0][0x214] ;  /* 0x0000850000197ab9 */ /* 0x000fe20000000800 */
[----:B------:R-:W-:Y:S02]  /*18f0*/  LOP3.LUT R18, R211, UR23, R8, 0x96, !PT ;  /* 0x00000017d3127c12 */ /* 0x000fe4000f8e9608 */
[----:B------:R-:W-:-:S13]  /*1900*/  ISETP.GE.AND P0, PT, R6, UR25, PT ;  /* 0x0000001906007c0c */ /* 0x000fda000bf06270 */
[----:B------:R-:W-:Y:S05]  /*1910*/  @P0 EXIT ;  /* 0x000000000000094d */ /* 0x000fea0003800000 */
[----:B------:R-:W-:Y:S01]  /*1920*/  IMAD.U32 R8, R48, 0x10000, RZ ;  /* 0x0001000030087824 */ /* 0x000fe200078e00ff */
[----:B------:R-:W-:Y:S01]  /*1930*/  SHF.L.U32 R9, R49, 0x10, RZ ;  /* 0x0000001031097819 */ /* 0x000fe200000006ff */
[----:B------:R-:W-:Y:S01]  /*1940*/  IMAD.U32 R222, R50, 0x10000, RZ ;  /* 0x0001000032de7824 */ /* 0x000fe200078e00ff */
[----:B-----5:R-:W-:Y:S01]  /*1950*/  PRMT R213, R72, 0x7632, R213 ;  /* 0x0000763248d57816 */ /* 0x020fe200000000d5 */
[----:B------:R-:W-:Y:S01]  /*1960*/  IMAD R7, R7, -0x326172a9, RZ ;  /* 0xcd9e8d5707077824 */ /* 0x000fe200078e02ff */
[----:B------:R0:W-:Y:S01]  /*1970*/  STL [R1+0x1b8], R8 ;  /* 0x0001b80801007387 */ /* 0x0001e20000100800 */
[----:B------:R-:W-:Y:S01]  /*1980*/  IMAD.U32 R250, R27, 0x10000, RZ ;  /* 0x000100001bfa7824 */ /* 0x000fe200078e00ff */
[----:B------:R-:W-:Y:S01]  /*1990*/  PRMT R221, R56, 0x7632, R221 ;  /* 0x0000763238dd7816 */ /* 0x000fe200000000dd */
[----:B------:R-:W-:Y:S01]  /*19a0*/  IMAD.U32 R249, R36, 0x10000, RZ ;  /* 0x0001000024f97824 */ /* 0x000fe200078e00ff */
[----:B------:R1:W-:Y:S01]  /*19b0*/  STL [R1+0x1b4], R9 ;  /* 0x0001b40901007387 */ /* 0x0003e20000100800 */
[----:B------:R-:W-:Y:S01]  /*19c0*/  IMAD.U32 R247, R38, 0x10000, RZ ;  /* 0x0001000026f77824 */ /* 0x000fe200078e00ff */
[----:B------:R-:W-:Y:S01]  /*19d0*/  SHF.L.U32 R244, R29, 0x10, RZ ;  /* 0x000000101df47819 */ /* 0x000fe200000006ff */
[----:B------:R-:W-:Y:S01]  /*19e0*/  IMAD.U32 R241, R40, 0x10000, RZ ;  /* 0x0001000028f17824 */ /* 0x000fe200078e00ff */
[----:B------:R2:W-:Y:S01]  /*19f0*/  STL [R1+0x1b0], R222 ;  /* 0x0001b0de01007387 */ /* 0x0005e20000100800 */
[----:B------:R-:W-:Y:S01]  /*1a00*/  PRMT R220, R60, 0x7632, R220 ;  /* 0x000076323cdc7816 */ /* 0x000fe200000000dc */
[----:B0-----:R-:W-:Y:S01]  /*1a10*/  IMAD.U32 R8, R51, 0x10000, RZ ;  /* 0x0001000033087824 */ /* 0x001fe200078e00ff */
[----:B------:R-:W-:Y:S01]  /*1a20*/  SHF.L.U32 R240, R41, 0x10, RZ ;  /* 0x0000001029f07819 */ /* 0x000fe200000006ff */
[----:B------:R-:W-:Y:S01]  /*1a30*/  IMAD.U32 R246, R39, 0x10000, RZ ;  /* 0x0001000027f67824 */ /* 0x000fe200078e00ff */
[----:B------:R-:W-:Y:S01]  /*1a40*/  SHF.L.U32 R248, R37, 0x10, RZ ;  /* 0x0000001025f87819 */ /* 0x000fe200000006ff */
[----:B-1----:R-:W-:Y:S01]  /*1a50*/  IMAD.U32 R9, R52, 0x10000, RZ ;  /* 0x0001000034097824 */ /* 0x002fe200078e00ff */
[----:B------:R0:W-:Y:S01]  /*1a60*/  STL [R1+0x1ac], R8 ;  /* 0x0001ac0801007387 */ /* 0x0001e20000100800 */
[----:B------:R-:W-:Y:S01]  /*1a70*/  IMAD.U32 R238, R43, 0x10000, RZ ;  /* 0x000100002bee7824 */ /* 0x000fe200078e00ff */
        /* <DEDUP_REMOVED lines=8> */
[----:B0-----:R-:W-:Y:S01]  /*1b00*/  IMAD.U32 R8, R54, 0x10000, RZ ;  /* 0x0001000036087824 */ /* 0x001fe200078e00ff */
[----:B------:R-:W-:Y:S01]  /*1b10*/  PRMT R214, R63, 0x7632, R214 ;  /* 0x000076323fd67816 */ /* 0x000fe200000000d6 */
[----:B------:R-:W-:Y:S01]  /*1b20*/  IMAD.U32 R234, R35, 0x10000, RZ ;  /* 0x0001000023ea7824 */ /* 0x000fe200078e00ff */
[----:B------:R-:W-:Y:S01]  /*1b30*/  PRMT R218, R61, 0x7632, R218 ;  /* 0x000076323dda7816 */ /* 0x000fe200000000da */
[----:B------:R-:W-:Y:S01]  /*1b40*/  IMAD.U32 R237, R32, 0x10000, RZ ;  /* 0x0001000020ed7824 */ /* 0x000fe200078e00ff */
[----:B------:R0:W-:Y:S01]  /*1b50*/  STL [R1+0x1a0], R8 ;  /* 0x0001a00801007387 */ /* 0x0001e20000100800 */
[----:B-1----:R-:W-:Y:S01]  /*1b60*/  IMAD.U32 R9, R55, 0x10000, RZ ;  /* 0x0001000037097824 */ /* 0x002fe200078e00ff */
[----:B------:R-:W-:Y:S01]  /*1b70*/  PRMT R216, R62, 0x7632, R216 ;  /* 0x000076323ed87816 */ /* 0x000fe200000000d8 */
[----:B------:R-:W-:Y:S01]  /*1b80*/  BSSY B0, `(.L_x_1197) ;  /* 0x00033e7000007945 */ /* 0x000fe20003800000 */
[----:B--2---:R-:W-:Y:S01]  /*1b90*/  IMAD.U32 R222, R64, 0x10000, RZ ;  /* 0x0001000040de7824 */ /* 0x004fe200078e00ff */
[----:B------:R-:W-:Y:S01]  /*1ba0*/  PRMT R211, R73, 0x7632, R211 ;  /* 0x0000763249d37816 */ /* 0x000fe200000000d3 */
[----:B------:R1:W-:Y:S01]  /*1bb0*/  STL [R1+0x19c], R9 ;  /* 0x00019c0901007387 */ /* 0x0003e20000100800 */
[----:B------:R-:W-:Y:S01]  /*1bc0*/  PRMT R208, R74, 0x7632, R208 ;  /* 0x000076324ad07816 */ /* 0x000fe200000000d0 */
[----:B------:R-:W-:Y:S01]  /*1bd0*/  IMAD.U32 R245, R28, 0x10000, RZ ;  /* 0x000100001cf57824 */ /* 0x000fe200078e00ff */
[----:B------:R-:W-:Y:S01]  /*1be0*/  PRMT R204, R75, 0x7632, R204 ;  /* 0x000076324bcc7816 */ /* 0x000fe200000000cc */
[----:B------:R2:W-:Y:S01]  /*1bf0*/  STL [R1+0x198], R222 ;  /* 0x000198de01007387 */ /* 0x0005e20000100800 */
[----:B0-----:R-:W-:Y:S01]  /*1c00*/  SHF.L.U32 R8, R65, 0x10, RZ ;  /* 0x0000001041087819 */ /* 0x001fe200000006ff */
[----:B------:R-:W-:Y:S01]  /*1c10*/  IMAD.U32 R242, R31, 0x10000, RZ ;  /* 0x000100001ff27824 */ /* 0x000fe200078e00ff */
[----:B------:R-:W-:Y:S01]  /*1c20*/  PRMT R210, R77, 0x7632, R210 ;  /* 0x000076324dd27816 */ /* 0x000fe200000000d2 */
[----:B------:R-:W-:Y:S01]  /*1c30*/  IMAD.U32 R235, R34, 0x10000, RZ ;  /* 0x0001000022eb7824 */ /* 0x000fe200078e00ff */
[----:B------:R-:W-:Y:S01]  /*1c40*/  PRMT R202, R79, 0x7632, R202 ;  /* 0x000076324fca7816 */ /* 0x000fe200000000ca */
[----:B-1----:R-:W-:Y:S01]  /*1c50*/  IMAD.U32 R9, R66, 0x10000, RZ ;  /* 0x0001000042097824 */ /* 0x002fe200078e00ff */
[----:B------:R0:W-:Y:S01]  /*1c60*/  STL [R1+0x194], R8 ;  /* 0x0001940801007387 */ /* 0x0001e20000100800 */
[----:B------:R-:W-:Y:S01]  /*1c70*/  PRMT R200, R88, 0x7632, R200 ;  /* 0x0000763258c87816 */ /* 0x000fe200000000c8 */
[----:B------:R-:W-:Y:S01]  /*1c80*/  IMAD.U32 R233, R140, 0x10000, RZ ;  /* 0x000100008ce97824 */ /* 0x000fe200078e00ff */
[----:B------:R-:W-:Y:S01]  /*1c90*/  PRMT R196, R89, 0x7632, R196 ;  /* 0x0000763259c47816 */ /* 0x000fe200000000c4 */
[----:B--2---:R-:W-:Y:S01]  /*1ca0*/  IMAD.U32 R222, R67, 0x10000, RZ ;  /* 0x0001000043de7824 */ /* 0x004fe200078e00ff */
[----:B------:R1:W-:Y:S01]  /*1cb0*/  STL [R1+0x190], R9 ;  /* 0x0001900901007387 */ /* 0x0003e20000100800 */
[C---:B------:R-:W-:Y:S01]  /*1cc0*/  PRMT R67, R25.reuse, 0x7632, R67 ;  /* 0x0000763219437816 */ /* 0x040fe20000000043 */
[----:B------:R-:W-:Y:S01]  /*1cd0*/  IMAD.U32 R230, R144, 0x10000, RZ ;  /* 0x0001000090e67824 */ /* 0x000fe200078e00ff */
[----:B------:R-:W-:Y:S01]  /*1ce0*/  SHF.L.U32 R25, R25, 0x10, RZ ;  /* 0x0000001019197819 */ /* 0x000fe200000006ff */
[----:B------:R2:W-:Y:S01]  /*1cf0*/  STL [R1+0x18c], R222 ;  /* 0x00018cde01007387 */ /* 0x0005e20000100800 */
        /* <DEDUP_REMOVED lines=10> */
[----:B--2---:R-:W-:Y:S01]  /*1da0*/  IMAD.U32 R222, R70, 0x10000, RZ ;  /* 0x0001000046de7824 */ /* 0x004fe200078e00ff */
[----:B------:R1:W-:Y:S01]  /*1db0*/  STL [R1+0x184], R9 ;  /* 0x0001840901007387 */ /* 0x0003e20000100800 */
[----:B------:R-:W-:Y:S01]  /*1dc0*/  PRMT R50, R106, 0x7632, R50 ;  /* 0x000076326a327816 */ /* 0x000fe20000000032 */
[----:B------:R-:W-:Y:S01]  /*1dd0*/  IMAD.U32 R225, R154, 0x10000, RZ ;  /* 0x000100009ae17824 */ /* 0x000fe200078e00ff */
[----:B------:R-:W-:Y:S01]  /*1de0*/  PRMT R53, R125, 0x7632, R53 ;  /* 0x000076327d357816 */ /* 0x000fe20000000035 */
[----:B------:R2:W-:Y:S01]  /*1df0*/  STL [R1+0x180], R222 ;  /* 0x000180de01007387 */ /* 0x0005e20000100800 */
[----:B0-----:R-:W-:Y:S01]  /*1e00*/  IMAD.U32 R8, R71, 0x10000, RZ ;  /* 0x0001000047087824 */ /* 0x001fe200078e00ff */
[----:B------:R-:W-:Y:S01]  /*1e10*/  SHF.L.U32 R71, R81, 0x10, RZ ;  /* 0x0000001051477819 */ /* 0x000fe200000006ff */
[----:B------:R-:W-:Y:S01]  /*1e20*/  IMAD.U32 R223, R158, 0x10000, RZ ;  /* 0x000100009edf7824 */ /* 0x000fe200078e00ff */
[----:B------:R-:W-:Y:S01]  /*1e30*/  PRMT R51, R126, 0x7632, R51 ;  /* 0x000076327e337816 */ /* 0x000fe20000000033 */
[----:B------:R-:W-:Y:S01]  /*1e40*/  IMAD.U32 R231, R143, 0x10000, RZ ;  /* 0x000100008fe77824 */ /* 0x000fe200078e00ff */
[----:B------:R0:W-:Y:S01]  /*1e50*/  STL [R1+0x17c], R8 ;  /* 0x00017c0801007387 */ /* 0x0001e20000100800 */
[----:B-1----:R-:W-:Y:S01]  /*1e60*/  IMAD.U32 R9, R80, 0x10000, RZ ;  /* 0x0001000050097824 */ /* 0x002fe200078e00ff */
        /* <DEDUP_REMOVED lines=8> */
[----:B0-----:R-:W-:Y:S01]  /*1ef0*/  IMAD.U32 R8, R82, 0x10000, RZ ;  /* 0x0001000052087824 */ /* 0x001fe200078e00ff */
[----:B------:R0:W-:Y:S01]  /*1f00*/  STL [R1+0x174], R71 ;  /* 0x0001744701007387 */ /* 0x0001e20000100800 */
[----:B------:R-:W-:Y:S01]  /*1f10*/  PRMT R49, R131, 0x7632, R49 ;  /* 0x0000763283317816 */ /* 0x000fe20000000031 */
[----:B------:R-:W-:Y:S01]  /*1f20*/  IMAD.U32 R203, R203, 0x10000, RZ ;  /* 0x00010000cbcb7824 */ /* 0x000fe200078e00ff */
[----:B------:R-:W-:Y:S01]  /*1f30*/  PRMT R65, R177, 0x7632, R65 ;  /* 0x00007632b1417816 */ /* 0x000fe20000000041 */
[----:B------:R2:W-:Y:S01]  /*1f40*/  STL [R1+0x170], R8 ;  /* 0x0001700801007387 */ /* 0x0005e20000100800 */
[----:B-1----:R-:W-:Y:S01]  /*1f50*/  IMAD.U32 R9, R83, 0x10000, RZ ;  /* 0x0001000053097824 */ /* 0x002fe200078e00ff */
[----:B------:R-:W-:Y:S01]  /*1f60*/  PRMT R55, R45, 0x7632, R55 ;  /* 0x000076322d377816 */ /* 0x000fe20000000037 */
[----:B------:R-:W-:Y:S01]  /*1f70*/  IMAD.U32 R201, R201, 0x10000, RZ ;  /* 0x00010000c9c97824 */ /* 0x000fe200078e00ff */
[----:B------:R-:W-:Y:S01]  /*1f80*/  PRMT R70, R33, 0x7632, R70 ;  /* 0x0000763221467816 */ /* 0x000fe20000000046 */
[----:B------:R-:W-:Y:S01]  /*1f90*/  IMAD.U32 R197, R197, 0x10000, RZ ;  /* 0x00010000c5c57824 */ /* 0x000fe200078e00ff */
[----:B------:R1:W-:Y:S01]  /*1fa0*/  STL [R1+0x16c], R9 ;  /* 0x00016c0901007387 */ /* 0x0003e20000100800 */
[----:B0-----:R-:W-:Y:S01]  /*1fb0*/  IMAD.U32 R71, R84, 0x10000, RZ ;  /* 0x0001000054477824 */ /* 0x001fe200078e00ff */
[----:B------:R-:W-:Y:S01]  /*1fc0*/  PRMT R212, R76, 0x7632, R212 ;  /* 0x000076324cd47816 */ /* 0x000fe200000000d4 */
[----:B------:R-:W-:Y:S01]  /*1fd0*/  IMAD.U32 R195, R195, 0x10000, RZ ;  /* 0x00010000c3c37824 */ /* 0x000fe200078e00ff */
[----:B--2---:R-:W-:Y:S01]  /*1fe0*/  SHF.L.U32 R8, R85, 0x10, RZ ;  /* 0x0000001055087819 */ /* 0x004fe200000006ff */
[----:B------:R-:W-:Y:S01]  /*1ff0*/  IMAD.U32 R193, R193, 0x10000, RZ ;  /* 0x00010000c1c17824 */ /* 0x000fe200078e00ff */
[----:B------:R0:W-:Y:S01]  /*2000*/  STL [R1+0x168], R71 ;  /* 0x0001684701007387 */ /* 0x0001e20000100800 */
        /* <DEDUP_REMOVED lines=16> */
[----:B------:R-:W-:Y:S01]  /*2110*/  SHF.L.U32 R236, R33, 0x10, RZ ;  /* 0x0000001021ec7819 */ /* 0x000fe200000006ff */
[----:B------:R-:W-:Y:S01]  /*2120*/  IMAD.U32 R157, R157, 0x10000, RZ ;  /* 0x000100009d9d7824 */ /* 0x000fe200078e00ff */
[----:B--2---:R-:W-:Y:S01]  /*2130*/  SHF.L.U32 R9, R97, 0x10, RZ ;  /* 0x0000001061097819 */ /* 0x004fe200000006ff */
[----:B------:R-:W-:Y:S01]  /*2140*/  IMAD.U32 R155, R155, 0x10000, RZ ;  /* 0x000100009b9b7824 */ /* 0x000fe200078e00ff */
[----:B------:R1:W-:Y:S01]  /*2150*/  STL [R1+0x158], R8 ;  /* 0x0001580801007387 */ /* 0x0003e20000100800 */
[----:B------:R-:W-:Y:S01]  /*2160*/  SHF.L.U32 R228, R148, 0x10, RZ ;  /* 0x0000001094e47819 */ /* 0x000fe200000006ff */
[----:B------:R-:W-:Y:S01]  /*2170*/  IMAD.U32 R153, R153, 0x10000, RZ ;  /* 0x0001000099997824 */ /* 0x000fe200078e00ff */
[----:B------:R-:W-:Y:S01]  /*2180*/  SHF.L.U32 R224, R156, 0x10, RZ ;  /* 0x000000109ce07819 */ /* 0x000fe200000006ff */
[----:B0-----:R-:W-:Y:S01]  /*2190*/  IMAD.U32 R71, R98, 0x10000, RZ ;  /* 0x0001000062477824 */ /* 0x001fe200078e00ff */
[----:B------:R0:W-:Y:S01]  /*21a0*/  STL [R1+0x154], R9 ;  /* 0x0001540901007387 */ /* 0x0001e20000100800 */
[----:B------:R-:W-:Y:S01]  /*21b0*/  SHF.L.U32 R232, R142, 0x10, RZ ;  /* 0x000000108ee87819 */ /* 0x000fe200000006ff */
[----:B------:R-:W-:Y:S01]  /*21c0*/  IMAD.U32 R149, R149, 0x10000, RZ ;  /* 0x0001000095957824 */ /* 0x000fe200078e00ff */
[----:B------:R-:W-:Y:S01]  /*21d0*/  SHF.L.U32 R207, R207, 0x10, RZ ;  /* 0x00000010cfcf7819 */ /* 0x000fe200000006ff */
[----:B------:R2:W-:Y:S01]  /*21e0*/  STL [R1+0x150], R71 ;  /* 0x0001504701007387 */ /* 0x0005e20000100800 */
[----:B-1----:R-:W-:Y:S01]  /*21f0*/  IMAD.U32 R8, R99, 0x10000, RZ ;  /* 0x0001000063087824 */ /* 0x002fe200078e00ff */
[----:B------:R-:W-:Y:S01]  /*2200*/  SHF.L.U32 R199, R199, 0x10, RZ ;  /* 0x00000010c7c77819 */ /* 0x000fe200000006ff */
[----:B------:R-:W-:Y:S01]  /*2210*/  IMAD.U32 R147, R147, 0x10000, RZ ;  /* 0x0001000093937824 */ /* 0x000fe200078e00ff */
[----:B------:R-:W-:Y:S01]  /*2220*/  SHF.L.U32 R191, R191, 0x10, RZ ;  /* 0x00000010bfbf7819 */ /* 0x000fe200000006ff */
[----:B------:R-:W-:Y:S01]  /*2230*/  IMAD.U32 R145, R145, 0x10000, RZ ;  /* 0x0001000091917824 */ /* 0x000fe200078e00ff */
[----:B------:R1:W-:Y:S01]  /*2240*/  STL [R1+0x14c], R8 ;  /* 0x00014c0801007387 */ /* 0x0003e20000100800 */
[----:B0-----:R-:W-:Y:S01]  /*2250*/  IMAD.U32 R9, R100, 0x10000, RZ ;  /* 0x0001000064097824 */ /* 0x001fe200078e00ff */
        /* <DEDUP_REMOVED lines=8> */
[----:B-1----:R-:W-:Y:S01]  /*22e0*/  IMAD.U32 R8, R102, 0x10000, RZ ;  /* 0x0001000066087824 */ /* 0x002fe200078e00ff */
[----:B------:R1:W-:Y:S01]  /*22f0*/  STL [R1+0x144], R71 ;  /* 0x0001444701007387 */ /* 0x0003e20000100800 */
[----:B------:R-:W-:Y:S01]  /*2300*/  SHF.L.U32 R141, R141, 0x10, RZ ;  /* 0x000000108d8d7819 */ /* 0x000fe200000006ff */
[----:B------:R-:W-:Y:S01]  /*2310*/  IMAD.U32 R11, R11, 0x10000, RZ ;  /* 0x000100000b0b7824 */ /* 0x000fe200078e00ff */
[----:B------:R-:W-:Y:S01]  /*2320*/  SHF.L.U32 R10, R10, 0x10, RZ ;  /* 0x000000100a0a7819 */ /* 0x000fe200000006ff */
[----:B------:R2:W-:Y:S01]  /*2330*/  STL [R1+0x140], R8 ;  /* 0x0001400801007387 */ /* 0x0005e20000100800 */
[----:B0-----:R-:W-:Y:S01]  /*2340*/  IMAD.U32 R9, R103, 0x10000, RZ ;  /* 0x0001000067097824 */ /* 0x001fe200078e00ff */
[----:B------:R-:W-:Y:S01]  /*2350*/  SHF.L.U32 R14, R14, 0x10, RZ ;  /* 0x000000100e0e7819 */ /* 0x000fe200000006ff */
[----:B------:R-:W-:Y:S01]  /*2360*/  IMAD.U32 R12, R12, 0x10000, RZ ;  /* 0x000100000c0c7824 */ /* 0x000fe200078e00ff */
[----:B------:R-:W-:Y:S01]  /*2370*/  SHF.L.U32 R220, R220, 0x10, RZ ;  /* 0x00000010dcdc7819 */ /* 0x000fe200000006ff */
        /* <DEDUP_REMOVED lines=8> */
[----:B------:R-:W-:Y:S01]  /*2400*/  IMAD.U32 R221, R221, 0x10000, RZ ;  /* 0x00010000dddd7824 */ /* 0x000fe200078e00ff */
[----:B------:R-:W-:Y:S01]  /*2410*/  SHF.L.U32 R212, R212, 0x10, RZ ;  /* 0x00000010d4d47819 */ /* 0x000fe200000006ff */
[----:B------:R-:W-:Y:S01]  /*2420*/  IMAD.U32 R219, R219, 0x10000, RZ ;  /* 0x00010000dbdb7824 */ /* 0x000fe200078e00ff */
        /* <DEDUP_REMOVED lines=10> */
[----:B------:R-:W-:Y:S01]  /*24d0*/  SHF.L.U32 R166, R166, 0x10, RZ ;  /* 0x00000010a6a67819 */ /* 0x000fe200000006ff */
[----:B--2---:R-:W-:Y:S01]  /*24e0*/  IMAD.U32 R8, R116, 0x10000, RZ ;  /* 0x0001000074087824 */ /* 0x004fe200078e00ff */
[----:B------:R1:W-:Y:S01]  /*24f0*/  STL [R1+0x12c], R71 ;  /* 0x00012c4701007387 */ /* 0x0003e20000100800 */
[----:B------:R-:W-:Y:S01]  /*2500*/  IMAD.U32 R214, R214, 0x10000, RZ ;  /* 0x00010000d6d67824 */ /* 0x000fe200078e00ff */
[----:B------:R-:W-:Y:S01]  /*2510*/  SHF.L.U32 R150, R66, 0x10, RZ ;  /* 0x0000001042967819 */ /* 0x000fe200000006ff */
[----:B------:R-:W-:Y:S01]  /*2520*/  IMAD.U32 R213, R213, 0x10000, RZ ;  /* 0x00010000d5d57824 */ /* 0x000fe200078e00ff */
[----:B0-----:R-:W-:Y:S01]  /*2530*/  SHF.L.U32 R9, R117, 0x10, RZ ;  /* 0x0000001075097819 */ /* 0x001fe200000006ff */
[----:B------:R0:W-:Y:S01]  /*2540*/  STL [R1+0x128], R8 ;  /* 0x0001280801007387 */ /* 0x0001e20000100800 */
[----:B------:R-:W-:Y:S01]  /*2550*/  IMAD.U32 R211, R211, 0x10000, RZ ;  /* 0x00010000d3d37824 */ /* 0x000fe200078e00ff */
[----:B------:R-:W-:Y:S01]  /*2560*/  SHF.L.U32 R28, R69, 0x10, RZ ;  /* 0x00000010451c7819 */ /* 0x000fe200000006ff */
[----:B------:R-:W-:Y:S01]  /*2570*/  IMAD.U32 R210, R210, 0x10000, RZ ;  /* 0x00010000d2d27824 */ /* 0x000fe200078e00ff */
[----:B------:R2:W-:Y:S01]  /*2580*/  STL [R1+0x124], R9 ;  /* 0x0001240901007387 */ /* 0x0005e20000100800 */
[----:B-1----:R-:W-:Y:S01]  /*2590*/  IMAD.U32 R71, R118, 0x10000, RZ ;  /* 0x0001000076477824 */ /* 0x002fe200078e00ff */
[----:B------:R-:W-:Y:S01]  /*25a0*/  ULDC.U8 UR25, c[0x0][0x2a0] ;  /* 0x0000a80000197ab9 */ /* 0x000fe20000000000 */
[----:B------:R-:W-:Y:S01]  /*25b0*/  IMAD.U32 R208, R208, 0x10000, RZ ;  /* 0x00010000d0d07824 */ /* 0x000fe200078e00ff */
[----:B------:R-:W-:Y:S01]  /*25c0*/  ULDC UR36, c[0x0][0x218] ;  /* 0x0000860000247ab9 */ /* 0x000fe20000000800 */
[----:B------:R-:W-:Y:S01]  /*25d0*/  IMAD.U32 R204, R204, 0x10000, RZ ;  /* 0x00010000cccc7824 */ /* 0x000fe200078e00ff */
[----:B------:R1:W-:Y:S01]  /*25e0*/  STL [R1+0x120], R71 ;  /* 0x0001204701007387 */ /* 0x0003e20000100800 */
[----:B0-----:R-:W-:Y:S01]  /*25f0*/  IMAD.U32 R8, R119, 0x10000, RZ ;  /* 0x0001000077087824 */ /* 0x001fe200078e00ff */
[----:B------:R-:W-:Y:S01]  /*2600*/  ULDC UR34, c[0x0][0x2d8] ;  /* 0x0000b60000227ab9 */ /* 0x000fe20000000800 */
[----:B------:R-:W-:Y:S01]  /*2610*/  IMAD.U32 R202, R202, 0x10000, RZ ;  /* 0x00010000caca7824 */ /* 0x000fe200078e00ff */
[----:B------:R-:W-:Y:S01]  /*2620*/  ULDC.64 UR26, c[0x0][0x230] ;  /* 0x00008c00001a7ab9 */ /* 0x000fe20000000a00 */
[----:B--2---:R-:W-:Y:S01]  /*2630*/  IMAD.U32 R9, R168, 0x10000, RZ ;  /* 0x00010000a8097824 */ /* 0x004fe200078e00ff */
[----:B------:R0:W-:Y:S01]  /*2640*/  STL [R1+0x11c], R8 ;  /* 0x00011c0801007387 */ /* 0x0001e20000100800 */
[----:B------:R-:W-:Y:S01]  /*2650*/  PRMT R168, R124, 0x7632, R168 ;  /* 0x000076327ca87816 */ /* 0x000fe200000000a8 */
[----:B------:R-:W-:Y:S01]  /*2660*/  IMAD.U32 R200, R200, 0x10000, RZ ;  /* 0x00010000c8c87824 */ /* 0x000fe200078e00ff */
[----:B------:R-:W-:Y:S01]  /*2670*/  ULDC.64 UR28, c[0x0][0x238] ;  /* 0x00008e00001c7ab9 */ /* 0x000fe20000000a00 */
[----:B-1----:R-:W-:Y:S01]  /*2680*/  SHF.L.U32 R71, R169, 0x10, RZ ;  /* 0x00000010a9477819 */ /* 0x002fe200000006ff */
[----:B------:R1:W-:Y:S01]  /*2690*/  STL [R1+0x118], R9 ;  /* 0x0001180901007387 */ /* 0x0003e20000100800 */
[----:B------:R-:W-:Y:S01]  /*26a0*/  IMAD.U32 R169, R17, 0x10000, RZ ;  /* 0x0001000011a97824 */ /* 0x000fe200078e00ff */
[----:B------:R-:W-:Y:S01]  /*26b0*/  ULDC.64 UR30, c[0x0][0x240] ;  /* 0x00009000001e7ab9 */ /* 0x000fe20000000a00 */
[----:B------:R-:W-:Y:S01]  /*26c0*/  IMAD.U32 R196, R196, 0x10000, RZ ;  /* 0x00010000c4c47824 */ /* 0x000fe200078e00ff */
[----:B------:R2:W-:Y:S01]  /*26d0*/  STL [R1+0x114], R71 ;  /* 0x0001144701007387 */ /* 0x0005e20000100800 */
[----:B0-----:R-:W-:Y:S01]  /*26e0*/  IMAD.U32 R8, R170, 0x10000, RZ ;  /* 0x00010000aa087824 */ /* 0x001fe200078e00ff */
[----:B------:R-:W-:Y:S01]  /*26f0*/  PRMT R170, R111, 0x7632, R170 ;  /* 0x000076326faa7816 */ /* 0x000fe200000000aa */
[----:B------:R-:W-:Y:S01]  /*2700*/  IMAD.U32 R194, R194, 0x10000, RZ ;  /* 0x00010000c2c27824 */ /* 0x000fe200078e00ff */
[----:B------:R-:W-:Y:S01]  /*2710*/  UISETP.NE.AND UP0, UPT, UR25, URZ, UPT ;  /* 0x0000003f1900728c */ /* 0x000fe2000bf05270 */
[----:B------:R-:W-:Y:S01]  /*2720*/  IMAD.U32 R192, R192, 0x10000, RZ ;  /* 0x00010000c0c07824 */ /* 0x000fe200078e00ff */
[----:B------:R0:W-:Y:S01]  /*2730*/  STL [R1+0x110], R8 ;  /* 0x0001100801007387 */ /* 0x0001e20000100800 */
[----:B-1----:R-:W-:Y:S01]  /*2740*/  IMAD.U32 R9, R171, 0x10000, RZ ;  /* 0x00010000ab097824 */ /* 0x002fe200078e00ff */
[----:B------:R-:W-:Y:S01]  /*2750*/  ULDC.64 UR32, c[0x0][0x248] ;  /* 0x0000920000207ab9 */ /* 0x000fe20000000a00 */
[----:B------:R-:W-:Y:S01]  /*2760*/  IMAD.U32 R171, R19, 0x10000, RZ ;  /* 0x0001000013ab7824 */ /* 0x000fe200078e00ff */
[----:B------:R-:W-:Y:S01]  /*2770*/  SHF.L.U32 R19, R68, 0x10, RZ ;  /* 0x0000001044137819 */ /* 0x000fe200000006ff */
[----:B--2---:R-:W-:Y:S01]  /*2780*/  IMAD.U32 R71, R172, 0x10000, RZ ;  /* 0x00010000ac477824 */ /* 0x004fe200078e00ff */
[----:B------:R1:W-:Y:S01]  /*2790*/  STL [R1+0x10c], R9 ;  /* 0x00010c0901007387 */ /* 0x0003e20000100800 */
[----:B------:R-:W-:Y:S01]  /*27a0*/  PRMT R172, R107, 0x7632, R172 ;  /* 0x000076326bac7816 */ /* 0x000fe200000000ac */
[----:B------:R-:W-:Y:S01]  /*27b0*/  IMAD.U32 R188, R188, 0x10000, RZ ;  /* 0x00010000bcbc7824 */ /* 0x000fe200078e00ff */
[----:B0-----:R-:W-:Y:S01]  /*27c0*/  SHF.L.U32 R8, R173, 0x10, RZ ;  /* 0x00000010ad087819 */ /* 0x001fe200000006ff */
[----:B------:R0:W-:Y:S01]  /*27d0*/  STL [R1+0x108], R71 ;  /* 0x0001084701007387 */ /* 0x0001e20000100800 */
[----:B------:R-:W-:-:S02]  /*27e0*/  IMAD.U32 R173, R21, 0x10000, RZ ;  /* 0x0001000015ad7824 */ /* 0x000fc400078e00ff */
[----:B------:R-:W-:Y:S01]  /*27f0*/  IMAD.U32 R172, R172, 0x10000, RZ ;  /* 0x00010000acac7824 */ /* 0x000fe200078e00ff */
[----:B------:R2:W-:Y:S01]  /*2800*/  STL [R1+0x104], R8 ;  /* 0x0001040801007387 */ /* 0x0005e20000100800 */
[----:B-1----:R-:W-:Y:S01]  /*2810*/  IMAD.U32 R9, R174, 0x10000, RZ ;  /* 0x00010000ae097824 */ /* 0x002fe200078e00ff */
[----:B------:R-:W-:Y:S01]  /*2820*/  PRMT R174, R110, 0x7632, R174 ;  /* 0x000076326eae7816 */ /* 0x000fe200000000ae */
[----:B------:R-:W-:Y:S02]  /*2830*/  IMAD.U32 R170, R170, 0x10000, RZ ;  /* 0x00010000aaaa7824 */ /* 0x000fe400078e00ff */
[----:B------:R-:W-:Y:S01]  /*2840*/  IMAD.U32 R168, R168, 0x10000, RZ ;  /* 0x00010000a8a87824 */ /* 0x000fe200078e00ff */
[----:B------:R1:W-:Y:S01]  /*2850*/  STL [R1+0x100], R9 ;  /* 0x0001000901007387 */ /* 0x0003e20000100800 */
[----:B0-----:R-:W-:Y:S01]  /*2860*/  IMAD.U32 R71, R175, 0x10000, RZ ;  /* 0x00010000af477824 */ /* 0x001fe200078e00ff */
[----:B------:R-:W-:Y:S01]  /*2870*/  SHF.L.U32 R175, R22, 0x10, RZ ;  /* 0x0000001016af7819 */ /* 0x000fe200000006ff */
[----:B------:R-:W-:Y:S01]  /*2880*/  IMAD.U32 R160, R51, 0x10000, RZ ;  /* 0x0001000033a07824 */ /* 0x000fe200078e00ff */
[----:B------:R-:W-:Y:S01]  /*2890*/  SHF.L.U32 R174, R174, 0x10, RZ ;  /* 0x00000010aeae7819 */ /* 0x000fe200000006ff */
[----:B--2---:R-:W-:Y:S01]  /*28a0*/  IMAD.U32 R8, R180, 0x10000, RZ ;  /* 0x00010000b4087824 */ /* 0x004fe200078e00ff */
[----:B------:R0:W-:Y:S01]  /*28b0*/  STL [R1+0xfc], R71 ;  /* 0x0000fc4701007387 */ /* 0x0001e20000100800 */
[----:B------:R-:W-:Y:S01]  /*28c0*/  PRMT R180, R105, 0x7632, R180 ;  /* 0x0000763269b47816 */ /* 0x000fe200000000b4 */
[----:B------:R-:W-:Y:S01]  /*28d0*/  IMAD.U32 R156, R48, 0x10000, RZ ;  /* 0x00010000309c7824 */ /* 0x000fe200078e00ff */
[----:B-1----:R-:W-:Y:S01]  /*28e0*/  SHF.L.U32 R9, R181, 0x10, RZ ;  /* 0x00000010b5097819 */ /* 0x002fe200000006ff */
[----:B------:R1:W-:Y:S01]  /*28f0*/  STL [R1+0xf8], R8 ;  /* 0x0000f80801007387 */ /* 0x0003e20000100800 */
[----:B------:R-:W-:-:S02]  /*2900*/  IMAD.U32 R181, R134, 0x10000, RZ ;  /* 0x0001000086b57824 */ /* 0x000fc400078e00ff */
[----:B------:R-:W-:Y:S01]  /*2910*/  IMAD.U32 R180, R180, 0x10000, RZ ;  /* 0x00010000b4b47824 */ /* 0x000fe200078e00ff */
[----:B------:R2:W-:Y:S01]  /*2920*/  STL [R1+0xf4], R9 ;  /* 0x0000f40901007387 */ /* 0x0005e20000100800 */
[----:B0-----:R-:W-:Y:S01]  /*2930*/  IMAD.U32 R71, R182, 0x10000, RZ ;  /* 0x00010000b6477824 */ /* 0x001fe200078e00ff */
[----:B------:R-:W-:Y:S01]  /*2940*/  PRMT R182, R108, 0x7632, R182 ;  /* 0x000076326cb67816 */ /* 0x000fe200000000b6 */
[----:B------:R-:W-:Y:S02]  /*2950*/  IMAD.U32 R148, R54, 0x10000, RZ ;  /* 0x0001000036947824 */ /* 0x000fe400078e00ff */
        /* <DEDUP_REMOVED lines=18> */
[----:B0-----:R-:W-:Y:S01]  /*2a80*/  IMAD.U32 R9, R187, 0x10000, RZ ;  /* 0x00010000bb097824 */ /* 0x001fe200078e00ff */
[----:B------:R0:W-:Y:S01]  /*2a90*/  STL [R1+0xe0], R8 ;  /* 0x0000e00801007387 */ /* 0x0001e20000100800 */
[----:B------:R-:W-:Y:S02]  /*2aa0*/  IMAD.U32 R187, R138, 0x10000, RZ ;  /* 0x000100008abb7824 */ /* 0x000fe400078e00ff */
[----:B--2---:R-:W-:Y:S01]  /*2ab0*/  IMAD.U32 R71, R178, 0x10000, RZ ;  /* 0x00010000b2477824 */ /* 0x004fe200078e00ff */
[----:B------:R1:W-:Y:S01]  /*2ac0*/  STL [R1+0xdc], R9 ;  /* 0x0000dc0901007387 */ /* 0x0003e20000100800 */
[----:B------:R-:W-:-:S02]  /*2ad0*/  IMAD.U32 R186, R186, 0x10000, RZ ;  /* 0x00010000baba7824 */ /* 0x000fc400078e00ff */
[----:B------:R-:W-:Y:S02]  /*2ae0*/  IMAD.U32 R138, R49, 0x10000, RZ ;  /* 0x00010000318a7824 */ /* 0x000fe400078e00ff */
[----:B0-----:R-:W-:Y:S01]  /*2af0*/  IMAD.U32 R8, R56, 0x10000, RZ ;  /* 0x0001000038087824 */ /* 0x001fe200078e00ff */
[----:B------:R-:W-:Y:S02]  /*2b00*/  PRMT R56, R46, 0x7632, R56 ;  /* 0x000076322e387816 */ /* 0x000fe40000000038 */
[----:B-1----:R-:W-:Y:S02]  /*2b10*/  SHF.L.U32 R9, R57, 0x10, RZ ;  /* 0x0000001039097819 */ /* 0x002fe400000006ff */
[----:B------:R0:W-:Y:S01]  /*2b20*/  STL [R1+0xd8], R8 ;  /* 0x0000d80801007387 */ /* 0x0001e20000100800 */
[----:B------:R-:W-:-:S03]  /*2b30*/  PRMT R57, R123, 0x7632, R57 ;  /* 0x000076327b397816 */ /* 0x000fc60000000039 */
[----:B------:R1:W-:Y:S02]  /*2b40*/  STL [R1+0xd4], R9 ;  /* 0x0000d40901007387 */ /* 0x0003e40000100800 */
[----:B------:R-:W-:Y:S02]  /*2b50*/  IMAD.U32 R154, R57, 0x10000, RZ ;  /* 0x00010000399a7824 */ /* 0x000fe400078e00ff */
[----:B0-----:R-:W-:Y:S01]  /*2b60*/  IMAD.U32 R8, R58, 0x10000, RZ ;  /* 0x000100003a087824 */ /* 0x001fe200078e00ff */
[----:B------:R-:W-:Y:S01]  /*2b70*/  PRMT R58, R128, 0x7632, R58 ;  /* 0x00007632803a7816 */ /* 0x000fe2000000003a */
[----:B-1----:R-:W-:-:S03]  /*2b80*/  IMAD.U32 R9, R59, 0x10000, RZ ;  /* 0x000100003b097824 */ /* 0x002fc600078e00ff */
[----:B------:R0:W-:Y:S01]  /*2b90*/  STL [R1+0xd0], R8 ;  /* 0x0000d00801007387 */ /* 0x0001e20000100800 */
[----:B------:R-:W-:Y:S01]  /*2ba0*/  PRMT R59, R179, 0x7632, R59 ;  /* 0x00007632b33b7816 */ /* 0x000fe2000000003b */
[----:B------:R-:W-:Y:S02]  /*2bb0*/  IMAD.U32 R152, R58, 0x10000, RZ ;  /* 0x000100003a987824 */ /* 0x000fe400078e00ff */
[----:B------:R1:W-:Y:S02]  /*2bc0*/  STL [R1+0xcc], R9 ;  /* 0x0000cc0901007387 */ /* 0x0003e40000100800 */
[----:B------:R-:W-:Y:S02]  /*2bd0*/  IMAD.U32 R136, R59, 0x10000, RZ ;  /* 0x000100003b887824 */ /* 0x000fe400078e00ff */
[----:B0-----:R-:W-:Y:S01]  /*2be0*/  IMAD.U32 R8, R60, 0x10000, RZ ;  /* 0x000100003c087824 */ /* 0x001fe200078e00ff */
[----:B------:R-:W-:Y:S02]  /*2bf0*/  PRMT R60, R44, 0x7632, R60 ;  /* 0x000076322c3c7816 */ /* 0x000fe4000000003c */
[----:B-1----:R-:W-:-:S02]  /*2c00*/  SHF.L.U32 R9, R61, 0x10, RZ ;  /* 0x000000103d097819 */ /* 0x002fc400000006ff */
[----:B------:R0:W-:Y:S01]  /*2c10*/  STL [R1+0xc8], R8 ;  /* 0x0000c80801007387 */ /* 0x0001e20000100800 */
[----:B------:R-:W-:Y:S01]  /*2c20*/  PRMT R61, R122, 0x7632, R61 ;  /* 0x000076327a3d7816 */ /* 0x000fe2000000003d */
[----:B------:R-:W-:Y:S02]  /*2c30*/  IMAD.U32 R17, R60, 0x10000, RZ ;  /* 0x000100003c117824 */ /* 0x000fe400078e00ff */
[----:B------:R1:W-:Y:S01]  /*2c40*/  STL [R1+0xc4], R9 ;  /* 0x0000c40901007387 */ /* 0x0003e20000100800 */
[----:B------:R-:W-:Y:S01]  /*2c50*/  SHF.L.U32 R158, R61, 0x10, RZ ;  /* 0x000000103d9e7819 */ /* 0x000fe200000006ff */
[----:B0-----:R-:W-:Y:S01]  /*2c60*/  IMAD.U32 R8, R62, 0x10000, RZ ;  /* 0x000100003e087824 */ /* 0x001fe200078e00ff */
[----:B------:R-:W-:Y:S01]  /*2c70*/  PRMT R62, R178, 0x7632, R62 ;  /* 0x00007632b23e7816 */ /* 0x000fe2000000003e */
[----:B-1----:R-:W-:-:S03]  /*2c80*/  IMAD.U32 R9, R63, 0x10000, RZ ;  /* 0x000100003f097824 */ /* 0x002fc600078e00ff */
[----:B------:R0:W-:Y:S01]  /*2c90*/  STL [R1+0xc0], R8 ;  /* 0x0000c00801007387 */ /* 0x0001e20000100800 */
[----:B------:R-:W-:Y:S02]  /*2ca0*/  PRMT R63, R109, 0x7632, R63 ;  /* 0x000076326d3f7816 */ /* 0x000fe4000000003f */
[----:B------:R-:W-:Y:S01]  /*2cb0*/  SHF.L.U32 R140, R62, 0x10, RZ ;  /* 0x000000103e8c7819 */ /* 0x000fe200000006ff */
[----:B------:R1:W-:Y:S02]  /*2cc0*/  STL [R1+0xbc], R9 ;  /* 0x0000bc0901007387 */ /* 0x0003e40000100800 */
[----:B------:R-:W-:Y:S02]  /*2cd0*/  IMAD.U32 R178, R63, 0x10000, RZ ;  /* 0x000100003fb27824 */ /* 0x000fe400078e00ff */
[----:B0-----:R-:W-:Y:S02]  /*2ce0*/  IMAD.U32 R8, R72, 0x10000, RZ ;  /* 0x0001000048087824 */ /* 0x001fe400078e00ff */
[----:B------:R-:W-:Y:S01]  /*2cf0*/  IMAD.U32 R72, R46, 0x10000, RZ ;  /* 0x000100002e487824 */ /* 0x000fe200078e00ff */
[----:B------:R-:W-:-:S02]  /*2d00*/  PRMT R46, R47, 0x7632, R46 ;  /* 0x000076322f2e7816 */ /* 0x000fc4000000002e */
[----:B-1----:R-:W-:Y:S01]  /*2d10*/  SHF.L.U32 R9, R73, 0x10, RZ ;  /* 0x0000001049097819 */ /* 0x002fe200000006ff */
[----:B------:R0:W-:Y:S04]  /*2d20*/  STL [R1+0xb8], R8 ;  /* 0x0000b80801007387 */ /* 0x0001e80000100800 */
[----:B------:R1:W-:Y:S01]  /*2d30*/  STL [R1+0xb4], R9 ;  /* 0x0000b40901007387 */ /* 0x0003e20000100800 */
[----:B0-----:R-:W-:Y:S02]  /*2d40*/  IMAD.U32 R8, R74, 0x10000, RZ ;  /* 0x000100004a087824 */ /* 0x001fe400078e00ff */
[----:B-1----:R-:W-:-:S03]  /*2d50*/  IMAD.U32 R9, R75, 0x10000, RZ ;  /* 0x000100004b097824 */ /* 0x002fc600078e00ff */
[----:B------:R0:W-:Y:S04]  /*2d60*/  STL [R1+0xb0], R8 ;  /* 0x0000b00801007387 */ /* 0x0001e80000100800 */
[----:B------:R1:W-:Y:S01]  /*2d70*/  STL [R1+0xac], R9 ;  /* 0x0000ac0901007387 */ /* 0x0003e20000100800 */
[----:B0-----:R-:W-:Y:S01]  /*2d80*/  IMAD.U32 R8, R76, 0x10000, RZ ;  /* 0x000100004c087824 */ /* 0x001fe200078e00ff */
[----:B-1----:R-:W-:-:S04]  /*2d90*/  SHF.L.U32 R9, R77, 0x10, RZ ;  /* 0x000000104d097819 */ /* 0x002fc800000006ff */
        /* <DEDUP_REMOVED lines=62> */
[----:B0-----:R-:W-:Y:S02]  /*3180*/  IMAD.U32 R8, R176, 0x10000, RZ ;  /* 0x00010000b0087824 */ /* 0x001fe400078e00ff */
[----:B------:R-:W-:Y:S01]  /*3190*/  IMAD.U32 R176, R50, 0x10000, RZ ;  /* 0x0001000032b07824 */ /* 0x000fe200078e00ff */
[----:B-1----:R-:W-:Y:S02]  /*31a0*/  SHF.L.U32 R9, R177, 0x10, RZ ;  /* 0x00000010b1097819 */ /* 0x002fe400000006ff */
[----:B------:R0:W-:Y:S01]  /*31b0*/  STL [R1+0x28], R8 ;  /* 0x0000280801007387 */ /* 0x0001e20000100800 */
[----:B------:R-:W-:-:S02]  /*31c0*/  IMAD.U32 R177, R23, 0x10000, RZ ;  /* 0x0001000017b17824 */ /* 0x000fc400078e00ff */
[----:B------:R-:W-:Y:S01]  /*31d0*/  IMAD.U32 R23, R56, 0x10000, RZ ;  /* 0x0001000038177824 */ /* 0x000fe200078e00ff */
[----:B------:R1:W-:Y:S04]  /*31e0*/  STL [R1+0x24], R9 ;  /* 0x0000240901007387 */ /* 0x0003e80000100800 */
[----:B------:R2:W-:Y:S01]  /*31f0*/  STL [R1+0x20], R71 ;  /* 0x0000204701007387 */ /* 0x0005e20000100800 */
[----:B0-----:R-:W-:-:S04]  /*3200*/  IMAD.HI.U32 R8, R18, -0x326172a9, RZ ;  /* 0xcd9e8d5712087827 */ /* 0x001fc800078e00ff */
[----:B-1----:R-:W-:Y:S01]  /*3210*/  IMAD.U32 R9, R179, 0x10000, RZ ;  /* 0x00010000b3097824 */ /* 0x002fe200078e00ff */
[----:B------:R-:W-:Y:S01]  /*3220*/  LOP3.LUT R7, R8, UR24, R7, 0x96, !PT ;  /* 0x0000001808077c12 */ /* 0x000fe2000f8e9607 */
[----:B------:R-:W-:Y:S01]  /*3230*/  IMAD.U32 R8, R44, 0x10000, RZ ;  /* 0x000100002c087824 */ /* 0x000fe200078e00ff */
[----:B------:R-:W-:Y:S01]  /*3240*/  PRMT R44, R39, 0x7632, R44 ;  /* 0x00007632272c7816 */ /* 0x000fe2000000002c */
[----:B------:R-:W-:Y:S01]  /*3250*/  IMAD.U32 R179, R132, 0x10000, RZ ;  /* 0x0001000084b37824 */ /* 0x000fe200078e00ff */
[----:B------:R0:W-:Y:S01]  /*3260*/  STL [R1+0x1c], R9 ;  /* 0x00001c0901007387 */ /* 0x0001e20000100800 */
[----:B--2---:R-:W-:Y:S01]  /*3270*/  SHF.L.U32 R71, R45, 0x10, RZ ;  /* 0x000000102d477819 */ /* 0x004fe200000006ff */
[----:B------:R-:W-:Y:S01]  /*3280*/  IMAD R18, R18, -0x326172a9, RZ ;  /* 0xcd9e8d5712127824 */ /* 0x000fe200078e02ff */
[----:B------:R-:W-:Y:S01]  /*3290*/  PRMT R39, R42, 0x7632, R39 ;  /* 0x000076322a277816 */ /* 0x000fe20000000027 */
[----:B------:R1:W-:Y:S01]  /*32a0*/  STL [R1+0x18], R8 ;  /* 0x0000180801007387 */ /* 0x0003e20000100800 */
[----:B------:R-:W-:-:S02]  /*32b0*/  PRMT R42, R35, 0x7632, R42 ;  /* 0x00007632232a7816 */ /* 0x000fc4000000002a */
[----:B------:R-:W-:Y:S01]  /*32c0*/  PRMT R45, R31, 0x7632, R45 ;  /* 0x000076321f2d7816 */ /* 0x000fe2000000002d */
[----:B------:R2:W-:Y:S01]  /*32d0*/  STL [R1+0x14], R71 ;  /* 0x0000144701007387 */ /* 0x0005e20000100800 */
[----:B0-----:R-:W-:-:S03]  /*32e0*/  IMAD.HI.U32 R9, R20, -0x2daee0ad, RZ ;  /* 0xd2511f5314097827 */ /* 0x001fc600078e00ff */
[----:B------:R-:W-:Y:S01]  /*32f0*/  STL [R1+0x10], R72 ;  /* 0x0000104801007387 */ /* 0x000fe20000100800 */
[----:B-1----:R-:W-:Y:S02]  /*3300*/  IMAD R8, R164, -0x2daee0ad, RZ ;  /* 0xd2511f53a4087824 */ /* 0x002fe400078e02ff */
[----:B------:R-:W-:Y:S02]  /*3310*/  IMAD R20, R20, -0x2daee0ad, RZ ;  /* 0xd2511f5314147824 */ /* 0x000fe400078e02ff */
[----:B--2---:R-:W-:Y:S01]  /*3320*/  IMAD.U32 R71, R47, 0x10000, RZ ;  /* 0x000100002f477824 */ /* 0x004fe200078e00ff */
[----:B------:R-:W-:Y:S01]  /*3330*/  LOP3.LUT R8, R9, UR35, R8, 0x96, !PT ;  /* 0x0000002309087c12 */ /* 0x000fe2000f8e9608 */
[----:B------:R-:W-:Y:S01]  /*3340*/  IMAD.U32 R9, R24, 0x10000, RZ ;  /* 0x0001000018097824 */ /* 0x000fe200078e00ff */
[----:B------:R-:W-:Y:S01]  /*3350*/  PRMT R24, R26, 0x7632, R24 ;  /* 0x000076321a187816 */ /* 0x000fe20000000018 */
[----:B------:R-:W-:Y:S01]  /*3360*/  IMAD.U32 R164, R53, 0x10000, RZ ;  /* 0x0001000035a47824 */ /* 0x000fe200078e00ff */
[----:B------:R-:W-:Y:S01]  /*3370*/  STL [R1+0xc], R71 ;  /* 0x00000c4701007387 */ /* 0x000fe20000100800 */
[----:B------:R-:W-:Y:S01]  /*3380*/  PRMT R47, R37, 0x7632, R47 ;  /* 0x00007632252f7816 */ /* 0x000fe2000000002f */
[----:B------:R-:W-:Y:S01]  /*3390*/  IMAD.U32 R42, R42, 0x10000, RZ ;  /* 0x000100002a2a7824 */ /* 0x000fe200078e00ff */
[----:B------:R-:W-:Y:S01]  /*33a0*/  PRMT R37, R30, 0x7632, R37 ;  /* 0x000076321e257816 */ /* 0x000fe20000000025 */
[----:B------:R0:W-:Y:S01]  /*33b0*/  STL [R1+0x8], R9 ;  /* 0x0000080901007387 */ /* 0x0001e20000100800 */
[----:B------:R-:W-:Y:S01]  /*33c0*/  PRMT R30, R32, 0x7632, R30 ;  /* 0x00007632201e7816 */ /* 0x000fe2000000001e */
[----:B------:R-:W-:Y:S01]  /*33d0*/  IMAD.U32 R31, R47, 0x10000, RZ ;  /* 0x000100002f1f7824 */ /* 0x000fe200078e00ff */
[----:B------:R-:W-:Y:S01]  /*33e0*/  SHF.L.U32 R24, R24, 0x10, RZ ;  /* 0x0000001018187819 */ /* 0x000fe200000006ff */
[----:B------:R1:W-:Y:S02]  /*33f0*/  STL [R1+0x4], R25 ;  /* 0x0000041901007387 */ /* 0x0003e40000100800 */
[----:B------:R-:W-:-:S02]  /*3400*/  IMAD.U32 R30, R30, 0x10000, RZ ;  /* 0x000100001e1e7824 */ /* 0x000fc400078e00ff */
[----:B0-----:R-:W-:Y:S01]  /*3410*/  IMAD.U32 R9, R26, 0x10000, RZ ;  /* 0x000100001a097824 */ /* 0x001fe200078e00ff */
[----:B------:R-:W-:Y:S02]  /*3420*/  PRMT R26, R27, 0x7632, R26 ;  /* 0x000076321b1a7816 */ /* 0x000fe4000000001a */
[----:B------:R-:W-:Y:S01]  /*3430*/  PRMT R27, R36, 0x7632, R27 ;  /* 0x00007632241b7816 */ /* 0x000fe2000000001b */
[----:B-1----:R-:W-:Y:S01]  /*3440*/  IMAD.U32 R25, R46, 0x10000, RZ ;  /* 0x000100002e197824 */ /* 0x002fe200078e00ff */
[----:B------:R-:W-:Y:S01]  /*3450*/  PRMT R36, R38, 0x7632, R36 ;  /* 0x0000763226247816 */ /* 0x000fe20000000024 */
[----:B------:R0:W-:Y:S01]  /*3460*/  STL [R1], R9 ;  /* 0x0000000901007387 */ /* 0x0001e20000100800 */
        /* <DEDUP_REMOVED lines=12> */
[----:B------:R-:W-:Y:S01]  /*3530*/  SHF.L.U32 R36, R37, 0x10, RZ ;  /* 0x0000001025247819 */ /* 0x000fe200000006ff */
[----:B------:R-:W-:Y:S01]  /*3540*/  IMAD.U32 R37, R39, 0x10000, RZ ;  /* 0x0001000027257824 */ /* 0x000fe200078e00ff */
[----:B0-----:R-:W-:Y:S01]  /*3550*/  LOP3.LUT R9, R162, 0x3, RZ, 0xc0, !PT ;  /* 0x00000003a2097812 */ /* 0x001fe200078ec0ff */
[----:B------:R-:W-:Y:S01]  /*3560*/  IMAD.U32 R38, R43, 0x10000, RZ ;  /* 0x000100002b267824 */ /* 0x000fe200078e00ff */
[----:B------:R-:W-:Y:S01]  /*3570*/  SHF.L.U32 R40, R45, 0x10, RZ ;  /* 0x000000102d287819 */ /* 0x000fe200000006ff */
[----:B------:R-:W-:-:S02]  /*3580*/  IMAD.U32 R162, R64, 0x10000, RZ ;  /* 0x0001000040a27824 */ /* 0x000fc400078e00ff */
[----:B------:R-:W-:Y:S02]  /*3590*/  IMAD.U32 R39, R44, 0x10000, RZ ;  /* 0x000100002c277824 */ /* 0x000fe400078e00ff */
[----:B------:R-:W-:Y:S02]  /*35a0*/  IMAD.U32 R41, R41, 0x10000, RZ ;  /* 0x0001000029297824 */ /* 0x000fe400078e00ff */
[----:B------:R-:W-:-:S07]  /*35b0*/  IMAD.MOV.U32 R43, RZ, RZ, RZ ;  /* 0x000000ffff2b7224 */ /* 0x000fce00078e00ff */
.L_x_2262:
[----:B------:R-:W0:Y:S01]  /*35c0*/  S2R R251, SR_TID.X ;  /* 0x0000000000fb7919 */ /* 0x000e220000002100 */
[----:B------:R-:W-:Y:S01]  /*35d0*/  IMAD R59, R6, UR36, RZ ;  /* 0x00000024063b7c24 */ /* 0x000fe2000f8e02ff */
[----:B------:R-:W-:Y:S01]  /*35e0*/  LOP3.LUT P0, RZ, R5, 0x20, RZ, 0xc0, !PT ;  /* 0x0000002005ff7812 */ /* 0x000fe2000780c0ff */
[----:B------:R-:W-:Y:S03]  /*35f0*/  BSSY B1, `(.L_x_1198) ;  /* 0x00005e3000017945 */ /* 0x000fe60003800000 */
[----:B------:R-:W-:-:S04]  /*3600*/  SHF.R.S32.HI R68, RZ, 0x1f, R59 ;  /* 0x0000001fff447819 */ /* 0x000fc8000001143b */
[----:B------:R-:W-:Y:S02]  /*3610*/  LEA.HI R59, R68, R59, RZ, 0x3 ;  /* 0x0000003b443b7211 */ /* 0x000fe400078f18ff */
[----:B0-----:R-:W-:-:S04]  /*3620*/  LOP3.LUT R251, R251, 0x1f, RZ, 0xc0, !PT ;  /* 0x0000001ffbfb7812 */ /* 0x001fc800078ec0ff */
[----:B------:R-:W-:-:S04]  /*3630*/  LEA.HI.SX32 R59, R59, R251, 0x1d ;  /* 0x000000fb3b3b7211 */ /* 0x000fc800078feaff */
[----:B------:R-:W-:Y:S01]  /*3640*/  MOV R72, R59 ;  /* 0x0000003b00487202 */ /* 0x000fe20000000f00 */
[----:B-----5:R-:W-:Y:S06]  /*3650*/  @!P0 BRA `(.L_x_1199) ;  /* 0x0000005c00708947 */ /* 0x020fec0003800000 */
[----:B------:R-:W-:Y:S01]  /*3660*/  ISETP.NE.U32.AND P0, PT, RZ, UR26, PT ;  /* 0x0000001aff007c0c */ /* 0x000fe2000bf05070 */
[----:B------:R-:W0:Y:S03]  /*3670*/  LDC.64 R72, c[0x0][0x228] ;  /* 0x00008a00ff487b82 */ /* 0x000e260000000a00 */
[----:B------:R-:W-:-:S13]  /*3680*/  ISETP.NE.AND.EX P0, PT, RZ, UR27, PT, P0 ;  /* 0x0000001bff007c0c */ /* 0x000fda000bf05300 */
[----:B------:R-:W-:-:S04]  /*3690*/  @P0 LEA R68, P1, R59, UR26, 0x4 ;  /* 0x0000001a3b440c11 */ /* 0x000fc8000f8220ff */
[----:B------:R-:W-:Y:S02]  /*36a0*/  @P0 LEA.HI.X R69, R59, UR27, RZ, 0x4, P1 ;  /* 0x0000001b3b450c11 */ /* 0x000fe400088f24ff */
[----:B0-----:R-:W-:-:S03]  /*36b0*/  ISETP.NE.U32.AND P1, PT, R72, RZ, PT ;  /* 0x000000ff4800720c */ /* 0x001fc60003f25070 */
[----:B------:R0:W5:Y:S01]  /*36c0*/  @P0 LDG.E.128 R60, desc[UR4][R68.64] ;  /* 0x00000004443c0981 */ /* 0x000162000c1e1d00 */
[----:B------:R-:W-:Y:S01]  /*36d0*/  ISETP.NE.AND.EX P1, PT, R73, RZ, PT, P1 ;  /* 0x000000ff4900720c */ /* 0x000fe20003f25310 */
[----:B0-----:R-:W0:-:S12]  /*36e0*/  LDC.64 R68, c[0x0][0x220] ;  /* 0x00008800ff447b82 */ /* 0x001e180000000a00 */
[----:B------:R-:W-:-:S04]  /*36f0*/  @P1 LEA R70, P2, R59, R72, 0x4 ;  /* 0x000000483b461211 */ /* 0x000fc800078420ff */
[----:B------:R-:W-:-:S05]  /*3700*/  @P1 LEA.HI.X R71, R59, R73, RZ, 0x4, P2 ;  /* 0x000000493b471211 */ /* 0x000fca00010f24ff */
[----:B------:R1:W5:Y:S01]  /*3710*/  @P1 LDG.E.128 R64, desc[UR4][R70.64] ;  /* 0x0000000446401981 */ /* 0x000362000c1e1d00 */
[----:B0-----:R-:W-:-:S06]  /*3720*/  IMAD.WIDE.U32 R68, R59, 0x10, R68 ;  /* 0x000000103b447825 */ /* 0x001fcc00078e0044 */
[----:B------:R-:W5:Y:S01]  /*3730*/  LDG.E.128 R68, desc[UR4][R68.64] ;  /* 0x0000000444447981 */ /* 0x000f62000c1e1d00 */
[C---:B------:R-:W-:Y:S01]  /*3740*/  ISETP.NE.AND P2, PT, R9.reuse, 0x1, PT ;  /* 0x000000010900780c */ /* 0x040fe20003f45270 */
[----:B------:R-:W-:Y:S01]  /*3750*/  BSSY B2, `(.L_x_1200) ;  /* 0x000000c000027945 */ /* 0x000fe20003800000 */
[----:B------:R-:W-:-:S11]  /*3760*/  VIADD R46, R9, 0x1 ;  /* 0x00000001092e7836 */ /* 0x000fd60000000000 */
[----:B-1----:R-:W-:Y:S05]  /*3770*/  @!P2 BRA `(.L_x_1201) ;  /* 0x000000000020a947 */ /* 0x002fea0003800000 */
[----:B------:R-:W-:Y:S01]  /*3780*/  ISETP.NE.AND P2, PT, R9, 0x2, PT ;  /* 0x000000020900780c */ /* 0x000fe20003f45270 */
[----:B------:R-:W-:-:S12]  /*3790*/  IMAD.MOV.U32 R44, RZ, RZ, R8 ;  /* 0x000000ffff2c7224 */ /* 0x000fd800078e0008 */
[----:B------:R-:W-:Y:S05]  /*37a0*/  @!P2 BRA `(.L_x_1202) ;  /* 0x000000000018a947 */ /* 0x000fea0003800000 */
[----:B------:R-:W-:Y:S01]  /*37b0*/  ISETP.NE.AND P2, PT, R9, 0x3, PT ;  /* 0x000000030900780c */ /* 0x000fe20003f45270 */
[----:B------:R-:W-:-:S12]  /*37c0*/  IMAD.MOV.U32 R44, RZ, RZ, R7 ;  /* 0x000000ffff2c7224 */ /* 0x000fd800078e0007 */
[----:B------:R-:W-:Y:S05]  /*37d0*/  @P2 BRA `(.L_x_1202) ;  /* 0x00000000000c2947 */ /* 0x000fea0003800000 */
[----:B------:R-:W-:Y:S01]  /*37e0*/  MOV R44, R20 ;  /* 0x00000014002c7202 */ /* 0x000fe20000000f00 */
[----:B------:R-:W-:Y:S06]  /*37f0*/  BRA `(.L_x_1202) ;  /* 0x0000000000047947 */ /* 0x000fec0003800000 */
.L_x_1201:
[----:B------:R-:W-:-:S07]  /*3800*/  IMAD.MOV.U32 R44, RZ, RZ, R18 ;  /* 0x000000ffff2c7224 */ /* 0x000fce00078e0012 */
.L_x_1202:
[----:B------:R-:W-:Y:S05]  /*3810*/  BSYNC B2 ;  /* 0x0000000000027941 */ /* 0x000fea0003800000 */
.L_x_1200:
[----:B------:R-:W-:Y:S01]  /*3820*/  ISETP.NE.AND P2, PT, R46, 0x4, PT ;  /* 0x000000042e00780c */ /* 0x000fe20003f45270 */
[----:B------:R-:W-:-:S12]  /*3830*/  BSSY B2, `(.L_x_1203) ;  /* 0x000003c000027945 */ /* 0x000fd80003800000 */
[----:B------:R-:W-:Y:S05]  /*3840*/  @P2 BRA `(.L_x_1204) ;  /* 0x0000000000e82947 */ /* 0x000fea0003800000 */
[----:B------:R-:W-:Y:S01]  /*3850*/  VIADD R3, R3, 0x1 ;  /* 0x0000000103037836 */ /* 0x000fe20000000000 */
[----:B------:R-:W-:Y:S03]  /*3860*/  BSSY B3, `(.L_x_1205) ;  /* 0x000000c000037945 */ /* 0x000fe60003800000 */
[C---:B------:R-:W-:Y:S01]  /*3870*/  IMAD.HI.U32 R74, R3.reuse, -0x2daee0ad, RZ ;  /* 0xd2511f53034a7827 */ /* 0x040fe200078e00ff */
[----:B------:R-:W-:-:S13]  /*3880*/  ISETP.NE.AND P2, PT, R3, RZ, PT ;  /* 0x000000ff0300720c */ /* 0x000fda0003f45270 */
[----:B------:R-:W-:Y:S05]  /*3890*/  @P2 BRA `(.L_x_1206) ;  /* 0x0000000000202947 */ /* 0x000fea0003800000 */
[----:B------:R-:W-:-:S05]  /*38a0*/  VIADD R2, R2, 0x1 ;  /* 0x0000000102027836 */ /* 0x000fca0000000000 */
[----:B------:R-:W-:-:S13]  /*38b0*/  ISETP.NE.AND P2, PT, R2, RZ, PT ;  /* 0x000000ff0200720c */ /* 0x000fda0003f45270 */
[----:B------:R-:W-:Y:S01]  /*38c0*/  @!P2 IADD3 R0, R0, 0x1, RZ ;  /* 0x000000010000a810 */ /* 0x000fe20007ffe0ff */
[----:B------:R-:W-:Y:S01]  /*38d0*/  @!P2 VIADD R7, R43, 0x1 ;  /* 0x000000012b07a836 */ /* 0x000fe20000000000 */
[----:B------:R-:W-:Y:S02]  /*38e0*/  @!P2 MOV R2, RZ ;  /* 0x000000ff0002a202 */ /* 0x000fe40000000f00 */
[----:B------:R-:W-:-:S13]  /*38f0*/  ISETP.NE.AND P3, PT, R0, RZ, !P2 ;  /* 0x000000ff0000720c */ /* 0x000fda0005765270 */
[----:B------:R-:W-:-:S04]  /*3900*/  @P3 IMAD.MOV R7, RZ, RZ, R43 ;  /* 0x000000ffff073224 */ /* 0x000fc800078e022b */
[----:B------:R-:W-:-:S07]  /*3910*/  @!P2 IMAD.MOV.U32 R43, RZ, RZ, R7 ;  /* 0x000000ffff2ba224 */ /* 0x000fce00078e0007 */
.L_x_1206:
[----:B------:R-:W-:Y:S05]  /*3920*/  BSYNC B3 ;  /* 0x0000000000037941 */ /* 0x000fea0003800000 */
.L_x_1205:
[----:B------:R-:W-:Y:S01]  /*3930*/  LOP3.LUT R74, R74, UR7, R43, 0x96, !PT ;  /* 0x000000074a4a7c12 */ /* 0x000fe2000f8e962b */
[----:B------:R-:W-:-:S04]  /*3940*/  IMAD.HI.U32 R134, R0, -0x326172a9, RZ ;  /* 0xcd9e8d5700867827 */ /* 0x000fc800078e00ff */
[----:B------:R-:W-:Y:S01]  /*3950*/  IMAD R8, R0, -0x326172a9, RZ ;  /* 0xcd9e8d5700087824 */ /* 0x000fe200078e02ff */
[----:B------:R-:W-:Y:S01]  /*3960*/  LOP3.LUT R134, R134, UR6, R2, 0x96, !PT ;  /* 0x0000000686867c12 */ /* 0x000fe2000f8e9602 */
[----:B------:R-:W-:-:S04]  /*3970*/  IMAD.WIDE.U32 R74, R74, -0x326172a9, RZ ;  /* 0xcd9e8d574a4a7825 */ /* 0x000fc800078e00ff */
[----:B------:R-:W-:Y:S01]  /*3980*/  IMAD R7, R3, -0x2daee0ad, RZ ;  /* 0xd2511f5303077824 */ /* 0x000fe200078e02ff */
[----:B------:R-:W-:Y:S01]  /*3990*/  LOP3.LUT R8, R75, UR9, R8, 0x96, !PT ;  /* 0x000000094b087c12 */ /* 0x000fe2000f8e9608 */
[----:B------:R-:W-:-:S04]  /*39a0*/  IMAD.WIDE.U32 R134, R134, -0x2daee0ad, RZ ;  /* 0xd2511f5386867825 */ /* 0x000fc800078e00ff */
[----:B------:R-:W-:Y:S01]  /*39b0*/  IMAD.WIDE.U32 R8, R8, -0x2daee0ad, RZ ;  /* 0xd2511f5308087825 */ /* 0x000fe200078e00ff */
[----:B------:R-:W-:-:S03]  /*39c0*/  LOP3.LUT R135, R135, UR8, R7, 0x96, !PT ;  /* 0x0000000887877c12 */ /* 0x000fc6000f8e9607 */
[----:B------:R-:W-:Y:S01]  /*39d0*/  IMAD.MOV.U32 R46, RZ, RZ, RZ ;  /* 0x000000ffff2e7224 */ /* 0x000fe200078e00ff */
[----:B------:R-:W-:Y:S01]  /*39e0*/  LOP3.LUT R9, R9, UR11, R134, 0x96, !PT ;  /* 0x0000000b09097c12 */ /* 0x000fe2000f8e9686 */
[----:B------:R-:W-:-:S05]  /*39f0*/  IMAD.WIDE.U32 R134, R135, -0x326172a9, RZ ;  /* 0xcd9e8d5787867825 */ /* 0x000fca00078e00ff */
[----:B------:R-:W-:-:S05]  /*3a00*/  LOP3.LUT R74, R135, UR10, R74, 0x96, !PT ;  /* 0x0000000a874a7c12 */ /* 0x000fca000f8e964a */
[----:B------:R-:W-:-:S05]  /*3a10*/  IMAD.WIDE.U32 R74, R74, -0x2daee0ad, RZ ;  /* 0xd2511f534a4a7825 */ /* 0x000fca00078e00ff */
        /* <DEDUP_REMOVED lines=23> */
[----:B------:R-:W-:-:S04]  /*3b90*/  IMAD.WIDE.U32 R74, R74, -0x2daee0ad, RZ ;  /* 0xd2511f534a4a7825 */ /* 0x000fc800078e00ff */
[----:B------:R-:W-:Y:S01]  /*3ba0*/  IMAD.MOV.U32 R20, RZ, RZ, R74 ;  /* 0x000000ffff147224 */ /* 0x000fe200078e004a */
[----:B------:R-:W-:Y:S01]  /*3bb0*/  LOP3.LUT R8, R75, UR35, R8, 0x96, !PT ;  /* 0x000000234b087c12 */ /* 0x000fe2000f8e9608 */
[----:B------:R-:W-:-:S04]  /*3bc0*/  IMAD.WIDE.U32 R74, R7, -0x326172a9, RZ ;  /* 0xcd9e8d57074a7825 */ /* 0x000fc800078e00ff */
[----:B------:R-:W-:Y:S01]  /*3bd0*/  IMAD.MOV.U32 R18, RZ, RZ, R74 ;  /* 0x000000ffff127224 */ /* 0x000fe200078e004a */
[----:B------:R-:W-:-:S07]  /*3be0*/  LOP3.LUT R7, R75, UR24, R134, 0x96, !PT ;  /* 0x000000184b077c12 */ /* 0x000fce000f8e9686 */
.L_x_1204:
[----:B------:R-:W-:Y:S05]  /*3bf0*/  BSYNC B2 ;  /* 0x0000000000027941 */ /* 0x000fea0003800000 */
.L_x_1203:
[----:B------:R-:W-:Y:S01]  /*3c00*/  ISETP.NE.U32.AND P2, PT, R72, RZ, PT ;  /* 0x000000ff4800720c */ /* 0x000fe20003f45070 */
[----:B------:R-:W0:Y:S01]  /*3c10*/  LDC R134, c[0x0][0x298] ;  /* 0x0000a600ff867b82 */ /* 0x000e220000000800 */
[----:B------:R-:W-:Y:S01]  /*3c20*/  I2FP.F32.U32 R9, R44 ;  /* 0x0000002c00097245 */ /* 0x000fe20000201000 */
[C---:B-----5:R-:W-:Y:S01]  /*3c30*/  IMAD.U32 R44, R68.reuse, 0x10000, RZ ;  /* 0x00010000442c7824 */ /* 0x060fe200078e00ff */
[----:B------:R-:W-:Y:S01]  /*3c40*/  ISETP.NE.AND.EX P2, PT, R73, RZ, PT, P2 ;  /* 0x000000ff4900720c */ /* 0x000fe20003f45320 */
[----:B------:R-:W-:Y:S01]  /*3c50*/  HFMA2.MMA R73, -RZ, RZ, 0.1171875, 0 ;  /* 0x2f800000ff497435 */ /* 0x000fe200000001ff */
[----:B------:R-:W-:Y:S02]  /*3c60*/  LOP3.LUT R5, R5, 0xffffffef, RZ, 0xc0, !PT ;  /* 0xffffffef05057812 */ /* 0x000fe400078ec0ff */
[----:B------:R-:W-:Y:S01]  /*3c70*/  PRMT R68, R68, 0x7632, R68 ;  /* 0x0000763244447816 */ /* 0x000fe20000000044 */
[----:B------:R-:W1:Y:S06]  /*3c80*/  LDC R72, c[0x0][0x294] ;  /* 0x0000a500ff487b82 */ /* 0x000e6c0000000800 */
[----:B------:R-:W-:Y:S01]  /*3c90*/  FFMA.FTZ R9, R9, R73, 1.1641532182693481445e-10 ;  /* 0x2f00000009097423 */ /* 0x000fe20000010049 */
[----:B0-----:R-:W-:-:S04]  /*3ca0*/  FMUL.FTZ R44, R44, R134 ;  /* 0x000000862c2c7220 */ /* 0x001fc80000410000 */
[----:B-1----:R-:W-:-:S04]  /*3cb0*/  FSETP.GTU.FTZ.AND P3, PT, R9, R72, PT ;  /* 0x000000480900720b */ /* 0x002fc80003f7c000 */
[----:B------:R-:W-:-:S09]  /*3cc0*/  FSEL R44, R44, RZ, !P3 ;  /* 0x000000ff2c2c7208 */ /* 0x000fd20005800000 */
[----:B------:R-:W-:Y:S01]  /*3cd0*/  @P3 LOP3.LUT R5, R5, 0x10, RZ, 0xfc, !PT ;  /* 0x0000001005053812 */ /* 0x000fe200078efcff */
[----:B------:R-:W-:Y:S06]  /*3ce0*/  @P2 BRA `(.L_x_1207) ;  /* 0x0000000000182947 */ /* 0x000fec0003800000 */
[----:B------:R-:W-:Y:S01]  /*3cf0*/  IMAD.MOV.U32 R74, RZ, RZ, R46 ;  /* 0x000000ffff4a7224 */ /* 0x000fe200078e002e */
[----:B------:R-:W-:Y:S06]  /*3d00*/  @!P0 BRA `(.L_x_1208) ;  /* 0x0000000400688947 */ /* 0x000fec0003800000 */
[----:B------:R-:W-:Y:S01]  /*3d10*/  IMAD.U32 R9, R60, 0x10000, RZ ;  /* 0x000100003c097824 */ /* 0x000fe200078e00ff */
[----:B------:R-:W-:-:S03]  /*3d20*/  MOV R74, R46 ;  /* 0x0000002e004a7202 */ /* 0x000fc60000000f00 */
[----:B------:R-:W-:Y:S01]  /*3d30*/  FADD.FTZ R44, R9, R44 ;  /* 0x0000002c092c7221 */ /* 0x000fe20000010000 */
[----:B------:R-:W-:Y:S06]  /*3d40*/  BRA `(.L_x_1208) ;  /* 0x0000000400587947 */ /* 0x000fec0003800000 */
.L_x_1207:
[C---:B------:R-:W-:Y:S01]  /*3d50*/  ISETP.NE.AND P3, PT, R46.reuse, 0x1, PT ;  /* 0x000000012e00780c */ /* 0x040fe20003f65270 */
[----:B------:R-:W-:Y:S01]  /*3d60*/  BSSY B2, `(.L_x_1209) ;  /* 0x000000c000027945 */ /* 0x000fe20003800000 */
[----:B------:R-:W-:-:S11]  /*3d70*/  VIADD R74, R46, 0x1 ;  /* 0x000000012e4a7836 */ /* 0x000fd60000000000 */
[----:B------:R-:W-:Y:S05]  /*3d80*/  @!P3 BRA `(.L_x_1210) ;  /* 0x000000000020b947 */ /* 0x000fea0003800000 */
        /* <DEDUP_REMOVED lines=8> */
.L_x_1210:
[----:B------:R-:W-:-:S07]  /*3e10*/  IMAD.MOV.U32 R45, RZ, RZ, R18 ;  /* 0x000000ffff2d7224 */ /* 0x000fce00078e0012 */
.L_x_1211:
[----:B------:R-:W-:Y:S05]  /*3e20*/  BSYNC B2 ;  /* 0x0000000000027941 */ /* 0x000fea0003800000 */
.L_x_1209:
        /* <DEDUP_REMOVED lines=16> */
.L_x_1215:
[----:B------:R-:W-:Y:S05]  /*3f30*/  BSYNC B3 ;  /* 0x0000000000037941 */ /* 0x000fea0003800000 */
.L_x_1214:
        /* <DEDUP_REMOVED lines=9> */
[----:B------:R-:W-:-:S04]  /*3fd0*/  LOP3.LUT R143, R143, UR8, R7, 0x96, !PT ;  /* 0x000000088f8f7c12 */ /* 0x000fc8000f8e9607 */
        /* <DEDUP_REMOVED lines=32> */
[----:B------:R-:W-:Y:S01]  /*41e0*/  LOP3.LUT R7, R75, UR24, R142, 0x96, !PT ;  /* 0x000000184b077c12 */ /* 0x000fe2000f8e968e */
[----:B------:R-:W-:-:S07]  /*41f0*/  IMAD.MOV.U32 R74, RZ, RZ, RZ ;  /* 0x000000ffff4a7224 */ /* 0x000fce00078e00ff */
.L_x_1213:
[----:B------:R-:W-:Y:S05]  /*4200*/  BSYNC B2 ;  /* 0x0000000000027941 */ /* 0x000fea0003800000 */
.L_x_1212:
[----:B------:R-:W-:-:S05]  /*4210*/  I2FP.F32.U32 R9, R45 ;  /* 0x0000002d00097245 */ /* 0x000fca0000201000 */
[----:B------:R-:W-:-:S05]  /*4220*/  FFMA.FTZ R9, R9, R73, 1.1641532182693481445e-10 ;  /* 0x2f00000009097423 */ /* 0x000fca0000010049 */
[----:B------:R-:W-:Y:S02]  /*4230*/  FSETP.GTU.FTZ.AND P3, PT, R9, R72, PT ;  /* 0x000000480900720b */ /* 0x000fe40003f7c000 */
[----:B------:R-:W-:Y:S02]  /*4240*/  SHF.L.U32 R9, R64, 0x10, RZ ;  /* 0x0000001040097819 */ /* 0x000fe400000006ff */
[----:B------:R-:W-:-:S03]  /*4250*/  SEL R45, RZ, 0x1, P3 ;  /* 0x00000001ff2d7807 */ /* 0x000fc60001800000 */
[----:B------:R-:W-:-:S05]  /*4260*/  FMUL.FTZ R9, R9, R134 ;  /* 0x0000008609097220 */ /* 0x000fca0000410000 */
[----:B------:R-:W-:-:S05]  /*4270*/  FSEL R9, R9, RZ, !P3 ;  /* 0x000000ff09097208 */ /* 0x000fca0005800000 */
[----:B------:R-:W-:Y:S01]  /*4280*/  FADD.FTZ R44, R9, R44 ;  /* 0x0000002c092c7221 */ /* 0x000fe20000010000 */
[----:B------:R-:W-:-:S04]  /*4290*/  @P0 IMAD.U32 R9, R60, 0x10000, RZ ;  /* 0x000100003c090824 */ /* 0x000fc800078e00ff */
[----:B------:R-:W-:-:S07]  /*42a0*/  @P0 FADD.FTZ R44, R9, R44 ;  /* 0x0000002c092c0221 */ /* 0x000fce0000010000 */
.L_x_1208:
[C---:B------:R-:W-:Y:S01]  /*42b0*/  ISETP.NE.AND P3, PT, R74.reuse, 0x1, PT ;  /* 0x000000014a00780c */ /* 0x040fe20003f65270 */
[----:B------:R-:W-:Y:S01]  /*42c0*/  BSSY B2, `(.L_x_1216) ;  /* 0x000000c000027945 */ /* 0x000fe20003800000 */
[----:B------:R-:W-:-:S11]  /*42d0*/  VIADD R9, R74, 0x1 ;  /* 0x000000014a097836 */ /* 0x000fd60000000000 */
[----:B------:R-:W-:Y:S05]  /*42e0*/  @!P3 BRA `(.L_x_1217) ;  /* 0x000000000020b947 */ /* 0x000fea0003800000 */
[----:B------:R-:W-:Y:S01]  /*42f0*/  ISETP.NE.AND P3, PT, R74, 0x2, PT ;  /* 0x000000024a00780c */ /* 0x000fe20003f65270 */
[----:B------:R-:W-:-:S12]  /*4300*/  IMAD.MOV.U32 R46, RZ, RZ, R8 ;  /* 0x000000ffff2e7224 */ /* 0x000fd800078e0008 */
[----:B------:R-:W-:Y:S05]  /*4310*/  @!P3 BRA `(.L_x_1218) ;  /* 0x000000000018b947 */ /* 0x000fea0003800000 */
[----:B------:R-:W-:Y:S02]  /*4320*/  ISETP.NE.AND P3, PT, R74, 0x3, PT ;  /* 0x000000034a00780c */ /* 0x000fe40003f65270 */
[----:B------:R-:W-:-:S11]  /*4330*/  MOV R46, R7 ;  /* 0x00000007002e7202 */ /* 0x000fd60000000f00 */
[----:B------:R-:W-:Y:S05]  /*4340*/  @P3 BRA `(.L_x_1218) ;  /* 0x00000000000c3947 */ /* 0x000fea0003800000 */
[----:B------:R-:W-:Y:S01]  /*4350*/  IMAD.MOV.U32 R46, RZ, RZ, R20 ;  /* 0x000000ffff2e7224 */ /* 0x000fe200078e0014 */
[----:B------:R-:W-:Y:S06]  /*4360*/  BRA `(.L_x_1218) ;  /* 0x0000000000047947 */ /* 0x000fec0003800000 */
.L_x_1217:
[----:B------:R-:W-:-:S07]  /*4370*/  IMAD.MOV.U32 R46, RZ, RZ, R18 ;  /* 0x000000ffff2e7224 */ /* 0x000fce00078e0012 */
.L_x_1218:
[----:B------:R-:W-:Y:S05]  /*4380*/  BSYNC B2 ;  /* 0x0000000000027941 */ /* 0x000fea0003800000 */
.L_x_1216:
        /* <DEDUP_REMOVED lines=8> */
[----:B------:R-:W-:-:S04]  /*4410*/  IADD3 R2, R2, 0x1, RZ ;  /* 0x0000000102027810 */ /* 0x000fc80007ffe0ff */
[----:B------:R-:W-:-:S13]  /*4420*/  ISETP.NE.AND P3, PT, R2, RZ, PT ;  /* 0x000000ff0200720c */ /* 0x000fda0003f65270 */
[----:B------:R-:W-:Y:S02]  /*4430*/  @!P3 VIADD R0, R0, 0x1 ;  /* 0x000000010000b836 */ /* 0x000fe40000000000 */
[----:B------:R-:W-:Y:S02]  /*4440*/  @!P3 VIADD R7, R43, 0x1 ;  /* 0x000000012b07b836 */ /* 0x000fe40000000000 */
[----:B------:R-:W-:Y:S01]  /*4450*/  @!P3 IMAD.MOV.U32 R2, RZ, RZ, RZ ;  /* 0x000000ffff02b224 */ /* 0x000fe200078e00ff */
[----:B------:R-:W-:-:S13]  /*4460*/  ISETP.NE.AND P4, PT, R0, RZ, !P3 ;  /* 0x000000ff0000720c */ /* 0x000fda0005f85270 */
[----:B------:R-:W-:-:S05]  /*4470*/  @P4 IMAD.MOV R7, RZ, RZ, R43 ;  /* 0x000000ffff074224 */ /* 0x000fca00078e022b */
[----:B------:R-:W-:-:S07]  /*4480*/  @!P3 MOV R43, R7 ;  /* 0x00000007002bb202 */ /* 0x000fce0000000f00 */
.L_x_1222:
[----:B------:R-:W-:Y:S05]  /*4490*/  BSYNC B3 ;  /* 0x0000000000037941 */ /* 0x000fea0003800000 */
.L_x_1221:
        /* <DEDUP_REMOVED lines=35> */
[----:B------:R-:W-:Y:S01]  /*46d0*/  IMAD.WIDE.U32 R142, R143, -0x326172a9, RZ ;  /* 0xcd9e8d578f8e7825 */ /* 0x000fe200078e00ff */
[----:B------:R-:W-:-:S04]  /*46e0*/  HFMA2.MMA R9, -RZ, RZ, 0, 0 ;  /* 0x00000000ff097435 */ /* 0x000fc800000001ff */
[----:B------:R-:W-:-:S05]  /*46f0*/  LOP3.LUT R74, R143, UR22, R74, 0x96, !PT ;  /* 0x000000168f4a7c12 */ /* 0x000fca000f8e964a */
[----:B------:R-:W-:-:S04]  /*4700*/  IMAD.WIDE.U32 R74, R74, -0x2daee0ad, RZ ;  /* 0xd2511f534a4a7825 */ /* 0x000fc800078e00ff */
[----:B------:R-:W-:Y:S01]  /*4710*/  IMAD.MOV.U32 R20, RZ, RZ, R74 ;  /* 0x000000ffff147224 */ /* 0x000fe200078e004a */
[----:B------:R-:W-:Y:S01]  /*4720*/  LOP3.LUT R8, R75, UR35, R8, 0x96, !PT ;  /* 0x000000234b087c12 */ /* 0x000fe2000f8e9608 */
[----:B------:R-:W-:-:S04]  /*4730*/  IMAD.WIDE.U32 R74, R7, -0x326172a9, RZ ;  /* 0xcd9e8d57074a7825 */ /* 0x000fc800078e00ff */
[----:B------:R-:W-:Y:S01]  /*4740*/  IMAD.MOV.U32 R18, RZ, RZ, R74 ;  /* 0x000000ffff127224 */ /* 0x000fe200078e004a */
[----:B------:R-:W-:-:S07]  /*4750*/  LOP3.LUT R7, R75, UR24, R142, 0x96, !PT ;  /* 0x000000184b077c12 */ /* 0x000fce000f8e968e */
.L_x_1220:
[----:B------:R-:W-:Y:S05]  /*4760*/  BSYNC B2 ;  /* 0x0000000000027941 */ /* 0x000fea0003800000 */
.L_x_1219:
[----:B------:R-:W-:Y:S01]  /*4770*/  I2FP.F32.U32 R46, R46 ;  /* 0x0000002e002e7245 */ /* 0x000fe20000201000 */
[----:B------:R-:W-:Y:S01]  /*4780*/  IMAD.U32 R68, R68, 0x10000, RZ ;  /* 0x0001000044447824 */ /* 0x000fe200078e00ff */
[----:B------:R-:W-:-:S03]  /*4790*/  LOP3.LUT R5, R5, 0xfffffff7, RZ, 0xc0, !PT ;  /* 0xfffffff705057812 */ /* 0x000fc600078ec0ff */
[----:B------:R-:W-:Y:S01]  /*47a0*/  FFMA.FTZ R46, R46, R73, 1.1641532182693481445e-10 ;  /* 0x2f0000002e2e7423 */ /* 0x000fe20000010049 */
[----:B------:R-:W-:-:S04]  /*47b0*/  FMUL.FTZ R68, R68, R134 ;  /* 0x0000008644447220 */ /* 0x000fc80000410000 */
[----:B------:R-:W-:-:S04]  /*47c0*/  FSETP.GTU.FTZ.AND P3, PT, R46, R72, PT ;  /* 0x000000482e00720b */ /* 0x000fc80003f7c000 */
[----:B------:R-:W-:-:S09]  /*47d0*/  FSEL R46, R68, RZ, !P3 ;  /* 0x000000ff442e7208 */ /* 0x000fd20005800000 */
[----:B------:R-:W-:Y:S01]  /*47e0*/  @P3 LOP3.LUT R5, R5, 0x8, RZ, 0xfc, !PT ;  /* 0x0000000805053812 */ /* 0x000fe200078efcff */
[----:B------:R-:W-:Y:S06]  /*47f0*/  @P2 BRA `(.L_x_1223) ;  /* 0x00000000001c2947 */ /* 0x000fec0003800000 */
[----:B------:R-:W-:Y:S01]  /*4800*/  IMAD.MOV.U32 R74, RZ, RZ, R9 ;  /* 0x000000ffff4a7224 */ /* 0x000fe200078e0009 */
[----:B------:R-:W-:Y:S06]  /*4810*/  @!P0 BRA `(.L_x_1224) ;  /* 0x0000000400748947 */ /* 0x000fec0003800000 */
[----:B------:R-:W-:Y:S02]  /*4820*/  PRMT R68, R60, 0x7632, R68 ;  /* 0x000076323c447816 */ /* 0x000fe40000000044 */
[----:B------:R-:W-:-:S03]  /*4830*/  MOV R74, R9 ;  /* 0x00000009004a7202 */ /* 0x000fc60000000f00 */
[----:B------:R-:W-:-:S04]  /*4840*/  IMAD.U32 R68, R68, 0x10000, RZ ;  /* 0x0001000044447824 */ /* 0x000fc800078e00ff */
[----:B------:R-:W-:Y:S01]  /*4850*/  FADD.FTZ R46, R68, R46 ;  /* 0x0000002e442e7221 */ /* 0x000fe20000010000 */
[----:B------:R-:W-:Y:S06]  /*4860*/  BRA `(.L_x_1224) ;  /* 0x0000000400607947 */ /* 0x000fec0003800000 */
.L_x_1223:
        /* <DEDUP_REMOVED lines=12> */
.L_x_1226:
[----:B------:R-:W-:-:S07]  /*4930*/  IMAD.MOV.U32 R47, RZ, RZ, R18 ;  /* 0x000000ffff2f7224 */ /* 0x000fce00078e0012 */
.L_x_1227:
[----:B------:R-:W-:Y:S05]  /*4940*/  BSYNC B2 ;  /* 0x0000000000027941 */ /* 0x000fea0003800000 */
.L_x_1225:
        /* <DEDUP_REMOVED lines=16> */
.L_x_1231:
[----:B------:R-:W-:Y:S05]  /*4a50*/  BSYNC B3 ;  /* 0x0000000000037941 */ /* 0x000fea0003800000 */
.L_x_1230:
        /* <DEDUP_REMOVED lines=44> */
.L_x_1229:
[----:B------:R-:W-:Y:S05]  /*4d20*/  BSYNC B2 ;  /* 0x0000000000027941 */ /* 0x000fea0003800000 */
.L_x_1228:
[----:B------:R-:W-:-:S05]  /*4d30*/  I2FP.F32.U32 R9, R47 ;  /* 0x0000002f00097245 */ /* 0x000fca0000201000 */
[----:B------:R-:W-:-:S05]  /*4d40*/  FFMA.FTZ R9, R9, R73, 1.1641532182693481445e-10 ;  /* 0x2f00000009097423 */ /* 0x000fca0000010049 */
[----:B------:R-:W-:Y:S02]  /*4d50*/  FSETP.GTU.FTZ.AND P3, PT, R9, R72, PT ;  /* 0x000000480900720b */ /* 0x000fe40003f7c000 */
[----:B------:R-:W-:Y:S02]  /*4d60*/  PRMT R9, R64, 0x7632, R9 ;  /* 0x0000763240097816 */ /* 0x000fe40000000009 */
[----:B------:R-:W-:Y:S02]  /*4d70*/  SEL R47, RZ, 0x1, P3 ;  /* 0x00000001ff2f7807 */ /* 0x000fe40001800000 */
[----:B------:R-:W-:-:S05]  /*4d80*/  SHF.L.U32 R9, R9, 0x10, RZ ;  /* 0x0000001009097819 */ /* 0x000fca00000006ff */
[----:B------:R-:W-:-:S05]  /*4d90*/  FMUL.FTZ R9, R9, R134 ;  /* 0x0000008609097220 */ /* 0x000fca0000410000 */
[----:B------:R-:W-:-:S05]  /*4da0*/  FSEL R9, R9, RZ, !P3 ;  /* 0x000000ff09097208 */ /* 0x000fca0005800000 */
[----:B------:R-:W-:Y:S01]  /*4db0*/  FADD.FTZ R46, R9, R46 ;  /* 0x0000002e092e7221 */ /* 0x000fe20000010000 */
[----:B------:R-:W-:-:S05]  /*4dc0*/  @P0 PRMT R9, R60, 0x7632, R9 ;  /* 0x000076323c090816 */ /* 0x000fca0000000009 */
[----:B------:R-:W-:-:S04]  /*4dd0*/  @P0 IMAD.U32 R9, R9, 0x10000, RZ ;  /* 0x0001000009090824 */ /* 0x000fc800078e00ff */
[----:B------:R-:W-:-:S07]  /*4de0*/  @P0 FADD.FTZ R46, R9, R46 ;  /* 0x0000002e092e0221 */ /* 0x000fce0000010000 */
.L_x_1224:
        /* <DEDUP_REMOVED lines=12> */
.L_x_1233:
[----:B------:R-:W-:-:S07]  /*4eb0*/  IMAD.MOV.U32 R68, RZ, RZ, R18 ;  /* 0x000000ffff447224 */ /* 0x000fce00078e0012 */
.L_x_1234:
[----:B------:R-:W-:Y:S05]  /*4ec0*/  BSYNC B2 ;  /* 0x0000000000027941 */ /* 0x000fea0003800000 */
.L_x_1232:
        /* <DEDUP_REMOVED lines=16> */
.L_x_1238:
[----:B------:R-:W-:Y:S05]  /*4fd0*/  BSYNC B3 ;  /* 0x0000000000037941 */ /* 0x000fea0003800000 */
.L_x_1237:
        /* <DEDUP_REMOVED lines=44> */
.L_x_1236:
[----:B------:R-:W-:Y:S05]  /*52a0*/  BSYNC B2 ;  /* 0x0000000000027941 */ /* 0x000fea0003800000 */
.L_x_1235:
[----:B------:R-:W-:Y:S01]  /*52b0*/  I2FP.F32.U32 R68, R68 ;  /* 0x0000004400447245 */ /* 0x000fe20000201000 */
[----:B------:R-:W-:Y:S01]  /*52c0*/  IMAD.U32 R85, R69, 0x10000, RZ ;  /* 0x0001000045557824 */ /* 0x000fe200078e00ff */
[----:B------:R-:W-:Y:S02]  /*52d0*/  LOP3.LUT R5, R5, 0xfffffffb, RZ, 0xc0, !PT ;  /* 0xfffffffb05057812 */ /* 0x000fe400078ec0ff */
[----:B------:R-:W-:Y:S01]  /*52e0*/  PRMT R86, R69, 0x7632, R86 ;  /* 0x0000763245567816 */ /* 0x000fe20000000056 */
        /* <DEDUP_REMOVED lines=8> */
[----:B------:R-:W-:-:S04]  /*5370*/  IMAD.U32 R68, R61, 0x10000, RZ ;  /* 0x000100003d447824 */ /* 0x000fc800078e00ff */
[----:B------:R-:W-:Y:S01]  /*5380*/  FADD.FTZ R85, R68, R85 ;  /* 0x0000005544557221 */ /* 0x000fe20000010000 */
[----:B------:R-:W-:Y:S01]  /*5390*/  MOV R68, R9 ;  /* 0x0000000900447202 */ /* 0x000fe20000000f00 */
[----:B------:R-:W-:Y:S06]  /*53a0*/  BRA `(.L_x_1240) ;  /* 0x0000000400587947 */ /* 0x000fec0003800000 */
.L_x_1239:
        /* <DEDUP_REMOVED lines=12> */
.L_x_1242:
[----:B------:R-:W-:-:S07]  /*5470*/  IMAD.MOV.U32 R48, RZ, RZ, R18 ;  /* 0x000000ffff307224 */ /* 0x000fce00078e0012 */
.L_x_1243:
[----:B------:R-:W-:Y:S05]  /*5480*/  BSYNC B2 ;  /* 0x0000000000027941 */ /* 0x000fea0003800000 */
.L_x_1241:
        /* <DEDUP_REMOVED lines=16> */
.L_x_1247:
[----:B------:R-:W-:Y:S05]  /*5590*/  BSYNC B3 ;  /* 0x0000000000037941 */ /* 0x000fea0003800000 */
.L_x_1246:
        /* <DEDUP_REMOVED lines=44> */
.L_x_1245:
[----:B------:R-:W-:Y:S05]  /*5860*/  BSYNC B2 ;  /* 0x0000000000027941 */ /* 0x000fea0003800000 */
.L_x_1244:
        /* <DEDUP_REMOVED lines=10> */
.L_x_1240:
        /* <DEDUP_REMOVED lines=12> */
.L_x_1249:
[----:B------:R-:W-:-:S07]  /*59d0*/  IMAD.MOV.U32 R101, RZ, RZ, R18 ;  /* 0x000000ffff657224 */ /* 0x000fce00078e0012 */
.L_x_1250:
[----:B------:R-:W-:Y:S05]  /*59e0*/  BSYNC B2 ;  /* 0x0000000000027941 */ /* 0x000fea0003800000 */
.L_x_1248:
        /* <DEDUP_REMOVED lines=16> */
.L_x_1254:
[----:B------:R-:W-:Y:S05]  /*5af0*/  BSYNC B3 ;  /* 0x0000000000037941 */ /* 0x000fea0003800000 */
.L_x_1253:
        /* <DEDUP_REMOVED lines=44> */
.L_x_1252:
[----:B------:R-:W-:Y:S05]  /*5dc0*/  BSYNC B2 ;  /* 0x0000000000027941 */ /* 0x000fea0003800000 */
.L_x_1251:
        /* <DEDUP_REMOVED lines=11> */
[----:B------:R-:W-:-:S05]  /*5e80*/  PRMT R68, R61, 0x7632, R68 ;  /* 0x000076323d447816 */ /* 0x000fca0000000044 */
[----:B------:R-:W-:-:S04]  /*5e90*/  IMAD.U32 R68, R68, 0x10000, RZ ;  /* 0x0001000044447824 */ /* 0x000fc800078e00ff */
[----:B------:R-:W-:Y:S01]  /*5ea0*/  FADD.FTZ R86, R68, R86 ;  /* 0x0000005644567221 */ /* 0x000fe20000010000 */
[----:B------:R-:W-:Y:S01]  /*5eb0*/  MOV R68, R9 ;  /* 0x0000000900447202 */ /* 0x000fe20000000f00 */
[----:B------:R-:W-:Y:S06]  /*5ec0*/  BRA `(.L_x_1256) ;  /* 0x0000000400607947 */ /* 0x000fec0003800000 */
.L_x_1255:
        /* <DEDUP_REMOVED lines=12> */
.L_x_1258:
[----:B------:R-:W-:-:S07]  /*5f90*/  IMAD.MOV.U32 R49, RZ, RZ, R18 ;  /* 0x000000ffff317224 */ /* 0x000fce00078e0012 */
.L_x_1259:
[----:B------:R-:W-:Y:S05]  /*5fa0*/  BSYNC B2 ;  /* 0x0000000000027941 */ /* 0x000fea0003800000 */
.L_x_1257:
        /* <DEDUP_REMOVED lines=16> */
.L_x_1263:
[----:B------:R-:W-:Y:S05]  /*60b0*/  BSYNC B3 ;  /* 0x0000000000037941 */ /* 0x000fea0003800000 */
.L_x_1262:
        /* <DEDUP_REMOVED lines=44> */
.L_x_1261:
[----:B------:R-:W-:Y:S05]  /*6380*/  BSYNC B2 ;  /* 0x0000000000027941 */ /* 0x000fea0003800000 */
.L_x_1260:
        /* <DEDUP_REMOVED lines=12> */
.L_x_1256:
        /* <DEDUP_REMOVED lines=12> */
.L_x_1265:
[----:B------:R-:W-:-:S07]  /*6510*/  IMAD.MOV.U32 R101, RZ, RZ, R18 ;  /* 0x000000ffff657224 */ /* 0x000fce00078e0012 */
.L_x_1266:
[----:B------:R-:W-:Y:S05]  /*6520*/  BSYNC B2 ;  /* 0x0000000000027941 */ /* 0x000fea0003800000 */
.L_x_1264:
        /* <DEDUP_REMOVED lines=16> */
.L_x_1270:
[----:B------:R-:W-:Y:S05]  /*6630*/  BSYNC B3 ;  /* 0x0000000000037941 */ /* 0x000fea0003800000 */
.L_x_1269:
        /* <DEDUP_REMOVED lines=44> */
.L_x_1268:
[----:B------:R-:W-:Y:S05]  /*6900*/  BSYNC B2 ;  /* 0x0000000000027941 */ /* 0x000fea0003800000 */
.L_x_1267:
[----:B------:R-:W-:Y:S01]  /*6910*/  I2FP.F32.U32 R68, R101 ;  /* 0x0000006500447245 */ /* 0x000fe20000201000 */
[C---:B------:R-:W-:Y:S01]  /*6920*/  IMAD.U32 R101, R70.reuse, 0x10000, RZ ;  /* 0x0001000046657824 */ /* 0x040fe200078e00ff */
        /* <DEDUP_REMOVED lines=14> */
.L_x_1271:
        /* <DEDUP_REMOVED lines=12> */
.L_x_1274:
[----:B------:R-:W-:-:S07]  /*6ad0*/  IMAD.MOV.U32 R50, RZ, RZ, R18 ;  /* 0x000000ffff327224 */ /* 0x000fce00078e0012 */
.L_x_1275:
[----:B------:R-:W-:Y:S05]  /*6ae0*/  BSYNC B2 ;  /* 0x0000000000027941 */ /* 0x000fea0003800000 */
.L_x_1273:
        /* <DEDUP_REMOVED lines=16> */
.L_x_1279:
[----:B------:R-:W-:Y:S05]  /*6bf0*/  BSYNC B3 ;  /* 0x0000000000037941 */ /* 0x000fea0003800000 */
.L_x_1278:
        /* <DEDUP_REMOVED lines=44> */
.L_x_1277:
[----:B------:R-:W-:Y:S05]  /*6ec0*/  BSYNC B2 ;  /* 0x0000000000027941 */ /* 0x000fea0003800000 */
.L_x_1276:
        /* <DEDUP_REMOVED lines=10> */
.L_x_1272:
        /* <DEDUP_REMOVED lines=12> */
.L_x_1281:
[----:B------:R-:W-:-:S07]  /*7030*/  IMAD.MOV.U32 R102, RZ, RZ, R18 ;  /* 0x000000ffff667224 */ /* 0x000fce00078e0012 */
.L_x_1282:
[----:B------:R-:W-:Y:S05]  /*7040*/  BSYNC B2 ;  /* 0x0000000000027941 */ /* 0x000fea0003800000 */
.L_x_1280:
        /* <DEDUP_REMOVED lines=16> */
.L_x_1286:
[----:B------:R-:W-:Y:S05]  /*7150*/  BSYNC B3 ;  /* 0x0000000000037941 */ /* 0x000fea0003800000 */
.L_x_1285:
        /* <DEDUP_REMOVED lines=44> */
.L_x_1284:
[----:B------:R-:W-:Y:S05]  /*7420*/  BSYNC B2 ;  /* 0x0000000000027941 */ /* 0x000fea0003800000 */
.L_x_1283:
[----:B------:R-:W-:Y:S01]  /*7430*/  I2FP.F32.U32 R68, R102 ;  /* 0x0000006600447245 */ /* 0x000fe20000201000 */
[----:B------:R-:W-:-:S04]  /*7440*/  IMAD.U32 R70, R70, 0x10000, RZ ;  /* 0x0001000046467824 */ /* 0x000fc800078e00ff */
[----:B------:R-:W-:Y:S01]  /*7450*/  FFMA.FTZ R68, R68, R73, 1.1641532182693481445e-10 ;  /* 0x2f00000044447423 */ /* 0x000fe20000010049 */
[----:B------:R-:W-:-:S04]  /*7460*/  FMUL.FTZ R70, R70, R134 ;  /* 0x0000008646467220 */ /* 0x000fc80000410000 */
[----:B------:R-:W-:-:S04]  /*7470*/  FSETP.GTU.FTZ.AND P3, PT, R68, R72, PT ;  /* 0x000000484400720b */ /* 0x000fc80003f7c000 */
[----:B------:R-:W-:Y:S01]  /*7480*/  FSEL R102, R70, RZ, !P3 ;  /* 0x000000ff46667208 */ /* 0x000fe20005800000 */
[----:B------:R-:W-:Y:S08]  /*7490*/  @P2 BRA `(.L_x_1287) ;  /* 0x00000000001c2947 */ /* 0x000ff00003800000 */
[----:B------:R-:W-:Y:S01]  /*74a0*/  IMAD.MOV.U32 R68, RZ, RZ, R9 ;  /* 0x000000ffff447224 */ /* 0x000fe200078e0009 */
[----:B------:R-:W-:Y:S06]  /*74b0*/  @!P0 BRA `(.L_x_1288) ;  /* 0x0000000400748947 */ /* 0x000fec0003800000 */
[----:B------:R-:W-:-:S05]  /*74c0*/  PRMT R68, R62, 0x7632, R68 ;  /* 0x000076323e447816 */ /* 0x000fca0000000044 */
[----:B------:R-:W-:-:S04]  /*74d0*/  IMAD.U32 R68, R68, 0x10000, RZ ;  /* 0x0001000044447824 */ /* 0x000fc800078e00ff */
[----:B------:R-:W-:Y:S01]  /*74e0*/  FADD.FTZ R102, R68, R102 ;  /* 0x0000006644667221 */ /* 0x000fe20000010000 */
[----:B------:R-:W-:Y:S01]  /*74f0*/  MOV R68, R9 ;  /* 0x0000000900447202 */ /* 0x000fe20000000f00 */
[----:B------:R-:W-:Y:S06]  /*7500*/  BRA `(.L_x_1288) ;  /* 0x0000000400607947 */ /* 0x000fec0003800000 */
.L_x_1287:
        /* <DEDUP_REMOVED lines=12> */
.L_x_1290:
[----:B------:R-:W-:-:S07]  /*75d0*/  IMAD.MOV.U32 R51, RZ, RZ, R18 ;  /* 0x000000ffff337224 */ /* 0x000fce00078e0012 */
.L_x_1291:
[----:B------:R-:W-:Y:S05]  /*75e0*/  BSYNC B2 ;  /* 0x0000000000027941 */ /* 0x000fea0003800000 */
.L_x_1289:
        /* <DEDUP_REMOVED lines=16> */
.L_x_1295:
[----:B------:R-:W-:Y:S05]  /*76f0*/  BSYNC B3 ;  /* 0x0000000000037941 */ /* 0x000fea0003800000 */
.L_x_1294:
        /* <DEDUP_REMOVED lines=44> */
.L_x_1293:
[----:B------:R-:W-:Y:S05]  /*79c0*/  BSYNC B2 ;  /* 0x0000000000027941 */ /* 0x000fea0003800000 */
.L_x_1292:
        /* <DEDUP_REMOVED lines=12> */
.L_x_1288:
        /* <DEDUP_REMOVED lines=12> */
.L_x_1297:
[----:B------:R-:W-:-:S07]  /*7b50*/  IMAD.MOV.U32 R70, RZ, RZ, R18 ;  /* 0x000000ffff467224 */ /* 0x000fce00078e0012 */
.L_x_1298:
[----:B------:R-:W-:Y:S05]  /*7b60*/  BSYNC B2 ;  /* 0x0000000000027941 */ /* 0x000fea0003800000 */
.L_x_1296:
        /* <DEDUP_REMOVED lines=16> */
.L_x_1302:
[----:B------:R-:W-:Y:S05]  /*7c70*/  BSYNC B3 ;  /* 0x0000000000037941 */ /* 0x000fea0003800000 */
.L_x_1301:
        /* <DEDUP_REMOVED lines=44> */
.L_x_1300:
[----:B------:R-:W-:Y:S05]  /*7f40*/  BSYNC B2 ;  /* 0x0000000000027941 */ /* 0x000fea0003800000 */
.L_x_1299:
[----:B------:R-:W-:Y:S01]  /*7f50*/  I2FP.F32.U32 R68, R70 ;  /* 0x0000004600447245 */ /* 0x000fe20000201000 */
[C---:B------:R-:W-:Y:S01]  /*7f60*/  IMAD.U32 R117, R71.reuse, 0x10000, RZ ;  /* 0x0001000047757824 */ /* 0x040fe200078e00ff */
[----:B------:R-:W-:-:S03]  /*7f70*/  PRMT R74, R71, 0x7632, R74 ;  /* 0x00007632474a7816 */ /* 0x000fc6000000004a */
[----:B------:R-:W-:Y:S01]  /*7f80*/  FFMA.FTZ R68, R68, R73, 1.1641532182693481445e-10 ;  /* 0x2f00000044447423 */ /* 0x000fe20000010049 */
[----:B------:R-:W-:-:S04]  /*7f90*/  FMUL.FTZ R117, R117, R134 ;  /* 0x0000008675757220 */ /* 0x000fc80000410000 */
[----:B------:R-:W-:-:S04]  /*7fa0*/  FSETP.GTU.FTZ.AND P4, PT, R68, R72, PT ;  /* 0x000000484400720b */ /* 0x000fc80003f9c000 */
[----:B------:R-:W-:Y:S01]  /*7fb0*/  FSEL R117, R117, RZ, !P4 ;  /* 0x000000ff75757208 */ /* 0x000fe20006000000 */
[----:B------:R-:W-:Y:S08]  /*7fc0*/  @P2 BRA `(.L_x_1303) ;  /* 0x0000000000182947 */ /* 0x000ff00003800000 */
[----:B------:R-:W-:Y:S01]  /*7fd0*/  IMAD.MOV.U32 R69, RZ, RZ, R9 ;  /* 0x000000ffff457224 */ /* 0x000fe200078e0009 */
[----:B------:R-:W-:Y:S06]  /*7fe0*/  @!P0 BRA `(.L_x_1304) ;  /* 0x0000000400688947 */ /* 0x000fec0003800000 */
[----:B------:R-:W-:Y:S01]  /*7ff0*/  IMAD.U32 R68, R63, 0x10000, RZ ;  /* 0x000100003f447824 */ /* 0x000fe200078e00ff */
[----:B------:R-:W-:-:S03]  /*8000*/  MOV R69, R9 ;  /* 0x0000000900457202 */ /* 0x000fc60000000f00 */
[----:B------:R-:W-:Y:S01]  /*8010*/  FADD.FTZ R117, R68, R117 ;  /* 0x0000007544757221 */ /* 0x000fe20000010000 */
[----:B------:R-:W-:Y:S06]  /*8020*/  BRA `(.L_x_1304) ;  /* 0x0000000400587947 */ /* 0x000fec0003800000 */
.L_x_1303:
        /* <DEDUP_REMOVED lines=12> */
.L_x_1306:
[----:B------:R-:W-:-:S07]  /*80f0*/  IMAD.MOV.U32 R52, RZ, RZ, R18 ;  /* 0x000000ffff347224 */ /* 0x000fce00078e0012 */
.L_x_1307:
[----:B------:R-:W-:Y:S05]  /*8100*/  BSYNC B2 ;  /* 0x0000000000027941 */ /* 0x000fea0003800000 */
.L_x_1305:
        /* <DEDUP_REMOVED lines=16> */
.L_x_1311:
[----:B------:R-:W-:Y:S05]  /*8210*/  BSYNC B3 ;  /* 0x0000000000037941 */ /* 0x000fea0003800000 */
.L_x_1310:
        /* <DEDUP_REMOVED lines=44> */
.L_x_1309:
[----:B------:R-:W-:Y:S05]  /*84e0*/  BSYNC B2 ;  /* 0x0000000000027941 */ /* 0x000fea0003800000 */
.L_x_1308:
        /* <DEDUP_REMOVED lines=10> */
.L_x_1304:
        /* <DEDUP_REMOVED lines=12> */
.L_x_1313:
[----:B------:R-:W-:-:S07]  /*8650*/  IMAD.MOV.U32 R75, RZ, RZ, R18 ;  /* 0x000000ffff4b7224 */ /* 0x000fce00078e0012 */
.L_x_1314:
[----:B------:R-:W-:Y:S05]  /*8660*/  BSYNC B2 ;  /* 0x0000000000027941 */ /* 0x000fea0003800000 */
.L_x_1312:
        /* <DEDUP_REMOVED lines=16> */
.L_x_1318:
[----:B------:R-:W-:Y:S05]  /*8770*/  BSYNC B3 ;  /* 0x0000000000037941 */ /* 0x000fea0003800000 */
.L_x_1317:
        /* <DEDUP_REMOVED lines=42> */
[----:B------:R-:W-:Y:S01]  /*8a20*/  HFMA2.MMA R68, -RZ, RZ, 0, 0 ;  /* 0x00000000ff447435 */ /* 0x000fe200000001ff */
[----:B------:R-:W-:-:S10]  /*8a30*/  LOP3.LUT R7, R69, UR24, R70, 0x96, !PT ;  /* 0x0000001845077c12 */ /* 0x000fd4000f8e9646 */
.L_x_1316:
[----:B------:R-:W-:Y:S05]  /*8a40*/  BSYNC B2 ;  /* 0x0000000000027941 */ /* 0x000fea0003800000 */
.L_x_1315:
        /* <DEDUP_REMOVED lines=14> */
.L_x_1319:
        /* <DEDUP_REMOVED lines=12> */
.L_x_1322:
[----:B------:R-:W-:-:S07]  /*8bf0*/  IMAD.MOV.U32 R53, RZ, RZ, R18 ;  /* 0x000000ffff357224 */ /* 0x000fce00078e0012 */
.L_x_1323:
[----:B------:R-:W-:Y:S05]  /*8c00*/  BSYNC B2 ;  /* 0x0000000000027941 */ /* 0x000fea0003800000 */
.L_x_1321:
        /* <DEDUP_REMOVED lines=16> */
.L_x_1327:
[----:B------:R-:W-:Y:S05]  /*8d10*/  BSYNC B3 ;  /* 0x0000000000037941 */ /* 0x000fea0003800000 */
.L_x_1326:
        /* <DEDUP_REMOVED lines=35> */
[----:B------:R-:W-:-:S04]  /*8f50*/  IMAD.WIDE.U32 R70, R71, -0x326172a9, RZ ;  /* 0xcd9e8d5747467825 */ /* 0x000fc800078e00ff */
[----:B------:R-:W-:Y:S01]  /*8f60*/  IMAD.MOV.U32 R9, RZ, RZ, RZ ;  /* 0x000000ffff097224 */ /* 0x000fe200078e00ff */
[----:B------:R-:W-:-:S05]  /*8f70*/  LOP3.LUT R68, R71, UR22, R68, 0x96, !PT ;  /* 0x0000001647447c12 */ /* 0x000fca000f8e9644 */
[----:B------:R-:W-:-:S04]  /*8f80*/  IMAD.WIDE.U32 R68, R68, -0x2daee0ad, RZ ;  /* 0xd2511f5344447825 */ /* 0x000fc800078e00ff */
[----:B------:R-:W-:Y:S01]  /*8f90*/  IMAD.MOV.U32 R20, RZ, RZ, R68 ;  /* 0x000000ffff147224 */ /* 0x000fe200078e0044 */
[----:B------:R-:W-:Y:S01]  /*8fa0*/  LOP3.LUT R8, R69, UR35, R8, 0x96, !PT ;  /* 0x0000002345087c12 */ /* 0x000fe2000f8e9608 */
[----:B------:R-:W-:-:S04]  /*8fb0*/  IMAD.WIDE.U32 R68, R7, -0x326172a9, RZ ;  /* 0xcd9e8d5707447825 */ /* 0x000fc800078e00ff */
[----:B------:R-:W-:Y:S01]  /*8fc0*/  IMAD.MOV.U32 R18, RZ, RZ, R68 ;  /* 0x000000ffff127224 */ /* 0x000fe200078e0044 */
[----:B------:R-:W-:-:S07]  /*8fd0*/  LOP3.LUT R7, R69, UR24, R70, 0x96, !PT ;  /* 0x0000001845077c12 */ /* 0x000fce000f8e9646 */
.L_x_1325:
[----:B------:R-:W-:Y:S05]  /*8fe0*/  BSYNC B2 ;  /* 0x0000000000027941 */ /* 0x000fea0003800000 */
.L_x_1324:
[----:B------:R-:W-:-:S05]  /*8ff0*/  I2FP.F32.U32 R53, R53 ;  /* 0x0000003500357245 */ /* 0x000fca0000201000 */
[----:B------:R-:W-:-:S05]  /*9000*/  FFMA.FTZ R53, R53, R73, 1.1641532182693481445e-10 ;  /* 0x2f00000035357423 */ /* 0x000fca0000010049 */
[----:B------:R-:W-:Y:S02]  /*9010*/  FSETP.GTU.FTZ.AND P2, PT, R53, R72, PT ;  /* 0x000000483500720b */ /* 0x000fe40003f5c000 */
[----:B------:R-:W-:-:S04]  /*9020*/  PRMT R53, R67, 0x7632, R53 ;  /* 0x0000763243357816 */ /* 0x000fc80000000035 */
[----:B------:R-:W-:-:S05]  /*9030*/  SHF.L.U32 R53, R53, 0x10, RZ ;  /* 0x0000001035357819 */ /* 0x000fca00000006ff */
[----:B------:R-:W-:-:S05]  /*9040*/  FMUL.FTZ R53, R53, R134 ;  /* 0x0000008635357220 */ /* 0x000fca0000410000 */
[----:B------:R-:W-:-:S05]  /*9050*/  FSEL R53, R53, RZ, !P2 ;  /* 0x000000ff35357208 */ /* 0x000fca0005000000 */
[----:B------:R-:W-:Y:S01]  /*9060*/  FADD.FTZ R118, R53, R118 ;  /* 0x0000007635767221 */ /* 0x000fe20000010000 */
[----:B------:R-:W-:-:S05]  /*9070*/  @P0 PRMT R53, R63, 0x7632, R53 ;  /* 0x000076323f350816 */ /* 0x000fca0000000035 */
[----:B------:R-:W-:-:S04]  /*9080*/  @P0 IMAD.U32 R53, R53, 0x10000, RZ ;  /* 0x0001000035350824 */ /* 0x000fc800078e00ff */
[----:B------:R-:W-:Y:S01]  /*9090*/  @P0 FADD.FTZ R118, R53, R118 ;  /* 0x0000007635760221 */ /* 0x000fe20000010000 */
[----:B------:R-:W-:-:S07]  /*90a0*/  SEL R53, RZ, 0x1, P2 ;  /* 0x00000001ff357807 */ /* 0x000fce0001000000 */
.L_x_1320:
[C---:B------:R-:W-:Y:S01]  /*90b0*/  LEA R72, P0, R59.reuse, UR28, 0x4 ;  /* 0x0000001c3b487c11 */ /* 0x040fe2000f8020ff */
[C---:B------:R-:W-:Y:S01]  /*90c0*/  IMAD.SHL.U32 R75, R59.reuse, 0x8, RZ ;  /* 0x000000083b4b7824 */ /* 0x040fe200078e00ff */
[----:B------:R-:W-:Y:S02]  /*90d0*/  F2FP.BF16.F32.PACK_AB R71, R118, R117 ;  /* 0x000000757647723e */ /* 0x000fe400000010ff */
[----:B------:R-:W-:Y:S02]  /*90e0*/  LEA.HI.X R73, R59, UR29, RZ, 0x4, P0 ;  /* 0x0000001d3b497c11 */ /* 0x000fe400080f24ff */
[----:B------:R-:W-:Y:S02]  /*90f0*/  F2FP.BF16.F32.PACK_AB R70, R102, R101 ;  /* 0x000000656646723e */ /* 0x000fe400000010ff */
[----:B------:R-:W-:Y:S02]  /*9100*/  F2FP.BF16.F32.PACK_AB R69, R86, R85 ;  /* 0x000000555645723e */ /* 0x000fe400000010ff */
[----:B------:R-:W-:-:S02]  /*9110*/  F2FP.BF16.F32.PACK_AB R68, R46, R44 ;  /* 0x0000002c2e44723e */ /* 0x000fc400000010ff */
[C---:B------:R-:W-:Y:S02]  /*9120*/  LOP3.LUT P6, RZ, R5.reuse, 0x8, RZ, 0xc0, !PT ;  /* 0x0000000805ff7812 */ /* 0x040fe400078cc0ff */
[C---:B------:R-:W-:Y:S01]  /*9130*/  LOP3.LUT P0, RZ, R5.reuse, 0x4, RZ, 0xc0, !PT ;  /* 0x0000000405ff7812 */ /* 0x040fe2000780c0ff */
[----:B------:R0:W-:Y:S01]  /*9140*/  STG.E.128 desc[UR4][R72.64], R68 ;  /* 0x0000004448007986 */ /* 0x0001e2000c101d04 */
[----:B------:R-:W-:Y:S02]  /*9150*/  LOP3.LUT P2, RZ, R5, 0x10, RZ, 0xc0, !PT ;  /* 0x0000001005ff7812 */ /* 0x000fe4000784c0ff */
[----:B------:R-:W-:Y:S02]  /*9160*/  SHF.L.U64.HI R74, R59, 0x3, RZ ;  /* 0x000000033b4a7819 */ /* 0x000fe400000102ff */
[----:B0-----:R-:W-:Y:S02]  /*9170*/  SEL R69, RZ, 0x10000, P4 ;  /* 0x00010000ff457807 */ /* 0x001fe40002000000 */
[----:B------:R-:W-:-:S02]  /*9180*/  LOP3.LUT P4, RZ, R5, 0x2, RZ, 0xc0, !PT ;  /* 0x0000000205ff7812 */ /* 0x000fc4000788c0ff */
[----:B------:R-:W-:Y:S02]  /*9190*/  SEL R72, RZ, 0x1000000, P5 ;  /* 0x01000000ff487807 */ /* 0x000fe40002800000 */
[----:B------:R-:W-:Y:S02]  /*91a0*/  SEL R70, RZ, 0x100, P3 ;  /* 0x00000100ff467807 */ /* 0x000fe40001800000 */
[----:B------:R-:W-:Y:S02]  /*91b0*/  SEL R68, RZ, 0x1, P4 ;  /* 0x00000001ff447807 */ /* 0x000fe40002000000 */
[----:B------:R-:W-:Y:S02]  /*91c0*/  LOP3.LUT P5, RZ, R5, 0x1, RZ, 0xc0, !PT ;  /* 0x0000000105ff7812 */ /* 0x000fe400078ac0ff */
[----:B------:R-:W-:Y:S01]  /*91d0*/  LOP3.LUT R72, R70, R72, R69, 0xfe, !PT ;  /* 0x0000004846487212 */ /* 0x000fe200078efe45 */
[----:B------:R-:W-:Y:S01]  /*91e0*/  IMAD.WIDE.U32 R68, R68, 0x1000000, RZ ;  /* 0x0100000044447825 */ /* 0x000fe200078e00ff */
[----:B------:R-:W-:-:S02]  /*91f0*/  SEL R71, RZ, 0x1, P5 ;  /* 0x00000001ff477807 */ /* 0x000fc40002800000 */
[----:B------:R-:W-:Y:S02]  /*9200*/  SEL R70, RZ, 0x1, P0 ;  /* 0x00000001ff467807 */ /* 0x000fe40000000000 */
[----:B------:R-:W-:Y:S02]  /*9210*/  LOP3.LUT R69, R69, R72, R71, 0xfe, !PT ;  /* 0x0000004845457212 */ /* 0x000fe400078efe47 */
[----:B------:R-:W-:Y:S01]  /*9220*/  SEL R72, RZ, 0x1, P6 ;  /* 0x00000001ff487807 */ /* 0x000fe20003000000 */
[----:B------:R-:W-:-:S04]  /*9230*/  IMAD.WIDE.U32 R70, R70, 0x10000, RZ ;  /* 0x0001000046467825 */ /* 0x000fc800078e00ff */
[----:B------:R-:W-:-:S05]  /*9240*/  IMAD.WIDE.U32 R72, R72, 0x100, RZ ;  /* 0x0000010048487825 */ /* 0x000fca00078e00ff */
[----:B------:R-:W-:Y:S02]  /*9250*/  LOP3.LUT R71, R73, R69, R71, 0xfe, !PT ;  /* 0x0000004549477212 */ /* 0x000fe400078efe47 */
[----:B------:R-:W-:Y:S02]  /*9260*/  LOP3.LUT R68, R72, R68, R70, 0xfe, !PT ;  /* 0x0000004448447212 */ /* 0x000fe400078efe46 */
[----:B------:R-:W-:-:S04]  /*9270*/  SEL R69, RZ, 0x1, P2 ;  /* 0x00000001ff457807 */ /* 0x000fc80001000000 */
[----:B------:R-:W-:Y:S02]  /*9280*/  LOP3.LUT R70, R68, R69, RZ, 0xfc, !PT ;  /* 0x0000004544467212 */ /* 0x000fe400078efcff */
[----:B------:R-:W-:-:S04]  /*9290*/  IADD3 R68, P0, R75, UR30, RZ ;  /* 0x0000001e4b447c10 */ /* 0x000fc8000ff1e0ff */
[----:B------:R-:W-:-:S05]  /*92a0*/  IADD3.X R69, R74, UR31, RZ, P0, !PT ;  /* 0x0000001f4a457c10 */ /* 0x000fca00087fe4ff */
[----:B------:R0:W-:Y:S01]  /*92b0*/  STG.E.64 desc[UR4][R68.64], R70 ;  /* 0x0000004644007986 */ /* 0x0001e2000c101b04 */
[----:B------:R-:W-:Y:S05]  /*92c0*/  @!P1 BRA `(.L_x_1328) ;  /* 0x0000000000509947 */ /* 0x000fea0003800000 */
[----:B0-----:R-:W-:Y:S01]  /*92d0*/  IMAD.U32 R68, R52, 0x10000, RZ ;  /* 0x0001000034447824 */ /* 0x001fe200078e00ff */
[----:B------:R-:W-:Y:S02]  /*92e0*/  LOP3.LUT R69, R53, 0xffff, RZ, 0xc0, !PT ;  /* 0x0000ffff35457812 */ /* 0x000fe400078ec0ff */
[----:B------:R-:W-:Y:S02]  /*92f0*/  PRMT R134, R51, 0x7104, RZ ;  /* 0x0000710433867816 */ /* 0x000fe400000000ff */
[----:B------:R-:W-:Y:S02]  /*9300*/  LOP3.LUT R68, R68, 0xff0000, RZ, 0xc0, !PT ;  /* 0x00ff000044447812 */ /* 0x000fe400078ec0ff */
[----:B------:R-:W-:Y:S02]  /*9310*/  LOP3.LUT R70, R48, 0xff, RZ, 0xc0, !PT ;  /* 0x000000ff30467812 */ /* 0x000fe400078ec0ff */
[----:B------:R-:W-:Y:S02]  /*9320*/  PRMT R68, R68, 0x4210, R69 ;  /* 0x0000421044447816 */ /* 0x000fe40000000045 */
[----:B------:R-:W-:Y:S01]  /*9330*/  LOP3.LUT R72, R47, 0xff, RZ, 0xc0, !PT ;  /* 0x000000ff2f487812 */ /* 0x000fe200078ec0ff */
[----:B------:R-:W-:Y:S01]  /*9340*/  IMAD.WIDE.U32 R70, R70, 0x10000, RZ ;  /* 0x0001000046467825 */ /* 0x000fe200078e00ff */
[----:B------:R-:W-:-:S02]  /*9350*/  LOP3.LUT R134, R68, 0xff00, R134, 0xf8, !PT ;  /* 0x0000ff0044867812 */ /* 0x000fc400078ef886 */
[----:B------:R-:W-:Y:S01]  /*9360*/  LOP3.LUT R68, R49, 0xff, RZ, 0xc0, !PT ;  /* 0x000000ff31447812 */ /* 0x000fe200078ec0ff */
[----:B------:R-:W-:Y:S01]  /*9370*/  IMAD.WIDE.U32 R72, R72, 0x100, RZ ;  /* 0x0000010048487825 */ /* 0x000fe200078e00ff */
[----:B------:R-:W-:-:S03]  /*9380*/  LOP3.LUT R134, R134, 0xff, R50, 0xf8, !PT ;  /* 0x000000ff86867812 */ /* 0x000fc600078ef832 */
[----:B------:R-:W-:-:S03]  /*9390*/  IMAD.WIDE.U32 R68, R68, 0x1000000, RZ ;  /* 0x0100000044447825 */ /* 0x000fc600078e00ff */
[----:B------:R-:W-:Y:S02]  /*93a0*/  LOP3.LUT R70, R72, R68, R70, 0xfe, !PT ;  /* 0x0000004448467212 */ /* 0x000fe400078efe46 */
[----:B------:R-:W-:Y:S02]  /*93b0*/  LOP3.LUT R71, R71, R134, R69, 0xfe, !PT ;  /* 0x0000008647477212 */ /* 0x000fe400078efe45 */
[----:B------:R-:W-:Y:S02]  /*93c0*/  IADD3 R68, P0, R75, UR32, RZ ;  /* 0x000000204b447c10 */ /* 0x000fe4000ff1e0ff */
[----:B------:R-:W-:Y:S02]  /*93d0*/  LOP3.LUT R73, R71, R73, RZ, 0xfc, !PT ;  /* 0x0000004947497212 */ /* 0x000fe400078efcff */
[----:B------:R-:W-:Y:S02]  /*93e0*/  IADD3.X R69, R74, UR33, RZ, P0, !PT ;  /* 0x000000214a457c10 */ /* 0x000fe400087fe4ff */
[----:B------:R-:W-:-:S05]  /*93f0*/  LOP3.LUT R72, R70, 0xff, R45, 0xf8, !PT ;  /* 0x000000ff46487812 */ /* 0x000fca00078ef82d */
[----:B------:R1:W-:Y:S02]  /*9400*/  STG.E.64 desc[UR4][R68.64], R72 ;  /* 0x0000004844007986 */ /* 0x0003e4000c101b04 */
.L_x_1328:
[----:B-1----:R-:W-:-:S07]  /*9410*/  IADD3 R72, R59, 0x20, RZ ;  /* 0x000000203b487810 */ /* 0x002fce0007ffe0ff */
.L_x_1199:
[----:B------:R-:W-:Y:S05]  /*9420*/  BSYNC B1 ;  /* 0x0000000000017941 */ /* 0x000fea0003800000 */
.L_x_1198:
[----:B------:R-:W-:Y:S01]  /*9430*/  LOP3.LUT P0, RZ, R5, 0x1000, RZ, 0xc0, !PT ;  /* 0x0000100005ff7812 */ /* 0x000fe2000780c0ff */
[----:B------:R-:W-:-:S12]  /*9440*/  BSSY B1, `(.L_x_1329) ;  /* 0x00005de000017945 */ /* 0x000fd80003800000 */
[----:B------:R-:W-:Y:S05]  /*9450*/  @!P0 BRA `(.L_x_1330) ;  /* 0x0000005c00708947 */ /* 0x000fea0003800000 */
[----:B------:R-:W-:Y:S01]  /*9460*/  ISETP.NE.U32.AND P0, PT, RZ, UR26, PT ;  /* 0x0000001aff007c0c */ /* 0x000fe2000bf05070 */
[----:B------:R-:W1:Y:S03]  /*9470*/  LDC.64 R54, c[0x0][0x228] ;  /* 0x00008a00ff367b82 */ /* 0x000e660000000a00 */
[----:B------:R-:W-:-:S13]  /*9480*/  ISETP.NE.AND.EX P0, PT, RZ, UR27, PT, P0 ;  /* 0x0000001bff007c0c */ /* 0x000fda000bf05300 */
[----:B0-----:R-:W-:-:S04]  /*9490*/  @P0 LEA R68, P1, R72, UR26, 0x4 ;  /* 0x0000001a48440c11 */ /* 0x001fc8000f8220ff */
[----:B------:R-:W-:Y:S02]  /*94a0*/  @P0 LEA.HI.X R69, R72, UR27, RZ, 0x4, P1 ;  /* 0x0000001b48450c11 */ /* 0x000fe400088f24ff */
[----:B-1----:R-:W-:-:S03]  /*94b0*/  ISETP.NE.U32.AND P1, PT, R54, RZ, PT ;  /* 0x000000ff3600720c */ /* 0x002fc60003f25070 */
        /* <DEDUP_REMOVED lines=20> */
.L_x_1332:
[----:B------:R-:W-:-:S07]  /*9600*/  IMAD.MOV.U32 R87, RZ, RZ, R18 ;  /* 0x000000ffff577224 */ /* 0x000fce00078e0012 */
.L_x_1333:
[----:B------:R-:W-:Y:S05]  /*9610*/  BSYNC B2 ;  /* 0x0000000000027941 */ /* 0x000fea0003800000 */
.L_x_1331:
        /* <DEDUP_REMOVED lines=16> */
.L_x_1337:
[----:B------:R-:W-:Y:S05]  /*9720*/  BSYNC B3 ;  /* 0x0000000000037941 */ /* 0x000fea0003800000 */
.L_x_1336:
        /* <DEDUP_REMOVED lines=44> */
.L_x_1335:
[----:B------:R-:W-:Y:S05]  /*99f0*/  BSYNC B2 ;  /* 0x0000000000027941 */ /* 0x000fea0003800000 */
.L_x_1334:
[----:B------:R-:W0:Y:S01]  /*9a00*/  LDC R73, c[0x0][0x294] ;  /* 0x0000a500ff497b82 */ /* 0x000e220000000800 */
[----:B------:R-:W-:Y:S01]  /*9a10*/  HFMA2.MMA R74, -RZ, RZ, 0.1171875, 0 ;  /* 0x2f800000ff4a7435 */ /* 0x000fe200000001ff */
[----:B------:R-:W-:Y:S02]  /*9a20*/  I2FP.F32.U32 R9, R87 ;  /* 0x0000005700097245 */ /* 0x000fe40000201000 */
[----:B------:R-:W-:Y:S01]  /*9a30*/  ISETP.NE.U32.AND P2, PT, R54, RZ, PT ;  /* 0x000000ff3600720c */ /* 0x000fe20003f45070 */
[C---:B-----5:R-:W-:Y:S01]  /*9a40*/  IMAD.U32 R54, R68.reuse, 0x10000, RZ ;  /* 0x0001000044367824 */ /* 0x060fe200078e00ff */
[----:B------:R-:W-:Y:S02]  /*9a50*/  LOP3.LUT R5, R5, 0xffffffef, RZ, 0xc0, !PT ;  /* 0xffffffef05057812 */ /* 0x000fe400078ec0ff */
[----:B------:R-:W1:Y:S01]  /*9a60*/  LDC R75, c[0x0][0x298] ;  /* 0x0000a600ff4b7b82 */ /* 0x000e620000000800 */
[----:B------:R-:W-:Y:S02]  /*9a70*/  ISETP.NE.AND.EX P2, PT, R55, RZ, PT, P2 ;  /* 0x000000ff3700720c */ /* 0x000fe40003f45320 */
[----:B------:R-:W-:Y:S01]  /*9a80*/  FFMA.FTZ R9, R9, R74, 1.1641532182693481445e-10 ;  /* 0x2f00000009097423 */ /* 0x000fe2000001004a */
[----:B------:R-:W-:-:S04]  /*9a90*/  PRMT R68, R68, 0x7632, R68 ;  /* 0x0000763244447816 */ /* 0x000fc80000000044 */
[----:B0-----:R-:W-:Y:S01]  /*9aa0*/  FSETP.GTU.FTZ.AND P3, PT, R9, R73, PT ;  /* 0x000000490900720b */ /* 0x001fe20003f7c000 */
[----:B-1----:R-:W-:-:S12]  /*9ab0*/  FMUL.FTZ R54, R54, R75 ;  /* 0x0000004b36367220 */ /* 0x002fd80000410000 */
[----:B------:R-:W-:Y:S02]  /*9ac0*/  @P3 LOP3.LUT R5, R5, 0x10, RZ, 0xfc, !PT ;  /* 0x0000001005053812 */ /* 0x000fe400078efcff */
[----:B------:R-:W-:Y:S01]  /*9ad0*/  FSEL R54, R54, RZ, !P3 ;  /* 0x000000ff36367208 */ /* 0x000fe20005800000 */
[----:B------:R-:W-:Y:S06]  /*9ae0*/  @P2 BRA `(.L_x_1338) ;  /* 0x0000000000182947 */ /* 0x000fec0003800000 */
[----:B------:R-:W-:Y:S01]  /*9af0*/  IMAD.MOV.U32 R87, RZ, RZ, R88 ;  /* 0x000000ffff577224 */ /* 0x000fe200078e0058 */
[----:B------:R-:W-:Y:S06]  /*9b00*/  @!P0 BRA `(.L_x_1339) ;  /* 0x0000000400688947 */ /* 0x000fec0003800000 */
[----:B------:R-:W-:Y:S01]  /*9b10*/  IMAD.U32 R9, R60, 0x10000, RZ ;  /* 0x000100003c097824 */ /* 0x000fe200078e00ff */
[----:B------:R-:W-:-:S03]  /*9b20*/  MOV R87, R88 ;  /* 0x0000005800577202 */ /* 0x000fc60000000f00 */
[----:B------:R-:W-:Y:S01]  /*9b30*/  FADD.FTZ R54, R9, R54 ;  /* 0x0000003609367221 */ /* 0x000fe20000010000 */
[----:B------:R-:W-:Y:S06]  /*9b40*/  BRA `(.L_x_1339) ;  /* 0x0000000400587947 */ /* 0x000fec0003800000 */
.L_x_1338:
        /* <DEDUP_REMOVED lines=12> */
.L_x_1341:
[----:B------:R-:W-:-:S07]  /*9c10*/  IMAD.MOV.U32 R45, RZ, RZ, R18 ;  /* 0x000000ffff2d7224 */ /* 0x000fce00078e0012 */
.L_x_1342:
[----:B------:R-:W-:Y:S05]  /*9c20*/  BSYNC B2 ;  /* 0x0000000000027941 */ /* 0x000fea0003800000 */
.L_x_1340:
        /* <DEDUP_REMOVED lines=16> */
.L_x_1346:
[----:B------:R-:W-:Y:S05]  /*9d30*/  BSYNC B3 ;  /* 0x0000000000037941 */ /* 0x000fea0003800000 */
.L_x_1345:
        /* <DEDUP_REMOVED lines=44> */
.L_x_1344:
[----:B------:R-:W-:Y:S05]  /*a000*/  BSYNC B2 ;  /* 0x0000000000027941 */ /* 0x000fea0003800000 */
.L_x_1343:
        /* <DEDUP_REMOVED lines=10> */
.L_x_1339:
        /* <DEDUP_REMOVED lines=12> */
.L_x_1348:
[----:B------:R-:W-:-:S07]  /*a170*/  IMAD.MOV.U32 R55, RZ, RZ, R18 ;  /* 0x000000ffff377224 */ /* 0x000fce00078e0012 */
.L_x_1349:
[----:B------:R-:W-:Y:S05]  /*a180*/  BSYNC B2 ;  /* 0x0000000000027941 */ /* 0x000fea0003800000 */
.L_x_1347:
        /* <DEDUP_REMOVED lines=16> */
.L_x_1353:
[----:B------:R-:W-:Y:S05]  /*a290*/  BSYNC B3 ;  /* 0x0000000000037941 */ /* 0x000fea0003800000 */
.L_x_1352:
        /* <DEDUP_REMOVED lines=44> */
.L_x_1351:
[----:B------:R-:W-:Y:S05]  /*a560*/  BSYNC B2 ;  /* 0x0000000000027941 */ /* 0x000fea0003800000 */
.L_x_1350:
        /* <DEDUP_REMOVED lines=16> */
.L_x_1354:
        /* <DEDUP_REMOVED lines=12> */
.L_x_1357:
[----:B------:R-:W-:-:S07]  /*a730*/  IMAD.MOV.U32 R47, RZ, RZ, R18 ;  /* 0x000000ffff2f7224 */ /* 0x000fce00078e0012 */
.L_x_1358:
[----:B------:R-:W-:Y:S05]  /*a740*/  BSYNC B2 ;  /* 0x0000000000027941 */ /* 0x000fea0003800000 */
.L_x_1356:
[----:B------:R-:W-:Y:S01]  /*a750*/  ISETP.NE.AND P3, PT, R87, 0x4, PT ;  /* 0x000000045700780c */ /* 0x000fe20003f65270 */
[----:B------:R-:W-:-:S12]  /*a760*/  BSSY B2, `(.L_x_1359) ;  /* 0x000003c000027945 */ /* 0x000fd80003800000 */
[----:B------:R-:W-:Y:S05]  /*a770*/  @P3 BRA `(.L_x_1360) ;  /* 0x0000000000e83947 */ /* 0x000fea0003800000 */
[----:B------:R-:W-:Y:S01]  /*a780*/  IADD3 R3, R3, 0x1, RZ ;  /* 0x0000000103037810 */ /* 0x000fe20007ffe0ff */
[----:B------:R-:W-:Y:S03]  /*a790*/  BSSY B3, `(.L_x_1361) ;  /* 0x000000c000037945 */ /* 0x000fe60003800000 */
[C---:B------:R-:W-:Y:S01]  /*a7a0*/  ISETP.NE.AND P3, PT, R3.reuse, RZ, PT ;  /* 0x000000ff0300720c */ /* 0x040fe20003f65270 */
[----:B------:R-:W-:-:S12]  /*a7b0*/  IMAD.HI.U32 R134, R3, -0x2daee0ad, RZ ;  /* 0xd2511f5303867827 */ /* 0x000fd800078e00ff */
[----:B------:R-:W-:Y:S05]  /*a7c0*/  @P3 BRA `(.L_x_1362) ;  /* 0x0000000000203947 */ /* 0x000fea0003800000 */
[----:B------:R-:W-:-:S05]  /*a7d0*/  VIADD R2, R2, 0x1 ;  /* 0x0000000102027836 */ /* 0x000fca0000000000 */
[----:B------:R-:W-:-:S13]  /*a7e0*/  ISETP.NE.AND P3, PT, R2, RZ, PT ;  /* 0x000000ff0200720c */ /* 0x000fda0003f65270 */
[----:B------:R-:W-:Y:S01]  /*a7f0*/  @!P3 VIADD R0, R0, 0x1 ;  /* 0x000000010000b836 */ /* 0x000fe20000000000 */
[----:B------:R-:W-:Y:S02]  /*a800*/  @!P3 IADD3 R7, R43, 0x1, RZ ;  /* 0x000000012b07b810 */ /* 0x000fe40007ffe0ff */
[----:B------:R-:W-:Y:S02]  /*a810*/  @!P3 MOV R2, RZ ;  /* 0x000000ff0002b202 */ /* 0x000fe40000000f00 */
[----:B------:R-:W-:-:S13]  /*a820*/  ISETP.NE.AND P4, PT, R0, RZ, !P3 ;  /* 0x000000ff0000720c */ /* 0x000fda0005f85270 */
[----:B------:R-:W-:-:S04]  /*a830*/  @P4 IMAD.MOV R7, RZ, RZ, R43 ;  /* 0x000000ffff074224 */ /* 0x000fc800078e022b */
[----:B------:R-:W-:-:S07]  /*a840*/  @!P3 IMAD.MOV.U32 R43, RZ, RZ, R7 ;  /* 0x000000ffff2bb224 */ /* 0x000fce00078e0007 */
.L_x_1362:
[----:B------:R-:W-:Y:S05]  /*a850*/  BSYNC B3 ;  /* 0x0000000000037941 */ /* 0x000fea0003800000 */
.L_x_1361:
[----:B------:R-:W-:Y:S01]  /*a860*/  LOP3.LUT R134, R134, UR7, R43, 0x96, !PT ;  /* 0x0000000786867c12 */ /* 0x000fe2000f8e962b */
[----:B------:R-:W-:Y:S01]  /*a870*/  IMAD.HI.U32 R142, R0, -0x326172a9, RZ ;  /* 0xcd9e8d57008e7827 */ /* 0x000fe200078e00ff */
[----:B------:R-:W-:-:S03]  /*a880*/  HFMA2.MMA R87, -RZ, RZ, 0, 0 ;  /* 0x00000000ff577435 */ /* 0x000fc600000001ff */
        /* <DEDUP_REMOVED lines=41> */
.L_x_1360:
[----:B------:R-:W-:Y:S05]  /*ab20*/  BSYNC B2 ;  /* 0x0000000000027941 */ /* 0x000fea0003800000 */
.L_x_1359:
[----:B------:R-:W-:-:S05]  /*ab30*/  I2FP.F32.U32 R9, R47 ;  /* 0x0000002f00097245 */ /* 0x000fca0000201000 */
[----:B------:R-:W-:-:S05]  /*ab40*/  FFMA.FTZ R9, R9, R74, 1.1641532182693481445e-10 ;  /* 0x2f00000009097423 */ /* 0x000fca000001004a */
[----:B------:R-:W-:Y:S02]  /*ab50*/  FSETP.GTU.FTZ.AND P3, PT, R9, R73, PT ;  /* 0x000000490900720b */ /* 0x000fe40003f7c000 */
[----:B------:R-:W-:Y:S02]  /*ab60*/  PRMT R9, R64, 0x7632, R9 ;  /* 0x0000763240097816 */ /* 0x000fe40000000009 */
[----:B------:R-:W-:-:S03]  /*ab70*/  SEL R47, RZ, 0x1, P3 ;  /* 0x00000001ff2f7807 */ /* 0x000fc60001800000 */
[----:B------:R-:W-:-:S04]  /*ab80*/  IMAD.U32 R9, R9, 0x10000, RZ ;  /* 0x0001000009097824 */ /* 0x000fc800078e00ff */
[----:B------:R-:W-:-:S05]  /*ab90*/  FMUL.FTZ R9, R9, R75 ;  /* 0x0000004b09097220 */ /* 0x000fca0000410000 */
[----:B------:R-:W-:-:S05]  /*aba0*/  FSEL R9, R9, RZ, !P3 ;  /* 0x000000ff09097208 */ /* 0x000fca0005800000 */
[----:B------:R-:W-:Y:S01]  /*abb0*/  FADD.FTZ R55, R9, R55 ;  /* 0x0000003709377221 */ /* 0x000fe20000010000 */
[----:B------:R-:W-:-:S05]  /*abc0*/  @P0 PRMT R9, R60, 0x7632, R9 ;  /* 0x000076323c090816 */ /* 0x000fca0000000009 */
[----:B------:R-:W-:-:S04]  /*abd0*/  @P0 IMAD.U32 R9, R9, 0x10000, RZ ;  /* 0x0001000009090824 */ /* 0x000fc800078e00ff */
[----:B------:R-:W-:-:S07]  /*abe0*/  @P0 FADD.FTZ R55, R9, R55 ;  /* 0x0000003709370221 */ /* 0x000fce0000010000 */
.L_x_1355:
[C---:B------:R-:W-:Y:S01]  /*abf0*/  ISETP.NE.AND P3, PT, R87.reuse, 0x1, PT ;  /* 0x000000015700780c */ /* 0x040fe20003f65270 */
[----:B------:R-:W-:Y:S01]  /*ac00*/  BSSY B2, `(.L_x_1363) ;  /* 0x000000c000027945 */ /* 0x000fe20003800000 */
[----:B------:R-:W-:-:S11]  /*ac10*/  IADD3 R9, R87, 0x1, RZ ;  /* 0x0000000157097810 */ /* 0x000fd60007ffe0ff */
        /* <DEDUP_REMOVED lines=9> */
.L_x_1364:
[----:B------:R-:W-:-:S07]  /*acb0*/  IMAD.MOV.U32 R68, RZ, RZ, R18 ;  /* 0x000000ffff447224 */ /* 0x000fce00078e0012 */
.L_x_1365:
[----:B------:R-:W-:Y:S05]  /*acc0*/  BSYNC B2 ;  /* 0x0000000000027941 */ /* 0x000fea0003800000 */
.L_x_1363:
        /* <DEDUP_REMOVED lines=14> */
[----:B------:R-:W-:-:S05]  /*adb0*/  @P4 IADD3 R7, R43, RZ, RZ ;  /* 0x000000ff2b074210 */ /* 0x000fca0007ffe0ff */
[----:B------:R-:W-:-:S07]  /*adc0*/  @!P3 IMAD.MOV.U32 R43, RZ, RZ, R7 ;  /* 0x000000ffff2bb224 */ /* 0x000fce00078e0007 */
.L_x_1369:
[----:B------:R-:W-:Y:S05]  /*add0*/  BSYNC B3 ;  /* 0x0000000000037941 */ /* 0x000fea0003800000 */
.L_x_1368:
        /* <DEDUP_REMOVED lines=38> */
[----:B------:R-:W-:-:S05]  /*b040*/  IMAD.WIDE.U32 R134, R134, -0x2daee0ad, RZ ;  /* 0xd2511f5386867825 */ /* 0x000fca00078e00ff */
[----:B------:R-:W-:Y:S02]  /*b050*/  LOP3.LUT R8, R135, UR35, R8, 0x96, !PT ;  /* 0x0000002387087c12 */ /* 0x000fe4000f8e9608 */
[----:B------:R-:W-:Y:S01]  /*b060*/  MOV R20, R134 ;  /* 0x0000008600147202 */ /* 0x000fe20000000f00 */
[----:B------:R-:W-:-:S04]  /*b070*/  IMAD.WIDE.U32 R134, R7, -0x326172a9, RZ ;  /* 0xcd9e8d5707867825 */ /* 0x000fc800078e00ff */
[----:B------:R-:W-:Y:S01]  /*b080*/  IMAD.MOV.U32 R18, RZ, RZ, R134 ;  /* 0x000000ffff127224 */ /* 0x000fe200078e0086 */
[----:B------:R-:W-:-:S07]  /*b090*/  LOP3.LUT R7, R135, UR24, R142, 0x96, !PT ;  /* 0x0000001887077c12 */ /* 0x000fce000f8e968e */
.L_x_1367:
[----:B------:R-:W-:Y:S05]  /*b0a0*/  BSYNC B2 ;  /* 0x0000000000027941 */ /* 0x000fea0003800000 */
.L_x_1366:
[----:B------:R-:W-:Y:S02]  /*b0b0*/  I2FP.F32.U32 R68, R68 ;  /* 0x0000004400447245 */ /* 0x000fe40000201000 */
[----:B------:R-:W-:Y:S02]  /*b0c0*/  SHF.L.U32 R87, R69, 0x10, RZ ;  /* 0x0000001045577819 */ /* 0x000fe400000006ff */
[----:B------:R-:W-:Y:S01]  /*b0d0*/  LOP3.LUT R5, R5, 0xfffffffb, RZ, 0xc0, !PT ;  /* 0xfffffffb05057812 */ /* 0x000fe200078ec0ff */
[----:B------:R-:W-:Y:S01]  /*b0e0*/  FFMA.FTZ R68, R68, R74, 1.1641532182693481445e-10 ;  /* 0x2f00000044447423 */ /* 0x000fe2000001004a */
[----:B------:R-:W-:Y:S01]  /*b0f0*/  PRMT R88, R69, 0x7632, R88 ;  /* 0x0000763245587816 */ /* 0x000fe20000000058 */
[----:B------:R-:W-:-:S03]  /*b100*/  FMUL.FTZ R87, R87, R75 ;  /* 0x0000004b57577220 */ /* 0x000fc60000410000 */
        /* <DEDUP_REMOVED lines=10> */
.L_x_1370:
        /* <DEDUP_REMOVED lines=12> */
.L_x_1373:
[----:B------:R-:W-:-:S07]  /*b270*/  IMAD.MOV.U32 R48, RZ, RZ, R18 ;  /* 0x000000ffff307224 */ /* 0x000fce00078e0012 */
.L_x_1374:
[----:B------:R-:W-:Y:S05]  /*b280*/  BSYNC B2 ;  /* 0x0000000000027941 */ /* 0x000fea0003800000 */
.L_x_1372:
        /* <DEDUP_REMOVED lines=16> */
.L_x_1378:
[----:B------:R-:W-:Y:S05]  /*b390*/  BSYNC B3 ;  /* 0x0000000000037941 */ /* 0x000fea0003800000 */
.L_x_1377:
        /* <DEDUP_REMOVED lines=44> */
.L_x_1376:
[----:B------:R-:W-:Y:S05]  /*b660*/  BSYNC B2 ;  /* 0x0000000000027941 */ /* 0x000fea0003800000 */
.L_x_1375:
[----:B------:R-:W-:-:S05]  /*b670*/  I2FP.F32.U32 R9, R48 ;  /* 0x0000003000097245 */ /* 0x000fca0000201000 */
[----:B------:R-:W-:-:S05]  /*b680*/  FFMA.FTZ R9, R9, R74, 1.1641532182693481445e-10 ;  /* 0x2f00000009097423 */ /* 0x000fca000001004a */
[----:B------:R-:W-:Y:S01]  /*b690*/  FSETP.GTU.FTZ.AND P3, PT, R9, R73, PT ;  /* 0x000000490900720b */ /* 0x000fe20003f7c000 */
[----:B------:R-:W-:-:S03]  /*b6a0*/  IMAD.U32 R9, R65, 0x10000, RZ ;  /* 0x0001000041097824 */ /* 0x000fc600078e00ff */
[----:B------:R-:W-:Y:S01]  /*b6b0*/  SEL R48, RZ, 0x1, P3 ;  /* 0x00000001ff307807 */ /* 0x000fe20001800000 */
[----:B------:R-:W-:-:S05]  /*b6c0*/  FMUL.FTZ R9, R9, R75 ;  /* 0x0000004b09097220 */ /* 0x000fca0000410000 */
[----:B------:R-:W-:-:S05]  /*b6d0*/  FSEL R9, R9, RZ, !P3 ;  /* 0x000000ff09097208 */ /* 0x000fca0005800000 */
[----:B------:R-:W-:Y:S01]  /*b6e0*/  FADD.FTZ R87, R9, R87 ;  /* 0x0000005709577221 */ /* 0x000fe20000010000 */
[----:B------:R-:W-:-:S04]  /*b6f0*/  @P0 IMAD.U32 R9, R61, 0x10000, RZ ;  /* 0x000100003d090824 */ /* 0x000fc800078e00ff */
[----:B------:R-:W-:-:S07]  /*b700*/  @P0 FADD.FTZ R87, R9, R87 ;  /* 0x0000005709570221 */ /* 0x000fce0000010000 */
.L_x_1371:
        /* <DEDUP_REMOVED lines=12> */
.L_x_1380:
[----:B------:R-:W-:-:S07]  /*b7d0*/  IMAD.MOV.U32 R103, RZ, RZ, R18 ;  /* 0x000000ffff677224 */ /* 0x000fce00078e0012 */
.L_x_1381:
[----:B------:R-:W-:Y:S05]  /*b7e0*/  BSYNC B2 ;  /* 0x0000000000027941 */ /* 0x000fea0003800000 */
.L_x_1379:
        /* <DEDUP_REMOVED lines=16> */
.L_x_1385:
[----:B------:R-:W-:Y:S05]  /*b8f0*/  BSYNC B3 ;  /* 0x0000000000037941 */ /* 0x000fea0003800000 */
.L_x_1384:
        /* <DEDUP_REMOVED lines=44> */
.L_x_1383:
[----:B------:R-:W-:Y:S05]  /*bbc0*/  BSYNC B2 ;  /* 0x0000000000027941 */ /* 0x000fea0003800000 */
.L_x_1382:
[----:B------:R-:W-:Y:S02]  /*bbd0*/  I2FP.F32.U32 R68, R103 ;  /* 0x0000006700447245 */ /* 0x000fe40000201000 */
[----:B------:R-:W-:Y:S02]  /*bbe0*/  SHF.L.U32 R88, R88, 0x10, RZ ;  /* 0x0000001058587819 */ /* 0x000fe400000006ff */
[----:B------:R-:W-:Y:S01]  /*bbf0*/  LOP3.LUT R5, R5, 0xfffffffd, RZ, 0xc0, !PT ;  /* 0xfffffffd05057812 */ /* 0x000fe200078ec0ff */
[----:B------:R-:W-:Y:S02]  /*bc00*/  FFMA.FTZ R68, R68, R74, 1.1641532182693481445e-10 ;  /* 0x2f00000044447423 */ /* 0x000fe4000001004a */
[----:B------:R-:W-:-:S03]  /*bc10*/  FMUL.FTZ R88, R88, R75 ;  /* 0x0000004b58587220 */ /* 0x000fc60000410000 */
        /* <DEDUP_REMOVED lines=11> */
.L_x_1386:
        /* <DEDUP_REMOVED lines=12> */
.L_x_1389:
[----:B------:R-:W-:-:S07]  /*bd90*/  IMAD.MOV.U32 R49, RZ, RZ, R18 ;  /* 0x000000ffff317224 */ /* 0x000fce00078e0012 */
.L_x_1390:
[----:B------:R-:W-:Y:S05]  /*bda0*/  BSYNC B2 ;  /* 0x0000000000027941 */ /* 0x000fea0003800000 */
.L_x_1388:
        /* <DEDUP_REMOVED lines=16> */
.L_x_1394:
[----:B------:R-:W-:Y:S05]  /*beb0*/  BSYNC B3 ;  /* 0x0000000000037941 */ /* 0x000fea0003800000 */
.L_x_1393:
        /* <DEDUP_REMOVED lines=44> */
.L_x_1392:
[----:B------:R-:W-:Y:S05]  /*c180*/  BSYNC B2 ;  /* 0x0000000000027941 */ /* 0x000fea0003800000 */
.L_x_1391:
        /* <DEDUP_REMOVED lines=12> */
.L_x_1387:
        /* <DEDUP_REMOVED lines=12> */
.L_x_1396:
[----:B------:R-:W-:-:S07]  /*c310*/  IMAD.MOV.U32 R103, RZ, RZ, R18 ;  /* 0x000000ffff677224 */ /* 0x000fce00078e0012 */
.L_x_1397:
[----:B------:R-:W-:Y:S05]  /*c320*/  BSYNC B2 ;  /* 0x0000000000027941 */ /* 0x000fea0003800000 */
.L_x_1395:
        /* <DEDUP_REMOVED lines=16> */
.L_x_1401:
[----:B------:R-:W-:Y:S05]  /*c430*/  BSYNC B3 ;  /* 0x0000000000037941 */ /* 0x000fea0003800000 */
.L_x_1400:
        /* <DEDUP_REMOVED lines=44> */
.L_x_1399:
[----:B------:R-:W-:Y:S05]  /*c700*/  BSYNC B2 ;  /* 0x0000000000027941 */ /* 0x000fea0003800000 */
.L_x_1398:
        /* <DEDUP_REMOVED lines=16> */
.L_x_1402:
        /* <DEDUP_REMOVED lines=12> */
.L_x_1405:
[----:B------:R-:W-:-:S07]  /*c8d0*/  IMAD.MOV.U32 R50, RZ, RZ, R18 ;  /* 0x000000ffff327224 */ /* 0x000fce00078e0012 */
.L_x_1406:
[----:B------:R-:W-:Y:S05]  /*c8e0*/  BSYNC B2 ;  /* 0x0000000000027941 */ /* 0x000fea0003800000 */
.L_x_1404:
        /* <DEDUP_REMOVED lines=16> */
.L_x_1410:
[----:B------:R-:W-:Y:S05]  /*c9f0*/  BSYNC B3 ;  /* 0x0000000000037941 */ /* 0x000fea0003800000 */
.L_x_1409:
        /* <DEDUP_REMOVED lines=44> */
.L_x_1408:
[----:B------:R-:W-:Y:S05]  /*ccc0*/  BSYNC B2 ;  /* 0x0000000000027941 */ /* 0x000fea0003800000 */
.L_x_1407:
        /* <DEDUP_REMOVED lines=10> */
.L_x_1403:
        /* <DEDUP_REMOVED lines=12> */
.L_x_1412:
[----:B------:R-:W-:-:S07]  /*ce30*/  IMAD.MOV.U32 R104, RZ, RZ, R18 ;  /* 0x000000ffff687224 */ /* 0x000fce00078e0012 */
.L_x_1413:
[----:B------:R-:W-:Y:S05]  /*ce40*/  BSYNC B2 ;  /* 0x0000000000027941 */ /* 0x000fea0003800000 */
.L_x_1411:
        /* <DEDUP_REMOVED lines=16> */
.L_x_1417:
[----:B------:R-:W-:Y:S05]  /*cf50*/  BSYNC B3 ;  /* 0x0000000000037941 */ /* 0x000fea0003800000 */
.L_x_1416:
        /* <DEDUP_REMOVED lines=44> */
.L_x_1415:
[----:B------:R-:W-:Y:S05]  /*d220*/  BSYNC B2 ;  /* 0x0000000000027941 */ /* 0x000fea0003800000 */
.L_x_1414:
[----:B------:R-:W-:Y:S02]  /*d230*/  I2FP.F32.U32 R68, R104 ;  /* 0x0000006800447245 */ /* 0x000fe40000201000 */
[----:B------:R-:W-:-:S03]  /*d240*/  SHF.L.U32 R70, R70, 0x10, RZ ;  /* 0x0000001046467819 */ /* 0x000fc600000006ff */
[----:B------:R-:W-:Y:S02]  /*d250*/  FFMA.FTZ R68, R68, R74, 1.1641532182693481445e-10 ;  /* 0x2f00000044447423 */ /* 0x000fe4000001004a */
[----:B------:R-:W-:-:S03]  /*d260*/  FMUL.FTZ R70, R70, R75 ;  /* 0x0000004b46467220 */ /* 0x000fc60000410000 */
        /* <DEDUP_REMOVED lines=10> */
.L_x_1418:
        /* <DEDUP_REMOVED lines=12> */
.L_x_1421:
[----:B------:R-:W-:-:S07]  /*d3d0*/  IMAD.MOV.U32 R51, RZ, RZ, R18 ;  /* 0x000000ffff337224 */ /* 0x000fce00078e0012 */
.L_x_1422:
[----:B------:R-:W-:Y:S05]  /*d3e0*/  BSYNC B2 ;  /* 0x0000000000027941 */ /* 0x000fea0003800000 */
.L_x_1420:
        /* <DEDUP_REMOVED lines=16> */
.L_x_1426:
[----:B------:R-:W-:Y:S05]  /*d4f0*/  BSYNC B3 ;  /* 0x0000000000037941 */ /* 0x000fea0003800000 */
.L_x_1425:
        /* <DEDUP_REMOVED lines=44> */
.L_x_1424:
[----:B------:R-:W-:Y:S05]  /*d7c0*/  BSYNC B2 ;  /* 0x0000000000027941 */ /* 0x000fea0003800000 */
.L_x_1423:
        /* <DEDUP_REMOVED lines=12> */
.L_x_1419:
        /* <DEDUP_REMOVED lines=12> */
.L_x_1428:
[----:B------:R-:W-:-:S07]  /*d950*/  IMAD.MOV.U32 R70, RZ, RZ, R18 ;  /* 0x000000ffff467224 */ /* 0x000fce00078e0012 */
.L_x_1429:
[----:B------:R-:W-:Y:S05]  /*d960*/  BSYNC B2 ;  /* 0x0000000000027941 */ /* 0x000fea0003800000 */
.L_x_1427:
        /* <DEDUP_REMOVED lines=16> */
.L_x_1433:
[----:B------:R-:W-:Y:S05]  /*da70*/  BSYNC B3 ;  /* 0x0000000000037941 */ /* 0x000fea0003800000 */
.L_x_1432:
        /* <DEDUP_REMOVED lines=44> */
.L_x_1431:
[----:B------:R-:W-:Y:S05]  /*dd40*/  BSYNC B2 ;  /* 0x0000000000027941 */ /* 0x000fea0003800000 */
.L_x_1430:
[----:B------:R-:W-:Y:S02]  /*dd50*/  I2FP.F32.U32 R68, R70 ;  /* 0x0000004600447245 */ /* 0x000fe40000201000 */
[C---:B------:R-:W-:Y:S02]  /*dd60*/  SHF.L.U32 R119, R71.reuse, 0x10, RZ ;  /* 0x0000001047777819 */ /* 0x040fe400000006ff */
[----:B------:R-:W-:Y:S01]  /*dd70*/  PRMT R120, R71, 0x7632, R120 ;  /* 0x0000763247787816 */ /* 0x000fe20000000078 */
[----:B------:R-:W-:Y:S02]  /*dd80*/  FFMA.FTZ R68, R68, R74, 1.1641532182693481445e-10 ;  /* 0x2f00000044447423 */ /* 0x000fe4000001004a */
[----:B------:R-:W-:-:S03]  /*dd90*/  FMUL.FTZ R119, R119, R75 ;  /* 0x0000004b77777220 */ /* 0x000fc60000410000 */
        /* <DEDUP_REMOVED lines=9> */
.L_x_1434:
        /* <DEDUP_REMOVED lines=12> */
.L_x_1437:
[----:B------:R-:W-:-:S07]  /*def0*/  IMAD.MOV.U32 R52, RZ, RZ, R18 ;  /* 0x000000ffff347224 */ /* 0x000fce00078e0012 */
.L_x_1438:
[----:B------:R-:W-:Y:S05]  /*df00*/  BSYNC B2 ;  /* 0x0000000000027941 */ /* 0x000fea0003800000 */
.L_x_1436:
        /* <DEDUP_REMOVED lines=16> */
.L_x_1442:
[----:B------:R-:W-:Y:S05]  /*e010*/  BSYNC B3 ;  /* 0x0000000000037941 */ /* 0x000fea0003800000 */
.L_x_1441:
        /* <DEDUP_REMOVED lines=43> */
[----:B------:R-:W-:-:S11]  /*e2d0*/  HFMA2.MMA R69, -RZ, RZ, 0, 0 ;  /* 0x00000000ff457435 */ /* 0x000fd600000001ff */
.L_x_1440:
[----:B------:R-:W-:Y:S05]  /*e2e0*/  BSYNC B2 ;  /* 0x0000000000027941 */ /* 0x000fea0003800000 */
.L_x_1439:
        /* <DEDUP_REMOVED lines=10> */
.L_x_1435:
        /* <DEDUP_REMOVED lines=12> */
.L_x_1444:
[----:B------:R-:W-:-:S07]  /*e450*/  IMAD.MOV.U32 R134, RZ, RZ, R18 ;  /* 0x000000ffff867224 */ /* 0x000fce00078e0012 */
.L_x_1445:
[----:B------:R-:W-:Y:S05]  /*e460*/  BSYNC B2 ;  /* 0x0000000000027941 */ /* 0x000fea0003800000 */
.L_x_1443:
        /* <DEDUP_REMOVED lines=16> */
.L_x_1449:
[----:B------:R-:W-:Y:S05]  /*e570*/  BSYNC B3 ;  /* 0x0000000000037941 */ /* 0x000fea0003800000 */
.L_x_1448:
        /* <DEDUP_REMOVED lines=38> */
[----:B------:R-:W-:Y:S02]  /*e7e0*/  LOP3.LUT R8, R69, UR35, R8, 0x96, !PT ;  /* 0x0000002345087c12 */ /* 0x000fe4000f8e9608 */
[----:B------:R-:W-:Y:S01]  /*e7f0*/  MOV R20, R68 ;  /* 0x0000004400147202 */ /* 0x000fe20000000f00 */
[----:B------:R-:W-:-:S04]  /*e800*/  IMAD.WIDE.U32 R68, R7, -0x326172a9, RZ ;  /* 0xcd9e8d5707447825 */ /* 0x000fc800078e00ff */
[----:B------:R-:W-:Y:S01]  /*e810*/  IMAD.MOV.U32 R18, RZ, RZ, R68 ;  /* 0x000000ffff127224 */ /* 0x000fe200078e0044 */
[----:B------:R-:W-:Y:S01]  /*e820*/  LOP3.LUT R7, R69, UR24, R70, 0x96, !PT ;  /* 0x0000001845077c12 */ /* 0x000fe2000f8e9646 */
[----:B------:R-:W-:-:S07]  /*e830*/  IMAD.MOV.U32 R68, RZ, RZ, RZ ;  /* 0x000000ffff447224 */ /* 0x000fce00078e00ff */
.L_x_1447:
[----:B------:R-:W-:Y:S05]  /*e840*/  BSYNC B2 ;  /* 0x0000000000027941 */ /* 0x000fea0003800000 */
.L_x_1446:
        /* <DEDUP_REMOVED lines=14> */
.L_x_1450:
        /* <DEDUP_REMOVED lines=12> */
.L_x_1453:
[----:B------:R-:W-:-:S07]  /*e9f0*/  IMAD.MOV.U32 R53, RZ, RZ, R18 ;  /* 0x000000ffff357224 */ /* 0x000fce00078e0012 */
.L_x_1454:
[----:B------:R-:W-:Y:S05]  /*ea00*/  BSYNC B2 ;  /* 0x0000000000027941 */ /* 0x000fea0003800000 */
.L_x_1452:
        /* <DEDUP_REMOVED lines=16> */
.L_x_1458:
[----:B------:R-:W-:Y:S05]  /*eb10*/  BSYNC B3 ;  /* 0x0000000000037941 */ /* 0x000fea0003800000 */
.L_x_1457:
        /* <DEDUP_REMOVED lines=44> */
.L_x_1456:
[----:B------:R-:W-:Y:S05]  /*ede0*/  BSYNC B2 ;  /* 0x0000000000027941 */ /* 0x000fea0003800000 */
.L_x_1455:
[----:B------:R-:W-:-:S05]  /*edf0*/  I2FP.F32.U32 R53, R53 ;  /* 0x0000003500357245 */ /* 0x000fca0000201000 */
[----:B------:R-:W-:-:S05]  /*ee00*/  FFMA.FTZ R53, R53, R74, 1.1641532182693481445e-10 ;  /* 0x2f00000035357423 */ /* 0x000fca000001004a */
[----:B------:R-:W-:Y:S02]  /*ee10*/  FSETP.GTU.FTZ.AND P2, PT, R53, R73, PT ;  /* 0x000000493500720b */ /* 0x000fe40003f5c000 */
[----:B------:R-:W-:-:S05]  /*ee20*/  PRMT R53, R67, 0x7632, R53 ;  /* 0x0000763243357816 */ /* 0x000fca0000000035 */
[----:B------:R-:W-:-:S04]  /*ee30*/  IMAD.U32 R53, R53, 0x10000, RZ ;  /* 0x0001000035357824 */ /* 0x000fc800078e00ff */
[----:B------:R-:W-:-:S05]  /*ee40*/  FMUL.FTZ R53, R53, R75 ;  /* 0x0000004b35357220 */ /* 0x000fca0000410000 */
[----:B------:R-:W-:-:S05]  /*ee50*/  FSEL R53, R53, RZ, !P2 ;  /* 0x000000ff35357208 */ /* 0x000fca0005000000 */
[----:B------:R-:W-:Y:S01]  /*ee60*/  FADD.FTZ R120, R53, R120 ;  /* 0x0000007835787221 */ /* 0x000fe20000010000 */
[----:B------:R-:W-:-:S05]  /*ee70*/  @P0 PRMT R53, R63, 0x7632, R53 ;  /* 0x000076323f350816 */ /* 0x000fca0000000035 */
[----:B------:R-:W-:-:S04]  /*ee80*/  @P0 IMAD.U32 R53, R53, 0x10000, RZ ;  /* 0x0001000035350824 */ /* 0x000fc800078e00ff */
[----:B------:R-:W-:Y:S01]  /*ee90*/  @P0 FADD.FTZ R120, R53, R120 ;  /* 0x0000007835780221 */ /* 0x000fe20000010000 */
[----:B------:R-:W-:-:S07]  /*eea0*/  SEL R53, RZ, 0x1, P2 ;  /* 0x00000001ff357807 */ /* 0x000fce0001000000 */
.L_x_1451:
[----:B------:R-:W-:Y:S02]  /*eeb0*/  LEA R74, P0, R72, UR28, 0x4 ;  /* 0x0000001c484a7c11 */ /* 0x000fe4000f8020ff */
[----:B------:R-:W-:Y:S02]  /*eec0*/  F2FP.BF16.F32.PACK_AB R71, R120, R119 ;  /* 0x000000777847723e */ /* 0x000fe400000010ff */
[----:B------:R-:W-:Y:S02]  /*eed0*/  LEA.HI.X R75, R72, UR29, RZ, 0x4, P0 ;  /* 0x0000001d484b7c11 */ /* 0x000fe400080f24ff */
[----:B------:R-:W-:Y:S02]  /*eee0*/  F2FP.BF16.F32.PACK_AB R70, R104, R103 ;  /* 0x000000676846723e */ /* 0x000fe400000010ff */
[----:B------:R-:W-:Y:S02]  /*eef0*/  F2FP.BF16.F32.PACK_AB R69, R88, R87 ;  /* 0x000000575845723e */ /* 0x000fe400000010ff */
[----:B------:R-:W-:-:S02]  /*ef00*/  F2FP.BF16.F32.PACK_AB R68, R55, R54 ;  /* 0x000000363744723e */ /* 0x000fc400000010ff */
[----:B------:R-:W-:Y:S02]  /*ef10*/  SEL R73, RZ, 0x1000000, P5 ;  /* 0x01000000ff497807 */ /* 0x000fe40002800000 */
[C---:B------:R-:W-:Y:S01]  /*ef20*/  LOP3.LUT P6, RZ, R5.reuse, 0x8, RZ, 0xc0, !PT ;  /* 0x0000000805ff7812 */ /* 0x040fe200078cc0ff */
[----:B------:R0:W-:Y:S01]  /*ef30*/  STG.E.128 desc[UR4][R74.64], R68 ;  /* 0x000000444a007986 */ /* 0x0001e2000c101d04 */
[C---:B------:R-:W-:Y:S02]  /*ef40*/  LOP3.LUT P0, RZ, R5.reuse, 0x4, RZ, 0xc0, !PT ;  /* 0x0000000405ff7812 */ /* 0x040fe4000780c0ff */
[C---:B------:R-:W-:Y:S02]  /*ef50*/  LOP3.LUT P5, RZ, R5.reuse, 0x1, RZ, 0xc0, !PT ;  /* 0x0000000105ff7812 */ /* 0x040fe400078ac0ff */
[----:B------:R-:W-:Y:S02]  /*ef60*/  LOP3.LUT P2, RZ, R5, 0x10, RZ, 0xc0, !PT ;  /* 0x0000001005ff7812 */ /* 0x000fe4000784c0ff */
[----:B------:R-:W-:-:S02]  /*ef70*/  SHF.L.U32 R134, R72, 0x3, RZ ;  /* 0x0000000348867819 */ /* 0x000fc400000006ff */
[----:B0-----:R-:W-:Y:S02]  /*ef80*/  SEL R69, RZ, 0x10000, P4 ;  /* 0x00010000ff457807 */ /* 0x001fe40002000000 */
[----:B------:R-:W-:Y:S02]  /*ef90*/  LOP3.LUT P4, RZ, R5, 0x2, RZ, 0xc0, !PT ;  /* 0x0000000205ff7812 */ /* 0x000fe4000788c0ff */
[----:B------:R-:W-:Y:S02]  /*efa0*/  SEL R70, RZ, 0x100, P3 ;  /* 0x00000100ff467807 */ /* 0x000fe40001800000 */
[----:B------:R-:W-:Y:S02]  /*efb0*/  SEL R68, RZ, 0x1, P4 ;  /* 0x00000001ff447807 */ /* 0x000fe40002000000 */
[----:B------:R-:W-:Y:S02]  /*efc0*/  LOP3.LUT R73, R70, R73, R69, 0xfe, !PT ;  /* 0x0000004946497212 */ /* 0x000fe400078efe45 */
[----:B------:R-:W-:Y:S01]  /*efd0*/  SEL R71, RZ, 0x1, P5 ;  /* 0x00000001ff477807 */ /* 0x000fe20002800000 */
[----:B------:R-:W-:Y:S01]  /*efe0*/  IMAD.WIDE.U32 R68, R68, 0x1000000, RZ ;  /* 0x0100000044447825 */ /* 0x000fe200078e00ff */
[----:B------:R-:W-:-:S02]  /*eff0*/  SEL R70, RZ, 0x1, P0 ;  /* 0x00000001ff467807 */ /* 0x000fc40000000000 */
[----:B------:R-:W-:Y:S02]  /*f000*/  SEL R74, RZ, 0x1, P6 ;  /* 0x00000001ff4a7807 */ /* 0x000fe40003000000 */
[----:B------:R-:W-:Y:S01]  /*f010*/  LOP3.LUT R69, R69, R73, R71, 0xfe, !PT ;  /* 0x0000004945457212 */ /* 0x000fe200078efe47 */
[----:B------:R-:W-:Y:S01]  /*f020*/  IMAD.WIDE.U32 R70, R70, 0x10000, RZ ;  /* 0x0001000046467825 */ /* 0x000fe200078e00ff */
[----:B------:R-:W-:-:S03]  /*f030*/  SHF.L.U64.HI R73, R72, 0x3, RZ ;  /* 0x0000000348497819 */ /* 0x000fc600000102ff */
        /* <DEDUP_REMOVED lines=29> */
.L_x_1459:
[----:B------:R-:W-:-:S07]  /*f210*/  VIADD R72, R72, 0x20 ;  /* 0x0000002048487836 */ /* 0x000fce0000000000 */
.L_x_1330:
[----:B------:R-:W-:Y:S05]  /*f220*/  BSYNC B1 ;  /* 0x0000000000017941 */ /* 0x000fea0003800000 */
.L_x_1329:
[----:B------:R-:W-:Y:S01]  /*f230*/  LOP3.LUT P0, RZ, R5, 0x800, RZ, 0xc0, !PT ;  /* 0x0000080005ff7812 */ /* 0x000fe2000780c0ff */
[----:B------:R-:W-:-:S12]  /*f240*/  BSSY B1, `(.L_x_1460) ;  /* 0x00005de000017945 */ /* 0x000fd80003800000 */
[----:B------:R-:W-:Y:S05]  /*f250*/  @!P0 BRA `(.L_x_1461) ;  /* 0x0000005c00708947 */ /* 0x000fea0003800000 */
[----:B------:R-:W-:Y:S01]  /*f260*/  ISETP.NE.U32.AND P0, PT, RZ, UR26, PT ;  /* 0x0000001aff007c0c */ /* 0x000fe2000bf05070 */
[----:B------:R-:W2:Y:S03]  /*f270*/  LDC.64 R56, c[0x0][0x228] ;  /* 0x00008a00ff387b82 */ /* 0x000ea60000000a00 */
[----:B------:R-:W-:-:S13]  /*f280*/  ISETP.NE.AND.EX P0, PT, RZ, UR27, PT, P0 ;  /* 0x0000001bff007c0c */ /* 0x000fda000bf05300 */
[----:B01----:R-:W-:-:S04]  /*f290*/  @P0 LEA R68, P1, R72, UR26, 0x4 ;  /* 0x0000001a48440c11 */ /* 0x003fc8000f8220ff */
[----:B------:R-:W-:Y:S02]  /*f2a0*/  @P0 LEA.HI.X R69, R72, UR27, RZ, 0x4, P1 ;  /* 0x0000001b48450c11 */ /* 0x000fe400088f24ff */
[----:B--2---:R-:W-:-:S03]  /*f2b0*/  ISETP.NE.U32.AND P1, PT, R56, RZ, PT ;  /* 0x000000ff3800720c */ /* 0x004fc60003f25070 */
        /* <DEDUP_REMOVED lines=10> */
[----:B------:R-:W-:-:S11]  /*f360*/  IADD3 R90, R9, 0x1, RZ ;  /* 0x00000001095a7810 */ /* 0x000fd60007ffe0ff */
        /* <DEDUP_REMOVED lines=9> */
.L_x_1463:
[----:B------:R-:W-:-:S07]  /*f400*/  IMAD.MOV.U32 R89, RZ, RZ, R18 ;  /* 0x000000ffff597224 */ /* 0x000fce00078e0012 */
.L_x_1464:
[----:B------:R-:W-:Y:S05]  /*f410*/  BSYNC B2 ;  /* 0x0000000000027941 */ /* 0x000fea0003800000 */
.L_x_1462:
        /* <DEDUP_REMOVED lines=16> */
.L_x_1468:
[----:B------:R-:W-:Y:S05]  /*f520*/  BSYNC B3 ;  /* 0x0000000000037941 */ /* 0x000fea0003800000 */
.L_x_1467:
        /* <DEDUP_REMOVED lines=43> */
[----:B------:R-:W-:-:S07]  /*f7e0*/  LOP3.LUT R7, R75, UR24, R134, 0x96, !PT ;  /* 0x000000184b077c12 */ /* 0x000fce000f8e9686 */
.L_x_1466:
[----:B------:R-:W-:Y:S05]  /*f7f0*/  BSYNC B2 ;  /* 0x0000000000027941 */ /* 0x000fea0003800000 */
.L_x_1465:
        /* <DEDUP_REMOVED lines=17> */
[----:B------:R-:W-:Y:S01]  /*f910*/  SHF.L.U32 R9, R60, 0x10, RZ ;  /* 0x000000103c097819 */ /* 0x000fe200000006ff */
[----:B------:R-:W-:-:S04]  /*f920*/  IMAD.MOV.U32 R89, RZ, RZ, R90 ;  /* 0x000000ffff597224 */ /* 0x000fc800078e005a */
[----:B------:R-:W-:Y:S01]  /*f930*/  FADD.FTZ R56, R9, R56 ;  /* 0x0000003809387221 */ /* 0x000fe20000010000 */
[----:B------:R-:W-:Y:S06]  /*f940*/  BRA `(.L_x_1470) ;  /* 0x0000000400587947 */ /* 0x000fec0003800000 */
.L_x_1469:
[C---:B------:R-:W-:Y:S01]  /*f950*/  ISETP.NE.AND P3, PT, R90.reuse, 0x1, PT ;  /* 0x000000015a00780c */ /* 0x040fe20003f65270 */
[----:B------:R-:W-:Y:S01]  /*f960*/  BSSY B2, `(.L_x_1471) ;  /* 0x000000c000027945 */ /* 0x000fe20003800000 */
[----:B------:R-:W-:-:S11]  /*f970*/  VIADD R89, R90, 0x1 ;  /* 0x000000015a597836 */ /* 0x000fd60000000000 */
[----:B------:R-:W-:Y:S05]  /*f980*/  @!P3 BRA `(.L_x_1472) ;  /* 0x000000000020b947 */ /* 0x000fea0003800000 */
[----:B------:R-:W-:Y:S02]  /*f990*/  ISETP.NE.AND P3, PT, R90, 0x2, PT ;  /* 0x000000025a00780c */ /* 0x000fe40003f65270 */
[----:B------:R-:W-:-:S11]  /*f9a0*/  MOV R45, R8 ;  /* 0x00000008002d7202 */ /* 0x000fd60000000f00 */
[----:B------:R-:W-:Y:S05]  /*f9b0*/  @!P3 BRA `(.L_x_1473) ;  /* 0x000000000018b947 */ /* 0x000fea0003800000 */
[----:B------:R-:W-:Y:S01]  /*f9c0*/  ISETP.NE.AND P3, PT, R90, 0x3, PT ;  /* 0x000000035a00780c */ /* 0x000fe20003f65270 */
[----:B------:R-:W-:-:S12]  /*f9d0*/  IMAD.MOV.U32 R45, RZ, RZ, R7 ;  /* 0x000000ffff2d7224 */ /* 0x000fd800078e0007 */
[----:B------:R-:W-:Y:S05]  /*f9e0*/  @P3 BRA `(.L_x_1473) ;  /* 0x00000000000c3947 */ /* 0x000fea0003800000 */
[----:B------:R-:W-:Y:S01]  /*f9f0*/  IMAD.MOV.U32 R45, RZ, RZ, R20 ;  /* 0x000000ffff2d7224 */ /* 0x000fe200078e0014 */
[----:B------:R-:W-:Y:S06]  /*fa00*/  BRA `(.L_x_1473) ;  /* 0x0000000000047947 */ /* 0x000fec0003800000 */
.L_x_1472:
[----:B------:R-:W-:-:S07]  /*fa10*/  MOV R45, R18 ;  /* 0x00000012002d7202 */ /* 0x000fce0000000f00 */
.L_x_1473:
[----:B------:R-:W-:Y:S05]  /*fa20*/  BSYNC B2 ;  /* 0x0000000000027941 */ /* 0x000fea0003800000 */
.L_x_1471:
        /* <DEDUP_REMOVED lines=11> */
[----:B------:R-:W-:Y:S02]  /*fae0*/  @!P3 VIADD R7, R43, 0x1 ;  /* 0x000000012b07b836 */ /* 0x000fe40000000000 */
[----:B------:R-:W-:Y:S01]  /*faf0*/  @!P3 IMAD.MOV.U32 R2, RZ, RZ, RZ ;  /* 0x000000ffff02b224 */ /* 0x000fe200078e00ff */
[----:B------:R-:W-:-:S13]  /*fb00*/  ISETP.NE.AND P4, PT, R0, RZ, !P3 ;  /* 0x000000ff0000720c */ /* 0x000fda0005f85270 */
[----:B------:R-:W-:-:S05]  /*fb10*/  @P4 IMAD.MOV R7, RZ, RZ, R43 ;  /* 0x000000ffff074224 */ /* 0x000fca00078e022b */
[----:B------:R-:W-:-:S07]  /*fb20*/  @!P3 MOV R43, R7 ;  /* 0x00000007002bb202 */ /* 0x000fce0000000f00 */
.L_x_1477:
[----:B------:R-:W-:Y:S05]  /*fb30*/  BSYNC B3 ;  /* 0x0000000000037941 */ /* 0x000fea0003800000 */
.L_x_1476:
        /* <DEDUP_REMOVED lines=41> */
[----:B------:R-:W-:-:S05]  /*fdd0*/  IMAD.WIDE.U32 R134, R7, -0x326172a9, RZ ;  /* 0xcd9e8d5707867825 */ /* 0x000fca00078e00ff */
[----:B------:R-:W-:Y:S02]  /*fde0*/  LOP3.LUT R7, R135, UR24, R142, 0x96, !PT ;  /* 0x0000001887077c12 */ /* 0x000fe4000f8e968e */
[----:B------:R-:W-:-:S07]  /*fdf0*/  MOV R18, R134 ;  /* 0x0000008600127202 */ /* 0x000fce0000000f00 */
.L_x_1475:
[----:B------:R-:W-:Y:S05]  /*fe00*/  BSYNC B2 ;  /* 0x0000000000027941 */ /* 0x000fea0003800000 */
.L_x_1474:
        /* <DEDUP_REMOVED lines=8> */
[----:B------:R-:W-:-:S05]  /*fe90*/  @P0 SHF.L.U32 R9, R60, 0x10, RZ ;  /* 0x000000103c090819 */ /* 0x000fca00000006ff */
[----:B------:R-:W-:-:S07]  /*fea0*/  @P0 FADD.FTZ R56, R9, R56 ;  /* 0x0000003809380221 */ /* 0x000fce0000010000 */
.L_x_1470:
        /* <DEDUP_REMOVED lines=12> */
.L_x_1479:
[----:B------:R-:W-:-:S07]  /*ff70*/  IMAD.MOV.U32 R57, RZ, RZ, R18 ;  /* 0x000000ffff397224 */ /* 0x000fce00078e0012 */
.L_x_1480:
[----:B------:R-:W-:Y:S05]  /*ff80*/  BSYNC B2 ;  /* 0x0000000000027941 */ /* 0x000fea0003800000 */
.L_x_1478:
        /* <DEDUP_REMOVED lines=16> */
.L_x_1484:
[----:B------:R-:W-:Y:S05]  /*10090*/  BSYNC B3 ;  /* 0x0000000000037941 */ /* 0x000fea0003800000 */
.L_x_1483:
        /* <DEDUP_REMOVED lines=44> */
.L_x_1482:
[----:B------:R-:W-:Y:S05]  /*10360*/  BSYNC B2 ;  /* 0x0000000000027941 */ /* 0x000fea0003800000 */
.L_x_1481:
        /* <DEDUP_REMOVED lines=11> */
[----:B------:R-:W-:Y:S01]  /*10420*/  PRMT R68, R60, 0x7632, R68 ;  /* 0x000076323c447816 */ /* 0x000fe20000000044 */
[----:B------:R-:W-:-:S03]  /*10430*/  IMAD.MOV.U32 R89, RZ, RZ, R9 ;  /* 0x000000ffff597224 */ /* 0x000fc600078e0009 */
[----:B------:R-:W-:-:S05]  /*10440*/  SHF.L.U32 R68, R68, 0x10, RZ ;  /* 0x0000001044447819 */ /* 0x000fca00000006ff */
[----:B------:R-:W-:Y:S01]  /*10450*/  FADD.FTZ R57, R68, R57 ;  /* 0x0000003944397221 */ /* 0x000fe20000010000 */
[----:B------:R-:W-:Y:S06]  /*10460*/  BRA `(.L_x_1486) ;  /* 0x0000000400607947 */ /* 0x000fec0003800000 */
.L_x_1485:
        /* <DEDUP_REMOVED lines=12> */
.L_x_1488:
[----:B------:R-:W-:-:S07]  /*10530*/  MOV R47, R18 ;  /* 0x00000012002f7202 */ /* 0x000fce0000000f00 */
.L_x_1489:
[----:B------:R-:W-:Y:S05]  /*10540*/  BSYNC B2 ;  /* 0x0000000000027941 */ /* 0x000fea0003800000 */
.L_x_1487:
        /* <DEDUP_REMOVED lines=16> */
.L_x_1493:
[----:B------:R-:W-:Y:S05]  /*10650*/  BSYNC B3 ;  /* 0x0000000000037941 */ /* 0x000fea0003800000 */
.L_x_1492:
        /* <DEDUP_REMOVED lines=44> */
.L_x_1491:
[----:B------:R-:W-:Y:S05]  /*10920*/  BSYNC B2 ;  /* 0x0000000000027941 */ /* 0x000fea0003800000 */
.L_x_1490:
        /* <DEDUP_REMOVED lines=9> */
[----:B------:R-:W-:-:S04]  /*109c0*/  @P0 PRMT R9, R60, 0x7632, R9 ;  /* 0x000076323c090816 */ /* 0x000fc80000000009 */
[----:B------:R-:W-:-:S05]  /*109d0*/  @P0 SHF.L.U32 R9, R9, 0x10, RZ ;  /* 0x0000001009090819 */ /* 0x000fca00000006ff */
[----:B------:R-:W-:-:S07]  /*109e0*/  @P0 FADD.FTZ R57, R9, R57 ;  /* 0x0000003909390221 */ /* 0x000fce0000010000 */
.L_x_1486:
        /* <DEDUP_REMOVED lines=12> */
.L_x_1495:
[----:B------:R-:W-:-:S07]  /*10ab0*/  IMAD.MOV.U32 R68, RZ, RZ, R18 ;  /* 0x000000ffff447224 */ /* 0x000fce00078e0012 */
.L_x_1496:
[----:B------:R-:W-:Y:S05]  /*10ac0*/  BSYNC B2 ;  /* 0x0000000000027941 */ /* 0x000fea0003800000 */
.L_x_1494:
        /* <DEDUP_REMOVED lines=16> */
.L_x_1500:
[----:B------:R-:W-:Y:S05]  /*10bd0*/  BSYNC B3 ;  /* 0x0000000000037941 */ /* 0x000fea0003800000 */
.L_x_1499:
        /* <DEDUP_REMOVED lines=44> */
.L_x_1498:
[----:B------:R-:W-:Y:S05]  /*10ea0*/  BSYNC B2 ;  /* 0x0000000000027941 */ /* 0x000fea0003800000 */
.L_x_1497:
        /* <DEDUP_REMOVED lines=12> */
[----:B------:R-:W-:-:S05]  /*10f70*/  SHF.L.U32 R68, R61, 0x10, RZ ;  /* 0x000000103d447819 */ /* 0x000fca00000006ff */
[----:B------:R-:W-:Y:S01]  /*10f80*/  FADD.FTZ R89, R68, R89 ;  /* 0x0000005944597221 */ /* 0x000fe20000010000 */
[----:B------:R-:W-:Y:S01]  /*10f90*/  IMAD.MOV.U32 R68, RZ, RZ, R9 ;  /* 0x000000ffff447224 */ /* 0x000fe200078e0009 */
[----:B------:R-:W-:Y:S06]  /*10fa0*/  BRA `(.L_x_1502) ;  /* 0x0000000400587947 */ /* 0x000fec0003800000 */
.L_x_1501:
        /* <DEDUP_REMOVED lines=12> */
.L_x_1504:
[----:B------:R-:W-:-:S07]  /*11070*/  MOV R48, R18 ;  /* 0x0000001200307202 */ /* 0x000fce0000000f00 */
.L_x_1505:
[----:B------:R-:W-:Y:S05]  /*11080*/  BSYNC B2 ;  /* 0x0000000000027941 */ /* 0x000fea0003800000 */
.L_x_1503:
        /* <DEDUP_REMOVED lines=16> */
.L_x_1509:
[----:B------:R-:W-:Y:S05]  /*11190*/  BSYNC B3 ;  /* 0x0000000000037941 */ /* 0x000fea0003800000 */
.L_x_1508:
        /* <DEDUP_REMOVED lines=40> */
[----:B------:R-:W-:-:S03]  /*11420*/  IMAD.WIDE.U32 R68, R7, -0x326172a9, RZ ;  /* 0xcd9e8d5707447825 */ /* 0x000fc600078e00ff */
[----:B------:R-:W-:Y:S01]  /*11430*/  MOV R18, R68 ;  /* 0x0000004400127202 */ /* 0x000fe20000000f00 */
[----:B------:R-:W-:Y:S01]  /*11440*/  IMAD.MOV.U32 R68, RZ, RZ, RZ ;  /* 0x000000ffff447224 */ /* 0x000fe200078e00ff */
[----:B------:R-:W-:-:S07]  /*11450*/  LOP3.LUT R7, R69, UR24, R134, 0x96, !PT ;  /* 0x0000001845077c12 */ /* 0x000fce000f8e9686 */
.L_x_1507:
[----:B------:R-:W-:Y:S05]  /*11460*/  BSYNC B2 ;  /* 0x0000000000027941 */ /* 0x000fea0003800000 */
.L_x_1506:
        /* <DEDUP_REMOVED lines=10> */
.L_x_1502:
        /* <DEDUP_REMOVED lines=12> */
.L_x_1511:
[----:B------:R-:W-:-:S07]  /*115d0*/  IMAD.MOV.U32 R105, RZ, RZ, R18 ;  /* 0x000000ffff697224 */ /* 0x000fce00078e0012 */
.L_x_1512:
[----:B------:R-:W-:Y:S05]  /*115e0*/  BSYNC B2 ;  /* 0x0000000000027941 */ /* 0x000fea0003800000 */
.L_x_1510:
        /* <DEDUP_REMOVED lines=16> */
.L_x_1516:
[----:B------:R-:W-:Y:S05]  /*116f0*/  BSYNC B3 ;  /* 0x0000000000037941 */ /* 0x000fea0003800000 */
.L_x_1515:
        /* <DEDUP_REMOVED lines=44> */
.L_x_1514:
[----:B------:R-:W-:Y:S05]  /*119c0*/  BSYNC B2 ;  /* 0x0000000000027941 */ /* 0x000fea0003800000 */
.L_x_1513:
        /* <DEDUP_REMOVED lines=11> */
[----:B------:R-:W-:-:S04]  /*11a80*/  PRMT R68, R61, 0x7632, R68 ;  /* 0x000076323d447816 */ /* 0x000fc80000000044 */
[----:B------:R-:W-:-:S05]  /*11a90*/  SHF.L.U32 R68, R68, 0x10, RZ ;  /* 0x0000001044447819 */ /* 0x000fca00000006ff */
[----:B------:R-:W-:Y:S01]  /*11aa0*/  FADD.FTZ R90, R68, R90 ;  /* 0x0000005a445a7221 */ /* 0x000fe20000010000 */
[----:B------:R-:W-:Y:S01]  /*11ab0*/  IMAD.MOV.U32 R68, RZ, RZ, R9 ;  /* 0x000000ffff447224 */ /* 0x000fe200078e0009 */
[----:B------:R-:W-:Y:S06]  /*11ac0*/  BRA `(.L_x_1518) ;  /* 0x0000000400607947 */ /* 0x000fec0003800000 */
.L_x_1517:
        /* <DEDUP_REMOVED lines=12> */
.L_x_1520:
[----:B------:R-:W-:-:S07]  /*11b90*/  MOV R49, R18 ;  /* 0x0000001200317202 */ /* 0x000fce0000000f00 */
.L_x_1521:
[----:B------:R-:W-:Y:S05]  /*11ba0*/  BSYNC B2 ;  /* 0x0000000000027941 */ /* 0x000fea0003800000 */
.L_x_1519:
        /* <DEDUP_REMOVED lines=16> */
.L_x_1525:
[----:B------:R-:W-:Y:S05]  /*11cb0*/  BSYNC B3 ;  /* 0x0000000000037941 */ /* 0x000fea0003800000 */
.L_x_1524:
        /* <DEDUP_REMOVED lines=44> */
.L_x_1523:
[----:B------:R-:W-:Y:S05]  /*11f80*/  BSYNC B2 ;  /* 0x0000000000027941 */ /* 0x000fea0003800000 */
.L_x_1522:
        /* <DEDUP_REMOVED lines=12> */
.L_x_1518:
        /* <DEDUP_REMOVED lines=12> */
.L_x_1527:
[----:B------:R-:W-:-:S07]  /*12110*/  IMAD.MOV.U32 R105, RZ, RZ, R18 ;  /* 0x000000ffff697224 */ /* 0x000fce00078e0012 */
.L_x_1528:
[----:B------:R-:W-:Y:S05]  /*12120*/  BSYNC B2 ;  /* 0x0000000000027941 */ /* 0x000fea0003800000 */
.L_x_1526:
        /* <DEDUP_REMOVED lines=16> */
.L_x_1532:
[----:B------:R-:W-:Y:S05]  /*12230*/  BSYNC B3 ;  /* 0x0000000000037941 */ /* 0x000fea0003800000 */
.L_x_1531:
        /* <DEDUP_REMOVED lines=44> */
.L_x_1530:
[----:B------:R-:W-:Y:S05]  /*12500*/  BSYNC B2 ;  /* 0x0000000000027941 */ /* 0x000fea0003800000 */
.L_x_1529:
        /* <DEDUP_REMOVED lines=16> */
.L_x_1533:
        /* <DEDUP_REMOVED lines=12> */
.L_x_1536:
[----:B------:R-:W-:-:S07]  /*126d0*/  MOV R50, R18 ;  /* 0x0000001200327202 */ /* 0x000fce0000000f00 */
.L_x_1537:
[----:B------:R-:W-:Y:S05]  /*126e0*/  BSYNC B2 ;  /* 0x0000000000027941 */ /* 0x000fea0003800000 */
.L_x_1535:
        /* <DEDUP_REMOVED lines=16> */
.L_x_1541:
[----:B------:R-:W-:Y:S05]  /*127f0*/  BSYNC B3 ;  /* 0x0000000000037941 */ /* 0x000fea0003800000 */
.L_x_1540:
        /* <DEDUP_REMOVED lines=44> */
.L_x_1539:
[----:B------:R-:W-:Y:S05]  /*12ac0*/  BSYNC B2 ;  /* 0x0000000000027941 */ /* 0x000fea0003800000 */
.L_x_1538:
        /* <DEDUP_REMOVED lines=10> */
.L_x_1534:
        /* <DEDUP_REMOVED lines=12> */
.L_x_1543:
[----:B------:R-:W-:-:S07]  /*12c30*/  IMAD.MOV.U32 R106, RZ, RZ, R18 ;  /* 0x000000ffff6a7224 */ /* 0x000fce00078e0012 */
.L_x_1544:
[----:B------:R-:W-:Y:S05]  /*12c40*/  BSYNC B2 ;  /* 0x0000000000027941 */ /* 0x000fea0003800000 */
.L_x_1542:
        /* <DEDUP_REMOVED lines=16> */
.L_x_1548:
[----:B------:R-:W-:Y:S05]  /*12d50*/  BSYNC B3 ;  /* 0x0000000000037941 */ /* 0x000fea0003800000 */
.L_x_1547:
        /* <DEDUP_REMOVED lines=44> */
.L_x_1546:
[----:B------:R-:W-:Y:S05]  /*13020*/  BSYNC B2 ;  /* 0x0000000000027941 */ /* 0x000fea0003800000 */
.L_x_1545:
        /* <DEDUP_REMOVED lines=9> */
[----:B------:R-:W-:-:S04]  /*130c0*/  PRMT R68, R62, 0x7632, R68 ;  /* 0x000076323e447816 */ /* 0x000fc80000000044 */
[----:B------:R-:W-:-:S05]  /*130d0*/  SHF.L.U32 R68, R68, 0x10, RZ ;  /* 0x0000001044447819 */ /* 0x000fca00000006ff */
[----:B------:R-:W-:Y:S01]  /*130e0*/  FADD.FTZ R106, R68, R106 ;  /* 0x0000006a446a7221 */ /* 0x000fe20000010000 */
[----:B------:R-:W-:Y:S01]  /*130f0*/  IMAD.MOV.U32 R68, RZ, RZ, R9 ;  /* 0x000000ffff447224 */ /* 0x000fe200078e0009 */
[----:B------:R-:W-:Y:S06]  /*13100*/  BRA `(.L_x_1550) ;  /* 0x0000000400607947 */ /* 0x000fec0003800000 */
.L_x_1549:
        /* <DEDUP_REMOVED lines=12> */
.L_x_1552:
[----:B------:R-:W-:-:S07]  /*131d0*/  MOV R51, R18 ;  /* 0x0000001200337202 */ /* 0x000fce0000000f00 */
.L_x_1553:
[----:B------:R-:W-:Y:S05]  /*131e0*/  BSYNC B2 ;  /* 0x0000000000027941 */ /* 0x000fea0003800000 */
.L_x_1551:
        /* <DEDUP_REMOVED lines=16> */
.L_x_1557:
[----:B------:R-:W-:Y:S05]  /*132f0*/  BSYNC B3 ;  /* 0x0000000000037941 */ /* 0x000fea0003800000 */
.L_x_1556:
        /* <DEDUP_REMOVED lines=44> */
.L_x_1555:
[----:B------:R-:W-:Y:S05]  /*135c0*/  BSYNC B2 ;  /* 0x0000000000027941 */ /* 0x000fea0003800000 */
.L_x_1554:
        /* <DEDUP_REMOVED lines=12> */
.L_x_1550:
        /* <DEDUP_REMOVED lines=12> */
.L_x_1559:
[----:B------:R-:W-:-:S07]  /*13750*/  IMAD.MOV.U32 R70, RZ, RZ, R18 ;  /* 0x000000ffff467224 */ /* 0x000fce00078e0012 */
.L_x_1560:
[----:B------:R-:W-:Y:S05]  /*13760*/  BSYNC B2 ;  /* 0x0000000000027941 */ /* 0x000fea0003800000 */
.L_x_1558:
        /* <DEDUP_REMOVED lines=16> */
.L_x_1564:
[----:B------:R-:W-:Y:S05]  /*13870*/  BSYNC B3 ;  /* 0x0000000000037941 */ /* 0x000fea0003800000 */
.L_x_1563:
        /* <DEDUP_REMOVED lines=44> */
.L_x_1562:
[----:B------:R-:W-:Y:S05]  /*13b40*/  BSYNC B2 ;  /* 0x0000000000027941 */ /* 0x000fea0003800000 */
.L_x_1561:
        /* <DEDUP_REMOVED lines=10> */
[----:B------:R-:W-:Y:S01]  /*13bf0*/  SHF.L.U32 R68, R63, 0x10, RZ ;  /* 0x000000103f447819 */ /* 0x000fe200000006ff */
[----:B------:R-:W-:-:S04]  /*13c00*/  IMAD.MOV.U32 R69, RZ, RZ, R9 ;  /* 0x000000ffff457224 */ /* 0x000fc800078e0009 */
[----:B------:R-:W-:Y:S01]  /*13c10*/  FADD.FTZ R121, R68, R121 ;  /* 0x0000007944797221 */ /* 0x000fe20000010000 */
[----:B------:R-:W-:Y:S06]  /*13c20*/  BRA `(.L_x_1566) ;  /* 0x0000000400587947 */ /* 0x000fec0003800000 */
.L_x_1565:
        /* <DEDUP_REMOVED lines=12> */
.L_x_1568:
[----:B------:R-:W-:-:S07]  /*13cf0*/  MOV R52, R18 ;  /* 0x0000001200347202 */ /* 0x000fce0000000f00 */
.L_x_1569:
[----:B------:R-:W-:Y:S05]  /*13d00*/  BSYNC B2 ;  /* 0x0000000000027941 */ /* 0x000fea0003800000 */
.L_x_1567:
        /* <DEDUP_REMOVED lines=16> */
.L_x_1573:
[----:B------:R-:W-:Y:S05]  /*13e10*/  BSYNC B3 ;  /* 0x0000000000037941 */ /* 0x000fea0003800000 */
.L_x_1572:
        /* <DEDUP_REMOVED lines=41> */
[----:B------:R-:W-:Y:S01]  /*140b0*/  LOP3.LUT R7, R69, UR24, R70, 0x96, !PT ;  /* 0x0000001845077c12 */ /* 0x000fe2000f8e9646 */
[----:B------:R-:W-:Y:S01]  /*140c0*/  IMAD.MOV.U32 R69, RZ, RZ, RZ ;  /* 0x000000ffff457224 */ /* 0x000fe200078e00ff */
[----:B------:R-:W-:-:S07]  /*140d0*/  MOV R18, R68 ;  /* 0x0000004400127202 */ /* 0x000fce0000000f00 */
.L_x_1571:
[----:B------:R-:W-:Y:S05]  /*140e0*/  BSYNC B2 ;  /* 0x0000000000027941 */ /* 0x000fea0003800000 */
.L_x_1570:
        /* <DEDUP_REMOVED lines=10> */
.L_x_1566:
        /* <DEDUP_REMOVED lines=12> */
.L_x_1575:
[----:B------:R-:W-:-:S07]  /*14250*/  IMAD.MOV.U32 R134, RZ, RZ, R18 ;  /* 0x000000ffff867224 */ /* 0x000fce00078e0012 */
.L_x_1576:
[----:B------:R-:W-:Y:S05]  /*14260*/  BSYNC B2 ;  /* 0x0000000000027941 */ /* 0x000fea0003800000 */
.L_x_1574:
        /* <DEDUP_REMOVED lines=16> */
.L_x_1580:
[----:B------:R-:W-:Y:S05]  /*14370*/  BSYNC B3 ;  /* 0x0000000000037941 */ /* 0x000fea0003800000 */
.L_x_1579:
        /* <DEDUP_REMOVED lines=44> */
.L_x_1578:
[----:B------:R-:W-:Y:S05]  /*14640*/  BSYNC B2 ;  /* 0x0000000000027941 */ /* 0x000fea0003800000 */
.L_x_1577:
        /* <DEDUP_REMOVED lines=14> */
.L_x_1581:
        /* <DEDUP_REMOVED lines=12> */
.L_x_1584:
[----:B------:R-:W-:-:S07]  /*147f0*/  MOV R53, R18 ;  /* 0x0000001200357202 */ /* 0x000fce0000000f00 */
.L_x_1585:
[----:B------:R-:W-:Y:S05]  /*14800*/  BSYNC B2 ;  /* 0x0000000000027941 */ /* 0x000fea0003800000 */
.L_x_1583:
        /* <DEDUP_REMOVED lines=16> */
.L_x_1589:
[----:B------:R-:W-:Y:S05]  /*14910*/  BSYNC B3 ;  /* 0x0000000000037941 */ /* 0x000fea0003800000 */
.L_x_1588:
        /* <DEDUP_REMOVED lines=41> */
[----:B------:R-:W-:-:S05]  /*14bb0*/  IMAD.WIDE.U32 R68, R7, -0x326172a9, RZ ;  /* 0xcd9e8d5707447825 */ /* 0x000fca00078e00ff */
[----:B------:R-:W-:Y:S02]  /*14bc0*/  LOP3.LUT R7, R69, UR24, R70, 0x96, !PT ;  /* 0x0000001845077c12 */ /* 0x000fe4000f8e9646 */
[----:B------:R-:W-:-:S07]  /*14bd0*/  MOV R18, R68 ;  /* 0x0000004400127202 */ /* 0x000fce0000000f00 */
.L_x_1587:
[----:B------:R-:W-:Y:S05]  /*14be0*/  BSYNC B2 ;  /* 0x0000000000027941 */ /* 0x000fea0003800000 */
.L_x_1586:
        /* <DEDUP_REMOVED lines=8> */
[----:B------:R-:W-:-:S04]  /*14c70*/  @P0 PRMT R53, R63, 0x7632, R53 ;  /* 0x000076323f350816 */ /* 0x000fc80000000035 */
[----:B------:R-:W-:-:S05]  /*14c80*/  @P0 SHF.L.U32 R53, R53, 0x10, RZ ;  /* 0x0000001035350819 */ /* 0x000fca00000006ff */
[----:B------:R-:W-:Y:S01]  /*14c90*/  @P0 FADD.FTZ R122, R53, R122 ;  /* 0x0000007a357a0221 */ /* 0x000fe20000010000 */
[----:B------:R-:W-:-:S07]  /*14ca0*/  SEL R53, RZ, 0x1, P2 ;  /* 0x00000001ff357807 */ /* 0x000fce0001000000 */
.L_x_1582:
[C---:B------:R-:W-:Y:S01]  /*14cb0*/  LEA R74, P0, R72.reuse, UR28, 0x4 ;  /* 0x0000001c484a7c11 */ /* 0x040fe2000f8020ff */
[----:B------:R-:W-:Y:S01]  /*14cc0*/  IMAD.SHL.U32 R134, R72, 0x8, RZ ;  /* 0x0000000848867824 */ /* 0x000fe200078e00ff */
        /* <DEDUP_REMOVED lines=11> */
[----:B0-----:R-:W-:-:S02]  /*14d80*/  SEL R69, RZ, 0x10000, P4 ;  /* 0x00010000ff457807 */ /* 0x001fc40002000000 */
        /* <DEDUP_REMOVED lines=40> */
.L_x_1590:
[----:B------:R-:W-:-:S07]  /*15010*/  IADD3 R72, R72, 0x20, RZ ;  /* 0x0000002048487810 */ /* 0x000fce0007ffe0ff */
.L_x_1461:
[----:B------:R-:W-:Y:S05]  /*15020*/  BSYNC B1 ;  /* 0x0000000000017941 */ /* 0x000fea0003800000 */
.L_x_1460:
[----:B------:R-:W-:Y:S01]  /*15030*/  LOP3.LUT P0, RZ, R5, 0x400, RZ, 0xc0, !PT ;  /* 0x0000040005ff7812 */ /* 0x000fe2000780c0ff */
[----:B------:R-:W-:-:S12]  /*15040*/  BSSY B1, `(.L_x_1591) ;  /* 0x00005de000017945 */ /* 0x000fd80003800000 */
[----:B------:R-:W-:Y:S05]  /*15050*/  @!P0 BRA `(.L_x_1592) ;  /* 0x0000005c00708947 */ /* 0x000fea0003800000 */
[----:B------:R-:W-:Y:S01]  /*15060*/  ISETP.NE.U32.AND P0, PT, RZ, UR26, PT ;  /* 0x0000001aff007c0c */ /* 0x000fe2000bf05070 */
[----:B-1----:R-:W1:Y:S03]  /*15070*/  LDC.64 R74, c[0x0][0x228] ;  /* 0x00008a00ff4a7b82 */ /* 0x002e660000000a00 */
        /* <DEDUP_REMOVED lines=24> */
.L_x_1594:
[----:B------:R-:W-:-:S07]  /*15200*/  IMAD.MOV.U32 R58, RZ, RZ, R18 ;  /* 0x000000ffff3a7224 */ /* 0x000fce00078e0012 */
.L_x_1595:
[----:B------:R-:W-:Y:S05]  /*15210*/  BSYNC B2 ;  /* 0x0000000000027941 */ /* 0x000fea0003800000 */
.L_x_1593:
        /* <DEDUP_REMOVED lines=16> */
.L_x_1599:
[----:B------:R-:W-:Y:S05]  /*15320*/  BSYNC B3 ;  /* 0x0000000000037941 */ /* 0x000fea0003800000 */
.L_x_1598:
        /* <DEDUP_REMOVED lines=44> */
.L_x_1597:
[----:B------:R-:W-:Y:S05]  /*155f0*/  BSYNC B2 ;  /* 0x0000000000027941 */ /* 0x000fea0003800000 */
.L_x_1596:
[----:B------:R-:W0:Y:S01]  /*15600*/  LDC R73, c[0x0][0x294] ;  /* 0x0000a500ff497b82 */ /* 0x000e220000000800 */
[----:B------:R-:W-:Y:S01]  /*15610*/  ISETP.NE.U32.AND P2, PT, R74, RZ, PT ;  /* 0x000000ff4a00720c */ /* 0x000fe20003f45070 */
[----:B------:R-:W-:Y:S01]  /*15620*/  IMAD.MOV.U32 R74, RZ, RZ, 0x2f800000 ;  /* 0x2f800000ff4a7424 */ /* 0x000fe200078e00ff */
[----:B------:R-:W-:Y:S01]  /*15630*/  I2FP.F32.U32 R9, R58 ;  /* 0x0000003a00097245 */ /* 0x000fe20000201000 */
[C---:B-----5:R-:W-:Y:S01]  /*15640*/  IMAD.U32 R58, R68.reuse, 0x10000, RZ ;  /* 0x00010000443a7824 */ /* 0x060fe200078e00ff */
[----:B------:R-:W-:Y:S02]  /*15650*/  ISETP.NE.AND.EX P2, PT, R75, RZ, PT, P2 ;  /* 0x000000ff4b00720c */ /* 0x000fe40003f45320 */
[----:B------:R-:W-:Y:S01]  /*15660*/  LOP3.LUT R5, R5, 0xffffffef, RZ, 0xc0, !PT ;  /* 0xffffffef05057812 */ /* 0x000fe200078ec0ff */
[----:B------:R-:W1:Y:S01]  /*15670*/  LDC R75, c[0x0][0x298] ;  /* 0x0000a600ff4b7b82 */ /* 0x000e620000000800 */
[----:B------:R-:W-:Y:S01]  /*15680*/  FFMA.FTZ R9, R9, R74, 1.1641532182693481445e-10 ;  /* 0x2f00000009097423 */ /* 0x000fe2000001004a */
[----:B------:R-:W-:-:S04]  /*15690*/  PRMT R68, R68, 0x7632, R68 ;  /* 0x0000763244447816 */ /* 0x000fc80000000044 */
[----:B0-----:R-:W-:Y:S01]  /*156a0*/  FSETP.GTU.FTZ.AND P3, PT, R9, R73, PT ;  /* 0x000000490900720b */ /* 0x001fe20003f7c000 */
[----:B-1----:R-:W-:-:S12]  /*156b0*/  FMUL.FTZ R58, R58, R75 ;  /* 0x0000004b3a3a7220 */ /* 0x002fd80000410000 */
[----:B------:R-:W-:Y:S02]  /*156c0*/  @P3 LOP3.LUT R5, R5, 0x10, RZ, 0xfc, !PT ;  /* 0x0000001005053812 */ /* 0x000fe400078efcff */
[----:B------:R-:W-:Y:S01]  /*156d0*/  FSEL R58, R58, RZ, !P3 ;  /* 0x000000ff3a3a7208 */ /* 0x000fe20005800000 */
[----:B------:R-:W-:Y:S06]  /*156e0*/  @P2 BRA `(.L_x_1600) ;  /* 0x0000000000182947 */ /* 0x000fec0003800000 */
[----:B------:R-:W-:Y:S01]  /*156f0*/  MOV R91, R76 ;  /* 0x0000004c005b7202 */ /* 0x000fe20000000f00 */
[----:B------:R-:W-:Y:S06]  /*15700*/  @!P0 BRA `(.L_x_1601) ;  /* 0x0000000400688947 */ /* 0x000fec0003800000 */
[----:B------:R-:W-:Y:S02]  /*15710*/  IMAD.U32 R9, R60, 0x10000, RZ ;  /* 0x000100003c097824 */ /* 0x000fe400078e00ff */
[----:B------:R-:W-:Y:S02]  /*15720*/  IMAD.MOV.U32 R91, RZ, RZ, R76 ;  /* 0x000000ffff5b7224 */ /* 0x000fe400078e004c */
[----:B------:R-:W-:Y:S01]  /*15730*/  FADD.FTZ R58, R9, R58 ;  /* 0x0000003a093a7221 */ /* 0x000fe20000010000 */
[----:B------:R-:W-:Y:S06]  /*15740*/  BRA `(.L_x_1601) ;  /* 0x0000000400587947 */ /* 0x000fec0003800000 */
.L_x_1600:
        /* <DEDUP_REMOVED lines=12> */
.L_x_1603:
[----:B------:R-:W-:-:S07]  /*15810*/  IMAD.MOV.U32 R45, RZ, RZ, R18 ;  /* 0x000000ffff2d7224 */ /* 0x000fce00078e0012 */
.L_x_1604:
[----:B------:R-:W-:Y:S05]  /*15820*/  BSYNC B2 ;  /* 0x0000000000027941 */ /* 0x000fea0003800000 */
.L_x_1602:
        /* <DEDUP_REMOVED lines=16> */
.L_x_1608:
[----:B------:R-:W-:Y:S05]  /*15930*/  BSYNC B3 ;  /* 0x0000000000037941 */ /* 0x000fea0003800000 */
.L_x_1607:
        /* <DEDUP_REMOVED lines=44> */
.L_x_1606:
[----:B------:R-:W-:Y:S05]  /*15c00*/  BSYNC B2 ;  /* 0x0000000000027941 */ /* 0x000fea0003800000 */
.L_x_1605:
        /* <DEDUP_REMOVED lines=10> */
.L_x_1601:
        /* <DEDUP_REMOVED lines=12> */
.L_x_1610:
[----:B------:R-:W-:-:S07]  /*15d70*/  MOV R76, R18 ;  /* 0x00000012004c7202 */ /* 0x000fce0000000f00 */
.L_x_1611:
[----:B------:R-:W-:Y:S05]  /*15d80*/  BSYNC B2 ;  /* 0x0000000000027941 */ /* 0x000fea0003800000 */
.L_x_1609:
        /* <DEDUP_REMOVED lines=16> */
.L_x_1615:
[----:B------:R-:W-:Y:S05]  /*15e90*/  BSYNC B3 ;  /* 0x0000000000037941 */ /* 0x000fea0003800000 */
.L_x_1614:
        /* <DEDUP_REMOVED lines=44> */
.L_x_1613:
[----:B------:R-:W-:Y:S05]  /*16160*/  BSYNC B2 ;  /* 0x0000000000027941 */ /* 0x000fea0003800000 */
.L_x_1612:
        /* <DEDUP_REMOVED lines=9> */
[----:B------:R-:W-:Y:S01]  /*16200*/  MOV R91, R9 ;  /* 0x00000009005b7202 */ /* 0x000fe20000000f00 */
[----:B------:R-:W-:Y:S06]  /*16210*/  @!P0 BRA `(.L_x_1617) ;  /* 0x0000000400748947 */ /* 0x000fec0003800000 */
[----:B------:R-:W-:Y:S01]  /*16220*/  PRMT R68, R60, 0x7632, R68 ;  /* 0x000076323c447816 */ /* 0x000fe20000000044 */
[----:B------:R-:W-:-:S04]  /*16230*/  IMAD.MOV.U32 R91, RZ, RZ, R9 ;  /* 0x000000ffff5b7224 */ /* 0x000fc800078e0009 */
[----:B------:R-:W-:-:S04]  /*16240*/  IMAD.U32 R68, R68, 0x10000, RZ ;  /* 0x0001000044447824 */ /* 0x000fc800078e00ff */
[----:B------:R-:W-:Y:S01]  /*16250*/  FADD.FTZ R76, R68, R76 ;  /* 0x0000004c444c7221 */ /* 0x000fe20000010000 */
[----:B------:R-:W-:Y:S06]  /*16260*/  BRA `(.L_x_1617) ;  /* 0x0000000400607947 */ /* 0x000fec0003800000 */
.L_x_1616:
        /* <DEDUP_REMOVED lines=12> */
.L_x_1619:
[----:B------:R-:W-:-:S07]  /*16330*/  IMAD.MOV.U32 R47, RZ, RZ, R18 ;  /* 0x000000ffff2f7224 */ /* 0x000fce00078e0012 */
.L_x_1620:
[----:B------:R-:W-:Y:S05]  /*16340*/  BSYNC B2 ;  /* 0x0000000000027941 */ /* 0x000fea0003800000 */
.L_x_1618:
        /* <DEDUP_REMOVED lines=16> */
.L_x_1624:
[----:B------:R-:W-:Y:S05]  /*16450*/  BSYNC B3 ;  /* 0x0000000000037941 */ /* 0x000fea0003800000 */
.L_x_1623:
        /* <DEDUP_REMOVED lines=44> */
.L_x_1622:
[----:B------:R-:W-:Y:S05]  /*16720*/  BSYNC B2 ;  /* 0x0000000000027941 */ /* 0x000fea0003800000 */
.L_x_1621:
        /* <DEDUP_REMOVED lines=12> */
.L_x_1617:
        /* <DEDUP_REMOVED lines=12> */
.L_x_1626:
[----:B------:R-:W-:-:S07]  /*168b0*/  MOV R68, R18 ;  /* 0x0000001200447202 */ /* 0x000fce0000000f00 */
.L_x_1627:
[----:B------:R-:W-:Y:S05]  /*168c0*/  BSYNC B2 ;  /* 0x0000000000027941 */ /* 0x000fea0003800000 */
.L_x_1625:
        /* <DEDUP_REMOVED lines=16> */
.L_x_1631:
[----:B------:R-:W-:Y:S05]  /*169d0*/  BSYNC B3 ;  /* 0x0000000000037941 */ /* 0x000fea0003800000 */
.L_x_1630:
        /* <DEDUP_REMOVED lines=44> */
.L_x_1629:
[----:B------:R-:W-:Y:S05]  /*16ca0*/  BSYNC B2 ;  /* 0x0000000000027941 */ /* 0x000fea0003800000 */
.L_x_1628:
        /* <DEDUP_REMOVED lines=12> */
[----:B------:R-:W-:-:S04]  /*16d70*/  IMAD.U32 R68, R61, 0x10000, RZ ;  /* 0x000100003d447824 */ /* 0x000fc800078e00ff */
[----:B------:R-:W-:Y:S01]  /*16d80*/  FADD.FTZ R91, R68, R91 ;  /* 0x0000005b445b7221 */ /* 0x000fe20000010000 */
[----:B------:R-:W-:Y:S01]  /*16d90*/  IMAD.MOV.U32 R68, RZ, RZ, R9 ;  /* 0x000000ffff447224 */ /* 0x000fe200078e0009 */
[----:B------:R-:W-:Y:S06]  /*16da0*/  BRA `(.L_x_1633) ;  /* 0x0000000400587947 */ /* 0x000fec0003800000 */
.L_x_1632:
        /* <DEDUP_REMOVED lines=12> */
.L_x_1635:
[----:B------:R-:W-:-:S07]  /*16e70*/  IMAD.MOV.U32 R48, RZ, RZ, R18 ;  /* 0x000000ffff307224 */ /* 0x000fce00078e0012 */
.L_x_1636:
[----:B------:R-:W-:Y:S05]  /*16e80*/  BSYNC B2 ;  /* 0x0000000000027941 */ /* 0x000fea0003800000 */
.L_x_1634:
        /* <DEDUP_REMOVED lines=16> */
.L_x_1640:
[----:B------:R-:W-:Y:S05]  /*16f90*/  BSYNC B3 ;  /* 0x0000000000037941 */ /* 0x000fea0003800000 */
.L_x_1639:
        /* <DEDUP_REMOVED lines=44> */
.L_x_1638:
[----:B------:R-:W-:Y:S05]  /*17260*/  BSYNC B2 ;  /* 0x0000000000027941 */ /* 0x000fea0003800000 */
.L_x_1637:
        /* <DEDUP_REMOVED lines=10> */
.L_x_1633:
        /* <DEDUP_REMOVED lines=12> */
.L_x_1642:
[----:B------:R-:W-:-:S07]  /*173d0*/  MOV R107, R18 ;  /* 0x00000012006b7202 */ /* 0x000fce0000000f00 */
.L_x_1643:
[----:B------:R-:W-:Y:S05]  /*173e0*/  BSYNC B2 ;  /* 0x0000000000027941 */ /* 0x000fea0003800000 */
.L_x_1641:
        /* <DEDUP_REMOVED lines=16> */
.L_x_1647:
[----:B------:R-:W-:Y:S05]  /*174f0*/  BSYNC B3 ;  /* 0x0000000000037941 */ /* 0x000fea0003800000 */
.L_x_1646:
        /* <DEDUP_REMOVED lines=44> */
.L_x_1645:
[----:B------:R-:W-:Y:S05]  /*177c0*/  BSYNC B2 ;  /* 0x0000000000027941 */ /* 0x000fea0003800000 */
.L_x_1644:
        /* <DEDUP_REMOVED lines=11> */
[----:B------:R-:W-:-:S05]  /*17880*/  PRMT R68, R61, 0x7632, R68 ;  /* 0x000076323d447816 */ /* 0x000fca0000000044 */
[----:B------:R-:W-:-:S04]  /*17890*/  IMAD.U32 R68, R68, 0x10000, RZ ;  /* 0x0001000044447824 */ /* 0x000fc800078e00ff */
[----:B------:R-:W-:Y:S01]  /*178a0*/  FADD.FTZ R92, R68, R92 ;  /* 0x0000005c445c7221 */ /* 0x000fe20000010000 */
[----:B------:R-:W-:Y:S01]  /*178b0*/  IMAD.MOV.U32 R68, RZ, RZ, R9 ;  /* 0x000000ffff447224 */ /* 0x000fe200078e0009 */
[----:B------:R-:W-:Y:S06]  /*178c0*/  BRA `(.L_x_1649) ;  /* 0x0000000400607947 */ /* 0x000fec0003800000 */
.L_x_1648:
        /* <DEDUP_REMOVED lines=12> */
.L_x_1651:
[----:B------:R-:W-:-:S07]  /*17990*/  IMAD.MOV.U32 R49, RZ, RZ, R18 ;  /* 0x000000ffff317224 */ /* 0x000fce00078e0012 */
.L_x_1652:
[----:B------:R-:W-:Y:S05]  /*179a0*/  BSYNC B2 ;  /* 0x0000000000027941 */ /* 0x000fea0003800000 */
.L_x_1650:
        /* <DEDUP_REMOVED lines=16> */
.L_x_1656:
[----:B------:R-:W-:Y:S05]  /*17ab0*/  BSYNC B3 ;  /* 0x0000000000037941 */ /* 0x000fea0003800000 */
.L_x_1655:
        /* <DEDUP_REMOVED lines=44> */
.L_x_1654:
[----:B------:R-:W-:Y:S05]  /*17d80*/  BSYNC B2 ;  /* 0x0000000000027941 */ /* 0x000fea0003800000 */
.L_x_1653:
        /* <DEDUP_REMOVED lines=12> */
.L_x_1649:
        /* <DEDUP_REMOVED lines=12> */
.L_x_1658:
[----:B------:R-:W-:-:S07]  /*17f10*/  MOV R107, R18 ;  /* 0x00000012006b7202 */ /* 0x000fce0000000f00 */
.L_x_1659:
[----:B------:R-:W-:Y:S05]  /*17f20*/  BSYNC B2 ;  /* 0x0000000000027941 */ /* 0x000fea0003800000 */
.L_x_1657:
        /* <DEDUP_REMOVED lines=16> */
.L_x_1663:
[----:B------:R-:W-:Y:S05]  /*18030*/  BSYNC B3 ;  /* 0x0000000000037941 */ /* 0x000fea0003800000 */
.L_x_1662:
        /* <DEDUP_REMOVED lines=44> */
.L_x_1661:
[----:B------:R-:W-:Y:S05]  /*18300*/  BSYNC B2 ;  /* 0x0000000000027941 */ /* 0x000fea0003800000 */
.L_x_1660:
        /* <DEDUP_REMOVED lines=16> */
.L_x_1664:
        /* <DEDUP_REMOVED lines=12> */
.L_x_1667:
[----:B------:R-:W-:-:S07]  /*184d0*/  IMAD.MOV.U32 R50, RZ, RZ, R18 ;  /* 0x000000ffff327224 */ /* 0x000fce00078e0012 */
.L_x_1668:
[----:B------:R-:W-:Y:S05]  /*184e0*/  BSYNC B2 ;  /* 0x0000000000027941 */ /* 0x000fea0003800000 */
.L_x_1666:
        /* <DEDUP_REMOVED lines=16> */
.L_x_1672:
[----:B------:R-:W-:Y:S05]  /*185f0*/  BSYNC B3 ;  /* 0x0000000000037941 */ /* 0x000fea0003800000 */
.L_x_1671:
        /* <DEDUP_REMOVED lines=44> */
.L_x_1670:
[----:B------:R-:W-:Y:S05]  /*188c0*/  BSYNC B2 ;  /* 0x0000000000027941 */ /* 0x000fea0003800000 */
.L_x_1669:
        /* <DEDUP_REMOVED lines=10> */
.L_x_1665:
        /* <DEDUP_REMOVED lines=12> */
.L_x_1674:
[----:B------:R-:W-:-:S07]  /*18a30*/  MOV R108, R18 ;  /* 0x00000012006c7202 */ /* 0x000fce0000000f00 */
.L_x_1675:
[----:B------:R-:W-:Y:S05]  /*18a40*/  BSYNC B2 ;  /* 0x0000000000027941 */ /* 0x000fea0003800000 */
.L_x_1673:
        /* <DEDUP_REMOVED lines=16> */
.L_x_1679:
[----:B------:R-:W-:Y:S05]  /*18b50*/  BSYNC B3 ;  /* 0x0000000000037941 */ /* 0x000fea0003800000 */
.L_x_1678:
        /* <DEDUP_REMOVED lines=44> */
.L_x_1677:
[----:B------:R-:W-:Y:S05]  /*18e20*/  BSYNC B2 ;  /* 0x0000000000027941 */ /* 0x000fea0003800000 */
.L_x_1676:
[----:B------:R-:W-:Y:S01]  /*18e30*/  I2FP.F32.U32 R68, R108 ;  /* 0x0000006c00447245 */ /* 0x000fe20000201000 */
[----:B------:R-:W-:-:S04]  /*18e40*/  IMAD.U32 R70, R70, 0x10000, RZ ;  /* 0x0001000046467824 */ /* 0x000fc800078e00ff */
[----:B------:R-:W-:Y:S01]  /*18e50*/  FFMA.FTZ R68, R68, R74, 1.1641532182693481445e-10 ;  /* 0x2f00000044447423 */ /* 0x000fe2000001004a */
[----:B------:R-:W-:-:S04]  /*18e60*/  FMUL.FTZ R70, R70, R75 ;  /* 0x0000004b46467220 */ /* 0x000fc80000410000 */
[----:B------:R-:W-:-:S04]  /*18e70*/  FSETP.GTU.FTZ.AND P3, PT, R68, R73, PT ;  /* 0x000000494400720b */ /* 0x000fc80003f7c000 */
[----:B------:R-:W-:Y:S01]  /*18e80*/  FSEL R108, R70, RZ, !P3 ;  /* 0x000000ff466c7208 */ /* 0x000fe20005800000 */
[----:B------:R-:W-:Y:S08]  /*18e90*/  @P2 BRA `(.L_x_1680) ;  /* 0x00000000001c2947 */ /* 0x000ff00003800000 */
[----:B------:R-:W-:Y:S01]  /*18ea0*/  MOV R68, R9 ;  /* 0x0000000900447202 */ /* 0x000fe20000000f00 */
[----:B------:R-:W-:Y:S06]  /*18eb0*/  @!P0 BRA `(.L_x_1681) ;  /* 0x0000000400748947 */ /* 0x000fec0003800000 */
[----:B------:R-:W-:-:S05]  /*18ec0*/  PRMT R68, R62, 0x7632, R68 ;  /* 0x000076323e447816 */ /* 0x000fca0000000044 */
[----:B------:R-:W-:-:S04]  /*18ed0*/  IMAD.U32 R68, R68, 0x10000, RZ ;  /* 0x0001000044447824 */ /* 0x000fc800078e00ff */
[----:B------:R-:W-:Y:S01]  /*18ee0*/  FADD.FTZ R108, R68, R108 ;  /* 0x0000006c446c7221 */ /* 0x000fe20000010000 */
[----:B------:R-:W-:Y:S01]  /*18ef0*/  IMAD.MOV.U32 R68, RZ, RZ, R9 ;  /* 0x000000ffff447224 */ /* 0x000fe200078e0009 */
[----:B------:R-:W-:Y:S06]  /*18f00*/  BRA `(.L_x_1681) ;  /* 0x0000000400607947 */ /* 0x000fec0003800000 */
.L_x_1680:
        /* <DEDUP_REMOVED lines=12> */
.L_x_1683:
[----:B------:R-:W-:-:S07]  /*18fd0*/  IMAD.MOV.U32 R51, RZ, RZ, R18 ;  /* 0x000000ffff337224 */ /* 0x000fce00078e0012 */
.L_x_1684:
[----:B------:R-:W-:Y:S05]  /*18fe0*/  BSYNC B2 ;  /* 0x0000000000027941 */ /* 0x000fea0003800000 */
.L_x_1682:
        /* <DEDUP_REMOVED lines=16> */
.L_x_1688:
[----:B------:R-:W-:Y:S05]  /*190f0*/  BSYNC B3 ;  /* 0x0000000000037941 */ /* 0x000fea0003800000 */
.L_x_1687:
        /* <DEDUP_REMOVED lines=44> */
.L_x_1686:
[----:B------:R-:W-:Y:S05]  /*193c0*/  BSYNC B2 ;  /* 0x0000000000027941 */ /* 0x000fea0003800000 */
.L_x_1685:
        /* <DEDUP_REMOVED lines=12> */
.L_x_1681:
        /* <DEDUP_REMOVED lines=12> */
.L_x_1690:
[----:B------:R-:W-:-:S07]  /*19550*/  MOV R70, R18 ;  /* 0x0000001200467202 */ /* 0x000fce0000000f00 */
.L_x_1691:
[----:B------:R-:W-:Y:S05]  /*19560*/  BSYNC B2 ;  /* 0x0000000000027941 */ /* 0x000fea0003800000 */
.L_x_1689:
        /* <DEDUP_REMOVED lines=16> */
.L_x_1695:
[----:B------:R-:W-:Y:S05]  /*19670*/  BSYNC B3 ;  /* 0x0000000000037941 */ /* 0x000fea0003800000 */
.L_x_1694:
        /* <DEDUP_REMOVED lines=44> */
.L_x_1693:
[----:B------:R-:W-:Y:S05]  /*19940*/  BSYNC B2 ;  /* 0x0000000000027941 */ /* 0x000fea0003800000 */
.L_x_1692:
        /* <DEDUP_REMOVED lines=8> */
[----:B------:R-:W-:Y:S01]  /*199d0*/  MOV R69, R9 ;  /* 0x0000000900457202 */ /* 0x000fe20000000f00 */
[----:B------:R-:W-:Y:S06]  /*199e0*/  @!P0 BRA `(.L_x_1697) ;  /* 0x0000000400688947 */ /* 0x000fec0003800000 */
[----:B------:R-:W-:Y:S02]  /*199f0*/  IMAD.U32 R68, R63, 0x10000, RZ ;  /* 0x000100003f447824 */ /* 0x000fe400078e00ff */
[----:B------:R-:W-:Y:S02]  /*19a00*/  IMAD.MOV.U32 R69, RZ, RZ, R9 ;  /* 0x000000ffff457224 */ /* 0x000fe400078e0009 */
[----:B------:R-:W-:Y:S01]  /*19a10*/  FADD.FTZ R123, R68, R123 ;  /* 0x0000007b447b7221 */ /* 0x000fe20000010000 */
[----:B------:R-:W-:Y:S06]  /*19a20*/  BRA `(.L_x_1697) ;  /* 0x0000000400587947 */ /* 0x000fec0003800000 */
.L_x_1696:
        /* <DEDUP_REMOVED lines=12> */
.L_x_1699:
[----:B------:R-:W-:-:S07]  /*19af0*/  IMAD.MOV.U32 R52, RZ, RZ, R18 ;  /* 0x000000ffff347224 */ /* 0x000fce00078e0012 */
.L_x_1700:
[----:B------:R-:W-:Y:S05]  /*19b00*/  BSYNC B2 ;  /* 0x0000000000027941 */ /* 0x000fea0003800000 */
.L_x_1698:
        /* <DEDUP_REMOVED lines=16> */
.L_x_1704:
[----:B------:R-:W-:Y:S05]  /*19c10*/  BSYNC B3 ;  /* 0x0000000000037941 */ /* 0x000fea0003800000 */
.L_x_1703:
        /* <DEDUP_REMOVED lines=44> */
.L_x_1702:
[----:B------:R-:W-:Y:S05]  /*19ee0*/  BSYNC B2 ;  /* 0x0000000000027941 */ /* 0x000fea0003800000 */
.L_x_1701:
        /* <DEDUP_REMOVED lines=10> */
.L_x_1697:
        /* <DEDUP_REMOVED lines=12> */
.L_x_1706:
[----:B------:R-:W-:-:S07]  /*1a050*/  MOV R134, R18 ;  /* 0x0000001200867202 */ /* 0x000fce0000000f00 */
.L_x_1707:
[----:B------:R-:W-:Y:S05]  /*1a060*/  BSYNC B2 ;  /* 0x0000000000027941 */ /* 0x000fea0003800000 */
.L_x_1705:
        /* <DEDUP_REMOVED lines=16> */
.L_x_1711:
[----:B------:R-:W-:Y:S05]  /*1a170*/  BSYNC B3 ;  /* 0x0000000000037941 */ /* 0x000fea0003800000 */
.L_x_1710:
        /* <DEDUP_REMOVED lines=44> */
.L_x_1709:
[----:B------:R-:W-:Y:S05]  /*1a440*/  BSYNC B2 ;  /* 0x0000000000027941 */ /* 0x000fea0003800000 */
.L_x_1708:
        /* <DEDUP_REMOVED lines=14> */
.L_x_1712:
        /* <DEDUP_REMOVED lines=12> */
.L_x_1715:
[----:B------:R-:W-:-:S07]  /*1a5f0*/  IMAD.MOV.U32 R53, RZ, RZ, R18 ;  /* 0x000000ffff357224 */ /* 0x000fce00078e0012 */
.L_x_1716:
[----:B------:R-:W-:Y:S05]  /*1a600*/  BSYNC B2 ;  /* 0x0000000000027941 */ /* 0x000fea0003800000 */
.L_x_1714:
        /* <DEDUP_REMOVED lines=16> */
.L_x_1720:
[----:B------:R-:W-:Y:S05]  /*1a710*/  BSYNC B3 ;  /* 0x0000000000037941 */ /* 0x000fea0003800000 */
.L_x_1719:
        /* <DEDUP_REMOVED lines=44> */
.L_x_1718:
[----:B------:R-:W-:Y:S05]  /*1a9e0*/  BSYNC B2 ;  /* 0x0000000000027941 */ /* 0x000fea0003800000 */
.L_x_1717:
        /* <DEDUP_REMOVED lines=12> */
.L_x_1713:
        /* <DEDUP_REMOVED lines=34> */
[----:B0-----:R-:W-:Y:S02]  /*1acd0*/  SHF.L.U32 R68, R52, 0x10, RZ ;  /* 0x0000001034447819 */ /* 0x001fe400000006ff */
[----:B------:R-:W-:Y:S02]  /*1ace0*/  LOP3.LUT R69, R53, 0xffff, RZ, 0xc0, !PT ;  /* 0x0000ffff35457812 */ /* 0x000fe400078ec0ff */
[----:B------:R-:W-:Y:S02]  /*1acf0*/  LOP3.LUT R68, R68, 0xff0000, RZ, 0xc0, !PT ;  /* 0x00ff000044447812 */ /* 0x000fe400078ec0ff */
[----:B------:R-:W-:Y:S02]  /*1ad00*/  PRMT R135, R51, 0x7104, RZ ;  /* 0x0000710433877816 */ /* 0x000fe400000000ff */
[----:B------:R-:W-:Y:S02]  /*1ad10*/  PRMT R68, R68, 0x4210, R69 ;  /* 0x0000421044447816 */ /* 0x000fe40000000045 */
[----:B------:R-:W-:-:S02]  /*1ad20*/  LOP3.LUT R70, R48, 0xff, RZ, 0xc0, !PT ;  /* 0x000000ff30467812 */ /* 0x000fc400078ec0ff */
[----:B------:R-:W-:Y:S02]  /*1ad30*/  LOP3.LUT R135, R68, 0xff00, R135, 0xf8, !PT ;  /* 0x0000ff0044877812 */ /* 0x000fe400078ef887 */
[----:B------:R-:W-:Y:S01]  /*1ad40*/  LOP3.LUT R68, R49, 0xff, RZ, 0xc0, !PT ;  /* 0x000000ff31447812 */ /* 0x000fe200078ec0ff */
[----:B------:R-:W-:Y:S01]  /*1ad50*/  IMAD.WIDE.U32 R70, R70, 0x10000, RZ ;  /* 0x0001000046467825 */ /* 0x000fe200078e00ff */
[----:B------:R-:W-:Y:S02]  /*1ad60*/  LOP3.LUT R74, R47, 0xff, RZ, 0xc0, !PT ;  /* 0x000000ff2f4a7812 */ /* 0x000fe400078ec0ff */
[----:B------:R-:W-:Y:S01]  /*1ad70*/  LOP3.LUT R135, R135, 0xff, R50, 0xf8, !PT ;  /* 0x000000ff87877812 */ /* 0x000fe200078ef832 */
[----:B------:R-:W-:-:S04]  /*1ad80*/  IMAD.WIDE.U32 R68, R68, 0x1000000, RZ ;  /* 0x0100000044447825 */ /* 0x000fc800078e00ff */
[----:B------:R-:W-:Y:S01]  /*1ad90*/  IMAD.WIDE.U32 R74, R74, 0x100, RZ ;  /* 0x000001004a4a7825 */ /* 0x000fe200078e00ff */
[----:B------:R-:W-:Y:S02]  /*1ada0*/  LOP3.LUT R71, R71, R135, R69, 0xfe, !PT ;  /* 0x0000008747477212 */ /* 0x000fe400078efe45 */
[----:B------:R-:W-:Y:S02]  /*1adb0*/  LOP3.LUT R70, R74, R68, R70, 0xfe, !PT ;  /* 0x000000444a467212 */ /* 0x000fe400078efe46 */
[----:B------:R-:W-:Y:S02]  /*1adc0*/  IADD3 R68, P0, R134, UR32, RZ ;  /* 0x0000002086447c10 */ /* 0x000fe4000ff1e0ff */
[----:B------:R-:W-:Y:S02]  /*1add0*/  LOP3.LUT R75, R71, R75, RZ, 0xfc, !PT ;  /* 0x0000004b474b7212 */ /* 0x000fe400078efcff */
[----:B------:R-:W-:Y:S02]  /*1ade0*/  IADD3.X R69, R73, UR33, RZ, P0, !PT ;  /* 0x0000002149457c10 */ /* 0x000fe400087fe4ff */
[----:B------:R-:W-:-:S05]  /*1adf0*/  LOP3.LUT R74, R70, 0xff, R45, 0xf8, !PT ;  /* 0x000000ff464a7812 */ /* 0x000fca00078ef82d */
[----:B------:R1:W-:Y:S02]  /*1ae00*/  STG.E.64 desc[UR4][R68.64], R74 ;  /* 0x0000004a44007986 */ /* 0x0003e4000c101b04 */
.L_x_1721:
[----:B------:R-:W-:-:S07]  /*1ae10*/  VIADD R72, R72, 0x20 ;  /* 0x0000002048487836 */ /* 0x000fce0000000000 */
.L_x_1592:
[----:B------:R-:W-:Y:S05]  /*1ae20*/  BSYNC B1 ;  /* 0x0000000000017941 */ /* 0x000fea0003800000 */
.L_x_1591:
        /* <DEDUP_REMOVED lines=29> */
.L_x_1725:
[----:B------:R-:W-:-:S07]  /*1b000*/  MOV R77, R18 ;  /* 0x00000012004d7202 */ /* 0x000fce0000000f00 */
.L_x_1726:
[----:B------:R-:W-:Y:S05]  /*1b010*/  BSYNC B2 ;  /* 0x0000000000027941 */ /* 0x000fea0003800000 */
.L_x_1724:
        /* <DEDUP_REMOVED lines=16> */
.L_x_1730:
[----:B------:R-:W-:Y:S05]  /*1b120*/  BSYNC B3 ;  /* 0x0000000000037941 */ /* 0x000fea0003800000 */
.L_x_1729:
        /* <DEDUP_REMOVED lines=44> */
.L_x_1728:
[----:B------:R-:W-:Y:S05]  /*1b3f0*/  BSYNC B2 ;  /* 0x0000000000027941 */ /* 0x000fea0003800000 */
.L_x_1727:
[----:B------:R-:W0:Y:S01]  /*1b400*/  LDC R73, c[0x0][0x294] ;  /* 0x0000a500ff497b82 */ /* 0x000e220000000800 */
[----:B------:R-:W-:Y:S01]  /*1b410*/  ISETP.NE.U32.AND P2, PT, R74, RZ, PT ;  /* 0x000000ff4a00720c */ /* 0x000fe20003f45070 */
[----:B------:R-:W-:Y:S01]  /*1b420*/  IMAD.MOV.U32 R74, RZ, RZ, 0x2f800000 ;  /* 0x2f800000ff4a7424 */ /* 0x000fe200078e00ff */
[----:B------:R-:W-:Y:S02]  /*1b430*/  I2FP.F32.U32 R9, R77 ;  /* 0x0000004d00097245 */ /* 0x000fe40000201000 */
[----:B------:R-:W-:Y:S02]  /*1b440*/  ISETP.NE.AND.EX P2, PT, R75, RZ, PT, P2 ;  /* 0x000000ff4b00720c */ /* 0x000fe40003f45320 */
[----:B-----5:R-:W-:Y:S01]  /*1b450*/  SHF.L.U32 R77, R68, 0x10, RZ ;  /* 0x00000010444d7819 */ /* 0x020fe200000006ff */
[----:B------:R-:W1:Y:S01]  /*1b460*/  LDC R75, c[0x0][0x298] ;  /* 0x0000a600ff4b7b82 */ /* 0x000e620000000800 */
[----:B------:R-:W-:Y:S01]  /*1b470*/  FFMA.FTZ R9, R9, R74, 1.1641532182693481445e-10 ;  /* 0x2f00000009097423 */ /* 0x000fe2000001004a */
[----:B------:R-:W-:-:S02]  /*1b480*/  LOP3.LUT R5, R5, 0xffffffef, RZ, 0xc0, !PT ;  /* 0xffffffef05057812 */ /* 0x000fc400078ec0ff */
[----:B------:R-:W-:Y:S02]  /*1b490*/  PRMT R68, R68, 0x7632, R68 ;  /* 0x0000763244447816 */ /* 0x000fe40000000044 */
        /* <DEDUP_REMOVED lines=11> */
.L_x_1731:
        /* <DEDUP_REMOVED lines=12> */
.L_x_1734:
[----:B------:R-:W-:-:S07]  /*1b610*/  IMAD.MOV.U32 R45, RZ, RZ, R18 ;  /* 0x000000ffff2d7224 */ /* 0x000fce00078e0012 */
.L_x_1735:
[----:B------:R-:W-:Y:S05]  /*1b620*/  BSYNC B2 ;  /* 0x0000000000027941 */ /* 0x000fea0003800000 */
.L_x_1733:
        /* <DEDUP_REMOVED lines=16> */
.L_x_1739:
[----:B------:R-:W-:Y:S05]  /*1b730*/  BSYNC B3 ;  /* 0x0000000000037941 */ /* 0x000fea0003800000 */
.L_x_1738:
        /* <DEDUP_REMOVED lines=44> */
.L_x_1737:
[----:B------:R-:W-:Y:S05]  /*1ba00*/  BSYNC B2 ;  /* 0x0000000000027941 */ /* 0x000fea0003800000 */
.L_x_1736:
        /* <DEDUP_REMOVED lines=10> */
.L_x_1732:
        /* <DEDUP_REMOVED lines=12> */
.L_x_1741:
[----:B------:R-:W-:-:S07]  /*1bb70*/  IMAD.MOV.U32 R78, RZ, RZ, R18 ;  /* 0x000000ffff4e7224 */ /* 0x000fce00078e0012 */
.L_x_1742:
[----:B------:R-:W-:Y:S05]  /*1bb80*/  BSYNC B2 ;  /* 0x0000000000027941 */ /* 0x000fea0003800000 */
.L_x_1740:
        /* <DEDUP_REMOVED lines=16> */
.L_x_1746:
[----:B------:R-:W-:Y:S05]  /*1bc90*/  BSYNC B3 ;  /* 0x0000000000037941 */ /* 0x000fea0003800000 */
.L_x_1745:
        /* <DEDUP_REMOVED lines=44> */
.L_x_1744:
[----:B------:R-:W-:Y:S05]  /*1bf60*/  BSYNC B2 ;  /* 0x0000000000027941 */ /* 0x000fea0003800000 */
.L_x_1743:
        /* <DEDUP_REMOVED lines=16> */
.L_x_1747:
        /* <DEDUP_REMOVED lines=12> */
.L_x_1750:
[----:B------:R-:W-:-:S07]  /*1c130*/  IMAD.MOV.U32 R47, RZ, RZ, R18 ;  /* 0x000000ffff2f7224 */ /* 0x000fce00078e0012 */
.L_x_1751:
[----:B------:R-:W-:Y:S05]  /*1c140*/  BSYNC B2 ;  /* 0x0000000000027941 */ /* 0x000fea0003800000 */
.L_x_1749:
        /* <DEDUP_REMOVED lines=16> */
.L_x_1755:
[----:B------:R-:W-:Y:S05]  /*1c250*/  BSYNC B3 ;  /* 0x0000000000037941 */ /* 0x000fea0003800000 */
.L_x_1754:
        /* <DEDUP_REMOVED lines=44> */
.L_x_1753:
[----:B------:R-:W-:Y:S05]  /*1c520*/  BSYNC B2 ;  /* 0x0000000000027941 */ /* 0x000fea0003800000 */
.L_x_1752:
        /* <DEDUP_REMOVED lines=12> */
.L_x_1748:
        /* <DEDUP_REMOVED lines=12> */
.L_x_1757:
[----:B------:R-:W-:-:S07]  /*1c6b0*/  IMAD.MOV.U32 R68, RZ, RZ, R18 ;  /* 0x000000ffff447224 */ /* 0x000fce00078e0012 */
.L_x_1758:
[----:B------:R-:W-:Y:S05]  /*1c6c0*/  BSYNC B2 ;  /* 0x0000000000027941 */ /* 0x000fea0003800000 */
.L_x_1756:
        /* <DEDUP_REMOVED lines=16> */
.L_x_1762:
[----:B------:R-:W-:Y:S05]  /*1c7d0*/  BSYNC B3 ;  /* 0x0000000000037941 */ /* 0x000fea0003800000 */
.L_x_1761:
        /* <DEDUP_REMOVED lines=44> */
.L_x_1760:
[----:B------:R-:W-:Y:S05]  /*1caa0*/  BSYNC B2 ;  /* 0x0000000000027941 */ /* 0x000fea0003800000 */
.L_x_1759:
        /* <DEDUP_REMOVED lines=16> */
.L_x_1763:
        /* <DEDUP_REMOVED lines=12> */
.L_x_1766:
[----:B------:R-:W-:-:S07]  /*1cc70*/  IMAD.MOV.U32 R48, RZ, RZ, R18 ;  /* 0x000000ffff307224 */ /* 0x000fce00078e0012 */
.L_x_1767:
[----:B------:R-:W-:Y:S05]  /*1cc80*/  BSYNC B2 ;  /* 0x0000000000027941 */ /* 0x000fea0003800000 */
.L_x_1765:
        /* <DEDUP_REMOVED lines=16> */
.L_x_1771:
[----:B------:R-:W-:Y:S05]  /*1cd90*/  BSYNC B3 ;  /* 0x0000000000037941 */ /* 0x000fea0003800000 */
.L_x_1770:
        /* <DEDUP_REMOVED lines=44> */
.L_x_1769:
[----:B------:R-:W-:Y:S05]  /*1d060*/  BSYNC B2 ;  /* 0x0000000000027941 */ /* 0x000fea0003800000 */
.L_x_1768:
        /* <DEDUP_REMOVED lines=10> */
.L_x_1764:
        /* <DEDUP_REMOVED lines=12> */
.L_x_1773:
[----:B------:R-:W-:-:S07]  /*1d1d0*/  IMAD.MOV.U32 R109, RZ, RZ, R18 ;  /* 0x000000ffff6d7224 */ /* 0x000fce00078e0012 */
.L_x_1774:
[----:B------:R-:W-:Y:S05]  /*1d1e0*/  BSYNC B2 ;  /* 0x0000000000027941 */ /* 0x000fea0003800000 */
.L_x_1772:
        /* <DEDUP_REMOVED lines=16> */
.L_x_1778:
[----:B------:R-:W-:Y:S05]  /*1d2f0*/  BSYNC B3 ;  /* 0x0000000000037941 */ /* 0x000fea0003800000 */
.L_x_1777:
        /* <DEDUP_REMOVED lines=44> */
.L_x_1776:
[----:B------:R-:W-:Y:S05]  /*1d5c0*/  BSYNC B2 ;  /* 0x0000000000027941 */ /* 0x000fea0003800000 */
.L_x_1775:
        /* <DEDUP_REMOVED lines=16> */
.L_x_1779:
        /* <DEDUP_REMOVED lines=12> */
.L_x_1782:
[----:B------:R-:W-:-:S07]  /*1d790*/  IMAD.MOV.U32 R49, RZ, RZ, R18 ;  /* 0x000000ffff317224 */ /* 0x000fce00078e0012 */
.L_x_1783:
[----:B------:R-:W-:Y:S05]  /*1d7a0*/  BSYNC B2 ;  /* 0x0000000000027941 */ /* 0x000fea0003800000 */
.L_x_1781:
        /* <DEDUP_REMOVED lines=16> */
.L_x_1787:
[----:B------:R-:W-:Y:S05]  /*1d8b0*/  BSYNC B3 ;  /* 0x0000000000037941 */ /* 0x000fea0003800000 */
.L_x_1786:
        /* <DEDUP_REMOVED lines=44> */
.L_x_1785:
[----:B------:R-:W-:Y:S05]  /*1db80*/  BSYNC B2 ;  /* 0x0000000000027941 */ /* 0x000fea0003800000 */
.L_x_1784:
        /* <DEDUP_REMOVED lines=12> */
.L_x_1780:
        /* <DEDUP_REMOVED lines=12> */
.L_x_1789:
[----:B------:R-:W-:-:S07]  /*1dd10*/  IMAD.MOV.U32 R109, RZ, RZ, R18 ;  /* 0x000000ffff6d7224 */ /* 0x000fce00078e0012 */
.L_x_1790:
[----:B------:R-:W-:Y:S05]  /*1dd20*/  BSYNC B2 ;  /* 0x0000000000027941 */ /* 0x000fea0003800000 */
.L_x_1788:
        /* <DEDUP_REMOVED lines=16> */
.L_x_1794:
[----:B------:R-:W-:Y:S05]  /*1de30*/  BSYNC B3 ;  /* 0x0000000000037941 */ /* 0x000fea0003800000 */
.L_x_1793:
        /* <DEDUP_REMOVED lines=44> */
.L_x_1792:
[----:B------:R-:W-:Y:S05]  /*1e100*/  BSYNC B2 ;  /* 0x0000000000027941 */ /* 0x000fea0003800000 */
.L_x_1791:
        /* <DEDUP_REMOVED lines=16> */
.L_x_1795:
        /* <DEDUP_REMOVED lines=12> */
.L_x_1798:
[----:B------:R-:W-:-:S07]  /*1e2d0*/  IMAD.MOV.U32 R50, RZ, RZ, R18 ;  /* 0x000000ffff327224 */ /* 0x000fce00078e0012 */
.L_x_1799:
[----:B------:R-:W-:Y:S05]  /*1e2e0*/  BSYNC B2 ;  /* 0x0000000000027941 */ /* 0x000fea0003800000 */
.L_x_1797:
        /* <DEDUP_REMOVED lines=16> */
.L_x_1803:
[----:B------:R-:W-:Y:S05]  /*1e3f0*/  BSYNC B3 ;  /* 0x0000000000037941 */ /* 0x000fea0003800000 */
.L_x_1802:
        /* <DEDUP_REMOVED lines=44> */
.L_x_1801:
[----:B------:R-:W-:Y:S05]  /*1e6c0*/  BSYNC B2 ;  /* 0x0000000000027941 */ /* 0x000fea0003800000 */
.L_x_1800:
        /* <DEDUP_REMOVED lines=10> */
.L_x_1796:
        /* <DEDUP_REMOVED lines=12> */
.L_x_1805:
[----:B------:R-:W-:-:S07]  /*1e830*/  IMAD.MOV.U32 R110, RZ, RZ, R18 ;  /* 0x000000ffff6e7224 */ /* 0x000fce00078e0012 */
.L_x_1806:
[----:B------:R-:W-:Y:S05]  /*1e840*/  BSYNC B2 ;  /* 0x0000000000027941 */ /* 0x000fea0003800000 */
.L_x_1804:
        /* <DEDUP_REMOVED lines=16> */
.L_x_1810:
[----:B------:R-:W-:Y:S05]  /*1e950*/  BSYNC B3 ;  /* 0x0000000000037941 */ /* 0x000fea0003800000 */
.L_x_1809:
        /* <DEDUP_REMOVED lines=44> */
.L_x_1808:
[----:B------:R-:W-:Y:S05]  /*1ec20*/  BSYNC B2 ;  /* 0x0000000000027941 */ /* 0x000fea0003800000 */
.L_x_1807:
        /* <DEDUP_REMOVED lines=14> */
.L_x_1811:
        /* <DEDUP_REMOVED lines=12> */
.L_x_1814:
[----:B------:R-:W-:-:S07]  /*1edd0*/  IMAD.MOV.U32 R51, RZ, RZ, R18 ;  /* 0x000000ffff337224 */ /* 0x000fce00078e0012 */
.L_x_1815:
[----:B------:R-:W-:Y:S05]  /*1ede0*/  BSYNC B2 ;  /* 0x0000000000027941 */ /* 0x000fea0003800000 */
.L_x_1813:
        /* <DEDUP_REMOVED lines=16> */
.L_x_1819:
[----:B------:R-:W-:Y:S05]  /*1eef0*/  BSYNC B3 ;  /* 0x0000000000037941 */ /* 0x000fea0003800000 */
.L_x_1818:
        /* <DEDUP_REMOVED lines=44> */
.L_x_1817:
[----:B------:R-:W-:Y:S05]  /*1f1c0*/  BSYNC B2 ;  /* 0x0000000000027941 */ /* 0x000fea0003800000 */
.L_x_1816:
        /* <DEDUP_REMOVED lines=12> */
.L_x_1812:
        /* <DEDUP_REMOVED lines=12> */
.L_x_1821:
[----:B------:R-:W-:-:S07]  /*1f350*/  IMAD.MOV.U32 R70, RZ, RZ, R18 ;  /* 0x000000ffff467224 */ /* 0x000fce00078e0012 */
.L_x_1822:
[----:B------:R-:W-:Y:S05]  /*1f360*/  BSYNC B2 ;  /* 0x0000000000027941 */ /* 0x000fea0003800000 */
.L_x_1820:
        /* <DEDUP_REMOVED lines=16> */
.L_x_1826:
[----:B------:R-:W-:Y:S05]  /*1f470*/  BSYNC B3 ;  /* 0x0000000000037941 */ /* 0x000fea0003800000 */
.L_x_1825:
        /* <DEDUP_REMOVED lines=44> */
.L_x_1824:
[----:B------:R-:W-:Y:S05]  /*1f740*/  BSYNC B2 ;  /* 0x0000000000027941 */ /* 0x000fea0003800000 */
.L_x_1823:
        /* <DEDUP_REMOVED lines=14> */
.L_x_1827:
        /* <DEDUP_REMOVED lines=12> */
.L_x_1830:
[----:B------:R-:W-:-:S07]  /*1f8f0*/  IMAD.MOV.U32 R52, RZ, RZ, R18 ;  /* 0x000000ffff347224 */ /* 0x000fce00078e0012 */
.L_x_1831:
[----:B------:R-:W-:Y:S05]  /*1f900*/  BSYNC B2 ;  /* 0x0000000000027941 */ /* 0x000fea0003800000 */
.L_x_1829:
        /* <DEDUP_REMOVED lines=16> */
.L_x_1835:
[----:B------:R-:W-:Y:S05]  /*1fa10*/  BSYNC B3 ;  /* 0x0000000000037941 */ /* 0x000fea0003800000 */
.L_x_1834:
        /* <DEDUP_REMOVED lines=44> */
.L_x_1833:
[----:B------:R-:W-:Y:S05]  /*1fce0*/  BSYNC B2 ;  /* 0x0000000000027941 */ /* 0x000fea0003800000 */
.L_x_1832:
        /* <DEDUP_REMOVED lines=10> */
.L_x_1828:
        /* <DEDUP_REMOVED lines=12> */
.L_x_1837:
[----:B------:R-:W-:-:S07]  /*1fe50*/  IMAD.MOV.U32 R134, RZ, RZ, R18 ;  /* 0x000000ffff867224 */ /* 0x000fce00078e0012 */
.L_x_1838:
[----:B------:R-:W-:Y:S05]  /*1fe60*/  BSYNC B2 ;  /* 0x0000000000027941 */ /* 0x000fea0003800000 */
.L_x_1836:
        /* <DEDUP_REMOVED lines=16> */
.L_x_1842:
[----:B------:R-:W-:Y:S05]  /*1ff70*/  BSYNC B3 ;  /* 0x0000000000037941 */ /* 0x000fea0003800000 */
.L_x_1841:
        /* <DEDUP_REMOVED lines=44> */
.L_x_1840:
[----:B------:R-:W-:Y:S05]  /*20240*/  BSYNC B2 ;  /* 0x0000000000027941 */ /* 0x000fea0003800000 */
.L_x_1839:
        /* <DEDUP_REMOVED lines=14> */
.L_x_1843:
        /* <DEDUP_REMOVED lines=12> */
.L_x_1846:
[----:B------:R-:W-:-:S07]  /*203f0*/  IMAD.MOV.U32 R53, RZ, RZ, R18 ;  /* 0x000000ffff357224 */ /* 0x000fce00078e0012 */
.L_x_1847:
[----:B------:R-:W-:Y:S05]  /*20400*/  BSYNC B2 ;  /* 0x0000000000027941 */ /* 0x000fea0003800000 */
.L_x_1845:
        /* <DEDUP_REMOVED lines=16> */
.L_x_1851:
[----:B------:R-:W-:Y:S05]  /*20510*/  BSYNC B3 ;  /* 0x0000000000037941 */ /* 0x000fea0003800000 */
.L_x_1850:
        /* <DEDUP_REMOVED lines=44> */
.L_x_1849:
[----:B------:R-:W-:Y:S05]  /*207e0*/  BSYNC B2 ;  /* 0x0000000000027941 */ /* 0x000fea0003800000 */
.L_x_1848:
        /* <DEDUP_REMOVED lines=12> */
.L_x_1844:
        /* <DEDUP_REMOVED lines=54> */
.L_x_1852:
[----:B------:R-:W-:-:S07]  /*20c10*/  VIADD R72, R72, 0x20 ;  /* 0x0000002048487836 */ /* 0x000fce0000000000 */
.L_x_1723:
[----:B------:R-:W-:Y:S05]  /*20c20*/  BSYNC B1 ;  /* 0x0000000000017941 */ /* 0x000fea0003800000 */
.L_x_1722:
        /* <DEDUP_REMOVED lines=29> */
.L_x_1856:
[----:B------:R-:W-:-:S07]  /*20e00*/  IMAD.MOV.U32 R79, RZ, RZ, R18 ;  /* 0x000000ffff4f7224 */ /* 0x000fce00078e0012 */
.L_x_1857:
[----:B------:R-:W-:Y:S05]  /*20e10*/  BSYNC B2 ;  /* 0x0000000000027941 */ /* 0x000fea0003800000 */
.L_x_1855:
        /* <DEDUP_REMOVED lines=16> */
.L_x_1861:
[----:B------:R-:W-:Y:S05]  /*20f20*/  BSYNC B3 ;  /* 0x0000000000037941 */ /* 0x000fea0003800000 */
.L_x_1860:
        /* <DEDUP_REMOVED lines=44> */
.L_x_1859:
[----:B------:R-:W-:Y:S05]  /*211f0*/  BSYNC B2 ;  /* 0x0000000000027941 */ /* 0x000fea0003800000 */
.L_x_1858:
[----:B------:R-:W0:Y:S01]  /*21200*/  LDC R73, c[0x0][0x294] ;  /* 0x0000a500ff497b82 */ /* 0x000e220000000800 */
[----:B------:R-:W-:Y:S01]  /*21210*/  ISETP.NE.U32.AND P2, PT, R74, RZ, PT ;  /* 0x000000ff4a00720c */ /* 0x000fe20003f45070 */
[----:B------:R-:W-:Y:S01]  /*21220*/  HFMA2.MMA R74, -RZ, RZ, 0.1171875, 0 ;  /* 0x2f800000ff4a7435 */ /* 0x000fe200000001ff */
[----:B------:R-:W-:Y:S01]  /*21230*/  I2FP.F32.U32 R9, R79 ;  /* 0x0000004f00097245 */ /* 0x000fe20000201000 */
[C---:B-----5:R-:W-:Y:S01]  /*21240*/  IMAD.U32 R79, R68.reuse, 0x10000, RZ ;  /* 0x00010000444f7824 */ /* 0x060fe200078e00ff */
[----:B------:R-:W-:Y:S02]  /*21250*/  ISETP.NE.AND.EX P2, PT, R75, RZ, PT, P2 ;  /* 0x000000ff4b00720c */ /* 0x000fe40003f45320 */
[----:B------:R-:W-:Y:S01]  /*21260*/  LOP3.LUT R5, R5, 0xffffffef, RZ, 0xc0, !PT ;  /* 0xffffffef05057812 */ /* 0x000fe200078ec0ff */
[----:B------:R-:W1:Y:S01]  /*21270*/  LDC R75, c[0x0][0x298] ;  /* 0x0000a600ff4b7b82 */ /* 0x000e620000000800 */
[----:B------:R-:W-:-:S03]  /*21280*/  PRMT R68, R68, 0x7632, R68 ;  /* 0x0000763244447816 */ /* 0x000fc60000000044 */
[----:B------:R-:W-:-:S05]  /*21290*/  FFMA.FTZ R9, R9, R74, 1.1641532182693481445e-10 ;  /* 0x2f00000009097423 */ /* 0x000fca000001004a */
        /* <DEDUP_REMOVED lines=11> */
.L_x_1862:
        /* <DEDUP_REMOVED lines=12> */
.L_x_1865:
[----:B------:R-:W-:-:S07]  /*21410*/  MOV R45, R18 ;  /* 0x00000012002d7202 */ /* 0x000fce0000000f00 */
.L_x_1866:
[----:B------:R-:W-:Y:S05]  /*21420*/  BSYNC B2 ;  /* 0x0000000000027941 */ /* 0x000fea0003800000 */
.L_x_1864:
        /* <DEDUP_REMOVED lines=16> */
.L_x_1870:
[----:B------:R-:W-:Y:S05]  /*21530*/  BSYNC B3 ;  /* 0x0000000000037941 */ /* 0x000fea0003800000 */
.L_x_1869:
        /* <DEDUP_REMOVED lines=44> */
.L_x_1868:
[----:B------:R-:W-:Y:S05]  /*21800*/  BSYNC B2 ;  /* 0x0000000000027941 */ /* 0x000fea0003800000 */
.L_x_1867:
        /* <DEDUP_REMOVED lines=10> */
.L_x_1863:
        /* <DEDUP_REMOVED lines=12> */
.L_x_1872:
[----:B------:R-:W-:-:S07]  /*21970*/  IMAD.MOV.U32 R80, RZ, RZ, R18 ;  /* 0x000000ffff507224 */ /* 0x000fce00078e0012 */
.L_x_1873:
[----:B------:R-:W-:Y:S05]  /*21980*/  BSYNC B2 ;  /* 0x0000000000027941 */ /* 0x000fea0003800000 */
.L_x_1871:
        /* <DEDUP_REMOVED lines=16> */
.L_x_1877:
[----:B------:R-:W-:Y:S05]  /*21a90*/  BSYNC B3 ;  /* 0x0000000000037941 */ /* 0x000fea0003800000 */
.L_x_1876:
        /* <DEDUP_REMOVED lines=44> */
.L_x_1875:
[----:B------:R-:W-:Y:S05]  /*21d60*/  BSYNC B2 ;  /* 0x0000000000027941 */ /* 0x000fea0003800000 */
.L_x_1874:
        /* <DEDUP_REMOVED lines=16> */
.L_x_1878:
        /* <DEDUP_REMOVED lines=12> */
.L_x_1881:
[----:B------:R-:W-:-:S07]  /*21f30*/  MOV R47, R18 ;  /* 0x00000012002f7202 */ /* 0x000fce0000000f00 */
.L_x_1882:
[----:B------:R-:W-:Y:S05]  /*21f40*/  BSYNC B2 ;  /* 0x0000000000027941 */ /* 0x000fea0003800000 */
.L_x_1880:
        /* <DEDUP_REMOVED lines=16> */
.L_x_1886:
[----:B------:R-:W-:Y:S05]  /*22050*/  BSYNC B3 ;  /* 0x0000000000037941 */ /* 0x000fea0003800000 */
.L_x_1885:
        /* <DEDUP_REMOVED lines=44> */
.L_x_1884:
[----:B------:R-:W-:Y:S05]  /*22320*/  BSYNC B2 ;  /* 0x0000000000027941 */ /* 0x000fea0003800000 */
.L_x_1883:
        /* <DEDUP_REMOVED lines=12> */
.L_x_1879:
        /* <DEDUP_REMOVED lines=12> */
.L_x_1888:
[----:B------:R-:W-:-:S07]  /*224b0*/  IMAD.MOV.U32 R68, RZ, RZ, R18 ;  /* 0x000000ffff447224 */ /* 0x000fce00078e0012 */
.L_x_1889:
[----:B------:R-:W-:Y:S05]  /*224c0*/  BSYNC B2 ;  /* 0x0000000000027941 */ /* 0x000fea0003800000 */
.L_x_1887:
        /* <DEDUP_REMOVED lines=16> */
.L_x_1893:
[----:B------:R-:W-:Y:S05]  /*225d0*/  BSYNC B3 ;  /* 0x0000000000037941 */ /* 0x000fea0003800000 */
.L_x_1892:
        /* <DEDUP_REMOVED lines=44> */
.L_x_1891:
[----:B------:R-:W-:Y:S05]  /*228a0*/  BSYNC B2 ;  /* 0x0000000000027941 */ /* 0x000fea0003800000 */
.L_x_1890:
        /* <DEDUP_REMOVED lines=16> */
.L_x_1894:
        /* <DEDUP_REMOVED lines=12> */
.L_x_1897:
[----:B------:R-:W-:-:S07]  /*22a70*/  MOV R48, R18 ;  /* 0x0000001200307202 */ /* 0x000fce0000000f00 */
.L_x_1898:
[----:B------:R-:W-:Y:S05]  /*22a80*/  BSYNC B2 ;  /* 0x0000000000027941 */ /* 0x000fea0003800000 */
.L_x_1896:
        /* <DEDUP_REMOVED lines=16> */
.L_x_1902:
[----:B------:R-:W-:Y:S05]  /*22b90*/  BSYNC B3 ;  /* 0x0000000000037941 */ /* 0x000fea0003800000 */
.L_x_1901:
        /* <DEDUP_REMOVED lines=44> */
.L_x_1900:
[----:B------:R-:W-:Y:S05]  /*22e60*/  BSYNC B2 ;  /* 0x0000000000027941 */ /* 0x000fea0003800000 */
.L_x_1899:
        /* <DEDUP_REMOVED lines=10> */
.L_x_1895:
        /* <DEDUP_REMOVED lines=12> */
.L_x_1904:
[----:B------:R-:W-:-:S07]  /*22fd0*/  IMAD.MOV.U32 R111, RZ, RZ, R18 ;  /* 0x000000ffff6f7224 */ /* 0x000fce00078e0012 */
.L_x_1905:
[----:B------:R-:W-:Y:S05]  /*22fe0*/  BSYNC B2 ;  /* 0x0000000000027941 */ /* 0x000fea0003800000 */
.L_x_1903:
        /* <DEDUP_REMOVED lines=16> */
.L_x_1909:
[----:B------:R-:W-:Y:S05]  /*230f0*/  BSYNC B3 ;  /* 0x0000000000037941 */ /* 0x000fea0003800000 */
.L_x_1908:
        /* <DEDUP_REMOVED lines=44> */
.L_x_1907:
[----:B------:R-:W-:Y:S05]  /*233c0*/  BSYNC B2 ;  /* 0x0000000000027941 */ /* 0x000fea0003800000 */
.L_x_1906:
        /* <DEDUP_REMOVED lines=16> */
.L_x_1910:
        /* <DEDUP_REMOVED lines=12> */
.L_x_1913:
[----:B------:R-:W-:-:S07]  /*23590*/  MOV R49, R18 ;  /* 0x0000001200317202 */ /* 0x000fce0000000f00 */
.L_x_1914:
[----:B------:R-:W-:Y:S05]  /*235a0*/  BSYNC B2 ;  /* 0x0000000000027941 */ /* 0x000fea0003800000 */
.L_x_1912:
        /* <DEDUP_REMOVED lines=16> */
.L_x_1918:
[----:B------:R-:W-:Y:S05]  /*236b0*/  BSYNC B3 ;  /* 0x0000000000037941 */ /* 0x000fea0003800000 */
.L_x_1917:
        /* <DEDUP_REMOVED lines=44> */
.L_x_1916:
[----:B------:R-:W-:Y:S05]  /*23980*/  BSYNC B2 ;  /* 0x0000000000027941 */ /* 0x000fea0003800000 */
.L_x_1915:
        /* <DEDUP_REMOVED lines=12> */
.L_x_1911:
        /* <DEDUP_REMOVED lines=12> */
.L_x_1920:
[----:B------:R-:W-:-:S07]  /*23b10*/  IMAD.MOV.U32 R111, RZ, RZ, R18 ;  /* 0x000000ffff6f7224 */ /* 0x000fce00078e0012 */
.L_x_1921:
[----:B------:R-:W-:Y:S05]  /*23b20*/  BSYNC B2 ;  /* 0x0000000000027941 */ /* 0x000fea0003800000 */
.L_x_1919:
        /* <DEDUP_REMOVED lines=16> */
.L_x_1925:
[----:B------:R-:W-:Y:S05]  /*23c30*/  BSYNC B3 ;  /* 0x0000000000037941 */ /* 0x000fea0003800000 */
.L_x_1924:
        /* <DEDUP_REMOVED lines=44> */
.L_x_1923:
[----:B------:R-:W-:Y:S05]  /*23f00*/  BSYNC B2 ;  /* 0x0000000000027941 */ /* 0x000fea0003800000 */
.L_x_1922:
        /* <DEDUP_REMOVED lines=16> */
.L_x_1926:
        /* <DEDUP_REMOVED lines=12> */
.L_x_1929:
[----:B------:R-:W-:-:S07]  /*240d0*/  MOV R50, R18 ;  /* 0x0000001200327202 */ /* 0x000fce0000000f00 */
.L_x_1930:
[----:B------:R-:W-:Y:S05]  /*240e0*/  BSYNC B2 ;  /* 0x0000000000027941 */ /* 0x000fea0003800000 */
.L_x_1928:
        /* <DEDUP_REMOVED lines=16> */
.L_x_1934:
[----:B------:R-:W-:Y:S05]  /*241f0*/  BSYNC B3 ;  /* 0x0000000000037941 */ /* 0x000fea0003800000 */
.L_x_1933:
        /* <DEDUP_REMOVED lines=44> */
.L_x_1932:
[----:B------:R-:W-:Y:S05]  /*244c0*/  BSYNC B2 ;  /* 0x0000000000027941 */ /* 0x000fea0003800000 */
.L_x_1931:
        /* <DEDUP_REMOVED lines=10> */
.L_x_1927:
        /* <DEDUP_REMOVED lines=12> */
.L_x_1936:
[----:B------:R-:W-:-:S07]  /*24630*/  IMAD.MOV.U32 R112, RZ, RZ, R18 ;  /* 0x000000ffff707224 */ /* 0x000fce00078e0012 */
.L_x_1937:
[----:B------:R-:W-:Y:S05]  /*24640*/  BSYNC B2 ;  /* 0x0000000000027941 */ /* 0x000fea0003800000 */
.L_x_1935:
        /* <DEDUP_REMOVED lines=16> */
.L_x_1941:
[----:B------:R-:W-:Y:S05]  /*24750*/  BSYNC B3 ;  /* 0x0000000000037941 */ /* 0x000fea0003800000 */
.L_x_1940:
        /* <DEDUP_REMOVED lines=44> */
.L_x_1939:
[----:B------:R-:W-:Y:S05]  /*24a20*/  BSYNC B2 ;  /* 0x0000000000027941 */ /* 0x000fea0003800000 */
.L_x_1938:
        /* <DEDUP_REMOVED lines=14> */
.L_x_1942:
        /* <DEDUP_REMOVED lines=12> */
.L_x_1945:
[----:B------:R-:W-:-:S07]  /*24bd0*/  MOV R51, R18 ;  /* 0x0000001200337202 */ /* 0x000fce0000000f00 */
.L_x_1946:
[----:B------:R-:W-:Y:S05]  /*24be0*/  BSYNC B2 ;  /* 0x0000000000027941 */ /* 0x000fea0003800000 */
.L_x_1944:
        /* <DEDUP_REMOVED lines=16> */
.L_x_1950:
[----:B------:R-:W-:Y:S05]  /*24cf0*/  BSYNC B3 ;  /* 0x0000000000037941 */ /* 0x000fea0003800000 */
.L_x_1949:
        /* <DEDUP_REMOVED lines=44> */
.L_x_1948:
[----:B------:R-:W-:Y:S05]  /*24fc0*/  BSYNC B2 ;  /* 0x0000000000027941 */ /* 0x000fea0003800000 */
.L_x_1947:
        /* <DEDUP_REMOVED lines=12> */
.L_x_1943:
        /* <DEDUP_REMOVED lines=12> */
.L_x_1952:
[----:B------:R-:W-:-:S07]  /*25150*/  IMAD.MOV.U32 R70, RZ, RZ, R18 ;  /* 0x000000ffff467224 */ /* 0x000fce00078e0012 */
.L_x_1953:
[----:B------:R-:W-:Y:S05]  /*25160*/  BSYNC B2 ;  /* 0x0000000000027941 */ /* 0x000fea0003800000 */
.L_x_1951:
        /* <DEDUP_REMOVED lines=16> */
.L_x_1957:
[----:B------:R-:W-:Y:S05]  /*25270*/  BSYNC B3 ;  /* 0x0000000000037941 */ /* 0x000fea0003800000 */
.L_x_1956:
        /* <DEDUP_REMOVED lines=44> */
.L_x_1955:
[----:B------:R-:W-:Y:S05]  /*25540*/  BSYNC B2 ;  /* 0x0000000000027941 */ /* 0x000fea0003800000 */
.L_x_1954:
        /* <DEDUP_REMOVED lines=14> */
.L_x_1958:
        /* <DEDUP_REMOVED lines=12> */
.L_x_1961:
[----:B------:R-:W-:-:S07]  /*256f0*/  MOV R52, R18 ;  /* 0x0000001200347202 */ /* 0x000fce0000000f00 */
.L_x_1962:
[----:B------:R-:W-:Y:S05]  /*25700*/  BSYNC B2 ;  /* 0x0000000000027941 */ /* 0x000fea0003800000 */
.L_x_1960:
        /* <DEDUP_REMOVED lines=16> */
.L_x_1966:
[----:B------:R-:W-:Y:S05]  /*25810*/  BSYNC B3 ;  /* 0x0000000000037941 */ /* 0x000fea0003800000 */
.L_x_1965:
        /* <DEDUP_REMOVED lines=44> */
.L_x_1964:
[----:B------:R-:W-:Y:S05]  /*25ae0*/  BSYNC B2 ;  /* 0x0000000000027941 */ /* 0x000fea0003800000 */
.L_x_1963:
        /* <DEDUP_REMOVED lines=10> */
.L_x_1959:
        /* <DEDUP_REMOVED lines=12> */
.L_x_1968:
[----:B------:R-:W-:-:S07]  /*25c50*/  IMAD.MOV.U32 R134, RZ, RZ, R18 ;  /* 0x000000ffff867224 */ /* 0x000fce00078e0012 */
.L_x_1969:
[----:B------:R-:W-:Y:S05]  /*25c60*/  BSYNC B2 ;  /* 0x0000000000027941 */ /* 0x000fea0003800000 */
.L_x_1967:
        /* <DEDUP_REMOVED lines=16> */
.L_x_1973:
[----:B------:R-:W-:Y:S05]  /*25d70*/  BSYNC B3 ;  /* 0x0000000000037941 */ /* 0x000fea0003800000 */
.L_x_1972:
        /* <DEDUP_REMOVED lines=44> */
.L_x_1971:
[----:B------:R-:W-:Y:S05]  /*26040*/  BSYNC B2 ;  /* 0x0000000000027941 */ /* 0x000fea0003800000 */
.L_x_1970:
        /* <DEDUP_REMOVED lines=14> */
.L_x_1974:
        /* <DEDUP_REMOVED lines=12> */
.L_x_1977:
[----:B------:R-:W-:-:S07]  /*261f0*/  MOV R53, R18 ;  /* 0x0000001200357202 */ /* 0x000fce0000000f00 */
.L_x_1978:
[----:B------:R-:W-:Y:S05]  /*26200*/  BSYNC B2 ;  /* 0x0000000000027941 */ /* 0x000fea0003800000 */
.L_x_1976:
        /* <DEDUP_REMOVED lines=16> */
.L_x_1982:
[----:B------:R-:W-:Y:S05]  /*26310*/  BSYNC B3 ;  /* 0x0000000000037941 */ /* 0x000fea0003800000 */
.L_x_1981:
        /* <DEDUP_REMOVED lines=44> */
.L_x_1980:
[----:B------:R-:W-:Y:S05]  /*265e0*/  BSYNC B2 ;  /* 0x0000000000027941 */ /* 0x000fea0003800000 */
.L_x_1979:
        /* <DEDUP_REMOVED lines=12> */
.L_x_1975:
        /* <DEDUP_REMOVED lines=54> */
.L_x_1983:
[----:B------:R-:W-:-:S07]  /*26a10*/  IADD3 R72, R72, 0x20, RZ ;  /* 0x0000002048487810 */ /* 0x000fce0007ffe0ff */
.L_x_1854:
[----:B------:R-:W-:Y:S05]  /*26a20*/  BSYNC B1 ;  /* 0x0000000000017941 */ /* 0x000fea0003800000 */
.L_x_1853:
        /* <DEDUP_REMOVED lines=29> */
.L_x_1987:
[----:B------:R-:W-:-:S07]  /*26c00*/  IMAD.MOV.U32 R81, RZ, RZ, R18 ;  /* 0x000000ffff517224 */ /* 0x000fce00078e0012 */
.L_x_1988:
[----:B------:R-:W-:Y:S05]  /*26c10*/  BSYNC B2 ;  /* 0x0000000000027941 */ /* 0x000fea0003800000 */
.L_x_1986:
        /* <DEDUP_REMOVED lines=16> */
.L_x_1992:
[----:B------:R-:W-:Y:S05]  /*26d20*/  BSYNC B3 ;  /* 0x0000000000037941 */ /* 0x000fea0003800000 */
.L_x_1991:
        /* <DEDUP_REMOVED lines=44> */
.L_x_1990:
[----:B------:R-:W-:Y:S05]  /*26ff0*/  BSYNC B2 ;  /* 0x0000000000027941 */ /* 0x000fea0003800000 */
.L_x_1989:
        /* <DEDUP_REMOVED lines=21> */
.L_x_1993:
        /* <DEDUP_REMOVED lines=12> */
.L_x_1996:
[----:B------:R-:W-:-:S07]  /*27210*/  IMAD.MOV.U32 R45, RZ, RZ, R18 ;  /* 0x000000ffff2d7224 */ /* 0x000fce00078e0012 */
.L_x_1997:
[----:B------:R-:W-:Y:S05]  /*27220*/  BSYNC B2 ;  /* 0x0000000000027941 */ /* 0x000fea0003800000 */
.L_x_1995:
        /* <DEDUP_REMOVED lines=16> */
.L_x_2001:
[----:B------:R-:W-:Y:S05]  /*27330*/  BSYNC B3 ;  /* 0x0000000000037941 */ /* 0x000fea0003800000 */
.L_x_2000:
        /* <DEDUP_REMOVED lines=44> */
.L_x_1999:
[----:B------:R-:W-:Y:S05]  /*27600*/  BSYNC B2 ;  /* 0x0000000000027941 */ /* 0x000fea0003800000 */
.L_x_1998:
        /* <DEDUP_REMOVED lines=10> */
.L_x_1994:
        /* <DEDUP_REMOVED lines=12> */
.L_x_2003:
[----:B------:R-:W-:-:S07]  /*27770*/  MOV R82, R18 ;  /* 0x0000001200527202 */ /* 0x000fce0000000f00 */
.L_x_2004:
[----:B------:R-:W-:Y:S05]  /*27780*/  BSYNC B2 ;  /* 0x0000000000027941 */ /* 0x000fea0003800000 */
.L_x_2002:
        /* <DEDUP_REMOVED lines=16> */
.L_x_2008:
[----:B------:R-:W-:Y:S05]  /*27890*/  BSYNC B3 ;  /* 0x0000000000037941 */ /* 0x000fea0003800000 */
.L_x_2007:
        /* <DEDUP_REMOVED lines=44> */
.L_x_2006:
[----:B------:R-:W-:Y:S05]  /*27b60*/  BSYNC B2 ;  /* 0x0000000000027941 */ /* 0x000fea0003800000 */
.L_x_2005:
        /* <DEDUP_REMOVED lines=16> */
.L_x_2009:
        /* <DEDUP_REMOVED lines=12> */
.L_x_2012:
[----:B------:R-:W-:-:S07]  /*27d30*/  IMAD.MOV.U32 R47, RZ, RZ, R18 ;  /* 0x000000ffff2f7224 */ /* 0x000fce00078e0012 */
.L_x_2013:
[----:B------:R-:W-:Y:S05]  /*27d40*/  BSYNC B2 ;  /* 0x0000000000027941 */ /* 0x000fea0003800000 */
.L_x_2011:
        /* <DEDUP_REMOVED lines=16> */
.L_x_2017:
[----:B------:R-:W-:Y:S05]  /*27e50*/  BSYNC B3 ;  /* 0x0000000000037941 */ /* 0x000fea0003800000 */
.L_x_2016:
        /* <DEDUP_REMOVED lines=44> */
.L_x_2015:
[----:B------:R-:W-:Y:S05]  /*28120*/  BSYNC B2 ;  /* 0x0000000000027941 */ /* 0x000fea0003800000 */
.L_x_2014:
        /* <DEDUP_REMOVED lines=12> */
.L_x_2010:
        /* <DEDUP_REMOVED lines=12> */
.L_x_2019:
[----:B------:R-:W-:-:S07]  /*282b0*/  MOV R68, R18 ;  /* 0x0000001200447202 */ /* 0x000fce0000000f00 */
.L_x_2020:
[----:B------:R-:W-:Y:S05]  /*282c0*/  BSYNC B2 ;  /* 0x0000000000027941 */ /* 0x000fea0003800000 */
.L_x_2018:
        /* <DEDUP_REMOVED lines=16> */
.L_x_2024:
[----:B------:R-:W-:Y:S05]  /*283d0*/  BSYNC B3 ;  /* 0x0000000000037941 */ /* 0x000fea0003800000 */
.L_x_2023:
        /* <DEDUP_REMOVED lines=44> */
.L_x_2022:
[----:B------:R-:W-:Y:S05]  /*286a0*/  BSYNC B2 ;  /* 0x0000000000027941 */ /* 0x000fea0003800000 */
.L_x_2021:
        /* <DEDUP_REMOVED lines=16> */
.L_x_2025:
        /* <DEDUP_REMOVED lines=12> */
.L_x_2028:
[----:B------:R-:W-:-:S07]  /*28870*/  IMAD.MOV.U32 R48, RZ, RZ, R18 ;  /* 0x000000ffff307224 */ /* 0x000fce00078e0012 */
.L_x_2029:
[----:B------:R-:W-:Y:S05]  /*28880*/  BSYNC B2 ;  /* 0x0000000000027941 */ /* 0x000fea0003800000 */
.L_x_2027:
        /* <DEDUP_REMOVED lines=16> */
.L_x_2033:
[----:B------:R-:W-:Y:S05]  /*28990*/  BSYNC B3 ;  /* 0x0000000000037941 */ /* 0x000fea0003800000 */
.L_x_2032:
        /* <DEDUP_REMOVED lines=44> */
.L_x_2031:
[----:B------:R-:W-:Y:S05]  /*28c60*/  BSYNC B2 ;  /* 0x0000000000027941 */ /* 0x000fea0003800000 */
.L_x_2030:
        /* <DEDUP_REMOVED lines=10> */
.L_x_2026:
        /* <DEDUP_REMOVED lines=12> */
.L_x_2035:
[----:B------:R-:W-:-:S07]  /*28dd0*/  MOV R113, R18 ;  /* 0x0000001200717202 */ /* 0x000fce0000000f00 */
.L_x_2036:
[----:B------:R-:W-:Y:S05]  /*28de0*/  BSYNC B2 ;  /* 0x0000000000027941 */ /* 0x000fea0003800000 */
.L_x_2034:
        /* <DEDUP_REMOVED lines=16> */
.L_x_2040:
[----:B------:R-:W-:Y:S05]  /*28ef0*/  BSYNC B3 ;  /* 0x0000000000037941 */ /* 0x000fea0003800000 */
.L_x_2039:
        /* <DEDUP_REMOVED lines=44> */
.L_x_2038:
[----:B------:R-:W-:Y:S05]  /*291c0*/  BSYNC B2 ;  /* 0x0000000000027941 */ /* 0x000fea0003800000 */
.L_x_2037:
        /* <DEDUP_REMOVED lines=16> */
.L_x_2041:
        /* <DEDUP_REMOVED lines=12> */
.L_x_2044:
[----:B------:R-:W-:-:S07]  /*29390*/  IMAD.MOV.U32 R49, RZ, RZ, R18 ;  /* 0x000000ffff317224 */ /* 0x000fce00078e0012 */
.L_x_2045:
[----:B------:R-:W-:Y:S05]  /*293a0*/  BSYNC B2 ;  /* 0x0000000000027941 */ /* 0x000fea0003800000 */
.L_x_2043:
        /* <DEDUP_REMOVED lines=16> */
.L_x_2049:
[----:B------:R-:W-:Y:S05]  /*294b0*/  BSYNC B3 ;  /* 0x0000000000037941 */ /* 0x000fea0003800000 */
.L_x_2048:
        /* <DEDUP_REMOVED lines=44> */
.L_x_2047:
[----:B------:R-:W-:Y:S05]  /*29780*/  BSYNC B2 ;  /* 0x0000000000027941 */ /* 0x000fea0003800000 */
.L_x_2046:
        /* <DEDUP_REMOVED lines=12> */
.L_x_2042:
        /* <DEDUP_REMOVED lines=12> */
.L_x_2051:
[----:B------:R-:W-:-:S07]  /*29910*/  MOV R113, R18 ;  /* 0x0000001200717202 */ /* 0x000fce0000000f00 */
.L_x_2052:
[----:B------:R-:W-:Y:S05]  /*29920*/  BSYNC B2 ;  /* 0x0000000000027941 */ /* 0x000fea0003800000 */
.L_x_2050:
        /* <DEDUP_REMOVED lines=16> */
.L_x_2056:
[----:B------:R-:W-:Y:S05]  /*29a30*/  BSYNC B3 ;  /* 0x0000000000037941 */ /* 0x000fea0003800000 */
.L_x_2055:
        /* <DEDUP_REMOVED lines=44> */
.L_x_2054:
[----:B------:R-:W-:Y:S05]  /*29d00*/  BSYNC B2 ;  /* 0x0000000000027941 */ /* 0x000fea0003800000 */
.L_x_2053:
        /* <DEDUP_REMOVED lines=16> */
.L_x_2057:
        /* <DEDUP_REMOVED lines=12> */
.L_x_2060:
[----:B------:R-:W-:-:S07]  /*29ed0*/  IMAD.MOV.U32 R50, RZ, RZ, R18 ;  /* 0x000000ffff327224 */ /* 0x000fce00078e0012 */
.L_x_2061:
[----:B------:R-:W-:Y:S05]  /*29ee0*/  BSYNC B2 ;  /* 0x0000000000027941 */ /* 0x000fea0003800000 */
.L_x_2059:
        /* <DEDUP_REMOVED lines=16> */
.L_x_2065:
[----:B------:R-:W-:Y:S05]  /*29ff0*/  BSYNC B3 ;  /* 0x0000000000037941 */ /* 0x000fea0003800000 */
.L_x_2064:
        /* <DEDUP_REMOVED lines=44> */
.L_x_2063:
[----:B------:R-:W-:Y:S05]  /*2a2c0*/  BSYNC B2 ;  /* 0x0000000000027941 */ /* 0x000fea0003800000 */
.L_x_2062:
        /* <DEDUP_REMOVED lines=10> */
.L_x_2058:
        /* <DEDUP_REMOVED lines=12> */
.L_x_2067:
[----:B------:R-:W-:-:S07]  /*2a430*/  MOV R114, R18 ;  /* 0x0000001200727202 */ /* 0x000fce0000000f00 */
.L_x_2068:
[----:B------:R-:W-:Y:S05]  /*2a440*/  BSYNC B2 ;  /* 0x0000000000027941 */ /* 0x000fea0003800000 */
.L_x_2066:
        /* <DEDUP_REMOVED lines=16> */
.L_x_2072:
[----:B------:R-:W-:Y:S05]  /*2a550*/  BSYNC B3 ;  /* 0x0000000000037941 */ /* 0x000fea0003800000 */
.L_x_2071:
        /* <DEDUP_REMOVED lines=44> */
.L_x_2070:
[----:B------:R-:W-:Y:S05]  /*2a820*/  BSYNC B2 ;  /* 0x0000000000027941 */ /* 0x000fea0003800000 */
.L_x_2069:
        /* <DEDUP_REMOVED lines=14> */
.L_x_2073:
        /* <DEDUP_REMOVED lines=12> */
.L_x_2076:
[----:B------:R-:W-:-:S07]  /*2a9d0*/  IMAD.MOV.U32 R51, RZ, RZ, R18 ;  /* 0x000000ffff337224 */ /* 0x000fce00078e0012 */
.L_x_2077:
[----:B------:R-:W-:Y:S05]  /*2a9e0*/  BSYNC B2 ;  /* 0x0000000000027941 */ /* 0x000fea0003800000 */
.L_x_2075:
        /* <DEDUP_REMOVED lines=16> */
.L_x_2081:
[----:B------:R-:W-:Y:S05]  /*2aaf0*/  BSYNC B3 ;  /* 0x0000000000037941 */ /* 0x000fea0003800000 */
.L_x_2080:
        /* <DEDUP_REMOVED lines=44> */
.L_x_2079:
[----:B------:R-:W-:Y:S05]  /*2adc0*/  BSYNC B2 ;  /* 0x0000000000027941 */ /* 0x000fea0003800000 */
.L_x_2078:
        /* <DEDUP_REMOVED lines=12> */
.L_x_2074:
        /* <DEDUP_REMOVED lines=12> */
.L_x_2083:
[----:B------:R-:W-:-:S07]  /*2af50*/  MOV R70, R18 ;  /* 0x0000001200467202 */ /* 0x000fce0000000f00 */
.L_x_2084:
[----:B------:R-:W-:Y:S05]  /*2af60*/  BSYNC B2 ;  /* 0x0000000000027941 */ /* 0x000fea0003800000 */
.L_x_2082:
        /* <DEDUP_REMOVED lines=16> */
.L_x_2088:
[----:B------:R-:W-:Y:S05]  /*2b070*/  BSYNC B3 ;  /* 0x0000000000037941 */ /* 0x000fea0003800000 */
.L_x_2087:
        /* <DEDUP_REMOVED lines=44> */
.L_x_2086:
[----:B------:R-:W-:Y:S05]  /*2b340*/  BSYNC B2 ;  /* 0x0000000000027941 */ /* 0x000fea0003800000 */
.L_x_2085:
        /* <DEDUP_REMOVED lines=14> */
.L_x_2089:
        /* <DEDUP_REMOVED lines=12> */
.L_x_2092:
[----:B------:R-:W-:-:S07]  /*2b4f0*/  IMAD.MOV.U32 R52, RZ, RZ, R18 ;  /* 0x000000ffff347224 */ /* 0x000fce00078e0012 */
.L_x_2093:
[----:B------:R-:W-:Y:S05]  /*2b500*/  BSYNC B2 ;  /* 0x0000000000027941 */ /* 0x000fea0003800000 */
.L_x_2091:
        /* <DEDUP_REMOVED lines=16> */
.L_x_2097:
[----:B------:R-:W-:Y:S05]  /*2b610*/  BSYNC B3 ;  /* 0x0000000000037941 */ /* 0x000fea0003800000 */
.L_x_2096:
        /* <DEDUP_REMOVED lines=44> */
.L_x_2095:
[----:B------:R-:W-:Y:S05]  /*2b8e0*/  BSYNC B2 ;  /* 0x0000000000027941 */ /* 0x000fea0003800000 */
.L_x_2094:
        /* <DEDUP_REMOVED lines=10> */
.L_x_2090:
        /* <DEDUP_REMOVED lines=12> */
.L_x_2099:
[----:B------:R-:W-:-:S07]  /*2ba50*/  MOV R134, R18 ;  /* 0x0000001200867202 */ /* 0x000fce0000000f00 */
.L_x_2100:
[----:B------:R-:W-:Y:S05]  /*2ba60*/  BSYNC B2 ;  /* 0x0000000000027941 */ /* 0x000fea0003800000 */
.L_x_2098:
        /* <DEDUP_REMOVED lines=16> */
.L_x_2104:
[----:B------:R-:W-:Y:S05]  /*2bb70*/  BSYNC B3 ;  /* 0x0000000000037941 */ /* 0x000fea0003800000 */
.L_x_2103:
        /* <DEDUP_REMOVED lines=44> */
.L_x_2102:
[----:B------:R-:W-:Y:S05]  /*2be40*/  BSYNC B2 ;  /* 0x0000000000027941 */ /* 0x000fea0003800000 */
.L_x_2101:
        /* <DEDUP_REMOVED lines=14> */
.L_x_2105:
        /* <DEDUP_REMOVED lines=12> */
.L_x_2108:
[----:B------:R-:W-:-:S07]  /*2bff0*/  IMAD.MOV.U32 R53, RZ, RZ, R18 ;  /* 0x000000ffff357224 */ /* 0x000fce00078e0012 */
.L_x_2109:
[----:B------:R-:W-:Y:S05]  /*2c000*/  BSYNC B2 ;  /* 0x0000000000027941 */ /* 0x000fea0003800000 */
.L_x_2107:
        /* <DEDUP_REMOVED lines=16> */
.L_x_2113:
[----:B------:R-:W-:Y:S05]  /*2c110*/  BSYNC B3 ;  /* 0x0000000000037941 */ /* 0x000fea0003800000 */
.L_x_2112:
        /* <DEDUP_REMOVED lines=44> */
.L_x_2111:
[----:B------:R-:W-:Y:S05]  /*2c3e0*/  BSYNC B2 ;  /* 0x0000000000027941 */ /* 0x000fea0003800000 */
.L_x_2110:
        /* <DEDUP_REMOVED lines=12> */
.L_x_2106:
        /* <DEDUP_REMOVED lines=54> */
.L_x_2114:
[----:B------:R-:W-:-:S07]  /*2c810*/  VIADD R72, R72, 0x20 ;  /* 0x0000002048487836 */ /* 0x000fce0000000000 */
.L_x_1985:
[----:B------:R-:W-:Y:S05]  /*2c820*/  BSYNC B1 ;  /* 0x0000000000017941 */ /* 0x000fea0003800000 */
.L_x_1984:
        /* <DEDUP_REMOVED lines=29> */
.L_x_2118:
[----:B------:R-:W-:-:S07]  /*2ca00*/  MOV R83, R18 ;  /* 0x0000001200537202 */ /* 0x000fce0000000f00 */
.L_x_2119:
[----:B------:R-:W-:Y:S05]  /*2ca10*/  BSYNC B2 ;  /* 0x0000000000027941 */ /* 0x000fea0003800000 */
.L_x_2117:
        /* <DEDUP_REMOVED lines=16> */
.L_x_2123:
[----:B------:R-:W-:Y:S05]  /*2cb20*/  BSYNC B3 ;  /* 0x0000000000037941 */ /* 0x000fea0003800000 */
.L_x_2122:
        /* <DEDUP_REMOVED lines=44> */
.L_x_2121:
[----:B------:R-:W-:Y:S05]  /*2cdf0*/  BSYNC B2 ;  /* 0x0000000000027941 */ /* 0x000fea0003800000 */
.L_x_2120:
        /* <DEDUP_REMOVED lines=21> */
.L_x_2124:
        /* <DEDUP_REMOVED lines=12> */
.L_x_2127:
[----:B------:R-:W-:-:S07]  /*2d010*/  IMAD.MOV.U32 R45, RZ, RZ, R18 ;  /* 0x000000ffff2d7224 */ /* 0x000fce00078e0012 */
.L_x_2128:
[----:B------:R-:W-:Y:S05]  /*2d020*/  BSYNC B2 ;  /* 0x0000000000027941 */ /* 0x000fea0003800000 */
.L_x_2126:
        /* <DEDUP_REMOVED lines=16> */
.L_x_2132:
[----:B------:R-:W-:Y:S05]  /*2d130*/  BSYNC B3 ;  /* 0x0000000000037941 */ /* 0x000fea0003800000 */
.L_x_2131:
        /* <DEDUP_REMOVED lines=44> */
.L_x_2130:
[----:B------:R-:W-:Y:S05]  /*2d400*/  BSYNC B2 ;  /* 0x0000000000027941 */ /* 0x000fea0003800000 */
.L_x_2129:
        /* <DEDUP_REMOVED lines=10> */
.L_x_2125:
        /* <DEDUP_REMOVED lines=12> */
.L_x_2134:
[----:B------:R-:W-:-:S07]  /*2d570*/  IMAD.MOV.U32 R84, RZ, RZ, R18 ;  /* 0x000000ffff547224 */ /* 0x000fce00078e0012 */
.L_x_2135:
[----:B------:R-:W-:Y:S05]  /*2d580*/  BSYNC B2 ;  /* 0x0000000000027941 */ /* 0x000fea0003800000 */
.L_x_2133:
        /* <DEDUP_REMOVED lines=16> */
.L_x_2139:
[----:B------:R-:W-:Y:S05]  /*2d690*/  BSYNC B3 ;  /* 0x0000000000037941 */ /* 0x000fea0003800000 */
.L_x_2138:
        /* <DEDUP_REMOVED lines=44> */
.L_x_2137:
[----:B------:R-:W-:Y:S05]  /*2d960*/  BSYNC B2 ;  /* 0x0000000000027941 */ /* 0x000fea0003800000 */
.L_x_2136:
        /* <DEDUP_REMOVED lines=16> */
.L_x_2140:
        /* <DEDUP_REMOVED lines=12> */
.L_x_2143:
[----:B------:R-:W-:-:S07]  /*2db30*/  IMAD.MOV.U32 R47, RZ, RZ, R18 ;  /* 0x000000ffff2f7224 */ /* 0x000fce00078e0012 */
.L_x_2144:
[----:B------:R-:W-:Y:S05]  /*2db40*/  BSYNC B2 ;  /* 0x0000000000027941 */ /* 0x000fea0003800000 */
.L_x_2142:
        /* <DEDUP_REMOVED lines=16> */
.L_x_2148:
[----:B------:R-:W-:Y:S05]  /*2dc50*/  BSYNC B3 ;  /* 0x0000000000037941 */ /* 0x000fea0003800000 */
.L_x_2147:
        /* <DEDUP_REMOVED lines=44> */
.L_x_2146:
[----:B------:R-:W-:Y:S05]  /*2df20*/  BSYNC B2 ;  /* 0x0000000000027941 */ /* 0x000fea0003800000 */
.L_x_2145:
        /* <DEDUP_REMOVED lines=12> */
.L_x_2141:
        /* <DEDUP_REMOVED lines=12> */
.L_x_2150:
[----:B------:R-:W-:-:S07]  /*2e0b0*/  IMAD.MOV.U32 R68, RZ, RZ, R18 ;  /* 0x000000ffff447224 */ /* 0x000fce00078e0012 */
.L_x_2151:
[----:B------:R-:W-:Y:S05]  /*2e0c0*/  BSYNC B2 ;  /* 0x0000000000027941 */ /* 0x000fea0003800000 */
.L_x_2149:
        /* <DEDUP_REMOVED lines=16> */
.L_x_2155:
[----:B------:R-:W-:Y:S05]  /*2e1d0*/  BSYNC B3 ;  /* 0x0000000000037941 */ /* 0x000fea0003800000 */
.L_x_2154:
        /* <DEDUP_REMOVED lines=44> */
.L_x_2153:
[----:B------:R-:W-:Y:S05]  /*2e4a0*/  BSYNC B2 ;  /* 0x0000000000027941 */ /* 0x000fea0003800000 */
.L_x_2152:
        /* <DEDUP_REMOVED lines=16> */
.L_x_2156:
        /* <DEDUP_REMOVED lines=12> */
.L_x_2159:
[----:B------:R-:W-:-:S07]  /*2e670*/  IMAD.MOV.U32 R48, RZ, RZ, R18 ;  /* 0x000000ffff307224 */ /* 0x000fce00078e0012 */
.L_x_2160:
[----:B------:R-:W-:Y:S05]  /*2e680*/  BSYNC B2 ;  /* 0x0000000000027941 */ /* 0x000fea0003800000 */
.L_x_2158:
        /* <DEDUP_REMOVED lines=16> */
.L_x_2164:
[----:B------:R-:W-:Y:S05]  /*2e790*/  BSYNC B3 ;  /* 0x0000000000037941 */ /* 0x000fea0003800000 */
.L_x_2163:
        /* <DEDUP_REMOVED lines=44> */
.L_x_2162:
[----:B------:R-:W-:Y:S05]  /*2ea60*/  BSYNC B2 ;  /* 0x0000000000027941 */ /* 0x000fea0003800000 */
.L_x_2161:
        /* <DEDUP_REMOVED lines=10> */
.L_x_2157:
        /* <DEDUP_REMOVED lines=12> */
.L_x_2166:
[----:B------:R-:W-:-:S07]  /*2ebd0*/  IMAD.MOV.U32 R115, RZ, RZ, R18 ;  /* 0x000000ffff737224 */ /* 0x000fce00078e0012 */
.L_x_2167:
[----:B------:R-:W-:Y:S05]  /*2ebe0*/  BSYNC B2 ;  /* 0x0000000000027941 */ /* 0x000fea0003800000 */
.L_x_2165:
        /* <DEDUP_REMOVED lines=16> */
.L_x_2171:
[----:B------:R-:W-:Y:S05]  /*2ecf0*/  BSYNC B3 ;  /* 0x0000000000037941 */ /* 0x000fea0003800000 */
.L_x_2170:
        /* <DEDUP_REMOVED lines=44> */
.L_x_2169:
[----:B------:R-:W-:Y:S05]  /*2efc0*/  BSYNC B2 ;  /* 0x0000000000027941 */ /* 0x000fea0003800000 */
.L_x_2168:
        /* <DEDUP_REMOVED lines=16> */
.L_x_2172:
        /* <DEDUP_REMOVED lines=12> */
.L_x_2175:
[----:B------:R-:W-:-:S07]  /*2f190*/  IMAD.MOV.U32 R49, RZ, RZ, R18 ;  /* 0x000000ffff317224 */ /* 0x000fce00078e0012 */
.L_x_2176:
[----:B------:R-:W-:Y:S05]  /*2f1a0*/  BSYNC B2 ;  /* 0x0000000000027941 */ /* 0x000fea0003800000 */
.L_x_2174:
        /* <DEDUP_REMOVED lines=16> */
.L_x_2180:
[----:B------:R-:W-:Y:S05]  /*2f2b0*/  BSYNC B3 ;  /* 0x0000000000037941 */ /* 0x000fea0003800000 */
.L_x_2179:
        /* <DEDUP_REMOVED lines=44> */
.L_x_2178:
[----:B------:R-:W-:Y:S05]  /*2f580*/  BSYNC B2 ;  /* 0x0000000000027941 */ /* 0x000fea0003800000 */
.L_x_2177:
        /* <DEDUP_REMOVED lines=12> */
.L_x_2173:
        /* <DEDUP_REMOVED lines=12> */
.L_x_2182:
[----:B------:R-:W-:-:S07]  /*2f710*/  IMAD.MOV.U32 R115, RZ, RZ, R18 ;  /* 0x000000ffff737224 */ /* 0x000fce00078e0012 */
.L_x_2183:
[----:B------:R-:W-:Y:S05]  /*2f720*/  BSYNC B2 ;  /* 0x0000000000027941 */ /* 0x000fea0003800000 */
.L_x_2181:
        /* <DEDUP_REMOVED lines=16> */
.L_x_2187:
[----:B------:R-:W-:Y:S05]  /*2f830*/  BSYNC B3 ;  /* 0x0000000000037941 */ /* 0x000fea0003800000 */
.L_x_2186:
        /* <DEDUP_REMOVED lines=44> */
.L_x_2185:
[----:B------:R-:W-:Y:S05]  /*2fb00*/  BSYNC B2 ;  /* 0x0000000000027941 */ /* 0x000fea0003800000 */
.L_x_2184:
        /* <DEDUP_REMOVED lines=16> */
.L_x_2188:
        /* <DEDUP_REMOVED lines=12> */
.L_x_2191:
[----:B------:R-:W-:-:S07]  /*2fcd0*/  IMAD.MOV.U32 R50, RZ, RZ, R18 ;  /* 0x000000ffff327224 */ /* 0x000fce00078e0012 */
.L_x_2192:
[----:B------:R-:W-:Y:S05]  /*2fce0*/  BSYNC B2 ;  /* 0x0000000000027941 */ /* 0x000fea0003800000 */
.L_x_2190:
        /* <DEDUP_REMOVED lines=16> */
.L_x_2196:
[----:B------:R-:W-:Y:S05]  /*2fdf0*/  BSYNC B3 ;  /* 0x0000000000037941 */ /* 0x000fea0003800000 */
.L_x_2195:
        /* <DEDUP_REMOVED lines=44> */
.L_x_2194:
[----:B------:R-:W-:Y:S05]  /*300c0*/  BSYNC B2 ;  /* 0x0000000000027941 */ /* 0x000fea0003800000 */
.L_x_2193:
        /* <DEDUP_REMOVED lines=10> */
.L_x_2189:
        /* <DEDUP_REMOVED lines=12> */
.L_x_2198:
[----:B------:R-:W-:-:S07]  /*30230*/  IMAD.MOV.U32 R116, RZ, RZ, R18 ;  /* 0x000000ffff747224 */ /* 0x000fce00078e0012 */
.L_x_2199:
[----:B------:R-:W-:Y:S05]  /*30240*/  BSYNC B2 ;  /* 0x0000000000027941 */ /* 0x000fea0003800000 */
.L_x_2197:
        /* <DEDUP_REMOVED lines=16> */
.L_x_2203:
[----:B------:R-:W-:Y:S05]  /*30350*/  BSYNC B3 ;  /* 0x0000000000037941 */ /* 0x000fea0003800000 */
.L_x_2202:
        /* <DEDUP_REMOVED lines=44> */
.L_x_2201:
[----:B------:R-:W-:Y:S05]  /*30620*/  BSYNC B2 ;  /* 0x0000000000027941 */ /* 0x000fea0003800000 */
.L_x_2200:
        /* <DEDUP_REMOVED lines=14> */
.L_x_2204:
        /* <DEDUP_REMOVED lines=12> */
.L_x_2207:
[----:B------:R-:W-:-:S07]  /*307d0*/  IMAD.MOV.U32 R51, RZ, RZ, R18 ;  /* 0x000000ffff337224 */ /* 0x000fce00078e0012 */
.L_x_2208:
[----:B------:R-:W-:Y:S05]  /*307e0*/  BSYNC B2 ;  /* 0x0000000000027941 */ /* 0x000fea0003800000 */
.L_x_2206:
        /* <DEDUP_REMOVED lines=16> */
.L_x_2212:
[----:B------:R-:W-:Y:S05]  /*308f0*/  BSYNC B3 ;  /* 0x0000000000037941 */ /* 0x000fea0003800000 */
.L_x_2211:
        /* <DEDUP_REMOVED lines=44> */
.L_x_2210:
[----:B------:R-:W-:Y:S05]  /*30bc0*/  BSYNC B2 ;  /* 0x0000000000027941 */ /* 0x000fea0003800000 */
.L_x_2209:
        /* <DEDUP_REMOVED lines=12> */
.L_x_2205:
        /* <DEDUP_REMOVED lines=12> */
.L_x_2214:
[----:B------:R-:W-:-:S07]  /*30d50*/  IMAD.MOV.U32 R70, RZ, RZ, R18 ;  /* 0x000000ffff467224 */ /* 0x000fce00078e0012 */
.L_x_2215:
[----:B------:R-:W-:Y:S05]  /*30d60*/  BSYNC B2 ;  /* 0x0000000000027941 */ /* 0x000fea0003800000 */
.L_x_2213:
        /* <DEDUP_REMOVED lines=16> */
.L_x_2219:
[----:B------:R-:W-:Y:S05]  /*30e70*/  BSYNC B3 ;  /* 0x0000000000037941 */ /* 0x000fea0003800000 */
.L_x_2218:
        /* <DEDUP_REMOVED lines=44> */
.L_x_2217:
[----:B------:R-:W-:Y:S05]  /*31140*/  BSYNC B2 ;  /* 0x0000000000027941 */ /* 0x000fea0003800000 */
.L_x_2216:
        /* <DEDUP_REMOVED lines=14> */
.L_x_2220:
        /* <DEDUP_REMOVED lines=12> */
.L_x_2223:
[----:B------:R-:W-:-:S07]  /*312f0*/  IMAD.MOV.U32 R52, RZ, RZ, R18 ;  /* 0x000000ffff347224 */ /* 0x000fce00078e0012 */
.L_x_2224:
[----:B------:R-:W-:Y:S05]  /*31300*/  BSYNC B2 ;  /* 0x0000000000027941 */ /* 0x000fea0003800000 */
.L_x_2222:
        /* <DEDUP_REMOVED lines=16> */
.L_x_2228:
[----:B------:R-:W-:Y:S05]  /*31410*/  BSYNC B3 ;  /* 0x0000000000037941 */ /* 0x000fea0003800000 */
.L_x_2227:
        /* <DEDUP_REMOVED lines=44> */
.L_x_2226:
[----:B------:R-:W-:Y:S05]  /*316e0*/  BSYNC B2 ;  /* 0x0000000000027941 */ /* 0x000fea0003800000 */
.L_x_2225:
        /* <DEDUP_REMOVED lines=10> */
.L_x_2221:
        /* <DEDUP_REMOVED lines=12> */
.L_x_2230:
[----:B------:R-:W-:-:S07]  /*31850*/  IMAD.MOV.U32 R134, RZ, RZ, R18 ;  /* 0x000000ffff867224 */ /* 0x000fce00078e0012 */
.L_x_2231:
[----:B------:R-:W-:Y:S05]  /*31860*/  BSYNC B2 ;  /* 0x0000000000027941 */ /* 0x000fea0003800000 */
.L_x_2229:
        /* <DEDUP_REMOVED lines=16> */
.L_x_2235:
[----:B------:R-:W-:Y:S05]  /*31970*/  BSYNC B3 ;  /* 0x0000000000037941 */ /* 0x000fea0003800000 */
.L_x_2234:
        /* <DEDUP_REMOVED lines=44> */
.L_x_2233:
[----:B------:R-:W-:Y:S05]  /*31c40*/  BSYNC B2 ;  /* 0x0000000000027941 */ /* 0x000fea0003800000 */
.L_x_2232:
        /* <DEDUP_REMOVED lines=14> */
.L_x_2236:
        /* <DEDUP_REMOVED lines=12> */
.L_x_2239:
[----:B------:R-:W-:-:S07]  /*31df0*/  IMAD.MOV.U32 R53, RZ, RZ, R18 ;  /* 0x000000ffff357224 */ /* 0x000fce00078e0012 */
.L_x_2240:
[----:B------:R-:W-:Y:S05]  /*31e00*/  BSYNC B2 ;  /* 0x0000000000027941 */ /* 0x000fea0003800000 */
.L_x_2238:
        /* <DEDUP_REMOVED lines=16> */
.L_x_2244:
[----:B------:R-:W-:Y:S05]  /*31f10*/  BSYNC B3 ;  /* 0x0000000000037941 */ /* 0x000fea0003800000 */
.L_x_2243:
        /* <DEDUP_REMOVED lines=44> */
.L_x_2242:
[----:B------:R-:W-:Y:S05]  /*321e0*/  BSYNC B2 ;  /* 0x0000000000027941 */ /* 0x000fea0003800000 */
.L_x_2241:
        /* <DEDUP_REMOVED lines=12> */
.L_x_2237:
        /* <DEDUP_REMOVED lines=22> */
[----:B------:R-:W-:-:S04]  /*32410*/  IMAD.WIDE.U32 R70, R70, 0x10000, RZ ;  /* 0x0001000046467825 */ /* 0x000fc800078e00ff */
[----:B------:R-:W-:-:S05]  /*32420*/  IMAD.WIDE.U32 R74, R74, 0x100, RZ ;  /* 0x000001004a4a7825 */ /* 0x000fca00078e00ff */
[----:B------:R-:W-:Y:S02]  /*32430*/  LOP3.LUT R71, R75, R69, R71, 0xfe, !PT ;  /* 0x000000454b477212 */ /* 0x000fe400078efe47 */
[----:B------:R-:W-:Y:S02]  /*32440*/  LOP3.LUT R68, R74, R68, R70, 0xfe, !PT ;  /* 0x000000444a447212 */ /* 0x000fe400078efe46 */
[----:B------:R-:W-:Y:S02]  /*32450*/  SEL R69, RZ, 0x1, P2 ;  /* 0x00000001ff457807 */ /* 0x000fe40001000000 */
[----:B------:R-:W-:Y:S02]  /*32460*/  SHF.L.U32 R75, R72, 0x3, RZ ;  /* 0x00000003484b7819 */ /* 0x000fe400000006ff */
[----:B------:R-:W-:Y:S02]  /*32470*/  LOP3.LUT R70, R68, R69, RZ, 0xfc, !PT ;  /* 0x0000004544467212 */ /* 0x000fe400078efcff */
[----:B------:R-:W-:-:S02]  /*32480*/  SHF.R.U32.HI R74, RZ, 0x1d, R72 ;  /* 0x0000001dff4a7819 */ /* 0x000fc40000011648 */
[----:B------:R-:W-:-:S04]  /*32490*/  IADD3 R68, P0, R75, UR30, RZ ;  /* 0x0000001e4b447c10 */ /* 0x000fc8000ff1e0ff */
[----:B------:R-:W-:-:S05]  /*324a0*/  IADD3.X R69, R74, UR31, RZ, P0, !PT ;  /* 0x0000001f4a457c10 */ /* 0x000fca00087fe4ff */
[----:B------:R2:W-:Y:S01]  /*324b0*/  STG.E.64 desc[UR4][R68.64], R70 ;  /* 0x0000004644007986 */ /* 0x0005e2000c101b04 */
[----:B------:R-:W-:Y:S05]  /*324c0*/  @!P1 BRA `(.L_x_2116) ;  /* 0x0000000000509947 */ /* 0x000fea0003800000 */
[----:B--2---:R-:W-:Y:S01]  /*324d0*/  IMAD.U32 R68, R52, 0x10000, RZ ;  /* 0x0001000034447824 */ /* 0x004fe200078e00ff */
        /* <DEDUP_REMOVED lines=19> */
.L_x_2116:
[----:B------:R-:W-:Y:S05]  /*32610*/  BSYNC B1 ;  /* 0x0000000000017941 */ /* 0x000fea0003800000 */
.L_x_2115:
[----:B0123--:R-:W-:Y:S01]  /*32620*/  FADD.FTZ R68, RZ, R44 ;  /* 0x0000002cff447221 */ /* 0x00ffe20000010000 */
[C---:B------:R-:W-:Y:S01]  /*32630*/  LOP3.LUT P0, RZ, R5.reuse, 0x20, RZ, 0xc0, !PT ;  /* 0x0000002005ff7812 */ /* 0x040fe2000780c0ff */
[----:B------:R-:W-:Y:S01]  /*32640*/  UMOV UR25, 0xffffffff ;  /* 0xffffffff00197882 */ /* 0x000fe20000000000 */
[----:B------:R-:W-:Y:S01]  /*32650*/  LOP3.LUT R5, R5, 0xfffffffd, RZ, 0xc0, !PT ;  /* 0xfffffffd05057812 */ /* 0x000fe200078ec0ff */
[----:B------:R-:W-:Y:S01]  /*32660*/  FADD.FTZ R68, R46, R68 ;  /* 0x000000442e447221 */ /* 0x000fe20000010000 */
[C---:B------:R-:W-:Y:S02]  /*32670*/  ISETP.GT.U32.AND P1, PT, R4.reuse, 0x9f, PT ;  /* 0x0000009f0400780c */ /* 0x040fe40003f24070 */
[C---:B------:R-:W-:Y:S01]  /*32680*/  ISETP.GT.U32.AND P2, PT, R4.reuse, 0xbf, PT ;  /* 0x000000bf0400780c */ /* 0x040fe20003f44070 */
[----:B------:R-:W-:Y:S01]  /*32690*/  FADD.FTZ R68, R85, R68 ;  /* 0x0000004455447221 */ /* 0x000fe20000010000 */
[C---:B------:R-:W-:Y:S02]  /*326a0*/  ISETP.GT.U32.AND P3, PT, R4.reuse, 0xdf, PT ;  /* 0x000000df0400780c */ /* 0x040fe40003f64070 */
[----:B------:R-:W-:Y:S01]  /*326b0*/  ISETP.GT.U32.AND P4, PT, R4, 0xff, PT ;  /* 0x000000ff0400780c */ /* 0x000fe20003f84070 */
[----:B------:R-:W-:Y:S01]  /*326c0*/  FADD.FTZ R68, R86, R68 ;  /* 0x0000004456447221 */ /* 0x000fe20000010000 */
[----:B------:R-:W-:-:S03]  /*326d0*/  ISETP.NE.AND P5, PT, R251, RZ, PT ;  /* 0x000000fffb00720c */ /* 0x000fc60003fa5270 */
[----:B------:R-:W-:-:S04]  /*326e0*/  FADD.FTZ R68, R101, R68 ;  /* 0x0000004465447221 */ /* 0x000fc80000010000 */
[----:B------:R-:W-:-:S04]  /*326f0*/  FADD.FTZ R68, R102, R68 ;  /* 0x0000004466447221 */ /* 0x000fc80000010000 */
[----:B------:R-:W-:-:S04]  /*32700*/  FADD.FTZ R68, R117, R68 ;  /* 0x0000004475447221 */ /* 0x000fc80000010000 */
[----:B------:R-:W-:-:S05]  /*32710*/  FADD.FTZ R68, R118, R68 ;  /* 0x0000004476447221 */ /* 0x000fca0000010000 */
[----:B------:R-:W-:Y:S02]  /*32720*/  FSEL R68, R68, RZ, P0 ;  /* 0x000000ff44447208 */ /* 0x000fe40000000000 */
        /* <DEDUP_REMOVED lines=64> */
[C---:B------:R-:W-:Y:S02]  /*32b30*/  LOP3.LUT P6, RZ, R5.reuse, 0x20, RZ, 0xc0, !PT ;  /* 0x0000002005ff7812 */ /* 0x040fe400078cc0ff */
[----:B------:R-:W-:-:S04]  /*32b40*/  LOP3.LUT R5, R5, 0xffffdfff, RZ, 0xc0, !PT ;  /* 0xffffdfff05057812 */ /* 0x000fc800078ec0ff */
[----:B------:R-:W-:-:S04]  /*32b50*/  @P5 LOP3.LUT R5, R5, 0x2000, RZ, 0xfc, !PT ;  /* 0x0000200005055812 */ /* 0x000fc800078efcff */
[----:B------:R-:W-:Y:S01]  /*32b60*/  LOP3.LUT P5, RZ, R5, 0x2, RZ, 0xc0, !PT ;  /* 0x0000000205ff7812 */ /* 0x000fe200078ac0ff */
        /* <DEDUP_REMOVED lines=29> */
[----:B------:R-:W-:Y:S01]  /*32d40*/  FADD.FTZ R69, R54, -R143 ;  /* 0x8000008f36457221 */ /* 0x000fe20000010000 */
[----:B------:R-:W-:-:S03]  /*32d50*/  LOP3.LUT P6, RZ, R5, 0x1, RZ, 0xc0, !PT ;  /* 0x0000000105ff7812 */ /* 0x000fc600078cc0ff */
        /* <DEDUP_REMOVED lines=16> */
[----:B------:R-:W-:Y:S02]  /*32e60*/  LOP3.LUT P5, RZ, R5, 0x2000, RZ, 0xc0, !PT ;  /* 0x0000200005ff7812 */ /* 0x000fe400078ac0ff */
        /* <DEDUP_REMOVED lines=103> */
.L_x_2274:
[----:B-1----:R-:W-:Y:S01]  /*334e0*/  FADD.FTZ R69, R72, R69 ;  /* 0x0000004548457221 */ /* 0x002fe20000010000 */
[----:B------:R-:W-:Y:S01]  /*334f0*/  PLOP3.LUT P0, PT, PT, PT, UP0, 0x40, 0x0 ;  /* 0x000000000000781c */ /* 0x000fe20003f0e808 */
[----:B------:R-:W-:Y:S01]  /*33500*/  BSSY B1, `(.L_x_2246) ;  /* 0x0000055000017945 */ /* 0x000fe20003800000 */
[----:B------:R-:W-:Y:S01]  /*33510*/  LOP3.LUT P1, RZ, R5, 0x20, RZ, 0xc0, !PT ;  /* 0x0000002005ff7812 */ /* 0x000fe2000782c0ff */
[----:B------:R-:W-:Y:S02]  /*33520*/  FFMA.FTZ R70, R69, R68, UR34 ;  /* 0x0000002245467e23 */ /* 0x000fe40008010044 */
[----:B------:R-:W1:Y:S02]  /*33530*/  @!P5 LDC.64 R68, c[0x0][0x250] ;  /* 0x00009400ff44db82 */ /* 0x000e640000000a00 */
[----:B-1----:R-:W-:-:S05]  /*33540*/  @!P5 IMAD.WIDE R68, R6, 0x4, R68 ;  /* 0x000000040644d825 */ /* 0x002fca00078e0244 */
[----:B------:R1:W-:Y:S02]  /*33550*/  @!P5 STG.E desc[UR4][R68.64], R143 ;  /* 0x0000008f4400d986 */ /* 0x0003e4000c101904 */
[----:B-1----:R-:W-:-:S05]  /*33560*/  FMUL.FTZ R68, R143, R143 ;  /* 0x0000008f8f447220 */ /* 0x002fca0000410000 */
[----:B------:R-:W-:-:S05]  /*33570*/  FSEL R68, R68, RZ, !P0 ;  /* 0x000000ff44447208 */ /* 0x000fca0004000000 */
[----:B------:R-:W-:Y:S02]  /*33580*/  FADD.FTZ R70, R70, R68 ;  /* 0x0000004446467221 */ /* 0x000fe40000010000 */
[----:B------:R-:W1:Y:S02]  /*33590*/  @!P5 LDC.64 R68, c[0x0][0x258] ;  /* 0x00009600ff44db82 */ /* 0x000e640000000a00 */
[----:B------:R-:W2:Y:S01]  /*335a0*/  MUFU.RSQ R142, R70 ;  /* 0x00000046008e7308 */ /* 0x000ea20000001400 */
[----:B-1----:R-:W-:-:S05]  /*335b0*/  @!P5 IMAD.WIDE R68, R6, 0x4, R68 ;  /* 0x000000040644d825 */ /* 0x002fca00078e0244 */
[----:B--2---:R1:W-:Y:S01]  /*335c0*/  @!P5 STG.E desc[UR4][R68.64], R142 ;  /* 0x0000008e4400d986 */ /* 0x0043e2000c101904 */
[----:B------:R-:W-:Y:S05]  /*335d0*/  @!P1 BRA `(.L_x_2247) ;  /* 0x00000004001c9947 */ /* 0x000fea0003800000 */
[----:B------:R-:W2:Y:S04]  /*335e0*/  LDL R134, [R1+0xd8] ;  /* 0x0000d80001867983 */ /* 0x000ea80000100800 */
[----:B------:R-:W2:Y:S01]  /*335f0*/  LDL R73, [R1+0x1b8] ;  /* 0x0001b80001497983 */ /* 0x000ea20000100800 */
[----:B------:R-:W-:-:S03]  /*33600*/  PLOP3.LUT P0, PT, PT, PT, UP0, 0x40, 0x0 ;  /* 0x000000000000781c */ /* 0x000fc60003f0e808 */
[----:B------:R3:W-:Y:S01]  /*33610*/  STL [R1+0x1c4], R3 ;  /* 0x0001c40301007387 */ /* 0x0007e20000100800 */
[----:B------:R-:W-:-:S05]  /*33620*/  FSEL R71, R143, RZ, P0 ;  /* 0x000000ff8f477208 */ /* 0x000fca0000000000 */
[--C-:B0-----:R-:W-:Y:S01]  /*33630*/  FADD.FTZ R72, R44, -R71.reuse ;  /* 0x800000472c487221 */ /* 0x101fe20000010000 */
[----:B------:R-:W-:-:S03]  /*33640*/  FADD.FTZ R75, R46, -R71 ;  /* 0x800000472e4b7221 */ /* 0x000fc60000010000 */
[C---:B------:R-:W-:Y:S01]  /*33650*/  FMUL.FTZ R72, R142.reuse, R72 ;  /* 0x000000488e487220 */ /* 0x040fe20000410000 */
[----:B------:R-:W-:Y:S01]  /*33660*/  FMUL.FTZ R75, R142, R75 ;  /* 0x0000004b8e4b7220 */ /* 0x000fe20000410000 */
[----:B---3--:R-:W3:Y:S03]  /*33670*/  LDL R3, [R1+0xc8] ;  /* 0x0000c80001037983 */ /* 0x008ee60000100800 */
[----:B-1----:R-:W-:Y:S01]  /*33680*/  FFMA.FTZ R69, R233, R75, R221 ;  /* 0x0000004be9457223 */ /* 0x002fe200000100dd */
[----:B------:R0:W-:Y:S04]  /*33690*/  STL [R1+0x1c0], R2 ;  /* 0x0001c00201007387 */ /* 0x0001e80000100800 */
[----:B0-----:R-:W3:Y:S04]  /*336a0*/  LDL R2, [R1+0x1a8] ;  /* 0x0001a80001027983 */ /* 0x001ee80000100800 */
[----:B------:R0:W-:Y:S04]  /*336b0*/  STL [R1+0x1bc], R0 ;  /* 0x0001bc0001007387 */ /* 0x0001e80000100800 */
[----:B------:R-:W4:Y:S04]  /*336c0*/  LDL R135, [R1+0xc4] ;  /* 0x0000c40001877983 */ /* 0x000f280000100800 */
[----:B------:R-:W4:Y:S04]  /*336d0*/  LDL R74, [R1+0x1a4] ;  /* 0x0001a400014a7983 */ /* 0x000f280000100800 */
[----:B0-----:R-:W4:Y:S01]  /*336e0*/  LDL R0, [R1+0xd4] ;  /* 0x0000d40001007983 */ /* 0x001f220000100800 */
[----:B------:R-:W-:-:S03]  /*336f0*/  FADD.FTZ R70, R86, -R71 ;  /* 0x8000004756467221 */ /* 0x000fc60000010000 */
[----:B------:R-:W4:Y:S01]  /*33700*/  LDL R252, [R1+0x1b0] ;  /* 0x0001b00001fc7983 */ /* 0x000f220000100800 */
[----:B--2---:R-:W-:Y:S01]  /*33710*/  FFMA.FTZ R68, R73, R72, R134 ;  /* 0x0000004849447223 */ /* 0x004fe20000010086 */
[----:B------:R-:W-:Y:S01]  /*33720*/  FADD.FTZ R73, R85, -R71 ;  /* 0x8000004755497221 */ /* 0x000fe20000010000 */
[C---:B------:R-:W-:Y:S01]  /*33730*/  FMUL.FTZ R70, R142.reuse, R70 ;  /* 0x000000468e467220 */ /* 0x040fe20000410000 */
[----:B------:R-:W2:Y:S02]  /*33740*/  LDL R251, [R1+0xc0] ;  /* 0x0000c00001fb7983 */ /* 0x000ea40000100800 */
[----:B------:R-:W-:Y:S02]  /*33750*/  F2FP.BF16.F32.PACK_AB R68, R69, R68 ;  /* 0x000000444544723e */ /* 0x000fe400000010ff */
[----:B------:R-:W4:Y:S01]  /*33760*/  LDL R69, [R1+0x1b4] ;  /* 0x0001b40001457983 */ /* 0x000f220000100800 */
[----:B------:R-:W-:-:S03]  /*33770*/  FMUL.FTZ R73, R142, R73 ;  /* 0x000000498e497220 */ /* 0x000fc60000410000 */
[----:B------:R-:W2:Y:S01]  /*33780*/  LDL R134, [R1+0x1a0] ;  /* 0x0001a00001867983 */ /* 0x000ea20000100800 */
[----:B---3--:R-:W-:-:S03]  /*33790*/  FFMA.FTZ R72, R2, R72, R3 ;  /* 0x0000004802487223 */ /* 0x008fc60000010003 */
        /* <DEDUP_REMOVED lines=43> */
.L_x_2247:
[----:B------:R-:W-:Y:S05]  /*33a50*/  BSYNC B1 ;  /* 0x0000000000017941 */ /* 0x000fea0003800000 */
.L_x_2246:
[----:B------:R-:W-:Y:S01]  /*33a60*/  LOP3.LUT P0, RZ, R5, 0x1000, RZ, 0xc0, !PT ;  /* 0x0000100005ff7812 */ /* 0x000fe2000780c0ff */
[----:B------:R-:W-:-:S12]  /*33a70*/  BSSY B1, `(.L_x_2248) ;  /* 0x0000049000017945 */ /* 0x000fd80003800000 */
[----:B------:R-:W-:Y:S05]  /*33a80*/  @!P0 BRA `(.L_x_2249) ;  /* 0x00000004001c8947 */ /* 0x000fea0003800000 */
[----:B-12---:R-:W2:Y:S04]  /*33a90*/  LDL R69, [R1+0xb8] ;  /* 0x0000b80001457983 */ /* 0x006ea80000100800 */
[----:B------:R-:W2:Y:S01]  /*33aa0*/  LDL R68, [R1+0x198] ;  /* 0x0001980001447983 */ /* 0x000ea20000100800 */
[----:B------:R-:W-:-:S03]  /*33ab0*/  PLOP3.LUT P0, PT, PT, PT, UP0, 0x40, 0x0 ;  /* 0x000000000000781c */ /* 0x000fc60003f0e808 */
[----:B-----5:R1:W-:Y:S01]  /*33ac0*/  STL [R1+0x1c4], R3 ;  /* 0x0001c40301007387 */ /* 0x0203e20000100800 */
[----:B------:R-:W-:-:S05]  /*33ad0*/  FSEL R71, R143, RZ, P0 ;  /* 0x000000ff8f477208 */ /* 0x000fca0000000000 */
[--C-:B0-----:R-:W-:Y:S01]  /*33ae0*/  FADD.FTZ R72, R54, -R71.reuse ;  /* 0x8000004736487221 */ /* 0x101fe20000010000 */
[----:B------:R-:W-:-:S03]  /*33af0*/  FADD.FTZ R75, R55, -R71 ;  /* 0x80000047374b7221 */ /* 0x000fc60000010000 */
[C---:B------:R-:W-:Y:S01]  /*33b00*/  FMUL.FTZ R72, R142.reuse, R72 ;  /* 0x000000488e487220 */ /* 0x040fe20000410000 */
[----:B------:R-:W-:Y:S01]  /*33b10*/  FMUL.FTZ R75, R142, R75 ;  /* 0x0000004b8e4b7220 */ /* 0x000fe20000410000 */
[----:B-1----:R-:W3:Y:S04]  /*33b20*/  LDL R3, [R1+0xa8] ;  /* 0x0000a80001037983 */ /* 0x002ee80000100800 */
        /* <DEDUP_REMOVED lines=61> */
.L_x_2249:
[----:B------:R-:W-:Y:S05]  /*33f00*/  BSYNC B1 ;  /* 0x0000000000017941 */ /* 0x000fea0003800000 */
.L_x_2248:
[----:B------:R-:W-:Y:S01]  /*33f10*/  LOP3.LUT P0, RZ, R5, 0x800, RZ, 0xc0, !PT ;  /* 0x0000080005ff7812 */ /* 0x000fe2000780c0ff */
[----:B------:R-:W-:-:S12]  /*33f20*/  BSSY B1, `(.L_x_2250) ;  /* 0x0000049000017945 */ /* 0x000fd80003800000 */
[----:B------:R-:W-:Y:S05]  /*33f30*/  @!P0 BRA `(.L_x_2251) ;  /* 0x00000004001c8947 */ /* 0x000fea0003800000 */
[----:B-123--:R-:W2:Y:S04]  /*33f40*/  LDL R69, [R1+0x98] ;  /* 0x0000980001457983 */ /* 0x00eea80000100800 */
        /* <DEDUP_REMOVED lines=36> */
[----:B------:R-:W3:Y:S01]  /*34190*/  LDL R70, [R1+0x90] ;  /* 0x0000900001467983 */ /* 0x000ee20000100800 */
[----:B------:R-:W-:Y:S01]  /*341a0*/  F2FP.BF16.F32.PACK_AB R69, R74, R69 ;  /* 0x000000454a45723e */ /* 0x000fe200000010ff */
[----:B------:R-:W-:-:S02]  /*341b0*/  FADD.FTZ R74, R105, -R71 ;  /* 0x80000047694a7221 */ /* 0x000fc40000010000 */
[----:B------:R-:W-:Y:S01]  /*341c0*/  F2FP.BF16.F32.PACK_AB R72, R75, R72 ;  /* 0x000000484b48723e */ /* 0x000fe200000010ff */
[----:B------:R-:W-:Y:S01]  /*341d0*/  FADD.FTZ R75, R106, -R71 ;  /* 0x800000476a4b7221 */ /* 0x000fe20000010000 */
[C---:B------:R-:W-:Y:S01]  /*341e0*/  FMUL.FTZ R74, R142.reuse, R74 ;  /* 0x0000004a8e4a7220 */ /* 0x040fe20000410000 */
[----:B------:R-:W4:Y:S02]  /*341f0*/  LDL R135, [R1+0x16c] ;  /* 0x00016c0001877983 */ /* 0x000f240000100800 */
[----:B------:R-:W-:Y:S01]  /*34200*/  FMUL.FTZ R75, R142, R75 ;  /* 0x0000004b8e4b7220 */ /* 0x000fe20000410000 */
[-C--:B---3--:R-:W-:Y:S01]  /*34210*/  FFMA.FTZ R70, R252, R74.reuse, R70 ;  /* 0x0000004afc467223 */ /* 0x088fe20000010046 */
[----:B--2---:R-:W-:Y:S02]  /*34220*/  FFMA.FTZ R74, R134, R74, R251 ;  /* 0x0000004a864a7223 */ /* 0x004fe400000100fb */
[----:B------:R-:W-:Y:S01]  /*34230*/  FFMA.FTZ R134, R193, R75, R192 ;  /* 0x0000004bc1867223 */ /* 0x000fe200000100c0 */
[----:B------:R-:W2:Y:S04]  /*34240*/  LDL R252, [R1+0x15c] ;  /* 0x00015c0001fc7983 */ /* 0x000ea80000100800 */
[----:B------:R-:W-:-:S02]  /*34250*/  F2FP.BF16.F32.PACK_AB R70, R134, R70 ;  /* 0x000000468646723e */ /* 0x000fc400000010ff */
[----:B------:R-:W4:Y:S01]  /*34260*/  LDL R134, [R1+0x8c] ;  /* 0x00008c0001867983 */ /* 0x000f220000100800 */
[----:B------:R-:W-:Y:S01]  /*34270*/  FFMA.FTZ R75, R191, R75, R190 ;  /* 0x0000004bbf4b7223 */ /* 0x000fe200000100be */
[----:B------:R-:W-:-:S04]  /*34280*/  FADD.FTZ R251, R122, -R71 ;  /* 0x800000477afb7221 */ /* 0x000fc80000010000 */
[----:B------:R-:W-:Y:S01]  /*34290*/  F2FP.BF16.F32.PACK_AB R74, R75, R74 ;  /* 0x0000004a4b4a723e */ /* 0x000fe200000010ff */
[----:B------:R-:W-:Y:S01]  /*342a0*/  FADD.FTZ R75, R121, -R71 ;  /* 0x80000047794b7221 */ /* 0x000fe20000010000 */
[----:B------:R-:W-:-:S03]  /*342b0*/  FMUL.FTZ R251, R142, R251 ;  /* 0x000000fb8efb7220 */ /* 0x000fc60000410000 */
[----:B------:R-:W-:-:S04]  /*342c0*/  FMUL.FTZ R75, R142, R75 ;  /* 0x0000004b8e4b7220 */ /* 0x000fc80000410000 */
[----:B----4-:R-:W-:Y:S01]  /*342d0*/  FFMA.FTZ R71, R135, R75, R134 ;  /* 0x0000004b87477223 */ /* 0x010fe20000010086 */
[----:B------:R-:W-:-:S05]  /*342e0*/  FFMA.FTZ R134, R189, R251, R188 ;  /* 0x000000fbbd867223 */ /* 0x000fca00000100bc */
        /* <DEDUP_REMOVED lines=12> */
.L_x_2251:
[----:B------:R-:W-:Y:S05]  /*343b0*/  BSYNC B1 ;  /* 0x0000000000017941 */ /* 0x000fea0003800000 */
.L_x_2250:
[----:B------:R-:W-:Y:S01]  /*343c0*/  LOP3.LUT P0, RZ, R5, 0x400, RZ, 0xc0, !PT ;  /* 0x0000040005ff7812 */ /* 0x000fe2000780c0ff */
[----:B------:R-:W-:-:S12]  /*343d0*/  BSSY B1, `(.L_x_2252) ;  /* 0x0000049000017945 */ /* 0x000fd80003800000 */
[----:B------:R-:W-:Y:S05]  /*343e0*/  @!P0 BRA `(.L_x_2253) ;  /* 0x00000004001c8947 */ /* 0x000fea0003800000 */
[----:B0123--:R-:W2:Y:S04]  /*343f0*/  LDL R69, [R1+0x78] ;  /* 0x0000780001457983 */ /* 0x00fea80000100800 */
[----:B------:R-:W2:Y:S01]  /*34400*/  LDL R68, [R1+0x158] ;  /* 0x0001580001447983 */ /* 0x000ea20000100800 */
[----:B------:R-:W-:-:S03]  /*34410*/  PLOP3.LUT P0, PT, PT, PT, UP0, 0x40, 0x0 ;  /* 0x000000000000781c */ /* 0x000fc60003f0e808 */
[----:B-----5:R0:W-:Y:S01]  /*34420*/  STL [R1+0x1c4], R3 ;  /* 0x0001c40301007387 */ /* 0x0201e20000100800 */
[----:B------:R-:W-:-:S05]  /*34430*/  FSEL R71, R143, RZ, P0 ;  /* 0x000000ff8f477208 */ /* 0x000fca0000000000 */
        /* <DEDUP_REMOVED lines=66> */
.L_x_2253:
[----:B------:R-:W-:Y:S05]  /*34860*/  BSYNC B1 ;  /* 0x0000000000017941 */ /* 0x000fea0003800000 */
.L_x_2252:
        /* <DEDUP_REMOVED lines=69> */
[C---:B-1----:R-:W-:Y:S01]  /*34cc0*/  IMAD.WIDE.U32 R68, R59.reuse, 0x10, R68 ;  /* 0x000000103b447825 */ /* 0x042fe200078e0044 */
[----:B------:R-:W-:-:S03]  /*34cd0*/  IADD3 R59, R59, 0x20, RZ ;  /* 0x000000203b3b7810 */ /* 0x000fc60007ffe0ff */
[----:B--2---:R-:W-:-:S05]  /*34ce0*/  FFMA.FTZ R75, R252, R75, R135 ;  /* 0x0000004bfc4b7223 */ /* 0x004fca0000010087 */
[----:B------:R-:W-:-:S05]  /*34cf0*/  F2FP.BF16.F32.PACK_AB R75, R251, R75 ;  /* 0x0000004bfb4b723e */ /* 0x000fca00000010ff */
[----:B------:R0:W-:Y:S02]  /*34d00*/  STG.E.128 desc[UR4][R68.64], R72 ;  /* 0x0000004844007986 */ /* 0x0001e4000c101d04 */
.L_x_2255:
[----:B------:R-:W-:Y:S05]  /*34d10*/  BSYNC B1 ;  /* 0x0000000000017941 */ /* 0x000fea0003800000 */
.L_x_2254:
        /* <DEDUP_REMOVED lines=74> */
.L_x_2257:
[----:B------:R-:W-:Y:S05]  /*351c0*/  BSYNC B1 ;  /* 0x0000000000017941 */ /* 0x000fea0003800000 */
.L_x_2256:
        /* <DEDUP_REMOVED lines=24> */
[----:B------:R-:W2:Y:S03]  /*35350*/  LDL R251, [R1] ;  /* 0x0000000001fb7983 */ /* 0x000ea60000100800 */
        /* <DEDUP_REMOVED lines=40> */
[----:B------:R1:W-:Y:S02]  /*355e0*/  STG.E.128 desc[UR4][R134.64], R68 ;  /* 0x0000004486007986 */ /* 0x0003e4000c101d04 */
[----:B-1----:R-:W1:Y:S01]  /*355f0*/  LDC.64 R68, c[0x0][0x2c0] ;  /* 0x0000b000ff447b82 */ /* 0x002e620000000a00 */
[----:B--2---:R-:W-:Y:S01]  /*35600*/  FFMA.FTZ R75, R252, R75, R250 ;  /* 0x0000004bfc4b7223 */ /* 0x004fe200000100fa */
[----:B------:R-:W-:-:S05]  /*35610*/  FFMA.FTZ R251, R16, R251, R26 ;  /* 0x000000fb10fb7223 */ /* 0x000fca000001001a */
[----:B------:R-:W-:Y:S01]  /*35620*/  F2FP.BF16.F32.PACK_AB R75, R251, R75 ;  /* 0x0000004bfb4b723e */ /* 0x000fe200000010ff */
[----:B-1----:R-:W-:-:S05]  /*35630*/  IMAD.WIDE.U32 R68, R59, 0x10, R68 ;  /* 0x000000103b447825 */ /* 0x002fca00078e0044 */
[----:B------:R0:W-:Y:S01]  /*35640*/  STG.E.128 desc[UR4][R68.64], R72 ;  /* 0x0000004844007986 */ /* 0x0001e2000c101d04 */
[----:B------:R-:W-:-:S07]  /*35650*/  VIADD R59, R59, 0x20 ;  /* 0x000000203b3b7836 */ /* 0x000fce0000000000 */
.L_x_2259:
[----:B------:R-:W-:Y:S05]  /*35660*/  BSYNC B1 ;  /* 0x0000000000017941 */ /* 0x000fea0003800000 */
.L_x_2258:
[----:B------:R-:W-:Y:S01]  /*35670*/  LOP3.LUT P0, RZ, R5, 0x40, RZ, 0xc0, !PT ;  /* 0x0000004005ff7812 */ /* 0x000fe2000780c0ff */
[----:B------:R-:W-:-:S12]  /*35680*/  BSSY B1, `(.L_x_2260) ;  /* 0x0000032000017945 */ /* 0x000fd80003800000 */
[----:B------:R-:W-:Y:S05]  /*35690*/  @!P0 BRA `(.L_x_2261) ;  /* 0x0000000000c08947 */ /* 0x000fea0003800000 */
[----:B------:R-:W-:-:S04]  /*356a0*/  PLOP3.LUT P0, PT, PT, PT, UP0, 0x40, 0x0 ;  /* 0x000000000000781c */ /* 0x000fc80003f0e808 */
[----:B0123--:R-:W-:-:S05]  /*356b0*/  FSEL R68, R143, RZ, P0 ;  /* 0x000000ff8f447208 */ /* 0x00ffca0000000000 */
        /* <DEDUP_REMOVED lines=46> */
.L_x_2261:
[----:B------:R-:W-:Y:S05]  /*359a0*/  BSYNC B1 ;  /* 0x0000000000017941 */ /* 0x000fea0003800000 */
.L_x_2260:
[----:B01234-:R-:W0:Y:S02]  /*359b0*/  LDC.64 R68, c[0x0][0x210] ;  /* 0x00008400ff447b82 */ /* 0x01fe240000000a00 */
[----:B0-----:R-:W-:-:S04]  /*359c0*/  LEA R6, R68, R6, 0x2 ;  /* 0x0000000644067211 */ /* 0x001fc800078e10ff */
[----:B------:R-:W-:-:S13]  /*359d0*/  ISETP.GE.AND P0, PT, R6, R69, PT ;  /* 0x000000450600720c */ /* 0x000fda0003f06270 */
[----:B------:R-:W-:Y:S05]  /*359e0*/  @!P0 BRA `(.L_x_2262) ;  /* 0xfffffcd800f48947 */ /* 0x000fea000383ffff */
[----:B------:R-:W-:Y:S05]  /*359f0*/  BSYNC B0 ;  /* 0x0000000000007941 */ /* 0x000fea0003800000 */
.L_x_1197:
[----:B------:R-:W-:Y:S05]  /*35a00*/  EXIT ;  /* 0x000000000000794d */ /* 0x000fea0003800000 */
.L_x_2245:
[----:B------:R-:W-:Y:S01]  /*35a10*/  HFMA2.MMA R70, -RZ, RZ, 0, 1.847743988037109375e-06 ;  /* 0x0000001fff467435 */ /* 0x000fe200000001ff */
[----:B------:R-:W-:Y:S01]  /*35a20*/  BSSY B1, `(.L_x_2263) ;  /* 0x0000007000017945 */ /* 0x000fe20003800000 */
[----:B------:R-:W-:Y:S02]  /*35a30*/  IMAD.MOV.U32 R74, RZ, RZ, R68 ;  /* 0x000000ffff4a7224 */ /* 0x000fe400078e0044 */
[----:B------:R-:W-:Y:S02]  /*35a40*/  IMAD.MOV.U32 R71, RZ, RZ, 0x1 ;  /* 0x00000001ff477424 */ /* 0x000fe400078e00ff */
[----:B------:R-:W-:-:S07]  /*35a50*/  IMAD.MOV.U32 R69, RZ, RZ, -0x1 ;  /* 0xffffffffff457424 */ /* 0x000fce00078e00ff */
[----:B------:R-:W-:Y:S05]  /*35a60*/  WARPSYNC.COLLECTIVE R69, `(.L_x_2264) ;  /* 0x0000000045087348 */ /* 0x000fea0003c00000 */
[----:B------:R0:W1:Y:S02]  /*35a70*/  SHFL.BFLY P6, R69, R74, R71, R70 ;  /* 0x0c0000474a457389 */ /* 0x00006400000c0046 */
[----:B01----:R-:W-:Y:S01]  /*35a80*/  ENDCOLLECTIVE ;  /* 0x000000000000791b */ /* 0x003fe20003800000 */
.L_x_2264:
[----:B------:R-:W-:Y:S05]  /*35a90*/  BSYNC B1 ;  /* 0x0000000000017941 */ /* 0x000fea0003800000 */
.L_x_2263:
[----:B------:R-:W-:Y:S01]  /*35aa0*/  FADD.FTZ R68, R68, R69 ;  /* 0x0000004544447221 */ /* 0x000fe20000010000 */
[----:B------:R-:W-:Y:S01]  /*35ab0*/  IMAD.MOV.U32 R69, RZ, RZ, -0x1 ;  /* 0xffffffffff457424 */ /* 0x000fe200078e00ff */
[----:B------:R-:W-:Y:S01]  /*35ac0*/  MOV R71, 0x2 ;  /* 0x0000000200477802 */ /* 0x000fe20000000f00 */
[----:B------:R-:W-:Y:S01]  /*35ad0*/  IMAD.MOV.U32 R70, RZ, RZ, 0x1f ;  /* 0x0000001fff467424 */ /* 0x000fe200078e00ff */
[----:B------:R-:W-:Y:S01]  /*35ae0*/  LOP3.LUT R5, R5, 0xffffdfff, RZ, 0xc0, !PT ;  /* 0xffffdfff05057812 */ /* 0x000fe200078ec0ff */
[----:B------:R-:W-:-:S03]  /*35af0*/  IMAD.MOV.U32 R74, RZ, RZ, R68 ;  /* 0x000000ffff4a7224 */ /* 0x000fc600078e0044 */
[----:B------:R-:W-:-:S07]  /*35b00*/  @P5 LOP3.LUT R5, R5, 0x2000, RZ, 0xfc, !PT ;  /* 0x0000200005055812 */ /* 0x000fce00078efcff */
[----:B------:R-:W-:Y:S05]  /*35b10*/  WARPSYNC.COLLECTIVE R69, `(.L_x_2265) ;  /* 0x0000000045087348 */ /* 0x000fea0003c00000 */
[----:B------:R0:W1:Y:S02]  /*35b20*/  SHFL.BFLY P6, R69, R74, R71, R70 ;  /* 0x0c0000474a457389 */ /* 0x00006400000c0046 */
[----:B01----:R-:W-:Y:S01]  /*35b30*/  ENDCOLLECTIVE ;  /* 0x000000000000791b */ /* 0x003fe20003800000 */
.L_x_2265:
[----:B------:R-:W-:Y:S01]  /*35b40*/  LOP3.LUT P5, RZ, R5, 0x2, RZ, 0xc0, !PT ;  /* 0x0000000205ff7812 */ /* 0x000fe200078ac0ff */
[----:B------:R-:W-:Y:S02]  /*35b50*/  IMAD.MOV.U32 R71, RZ, RZ, 0x4 ;  /* 0x00000004ff477424 */ /* 0x000fe400078e00ff */
[----:B------:R-:W-:Y:S01]  /*35b60*/  FADD.FTZ R68, R68, R69 ;  /* 0x0000004544447221 */ /* 0x000fe20000010000 */
[----:B------:R-:W-:-:S04]  /*35b70*/  IMAD.MOV.U32 R69, RZ, RZ, -0x1 ;  /* 0xffffffffff457424 */ /* 0x000fc800078e00ff */
[----:B------:R-:W-:-:S07]  /*35b80*/  MOV R74, R68 ;  /* 0x00000044004a7202 */ /* 0x000fce0000000f00 */
[----:B------:R-:W-:Y:S05]  /*35b90*/  WARPSYNC.COLLECTIVE R69, `(.L_x_2266) ;  /* 0x0000000045087348 */ /* 0x000fea0003c00000 */
[----:B------:R0:W1:Y:S02]  /*35ba0*/  SHFL.BFLY P6, R69, R74, R71, R70 ;  /* 0x0c0000474a457389 */ /* 0x00006400000c0046 */
[----:B01----:R-:W-:Y:S01]  /*35bb0*/  ENDCOLLECTIVE ;  /* 0x000000000000791b */ /* 0x003fe20003800000 */
.L_x_2266:
[----:B------:R-:W-:Y:S02]  /*35bc0*/  IMAD.MOV.U32 R71, RZ, RZ, 0x8 ;  /* 0x00000008ff477424 */ /* 0x000fe400078e00ff */
[----:B------:R-:W-:Y:S01]  /*35bd0*/  FADD.FTZ R68, R68, R69 ;  /* 0x0000004544447221 */ /* 0x000fe20000010000 */
[----:B------:R-:W-:-:S04]  /*35be0*/  IMAD.MOV.U32 R69, RZ, RZ, -0x1 ;  /* 0xffffffffff457424 */ /* 0x000fc800078e00ff */
[----:B------:R-:W-:-:S07]  /*35bf0*/  MOV R74, R68 ;  /* 0x00000044004a7202 */ /* 0x000fce0000000f00 */
[----:B------:R-:W-:Y:S05]  /*35c00*/  WARPSYNC.COLLECTIVE R69, `(.L_x_2267) ;  /* 0x0000000045087348 */ /* 0x000fea0003c00000 */
[----:B------:R0:W1:Y:S02]  /*35c10*/  SHFL.BFLY P6, R69, R74, R71, R70 ;  /* 0x0c0000474a457389 */ /* 0x00006400000c0046 */
[----:B01----:R-:W-:Y:S01]  /*35c20*/  ENDCOLLECTIVE ;  /* 0x000000000000791b */ /* 0x003fe20003800000 */
.L_x_2267:
[----:B------:R-:W-:Y:S01]  /*35c30*/  IMAD.MOV.U32 R71, RZ, RZ, 0x10 ;  /* 0x00000010ff477424 */ /* 0x000fe200078e00ff */
[----:B------:R-:W-:Y:S02]  /*35c40*/  MOV R72, R69 ;  /* 0x0000004500487202 */ /* 0x000fe40000000f00 */
[----:B------:R-:W-:-:S03]  /*35c50*/  MOV R69, 0xffffffff ;  /* 0xffffffff00457802 */ /* 0x000fc60000000f00 */
[----:B------:R-:W-:Y:S02]  /*35c60*/  FADD.FTZ R72, R68, R72 ;  /* 0x0000004844487221 */ /* 0x000fe40000010000 */
[----:B------:R-:W0:Y:S02]  /*35c70*/  LDC R68, c[0x0][0x290] ;  /* 0x0000a400ff447b82 */ /* 0x000e240000000800 */
[----:B------:R-:W-:-:S07]  /*35c80*/  IMAD.MOV.U32 R74, RZ, RZ, R72 ;  /* 0x000000ffff4a7224 */ /* 0x000fce00078e0048 */
[----:B0-----:R-:W-:Y:S05]  /*35c90*/  WARPSYNC.COLLECTIVE R69, `(.L_x_2268) ;  /* 0x0000000045087348 */ /* 0x001fea0003c00000 */
[----:B------:R1:W2:Y:S02]  /*35ca0*/  SHFL.BFLY P6, R69, R74, R71, R70 ;  /* 0x0c0000474a457389 */ /* 0x0002a400000c0046 */
[----:B012---:R-:W-:Y:S01]  /*35cb0*/  ENDCOLLECTIVE ;  /* 0x000000000000791b */ /* 0x007fe20003800000 */
.L_x_2268:
[----:B------:R-:W-:Y:S02]  /*35cc0*/  IMAD.MOV.U32 R71, RZ, RZ, 0x1 ;  /* 0x00000001ff477424 */ /* 0x000fe400078e00ff */
[----:B------:R-:W-:Y:S01]  /*35cd0*/  FADD.FTZ R69, R72, R69 ;  /* 0x0000004548457221 */ /* 0x000fe20000010000 */
[----:B------:R-:W-:-:S03]  /*35ce0*/  LOP3.LUT P6, RZ, R5, 0x20, RZ, 0xc0, !PT ;  /* 0x0000002005ff7812 */ /* 0x000fc600078cc0ff */
        /* <DEDUP_REMOVED lines=132> */
[----:B------:R-:W-:Y:S01]  /*36530*/  HFMA2.MMA R70, -RZ, RZ, 0, 1.847743988037109375e-06 ;  /* 0x0000001fff467435 */ /* 0x000fe200000001ff */
[----:B------:R-:W-:Y:S02]  /*36540*/  IMAD.MOV.U32 R69, RZ, RZ, -0x1 ;  /* 0xffffffffff457424 */ /* 0x000fe400078e00ff */
[----:B------:R-:W-:-:S08]  /*36550*/  IMAD.MOV.U32 R74, RZ, RZ, R72 ;  /* 0x000000ffff4a7224 */ /* 0x000fd000078e0048 */
[----:B------:R-:W-:Y:S05]  /*36560*/  WARPSYNC.COLLECTIVE R69, `(.L_x_2269) ;  /* 0x0000000045087348 */ /* 0x000fea0003c00000 */
[----:B------:R0:W1:Y:S02]  /*36570*/  SHFL.BFLY P6, R69, R74, R71, R70 ;  /* 0x0c0000474a457389 */ /* 0x00006400000c0046 */
[----:B01----:R-:W-:Y:S01]  /*36580*/  ENDCOLLECTIVE ;  /* 0x000000000000791b */ /* 0x003fe20003800000 */
.L_x_2269:
[----:B------:R-:W-:Y:S01]  /*36590*/  MOV R71, 0x2 ;  /* 0x0000000200477802 */ /* 0x000fe20000000f00 */
[----:B------:R-:W-:Y:S01]  /*365a0*/  FADD.FTZ R72, R72, R69 ;  /* 0x0000004548487221 */ /* 0x000fe20000010000 */
[----:B------:R-:W-:-:S03]  /*365b0*/  IMAD.MOV.U32 R69, RZ, RZ, -0x1 ;  /* 0xffffffffff457424 */ /* 0x000fc600078e00ff */
[----:B------:R-:W-:-:S07]  /*365c0*/  IMAD.MOV.U32 R74, RZ, RZ, R72 ;  /* 0x000000ffff4a7224 */ /* 0x000fce00078e0048 */
[----:B------:R-:W-:Y:S05]  /*365d0*/  WARPSYNC.COLLECTIVE R69, `(.L_x_2270) ;  /* 0x0000000045087348 */ /* 0x000fea0003c00000 */
[----:B------:R0:W1:Y:S02]  /*365e0*/  SHFL.BFLY P6, R69, R74, R71, R70 ;  /* 0x0c0000474a457389 */ /* 0x00006400000c0046 */
[----:B01----:R-:W-:Y:S01]  /*365f0*/  ENDCOLLECTIVE ;  /* 0x000000000000791b */ /* 0x003fe20003800000 */
.L_x_2270:
[----:B------:R-:W-:Y:S01]  /*36600*/  HFMA2.MMA R71, -RZ, RZ, 0, 2.384185791015625e-07 ;  /* 0x00000004ff477435 */ /* 0x000fe200000001ff */
[----:B------:R-:W-:Y:S01]  /*36610*/  FADD.FTZ R72, R72, R69 ;  /* 0x0000004548487221 */ /* 0x000fe20000010000 */
[----:B------:R-:W-:-:S03]  /*36620*/  IMAD.MOV.U32 R69, RZ, RZ, -0x1 ;  /* 0xffffffffff457424 */ /* 0x000fc600078e00ff */
[----:B------:R-:W-:-:S07]  /*36630*/  IMAD.MOV.U32 R74, RZ, RZ, R72 ;  /* 0x000000ffff4a7224 */ /* 0x000fce00078e0048 */
[----:B------:R-:W-:Y:S05]  /*36640*/  WARPSYNC.COLLECTIVE R69, `(.L_x_2271) ;  /* 0x0000000045087348 */ /* 0x000fea0003c00000 */
[----:B------:R0:W1:Y:S02]  /*36650*/  SHFL.BFLY P6, R69, R74, R71, R70 ;  /* 0x0c0000474a457389 */ /* 0x00006400000c0046 */
[----:B01----:R-:W-:Y:S01]  /*36660*/  ENDCOLLECTIVE ;  /* 0x000000000000791b */ /* 0x003fe20003800000 */
.L_x_2271:
[----:B------:R-:W-:Y:S01]  /*36670*/  MOV R71, 0x8 ;  /* 0x0000000800477802 */ /* 0x000fe20000000f00 */
[----:B------:R-:W-:Y:S01]  /*36680*/  FADD.FTZ R72, R72, R69 ;  /* 0x0000004548487221 */ /* 0x000fe20000010000 */
[----:B------:R-:W-:-:S03]  /*36690*/  IMAD.MOV.U32 R69, RZ, RZ, -0x1 ;  /* 0xffffffffff457424 */ /* 0x000fc600078e00ff */
[----:B------:R-:W-:-:S07]  /*366a0*/  IMAD.MOV.U32 R74, RZ, RZ, R72 ;  /* 0x000000ffff4a7224 */ /* 0x000fce00078e0048 */
[----:B------:R-:W-:Y:S05]  /*366b0*/  WARPSYNC.COLLECTIVE R69, `(.L_x_2272) ;  /* 0x0000000045087348 */ /* 0x000fea0003c00000 */
[----:B------:R0:W1:Y:S02]  /*366c0*/  SHFL.BFLY P6, R69, R74, R71, R70 ;  /* 0x0c0000474a457389 */ /* 0x00006400000c0046 */
[----:B01----:R-:W-:Y:S01]  /*366d0*/  ENDCOLLECTIVE ;  /* 0x000000000000791b */ /* 0x003fe20003800000 */
.L_x_2272:
[----:B------:R-:W-:Y:S01]  /*366e0*/  HFMA2.MMA R71, -RZ, RZ, 0, 9.5367431640625e-07 ;  /* 0x00000010ff477435 */ /* 0x000fe200000001ff */
[----:B------:R-:W-:Y:S01]  /*366f0*/  FADD.FTZ R72, R72, R69 ;  /* 0x0000004548487221 */ /* 0x000fe20000010000 */
[----:B------:R-:W-:-:S03]  /*36700*/  IMAD.MOV.U32 R69, RZ, RZ, -0x1 ;  /* 0xffffffffff457424 */ /* 0x000fc600078e00ff */
[----:B------:R-:W-:-:S07]  /*36710*/  IMAD.MOV.U32 R74, RZ, RZ, R72 ;  /* 0x000000ffff4a7224 */ /* 0x000fce00078e0048 */
[----:B------:R-:W-:Y:S05]  /*36720*/  WARPSYNC.COLLECTIVE R69, `(.L_x_2273) ;  /* 0x0000000045087348 */ /* 0x000fea0003c00000 */
[----:B------:R0:W1:Y:S02]  /*36730*/  SHFL.BFLY P6, R69, R74, R71, R70 ;  /* 0x0c0000474a457389 */ /* 0x00006400000c0046 */
[----:B01----:R-:W-:Y:S01]  /*36740*/  ENDCOLLECTIVE ;  /* 0x000000000000791b */ /* 0x003fe20003800000 */
.L_x_2273:
[----:B------:R-:W-:Y:S05]  /*36750*/  BRA `(.L_x_2274) ;  /* 0xffffffcc00607947 */ /* 0x000fea000383ffff */
.L_x_2275:
        /* <DEDUP_REMOVED lines=10> */
.L_x_53078:


//--------------------- .text._ZN10layer_norm31ln_parallel_residual_fwd_kernelINS_13Kernel_traitsI13__nv_bfloat16S2_S2_S2_fjLj2048ELj1ELj4ELj1ELj16ENS_18Kernel_traits_baseILj2048ES2_S2_S2_S2_fjLj128EEEEELb1ELb0ELb1EEEvNS_9FwdParamsE --------------------------
	.section	.text._ZN10layer_norm31ln_parallel_residual_fwd_kernelINS_13Kernel_traitsI13__nv_bfloat16S2_S2_S2_fjLj2048ELj1ELj4ELj1ELj16ENS_18Kernel_traits_baseILj2048ES2_S2_S2_S2_fjLj128EEEEELb1ELb0ELb1EEEvNS_9FwdParamsE,"ax",@progbits
	.align	128
        .global         _ZN10layer_norm31ln_parallel_residual_fwd_kernelINS_13Kernel_traitsI13__nv_bfloat16S2_S2_S2_fjLj2048ELj1ELj4ELj1ELj16ENS_18Kernel_traits_baseILj2048ES2_S2_S2_S2_fjLj128EEEEELb1ELb0ELb1EEEvNS_9FwdParamsE
        .type           _ZN10layer_norm31ln_parallel_residual_fwd_kernelINS_13Kernel_traitsI13__nv_bfloat16S2_S2_S2_fjLj2048ELj1ELj4ELj1ELj16ENS_18Kernel_traits_baseILj2048ES2_S2_S2_S2_fjLj128EEEEELb1ELb0ELb1EEEvNS_9FwdParamsE,@function
        .size           _ZN10layer_norm31ln_parallel_residual_fwd_kernelINS_13Kernel_traitsI13__nv_bfloat16S2_S2_S2_fjLj2048ELj1ELj4ELj1ELj16ENS_18Kernel_traits_baseILj2048ES2_S2_S2_S2_fjLj128EEEEELb1ELb0ELb1EEEvNS_9FwdParamsE,(.L_x_53079 - _ZN10layer_norm31ln_parallel_residual_fwd_kernelINS_13Kernel_traitsI13__nv_bfloat16S2_S2_S2_fjLj2048ELj1ELj4ELj1ELj16ENS_18Kernel_traits_baseILj2048ES2_S2_S2_S2_fjLj128EEEEELb1ELb0ELb1EEEvNS_9FwdParamsE)
        .other          _ZN10layer_norm31ln_parallel_residual_fwd_kernelINS_13Kernel_traitsI13__nv_bfloat16S2_S2_S2_fjLj2048ELj1ELj4ELj1ELj16ENS_18Kernel_traits_baseILj2048ES2_S2_S2_S2_fjLj128EEEEELb1ELb0ELb1EEEvNS_9FwdParamsE,@"STO_CUDA_ENTRY STV_DEFAULT"
_ZN10layer_norm31ln_parallel_residual_fwd_kernelINS_13Kernel_traitsI13__nv_bfloat16S2_S2_S2_fjLj2048ELj1ELj4ELj1ELj16ENS_18Kernel_traits_baseILj2048ES2_S2_S2_S2_fjLj128EEEEELb1ELb0ELb1EEEvNS_9FwdParamsE:
.text._ZN10layer_norm31ln_parallel_residual_fwd_kernelINS_13Kernel_traitsI13__nv_bfloat16S2_S2_S2_fjLj2048ELj1ELj4ELj1ELj16ENS_18Kernel_traits_baseILj2048ES2_S2_S2_S2_fjLj128EEEEELb1ELb0ELb1EEEvNS_9FwdParamsE:
[----:B------:R-:W0:Y:S08]  /*0000*/  LDC R1, c[0x0][0x28] ;  /* 0x00000a00ff017b82 */ /* 0x000e300000000800 */
[----:B------:R-:W1:Y:S01]  /*0010*/  LDC R122, c[0x0][0x2e8] ;  /* 0x0000ba00ff7a7b82 */ /* 0x000e620000000800 */
[----:B------:R-:W-:Y:S01]  /*0020*/  ULDC.U8 UR4, c[0x0][0x2f4] ;  /* 0x0000bd0000047ab9 */ /* 0x000fe20000000000 */
[----:B------:R-:W-:Y:S01]  /*0030*/  ULDC.64 UR6, c[0x0][0x208] ;  /* 0x0000820000067ab9 */ /* 0x000fe20000000a00 */
[----:B------:R-:W-:Y:S01]  /*0040*/  ISETP.NE.AND P2, PT, RZ, UR4, PT ;  /* 0x00000004ff007c0c */ /* 0x000fe2000bf45270 */
[----:B0-----:R-:W-:-:S04]  /*0050*/  VIADD R1, R1, 0xffffff30 ;  /* 0xffffff3001017836 */ /* 0x001fc80000000000 */
[----:B------:R-:W1:Y:S01]  /*0060*/  LDC R123, c[0x0][0x2ec] ;  /* 0x0000bb00ff7b7b82 */ /* 0x000e620000000800 */
[----:B------:R-:W-:Y:S01]  /*0070*/  ULDC.64 UR4, c[0x0][0x2e0] ;  /* 0x0000b80000047ab9 */ /* 0x000fe20000000a00 */
[----:B------:R-:W0:Y:S01]  /*0080*/  S2R R121, SR_TID.X ;  /* 0x0000000000797919 */ /* 0x000e220000002100 */
[----:B------:R-:W-:Y:S01]  /*0090*/  IMAD.U32 R2, RZ, RZ, UR4 ;  /* 0x00000004ff027e24 */ /* 0x000fe2000f8e00ff */
[----:B------:R-:W-:Y:S01]  /*00a0*/  MOV R3, UR5 ;  /* 0x0000000500037c02 */ /* 0x000fe20008000f00 */
[----:B------:R-:W-:Y:S01]  /*00b0*/  ULDC.64 UR8, c[0x0][0x2c8] ;  /* 0x0000b20000087ab9 */ /* 0x000fe20000000a00 */
[----:B------:R-:W-:Y:S02]  /*00c0*/  ULDC.64 UR10, c[0x0][0x2d0] ;  /* 0x0000b400000a7ab9 */ /* 0x000fe40000000a00 */
[----:B------:R-:W2:Y:S02]  /*00d0*/  @P2 LDC R7, c[0x0][0x2f0] ;  /* 0x0000bc00ff072b82 */ /* 0x000ea40000000800 */
[----:B------:R-:W3:Y:S01]  /*00e0*/  @P2 LDG.E.64 R2, desc[UR6][R2.64] ;  /* 0x0000000602022981 */ /* 0x000ee2000c1e1b00 */
[----:B------:R-:W4:Y:S05]  /*00f0*/  S2R R50, SR_CTAID.X ;  /* 0x0000000000327919 */ /* 0x000f2a0000002500 */
[----:B------:R-:W4:Y:S01]  /*0100*/  LDC.64 R56, c[0x0][0x260] ;  /* 0x00009800ff387b82 */ /* 0x000f220000000a00 */
[----:B-1----:R-:W2:Y:S01]  /*0110*/  @P2 LDG.E.64 R4, desc[UR6][R122.64] ;  /* 0x000000067a042981 */ /* 0x002ea2000c1e1b00 */
[----:B------:R-:W-:-:S04]  /*0120*/  ISETP.NE.U32.AND P0, PT, RZ, UR8, PT ;  /* 0x00000008ff007c0c */ /* 0x000fc8000bf05070 */
[----:B------:R-:W-:Y:S02]  /*0130*/  ISETP.NE.AND.EX P0, PT, RZ, UR9, PT, P0 ;  /* 0x00000009ff007c0c */ /* 0x000fe4000bf05300 */
[----:B0-----:R-:W-:-:S04]  /*0140*/  LOP3.LUT R58, R121, 0x1f, RZ, 0xc0, !PT ;  /* 0x0000001f793a7812 */ /* 0x001fc800078ec0ff */
[----:B------:R-:W-:-:S07]  /*0150*/  LOP3.LUT R85, R58, 0x20, RZ, 0xfc, !PT ;  /* 0x000000203a557812 */ /* 0x000fce00078efcff */
[C---:B------:R-:W-:Y:S02]  /*0160*/  @P0 LEA R124, P1, R58.reuse, UR8, 0x4 ;  /* 0x000000083a7c0c11 */ /* 0x040fe4000f8220ff */
[----:B------:R-:W-:-:S03]  /*0170*/  LOP3.LUT R81, R58, 0x40, RZ, 0xfc, !PT ;  /* 0x000000403a517812 */ /* 0x000fc600078efcff */
[----:B------:R-:W-:Y:S01]  /*0180*/  @P0 IMAD.X R125, RZ, RZ, UR9, P1 ;  /* 0x00000009ff7d0e24 */ /* 0x000fe200088e06ff */
[----:B------:R-:W-:Y:S02]  /*0190*/  @P0 LEA R36, P1, R85, UR8, 0x4 ;  /* 0x0000000855240c11 */ /* 0x000fe4000f8220ff */
[----:B------:R-:W-:-:S03]  /*01a0*/  LOP3.LUT R77, R58, 0x60, RZ, 0xfc, !PT ;  /* 0x000000603a4d7812 */ /* 0x000fc600078efcff */
[----:B------:R-:W-:Y:S01]  /*01b0*/  @P0 IMAD.X R37, RZ, RZ, UR9, P1 ;  /* 0x00000009ff250e24 */ /* 0x000fe200088e06ff */
[----:B------:R-:W-:Y:S02]  /*01c0*/  @P0 LEA R52, P1, R81, UR8, 0x4 ;  /* 0x0000000851340c11 */ /* 0x000fe4000f8220ff */
[C---:B------:R-:W-:Y:S02]  /*01d0*/  LOP3.LUT R73, R58.reuse, 0x80, RZ, 0xfc, !PT ;  /* 0x000000803a497812 */ /* 0x040fe400078efcff */
[C---:B------:R-:W-:Y:S02]  /*01e0*/  LOP3.LUT R69, R58.reuse, 0xa0, RZ, 0xfc, !PT ;  /* 0x000000a03a457812 */ /* 0x040fe400078efcff */
[C---:B------:R-:W-:Y:S02]  /*01f0*/  LOP3.LUT R65, R58.reuse, 0xc0, RZ, 0xfc, !PT ;  /* 0x000000c03a417812 */ /* 0x040fe400078efcff */
[C---:B------:R-:W-:Y:S02]  /*0200*/  LOP3.LUT R61, R58.reuse, 0xe0, RZ, 0xfc, !PT ;  /* 0x000000e03a3d7812 */ /* 0x040fe400078efcff */
[----:B------:R-:W-:Y:S01]  /*0210*/  SHF.L.U32 R116, R58, 0x4, RZ ;  /* 0x000000043a747819 */ /* 0x000fe200000006ff */
[----:B------:R-:W-:Y:S01]  /*0220*/  IMAD.SHL.U32 R112, R85, 0x10, RZ ;  /* 0x0000001055707824 */ /* 0x000fe200078e00ff */
[----:B------:R-:W-:Y:S01]  /*0230*/  @P0 IADD3.X R53, RZ, UR9, RZ, P1, !PT ;  /* 0x00000009ff350c10 */ /* 0x000fe20008ffe4ff */
[----:B------:R-:W-:Y:S01]  /*0240*/  IMAD.SHL.U32 R108, R81, 0x10, RZ ;  /* 0x00000010516c7824 */ /* 0x000fe200078e00ff */
[----:B------:R-:W-:Y:S01]  /*0250*/  @P0 LEA R32, P1, R77, UR8, 0x4 ;  /* 0x000000084d200c11 */ /* 0x000fe2000f8220ff */
[----:B------:R-:W5:Y:S04]  /*0260*/  @P0 LDG.E.128 R124, desc[UR6][R124.64] ;  /* 0x000000067c7c0981 */ /* 0x000f68000c1e1d00 */
[----:B------:R-:W-:Y:S01]  /*0270*/  @P0 IMAD.X R33, RZ, RZ, UR9, P1 ;  /* 0x00000009ff210e24 */ /* 0x000fe200088e06ff */
[----:B------:R-:W-:-:S02]  /*0280*/  @P0 LEA R236, P1, R73, UR8, 0x4 ;  /* 0x0000000849ec0c11 */ /* 0x000fc4000f8220ff */
[----:B------:R-:W-:Y:S01]  /*0290*/  SHF.L.U32 R104, R77, 0x4, RZ ;  /* 0x000000044d687819 */ /* 0x000fe200000006ff */
[----:B------:R-:W-:Y:S01]  /*02a0*/  IMAD.SHL.U32 R100, R73, 0x10, RZ ;  /* 0x0000001049647824 */ /* 0x000fe200078e00ff */
[----:B------:R-:W-:Y:S01]  /*02b0*/  @P0 LEA R188, P3, R61, UR8, 0x4 ;  /* 0x000000083dbc0c11 */ /* 0x000fe2000f8620ff */
[----:B------:R-:W-:Y:S01]  /*02c0*/  @P0 IMAD.X R237, RZ, RZ, UR9, P1 ;  /* 0x00000009ffed0e24 */ /* 0x000fe200088e06ff */
[C---:B------:R-:W-:Y:S01]  /*02d0*/  @P0 LEA R220, P1, R69.reuse, UR8, 0x4 ;  /* 0x0000000845dc0c11 */ /* 0x040fe2000f8220ff */
[----:B------:R-:W-:Y:S01]  /*02e0*/  IMAD.SHL.U32 R96, R69, 0x10, RZ ;  /* 0x0000001045607824 */ /* 0x000fe200078e00ff */
[----:B------:R-:W5:Y:S02]  /*02f0*/  @P0 LDG.E.128 R36, desc[UR6][R36.64] ;  /* 0x0000000624240981 */ /* 0x000f64000c1e1d00 */
[----:B------:R-:W-:Y:S02]  /*0300*/  @P0 IADD3.X R221, RZ, UR9, RZ, P1, !PT ;  /* 0x00000009ffdd0c10 */ /* 0x000fe40008ffe4ff */
[----:B------:R-:W-:Y:S01]  /*0310*/  @P0 LEA R204, P1, R65, UR8, 0x4 ;  /* 0x0000000841cc0c11 */ /* 0x000fe2000f8220ff */
[----:B------:R-:W-:Y:S01]  /*0320*/  @P0 IMAD.X R189, RZ, RZ, UR9, P3 ;  /* 0x00000009ffbd0e24 */ /* 0x000fe200098e06ff */
[----:B------:R-:W5:Y:S03]  /*0330*/  @P0 LDG.E.128 R52, desc[UR6][R52.64] ;  /* 0x0000000634340981 */ /* 0x000f66000c1e1d00 */
[----:B------:R-:W-:Y:S01]  /*0340*/  @P0 IMAD.X R205, RZ, RZ, UR9, P1 ;  /* 0x00000009ffcd0e24 */ /* 0x000fe200088e06ff */
[----:B------:R-:W-:Y:S01]  /*0350*/  ISETP.NE.U32.AND P1, PT, RZ, UR10, PT ;  /* 0x0000000aff007c0c */ /* 0x000fe2000bf25070 */
[----:B------:R-:W5:Y:S03]  /*0360*/  @P0 LDG.E.128 R32, desc[UR6][R32.64] ;  /* 0x0000000620200981 */ /* 0x000f66000c1e1d00 */
[----:B------:R-:W-:Y:S01]  /*0370*/  ISETP.NE.AND.EX P1, PT, RZ, UR11, PT, P1 ;  /* 0x0000000bff007c0c */ /* 0x000fe2000bf25310 */
[----:B------:R-:W5:Y:S04]  /*0380*/  @P0 LDG.E.128 R236, desc[UR6][R236.64] ;  /* 0x00000006ecec0981 */ /* 0x000f68000c1e1d00 */
[----:B------:R-:W5:Y:S04]  /*0390*/  @P0 LDG.E.128 R220, desc[UR6][R220.64] ;  /* 0x00000006dcdc0981 */ /* 0x000f68000c1e1d00 */
[----:B------:R-:W5:Y:S04]  /*03a0*/  @P0 LDG.E.128 R204, desc[UR6][R204.64] ;  /* 0x00000006cccc0981 */ /* 0x000f68000c1e1d00 */
[----:B------:R-:W-:Y:S01]  /*03b0*/  @P1 IADD3 R28, P3, R116, UR10, RZ ;  /* 0x0000000a741c1c10 */ /* 0x000fe2000ff7e0ff */
[----:B------:R-:W0:Y:S01]  /*03c0*/  @P1 LDC.64 R172, c[0x0][0x2d0] ;  /* 0x0000b400ffac1b82 */ /* 0x000e220000000a00 */
[----:B------:R-:W5:Y:S03]  /*03d0*/  @P0 LDG.E.128 R188, desc[UR6][R188.64] ;  /* 0x00000006bcbc0981 */ /* 0x000f66000c1e1d00 */
[----:B------:R-:W-:Y:S01]  /*03e0*/  @P1 IMAD.X R29, RZ, RZ, UR11, P3 ;  /* 0x0000000bff1d1e24 */ /* 0x000fe200098e06ff */
[----:B------:R-:W-:-:S04]  /*03f0*/  @P1 IADD3 R24, P3, R112, UR10, RZ ;  /* 0x0000000a70181c10 */ /* 0x000fc8000ff7e0ff */
[----:B------:R-:W-:Y:S01]  /*0400*/  @P1 IADD3.X R25, RZ, UR11, RZ, P3, !PT ;  /* 0x0000000bff191c10 */ /* 0x000fe20009ffe4ff */
[----:B------:R-:W5:Y:S01]  /*0410*/  @P1 LDG.E.128 R28, desc[UR6][R28.64] ;  /* 0x000000061c1c1981 */ /* 0x000f62000c1e1d00 */
[----:B------:R-:W-:Y:S02]  /*0420*/  @P1 IADD3 R20, P3, R108, UR10, RZ ;  /* 0x0000000a6c141c10 */ /* 0x000fe4000ff7e0ff */
[----:B------:R-:W-:Y:S02]  /*0430*/  @P1 IADD3 R12, P4, R100, UR10, RZ ;  /* 0x0000000a640c1c10 */ /* 0x000fe4000ff9e0ff */
[----:B------:R-:W5:Y:S01]  /*0440*/  @P1 LDG.E.128 R24, desc[UR6][R24.64] ;  /* 0x0000000618181981 */ /* 0x000f62000c1e1d00 */
[----:B------:R-:W-:Y:S01]  /*0450*/  @P1 IMAD.X R21, RZ, RZ, UR11, P3 ;  /* 0x0000000bff151e24 */ /* 0x000fe200098e06ff */
[----:B------:R-:W-:-:S05]  /*0460*/  @P1 IADD3 R16, P3, R104, UR10, RZ ;  /* 0x0000000a68101c10 */ /* 0x000fca000ff7e0ff */
[----:B------:R-:W-:Y:S01]  /*0470*/  @P1 IMAD.X R17, RZ, RZ, UR11, P3 ;  /* 0x0000000bff111e24 */ /* 0x000fe200098e06ff */
[----:B------:R-:W5:Y:S01]  /*0480*/  @P1 LDG.E.128 R20, desc[UR6][R20.64] ;  /* 0x0000000614141981 */ /* 0x000f62000c1e1d00 */
[----:B------:R-:W-:Y:S02]  /*0490*/  @P1 IMAD.X R13, RZ, RZ, UR11, P4 ;  /* 0x0000000bff0d1e24 */ /* 0x000fe4000a0e06ff */
[----:B0-----:R-:W-:Y:S02]  /*04a0*/  @P1 IMAD.WIDE.U32 R172, R61, 0x10, R172 ;  /* 0x000000103dac1825 */ /* 0x001fe400078e00ac */
[----:B------:R-:W5:Y:S04]  /*04b0*/  @P1 LDG.E.128 R16, desc[UR6][R16.64] ;  /* 0x0000000610101981 */ /* 0x000f68000c1e1d00 */
[----:B------:R-:W5:Y:S04]  /*04c0*/  @P1 LDG.E.128 R12, desc[UR6][R12.64] ;  /* 0x000000060c0c1981 */ /* 0x000f68000c1e1d00 */
[----:B------:R-:W5:Y:S01]  /*04d0*/  @P1 LDG.E.128 R172, desc[UR6][R172.64] ;  /* 0x00000006acac1981 */ /* 0x000f62000c1e1d00 */
[----:B---3--:R-:W-:-:S02]  /*04e0*/  @P2 R2UR UR4, R2 ;  /* 0x00000000020422ca */ /* 0x008fc400000e0000 */
[----:B------:R-:W-:Y:S02]  /*04f0*/  @P2 R2UR UR5, R3 ;  /* 0x00000000030522ca */ /* 0x000fe400000e0000 */
[----:B--2---:R-:W-:-:S04]  /*0500*/  @P2 IADD3 R122, P3, R4, R7, RZ ;  /* 0x00000007047a2210 */ /* 0x004fc80007f7e0ff */
[----:B------:R-:W-:Y:S02]  /*0510*/  @P2 IADD3.X R123, RZ, R5, RZ, P3, !PT ;  /* 0x00000005ff7b2210 */ /* 0x000fe40001ffe4ff */
[----:B------:R-:W-:-:S05]  /*0520*/  @P1 IADD3 R8, P2, R96, UR10, RZ ;  /* 0x0000000a60081c10 */ /* 0x000fca000ff5e0ff */
[----:B------:R-:W-:-:S06]  /*0530*/  @P1 IMAD.X R9, RZ, RZ, UR11, P2 ;  /* 0x0000000bff091e24 */ /* 0x000fcc00090e06ff */
[----:B------:R-:W5:Y:S01]  /*0540*/  @P1 LDG.E.128 R8, desc[UR6][R8.64] ;  /* 0x0000000608081981 */ /* 0x000f62000c1e1d00 */
[----:B------:R-:W-:Y:S01]  /*0550*/  ULDC UR8, c[0x0][0x0] ;  /* 0x0000000000087ab9 */ /* 0x000fe20000000800 */
[----:B------:R-:W-:Y:S01]  /*0560*/  SHF.R.U64 R2, R122, 0x2, R123 ;  /* 0x000000027a027819 */ /* 0x000fe2000000127b */
[----:B----4-:R-:W-:Y:S01]  /*0570*/  IMAD R0, R50, UR8, R121 ;  /* 0x0000000832007c24 */ /* 0x010fe2000f8e0279 */
[----:B------:R-:W-:Y:S01]  /*0580*/  SHF.R.U32.HI R3, RZ, 0x2, R123 ;  /* 0x00000002ff037819 */ /* 0x000fe2000001167b */
[----:B------:R-:W-:Y:S02]  /*0590*/  UIADD3 UR27, UR5, -0x4498517b, URZ ;  /* 0xbb67ae85051b7890 */ /* 0x000fe4000fffe03f */
[----:B------:R-:W-:Y:S01]  /*05a0*/  IMAD.WIDE.U32 R6, R0, -0x326172a9, RZ ;  /* 0xcd9e8d5700067825 */ /* 0x000fe200078e00ff */
[----:B------:R-:W-:Y:S02]  /*05b0*/  UIADD3 UR26, UR4, -0x61c88647, URZ ;  /* 0x9e3779b9041a7890 */ /* 0x000fe4000fffe03f */
[----:B------:R-:W-:Y:S01]  /*05c0*/  UIADD3 UR28, UR4, 0x3c6ef372, URZ ;  /* 0x3c6ef372041c7890 */ /* 0x000fe2000fffe03f */
[----:B------:R-:W-:Y:S01]  /*05d0*/  IMAD.WIDE.U32 R4, R2, -0x2daee0ad, RZ ;  /* 0xd2511f5302047825 */ /* 0x000fe200078e00ff */
[----:B------:R-:W-:Y:S01]  /*05e0*/  LOP3.LUT R40, R7, UR4, R3, 0x96, !PT ;  /* 0x0000000407287c12 */ /* 0x000fe2000f8e9603 */
[----:B------:R-:W-:-:S02]  /*05f0*/  UIADD3 UR29, UR5, 0x76cf5d0a, URZ ;  /* 0x76cf5d0a051d7890 */ /* 0x000fc4000fffe03f */
[----:B------:R-:W-:Y:S02]  /*0600*/  UIADD3 UR31, UR5, 0x32370b8f, URZ ;  /* 0x32370b8f051f7890 */ /* 0x000fe4000fffe03f */
[----:B------:R-:W-:Y:S01]  /*0610*/  LOP3.LUT R42, R5, UR5, RZ, 0x3c, !PT ;  /* 0x00000005052a7c12 */ /* 0x000fe2000f8e3cff */
[----:B------:R-:W-:Y:S01]  /*0620*/  IMAD.WIDE.U32 R40, R40, -0x2daee0ad, RZ ;  /* 0xd2511f5328287825 */ /* 0x000fe200078e00ff */
[----:B------:R-:W-:Y:S02]  /*0630*/  UIADD3 UR30, UR4, -0x255992d5, URZ ;  /* 0xdaa66d2b041e7890 */ /* 0x000fe4000fffe03f */
[----:B------:R-:W-:Y:S01]  /*0640*/  UIADD3 UR32, UR4, 0x78dde6e4, URZ ;  /* 0x78dde6e404207890 */ /* 0x000fe2000fffe03f */
[----:B------:R-:W-:Y:S01]  /*0650*/  IMAD.WIDE.U32 R42, R42, -0x326172a9, RZ ;  /* 0xcd9e8d572a2a7825 */ /* 0x000fe200078e00ff */
[----:B------:R-:W-:Y:S01]  /*0660*/  LOP3.LUT R46, R41, UR27, R4, 0x96, !PT ;  /* 0x0000001b292e7c12 */ /* 0x000fe2000f8e9604 */
[----:B------:R-:W-:Y:S01]  /*0670*/  UIADD3 UR33, UR5, -0x126145ec, URZ ;  /* 0xed9eba1405217890 */ /* 0x000fe2000fffe03f */
[----:B------:R-:W-:Y:S01]  /*0680*/  SHF.L.U32 R92, R65, 0x4, RZ ;  /* 0x00000004415c7819 */ /* 0x000fe200000006ff */
[----:B------:R-:W-:Y:S01]  /*0690*/  UIADD3 UR35, UR5, -0x56f99767, URZ ;  /* 0xa906689905237890 */ /* 0x000fe2000fffe03f */
[----:B------:R-:W-:Y:S01]  /*06a0*/  LOP3.LUT R44, R43, UR26, R6, 0x96, !PT ;  /* 0x0000001a2b2c7c12 */ /* 0x000fe2000f8e9606 */
[----:B------:R-:W-:Y:S01]  /*06b0*/  IMAD.WIDE.U32 R46, R46, -0x326172a9, RZ ;  /* 0xcd9e8d572e2e7825 */ /* 0x000fe200078e00ff */
[----:B------:R-:W-:-:S02]  /*06c0*/  UIADD3 UR34, UR4, 0x1715609d, URZ ;  /* 0x1715609d04227890 */ /* 0x000fc4000fffe03f */
[----:B------:R-:W-:Y:S01]  /*06d0*/  UIADD3 UR36, UR4, -0x4ab325aa, URZ ;  /* 0xb54cda5604247890 */ /* 0x000fe2000fffe03f */
[----:B------:R-:W-:Y:S01]  /*06e0*/  IMAD.WIDE.U32 R44, R44, -0x2daee0ad, RZ ;  /* 0xd2511f532c2c7825 */ /* 0x000fe200078e00ff */
[----:B------:R-:W-:Y:S01]  /*06f0*/  LOP3.LUT R41, R47, UR28, R42, 0x96, !PT ;  /* 0x0000001c2f297c12 */ /* 0x000fe2000f8e962a */
[----:B------:R-:W-:Y:S01]  /*0700*/  UIADD3 UR37, UR5, 0x646e171e, URZ ;  /* 0x646e171e05257890 */ /* 0x000fe2000fffe03f */
[----:B------:R-:W-:Y:S02]  /*0710*/  ULDC.64 UR8, c[0x0][0x268] ;  /* 0x00009a0000087ab9 */ /* 0x000fe40000000a00 */
[----:B------:R-:W-:Y:S01]  /*0720*/  LOP3.LUT R42, R45, UR29, R40, 0x96, !PT ;  /* 0x0000001d2d2a7c12 */ /* 0x000fe2000f8e9628 */
[----:B------:R-:W-:-:S04]  /*0730*/  IMAD.WIDE.U32 R40, R41, -0x2daee0ad, RZ ;  /* 0xd2511f5329287825 */ /* 0x000fc800078e00ff */
[----:B------:R-:W-:Y:S01]  /*0740*/  IMAD.WIDE.U32 R42, R42, -0x326172a9, RZ ;  /* 0xcd9e8d572a2a7825 */ /* 0x000fe200078e00ff */
[----:B------:R-:W-:-:S04]  /*0750*/  LOP3.LUT R47, R41, UR31, R44, 0x96, !PT ;  /* 0x0000001f292f7c12 */ /* 0x000fc8000f8e962c */
[----:B------:R-:W-:Y:S01]  /*0760*/  LOP3.LUT R44, R43, UR30, R46, 0x96, !PT ;  /* 0x0000001e2b2c7c12 */ /* 0x000fe2000f8e962e */
[----:B------:R-:W-:-:S04]  /*0770*/  IMAD.WIDE.U32 R46, R47, -0x326172a9, RZ ;  /* 0xcd9e8d572f2e7825 */ /* 0x000fc800078e00ff */
[----:B------:R-:W-:Y:S01]  /*0780*/  IMAD.WIDE.U32 R44, R44, -0x2daee0ad, RZ ;  /* 0xd2511f532c2c7825 */ /* 0x000fe200078e00ff */
[----:B------:R-:W-:-:S04]  /*0790*/  LOP3.LUT R41, R47, UR32, R42, 0x96, !PT ;  /* 0x000000202f297c12 */ /* 0x000fc8000f8e962a */
[----:B------:R-:W-:Y:S01]  /*07a0*/  LOP3.LUT R42, R45, UR33, R40, 0x96, !PT ;  /* 0x000000212d2a7c12 */ /* 0x000fe2000f8e9628 */
[----:B------:R-:W-:Y:S01]  /*07b0*/  IMAD.WIDE.U32 R40, R41, -0x2daee0ad, RZ ;  /* 0xd2511f5329287825 */ /* 0x000fe200078e00ff */
[----:B------:R-:W-:Y:S01]  /*07c0*/  @P1 IADD3 R48, P3, R92, UR10, RZ ;  /* 0x0000000a5c301c10 */ /* 0x000fe2000ff7e0ff */
[----:B------:R-:W-:Y:S02]  /*07d0*/  ULDC UR10, c[0x0][0x214] ;  /* 0x00008500000a7ab9 */ /* 0x000fe40000000800 */
[----:B------:R-:W-:Y:S01]  /*07e0*/  IMAD.WIDE.U32 R42, R42, -0x326172a9, RZ ;  /* 0xcd9e8d572a2a7825 */ /* 0x000fe200078e00ff */
[----:B------:R-:W-:-:S04]  /*07f0*/  LOP3.LUT R47, R41, UR35, R44, 0x96, !PT ;  /* 0x00000023292f7c12 */ /* 0x000fc8000f8e962c */
[----:B------:R-:W-:Y:S01]  /*0800*/  LOP3.LUT R44, R43, UR34, R46, 0x96, !PT ;  /* 0x000000222b2c7c12 */ /* 0x000fe2000f8e962e */
[----:B------:R-:W-:Y:S02]  /*0810*/  @P1 IMAD.X R49, RZ, RZ, UR11, P3 ;  /* 0x0000000bff311e24 */ /* 0x000fe400098e06ff */
[----:B------:R-:W-:Y:S01]  /*0820*/  IMAD.WIDE.U32 R46, R47, -0x326172a9, RZ ;  /* 0xcd9e8d572f2e7825 */ /* 0x000fe200078e00ff */
[----:B------:R-:W-:Y:S02]  /*0830*/  SHF.R.U32.HI R121, RZ, 0x5, R121 ;  /* 0x00000005ff797819 */ /* 0x000fe40000011679 */
[----:B------:R0:W5:Y:S01]  /*0840*/  @P1 LDG.E.128 R4, desc[UR6][R48.64] ;  /* 0x0000000630041981 */ /* 0x000162000c1e1d00 */
[----:B------:R-:W-:Y:S01]  /*0850*/  IMAD.WIDE.U32 R44, R44, -0x2daee0ad, RZ ;  /* 0xd2511f532c2c7825 */ /* 0x000fe200078e00ff */
[----:B------:R-:W-:Y:S02]  /*0860*/  LEA R88, P2, R61, UR8, 0x4 ;  /* 0x000000083d587c11 */ /* 0x000fe4000f8420ff */
[----:B------:R-:W-:Y:S01]  /*0870*/  LEA R121, R50, R121, 0x2 ;  /* 0x0000007932797211 */ /* 0x000fe200078e10ff */
[----:B------:R-:W-:Y:S01]  /*0880*/  UIADD3 UR38, UR4, 0x5384540f, URZ ;  /* 0x5384540f04267890 */ /* 0x000fe2000fffe03f */
[----:B0-----:R-:W-:-:S02]  /*0890*/  LOP3.LUT R48, R47, UR36, R42, 0x96, !PT ;  /* 0x000000242f307c12 */ /* 0x001fc4000f8e962a */
[----:B------:R-:W-:Y:S01]  /*08a0*/  LOP3.LUT R42, R45, UR37, R40, 0x96, !PT ;  /* 0x000000252d2a7c12 */ /* 0x000fe2000f8e9628 */
[----:B------:R-:W-:Y:S01]  /*08b0*/  UIADD3 UR39, UR5, 0x1fd5c5a3, URZ ;  /* 0x1fd5c5a305277890 */ /* 0x000fe2000fffe03f */
[----:B------:R-:W-:Y:S01]  /*08c0*/  IMAD.X R89, RZ, RZ, UR9, P2 ;  /* 0x00000009ff597e24 */ /* 0x000fe200090e06ff */
[----:B------:R-:W-:Y:S01]  /*08d0*/  ISETP.GE.AND P2, PT, R121, UR10, PT ;  /* 0x0000000a79007c0c */ /* 0x000fe2000bf46270 */
[----:B------:R-:W-:Y:S01]  /*08e0*/  IMAD.WIDE.U32 R48, R48, -0x2daee0ad, RZ ;  /* 0xd2511f5330307825 */ /* 0x000fe200078e00ff */
[----:B------:R-:W-:-:S03]  /*08f0*/  IADD3 R112, P6, R112, UR8, RZ ;  /* 0x0000000870707c10 */ /* 0x000fc6000ffde0ff */
[----:B------:R-:W-:Y:S01]  /*0900*/  IMAD.WIDE.U32 R42, R42, -0x326172a9, RZ ;  /* 0xcd9e8d572a2a7825 */ /* 0x000fe200078e00ff */
[----:B------:R-:W-:Y:S02]  /*0910*/  IADD3 R116, P3, R116, UR8, RZ ;  /* 0x0000000874747c10 */ /* 0x000fe4000ff7e0ff */
[----:B------:R-:W-:Y:S01]  /*0920*/  IADD3 R108, P5, R108, UR8, RZ ;  /* 0x000000086c6c7c10 */ /* 0x000fe2000ffbe0ff */
[----:B------:R-:W-:Y:S01]  /*0930*/  IMAD.X R113, RZ, RZ, UR9, P6 ;  /* 0x00000009ff717e24 */ /* 0x000fe2000b0e06ff */
[----:B------:R-:W-:Y:S02]  /*0940*/  LOP3.LUT R41, R49, UR39, R44, 0x96, !PT ;  /* 0x0000002731297c12 */ /* 0x000fe4000f8e962c */
[----:B------:R-:W-:Y:S01]  /*0950*/  LOP3.LUT R40, R43, UR38, R46, 0x96, !PT ;  /* 0x000000262b287c12 */ /* 0x000fe2000f8e962e */
[----:B------:R-:W-:Y:S01]  /*0960*/  IMAD.X R117, RZ, RZ, UR9, P3 ;  /* 0x00000009ff757e24 */ /* 0x000fe200098e06ff */
[----:B------:R-:W-:Y:S02]  /*0970*/  IADD3.X R109, RZ, UR9, RZ, P5, !PT ;  /* 0x00000009ff6d7c10 */ /* 0x000fe4000affe4ff */
[----:B------:R-:W-:-:S02]  /*0980*/  IADD3 R104, P4, R104, UR8, RZ ;  /* 0x0000000868687c10 */ /* 0x000fc4000ff9e0ff */
[----:B------:R-:W-:Y:S02]  /*0990*/  IADD3 R96, P6, R96, UR8, RZ ;  /* 0x0000000860607c10 */ /* 0x000fe4000ffde0ff */
[----:B------:R-:W-:Y:S01]  /*09a0*/  IADD3 R92, P5, R92, UR8, RZ ;  /* 0x000000085c5c7c10 */ /* 0x000fe2000ffbe0ff */
[----:B------:R-:W-:Y:S01]  /*09b0*/  UIADD3 UR40, UR4, -0xe443238, URZ ;  /* 0xf1bbcdc804287890 */ /* 0x000fe2000fffe03f */
[----:B------:R-:W-:Y:S01]  /*09c0*/  IADD3 R100, P3, R100, UR8, RZ ;  /* 0x0000000864647c10 */ /* 0x000fe2000ff7e0ff */
[----:B------:R-:W-:Y:S01]  /*09d0*/  UIADD3 UR41, UR5, -0x24c28bd8, URZ ;  /* 0xdb3d742805297890 */ /* 0x000fe2000fffe03f */
[----:B------:R-:W-:Y:S02]  /*09e0*/  IMAD.HI.U32 R45, R41, -0x326172a9, RZ ;  /* 0xcd9e8d57292d7827 */ /* 0x000fe400078e00ff */
[----:B------:R-:W-:Y:S02]  /*09f0*/  IADD3.X R101, RZ, UR9, RZ, P3, !PT ;  /* 0x00000009ff657c10 */ /* 0x000fe40009ffe4ff */
[----:B------:R-:W-:Y:S01]  /*0a00*/  IMAD.HI.U32 R43, R40, -0x2daee0ad, RZ ;  /* 0xd2511f53282b7827 */ /* 0x000fe200078e00ff */
[----:B------:R-:W-:-:S03]  /*0a10*/  LOP3.LUT R42, R45, UR40, R42, 0x96, !PT ;  /* 0x000000282d2a7c12 */ /* 0x000fc6000f8e962a */
[----:B------:R-:W-:Y:S02]  /*0a20*/  IMAD.X R105, RZ, RZ, UR9, P4 ;  /* 0x00000009ff697e24 */ /* 0x000fe4000a0e06ff */
[----:B------:R-:W-:Y:S02]  /*0a30*/  IMAD.X R97, RZ, RZ, UR9, P6 ;  /* 0x00000009ff617e24 */ /* 0x000fe4000b0e06ff */
[----:B------:R-:W-:Y:S01]  /*0a40*/  IMAD.X R93, RZ, RZ, UR9, P5 ;  /* 0x00000009ff5d7e24 */ /* 0x000fe2000a8e06ff */
[----:B------:R-:W-:Y:S01]  /*0a50*/  LOP3.LUT R44, R43, UR41, R48, 0x96, !PT ;  /* 0x000000292b2c7c12 */ /* 0x000fe2000f8e9630 */
[----:B------:R-:W-:-:S04]  /*0a60*/  IMAD.WIDE.U32 R84, R85, 0x10, R56 ;  /* 0x0000001055547825 */ /* 0x000fc800078e0038 */
[----:B------:R-:W-:-:S04]  /*0a70*/  IMAD.WIDE.U32 R80, R81, 0x10, R56 ;  /* 0x0000001051507825 */ /* 0x000fc800078e0038 */
[----:B------:R-:W-:-:S04]  /*0a80*/  IMAD.WIDE.U32 R76, R77, 0x10, R56 ;  /* 0x000000104d4c7825 */ /* 0x000fc800078e0038 */
[----:B------:R-:W-:-:S04]  /*0a90*/  IMAD.WIDE.U32 R72, R73, 0x10, R56 ;  /* 0x0000001049487825 */ /* 0x000fc800078e0038 */
[----:B------:R-:W-:-:S04]  /*0aa0*/  IMAD.WIDE.U32 R68, R69, 0x10, R56 ;  /* 0x0000001045447825 */ /* 0x000fc800078e0038 */
[----:B------:R-:W-:-:S04]  /*0ab0*/  IMAD.WIDE.U32 R64, R65, 0x10, R56 ;  /* 0x0000001041407825 */ /* 0x000fc800078e0038 */
[----:B------:R-:W-:Y:S01]  /*0ac0*/  IMAD.WIDE.U32 R60, R61, 0x10, R56 ;  /* 0x000000103d3c7825 */ /* 0x000fe200078e0038 */
[----:B------:R-:W-:Y:S06]  /*0ad0*/  @P2 EXIT ;  /* 0x000000000000294d */ /* 0x000fec0003800000 */
[----:B------:R-:W-:Y:S01]  /*0ae0*/  IMAD.WIDE.U32 R56, R58, 0x10, R56 ;  /* 0x000000103a387825 */ /* 0x000fe200078e0038 */
        /* <DEDUP_REMOVED lines=17> */
[----:B------:R-:W-:Y:S01]  /*0c00*/  @!P0 CS2R R36, SRZ ;  /* 0x0000000000248805 */ /* 0x000fe2000001ff00 */
[----:B------:R-:W5:Y:S01]  /*0c10*/  LDG.E.128 R56, desc[UR6][R56.64] ;  /* 0x0000000638387981 */ /* 0x000f62000c1e1d00 */
[----:B------:R-:W-:Y:S02]  /*0c20*/  @!P0 CS2R R38, SRZ ;  /* 0x0000000000268805 */ /* 0x000fe4000001ff00 */
[----:B------:R-:W-:Y:S02]  /*0c30*/  @!P0 CS2R R52, SRZ ;  /* 0x0000000000348805 */ /* 0x000fe4000001ff00 */
[C---:B------:R-:W-:Y:S01]  /*0c40*/  PRMT R120, R124.reuse, 0x7632, R120 ;  /* 0x000076327c787816 */ /* 0x040fe20000000078 */
[----:B------:R-:W-:Y:S01]  /*0c50*/  IMAD.U32 R123, R125, 0x10000, RZ ;  /* 0x000100007d7b7824 */ /* 0x000fe200078e00ff */
[----:B------:R-:W-:-:S02]  /*0c60*/  SHF.L.U32 R124, R124, 0x10, RZ ;  /* 0x000000107c7c7819 */ /* 0x000fc400000006ff */
[----:B------:R-:W-:Y:S02]  /*0c70*/  @!P0 CS2R R54, SRZ ;  /* 0x0000000000368805 */ /* 0x000fe4000001ff00 */
[----:B------:R-:W-:Y:S02]  /*0c80*/  @!P1 CS2R R28, SRZ ;  /* 0x00000000001c9805 */ /* 0x000fe4000001ff00 */
[----:B------:R-:W-:Y:S02]  /*0c90*/  @!P1 CS2R R30, SRZ ;  /* 0x00000000001e9805 */ /* 0x000fe4000001ff00 */
[----:B------:R-:W-:Y:S01]  /*0ca0*/  PRMT R47, R37, 0x7632, R47 ;  /* 0x00007632252f7816 */ /* 0x000fe2000000002f */
[----:B------:R0:W-:Y:S01]  /*0cb0*/  STL [R1+0xbc], R124 ;  /* 0x0000bc7c01007387 */ /* 0x0001e20000100800 */
[----:B------:R-:W-:Y:S02]  /*0cc0*/  @!P1 CS2R R24, SRZ ;  /* 0x0000000000189805 */ /* 0x000fe4000001ff00 */
[----:B------:R-:W-:-:S02]  /*0cd0*/  @!P1 CS2R R26, SRZ ;  /* 0x00000000001a9805 */ /* 0x000fc4000001ff00 */
[----:B------:R-:W-:Y:S01]  /*0ce0*/  PRMT R43, R52, 0x7632, R43 ;  /* 0x00007632342b7816 */ /* 0x000fe2000000002b */
[----:B------:R1:W-:Y:S01]  /*0cf0*/  STL [R1+0xb4], R123 ;  /* 0x0000b47b01007387 */ /* 0x0003e20000100800 */
[----:B------:R-:W-:Y:S02]  /*0d00*/  @!P1 CS2R R20, SRZ ;  /* 0x0000000000149805 */ /* 0x000fe4000001ff00 */
[----:B------:R-:W-:Y:S02]  /*0d10*/  @!P0 CS2R R32, SRZ ;  /* 0x0000000000208805 */ /* 0x000fe4000001ff00 */
[----:B------:R-:W-:Y:S02]  /*0d20*/  @!P1 CS2R R22, SRZ ;  /* 0x0000000000169805 */ /* 0x000fe4000001ff00 */
[----:B------:R-:W-:Y:S02]  /*0d30*/  PRMT R46, R38, 0x7632, R46 ;  /* 0x00007632262e7816 */ /* 0x000fe4000000002e */
[----:B------:R-:W-:Y:S01]  /*0d40*/  @!P0 CS2R R188, SRZ ;  /* 0x0000000000bc8805 */ /* 0x000fe2000001ff00 */
[----:B0-----:R-:W-:Y:S01]  /*0d50*/  IMAD.U32 R124, R126, 0x10000, RZ ;  /* 0x000100007e7c7824 */ /* 0x001fe200078e00ff */
[----:B------:R-:W-:-:S02]  /*0d60*/  @!P0 CS2R R190, SRZ ;  /* 0x0000000000be8805 */ /* 0x000fc4000001ff00 */
[----:B------:R-:W-:Y:S02]  /*0d70*/  @!P1 CS2R R8, SRZ ;  /* 0x0000000000089805 */ /* 0x000fe4000001ff00 */
[----:B------:R-:W-:Y:S02]  /*0d80*/  @!P1 CS2R R6, SRZ ;  /* 0x0000000000069805 */ /* 0x000fe4000001ff00 */
[----:B-1----:R-:W-:Y:S01]  /*0d90*/  SHF.L.U32 R123, R127, 0x10, RZ ;  /* 0x000000107f7b7819 */ /* 0x002fe200000006ff */
        /* <DEDUP_REMOVED lines=8> */
[----:B------:R-:W-:Y:S01]  /*0e20*/  IMAD.U32 R219, R8, 0x10000, RZ ;  /* 0x0001000008db7824 */ /* 0x000fe200078e00ff */
[----:B------:R-:W-:Y:S01]  /*0e30*/  PRMT R32, R191, 0x7632, R32 ;  /* 0x00007632bf207816 */ /* 0x000fe20000000020 */
[----:B0-----:R-:W-:Y:S01]  /*0e40*/  IMAD.U32 R124, R36, 0x10000, RZ ;  /* 0x00010000247c7824 */ /* 0x001fe200078e00ff */
        /* <DEDUP_REMOVED lines=9> */
[----:B------:R-:W-:-:S02]  /*0ee0*/  SHF.L.U32 R8, R120, 0x10, RZ ;  /* 0x0000001078087819 */ /* 0x000fc400000006ff */
[----:B------:R-:W-:Y:S02]  /*0ef0*/  @!P1 CS2R R4, SRZ ;  /* 0x0000000000049805 */ /* 0x000fe4000001ff00 */
[----:B------:R-:W-:Y:S01]  /*0f00*/  PRMT R193, R6, 0x7632, R193 ;  /* 0x0000763206c17816 */ /* 0x000fe200000000c1 */
[----:B------:R-:W-:Y:S01]  /*0f10*/  IMAD.U32 R6, R51, 0x10000, RZ ;  /* 0x0001000033067824 */ /* 0x000fe200078e00ff */
[----:B------:R-:W-:Y:S02]  /*0f20*/  PRMT R50, R126, 0x7632, R50 ;  /* 0x000076327e327816 */ /* 0x000fe40000000032 */
[----:B------:R-:W-:Y:S02]  /*0f30*/  @!P0 CS2R R34, SRZ ;  /* 0x0000000000228805 */ /* 0x000fe4000001ff00 */
[----:B0-----:R-:W-:Y:S02]  /*0f40*/  SHF.L.U32 R124, R38, 0x10, RZ ;  /* 0x00000010267c7819 */ /* 0x001fe400000006ff */
[----:B------:R-:W-:-:S02]  /*0f50*/  @!P0 CS2R R236, SRZ ;  /* 0x0000000000ec8805 */ /* 0x000fc4000001ff00 */
[----:B------:R-:W-:Y:S01]  /*0f60*/  PRMT R38, R54, 0x7632, R38 ;  /* 0x0000763236267816 */ /* 0x000fe20000000026 */
[----:B-1----:R-:W-:Y:S01]  /*0f70*/  IMAD.U32 R123, R39, 0x10000, RZ ;  /* 0x00010000277b7824 */ /* 0x002fe200078e00ff */
[----:B------:R-:W-:Y:S01]  /*0f80*/  PRMT R39, R53, 0x7632, R39 ;  /* 0x0000763235277816 */ /* 0x000fe20000000027 */
[----:B------:R0:W-:Y:S01]  /*0f90*/  STL [R1+0x8c], R124 ;  /* 0x00008c7c01007387 */ /* 0x0001e20000100800 */
[----:B------:R-:W-:Y:S02]  /*0fa0*/  PRMT R49, R127, 0x7632, R49 ;  /* 0x000076327f317816 */ /* 0x000fe40000000031 */
[----:B------:R-:W-:Y:S02]  /*0fb0*/  @!P0 CS2R R204, SRZ ;  /* 0x0000000000cc8805 */ /* 0x000fe4000001ff00 */
[----:B------:R-:W-:Y:S01]  /*0fc0*/  PRMT R48, R36, 0x7632, R48 ;  /* 0x0000763224307816 */ /* 0x000fe20000000030 */
[----:B------:R1:W-:Y:S01]  /*0fd0*/  STL [R1+0x84], R123 ;  /* 0x0000847b01007387 */ /* 0x0003e20000100800 */
[----:B------:R-:W-:-:S02]  /*0fe0*/  @!P0 CS2R R238, SRZ ;  /* 0x0000000000ee8805 */ /* 0x000fc4000001ff00 */
[----:B------:R-:W-:Y:S02]  /*0ff0*/  @!P0 CS2R R220, SRZ ;  /* 0x0000000000dc8805 */ /* 0x000fe4000001ff00 */
[----:B------:R-:W-:Y:S02]  /*1000*/  @!P0 CS2R R222, SRZ ;  /* 0x0000000000de8805 */ /* 0x000fe4000001ff00 */
[----:B------:R-:W-:Y:S02]  /*1010*/  @!P0 CS2R R206, SRZ ;  /* 0x0000000000ce8805 */ /* 0x000fe4000001ff00 */
[----:B------:R-:W-:Y:S01]  /*1020*/  @!P1 CS2R R16, SRZ ;  /* 0x0000000000109805 */ /* 0x000fe2000001ff00 */
[----:B0-----:R-:W-:Y:S01]  /*1030*/  IMAD.U32 R124, R52, 0x10000, RZ ;  /* 0x00010000347c7824 */ /* 0x001fe200078e00ff */
[----:B------:R-:W-:Y:S02]  /*1040*/  PRMT R52, R28, 0x7632, R52 ;  /* 0x000076321c347816 */ /* 0x000fe40000000034 */
[----:B------:R-:W-:-:S02]  /*1050*/  @!P1 CS2R R18, SRZ ;  /* 0x0000000000129805 */ /* 0x000fc4000001ff00 */
[----:B------:R-:W-:Y:S02]  /*1060*/  @!P1 CS2R R12, SRZ ;  /* 0x00000000000c9805 */ /* 0x000fe4000001ff00 */
[----:B-1----:R-:W-:Y:S01]  /*1070*/  SHF.L.U32 R123, R53, 0x10, RZ ;  /* 0x00000010357b7819 */ /* 0x002fe200000006ff */
[----:B------:R0:W-:Y:S01]  /*1080*/  STL [R1+0x7c], R124 ;  /* 0x00007c7c01007387 */ /* 0x0001e20000100800 */
[----:B------:R-:W-:Y:S01]  /*1090*/  IMAD.U32 R7, R52, 0x10000, RZ ;  /* 0x0001000034077824 */ /* 0x000fe200078e00ff */
[----:B------:R-:W-:Y:S02]  /*10a0*/  PRMT R53, R29, 0x7632, R53 ;  /* 0x000076321d357816 */ /* 0x000fe40000000035 */
[----:B------:R-:W-:Y:S01]  /*10b0*/  @!P1 CS2R R14, SRZ ;  /* 0x00000000000e9805 */ /* 0x000fe2000001ff00 */
[----:B------:R1:W-:Y:S01]  /*10c0*/  STL [R1+0x2c], R123 ;  /* 0x00002c7b01007387 */ /* 0x0003e20000100800 */
[----:B------:R-:W-:Y:S02]  /*10d0*/  @!P1 CS2R R10, SRZ ;  /* 0x00000000000a9805 */ /* 0x000fe4000001ff00 */
[----:B------:R-:W-:-:S02]  /*10e0*/  @!P1 CS2R R172, SRZ ;  /* 0x0000000000ac9805 */ /* 0x000fc4000001ff00 */
[----:B------:R-:W-:Y:S02]  /*10f0*/  @!P1 CS2R R174, SRZ ;  /* 0x0000000000ae9805 */ /* 0x000fe4000001ff00 */
[C---:B------:R-:W-:Y:S01]  /*1100*/  PRMT R201, R4.reuse, 0x7632, R201 ;  /* 0x0000763204c97816 */ /* 0x040fe200000000c9 */
[----:B------:R-:W-:Y:S01]  /*1110*/  IMAD.U32 R203, R4, 0x10000, RZ ;  /* 0x0001000004cb7824 */ /* 0x000fe200078e00ff */
[----:B------:R-:W-:Y:S01]  /*1120*/  PRMT R197, R5, 0x7632, R197 ;  /* 0x0000763205c57816 */ /* 0x000fe200000000c5 */
[----:B0-----:R-:W-:Y:S01]  /*1130*/  IMAD.U32 R124, R54, 0x10000, RZ ;  /* 0x00010000367c7824 */ /* 0x001fe200078e00ff */
[----:B------:R-:W-:Y:S01]  /*1140*/  PRMT R54, R30, 0x7632, R54 ;  /* 0x000076321e367816 */ /* 0x000fe20000000036 */
[----:B------:R-:W-:Y:S01]  /*1150*/  UIADD3 UR42, UR4, -0x700cb87f, URZ ;  /* 0x8ff34781042a7890 */ /* 0x000fe2000fffe03f */
[----:B-1----:R-:W-:Y:S01]  /*1160*/  IMAD.U32 R123, R55, 0x10000, RZ ;  /* 0x00010000377b7824 */ /* 0x002fe200078e00ff */
[C---:B------:R-:W-:Y:S01]  /*1170*/  PRMT R55, R31.reuse, 0x7632, R55 ;  /* 0x000076321f377816 */ /* 0x040fe20000000037 */
[----:B------:R0:W-:Y:S01]  /*1180*/  STL [R1+0x1c], R124 ;  /* 0x00001c7c01007387 */ /* 0x0001e20000100800 */
[----:B------:R-:W-:Y:S01]  /*1190*/  IMAD.U32 R31, R31, 0x10000, RZ ;  /* 0x000100001f1f7824 */ /* 0x000fe200078e00ff */
[----:B------:R-:W-:Y:S01]  /*11a0*/  SHF.L.U32 R199, R5, 0x10, RZ ;  /* 0x0000001005c77819 */ /* 0x000fe200000006ff */
[----:B------:R-:W-:Y:S01]  /*11b0*/  UIADD3 UR43, UR5, -0x695add53, URZ ;  /* 0x96a522ad052b7890 */ /* 0x000fe2000fffe03f */
[----:B------:R1:W-:Y:S01]  /*11c0*/  STL [R1+0xc], R123 ;  /* 0x00000c7b01007387 */ /* 0x0003e20000100800 */
[C---:B------:R-:W-:Y:S01]  /*11d0*/  PRMT R242, R34.reuse, 0x7632, R242 ;  /* 0x0000763222f27816 */ /* 0x040fe200000000f2 */
[----:B------:R-:W-:Y:S01]  /*11e0*/  IMAD.U32 R244, R34, 0x10000, RZ ;  /* 0x0001000022f47824 */ /* 0x000fe200078e00ff */
[----:B------:R-:W-:Y:S01]  /*11f0*/  PRMT R36, R35, 0x7632, R36 ;  /* 0x0000763223247816 */ /* 0x000fe20000000024 */
[----:B------:R-:W-:Y:S01]  /*1200*/  IMAD.U32 R232, R237, 0x10000, RZ ;  /* 0x00010000ede87824 */ /* 0x000fe200078e00ff */
[----:B------:R-:W-:Y:S01]  /*1210*/  SHF.L.U32 R240, R35, 0x10, RZ ;  /* 0x0000001023f07819 */ /* 0x000fe200000006ff */
[----:B------:R-:W-:Y:S01]  /*1220*/  IMAD.U32 R200, R205, 0x10000, RZ ;  /* 0x00010000cdc87824 */ /* 0x000fe200078e00ff */
[----:B0-----:R-:W-:Y:S01]  /*1230*/  SHF.L.U32 R124, R29, 0x10, RZ ;  /* 0x000000101d7c7819 */ /* 0x001fe200000006ff */
[----:B------:R-:W-:Y:S01]  /*1240*/  IMAD R40, R40, -0x2daee0ad, RZ ;  /* 0xd2511f5328287824 */ /* 0x000fe200078e02ff */
[----:B------:R-:W-:Y:S01]  /*1250*/  PRMT R29, R25, 0x7632, R29 ;  /* 0x00007632191d7816 */ /* 0x000fe2000000001d */
[----:B-1----:R-:W-:Y:S01]  /*1260*/  IMAD.U32 R123, R28, 0x10000, RZ ;  /* 0x000100001c7b7824 */ /* 0x002fe200078e00ff */
[----:B------:R-:W-:Y:S01]  /*1270*/  PRMT R28, R26, 0x7632, R28 ;  /* 0x000076321a1c7816 */ /* 0x000fe2000000001c */
[----:B------:R-:W-:Y:S01]  /*1280*/  IMAD R41, R41, -0x326172a9, RZ ;  /* 0xcd9e8d5729297824 */ /* 0x000fe200078e02ff */
[----:B------:R-:W-:Y:S01]  /*1290*/  PRMT R230, R237, 0x7632, R230 ;  /* 0x00007632ede67816 */ /* 0x000fe200000000e6 */
[----:B------:R-:W-:Y:S01]  /*12a0*/  IMAD.HI.U32 R4, R44, -0x326172a9, RZ ;  /* 0xcd9e8d572c047827 */ /* 0x000fe200078e00ff */
[----:B------:R0:W-:Y:S01]  /*12b0*/  STL [R1+0xb8], R123 ;  /* 0x0000b87b01007387 */ /* 0x0001e20000100800 */
[----:B------:R-:W-:Y:S01]  /*12c0*/  PRMT R198, R205, 0x7632, R198 ;  /* 0x00007632cdc67816 */ /* 0x000fe200000000c6 */
[----:B------:R-:W-:Y:S01]  /*12d0*/  ULDC.64 UR8, c[0x0][0x228] ;  /* 0x00008a0000087ab9 */ /* 0x000fe20000000a00 */
[----:B------:R-:W-:Y:S01]  /*12e0*/  IMAD.HI.U32 R5, R42, -0x2daee0ad, RZ ;  /* 0xd2511f532a057827 */ /* 0x000fe200078e00ff */
[----:B------:R-:W-:Y:S01]  /*12f0*/  STL [R1+0xb0], R124 ;  /* 0x0000b07c01007387 */ /* 0x000fe20000100800 */
[C---:B------:R-:W-:Y:S01]  /*1300*/  PRMT R246, R33.reuse, 0x7632, R246 ;  /* 0x0000763221f67816 */ /* 0x040fe200000000f6 */
[----:B------:R-:W-:Y:S01]  /*1310*/  BSSY B0, `(.L_x_2276) ;  /* 0x0003247000007945 */ /* 0x000fe20003800000 */
[----:B------:R-:W-:Y:S01]  /*1320*/  IMAD.U32 R248, R33, 0x10000, RZ ;  /* 0x0001000021f87824 */ /* 0x000fe200078e00ff */
[----:B------:R-:W-:Y:S01]  /*1330*/  PRMT R234, R236, 0x7632, R234 ;  /* 0x00007632ecea7816 */ /* 0x000fe200000000ea */
[----:B------:R-:W-:Y:S01]  /*1340*/  IMAD.U32 R183, R173, 0x10000, RZ ;  /* 0x00010000adb77824 */ /* 0x000fe200078e00ff */
[C---:B------:R-:W-:Y:S01]  /*1350*/  PRMT R35, R239.reuse, 0x7632, R35 ;  /* 0x00007632ef237816 */ /* 0x040fe20000000023 */
[----:B0-----:R-:W-:Y:S01]  /*1360*/  IMAD.U32 R123, R30, 0x10000, RZ ;  /* 0x000100001e7b7824 */ /* 0x001fe200078e00ff */
[----:B------:R-:W-:Y:S01]  /*1370*/  PRMT R30, R24, 0x7632, R30 ;  /* 0x00007632181e7816 */ /* 0x000fe2000000001e */
[----:B------:R-:W-:Y:S01]  /*1380*/  IMAD.U32 R224, R239, 0x10000, RZ ;  /* 0x00010000efe07824 */ /* 0x000fe200078e00ff */
[----:B------:R-:W-:Y:S01]  /*1390*/  PRMT R218, R220, 0x7632, R218 ;  /* 0x00007632dcda7816 */ /* 0x000fe200000000da */
[C---:B------:R-:W-:Y:S01]  /*13a0*/  IMAD.U32 R212, R222.reuse, 0x10000, RZ ;  /* 0x00010000ded47824 */ /* 0x040fe200078e00ff */
[----:B------:R0:W-:Y:S01]  /*13b0*/  STL [R1+0xa8], R123 ;  /* 0x0000a87b01007387 */ /* 0x0001e20000100800 */
[----:B------:R-:W-:Y:S01]  /*13c0*/  PRMT R214, R221, 0x7632, R214 ;  /* 0x00007632ddd67816 */ /* 0x000fe200000000d6 */
[----:B------:R-:W-:Y:S01]  /*13d0*/  IMAD.U32 R208, R223, 0x10000, RZ ;  /* 0x00010000dfd07824 */ /* 0x000fe200078e00ff */
[----:B------:R-:W-:Y:S01]  /*13e0*/  SHF.L.U32 R216, R221, 0x10, RZ ;  /* 0x00000010ddd87819 */ /* 0x000fe200000006ff */
[----:B------:R1:W-:Y:S01]  /*13f0*/  STL [R1+0xa0], R31 ;  /* 0x0000a01f01007387 */ /* 0x0003e20000100800 */
[----:B------:R-:W-:Y:S01]  /*1400*/  PRMT R210, R222, 0x7632, R210 ;  /* 0x00007632ded27816 */ /* 0x000fe200000000d2 */
        /* <DEDUP_REMOVED lines=8> */
[----:B------:R-:W-:Y:S01]  /*1490*/  IMAD.U32 R220, R220, 0x10000, RZ ;  /* 0x00010000dcdc7824 */ /* 0x000fe200078e00ff */
[----:B-1----:R-:W-:Y:S01]  /*14a0*/  SHF.L.U32 R31, R24, 0x10, RZ ;  /* 0x00000010181f7819 */ /* 0x002fe200000006ff */
[----:B------:R-:W-:Y:S01]  /*14b0*/  IMAD.U32 R188, R188, 0x10000, RZ ;  /* 0x00010000bcbc7824 */ /* 0x000fe200078e00ff */
[----:B------:R-:W-:Y:S01]  /*14c0*/  PRMT R24, R21, 0x7632, R24 ;  /* 0x0000763215187816 */ /* 0x000fe20000000018 */
[C---:B------:R-:W-:Y:S01]  /*14d0*/  IMAD.U32 R251, R16.reuse, 0x10000, RZ ;  /* 0x0001000010fb7824 */ /* 0x040fe200078e00ff */
[----:B------:R-:W-:Y:S01]  /*14e0*/  PRMT R249, R16, 0x7632, R249 ;  /* 0x0000763210f97816 */ /* 0x000fe200000000f9 */
[----:B------:R0:W-:Y:S01]  /*14f0*/  STL [R1+0x98], R31 ;  /* 0x0000981f01007387 */ /* 0x0001e20000100800 */
[C---:B------:R-:W-:Y:S01]  /*1500*/  PRMT R241, R18.reuse, 0x7632, R241 ;  /* 0x0000763212f17816 */ /* 0x040fe200000000f1 */
[----:B------:R-:W-:Y:S01]  /*1510*/  IMAD.U32 R243, R18, 0x10000, RZ ;  /* 0x0001000012f37824 */ /* 0x000fe200078e00ff */
[----:B------:R-:W-:Y:S01]  /*1520*/  PRMT R237, R19, 0x7632, R237 ;  /* 0x0000763213ed7816 */ /* 0x000fe200000000ed */
[----:B------:R-:W-:Y:S01]  /*1530*/  STL [R1+0x90], R123 ;  /* 0x0000907b01007387 */ /* 0x000fe20000100800 */
[----:B------:R-:W-:Y:S01]  /*1540*/  PRMT R229, R13, 0x7632, R229 ;  /* 0x000076320de57816 */ /* 0x000fe200000000e5 */
[----:B------:R-:W-:Y:S01]  /*1550*/  IMAD.U32 R239, R19, 0x10000, RZ ;  /* 0x0001000013ef7824 */ /* 0x000fe200078e00ff */
[----:B------:R-:W-:Y:S01]  /*1560*/  PRMT R225, R14, 0x7632, R225 ;  /* 0x000076320ee17816 */ /* 0x000fe200000000e1 */
[----:B------:R-:W-:Y:S01]  /*1570*/  IMAD.U32 R231, R13, 0x10000, RZ ;  /* 0x000100000de77824 */ /* 0x000fe200078e00ff */
[----:B------:R-:W-:Y:S01]  /*1580*/  PRMT R213, R9, 0x7632, R213 ;  /* 0x0000763209d57816 */ /* 0x000fe200000000d5 */
[----:B0-----:R-:W-:Y:S01]  /*1590*/  IMAD.U32 R31, R26, 0x10000, RZ ;  /* 0x000100001a1f7824 */ /* 0x001fe200078e00ff */
[C---:B------:R-:W-:Y:S01]  /*15a0*/  PRMT R26, R27.reuse, 0x7632, R26 ;  /* 0x000076321b1a7816 */ /* 0x040fe2000000001a */
[----:B------:R-:W-:Y:S01]  /*15b0*/  IMAD.U32 R227, R14, 0x10000, RZ ;  /* 0x000100000ee37824 */ /* 0x000fe200078e00ff */
[----:B------:R-:W-:Y:S01]  /*15c0*/  SHF.L.U32 R27, R27, 0x10, RZ ;  /* 0x000000101b1b7819 */ /* 0x000fe200000006ff */
[----:B------:R-:W-:Y:S01]  /*15d0*/  IMAD.U32 R215, R9, 0x10000, RZ ;  /* 0x0001000009d77824 */ /* 0x000fe200078e00ff */
[----:B------:R0:W-:Y:S01]  /*15e0*/  STL [R1+0x88], R31 ;  /* 0x0000881f01007387 */ /* 0x0001e20000100800 */
[----:B------:R-:W-:Y:S01]  /*15f0*/  PRMT R205, R11, 0x7632, R205 ;  /* 0x000076320bcd7816 */ /* 0x000fe200000000cd */
[----:B------:R-:W-:Y:S01]  /*1600*/  IMAD R44, R44, -0x326172a9, RZ ;  /* 0xcd9e8d572c2c7824 */ /* 0x000fe200078e02ff */
[----:B------:R-:W-:Y:S01]  /*1610*/  PRMT R181, R173, 0x7632, R181 ;  /* 0x00007632adb57816 */ /* 0x000fe200000000b5 */
[----:B------:R1:W-:Y:S01]  /*1620*/  STL [R1+0x80], R27 ;  /* 0x0000801b01007387 */ /* 0x0003e20000100800 */
[----:B------:R-:W-:Y:S01]  /*1630*/  PRMT R177, R174, 0x7632, R177 ;  /* 0x00007632aeb17816 */ /* 0x000fe200000000b1 */
[----:B------:R-:W-:Y:S01]  /*1640*/  IMAD R42, R42, -0x2daee0ad, RZ ;  /* 0xd2511f532a2a7824 */ /* 0x000fe200078e02ff */
        /* <DEDUP_REMOVED lines=25> */
[----:B------:R-:W-:Y:S01]  /*17e0*/  PRMT R173, R175, 0x7632, R173 ;  /* 0x00007632afad7816 */ /* 0x000fe200000000ad */
[----:B------:R-:W-:Y:S01]  /*17f0*/  IMAD.U32 R225, R225, 0x10000, RZ ;  /* 0x00010000e1e17824 */ /* 0x000fe200078e00ff */
[----:B------:R-:W-:Y:S01]  /*1800*/  ISETP.NE.U32.AND P0, PT, RZ, UR8, PT ;  /* 0x00000008ff007c0c */ /* 0x000fe2000bf05070 */
[----:B------:R-:W-:Y:S01]  /*1810*/  STL [R1+0x18], R27 ;  /* 0x0000181b01007387 */ /* 0x000fe20000100800 */
[----:B------:R-:W-:Y:S01]  /*1820*/  SHF.L.U32 R228, R238, 0x10, RZ ;  /* 0x00000010eee47819 */ /* 0x000fe200000006ff */
[----:B------:R-:W-:Y:S01]  /*1830*/  IMAD.U32 R222, R35, 0x10000, RZ ;  /* 0x0001000023de7824 */ /* 0x000fe200078e00ff */
[----:B------:R-:W-:Y:S01]  /*1840*/  SHF.L.U32 R192, R207, 0x10, RZ ;  /* 0x00000010cfc07819 */ /* 0x000fe200000006ff */
[----:B------:R-:W-:Y:S01]  /*1850*/  STL [R1+0x8], R22 ;  /* 0x0000081601007387 */ /* 0x000fe20000100800 */
[----:B------:R-:W-:Y:S01]  /*1860*/  SHF.L.U32 R180, R190, 0x10, RZ ;  /* 0x00000010beb47819 */ /* 0x000fe200000006ff */
[----:B------:R-:W-:Y:S01]  /*1870*/  IMAD.U32 R207, R11, 0x10000, RZ ;  /* 0x000100000bcf7824 */ /* 0x000fe200078e00ff */
[----:B------:R-:W-:Y:S01]  /*1880*/  LOP3.LUT R41, R4, UR42, R41, 0x96, !PT ;  /* 0x0000002a04297c12 */ /* 0x000fe2000f8e9629 */
[----:B------:R0:W-:Y:S01]  /*1890*/  STL [R1+0x74], R8 ;  /* 0x0000740801007387 */ /* 0x0001e20000100800 */
[----:B------:R-:W-:Y:S01]  /*18a0*/  LOP3.LUT R40, R5, UR43, R40, 0x96, !PT ;  /* 0x0000002b05287c12 */ /* 0x000fe2000f8e9628 */
[----:B------:R-:W-:Y:S01]  /*18b0*/  IMAD.MOV.U32 R4, RZ, RZ, R121 ;  /* 0x000000ffff047224 */ /* 0x000fe200078e0079 */
[----:B------:R-:W-:Y:S01]  /*18c0*/  SHF.L.U32 R204, R204, 0x10, RZ ;  /* 0x00000010cccc7819 */ /* 0x000fe200000006ff */
[----:B------:R1:W-:Y:S01]  /*18d0*/  STL [R1+0x70], R7 ;  /* 0x0000700701007387 */ /* 0x0003e20000100800 */
[----:B------:R-:W-:Y:S01]  /*18e0*/  SHF.L.U32 R247, R17, 0x10, RZ ;  /* 0x0000001011f77819 */ /* 0x000fe200000006ff */
[----:B------:R-:W-:Y:S01]  /*18f0*/  IMAD.MOV.U32 R5, RZ, RZ, RZ ;  /* 0x000000ffff057224 */ /* 0x000fe200078e00ff */
[----:B------:R-:W-:Y:S01]  /*1900*/  SHF.L.U32 R235, R12, 0x10, RZ ;  /* 0x000000100ceb7819 */ /* 0x000fe200000006ff */
[----:B------:R2:W-:Y:S01]  /*1910*/  STL [R1+0x6c], R6 ;  /* 0x00006c0601007387 */ /* 0x0005e20000100800 */
[----:B------:R-:W-:Y:S01]  /*1920*/  SHF.L.U32 R223, R15, 0x10, RZ ;  /* 0x000000100fdf7819 */ /* 0x000fe200000006ff */
[----:B------:R-:W-:Y:S01]  /*1930*/  IMAD.U32 R218, R218, 0x10000, RZ ;  /* 0x00010000dada7824 */ /* 0x000fe200078e00ff */
[----:B0-----:R-:W-:Y:S01]  /*1940*/  SHF.L.U32 R8, R53, 0x10, RZ ;  /* 0x0000001035087819 */ /* 0x001fe200000006ff */
[----:B------:R-:W-:Y:S01]  /*1950*/  IMAD.U32 R217, R217, 0x10000, RZ ;  /* 0x00010000d9d97824 */ /* 0x000fe200078e00ff */
[----:B------:R-:W-:Y:S01]  /*1960*/  SHF.L.U32 R211, R10, 0x10, RZ ;  /* 0x000000100ad37819 */ /* 0x000fe200000006ff */
[----:B-1----:R-:W-:Y:S01]  /*1970*/  IMAD.U32 R7, R50, 0x10000, RZ ;  /* 0x0001000032077824 */ /* 0x002fe200078e00ff */
[----:B------:R-:W-:Y:S01]  /*1980*/  SHF.L.U32 R187, R172, 0x10, RZ ;  /* 0x00000010acbb7819 */ /* 0x000fe200000006ff */
[----:B------:R0:W-:Y:S01]  /*1990*/  STL [R1+0x68], R8 ;  /* 0x0000680801007387 */ /* 0x0001e20000100800 */
[----:B------:R-:W-:Y:S01]  /*19a0*/  SHF.L.U32 R175, R175, 0x10, RZ ;  /* 0x00000010afaf7819 */ /* 0x000fe200000006ff */
[----:B--2---:R-:W-:Y:S01]  /*19b0*/  IMAD.U32 R6, R54, 0x10000, RZ ;  /* 0x0001000036067824 */ /* 0x004fe200078e00ff */
[----:B------:R-:W-:Y:S01]  /*19c0*/  LOP3.LUT R171, R122, 0x3, RZ, 0xc0, !PT ;  /* 0x000000037aab7812 */ /* 0x000fe200078ec0ff */
[----:B------:R1:W-:Y:S01]  /*19d0*/  STL [R1+0x64], R7 ;  /* 0x0000640701007387 */ /* 0x0003e20000100800 */
        /* <DEDUP_REMOVED lines=14> */
[----:B------:R-:W-:Y:S01]  /*1ac0*/  SHF.L.U32 R214, R214, 0x10, RZ ;  /* 0x00000010d6d67819 */ /* 0x000fe200000006ff */
[----:B------:R1:W-:Y:S01]  /*1ad0*/  STL [R1+0x58], R7 ;  /* 0x0000580701007387 */ /* 0x0003e20000100800 */
[----:B------:R-:W-:Y:S01]  /*1ae0*/  SHF.L.U32 R209, R209, 0x10, RZ ;  /* 0x00000010d1d17819 */ /* 0x000fe200000006ff */
[----:B------:R-:W-:Y:S01]  /*1af0*/  IMAD.U32 R205, R205, 0x10000, RZ ;  /* 0x00010000cdcd7824 */ /* 0x000fe200078e00ff */
[----:B------:R-:W-:Y:S01]  /*1b00*/  SHF.L.U32 R202, R202, 0x10, RZ ;  /* 0x00000010caca7819 */ /* 0x000fe200000006ff */
[----:B------:R2:W-:Y:S01]  /*1b10*/  STL [R1+0x54], R6 ;  /* 0x0000540601007387 */ /* 0x0005e20000100800 */
[----:B------:R-:W-:Y:S01]  /*1b20*/  IMAD.U32 R201, R201, 0x10000, RZ ;  /* 0x00010000c9c97824 */ /* 0x000fe200078e00ff */
[----:B0-----:R-:W-:Y:S01]  /*1b30*/  SHF.L.U32 R8, R30, 0x10, RZ ;  /* 0x000000101e087819 */ /* 0x001fe200000006ff */
[----:B------:R-:W-:Y:S01]  /*1b40*/  IMAD.U32 R198, R198, 0x10000, RZ ;  /* 0x00010000c6c67824 */ /* 0x000fe200078e00ff */
[----:B------:R-:W-:Y:S01]  /*1b50*/  SHF.L.U32 R197, R197, 0x10, RZ ;  /* 0x00000010c5c57819 */ /* 0x000fe200000006ff */
[----:B------:R-:W-:Y:S01]  /*1b60*/  IMAD.U32 R194, R194, 0x10000, RZ ;  /* 0x00010000c2c27824 */ /* 0x000fe200078e00ff */
[----:B------:R-:W-:Y:S01]  /*1b70*/  SHF.L.U32 R190, R33, 0x10, RZ ;  /* 0x0000001021be7819 */ /* 0x000fe200000006ff */
[----:B-1----:R-:W-:Y:S01]  /*1b80*/  IMAD.U32 R7, R47, 0x10000, RZ ;  /* 0x000100002f077824 */ /* 0x002fe200078e00ff */
[----:B------:R0:W-:Y:S01]  /*1b90*/  STL [R1+0x50], R8 ;  /* 0x0000500801007387 */ /* 0x0001e20000100800 */
[----:B------:R-:W-:Y:S01]  /*1ba0*/  IMAD.U32 R193, R193, 0x10000, RZ ;  /* 0x00010000c1c17824 */ /* 0x000fe200078e00ff */
[----:B------:R-:W-:Y:S01]  /*1bb0*/  SHF.L.U32 R185, R185, 0x10, RZ ;  /* 0x00000010b9b97819 */ /* 0x000fe200000006ff */
[----:B--2---:R-:W-:Y:S01]  /*1bc0*/  IMAD.U32 R6, R29, 0x10000, RZ ;  /* 0x000100001d067824 */ /* 0x004fe200078e00ff */
[----:B------:R1:W-:Y:S01]  /*1bd0*/  STL [R1+0x4c], R7 ;  /* 0x00004c0701007387 */ /* 0x0003e20000100800 */
        /* <DEDUP_REMOVED lines=9> */
[----:B------:R-:W-:Y:S01]  /*1c70*/  ISETP.NE.AND.EX P0, PT, RZ, UR9, PT, P0 ;  /* 0x00000009ff007c0c */ /* 0x000fe2000bf05300 */
[----:B-1----:R-:W-:Y:S01]  /*1c80*/  IMAD.U32 R7, R28, 0x10000, RZ ;  /* 0x000100001c077824 */ /* 0x002fe200078e00ff */
[----:B------:R0:W-:Y:S01]  /*1c90*/  STL [R1+0x44], R8 ;  /* 0x0000440801007387 */ /* 0x0001e20000100800 */
[----:B------:R-:W-:Y:S01]  /*1ca0*/  IMAD.U32 R174, R32, 0x10000, RZ ;  /* 0x0001000020ae7824 */ /* 0x000fe200078e00ff */
[----:B------:R-:W-:Y:S01]  /*1cb0*/  ULDC UR23, c[0x0][0x218] ;  /* 0x0000860000177ab9 */ /* 0x000fe20000000800 */
[----:B--2---:R-:W-:Y:S01]  /*1cc0*/  IMAD.U32 R6, R45, 0x10000, RZ ;  /* 0x000100002d067824 */ /* 0x004fe200078e00ff */
[----:B------:R1:W-:Y:S01]  /*1cd0*/  STL [R1+0x40], R7 ;  /* 0x0000400701007387 */ /* 0x0003e20000100800 */
[----:B------:R-:W-:Y:S01]  /*1ce0*/  ULDC.U8 UR24, c[0x0][0x2a0] ;  /* 0x0000a80000187ab9 */ /* 0x000fe20000000000 */
[----:B------:R-:W-:Y:S01]  /*1cf0*/  ULDC UR25, c[0x0][0x2d8] ;  /* 0x0000b60000197ab9 */ /* 0x000fe20000000800 */
[----:B------:R-:W-:Y:S01]  /*1d00*/  ULDC.64 UR8, c[0x0][0x228] ;  /* 0x00008a0000087ab9 */ /* 0x000fe20000000a00 */
[----:B------:R2:W-:Y:S01]  /*1d10*/  STL [R1+0x3c], R6 ;  /* 0x00003c0601007387 */ /* 0x0005e20000100800 */
[----:B------:R-:W-:Y:S01]  /*1d20*/  ULDC.64 UR10, c[0x0][0x230] ;  /* 0x00008c00000a7ab9 */ /* 0x000fe20000000a00 */
[----:B0-----:R-:W-:Y:S01]  /*1d30*/  SHF.L.U32 R8, R26, 0x10, RZ ;  /* 0x000000101a087819 */ /* 0x001fe200000006ff */
[----:B------:R-:W-:Y:S01]  /*1d40*/  ULDC.64 UR12, c[0x0][0x238] ;  /* 0x00008e00000c7ab9 */ /* 0x000fe20000000a00 */
[----:B------:R-:W-:Y:S01]  /*1d50*/  ULDC.64 UR14, c[0x0][0x240] ;  /* 0x00009000000e7ab9 */ /* 0x000fe20000000a00 */
[----:B------:R-:W-:Y:S01]  /*1d60*/  ULDC.64 UR16, c[0x0][0x248] ;  /* 0x0000920000107ab9 */ /* 0x000fe20000000a00 */
[----:B-1----:R-:W-:Y:S01]  /*1d70*/  IMAD.U32 R7, R43, 0x10000, RZ ;  /* 0x000100002b077824 */ /* 0x002fe200078e00ff */
[----:B------:R0:W-:Y:S01]  /*1d80*/  STL [R1+0x38], R8 ;  /* 0x0000380801007387 */ /* 0x0001e20000100800 */
[----:B------:R-:W-:Y:S01]  /*1d90*/  ULDC.64 UR18, c[0x0][0x2b8] ;  /* 0x0000ae0000127ab9 */ /* 0x000fe20000000a00 */
[----:B------:R-:W-:Y:S01]  /*1da0*/  ULDC.64 UR20, c[0x0][0x2c0] ;  /* 0x0000b00000147ab9 */ /* 0x000fe20000000a00 */
[----:B--2---:R-:W-:Y:S01]  /*1db0*/  IMAD.U32 R6, R25, 0x10000, RZ ;  /* 0x0001000019067824 */ /* 0x004fe200078e00ff */
        /* <DEDUP_REMOVED lines=13> */
[----:B------:R0:W-:Y:S02]  /*1e90*/  STL [R1], R6 ;  /* 0x0000000601007387 */ /* 0x0001e40000100800 */
.L_x_3310:
[----:B-1----:R-:W1:Y:S01]  /*1ea0*/  S2R R17, SR_TID.X ;  /* 0x0000000000117919 */ /* 0x002e620000002100 */
[----:B------:R-:W2:Y:S01]  /*1eb0*/  @P0 LDC.64 R20, c[0x0][0x228] ;  /* 0x00008a00ff140b82 */ /* 0x000ea20000000a00 */
[----:B------:R-:W-:Y:S01]  /*1ec0*/  ISETP.NE.U32.AND P1, PT, RZ, UR10, PT ;  /* 0x0000000aff007c0c */ /* 0x000fe2000bf25070 */
[----:B------:R-:W-:-:S03]  /*1ed0*/  IMAD R15, R4, UR23, RZ ;  /* 0x00000017040f7c24 */ /* 0x000fc6000f8e02ff */
[----:B------:R-:W-:Y:S02]  /*1ee0*/  ISETP.NE.AND.EX P1, PT, RZ, UR11, PT, P1 ;  /* 0x0000000bff007c0c */ /* 0x000fe4000bf25310 */
[----:B------:R-:W-:Y:S01]  /*1ef0*/  SHF.R.S32.HI R16, RZ, 0x1f, R15 ;  /* 0x0000001fff107819 */ /* 0x000fe2000001140f */
[----:B------:R-:W3:Y:S03]  /*1f00*/  LDC.64 R164, c[0x0][0x220] ;  /* 0x00008800ffa47b82 */ /* 0x000ee60000000a00 */
[----:B------:R-:W-:Y:S02]  /*1f10*/  LEA.HI R16, R16, R15, RZ, 0x3 ;  /* 0x0000000f10107211 */ /* 0x000fe400078f18ff */
[----:B-1----:R-:W-:-:S04]  /*1f20*/  LOP3.LUT R17, R17, 0x1f, RZ, 0xc0, !PT ;  /* 0x0000001f11117812 */ /* 0x002fc800078ec0ff */
[----:B------:R-:W-:-:S04]  /*1f30*/  LEA.HI.SX32 R129, R16, R17, 0x1d ;  /* 0x0000001110817211 */ /* 0x000fc800078feaff */
[C---:B------:R-:W-:Y:S01]  /*1f40*/  @P1 LEA R22, P3, R129.reuse, UR10, 0x4 ;  /* 0x0000000a81161c11 */ /* 0x040fe2000f8620ff */
[C---:B---3--:R-:W-:Y:S01]  /*1f50*/  IMAD.WIDE.U32 R16, R129.reuse, 0x10, R164 ;  /* 0x0000001081107825 */ /* 0x048fe200078e00a4 */
[C---:B--2---:R-:W-:Y:S02]  /*1f60*/  @P0 LEA R20, P2, R129.reuse, R20, 0x4 ;  /* 0x0000001481140211 */ /* 0x044fe400078420ff */
[C---:B------:R-:W-:Y:S02]  /*1f70*/  @P1 LEA.HI.X R23, R129.reuse, UR11, RZ, 0x4, P3 ;  /* 0x0000000b81171c11 */ /* 0x040fe400098f24ff */
[----:B------:R-:W-:Y:S01]  /*1f80*/  @P0 LEA.HI.X R21, R129, R21, RZ, 0x4, P2 ;  /* 0x0000001581150211 */ /* 0x000fe200010f24ff */
[----:B-----5:R-:W5:Y:S04]  /*1f90*/  LDG.E.128 R16, desc[UR6][R16.64] ;  /* 0x0000000610107981 */ /* 0x020f68000c1e1d00 */
[----:B------:R1:W5:Y:S04]  /*1fa0*/  @P1 LDG.E.128 R52, desc[UR6][R22.64] ;  /* 0x0000000616341981 */ /* 0x000368000c1e1d00 */
[----:B------:R1:W5:Y:S01]  /*1fb0*/  @P0 LDG.E.128 R48, desc[UR6][R20.64] ;  /* 0x0000000614300981 */ /* 0x000362000c1e1d00 */
        /* <DEDUP_REMOVED lines=12> */
.L_x_2278:
[----:B------:R-:W-:-:S07]  /*2080*/  IMAD.MOV.U32 R15, RZ, RZ, R44 ;  /* 0x000000ffff0f7224 */ /* 0x000fce00078e002c */
.L_x_2279:
[----:B------:R-:W-:Y:S05]  /*2090*/  BSYNC B1 ;  /* 0x0000000000017941 */ /* 0x000fea0003800000 */
.L_x_2277:
        /* <DEDUP_REMOVED lines=11> */
[----:B------:R-:W-:Y:S01]  /*2150*/  @!P2 IADD3 R20, R5, 0x1, RZ ;  /* 0x000000010514a810 */ /* 0x000fe20007ffe0ff */
[----:B------:R-:W-:-:S03]  /*2160*/  @!P2 IMAD.MOV.U32 R3, RZ, RZ, RZ ;  /* 0x000000ffff03a224 */ /* 0x000fc600078e00ff */
[----:B------:R-:W-:-:S13]  /*2170*/  ISETP.NE.AND P3, PT, R0, RZ, !P2 ;  /* 0x000000ff0000720c */ /* 0x000fda0005765270 */
[----:B------:R-:W-:-:S05]  /*2180*/  @P3 IMAD.MOV R20, RZ, RZ, R5 ;  /* 0x000000ffff143224 */ /* 0x000fca00078e0205 */
[----:B------:R-:W-:-:S07]  /*2190*/  @!P2 MOV R5, R20 ;  /* 0x000000140005a202 */ /* 0x000fce0000000f00 */
.L_x_2283:
[----:B------:R-:W-:Y:S05]  /*21a0*/  BSYNC B2 ;  /* 0x0000000000027941 */ /* 0x000fea0003800000 */
.L_x_2282:
[----:B------:R-:W-:Y:S01]  /*21b0*/  IMAD.HI.U32 R20, R0, -0x326172a9, RZ ;  /* 0xcd9e8d5700147827 */ /* 0x000fe200078e00ff */
[----:B------:R-:W-:-:S03]  /*21c0*/  LOP3.LUT R22, R22, UR5, R5, 0x96, !PT ;  /* 0x0000000516167c12 */ /* 0x000fc6000f8e9605 */
        /* <DEDUP_REMOVED lines=33> */
[----:B------:R-:W-:-:S03]  /*23e0*/  LOP3.LUT R44, R41, UR41, R24, 0x96, !PT ;  /* 0x00000029292c7c12 */ /* 0x000fc6000f8e9618 */
[----:B------:R-:W-:Y:S01]  /*23f0*/  IMAD.MOV.U32 R24, RZ, RZ, RZ ;  /* 0x000000ffff187224 */ /* 0x000fe200078e00ff */
[----:B------:R-:W-:Y:S01]  /*2400*/  LOP3.LUT R42, R21, UR40, R22, 0x96, !PT ;  /* 0x00000028152a7c12 */ /* 0x000fe2000f8e9616 */
[----:B------:R-:W-:-:S04]  /*2410*/  IMAD.WIDE.U32 R44, R44, -0x326172a9, RZ ;  /* 0xcd9e8d572c2c7825 */ /* 0x000fc800078e00ff */
[----:B------:R-:W-:Y:S01]  /*2420*/  IMAD.WIDE.U32 R42, R42, -0x2daee0ad, RZ ;  /* 0xd2511f532a2a7825 */ /* 0x000fe200078e00ff */
[----:B------:R-:W-:-:S04]  /*2430*/  LOP3.LUT R41, R45, UR42, R20, 0x96, !PT ;  /* 0x0000002a2d297c12 */ /* 0x000fc8000f8e9614 */
[----:B------:R-:W-:-:S07]  /*2440*/  LOP3.LUT R40, R43, UR43, R40, 0x96, !PT ;  /* 0x0000002b2b287c12 */ /* 0x000fce000f8e9628 */
.L_x_2281:
[----:B------:R-:W-:Y:S05]  /*2450*/  BSYNC B1 ;  /* 0x0000000000017941 */ /* 0x000fea0003800000 */
.L_x_2280:
[----:B------:R-:W1:Y:S01]  /*2460*/  LDC R141, c[0x0][0x294] ;  /* 0x0000a500ff8d7b82 */ /* 0x000e620000000800 */
[----:B------:R-:W-:Y:S01]  /*2470*/  I2FP.F32.U32 R15, R15 ;  /* 0x0000000f000f7245 */ /* 0x000fe20000201000 */
[----:B------:R-:W-:Y:S01]  /*2480*/  IMAD.MOV.U32 R172, RZ, RZ, 0x2f800000 ;  /* 0x2f800000ffac7424 */ /* 0x000fe200078e00ff */
[----:B------:R-:W-:Y:S02]  /*2490*/  ISETP.NE.U32.AND P2, PT, RZ, UR8, PT ;  /* 0x00000008ff007c0c */ /* 0x000fe4000bf45070 */
[----:B0-----:R-:W-:Y:S01]  /*24a0*/  LOP3.LUT R7, R7, 0xffffffdf, RZ, 0xc0, !PT ;  /* 0xffffffdf07077812 */ /* 0x001fe200078ec0ff */
[----:B------:R-:W-:Y:S01]  /*24b0*/  FFMA.FTZ R20, R15, R172, 1.1641532182693481445e-10 ;  /* 0x2f0000000f147423 */ /* 0x000fe200000100ac */
[----:B------:R-:W-:Y:S01]  /*24c0*/  ISETP.NE.AND.EX P2, PT, RZ, UR9, PT, P2 ;  /* 0x00000009ff007c0c */ /* 0x000fe2000bf45320 */
[----:B------:R-:W0:Y:S01]  /*24d0*/  LDC R142, c[0x0][0x298] ;  /* 0x0000a600ff8e7b82 */ /* 0x000e220000000800 */
[C---:B-----5:R-:W-:Y:S02]  /*24e0*/  SHF.L.U32 R15, R16.reuse, 0x10, RZ ;  /* 0x00000010100f7819 */ /* 0x060fe400000006ff */
[----:B------:R-:W-:-:S02]  /*24f0*/  PRMT R16, R16, 0x7632, R16 ;  /* 0x0000763210107816 */ /* 0x000fc40000000010 */
[----:B-1----:R-:W-:Y:S01]  /*2500*/  FSETP.GTU.FTZ.AND P3, PT, R20, R141, PT ;  /* 0x0000008d1400720b */ /* 0x002fe20003f7c000 */
[----:B0-----:R-:W-:-:S12]  /*2510*/  FMUL.FTZ R15, R15, R142 ;  /* 0x0000008e0f0f7220 */ /* 0x001fd80000410000 */
        /* <DEDUP_REMOVED lines=9> */
.L_x_2284:
        /* <DEDUP_REMOVED lines=12> */
.L_x_2287:
[----:B------:R-:W-:-:S07]  /*2670*/  IMAD.MOV.U32 R6, RZ, RZ, R44 ;  /* 0x000000ffff067224 */ /* 0x000fce00078e002c */
.L_x_2288:
[----:B------:R-:W-:Y:S05]  /*2680*/  BSYNC B1 ;  /* 0x0000000000017941 */ /* 0x000fea0003800000 */
.L_x_2286:
        /* <DEDUP_REMOVED lines=16> */
.L_x_2292:
[----:B------:R-:W-:Y:S05]  /*2790*/  BSYNC B2 ;  /* 0x0000000000027941 */ /* 0x000fea0003800000 */
.L_x_2291:
[----:B------:R-:W-:Y:S01]  /*27a0*/  IMAD.HI.U32 R20, R0, -0x326172a9, RZ ;  /* 0xcd9e8d5700147827 */ /* 0x000fe200078e00ff */
[----:B------:R-:W-:-:S03]  /*27b0*/  LOP3.LUT R22, R22, UR5, R5, 0x96, !PT ;  /* 0x0000000516167c12 */ /* 0x000fc6000f8e9605 */
[----:B------:R-:W-:Y:S01]  /*27c0*/  IMAD R15, R0, -0x326172a9, RZ ;  /* 0xcd9e8d57000f7824 */ /* 0x000fe200078e02ff */
[----:B------:R-:W-:Y:S01]  /*27d0*/  LOP3.LUT R20, R20, UR4, R3, 0x96, !PT ;  /* 0x0000000414147c12 */ /* 0x000fe2000f8e9603 */
[----:B------:R-:W-:-:S04]  /*27e0*/  IMAD.WIDE.U32 R22, R22, -0x326172a9, RZ ;  /* 0xcd9e8d5716167825 */ /* 0x000fc800078e00ff */
[----:B------:R-:W-:Y:S01]  /*27f0*/  IMAD R21, R2, -0x2daee0ad, RZ ;  /* 0xd2511f5302157824 */ /* 0x000fe200078e02ff */
        /* <DEDUP_REMOVED lines=35> */
[----:B------:R-:W-:-:S07]  /*2a30*/  LOP3.LUT R40, R43, UR43, R40, 0x96, !PT ;  /* 0x0000002b2b287c12 */ /* 0x000fce000f8e9628 */
.L_x_2290:
[----:B------:R-:W-:Y:S05]  /*2a40*/  BSYNC B1 ;  /* 0x0000000000017941 */ /* 0x000fea0003800000 */
.L_x_2289:
[----:B------:R-:W-:Y:S01]  /*2a50*/  I2FP.F32.U32 R15, R6 ;  /* 0x00000006000f7245 */ /* 0x000fe20000201000 */
[----:B------:R-:W-:-:S04]  /*2a60*/  IMAD.U32 R21, R48, 0x10000, RZ ;  /* 0x0001000030157824 */ /* 0x000fc800078e00ff */
[----:B------:R-:W-:Y:S01]  /*2a70*/  FFMA.FTZ R6, R15, R172, 1.1641532182693481445e-10 ;  /* 0x2f0000000f067423 */ /* 0x000fe200000100ac */
[----:B------:R-:W-:Y:S01]  /*2a80*/  FMUL.FTZ R21, R21, R142 ;  /* 0x0000008e15157220 */ /* 0x000fe20000410000 */
[----:B------:R-:W-:-:S03]  /*2a90*/  @P1 SHF.L.U32 R15, R52, 0x10, RZ ;  /* 0x00000010340f1819 */ /* 0x000fc600000006ff */
[----:B------:R-:W-:-:S04]  /*2aa0*/  FSETP.GTU.FTZ.AND P3, PT, R6, R141, PT ;  /* 0x0000008d0600720b */ /* 0x000fc80003f7c000 */
[----:B------:R-:W-:Y:S02]  /*2ab0*/  FSEL R21, R21, RZ, !P3 ;  /* 0x000000ff15157208 */ /* 0x000fe40005800000 */
[----:B------:R-:W-:-:S03]  /*2ac0*/  SEL R6, RZ, 0x1, P3 ;  /* 0x00000001ff067807 */ /* 0x000fc60001800000 */
[----:B------:R-:W-:-:S04]  /*2ad0*/  FADD.FTZ R134, R134, R21 ;  /* 0x0000001586867221 */ /* 0x000fc80000010000 */
[----:B------:R-:W-:-:S07]  /*2ae0*/  @P1 FADD.FTZ R134, R134, R15 ;  /* 0x0000000f86861221 */ /* 0x000fce0000010000 */
.L_x_2285:
        /* <DEDUP_REMOVED lines=12> */
.L_x_2294:
[----:B------:R-:W-:-:S07]  /*2bb0*/  IMAD.MOV.U32 R15, RZ, RZ, R44 ;  /* 0x000000ffff0f7224 */ /* 0x000fce00078e002c */
.L_x_2295:
[----:B------:R-:W-:Y:S05]  /*2bc0*/  BSYNC B1 ;  /* 0x0000000000017941 */ /* 0x000fea0003800000 */
.L_x_2293:
        /* <DEDUP_REMOVED lines=16> */
.L_x_2299:
[----:B------:R-:W-:Y:S05]  /*2cd0*/  BSYNC B2 ;  /* 0x0000000000027941 */ /* 0x000fea0003800000 */
.L_x_2298:
        /* <DEDUP_REMOVED lines=42> */
.L_x_2297:
[----:B------:R-:W-:Y:S05]  /*2f80*/  BSYNC B1 ;  /* 0x0000000000017941 */ /* 0x000fea0003800000 */
.L_x_2296:
[----:B------:R-:W-:Y:S02]  /*2f90*/  I2FP.F32.U32 R15, R15 ;  /* 0x0000000f000f7245 */ /* 0x000fe40000201000 */
[----:B------:R-:W-:-:S03]  /*2fa0*/  LOP3.LUT R7, R7, 0xffffffef, RZ, 0xc0, !PT ;  /* 0xffffffef07077812 */ /* 0x000fc600078ec0ff */
[----:B------:R-:W-:Y:S01]  /*2fb0*/  FFMA.FTZ R20, R15, R172, 1.1641532182693481445e-10 ;  /* 0x2f0000000f147423 */ /* 0x000fe200000100ac */
[----:B------:R-:W-:-:S04]  /*2fc0*/  IMAD.U32 R15, R16, 0x10000, RZ ;  /* 0x00010000100f7824 */ /* 0x000fc800078e00ff */
[----:B------:R-:W-:Y:S01]  /*2fd0*/  FSETP.GTU.FTZ.AND P3, PT, R20, R141, PT ;  /* 0x0000008d1400720b */ /* 0x000fe20003f7c000 */
[----:B------:R-:W-:-:S05]  /*2fe0*/  FMUL.FTZ R15, R15, R142 ;  /* 0x0000008e0f0f7220 */ /* 0x000fca0000410000 */
[----:B------:R-:W-:-:S07]  /*2ff0*/  FSEL R135, R15, RZ, !P3 ;  /* 0x000000ff0f877208 */ /* 0x000fce0005800000 */
        /* <DEDUP_REMOVED lines=9> */
.L_x_2300:
        /* <DEDUP_REMOVED lines=12> */
.L_x_2303:
[----:B------:R-:W-:-:S07]  /*3150*/  IMAD.MOV.U32 R8, RZ, RZ, R44 ;  /* 0x000000ffff087224 */ /* 0x000fce00078e002c */
.L_x_2304:
[----:B------:R-:W-:Y:S05]  /*3160*/  BSYNC B1 ;  /* 0x0000000000017941 */ /* 0x000fea0003800000 */
.L_x_2302:
        /* <DEDUP_REMOVED lines=16> */
.L_x_2308:
[----:B------:R-:W-:Y:S05]  /*3270*/  BSYNC B2 ;  /* 0x0000000000027941 */ /* 0x000fea0003800000 */
.L_x_2307:
[----:B------:R-:W-:Y:S01]  /*3280*/  IMAD.HI.U32 R16, R0, -0x326172a9, RZ ;  /* 0xcd9e8d5700107827 */ /* 0x000fe200078e00ff */
[----:B------:R-:W-:-:S03]  /*3290*/  LOP3.LUT R20, R20, UR5, R5, 0x96, !PT ;  /* 0x0000000514147c12 */ /* 0x000fc6000f8e9605 */
[----:B------:R-:W-:Y:S01]  /*32a0*/  IMAD R15, R0, -0x326172a9, RZ ;  /* 0xcd9e8d57000f7824 */ /* 0x000fe200078e02ff */
[----:B------:R-:W-:Y:S01]  /*32b0*/  LOP3.LUT R16, R16, UR4, R3, 0x96, !PT ;  /* 0x0000000410107c12 */ /* 0x000fe2000f8e9603 */
[----:B------:R-:W-:-:S04]  /*32c0*/  IMAD.WIDE.U32 R22, R20, -0x326172a9, RZ ;  /* 0xcd9e8d5714167825 */ /* 0x000fc800078e00ff */
[----:B------:R-:W-:Y:S01]  /*32d0*/  IMAD R21, R2, -0x2daee0ad, RZ ;  /* 0xd2511f5302157824 */ /* 0x000fe200078e02ff */
[----:B------:R-:W-:Y:S01]  /*32e0*/  LOP3.LUT R15, R23, UR26, R15, 0x96, !PT ;  /* 0x0000001a170f7c12 */ /* 0x000fe2000f8e960f */
[----:B------:R-:W-:Y:S01]  /*32f0*/  IMAD.WIDE.U32 R24, R16, -0x2daee0ad, RZ ;  /* 0xd2511f5310187825 */ /* 0x000fe200078e00ff */
[----:B------:R-:W-:-:S04]  /*3300*/  HFMA2.MMA R16, -RZ, RZ, 0, 0 ;  /* 0x00000000ff107435 */ /* 0x000fc800000001ff */
        /* <DEDUP_REMOVED lines=32> */
[----:B------:R-:W-:-:S07]  /*3510*/  LOP3.LUT R40, R43, UR43, R40, 0x96, !PT ;  /* 0x0000002b2b287c12 */ /* 0x000fce000f8e9628 */
.L_x_2306:
[----:B------:R-:W-:Y:S05]  /*3520*/  BSYNC B1 ;  /* 0x0000000000017941 */ /* 0x000fea0003800000 */
.L_x_2305:
[----:B------:R-:W-:Y:S02]  /*3530*/  I2FP.F32.U32 R15, R8 ;  /* 0x00000008000f7245 */ /* 0x000fe40000201000 */
[----:B------:R-:W-:-:S05]  /*3540*/  PRMT R8, R48, 0x7632, R8 ;  /* 0x0000763230087816 */ /* 0x000fca0000000008 */
[----:B------:R-:W-:Y:S02]  /*3550*/  IMAD.U32 R21, R8, 0x10000, RZ ;  /* 0x0001000008157824 */ /* 0x000fe400078e00ff */
[----:B------:R-:W-:Y:S02]  /*3560*/  FFMA.FTZ R8, R15, R172, 1.1641532182693481445e-10 ;  /* 0x2f0000000f087423 */ /* 0x000fe400000100ac */
[----:B------:R-:W-:-:S03]  /*3570*/  FMUL.FTZ R21, R21, R142 ;  /* 0x0000008e15157220 */ /* 0x000fc60000410000 */
[----:B------:R-:W-:Y:S02]  /*3580*/  FSETP.GTU.FTZ.AND P3, PT, R8, R141, PT ;  /* 0x0000008d0800720b */ /* 0x000fe40003f7c000 */
[----:B------:R-:W-:Y:S02]  /*3590*/  @P1 PRMT R8, R52, 0x7632, R8 ;  /* 0x0000763234081816 */ /* 0x000fe40000000008 */
[----:B------:R-:W-:-:S03]  /*35a0*/  FSEL R20, R21, RZ, !P3 ;  /* 0x000000ff15147208 */ /* 0x000fc60005800000 */
[----:B------:R-:W-:Y:S01]  /*35b0*/  @P1 IMAD.U32 R22, R8, 0x10000, RZ ;  /* 0x0001000008161824 */ /* 0x000fe200078e00ff */
[----:B------:R-:W-:Y:S01]  /*35c0*/  SEL R8, RZ, 0x1, P3 ;  /* 0x00000001ff087807 */ /* 0x000fe20001800000 */
[----:B------:R-:W-:-:S04]  /*35d0*/  FADD.FTZ R135, R135, R20 ;  /* 0x0000001487877221 */ /* 0x000fc80000010000 */
[----:B------:R-:W-:-:S07]  /*35e0*/  @P1 FADD.FTZ R135, R135, R22 ;  /* 0x0000001687871221 */ /* 0x000fce0000010000 */
.L_x_2301:
        /* <DEDUP_REMOVED lines=12> */
.L_x_2310:
[----:B------:R-:W-:-:S07]  /*36b0*/  IMAD.MOV.U32 R15, RZ, RZ, R44 ;  /* 0x000000ffff0f7224 */ /* 0x000fce00078e002c */
.L_x_2311:
[----:B------:R-:W-:Y:S05]  /*36c0*/  BSYNC B1 ;  /* 0x0000000000017941 */ /* 0x000fea0003800000 */
.L_x_2309:
        /* <DEDUP_REMOVED lines=16> */
.L_x_2315:
[----:B------:R-:W-:Y:S05]  /*37d0*/  BSYNC B2 ;  /* 0x0000000000027941 */ /* 0x000fea0003800000 */
.L_x_2314:
        /* <DEDUP_REMOVED lines=39> */
[----:B------:R-:W-:Y:S01]  /*3a50*/  LOP3.LUT R41, R45, UR42, R20, 0x96, !PT ;  /* 0x0000002a2d297c12 */ /* 0x000fe2000f8e9614 */
[----:B------:R-:W-:-:S03]  /*3a60*/  HFMA2.MMA R20, -RZ, RZ, 0, 0 ;  /* 0x00000000ff147435 */ /* 0x000fc600000001ff */
[----:B------:R-:W-:-:S08]  /*3a70*/  LOP3.LUT R40, R43, UR43, R40, 0x96, !PT ;  /* 0x0000002b2b287c12 */ /* 0x000fd0000f8e9628 */
.L_x_2313:
[----:B------:R-:W-:Y:S05]  /*3a80*/  BSYNC B1 ;  /* 0x0000000000017941 */ /* 0x000fea0003800000 */
.L_x_2312:
[----:B------:R-:W-:Y:S02]  /*3a90*/  I2FP.F32.U32 R15, R15 ;  /* 0x0000000f000f7245 */ /* 0x000fe40000201000 */
[----:B------:R-:W-:-:S03]  /*3aa0*/  LOP3.LUT R7, R7, 0xfffffff7, RZ, 0xc0, !PT ;  /* 0xfffffff707077812 */ /* 0x000fc600078ec0ff */
[----:B------:R-:W-:Y:S01]  /*3ab0*/  FFMA.FTZ R16, R15, R172, 1.1641532182693481445e-10 ;  /* 0x2f0000000f107423 */ /* 0x000fe200000100ac */
[----:B------:R-:W-:-:S04]  /*3ac0*/  IMAD.U32 R15, R17, 0x10000, RZ ;  /* 0x00010000110f7824 */ /* 0x000fc800078e00ff */
[----:B------:R-:W-:Y:S01]  /*3ad0*/  FSETP.GTU.FTZ.AND P3, PT, R16, R141, PT ;  /* 0x0000008d1000720b */ /* 0x000fe20003f7c000 */
[----:B------:R-:W-:Y:S01]  /*3ae0*/  FMUL.FTZ R136, R15, R142 ;  /* 0x0000008e0f887220 */ /* 0x000fe20000410000 */
[----:B------:R-:W-:-:S04]  /*3af0*/  PRMT R15, R17, 0x7632, R15 ;  /* 0x00007632110f7816 */ /* 0x000fc8000000000f */
[----:B------:R-:W-:-:S07]  /*3b00*/  FSEL R136, R136, RZ, !P3 ;  /* 0x000000ff88887208 */ /* 0x000fce0005800000 */
[----:B------:R-:W-:Y:S01]  /*3b10*/  @P3 LOP3.LUT R7, R7, 0x8, RZ, 0xfc, !PT ;  /* 0x0000000807073812 */ /* 0x000fe200078efcff */
[----:B------:R-:W-:Y:S06]  /*3b20*/  @P2 BRA `(.L_x_2316) ;  /* 0x0000000000182947 */ /* 0x000fec0003800000 */
[----:B------:R-:W-:Y:S01]  /*3b30*/  IMAD.MOV.U32 R16, RZ, RZ, R20 ;  /* 0x000000ffff107224 */ /* 0x000fe200078e0014 */
[----:B------:R-:W-:Y:S06]  /*3b40*/  @!P1 BRA `(.L_x_2317) ;  /* 0x0000000400609947 */ /* 0x000fec0003800000 */
[----:B------:R-:W-:Y:S01]  /*3b50*/  SHF.L.U32 R17, R53, 0x10, RZ ;  /* 0x0000001035117819 */ /* 0x000fe200000006ff */
[----:B------:R-:W-:-:S04]  /*3b60*/  IMAD.MOV.U32 R16, RZ, RZ, R20 ;  /* 0x000000ffff107224 */ /* 0x000fc800078e0014 */
[----:B------:R-:W-:Y:S01]  /*3b70*/  FADD.FTZ R136, R136, R17 ;  /* 0x0000001188887221 */ /* 0x000fe20000010000 */
[----:B------:R-:W-:Y:S06]  /*3b80*/  BRA `(.L_x_2317) ;  /* 0x0000000400507947 */ /* 0x000fec0003800000 */
.L_x_2316:
        /* <DEDUP_REMOVED lines=12> */
.L_x_2319:
[----:B------:R-:W-:-:S07]  /*3c50*/  MOV R9, R44 ;  /* 0x0000002c00097202 */ /* 0x000fce0000000f00 */
.L_x_2320:
[----:B------:R-:W-:Y:S05]  /*3c60*/  BSYNC B1 ;  /* 0x0000000000017941 */ /* 0x000fea0003800000 */
.L_x_2318:
        /* <DEDUP_REMOVED lines=16> */
.L_x_2324:
[----:B------:R-:W-:Y:S05]  /*3d70*/  BSYNC B2 ;  /* 0x0000000000027941 */ /* 0x000fea0003800000 */
.L_x_2323:
        /* <DEDUP_REMOVED lines=42> */
.L_x_2322:
[----:B------:R-:W-:Y:S05]  /*4020*/  BSYNC B1 ;  /* 0x0000000000017941 */ /* 0x000fea0003800000 */
.L_x_2321:
[----:B------:R-:W-:Y:S01]  /*4030*/  I2FP.F32.U32 R9, R9 ;  /* 0x0000000900097245 */ /* 0x000fe20000201000 */
[----:B------:R-:W-:Y:S01]  /*4040*/  @P1 IMAD.U32 R21, R53, 0x10000, RZ ;  /* 0x0001000035151824 */ /* 0x000fe200078e00ff */
[----:B------:R-:W-:-:S03]  /*4050*/  SHF.L.U32 R17, R49, 0x10, RZ ;  /* 0x0000001031117819 */ /* 0x000fc600000006ff */
[----:B------:R-:W-:Y:S02]  /*4060*/  FFMA.FTZ R20, R9, R172, 1.1641532182693481445e-10 ;  /* 0x2f00000009147423 */ /* 0x000fe400000100ac */
[----:B------:R-:W-:-:S03]  /*4070*/  FMUL.FTZ R17, R17, R142 ;  /* 0x0000008e11117220 */ /* 0x000fc60000410000 */
[----:B------:R-:W-:-:S04]  /*4080*/  FSETP.GTU.FTZ.AND P3, PT, R20, R141, PT ;  /* 0x0000008d1400720b */ /* 0x000fc80003f7c000 */
[----:B------:R-:W-:Y:S02]  /*4090*/  FSEL R17, R17, RZ, !P3 ;  /* 0x000000ff11117208 */ /* 0x000fe40005800000 */
[----:B------:R-:W-:-:S03]  /*40a0*/  SEL R9, RZ, 0x1, P3 ;  /* 0x00000001ff097807 */ /* 0x000fc60001800000 */
[----:B------:R-:W-:-:S04]  /*40b0*/  FADD.FTZ R136, R136, R17 ;  /* 0x0000001188887221 */ /* 0x000fc80000010000 */
[----:B------:R-:W-:-:S07]  /*40c0*/  @P1 FADD.FTZ R136, R136, R21 ;  /* 0x0000001588881221 */ /* 0x000fce0000010000 */
.L_x_2317:
        /* <DEDUP_REMOVED lines=12> */
.L_x_2326:
[----:B------:R-:W-:-:S07]  /*4190*/  MOV R26, R44 ;  /* 0x0000002c001a7202 */ /* 0x000fce0000000f00 */
.L_x_2327:
[----:B------:R-:W-:Y:S05]  /*41a0*/  BSYNC B1 ;  /* 0x0000000000017941 */ /* 0x000fea0003800000 */
.L_x_2325:
        /* <DEDUP_REMOVED lines=16> */
.L_x_2331:
[----:B------:R-:W-:Y:S05]  /*42b0*/  BSYNC B2 ;  /* 0x0000000000027941 */ /* 0x000fea0003800000 */
.L_x_2330:
        /* <DEDUP_REMOVED lines=42> */
.L_x_2329:
[----:B------:R-:W-:Y:S05]  /*4560*/  BSYNC B1 ;  /* 0x0000000000017941 */ /* 0x000fea0003800000 */
.L_x_2328:
[----:B------:R-:W-:Y:S02]  /*4570*/  I2FP.F32.U32 R21, R26 ;  /* 0x0000001a00157245 */ /* 0x000fe40000201000 */
[----:B------:R-:W-:-:S03]  /*4580*/  SHF.L.U32 R15, R15, 0x10, RZ ;  /* 0x000000100f0f7819 */ /* 0x000fc600000006ff */
[----:B------:R-:W-:Y:S02]  /*4590*/  FFMA.FTZ R16, R21, R172, 1.1641532182693481445e-10 ;  /* 0x2f00000015107423 */ /* 0x000fe400000100ac */
[----:B------:R-:W-:-:S03]  /*45a0*/  FMUL.FTZ R137, R15, R142 ;  /* 0x0000008e0f897220 */ /* 0x000fc60000410000 */
[----:B------:R-:W-:-:S04]  /*45b0*/  FSETP.GTU.FTZ.AND P3, PT, R16, R141, PT ;  /* 0x0000008d1000720b */ /* 0x000fc80003f7c000 */
[----:B------:R-:W-:Y:S02]  /*45c0*/  P2R R15, PR, RZ, 0x8 ;  /* 0x00000008ff0f7803 */ /* 0x000fe40000000000 */
[----:B------:R-:W-:Y:S01]  /*45d0*/  FSEL R137, R137, RZ, !P3 ;  /* 0x000000ff89897208 */ /* 0x000fe20005800000 */
[----:B------:R-:W-:Y:S06]  /*45e0*/  @P2 BRA `(.L_x_2332) ;  /* 0x00000000001c2947 */ /* 0x000fec0003800000 */
[----:B------:R-:W-:Y:S01]  /*45f0*/  IMAD.MOV.U32 R16, RZ, RZ, R17 ;  /* 0x000000ffff107224 */ /* 0x000fe200078e0011 */
[----:B------:R-:W-:Y:S06]  /*4600*/  @!P1 BRA `(.L_x_2333) ;  /* 0x00000004006c9947 */ /* 0x000fec0003800000 */
[----:B------:R-:W-:-:S05]  /*4610*/  PRMT R16, R53, 0x7632, R16 ;  /* 0x0000763235107816 */ /* 0x000fca0000000010 */
[----:B------:R-:W-:Y:S01]  /*4620*/  IMAD.U32 R20, R16, 0x10000, RZ ;  /* 0x0001000010147824 */ /* 0x000fe200078e00ff */
[----:B------:R-:W-:-:S03]  /*4630*/  MOV R16, R17 ;  /* 0x0000001100107202 */ /* 0x000fc60000000f00 */
[----:B------:R-:W-:Y:S01]  /*4640*/  FADD.FTZ R137, R137, R20 ;  /* 0x0000001489897221 */ /* 0x000fe20000010000 */
[----:B------:R-:W-:Y:S06]  /*4650*/  BRA `(.L_x_2333) ;  /* 0x0000000400587947 */ /* 0x000fec0003800000 */
.L_x_2332:
        /* <DEDUP_REMOVED lines=12> */
.L_x_2335:
[----:B------:R-:W-:-:S07]  /*4720*/  IMAD.MOV.U32 R10, RZ, RZ, R44 ;  /* 0x000000ffff0a7224 */ /* 0x000fce00078e002c */
.L_x_2336:
[----:B------:R-:W-:Y:S05]  /*4730*/  BSYNC B1 ;  /* 0x0000000000017941 */ /* 0x000fea0003800000 */
.L_x_2334:
        /* <DEDUP_REMOVED lines=16> */
.L_x_2340:
[----:B------:R-:W-:Y:S05]  /*4840*/  BSYNC B2 ;  /* 0x0000000000027941 */ /* 0x000fea0003800000 */
.L_x_2339:
        /* <DEDUP_REMOVED lines=42> */
.L_x_2338:
[----:B------:R-:W-:Y:S05]  /*4af0*/  BSYNC B1 ;  /* 0x0000000000017941 */ /* 0x000fea0003800000 */
.L_x_2337:
[----:B------:R-:W-:Y:S02]  /*4b00*/  I2FP.F32.U32 R17, R10 ;  /* 0x0000000a00117245 */ /* 0x000fe40000201000 */
[----:B------:R-:W-:-:S05]  /*4b10*/  PRMT R10, R49, 0x7632, R10 ;  /* 0x00007632310a7816 */ /* 0x000fca000000000a */
[----:B------:R-:W-:Y:S02]  /*4b20*/  IMAD.U32 R21, R10, 0x10000, RZ ;  /* 0x000100000a157824 */ /* 0x000fe400078e00ff */
[----:B------:R-:W-:Y:S01]  /*4b30*/  FFMA.FTZ R10, R17, R172, 1.1641532182693481445e-10 ;  /* 0x2f000000110a7423 */ /* 0x000fe200000100ac */
[----:B------:R-:W-:Y:S01]  /*4b40*/  @P1 PRMT R17, R53, 0x7632, R17 ;  /* 0x0000763235111816 */ /* 0x000fe20000000011 */
[----:B------:R-:W-:-:S03]  /*4b50*/  FMUL.FTZ R21, R21, R142 ;  /* 0x0000008e15157220 */ /* 0x000fc60000410000 */
[----:B------:R-:W-:Y:S02]  /*4b60*/  FSETP.GTU.FTZ.AND P3, PT, R10, R141, PT ;  /* 0x0000008d0a00720b */ /* 0x000fe40003f7c000 */
[----:B------:R-:W-:Y:S02]  /*4b70*/  @P1 SHF.L.U32 R22, R17, 0x10, RZ ;  /* 0x0000001011161819 */ /* 0x000fe400000006ff */
[----:B------:R-:W-:Y:S02]  /*4b80*/  FSEL R20, R21, RZ, !P3 ;  /* 0x000000ff15147208 */ /* 0x000fe40005800000 */
[----:B------:R-:W-:-:S03]  /*4b90*/  SEL R10, RZ, 0x1, P3 ;  /* 0x00000001ff0a7807 */ /* 0x000fc60001800000 */
[----:B------:R-:W-:-:S04]  /*4ba0*/  FADD.FTZ R137, R137, R20 ;  /* 0x0000001489897221 */ /* 0x000fc80000010000 */
[----:B------:R-:W-:-:S07]  /*4bb0*/  @P1 FADD.FTZ R137, R137, R22 ;  /* 0x0000001689891221 */ /* 0x000fce0000010000 */
.L_x_2333:
        /* <DEDUP_REMOVED lines=12> */
.L_x_2342:
[----:B------:R-:W-:-:S07]  /*4c80*/  IMAD.MOV.U32 R26, RZ, RZ, R44 ;  /* 0x000000ffff1a7224 */ /* 0x000fce00078e002c */
.L_x_2343:
[----:B------:R-:W-:Y:S05]  /*4c90*/  BSYNC B1 ;  /* 0x0000000000017941 */ /* 0x000fea0003800000 */
.L_x_2341:
        /* <DEDUP_REMOVED lines=16> */
.L_x_2347:
[----:B------:R-:W-:Y:S05]  /*4da0*/  BSYNC B2 ;  /* 0x0000000000027941 */ /* 0x000fea0003800000 */
.L_x_2346:
        /* <DEDUP_REMOVED lines=42> */
.L_x_2345:
[----:B------:R-:W-:Y:S05]  /*5050*/  BSYNC B1 ;  /* 0x0000000000017941 */ /* 0x000fea0003800000 */
.L_x_2344:
        /* <DEDUP_REMOVED lines=12> */
[----:B------:R-:W-:Y:S02]  /*5120*/  IMAD.U32 R21, R54, 0x10000, RZ ;  /* 0x0001000036157824 */ /* 0x000fe400078e00ff */
[----:B------:R-:W-:Y:S02]  /*5130*/  IMAD.MOV.U32 R16, RZ, RZ, R17 ;  /* 0x000000ffff107224 */ /* 0x000fe400078e0011 */
[----:B------:R-:W-:Y:S01]  /*5140*/  FADD.FTZ R132, R132, R21 ;  /* 0x0000001584847221 */ /* 0x000fe20000010000 */
[----:B------:R-:W-:Y:S06]  /*5150*/  BRA `(.L_x_2349) ;  /* 0x0000000400507947 */ /* 0x000fec0003800000 */
.L_x_2348:
        /* <DEDUP_REMOVED lines=12> */
.L_x_2351:
[----:B------:R-:W-:-:S07]  /*5220*/  IMAD.MOV.U32 R11, RZ, RZ, R44 ;  /* 0x000000ffff0b7224 */ /* 0x000fce00078e002c */
.L_x_2352:
[----:B------:R-:W-:Y:S05]  /*5230*/  BSYNC B1 ;  /* 0x0000000000017941 */ /* 0x000fea0003800000 */
.L_x_2350:
        /* <DEDUP_REMOVED lines=16> */
.L_x_2356:
[----:B------:R-:W-:Y:S05]  /*5340*/  BSYNC B2 ;  /* 0x0000000000027941 */ /* 0x000fea0003800000 */
.L_x_2355:
        /* <DEDUP_REMOVED lines=42> */
.L_x_2354:
[----:B------:R-:W-:Y:S05]  /*55f0*/  BSYNC B1 ;  /* 0x0000000000017941 */ /* 0x000fea0003800000 */
.L_x_2353:
[----:B------:R-:W-:Y:S01]  /*5600*/  I2FP.F32.U32 R11, R11 ;  /* 0x0000000b000b7245 */ /* 0x000fe20000201000 */
[----:B------:R-:W-:-:S04]  /*5610*/  IMAD.U32 R17, R50, 0x10000, RZ ;  /* 0x0001000032117824 */ /* 0x000fc800078e00ff */
[----:B------:R-:W-:Y:S01]  /*5620*/  FFMA.FTZ R20, R11, R172, 1.1641532182693481445e-10 ;  /* 0x2f0000000b147423 */ /* 0x000fe200000100ac */
[----:B------:R-:W-:-:S04]  /*5630*/  FMUL.FTZ R17, R17, R142 ;  /* 0x0000008e11117220 */ /* 0x000fc80000410000 */
[----:B------:R-:W-:-:S04]  /*5640*/  FSETP.GTU.FTZ.AND P3, PT, R20, R141, PT ;  /* 0x0000008d1400720b */ /* 0x000fc80003f7c000 */
[----:B------:R-:W-:Y:S02]  /*5650*/  FSEL R17, R17, RZ, !P3 ;  /* 0x000000ff11117208 */ /* 0x000fe40005800000 */
[----:B------:R-:W-:-:S03]  /*5660*/  SEL R11, RZ, 0x1, P3 ;  /* 0x00000001ff0b7807 */ /* 0x000fc60001800000 */
[----:B------:R-:W-:Y:S01]  /*5670*/  FADD.FTZ R132, R132, R17 ;  /* 0x0000001184847221 */ /* 0x000fe20000010000 */
[----:B------:R-:W-:-:S04]  /*5680*/  @P1 IMAD.U32 R17, R54, 0x10000, RZ ;  /* 0x0001000036111824 */ /* 0x000fc800078e00ff */
[----:B------:R-:W-:-:S07]  /*5690*/  @P1 FADD.FTZ R132, R132, R17 ;  /* 0x0000001184841221 */ /* 0x000fce0000010000 */
.L_x_2349:
        /* <DEDUP_REMOVED lines=12> */
.L_x_2358:
[----:B------:R-:W-:-:S07]  /*5760*/  IMAD.MOV.U32 R24, RZ, RZ, R44 ;  /* 0x000000ffff187224 */ /* 0x000fce00078e002c */
.L_x_2359:
[----:B------:R-:W-:Y:S05]  /*5770*/  BSYNC B1 ;  /* 0x0000000000017941 */ /* 0x000fea0003800000 */
.L_x_2357:
        /* <DEDUP_REMOVED lines=16> */
.L_x_2363:
[----:B------:R-:W-:Y:S05]  /*5880*/  BSYNC B2 ;  /* 0x0000000000027941 */ /* 0x000fea0003800000 */
.L_x_2362:
        /* <DEDUP_REMOVED lines=39> */
[----:B------:R-:W-:Y:S01]  /*5b00*/  LOP3.LUT R41, R45, UR42, R16, 0x96, !PT ;  /* 0x0000002a2d297c12 */ /* 0x000fe2000f8e9610 */
[----:B------:R-:W-:-:S05]  /*5b10*/  IMAD.WIDE.U32 R42, R42, -0x2daee0ad, RZ ;  /* 0xd2511f532a2a7825 */ /* 0x000fca00078e00ff */
[----:B------:R-:W-:-:S07]  /*5b20*/  LOP3.LUT R40, R43, UR43, R40, 0x96, !PT ;  /* 0x0000002b2b287c12 */ /* 0x000fce000f8e9628 */
.L_x_2361:
[----:B------:R-:W-:Y:S05]  /*5b30*/  BSYNC B1 ;  /* 0x0000000000017941 */ /* 0x000fea0003800000 */
.L_x_2360:
        /* <DEDUP_REMOVED lines=10> */
[----:B------:R-:W-:Y:S01]  /*5be0*/  SHF.L.U32 R18, R16, 0x10, RZ ;  /* 0x0000001010127819 */ /* 0x000fe200000006ff */
[----:B------:R-:W-:-:S04]  /*5bf0*/  IMAD.MOV.U32 R16, RZ, RZ, R17 ;  /* 0x000000ffff107224 */ /* 0x000fc800078e0011 */
[----:B------:R-:W-:Y:S01]  /*5c00*/  FADD.FTZ R133, R133, R18 ;  /* 0x0000001285857221 */ /* 0x000fe20000010000 */
[----:B------:R-:W-:Y:S06]  /*5c10*/  BRA `(.L_x_2365) ;  /* 0x0000000400587947 */ /* 0x000fec0003800000 */
.L_x_2364:
        /* <DEDUP_REMOVED lines=12> */
.L_x_2367:
[----:B------:R-:W-:-:S07]  /*5ce0*/  MOV R12, R44 ;  /* 0x0000002c000c7202 */ /* 0x000fce0000000f00 */
.L_x_2368:
[----:B------:R-:W-:Y:S05]  /*5cf0*/  BSYNC B1 ;  /* 0x0000000000017941 */ /* 0x000fea0003800000 */
.L_x_2366:
        /* <DEDUP_REMOVED lines=16> */
.L_x_2372:
[----:B------:R-:W-:Y:S05]  /*5e00*/  BSYNC B2 ;  /* 0x0000000000027941 */ /* 0x000fea0003800000 */
.L_x_2371:
        /* <DEDUP_REMOVED lines=42> */
.L_x_2370:
[----:B------:R-:W-:Y:S05]  /*60b0*/  BSYNC B1 ;  /* 0x0000000000017941 */ /* 0x000fea0003800000 */
.L_x_2369:
[----:B------:R-:W-:Y:S02]  /*60c0*/  I2FP.F32.U32 R17, R12 ;  /* 0x0000000c00117245 */ /* 0x000fe40000201000 */
[----:B------:R-:W-:-:S04]  /*60d0*/  PRMT R12, R50, 0x7632, R12 ;  /* 0x00007632320c7816 */ /* 0x000fc8000000000c */
[----:B------:R-:W-:Y:S01]  /*60e0*/  SHF.L.U32 R21, R12, 0x10, RZ ;  /* 0x000000100c157819 */ /* 0x000fe200000006ff */
[----:B------:R-:W-:Y:S01]  /*60f0*/  FFMA.FTZ R12, R17, R172, 1.1641532182693481445e-10 ;  /* 0x2f000000110c7423 */ /* 0x000fe200000100ac */
[----:B------:R-:W-:-:S03]  /*6100*/  @P1 PRMT R17, R54, 0x7632, R17 ;  /* 0x0000763236111816 */ /* 0x000fc60000000011 */
[----:B------:R-:W-:Y:S01]  /*6110*/  FMUL.FTZ R21, R21, R142 ;  /* 0x0000008e15157220 */ /* 0x000fe20000410000 */
[----:B------:R-:W-:-:S04]  /*6120*/  FSETP.GTU.FTZ.AND P4, PT, R12, R141, PT ;  /* 0x0000008d0c00720b */ /* 0x000fc80003f9c000 */
[----:B------:R-:W-:Y:S02]  /*6130*/  FSEL R18, R21, RZ, !P4 ;  /* 0x000000ff15127208 */ /* 0x000fe40006000000 */
[----:B------:R-:W-:-:S03]  /*6140*/  SEL R12, RZ, 0x1, P4 ;  /* 0x00000001ff0c7807 */ /* 0x000fc60002000000 */
[----:B------:R-:W-:Y:S01]  /*6150*/  FADD.FTZ R133, R133, R18 ;  /* 0x0000001285857221 */ /* 0x000fe20000010000 */
[----:B------:R-:W-:-:S04]  /*6160*/  @P1 IMAD.U32 R18, R17, 0x10000, RZ ;  /* 0x0001000011121824 */ /* 0x000fc800078e00ff */
[----:B------:R-:W-:-:S07]  /*6170*/  @P1 FADD.FTZ R133, R133, R18 ;  /* 0x0000001285851221 */ /* 0x000fce0000010000 */
.L_x_2365:
        /* <DEDUP_REMOVED lines=12> */
.L_x_2374:
[----:B------:R-:W-:-:S07]  /*6240*/  MOV R18, R44 ;  /* 0x0000002c00127202 */ /* 0x000fce0000000f00 */
.L_x_2375:
[----:B------:R-:W-:Y:S05]  /*6250*/  BSYNC B1 ;  /* 0x0000000000017941 */ /* 0x000fea0003800000 */
.L_x_2373:
        /* <DEDUP_REMOVED lines=16> */
.L_x_2379:
[----:B------:R-:W-:Y:S05]  /*6360*/  BSYNC B2 ;  /* 0x0000000000027941 */ /* 0x000fea0003800000 */
.L_x_2378:
        /* <DEDUP_REMOVED lines=40> */
[----:B------:R-:W-:-:S05]  /*65f0*/  IMAD.WIDE.U32 R42, R42, -0x2daee0ad, RZ ;  /* 0xd2511f532a2a7825 */ /* 0x000fca00078e00ff */
[----:B------:R-:W-:-:S07]  /*6600*/  LOP3.LUT R40, R43, UR43, R40, 0x96, !PT ;  /* 0x0000002b2b287c12 */ /* 0x000fce000f8e9628 */
.L_x_2377:
[----:B------:R-:W-:Y:S05]  /*6610*/  BSYNC B1 ;  /* 0x0000000000017941 */ /* 0x000fea0003800000 */
.L_x_2376:
        /* <DEDUP_REMOVED lines=14> */
.L_x_2380:
        /* <DEDUP_REMOVED lines=12> */
.L_x_2383:
[----:B------:R-:W-:-:S07]  /*67c0*/  IMAD.MOV.U32 R13, RZ, RZ, R44 ;  /* 0x000000ffff0d7224 */ /* 0x000fce00078e002c */
.L_x_2384:
[----:B------:R-:W-:Y:S05]  /*67d0*/  BSYNC B1 ;  /* 0x0000000000017941 */ /* 0x000fea0003800000 */
.L_x_2382:
        /* <DEDUP_REMOVED lines=16> */
.L_x_2388:
[----:B------:R-:W-:Y:S05]  /*68e0*/  BSYNC B2 ;  /* 0x0000000000027941 */ /* 0x000fea0003800000 */
.L_x_2387:
        /* <DEDUP_REMOVED lines=40> */
[----:B------:R-:W-:Y:S01]  /*6b70*/  IMAD.MOV.U32 R16, RZ, RZ, RZ ;  /* 0x000000ffff107224 */ /* 0x000fe200078e00ff */
[----:B------:R-:W-:-:S07]  /*6b80*/  LOP3.LUT R40, R43, UR43, R40, 0x96, !PT ;  /* 0x0000002b2b287c12 */ /* 0x000fce000f8e9628 */
.L_x_2386:
[----:B------:R-:W-:Y:S05]  /*6b90*/  BSYNC B1 ;  /* 0x0000000000017941 */ /* 0x000fea0003800000 */
.L_x_2385:
        /* <DEDUP_REMOVED lines=8> */
[----:B------:R-:W-:-:S05]  /*6c20*/  @P1 SHF.L.U32 R17, R55, 0x10, RZ ;  /* 0x0000001037111819 */ /* 0x000fca00000006ff */
[----:B------:R-:W-:-:S07]  /*6c30*/  @P1 FADD.FTZ R130, R130, R17 ;  /* 0x0000001182821221 */ /* 0x000fce0000010000 */
.L_x_2381:
        /* <DEDUP_REMOVED lines=12> */
.L_x_2390:
[----:B------:R-:W-:-:S07]  /*6d00*/  IMAD.MOV.U32 R23, RZ, RZ, R44 ;  /* 0x000000ffff177224 */ /* 0x000fce00078e002c */
.L_x_2391:
[----:B------:R-:W-:Y:S05]  /*6d10*/  BSYNC B1 ;  /* 0x0000000000017941 */ /* 0x000fea0003800000 */
.L_x_2389:
        /* <DEDUP_REMOVED lines=16> */
.L_x_2395:
[----:B------:R-:W-:Y:S05]  /*6e20*/  BSYNC B2 ;  /* 0x0000000000027941 */ /* 0x000fea0003800000 */
.L_x_2394:
[----:B------:R-:W-:Y:S01]  /*6e30*/  LOP3.LUT R18, R16, UR5, R5, 0x96, !PT ;  /* 0x0000000510127c12 */ /* 0x000fe2000f8e9605 */
[----:B------:R-:W-:-:S04]  /*6e40*/  IMAD.HI.U32 R16, R0, -0x326172a9, RZ ;  /* 0xcd9e8d5700107827 */ /* 0x000fc800078e00ff */
[----:B------:R-:W-:Y:S01]  /*6e50*/  IMAD R17, R0, -0x326172a9, RZ ;  /* 0xcd9e8d5700117824 */ /* 0x000fe200078e02ff */
[----:B------:R-:W-:Y:S01]  /*6e60*/  LOP3.LUT R16, R16, UR4, R3, 0x96, !PT ;  /* 0x0000000410107c12 */ /* 0x000fe2000f8e9603 */
[----:B------:R-:W-:-:S05]  /*6e70*/  IMAD.WIDE.U32 R18, R18, -0x326172a9, RZ ;  /* 0xcd9e8d5712127825 */ /* 0x000fca00078e00ff */
[----:B------:R-:W-:Y:S01]  /*6e80*/  LOP3.LUT R20, R19, UR26, R17, 0x96, !PT ;  /* 0x0000001a13147c12 */ /* 0x000fe2000f8e9611 */
[----:B------:R-:W-:Y:S02]  /*6e90*/  IMAD R19, R2, -0x2daee0ad, RZ ;  /* 0xd2511f5302137824 */ /* 0x000fe400078e02ff */
        /* <DEDUP_REMOVED lines=35> */
.L_x_2393:
[----:B------:R-:W-:Y:S05]  /*70d0*/  BSYNC B1 ;  /* 0x0000000000017941 */ /* 0x000fea0003800000 */
.L_x_2392:
        /* <DEDUP_REMOVED lines=9> */
[----:B------:R-:W-:Y:S01]  /*7170*/  PRMT R16, R55, 0x7632, R16 ;  /* 0x0000763237107816 */ /* 0x000fe20000000010 */
[----:B------:R-:W-:-:S04]  /*7180*/  IMAD.MOV.U32 R26, RZ, RZ, R17 ;  /* 0x000000ffff1a7224 */ /* 0x000fc800078e0011 */
[----:B------:R-:W-:-:S04]  /*7190*/  IMAD.U32 R16, R16, 0x10000, RZ ;  /* 0x0001000010107824 */ /* 0x000fc800078e00ff */
[----:B------:R-:W-:Y:S01]  /*71a0*/  FADD.FTZ R131, R131, R16 ;  /* 0x0000001083837221 */ /* 0x000fe20000010000 */
[----:B------:R-:W-:Y:S06]  /*71b0*/  BRA `(.L_x_2397) ;  /* 0x0000000400607947 */ /* 0x000fec0003800000 */
.L_x_2396:
        /* <DEDUP_REMOVED lines=12> */
.L_x_2399:
[----:B------:R-:W-:-:S07]  /*7280*/  IMAD.MOV.U32 R14, RZ, RZ, R44 ;  /* 0x000000ffff0e7224 */ /* 0x000fce00078e002c */
.L_x_2400:
[----:B------:R-:W-:Y:S05]  /*7290*/  BSYNC B1 ;  /* 0x0000000000017941 */ /* 0x000fea0003800000 */
.L_x_2398:
        /* <DEDUP_REMOVED lines=8> */
[----:B------:R-:W-:Y:S02]  /*7320*/  IADD3 R3, R3, 0x1, RZ ;  /* 0x0000000103037810 */ /* 0x000fe40007ffe0ff */
[----:B------:R-:W-:Y:S02]  /*7330*/  P2R R16, PR, RZ, 0x1 ;  /* 0x00000001ff107803 */ /* 0x000fe40000000000 */
[----:B------:R-:W-:-:S13]  /*7340*/  ISETP.NE.AND P6, PT, R3, RZ, PT ;  /* 0x000000ff0300720c */ /* 0x000fda0003fc5270 */
[----:B------:R-:W-:Y:S02]  /*7350*/  @!P6 VIADD R0, R0, 0x1 ;  /* 0x000000010000e836 */ /* 0x000fe40000000000 */
[----:B------:R-:W-:Y:S02]  /*7360*/  @!P6 VIADD R17, R5, 0x1 ;  /* 0x000000010511e836 */ /* 0x000fe40000000000 */
[----:B------:R-:W-:Y:S01]  /*7370*/  @!P6 IMAD.MOV.U32 R3, RZ, RZ, RZ ;  /* 0x000000ffff03e224 */ /* 0x000fe200078e00ff */
[----:B------:R-:W-:-:S13]  /*7380*/  ISETP.NE.AND P0, PT, R0, RZ, !P6 ;  /* 0x000000ff0000720c */ /* 0x000fda0007705270 */
[----:B------:R-:W-:Y:S02]  /*7390*/  @P0 IADD3 R17, R5, RZ, RZ ;  /* 0x000000ff05110210 */ /* 0x000fe40007ffe0ff */
[----:B------:R-:W-:-:S03]  /*73a0*/  ISETP.NE.AND P0, PT, R16, RZ, PT ;  /* 0x000000ff1000720c */ /* 0x000fc60003f05270 */
[----:B------:R-:W-:-:S10]  /*73b0*/  @!P6 IMAD.MOV.U32 R5, RZ, RZ, R17 ;  /* 0x000000ffff05e224 */ /* 0x000fd400078e0011 */
.L_x_2404:
[----:B------:R-:W-:Y:S05]  /*73c0*/  BSYNC B2 ;  /* 0x0000000000027941 */ /* 0x000fea0003800000 */
.L_x_2403:
        /* <DEDUP_REMOVED lines=40> */
[----:B------:R-:W-:-:S05]  /*7650*/  IMAD.WIDE.U32 R42, R42, -0x2daee0ad, RZ ;  /* 0xd2511f532a2a7825 */ /* 0x000fca00078e00ff */
[----:B------:R-:W-:-:S07]  /*7660*/  LOP3.LUT R40, R43, UR43, R40, 0x96, !PT ;  /* 0x0000002b2b287c12 */ /* 0x000fce000f8e9628 */
.L_x_2402:
[----:B------:R-:W-:Y:S05]  /*7670*/  BSYNC B1 ;  /* 0x0000000000017941 */ /* 0x000fea0003800000 */
.L_x_2401:
[----:B------:R-:W-:Y:S02]  /*7680*/  I2FP.F32.U32 R17, R14 ;  /* 0x0000000e00117245 */ /* 0x000fe40000201000 */
[----:B------:R-:W-:-:S05]  /*7690*/  PRMT R14, R51, 0x7632, R14 ;  /* 0x00007632330e7816 */ /* 0x000fca000000000e */
[----:B------:R-:W-:Y:S02]  /*76a0*/  IMAD.U32 R19, R14, 0x10000, RZ ;  /* 0x000100000e137824 */ /* 0x000fe400078e00ff */
[----:B------:R-:W-:Y:S02]  /*76b0*/  FFMA.FTZ R14, R17, R172, 1.1641532182693481445e-10 ;  /* 0x2f000000110e7423 */ /* 0x000fe400000100ac */
[----:B------:R-:W-:-:S03]  /*76c0*/  FMUL.FTZ R19, R19, R142 ;  /* 0x0000008e13137220 */ /* 0x000fc60000410000 */
[----:B------:R-:W-:-:S04]  /*76d0*/  FSETP.GTU.FTZ.AND P6, PT, R14, R141, PT ;  /* 0x0000008d0e00720b */ /* 0x000fc80003fdc000 */
[----:B------:R-:W-:Y:S02]  /*76e0*/  FSEL R16, R19, RZ, !P6 ;  /* 0x000000ff13107208 */ /* 0x000fe40007000000 */
[----:B------:R-:W-:-:S03]  /*76f0*/  SEL R14, RZ, 0x1, P6 ;  /* 0x00000001ff0e7807 */ /* 0x000fc60003000000 */
[--C-:B------:R-:W-:Y:S01]  /*7700*/  FADD.FTZ R131, R131, R16.reuse ;  /* 0x0000001083837221 */ /* 0x100fe20000010000 */
[----:B------:R-:W-:-:S05]  /*7710*/  @P1 PRMT R16, R55, 0x7632, R16 ;  /* 0x0000763237101816 */ /* 0x000fca0000000010 */
[----:B------:R-:W-:-:S04]  /*7720*/  @P1 IMAD.U32 R16, R16, 0x10000, RZ ;  /* 0x0001000010101824 */ /* 0x000fc800078e00ff */
[----:B------:R-:W-:-:S07]  /*7730*/  @P1 FADD.FTZ R131, R131, R16 ;  /* 0x0000001083831221 */ /* 0x000fce0000010000 */
.L_x_2397:
[----:B------:R-:W-:Y:S02]  /*7740*/  SEL R22, RZ, 0x100, P3 ;  /* 0x00000100ff167807 */ /* 0x000fe40001800000 */
[----:B------:R-:W-:Y:S02]  /*7750*/  ISETP.NE.AND P3, PT, R15, RZ, PT ;  /* 0x000000ff0f00720c */ /* 0x000fe40003f65270 */
[----:B------:R-:W-:Y:S02]  /*7760*/  F2FP.BF16.F32.PACK_AB R19, R131, R130 ;  /* 0x000000828313723e */ /* 0x000fe400000010ff */
[----:B------:R-:W-:Y:S02]  /*7770*/  SEL R15, RZ, 0x1, P3 ;  /* 0x00000001ff0f7807 */ /* 0x000fe40001800000 */
[----:B------:R-:W-:Y:S02]  /*7780*/  LEA R20, P3, R129, UR12, 0x4 ;  /* 0x0000000c81147c11 */ /* 0x000fe4000f8620ff */
[----:B------:R-:W-:-:S02]  /*7790*/  F2FP.BF16.F32.PACK_AB R18, R133, R132 ;  /* 0x000000848512723e */ /* 0x000fc400000010ff */
[----:B------:R-:W-:Y:S02]  /*77a0*/  LEA.HI.X R21, R129, UR13, RZ, 0x4, P3 ;  /* 0x0000000d81157c11 */ /* 0x000fe400098f24ff */
[----:B------:R-:W-:Y:S02]  /*77b0*/  F2FP.BF16.F32.PACK_AB R17, R137, R136 ;  /* 0x000000888911723e */ /* 0x000fe400000010ff */
[----:B------:R-:W-:Y:S02]  /*77c0*/  F2FP.BF16.F32.PACK_AB R16, R135, R134 ;  /* 0x000000868710723e */ /* 0x000fe400000010ff */
[----:B------:R-:W-:Y:S02]  /*77d0*/  SEL R24, RZ, 0x1000000, P5 ;  /* 0x01000000ff187807 */ /* 0x000fe40002800000 */
[----:B------:R-:W-:Y:S01]  /*77e0*/  SEL R23, RZ, 0x10000, P4 ;  /* 0x00010000ff177807 */ /* 0x000fe20002000000 */
[----:B------:R0:W-:Y:S01]  /*77f0*/  STG.E.128 desc[UR6][R20.64], R16 ;  /* 0x0000001014007986 */ /* 0x0001e2000c101d06 */
[----:B------:R-:W-:-:S02]  /*7800*/  LOP3.LUT P3, RZ, R7, 0x2, RZ, 0xc0, !PT ;  /* 0x0000000207ff7812 */ /* 0x000fc4000786c0ff */
[----:B------:R-:W-:Y:S02]  /*7810*/  LOP3.LUT R22, R22, R24, R23, 0xfe, !PT ;  /* 0x0000001816167212 */ /* 0x000fe400078efe17 */
[----:B------:R-:W-:Y:S02]  /*7820*/  SEL R23, RZ, 0x1, P3 ;  /* 0x00000001ff177807 */ /* 0x000fe40001800000 */
[C---:B------:R-:W-:Y:S02]  /*7830*/  LOP3.LUT P5, RZ, R7.reuse, 0x10, RZ, 0xc0, !PT ;  /* 0x0000001007ff7812 */ /* 0x040fe400078ac0ff */
[C---:B------:R-:W-:Y:S02]  /*7840*/  LOP3.LUT P4, RZ, R7.reuse, 0x8, RZ, 0xc0, !PT ;  /* 0x0000000807ff7812 */ /* 0x040fe4000788c0ff */
[----:B------:R-:W-:Y:S02]  /*7850*/  LOP3.LUT P6, RZ, R7, 0x20, RZ, 0xc0, !PT ;  /* 0x0000002007ff7812 */ /* 0x000fe400078cc0ff */
[----:B------:R-:W-:Y:S01]  /*7860*/  SHF.L.U32 R27, R129, 0x3, RZ ;  /* 0x00000003811b7819 */ /* 0x000fe200000006ff */
[----:B0-----:R-:W-:Y:S01]  /*7870*/  IMAD.WIDE.U32 R16, R15, 0x1000000, RZ ;  /* 0x010000000f107825 */ /* 0x001fe200078e00ff */
[----:B------:R-:W-:-:S04]  /*7880*/  SEL R15, RZ, 0x1, P4 ;  /* 0x00000001ff0f7807 */ /* 0x000fc80002000000 */
[----:B------:R-:W-:Y:S01]  /*7890*/  LOP3.LUT R23, R17, R22, R23, 0xfe, !PT ;  /* 0x0000001611177212 */ /* 0x000fe200078efe17 */
[----:B------:R-:W-:Y:S01]  /*78a0*/  IMAD.WIDE.U32 R18, R15, 0x10000, RZ ;  /* 0x000100000f127825 */ /* 0x000fe200078e00ff */
[----:B------:R-:W-:-:S05]  /*78b0*/  SEL R22, RZ, 0x1, P5 ;  /* 0x00000001ff167807 */ /* 0x000fca0002800000 */
[----:B------:R-:W-:Y:S01]  /*78c0*/  IMAD.WIDE.U32 R20, R22, 0x100, RZ ;  /* 0x0000010016147825 */ /* 0x000fe200078e00ff */
[----:B------:R-:W-:Y:S02]  /*78d0*/  IADD3 R22, P3, R27, UR14, RZ ;  /* 0x0000000e1b167c10 */ /* 0x000fe4000ff7e0ff */
[----:B------:R-:W-:Y:S02]  /*78e0*/  LOP3.LUT R15, R20, R16, R18, 0xfe, !PT ;  /* 0x00000010140f7212 */ /* 0x000fe400078efe12 */
[----:B------:R-:W-:Y:S02]  /*78f0*/  SEL R16, RZ, 0x1, P6 ;  /* 0x00000001ff107807 */ /* 0x000fe40003000000 */
[----:B------:R-:W-:Y:S02]  /*7900*/  LOP3.LUT R17, R21, R23, R19, 0xfe, !PT ;  /* 0x0000001715117212 */ /* 0x000fe400078efe13 */
[----:B------:R-:W-:Y:S01]  /*7910*/  LOP3.LUT R16, R15, R16, RZ, 0xfc, !PT ;  /* 0x000000100f107212 */ /* 0x000fe200078efcff */
[----:B------:R-:W0:Y:S01]  /*7920*/  @P0 LDC.64 R18, c[0x0][0x228] ;  /* 0x00008a00ff120b82 */ /* 0x000e220000000a00 */
[----:B------:R-:W-:-:S04]  /*7930*/  SHF.R.U32.HI R15, RZ, 0x1d, R129 ;  /* 0x0000001dff0f7819 */ /* 0x000fc80000011681 */
[----:B------:R-:W-:-:S03]  /*7940*/  IADD3.X R23, R15, UR15, RZ, P3, !PT ;  /* 0x0000000f0f177c10 */ /* 0x000fc60009ffe4ff */
[----:B------:R-:W1:Y:S02]  /*7950*/  @P1 LDC.64 R20, c[0x0][0x230] ;  /* 0x00008c00ff141b82 */ /* 0x000e640000000a00 */
[----:B------:R2:W-:Y:S01]  /*7960*/  STG.E.64 desc[UR6][R22.64], R16 ;  /* 0x0000001016007986 */ /* 0x0005e2000c101b06 */
[----:B------:R-:W-:Y:S05]  /*7970*/  @!P0 BRA `(.L_x_2405) ;  /* 0x0000000000508947 */ /* 0x000fea0003800000 */
[----:B--2---:R-:W-:Y:S01]  /*7980*/  IMAD.U32 R16, R13, 0x10000, RZ ;  /* 0x000100000d107824 */ /* 0x004fe200078e00ff */
[----:B------:R-:W-:-:S04]  /*7990*/  LOP3.LUT R22, R9, 0xff, RZ, 0xc0, !PT ;  /* 0x000000ff09167812 */ /* 0x000fc800078ec0ff */
[----:B------:R-:W-:Y:S01]  /*79a0*/  LOP3.LUT R17, R16, 0xff0000, RZ, 0xc0, !PT ;  /* 0x00ff000010117812 */ /* 0x000fe200078ec0ff */
[----:B------:R-:W-:Y:S01]  /*79b0*/  IMAD.WIDE.U32 R22, R22, 0x10000, RZ ;  /* 0x0001000016167825 */ /* 0x000fe200078e00ff */
[----:B------:R-:W-:-:S04]  /*79c0*/  LOP3.LUT R16, R14, 0xffff, RZ, 0xc0, !PT ;  /* 0x0000ffff0e107812 */ /* 0x000fc800078ec0ff */
[----:B------:R-:W-:Y:S02]  /*79d0*/  PRMT R17, R17, 0x4210, R16 ;  /* 0x0000421011117816 */ /* 0x000fe40000000010 */
[----:B------:R-:W-:-:S04]  /*79e0*/  PRMT R16, R12, 0x7104, RZ ;  /* 0x000071040c107816 */ /* 0x000fc800000000ff */
[----:B------:R-:W-:Y:S02]  /*79f0*/  LOP3.LUT R24, R17, 0xff00, R16, 0xf8, !PT ;  /* 0x0000ff0011187812 */ /* 0x000fe400078ef810 */
[----:B------:R-:W-:Y:S02]  /*7a00*/  LOP3.LUT R16, R10, 0xff, RZ, 0xc0, !PT ;  /* 0x000000ff0a107812 */ /* 0x000fe400078ec0ff */
[----:B------:R-:W-:Y:S02]  /*7a10*/  LOP3.LUT R29, R24, 0xff, R11, 0xf8, !PT ;  /* 0x000000ff181d7812 */ /* 0x000fe400078ef80b */
[----:B------:R-:W-:Y:S01]  /*7a20*/  LOP3.LUT R24, R8, 0xff, RZ, 0xc0, !PT ;  /* 0x000000ff08187812 */ /* 0x000fe200078ec0ff */
        /* <DEDUP_REMOVED lines=9> */
.L_x_2405:
[----:B--23--:R-:W-:-:S04]  /*7ac0*/  VIADD R16, R129, 0x20 ;  /* 0x0000002081107836 */ /* 0x00cfc80000000000 */
[----:B-1----:R-:W-:-:S04]  /*7ad0*/  @P1 IMAD.WIDE.U32 R20, R16, 0x10, R20 ;  /* 0x0000001010141825 */ /* 0x002fc800078e0014 */
[C---:B0-----:R-:W-:Y:S01]  /*7ae0*/  @P0 IMAD.WIDE.U32 R18, R16.reuse, 0x10, R18 ;  /* 0x0000001010120825 */ /* 0x041fe200078e0012 */
[----:B------:R0:W5:Y:S04]  /*7af0*/  @P1 LDG.E.128 R52, desc[UR6][R20.64] ;  /* 0x0000000614341981 */ /* 0x000168000c1e1d00 */
[----:B------:R1:W5:Y:S01]  /*7b00*/  @P0 LDG.E.128 R48, desc[UR6][R18.64] ;  /* 0x0000000612300981 */ /* 0x000362000c1e1d00 */
[----:B0-----:R-:W-:-:S06]  /*7b10*/  IMAD.WIDE.U32 R20, R16, 0x10, R164 ;  /* 0x0000001010147825 */ /* 0x001fcc00078e00a4 */
[----:B------:R-:W5:Y:S01]  /*7b20*/  LDG.E.128 R20, desc[UR6][R20.64] ;  /* 0x0000000614147981 */ /* 0x000f62000c1e1d00 */
        /* <DEDUP_REMOVED lines=12> */
.L_x_2407:
[----:B------:R-:W-:-:S07]  /*7bf0*/  IMAD.MOV.U32 R15, RZ, RZ, R44 ;  /* 0x000000ffff0f7224 */ /* 0x000fce00078e002c */
.L_x_2408:
[----:B------:R-:W-:Y:S05]  /*7c00*/  BSYNC B1 ;  /* 0x0000000000017941 */ /* 0x000fea0003800000 */
.L_x_2406:
[----:B------:R-:W-:Y:S01]  /*7c10*/  ISETP.NE.AND P3, PT, R17, 0x4, PT ;  /* 0x000000041100780c */ /* 0x000fe20003f65270 */
[----:B------:R-:W-:-:S12]  /*7c20*/  BSSY B1, `(.L_x_2409) ;  /* 0x000003a000017945 */ /* 0x000fd80003800000 */
[----:B------:R-:W-:Y:S05]  /*7c30*/  @P3 BRA `(.L_x_2410) ;  /* 0x0000000000e03947 */ /* 0x000fea0003800000 */
[----:B------:R-:W-:Y:S01]  /*7c40*/  VIADD R2, R2, 0x1 ;  /* 0x0000000102027836 */ /* 0x000fe20000000000 */
[----:B------:R-:W-:Y:S03]  /*7c50*/  BSSY B2, `(.L_x_2411) ;  /* 0x000000c000027945 */ /* 0x000fe60003800000 */
[C---:B-1----:R-:W-:Y:S01]  /*7c60*/  IMAD.HI.U32 R18, R2.reuse, -0x2daee0ad, RZ ;  /* 0xd2511f5302127827 */ /* 0x042fe200078e00ff */
        /* <DEDUP_REMOVED lines=10> */
.L_x_2412:
[----:B------:R-:W-:Y:S05]  /*7d10*/  BSYNC B2 ;  /* 0x0000000000027941 */ /* 0x000fea0003800000 */
.L_x_2411:
[----:B------:R-:W-:Y:S01]  /*7d20*/  LOP3.LUT R24, R18, UR5, R5, 0x96, !PT ;  /* 0x0000000512187c12 */ /* 0x000fe2000f8e9605 */
[----:B------:R-:W-:-:S04]  /*7d30*/  IMAD.HI.U32 R18, R0, -0x326172a9, RZ ;  /* 0xcd9e8d5700127827 */ /* 0x000fc800078e00ff */
[----:B------:R-:W-:Y:S01]  /*7d40*/  IMAD R17, R0, -0x326172a9, RZ ;  /* 0xcd9e8d5700117824 */ /* 0x000fe200078e02ff */
[----:B------:R-:W-:Y:S01]  /*7d50*/  LOP3.LUT R18, R18, UR4, R3, 0x96, !PT ;  /* 0x0000000412127c12 */ /* 0x000fe2000f8e9603 */
[----:B------:R-:W-:-:S04]  /*7d60*/  IMAD.WIDE.U32 R24, R24, -0x326172a9, RZ ;  /* 0xcd9e8d5718187825 */ /* 0x000fc800078e00ff */
[----:B------:R-:W-:Y:S01]  /*7d70*/  IMAD.WIDE.U32 R18, R18, -0x2daee0ad, RZ ;  /* 0xd2511f5312127825 */ /* 0x000fe200078e00ff */
[----:B------:R-:W-:-:S03]  /*7d80*/  LOP3.LUT R17, R25, UR26, R17, 0x96, !PT ;  /* 0x0000001a19117c12 */ /* 0x000fc6000f8e9611 */
[----:B------:R-:W-:Y:S02]  /*7d90*/  IMAD R25, R2, -0x2daee0ad, RZ ;  /* 0xd2511f5302197824 */ /* 0x000fe400078e02ff */
[----:B------:R-:W-:Y:S01]  /*7da0*/  IMAD.WIDE.U32 R26, R17, -0x2daee0ad, RZ ;  /* 0xd2511f53111a7825 */ /* 0x000fe200078e00ff */
[----:B------:R-:W-:Y:S02]  /*7db0*/  HFMA2.MMA R17, -RZ, RZ, 0, 0 ;  /* 0x00000000ff117435 */ /* 0x000fe400000001ff */
[----:B------:R-:W-:Y:S02]  /*7dc0*/  LOP3.LUT R19, R19, UR27, R25, 0x96, !PT ;  /* 0x0000001b13137c12 */ /* 0x000fe4000f8e9619 */
[----:B------:R-:W-:-:S03]  /*7dd0*/  LOP3.LUT R25, R27, UR29, R18, 0x96, !PT ;  /* 0x0000001d1b197c12 */ /* 0x000fc6000f8e9612 */
        /* <DEDUP_REMOVED lines=30> */
.L_x_2410:
[----:B------:R-:W-:Y:S05]  /*7fc0*/  BSYNC B1 ;  /* 0x0000000000017941 */ /* 0x000fea0003800000 */
.L_x_2409:
[----:B------:R-:W-:Y:S02]  /*7fd0*/  I2FP.F32.U32 R15, R15 ;  /* 0x0000000f000f7245 */ /* 0x000fe40000201000 */
[----:B------:R-:W-:-:S03]  /*7fe0*/  LOP3.LUT R7, R7, 0xffffffdf, RZ, 0xc0, !PT ;  /* 0xffffffdf07077812 */ /* 0x000fc600078ec0ff */
[----:B-1----:R-:W-:Y:S01]  /*7ff0*/  FFMA.FTZ R18, R15, R172, 1.1641532182693481445e-10 ;  /* 0x2f0000000f127423 */ /* 0x002fe200000100ac */
[C---:B-----5:R-:W-:Y:S01]  /*8000*/  IMAD.U32 R15, R20.reuse, 0x10000, RZ ;  /* 0x00010000140f7824 */ /* 0x060fe200078e00ff */
[----:B------:R-:W-:-:S03]  /*8010*/  PRMT R20, R20, 0x7632, R20 ;  /* 0x0000763214147816 */ /* 0x000fc60000000014 */
[----:B------:R-:W-:Y:S01]  /*8020*/  FSETP.GTU.FTZ.AND P3, PT, R18, R141, PT ;  /* 0x0000008d1200720b */ /* 0x000fe20003f7c000 */
[----:B------:R-:W-:-:S05]  /*8030*/  FMUL.FTZ R15, R15, R142 ;  /* 0x0000008e0f0f7220 */ /* 0x000fca0000410000 */
[----:B------:R-:W-:-:S07]  /*8040*/  FSEL R127, R15, RZ, !P3 ;  /* 0x000000ff0f7f7208 */ /* 0x000fce0005800000 */
        /* <DEDUP_REMOVED lines=8> */
.L_x_2413:
        /* <DEDUP_REMOVED lines=12> */
.L_x_2416:
[----:B------:R-:W-:-:S07]  /*8190*/  MOV R6, R44 ;  /* 0x0000002c00067202 */ /* 0x000fce0000000f00 */
.L_x_2417:
[----:B------:R-:W-:Y:S05]  /*81a0*/  BSYNC B1 ;  /* 0x0000000000017941 */ /* 0x000fea0003800000 */
.L_x_2415:
        /* <DEDUP_REMOVED lines=16> */
.L_x_2421:
[----:B------:R-:W-:Y:S05]  /*82b0*/  BSYNC B2 ;  /* 0x0000000000027941 */ /* 0x000fea0003800000 */
.L_x_2420:
        /* <DEDUP_REMOVED lines=42> */
.L_x_2419:
[----:B------:R-:W-:Y:S05]  /*8560*/  BSYNC B1 ;  /* 0x0000000000017941 */ /* 0x000fea0003800000 */
.L_x_2418:
[----:B------:R-:W-:-:S05]  /*8570*/  I2FP.F32.U32 R15, R6 ;  /* 0x00000006000f7245 */ /* 0x000fca0000201000 */
[----:B------:R-:W-:Y:S01]  /*8580*/  FFMA.FTZ R6, R15, R172, 1.1641532182693481445e-10 ;  /* 0x2f0000000f067423 */ /* 0x000fe200000100ac */
[----:B------:R-:W-:-:S04]  /*8590*/  SHF.L.U32 R15, R48, 0x10, RZ ;  /* 0x00000010300f7819 */ /* 0x000fc800000006ff */
[----:B------:R-:W-:Y:S01]  /*85a0*/  FSETP.GTU.FTZ.AND P3, PT, R6, R141, PT ;  /* 0x0000008d0600720b */ /* 0x000fe20003f7c000 */
[----:B------:R-:W-:-:S05]  /*85b0*/  FMUL.FTZ R6, R15, R142 ;  /* 0x0000008e0f067220 */ /* 0x000fca0000410000 */
[----:B------:R-:W-:-:S05]  /*85c0*/  FSEL R6, R6, RZ, !P3 ;  /* 0x000000ff06067208 */ /* 0x000fca0005800000 */
[----:B------:R-:W-:Y:S01]  /*85d0*/  FADD.FTZ R127, R127, R6 ;  /* 0x000000067f7f7221 */ /* 0x000fe20000010000 */
[----:B------:R-:W-:-:S04]  /*85e0*/  @P1 IMAD.U32 R6, R52, 0x10000, RZ ;  /* 0x0001000034061824 */ /* 0x000fc800078e00ff */
[----:B------:R-:W-:Y:S01]  /*85f0*/  @P1 FADD.FTZ R127, R6, R127 ;  /* 0x0000007f067f1221 */ /* 0x000fe20000010000 */
[----:B------:R-:W-:-:S07]  /*8600*/  SEL R6, RZ, 0x1, P3 ;  /* 0x00000001ff067807 */ /* 0x000fce0001800000 */
.L_x_2414:
        /* <DEDUP_REMOVED lines=12> */
.L_x_2423:
[----:B------:R-:W-:-:S07]  /*86d0*/  MOV R15, R44 ;  /* 0x0000002c000f7202 */ /* 0x000fce0000000f00 */
.L_x_2424:
[----:B------:R-:W-:Y:S05]  /*86e0*/  BSYNC B1 ;  /* 0x0000000000017941 */ /* 0x000fea0003800000 */
.L_x_2422:
        /* <DEDUP_REMOVED lines=16> */
.L_x_2428:
[----:B------:R-:W-:Y:S05]  /*87f0*/  BSYNC B2 ;  /* 0x0000000000027941 */ /* 0x000fea0003800000 */
.L_x_2427:
        /* <DEDUP_REMOVED lines=8> */
[----:B------:R-:W-:-:S03]  /*8880*/  IMAD.WIDE.U32 R26, R17, -0x2daee0ad, RZ ;  /* 0xd2511f53111a7825 */ /* 0x000fc600078e00ff */
        /* <DEDUP_REMOVED lines=33> */
.L_x_2426:
[----:B------:R-:W-:Y:S05]  /*8aa0*/  BSYNC B1 ;  /* 0x0000000000017941 */ /* 0x000fea0003800000 */
.L_x_2425:
[----:B------:R-:W-:Y:S02]  /*8ab0*/  I2FP.F32.U32 R15, R15 ;  /* 0x0000000f000f7245 */ /* 0x000fe40000201000 */
[----:B------:R-:W-:-:S03]  /*8ac0*/  LOP3.LUT R7, R7, 0xffffffef, RZ, 0xc0, !PT ;  /* 0xffffffef07077812 */ /* 0x000fc600078ec0ff */
[----:B------:R-:W-:Y:S01]  /*8ad0*/  FFMA.FTZ R18, R15, R172, 1.1641532182693481445e-10 ;  /* 0x2f0000000f127423 */ /* 0x000fe200000100ac */
[----:B------:R-:W-:-:S04]  /*8ae0*/  SHF.L.U32 R15, R20, 0x10, RZ ;  /* 0x00000010140f7819 */ /* 0x000fc800000006ff */
[----:B------:R-:W-:Y:S01]  /*8af0*/  FSETP.GTU.FTZ.AND P3, PT, R18, R141, PT ;  /* 0x0000008d1200720b */ /* 0x000fe20003f7c000 */
[----:B------:R-:W-:-:S05]  /*8b00*/  FMUL.FTZ R15, R15, R142 ;  /* 0x0000008e0f0f7220 */ /* 0x000fca0000410000 */
[----:B------:R-:W-:-:S07]  /*8b10*/  FSEL R128, R15, RZ, !P3 ;  /* 0x000000ff0f807208 */ /* 0x000fce0005800000 */
        /* <DEDUP_REMOVED lines=9> */
.L_x_2429:
        /* <DEDUP_REMOVED lines=12> */
.L_x_2432:
[----:B------:R-:W-:-:S07]  /*8c70*/  IMAD.MOV.U32 R8, RZ, RZ, R44 ;  /* 0x000000ffff087224 */ /* 0x000fce00078e002c */
.L_x_2433:
[----:B------:R-:W-:Y:S05]  /*8c80*/  BSYNC B1 ;  /* 0x0000000000017941 */ /* 0x000fea0003800000 */
.L_x_2431:
        /* <DEDUP_REMOVED lines=16> */
.L_x_2437:
[----:B------:R-:W-:Y:S05]  /*8d90*/  BSYNC B2 ;  /* 0x0000000000027941 */ /* 0x000fea0003800000 */
.L_x_2436:
        /* <DEDUP_REMOVED lines=11> */
[----:B------:R-:W-:-:S04]  /*8e50*/  IMAD.WIDE.U32 R18, R17, -0x326172a9, RZ ;  /* 0xcd9e8d5711127825 */ /* 0x000fc800078e00ff */
[----:B------:R-:W-:Y:S01]  /*8e60*/  IMAD.MOV.U32 R17, RZ, RZ, RZ ;  /* 0x000000ffff117224 */ /* 0x000fe200078e00ff */
        /* <DEDUP_REMOVED lines=29> */
.L_x_2435:
[----:B------:R-:W-:Y:S05]  /*9040*/  BSYNC B1 ;  /* 0x0000000000017941 */ /* 0x000fea0003800000 */
.L_x_2434:
[----:B------:R-:W-:Y:S02]  /*9050*/  I2FP.F32.U32 R15, R8 ;  /* 0x00000008000f7245 */ /* 0x000fe40000201000 */
[----:B------:R-:W-:-:S03]  /*9060*/  PRMT R18, R48, 0x7632, R18 ;  /* 0x0000763230127816 */ /* 0x000fc60000000012 */
[----:B------:R-:W-:Y:S02]  /*9070*/  FFMA.FTZ R8, R15, R172, 1.1641532182693481445e-10 ;  /* 0x2f0000000f087423 */ /* 0x000fe400000100ac */
[----:B------:R-:W-:-:S03]  /*9080*/  IMAD.U32 R15, R18, 0x10000, RZ ;  /* 0x00010000120f7824 */ /* 0x000fc600078e00ff */
[----:B------:R-:W-:Y:S01]  /*9090*/  FSETP.GTU.FTZ.AND P3, PT, R8, R141, PT ;  /* 0x0000008d0800720b */ /* 0x000fe20003f7c000 */
[----:B------:R-:W-:Y:S01]  /*90a0*/  FMUL.FTZ R15, R15, R142 ;  /* 0x0000008e0f0f7220 */ /* 0x000fe20000410000 */
[----:B------:R-:W-:-:S04]  /*90b0*/  @P1 PRMT R8, R52, 0x7632, R8 ;  /* 0x0000763234081816 */ /* 0x000fc80000000008 */
[----:B------:R-:W-:-:S05]  /*90c0*/  FSEL R15, R15, RZ, !P3 ;  /* 0x000000ff0f0f7208 */ /* 0x000fca0005800000 */
[----:B------:R-:W-:Y:S01]  /*90d0*/  FADD.FTZ R128, R128, R15 ;  /* 0x0000000f80807221 */ /* 0x000fe20000010000 */
[----:B------:R-:W-:Y:S02]  /*90e0*/  @P1 SHF.L.U32 R15, R8, 0x10, RZ ;  /* 0x00000010080f1819 */ /* 0x000fe400000006ff */
[----:B------:R-:W-:-:S03]  /*90f0*/  SEL R8, RZ, 0x1, P3 ;  /* 0x00000001ff087807 */ /* 0x000fc60001800000 */
[----:B------:R-:W-:-:S07]  /*9100*/  @P1 FADD.FTZ R128, R128, R15 ;  /* 0x0000000f80801221 */ /* 0x000fce0000010000 */
.L_x_2430:
        /* <DEDUP_REMOVED lines=12> */
.L_x_2439:
[----:B------:R-:W-:-:S07]  /*91d0*/  IMAD.MOV.U32 R15, RZ, RZ, R44 ;  /* 0x000000ffff0f7224 */ /* 0x000fce00078e002c */
.L_x_2440:
[----:B------:R-:W-:Y:S05]  /*91e0*/  BSYNC B1 ;  /* 0x0000000000017941 */ /* 0x000fea0003800000 */
.L_x_2438:
        /* <DEDUP_REMOVED lines=16> */
.L_x_2444:
[----:B------:R-:W-:Y:S05]  /*92f0*/  BSYNC B2 ;  /* 0x0000000000027941 */ /* 0x000fea0003800000 */
.L_x_2443:
        /* <DEDUP_REMOVED lines=42> */
.L_x_2442:
[----:B------:R-:W-:Y:S05]  /*95a0*/  BSYNC B1 ;  /* 0x0000000000017941 */ /* 0x000fea0003800000 */
.L_x_2441:
        /* <DEDUP_REMOVED lines=16> */
.L_x_2445:
        /* <DEDUP_REMOVED lines=12> */
.L_x_2448:
[----:B------:R-:W-:-:S07]  /*9770*/  IMAD.MOV.U32 R9, RZ, RZ, R44 ;  /* 0x000000ffff097224 */ /* 0x000fce00078e002c */
.L_x_2449:
[----:B------:R-:W-:Y:S05]  /*9780*/  BSYNC B1 ;  /* 0x0000000000017941 */ /* 0x000fea0003800000 */
.L_x_2447:
        /* <DEDUP_REMOVED lines=16> */
.L_x_2453:
[----:B------:R-:W-:Y:S05]  /*9890*/  BSYNC B2 ;  /* 0x0000000000027941 */ /* 0x000fea0003800000 */
.L_x_2452:
        /* <DEDUP_REMOVED lines=39> */
[----:B------:R-:W-:Y:S02]  /*9b10*/  LOP3.LUT R41, R19, UR42, R20, 0x96, !PT ;  /* 0x0000002a13297c12 */ /* 0x000fe4000f8e9614 */
[----:B------:R-:W-:Y:S01]  /*9b20*/  MOV R44, R18 ;  /* 0x00000012002c7202 */ /* 0x000fe20000000f00 */
[----:B------:R-:W-:Y:S01]  /*9b30*/  IMAD.MOV.U32 R19, RZ, RZ, RZ ;  /* 0x000000ffff137224 */ /* 0x000fe200078e00ff */
[----:B------:R-:W-:-:S07]  /*9b40*/  LOP3.LUT R40, R43, UR43, R40, 0x96, !PT ;  /* 0x0000002b2b287c12 */ /* 0x000fce000f8e9628 */
.L_x_2451:
[----:B------:R-:W-:Y:S05]  /*9b50*/  BSYNC B1 ;  /* 0x0000000000017941 */ /* 0x000fea0003800000 */
.L_x_2450:
[----:B------:R-:W-:-:S05]  /*9b60*/  I2FP.F32.U32 R9, R9 ;  /* 0x0000000900097245 */ /* 0x000fca0000201000 */
[----:B------:R-:W-:Y:S01]  /*9b70*/  FFMA.FTZ R18, R9, R172, 1.1641532182693481445e-10 ;  /* 0x2f00000009127423 */ /* 0x000fe200000100ac */
[----:B------:R-:W-:-:S04]  /*9b80*/  IMAD.U32 R9, R49, 0x10000, RZ ;  /* 0x0001000031097824 */ /* 0x000fc800078e00ff */
[----:B------:R-:W-:Y:S01]  /*9b90*/  FMUL.FTZ R9, R9, R142 ;  /* 0x0000008e09097220 */ /* 0x000fe20000410000 */
[----:B------:R-:W-:-:S04]  /*9ba0*/  FSETP.GTU.FTZ.AND P3, PT, R18, R141, PT ;  /* 0x0000008d1200720b */ /* 0x000fc80003f7c000 */
[----:B------:R-:W-:Y:S02]  /*9bb0*/  FSEL R18, R9, RZ, !P3 ;  /* 0x000000ff09127208 */ /* 0x000fe40005800000 */
[----:B------:R-:W-:-:S03]  /*9bc0*/  SEL R9, RZ, 0x1, P3 ;  /* 0x00000001ff097807 */ /* 0x000fc60001800000 */
[----:B------:R-:W-:Y:S01]  /*9bd0*/  FADD.FTZ R45, R45, R18 ;  /* 0x000000122d2d7221 */ /* 0x000fe20000010000 */
[----:B------:R-:W-:-:S05]  /*9be0*/  @P1 SHF.L.U32 R18, R53, 0x10, RZ ;  /* 0x0000001035121819 */ /* 0x000fca00000006ff */
[----:B------:R-:W-:-:S07]  /*9bf0*/  @P1 FADD.FTZ R45, R18, R45 ;  /* 0x0000002d122d1221 */ /* 0x000fce0000010000 */
.L_x_2446:
        /* <DEDUP_REMOVED lines=12> */
.L_x_2455:
[----:B------:R-:W-:-:S07]  /*9cc0*/  IMAD.MOV.U32 R17, RZ, RZ, R44 ;  /* 0x000000ffff117224 */ /* 0x000fce00078e002c */
.L_x_2456:
[----:B------:R-:W-:Y:S05]  /*9cd0*/  BSYNC B1 ;  /* 0x0000000000017941 */ /* 0x000fea0003800000 */
.L_x_2454:
        /* <DEDUP_REMOVED lines=16> */
.L_x_2460:
[----:B------:R-:W-:Y:S05]  /*9de0*/  BSYNC B2 ;  /* 0x0000000000027941 */ /* 0x000fea0003800000 */
.L_x_2459:
        /* <DEDUP_REMOVED lines=39> */
[----:B------:R-:W-:-:S03]  /*a060*/  LOP3.LUT R41, R19, UR42, R20, 0x96, !PT ;  /* 0x0000002a13297c12 */ /* 0x000fc6000f8e9614 */
[----:B------:R-:W-:Y:S01]  /*a070*/  IMAD.MOV.U32 R44, RZ, RZ, R18 ;  /* 0x000000ffff2c7224 */ /* 0x000fe200078e0012 */
[----:B------:R-:W-:Y:S01]  /*a080*/  LOP3.LUT R40, R43, UR43, R40, 0x96, !PT ;  /* 0x0000002b2b287c12 */ /* 0x000fe2000f8e9628 */
[----:B------:R-:W-:-:S07]  /*a090*/  IMAD.MOV.U32 R18, RZ, RZ, RZ ;  /* 0x000000ffff127224 */ /* 0x000fce00078e00ff */
.L_x_2458:
[----:B------:R-:W-:Y:S05]  /*a0a0*/  BSYNC B1 ;  /* 0x0000000000017941 */ /* 0x000fea0003800000 */
.L_x_2457:
        /* <DEDUP_REMOVED lines=16> */
.L_x_2461:
        /* <DEDUP_REMOVED lines=12> */
.L_x_2464:
[----:B------:R-:W-:-:S07]  /*a270*/  IMAD.MOV.U32 R10, RZ, RZ, R44 ;  /* 0x000000ffff0a7224 */ /* 0x000fce00078e002c */
.L_x_2465:
[----:B------:R-:W-:Y:S05]  /*a280*/  BSYNC B1 ;  /* 0x0000000000017941 */ /* 0x000fea0003800000 */
.L_x_2463:
        /* <DEDUP_REMOVED lines=16> */
.L_x_2469:
[----:B------:R-:W-:Y:S05]  /*a390*/  BSYNC B2 ;  /* 0x0000000000027941 */ /* 0x000fea0003800000 */
.L_x_2468:
        /* <DEDUP_REMOVED lines=42> */
[----:B------:R-:W-:-:S07]  /*a640*/  LOP3.LUT R40, R43, UR43, R40, 0x96, !PT ;  /* 0x0000002b2b287c12 */ /* 0x000fce000f8e9628 */
.L_x_2467:
[----:B------:R-:W-:Y:S05]  /*a650*/  BSYNC B1 ;  /* 0x0000000000017941 */ /* 0x000fea0003800000 */
.L_x_2466:
[----:B------:R-:W-:Y:S02]  /*a660*/  I2FP.F32.U32 R15, R10 ;  /* 0x0000000a000f7245 */ /* 0x000fe40000201000 */
[----:B------:R-:W-:-:S04]  /*a670*/  PRMT R10, R49, 0x7632, R10 ;  /* 0x00007632310a7816 */ /* 0x000fc8000000000a */
[----:B------:R-:W-:Y:S01]  /*a680*/  SHF.L.U32 R19, R10, 0x10, RZ ;  /* 0x000000100a137819 */ /* 0x000fe200000006ff */
[----:B------:R-:W-:Y:S01]  /*a690*/  FFMA.FTZ R10, R15, R172, 1.1641532182693481445e-10 ;  /* 0x2f0000000f0a7423 */ /* 0x000fe200000100ac */
[----:B------:R-:W-:-:S03]  /*a6a0*/  @P1 PRMT R15, R53, 0x7632, R15 ;  /* 0x00007632350f1816 */ /* 0x000fc6000000000f */
[----:B------:R-:W-:Y:S01]  /*a6b0*/  FMUL.FTZ R19, R19, R142 ;  /* 0x0000008e13137220 */ /* 0x000fe20000410000 */
[----:B------:R-:W-:Y:S01]  /*a6c0*/  FSETP.GTU.FTZ.AND P3, PT, R10, R141, PT ;  /* 0x0000008d0a00720b */ /* 0x000fe20003f7c000 */
[----:B------:R-:W-:-:S03]  /*a6d0*/  @P1 IMAD.U32 R15, R15, 0x10000, RZ ;  /* 0x000100000f0f1824 */ /* 0x000fc600078e00ff */
[----:B------:R-:W-:Y:S02]  /*a6e0*/  FSEL R19, R19, RZ, !P3 ;  /* 0x000000ff13137208 */ /* 0x000fe40005800000 */
[----:B------:R-:W-:-:S03]  /*a6f0*/  SEL R10, RZ, 0x1, P3 ;  /* 0x00000001ff0a7807 */ /* 0x000fc60001800000 */
[----:B------:R-:W-:-:S04]  /*a700*/  FADD.FTZ R46, R46, R19 ;  /* 0x000000132e2e7221 */ /* 0x000fc80000010000 */
[----:B------:R-:W-:-:S07]  /*a710*/  @P1 FADD.FTZ R46, R46, R15 ;  /* 0x0000000f2e2e1221 */ /* 0x000fce0000010000 */
.L_x_2462:
        /* <DEDUP_REMOVED lines=12> */
.L_x_2471:
[----:B------:R-:W-:-:S07]  /*a7e0*/  MOV R15, R44 ;  /* 0x0000002c000f7202 */ /* 0x000fce0000000f00 */
.L_x_2472:
[----:B------:R-:W-:Y:S05]  /*a7f0*/  BSYNC B1 ;  /* 0x0000000000017941 */ /* 0x000fea0003800000 */
.L_x_2470:
        /* <DEDUP_REMOVED lines=16> */
.L_x_2476:
[----:B------:R-:W-:Y:S05]  /*a900*/  BSYNC B2 ;  /* 0x0000000000027941 */ /* 0x000fea0003800000 */
.L_x_2475:
        /* <DEDUP_REMOVED lines=39> */
[----:B------:R-:W-:Y:S01]  /*ab80*/  LOP3.LUT R41, R19, UR42, R20, 0x96, !PT ;  /* 0x0000002a13297c12 */ /* 0x000fe2000f8e9614 */
[----:B------:R-:W-:Y:S02]  /*ab90*/  HFMA2.MMA R19, -RZ, RZ, 0, 0 ;  /* 0x00000000ff137435 */ /* 0x000fe400000001ff */
[----:B------:R-:W-:Y:S01]  /*aba0*/  IMAD.MOV.U32 R44, RZ, RZ, R18 ;  /* 0x000000ffff2c7224 */ /* 0x000fe200078e0012 */
[----:B------:R-:W-:-:S08]  /*abb0*/  LOP3.LUT R40, R43, UR43, R40, 0x96, !PT ;  /* 0x0000002b2b287c12 */ /* 0x000fd0000f8e9628 */
.L_x_2474:
[----:B------:R-:W-:Y:S05]  /*abc0*/  BSYNC B1 ;  /* 0x0000000000017941 */ /* 0x000fea0003800000 */
.L_x_2473:
[----:B------:R-:W-:Y:S02]  /*abd0*/  I2FP.F32.U32 R15, R15 ;  /* 0x0000000f000f7245 */ /* 0x000fe40000201000 */
[----:B------:R-:W-:-:S03]  /*abe0*/  LOP3.LUT R7, R7, 0xfffffffd, RZ, 0xc0, !PT ;  /* 0xfffffffd07077812 */ /* 0x000fc600078ec0ff */
[----:B------:R-:W-:Y:S01]  /*abf0*/  FFMA.FTZ R18, R15, R172, 1.1641532182693481445e-10 ;  /* 0x2f0000000f127423 */ /* 0x000fe200000100ac */
[C---:B------:R-:W-:Y:S01]  /*ac00*/  IMAD.U32 R15, R22.reuse, 0x10000, RZ ;  /* 0x00010000160f7824 */ /* 0x040fe200078e00ff */
        /* <DEDUP_REMOVED lines=12> */
.L_x_2477:
        /* <DEDUP_REMOVED lines=12> */
.L_x_2480:
[----:B------:R-:W-:-:S07]  /*ad90*/  MOV R11, R44 ;  /* 0x0000002c000b7202 */ /* 0x000fce0000000f00 */
.L_x_2481:
[----:B------:R-:W-:Y:S05]  /*ada0*/  BSYNC B1 ;  /* 0x0000000000017941 */ /* 0x000fea0003800000 */
.L_x_2479:
        /* <DEDUP_REMOVED lines=16> */
.L_x_2485:
[----:B------:R-:W-:Y:S05]  /*aeb0*/  BSYNC B2 ;  /* 0x0000000000027941 */ /* 0x000fea0003800000 */
.L_x_2484:
        /* <DEDUP_REMOVED lines=41> */
[----:B------:R-:W-:Y:S01]  /*b150*/  HFMA2.MMA R18, -RZ, RZ, 0, 0 ;  /* 0x00000000ff127435 */ /* 0x000fe200000001ff */
[----:B------:R-:W-:-:S10]  /*b160*/  LOP3.LUT R40, R43, UR43, R40, 0x96, !PT ;  /* 0x0000002b2b287c12 */ /* 0x000fd4000f8e9628 */
.L_x_2483:
[----:B------:R-:W-:Y:S05]  /*b170*/  BSYNC B1 ;  /* 0x0000000000017941 */ /* 0x000fea0003800000 */
.L_x_2482:
        /* <DEDUP_REMOVED lines=8> */
[----:B------:R-:W-:-:S04]  /*b200*/  @P1 IMAD.U32 R20, R54, 0x10000, RZ ;  /* 0x0001000036141824 */ /* 0x000fc800078e00ff */
[----:B------:R-:W-:-:S07]  /*b210*/  @P1 FADD.FTZ R47, R20, R47 ;  /* 0x0000002f142f1221 */ /* 0x000fce0000010000 */
.L_x_2478:
        /* <DEDUP_REMOVED lines=12> */
.L_x_2487:
[----:B------:R-:W-:-:S07]  /*b2e0*/  IMAD.MOV.U32 R15, RZ, RZ, R44 ;  /* 0x000000ffff0f7224 */ /* 0x000fce00078e002c */
.L_x_2488:
[----:B------:R-:W-:Y:S05]  /*b2f0*/  BSYNC B1 ;  /* 0x0000000000017941 */ /* 0x000fea0003800000 */
.L_x_2486:
        /* <DEDUP_REMOVED lines=16> */
.L_x_2492:
[----:B------:R-:W-:Y:S05]  /*b400*/  BSYNC B2 ;  /* 0x0000000000027941 */ /* 0x000fea0003800000 */
.L_x_2491:
        /* <DEDUP_REMOVED lines=41> */
[----:B------:R-:W-:Y:S02]  /*b6a0*/  MOV R44, R18 ;  /* 0x00000012002c7202 */ /* 0x000fe40000000f00 */
[----:B------:R-:W-:-:S07]  /*b6b0*/  LOP3.LUT R40, R43, UR43, R40, 0x96, !PT ;  /* 0x0000002b2b287c12 */ /* 0x000fce000f8e9628 */
.L_x_2490:
[----:B------:R-:W-:Y:S05]  /*b6c0*/  BSYNC B1 ;  /* 0x0000000000017941 */ /* 0x000fea0003800000 */
.L_x_2489:
        /* <DEDUP_REMOVED lines=14> */
.L_x_2493:
        /* <DEDUP_REMOVED lines=12> */
.L_x_2496:
[----:B------:R-:W-:-:S07]  /*b870*/  IMAD.MOV.U32 R12, RZ, RZ, R44 ;  /* 0x000000ffff0c7224 */ /* 0x000fce00078e002c */
.L_x_2497:
[----:B------:R-:W-:Y:S05]  /*b880*/  BSYNC B1 ;  /* 0x0000000000017941 */ /* 0x000fea0003800000 */
.L_x_2495:
        /* <DEDUP_REMOVED lines=16> */
.L_x_2501:
[----:B------:R-:W-:Y:S05]  /*b990*/  BSYNC B2 ;  /* 0x0000000000027941 */ /* 0x000fea0003800000 */
.L_x_2500:
        /* <DEDUP_REMOVED lines=39> */
[----:B------:R-:W-:Y:S02]  /*bc10*/  MOV R44, R18 ;  /* 0x00000012002c7202 */ /* 0x000fe40000000f00 */
[----:B------:R-:W-:Y:S01]  /*bc20*/  LOP3.LUT R41, R19, UR42, R20, 0x96, !PT ;  /* 0x0000002a13297c12 */ /* 0x000fe2000f8e9614 */
[----:B------:R-:W-:Y:S01]  /*bc30*/  IMAD.MOV.U32 R18, RZ, RZ, RZ ;  /* 0x000000ffff127224 */ /* 0x000fe200078e00ff */
[----:B------:R-:W-:-:S07]  /*bc40*/  LOP3.LUT R40, R43, UR43, R40, 0x96, !PT ;  /* 0x0000002b2b287c12 */ /* 0x000fce000f8e9628 */
.L_x_2499:
[----:B------:R-:W-:Y:S05]  /*bc50*/  BSYNC B1 ;  /* 0x0000000000017941 */ /* 0x000fea0003800000 */
.L_x_2498:
        /* <DEDUP_REMOVED lines=12> */
.L_x_2494:
        /* <DEDUP_REMOVED lines=12> */
.L_x_2503:
[----:B------:R-:W-:-:S07]  /*bde0*/  IMAD.MOV.U32 R15, RZ, RZ, R44 ;  /* 0x000000ffff0f7224 */ /* 0x000fce00078e002c */
.L_x_2504:
[----:B------:R-:W-:Y:S05]  /*bdf0*/  BSYNC B1 ;  /* 0x0000000000017941 */ /* 0x000fea0003800000 */
.L_x_2502:
        /* <DEDUP_REMOVED lines=16> */
.L_x_2508:
[----:B------:R-:W-:Y:S05]  /*bf00*/  BSYNC B2 ;  /* 0x0000000000027941 */ /* 0x000fea0003800000 */
.L_x_2507:
        /* <DEDUP_REMOVED lines=43> */
.L_x_2506:
[----:B------:R-:W-:Y:S05]  /*c1c0*/  BSYNC B1 ;  /* 0x0000000000017941 */ /* 0x000fea0003800000 */
.L_x_2505:
[----:B------:R-:W-:Y:S02]  /*c1d0*/  I2FP.F32.U32 R15, R15 ;  /* 0x0000000f000f7245 */ /* 0x000fe40000201000 */
[----:B------:R-:W-:-:S03]  /*c1e0*/  SHF.L.U32 R19, R23, 0x10, RZ ;  /* 0x0000001017137819 */ /* 0x000fc600000006ff */
[----:B------:R-:W-:Y:S01]  /*c1f0*/  FFMA.FTZ R18, R15, R172, 1.1641532182693481445e-10 ;  /* 0x2f0000000f127423 */ /* 0x000fe200000100ac */
[----:B------:R-:W-:Y:S01]  /*c200*/  PRMT R15, R23, 0x7632, R15 ;  /* 0x00007632170f7816 */ /* 0x000fe2000000000f */
        /* <DEDUP_REMOVED lines=10> */
.L_x_2509:
        /* <DEDUP_REMOVED lines=12> */
.L_x_2512:
[----:B------:R-:W-:-:S07]  /*c370*/  IMAD.MOV.U32 R13, RZ, RZ, R44 ;  /* 0x000000ffff0d7224 */ /* 0x000fce00078e002c */
.L_x_2513:
[----:B------:R-:W-:Y:S05]  /*c380*/  BSYNC B1 ;  /* 0x0000000000017941 */ /* 0x000fea0003800000 */
.L_x_2511:
        /* <DEDUP_REMOVED lines=16> */
.L_x_2517:
[----:B------:R-:W-:Y:S05]  /*c490*/  BSYNC B2 ;  /* 0x0000000000027941 */ /* 0x000fea0003800000 */
.L_x_2516:
        /* <DEDUP_REMOVED lines=43> */
.L_x_2515:
[----:B------:R-:W-:Y:S05]  /*c750*/  BSYNC B1 ;  /* 0x0000000000017941 */ /* 0x000fea0003800000 */
.L_x_2514:
[----:B------:R-:W-:-:S05]  /*c760*/  I2FP.F32.U32 R13, R13 ;  /* 0x0000000d000d7245 */ /* 0x000fca0000201000 */
[----:B------:R-:W-:Y:S01]  /*c770*/  FFMA.FTZ R18, R13, R172, 1.1641532182693481445e-10 ;  /* 0x2f0000000d127423 */ /* 0x000fe200000100ac */
[----:B------:R-:W-:-:S04]  /*c780*/  SHF.L.U32 R13, R51, 0x10, RZ ;  /* 0x00000010330d7819 */ /* 0x000fc800000006ff */
[----:B------:R-:W-:Y:S01]  /*c790*/  FSETP.GTU.FTZ.AND P5, PT, R18, R141, PT ;  /* 0x0000008d1200720b */ /* 0x000fe20003fbc000 */
[----:B------:R-:W-:-:S05]  /*c7a0*/  FMUL.FTZ R13, R13, R142 ;  /* 0x0000008e0d0d7220 */ /* 0x000fca0000410000 */
[----:B------:R-:W-:Y:S02]  /*c7b0*/  FSEL R18, R13, RZ, !P5 ;  /* 0x000000ff0d127208 */ /* 0x000fe40006800000 */
[----:B------:R-:W-:-:S03]  /*c7c0*/  SEL R13, RZ, 0x1, P5 ;  /* 0x00000001ff0d7807 */ /* 0x000fc60002800000 */
[----:B------:R-:W-:Y:S01]  /*c7d0*/  FADD.FTZ R125, R125, R18 ;  /* 0x000000127d7d7221 */ /* 0x000fe20000010000 */
[----:B------:R-:W-:-:S04]  /*c7e0*/  @P1 IMAD.U32 R18, R55, 0x10000, RZ ;  /* 0x0001000037121824 */ /* 0x000fc800078e00ff */
[----:B------:R-:W-:-:S07]  /*c7f0*/  @P1 FADD.FTZ R125, R18, R125 ;  /* 0x0000007d127d1221 */ /* 0x000fce0000010000 */
.L_x_2510:
        /* <DEDUP_REMOVED lines=12> */
.L_x_2519:
[----:B------:R-:W-:-:S07]  /*c8c0*/  MOV R17, R44 ;  /* 0x0000002c00117202 */ /* 0x000fce0000000f00 */
.L_x_2520:
[----:B------:R-:W-:Y:S05]  /*c8d0*/  BSYNC B1 ;  /* 0x0000000000017941 */ /* 0x000fea0003800000 */
.L_x_2518:
        /* <DEDUP_REMOVED lines=16> */
.L_x_2524:
[----:B------:R-:W-:Y:S05]  /*c9e0*/  BSYNC B2 ;  /* 0x0000000000027941 */ /* 0x000fea0003800000 */
.L_x_2523:
        /* <DEDUP_REMOVED lines=43> */
.L_x_2522:
[----:B------:R-:W-:Y:S05]  /*cca0*/  BSYNC B1 ;  /* 0x0000000000017941 */ /* 0x000fea0003800000 */
.L_x_2521:
        /* <DEDUP_REMOVED lines=9> */
[----:B------:R-:W-:Y:S01]  /*cd40*/  PRMT R15, R55, 0x7632, R15 ;  /* 0x00007632370f7816 */ /* 0x000fe2000000000f */
[----:B------:R-:W-:-:S03]  /*cd50*/  IMAD.MOV.U32 R17, RZ, RZ, R18 ;  /* 0x000000ffff117224 */ /* 0x000fc600078e0012 */
[----:B------:R-:W-:-:S05]  /*cd60*/  SHF.L.U32 R15, R15, 0x10, RZ ;  /* 0x000000100f0f7819 */ /* 0x000fca00000006ff */
[----:B------:R-:W-:Y:S01]  /*cd70*/  FADD.FTZ R126, R126, R15 ;  /* 0x0000000f7e7e7221 */ /* 0x000fe20000010000 */
[----:B------:R-:W-:Y:S06]  /*cd80*/  BRA `(.L_x_2526) ;  /* 0x0000000400647947 */ /* 0x000fec0003800000 */
.L_x_2525:
        /* <DEDUP_REMOVED lines=12> */
.L_x_2528:
[----:B------:R-:W-:-:S07]  /*ce50*/  MOV R22, R44 ;  /* 0x0000002c00167202 */ /* 0x000fce0000000f00 */
.L_x_2529:
[----:B------:R-:W-:Y:S05]  /*ce60*/  BSYNC B1 ;  /* 0x0000000000017941 */ /* 0x000fea0003800000 */
.L_x_2527:
        /* <DEDUP_REMOVED lines=8> */
[----:B------:R-:W-:Y:S01]  /*cef0*/  VIADD R3, R3, 0x1 ;  /* 0x0000000103037836 */ /* 0x000fe20000000000 */
[----:B------:R-:W-:-:S04]  /*cf00*/  P2R R15, PR, RZ, 0x1 ;  /* 0x00000001ff0f7803 */ /* 0x000fc80000000000 */
[----:B------:R-:W-:-:S13]  /*cf10*/  ISETP.NE.AND P6, PT, R3, RZ, PT ;  /* 0x000000ff0300720c */ /* 0x000fda0003fc5270 */
[----:B------:R-:W-:Y:S01]  /*cf20*/  @!P6 IADD3 R0, R0, 0x1, RZ ;  /* 0x000000010000e810 */ /* 0x000fe20007ffe0ff */
[----:B------:R-:W-:Y:S02]  /*cf30*/  @!P6 VIADD R17, R5, 0x1 ;  /* 0x000000010511e836 */ /* 0x000fe40000000000 */
[----:B------:R-:W-:Y:S01]  /*cf40*/  @!P6 IMAD.MOV.U32 R3, RZ, RZ, RZ ;  /* 0x000000ffff03e224 */ /* 0x000fe200078e00ff */
[----:B------:R-:W-:-:S13]  /*cf50*/  ISETP.NE.AND P0, PT, R0, RZ, !P6 ;  /* 0x000000ff0000720c */ /* 0x000fda0007705270 */
[----:B------:R-:W-:Y:S01]  /*cf60*/  @P0 IMAD.MOV R17, RZ, RZ, R5 ;  /* 0x000000ffff110224 */ /* 0x000fe200078e0205 */
[----:B------:R-:W-:-:S04]  /*cf70*/  ISETP.NE.AND P0, PT, R15, RZ, PT ;  /* 0x000000ff0f00720c */ /* 0x000fc80003f05270 */
[----:B------:R-:W-:-:S09]  /*cf80*/  @!P6 MOV R5, R17 ;  /* 0x000000110005e202 */ /* 0x000fd20000000f00 */
.L_x_2533:
[----:B------:R-:W-:Y:S05]  /*cf90*/  BSYNC B2 ;  /* 0x0000000000027941 */ /* 0x000fea0003800000 */
.L_x_2532:
        /* <DEDUP_REMOVED lines=13> */
[----:B------:R-:W-:Y:S01]  /*d070*/  IMAD.WIDE.U32 R14, R17, -0x326172a9, RZ ;  /* 0xcd9e8d57110e7825 */ /* 0x000fe200078e00ff */
[----:B------:R-:W-:-:S04]  /*d080*/  HFMA2.MMA R17, -RZ, RZ, 0, 0 ;  /* 0x00000000ff117435 */ /* 0x000fc800000001ff */
        /* <DEDUP_REMOVED lines=28> */
.L_x_2531:
[----:B------:R-:W-:Y:S05]  /*d250*/  BSYNC B1 ;  /* 0x0000000000017941 */ /* 0x000fea0003800000 */
.L_x_2530:
[----:B------:R-:W-:Y:S02]  /*d260*/  PRMT R14, R51, 0x7632, R14 ;  /* 0x00007632330e7816 */ /* 0x000fe4000000000e */
[----:B------:R-:W-:-:S03]  /*d270*/  I2FP.F32.U32 R15, R22 ;  /* 0x00000016000f7245 */ /* 0x000fc60000201000 */
[----:B------:R-:W-:Y:S02]  /*d280*/  IMAD.U32 R19, R14, 0x10000, RZ ;  /* 0x000100000e137824 */ /* 0x000fe400078e00ff */
[----:B------:R-:W-:Y:S01]  /*d290*/  FFMA.FTZ R14, R15, R172, 1.1641532182693481445e-10 ;  /* 0x2f0000000f0e7423 */ /* 0x000fe200000100ac */
[----:B------:R-:W-:Y:S01]  /*d2a0*/  @P1 PRMT R15, R55, 0x7632, R15 ;  /* 0x00007632370f1816 */ /* 0x000fe2000000000f */
[----:B------:R-:W-:-:S03]  /*d2b0*/  FMUL.FTZ R19, R19, R142 ;  /* 0x0000008e13137220 */ /* 0x000fc60000410000 */
[----:B------:R-:W-:Y:S01]  /*d2c0*/  FSETP.GTU.FTZ.AND P6, PT, R14, R141, PT ;  /* 0x0000008d0e00720b */ /* 0x000fe20003fdc000 */
[----:B------:R-:W-:-:S03]  /*d2d0*/  @P1 IMAD.U32 R15, R15, 0x10000, RZ ;  /* 0x000100000f0f1824 */ /* 0x000fc600078e00ff */
[----:B------:R-:W-:Y:S02]  /*d2e0*/  FSEL R19, R19, RZ, !P6 ;  /* 0x000000ff13137208 */ /* 0x000fe40007000000 */
[----:B------:R-:W-:-:S03]  /*d2f0*/  SEL R14, RZ, 0x1, P6 ;  /* 0x00000001ff0e7807 */ /* 0x000fc60003000000 */
[----:B------:R-:W-:-:S04]  /*d300*/  FADD.FTZ R126, R126, R19 ;  /* 0x000000137e7e7221 */ /* 0x000fc80000010000 */
[----:B------:R-:W-:-:S07]  /*d310*/  @P1 FADD.FTZ R126, R126, R15 ;  /* 0x0000000f7e7e1221 */ /* 0x000fce0000010000 */
.L_x_2526:
[----:B------:R-:W0:Y:S01]  /*d320*/  LDC.64 R168, c[0x0][0x238] ;  /* 0x00008e00ffa87b82 */ /* 0x000e220000000a00 */
[----:B------:R-:W-:Y:S02]  /*d330*/  LOP3.LUT R7, R7, 0xffffffbf, RZ, 0xc0, !PT ;  /* 0xffffffbf07077812 */ /* 0x000fe400078ec0ff */
[----:B------:R-:W-:Y:S02]  /*d340*/  SEL R15, RZ, 0x1000000, P5 ;  /* 0x01000000ff0f7807 */ /* 0x000fe40002800000 */
[----:B------:R-:W-:Y:S02]  /*d350*/  @P1 LOP3.LUT R7, R7, 0x40, RZ, 0xfc, !PT ;  /* 0x0000004007071812 */ /* 0x000fe400078efcff */
[----:B------:R-:W-:Y:S01]  /*d360*/  SEL R24, RZ, 0x10000, P4 ;  /* 0x00010000ff187807 */ /* 0x000fe20002000000 */
[----:B------:R-:W1:Y:S01]  /*d370*/  LDC.64 R166, c[0x0][0x240] ;  /* 0x00009000ffa67b82 */ /* 0x000e620000000a00 */
[----:B------:R-:W-:Y:S02]  /*d380*/  LOP3.LUT P1, RZ, R7, 0x4, RZ, 0xc0, !PT ;  /* 0x0000000407ff7812 */ /* 0x000fe4000782c0ff */
[----:B------:R-:W-:-:S02]  /*d390*/  F2FP.BF16.F32.PACK_AB R23, R126, R125 ;  /* 0x0000007d7e17723e */ /* 0x000fc400000010ff */
[----:B------:R-:W-:Y:S02]  /*d3a0*/  F2FP.BF16.F32.PACK_AB R22, R124, R47 ;  /* 0x0000002f7c16723e */ /* 0x000fe400000010ff */
[----:B------:R-:W-:Y:S02]  /*d3b0*/  F2FP.BF16.F32.PACK_AB R21, R46, R45 ;  /* 0x0000002d2e15723e */ /* 0x000fe400000010ff */
[----:B------:R-:W-:Y:S02]  /*d3c0*/  F2FP.BF16.F32.PACK_AB R20, R128, R127 ;  /* 0x0000007f8014723e */ /* 0x000fe400000010ff */
[----:B------:R-:W-:Y:S02]  /*d3d0*/  SEL R25, RZ, 0x100, P3 ;  /* 0x00000100ff197807 */ /* 0x000fe40001800000 */
[C---:B------:R-:W-:Y:S02]  /*d3e0*/  LOP3.LUT P4, RZ, R7.reuse, 0x10, RZ, 0xc0, !PT ;  /* 0x0000001007ff7812 */ /* 0x040fe4000788c0ff */
[----:B------:R-:W-:Y:S01]  /*d3f0*/  LOP3.LUT P3, RZ, R7, 0x8, RZ, 0xc0, !PT ;  /* 0x0000000807ff7812 */ /* 0x000fe2000786c0ff */
[----:B0-----:R-:W-:Y:S01]  /*d400*/  IMAD.WIDE.U32 R18, R16, 0x10, R168 ;  /* 0x0000001010127825 */ /* 0x001fe200078e00a8 */
[----:B------:R-:W-:-:S02]  /*d410*/  SEL R26, RZ, 0x1, P1 ;  /* 0x00000001ff1a7807 */ /* 0x000fc40000800000 */
[----:B------:R-:W-:Y:S02]  /*d420*/  LOP3.LUT P5, RZ, R7, 0x2, RZ, 0xc0, !PT ;  /* 0x0000000207ff7812 */ /* 0x000fe400078ac0ff */
[----:B------:R-:W-:Y:S01]  /*d430*/  LOP3.LUT R15, R25, R15, R24, 0xfe, !PT ;  /* 0x0000000f190f7212 */ /* 0x000fe200078efe18 */
[----:B------:R0:W-:Y:S01]  /*d440*/  STG.E.128 desc[UR6][R18.64], R20 ;  /* 0x0000001412007986 */ /* 0x0001e2000c101d06 */
[----:B------:R-:W-:Y:S02]  /*d450*/  SEL R27, RZ, 0x1, P3 ;  /* 0x00000001ff1b7807 */ /* 0x000fe40001800000 */
[----:B------:R-:W-:Y:S02]  /*d460*/  SEL R25, RZ, 0x1, P4 ;  /* 0x00000001ff197807 */ /* 0x000fe40002000000 */
[----:B------:R-:W-:Y:S02]  /*d470*/  SEL R24, RZ, 0x1, P5 ;  /* 0x00000001ff187807 */ /* 0x000fe40002800000 */
[----:B------:R-:W-:-:S02]  /*d480*/  LOP3.LUT P6, RZ, R7, 0x20, RZ, 0xc0, !PT ;  /* 0x0000002007ff7812 */ /* 0x000fc400078cc0ff */
[----:B------:R-:W-:Y:S01]  /*d490*/  LOP3.LUT P1, RZ, R7, 0x40, RZ, 0xc0, !PT ;  /* 0x0000004007ff7812 */ /* 0x000fe2000782c0ff */
[----:B0-----:R-:W-:-:S04]  /*d4a0*/  IMAD.WIDE.U32 R18, R26, 0x1000000, RZ ;  /* 0x010000001a127825 */ /* 0x001fc800078e00ff */
[----:B------:R-:W-:Y:S01]  /*d4b0*/  IMAD.WIDE.U32 R20, R27, 0x10000, RZ ;  /* 0x000100001b147825 */ /* 0x000fe200078e00ff */
[----:B------:R-:W-:-:S03]  /*d4c0*/  LOP3.LUT R15, R19, R15, R24, 0xfe, !PT ;  /* 0x0000000f130f7212 */ /* 0x000fc600078efe18 */
[----:B------:R-:W-:-:S05]  /*d4d0*/  IMAD.WIDE.U32 R22, R25, 0x100, RZ ;  /* 0x0000010019167825 */ /* 0x000fca00078e00ff */
[----:B------:R-:W-:Y:S02]  /*d4e0*/  LOP3.LUT R21, R23, R15, R21, 0xfe, !PT ;  /* 0x0000000f17157212 */ /* 0x000fe400078efe15 */
[----:B------:R-:W-:Y:S02]  /*d4f0*/  LOP3.LUT R18, R22, R18, R20, 0xfe, !PT ;  /* 0x0000001216127212 */ /* 0x000fe400078efe14 */
[----:B------:R-:W-:-:S04]  /*d500*/  SEL R15, RZ, 0x1, P6 ;  /* 0x00000001ff0f7807 */ /* 0x000fc80003000000 */
[----:B------:R-:W-:Y:S01]  /*d510*/  LOP3.LUT R20, R18, R15, RZ, 0xfc, !PT ;  /* 0x0000000f12147212 */ /* 0x000fe200078efcff */
[----:B-1----:R-:W-:-:S05]  /*d520*/  IMAD.WIDE.U32 R18, R16, 0x8, R166 ;  /* 0x0000000810127825 */ /* 0x002fca00078e00a6 */
[----:B------:R0:W-:Y:S01]  /*d530*/  STG.E.64 desc[UR6][R18.64], R20 ;  /* 0x0000001412007986 */ /* 0x0001e2000c101b06 */
[----:B------:R-:W-:Y:S05]  /*d540*/  @!P0 BRA `(.L_x_2534) ;  /* 0x0000000000508947 */ /* 0x000fea0003800000 */
[----:B------:R-:W-:Y:S02]  /*d550*/  SHF.L.U32 R15, R13, 0x10, RZ ;  /* 0x000000100d0f7819 */ /* 0x000fe400000006ff */
[----:B0-----:R-:W-:Y:S02]  /*d560*/  LOP3.LUT R19, R10, 0xff, RZ, 0xc0, !PT ;  /* 0x000000ff0a137812 */ /* 0x001fe400078ec0ff */
[----:B------:R-:W-:Y:S02]  /*d570*/  LOP3.LUT R18, R15, 0xff0000, RZ, 0xc0, !PT ;  /* 0x00ff00000f127812 */ /* 0x000fe400078ec0ff */
[----:B------:R-:W-:Y:S02]  /*d580*/  LOP3.LUT R15, R14, 0xffff, RZ, 0xc0, !PT ;  /* 0x0000ffff0e0f7812 */ /* 0x000fe400078ec0ff */
[----:B------:R-:W-:Y:S02]  /*d590*/  LOP3.LUT R20, R9, 0xff, RZ, 0xc0, !PT ;  /* 0x000000ff09147812 */ /* 0x000fe400078ec0ff */
[----:B------:R-:W-:-:S02]  /*d5a0*/  PRMT R15, R18, 0x4210, R15 ;  /* 0x00004210120f7816 */ /* 0x000fc4000000000f */
[----:B------:R-:W-:Y:S01]  /*d5b0*/  PRMT R18, R12, 0x7104, RZ ;  /* 0x000071040c127816 */ /* 0x000fe200000000ff */
[----:B------:R-:W-:Y:S01]  /*d5c0*/  IMAD.WIDE.U32 R20, R20, 0x10000, RZ ;  /* 0x0001000014147825 */ /* 0x000fe200078e00ff */
[----:B------:R-:W-:Y:S02]  /*d5d0*/  LOP3.LUT R22, R8, 0xff, RZ, 0xc0, !PT ;  /* 0x000000ff08167812 */ /* 0x000fe400078ec0ff */
[----:B------:R-:W-:-:S03]  /*d5e0*/  LOP3.LUT R18, R15, 0xff00, R18, 0xf8, !PT ;  /* 0x0000ff000f127812 */ /* 0x000fc600078ef812 */
[----:B------:R-:W-:Y:S01]  /*d5f0*/  IMAD.WIDE.U32 R22, R22, 0x100, RZ ;  /* 0x0000010016167825 */ /* 0x000fe200078e00ff */
[----:B------:R-:W-:-:S03]  /*d600*/  LOP3.LUT R15, R18, 0xff, R11, 0xf8, !PT ;  /* 0x000000ff120f7812 */ /* 0x000fc600078ef80b */
[----:B------:R-:W-:-:S05]  /*d610*/  IMAD.WIDE.U32 R18, R19, 0x1000000, RZ ;  /* 0x0100000013127825 */ /* 0x000fca00078e00ff */
[----:B------:R-:W-:Y:S02]  /*d620*/  LOP3.LUT R15, R21, R15, R19, 0xfe, !PT ;  /* 0x0000000f150f7212 */ /* 0x000fe400078efe13 */
[----:B------:R-:W-:Y:S02]  /*d630*/  LOP3.LUT R20, R22, R18, R20, 0xfe, !PT ;  /* 0x0000001216147212 */ /* 0x000fe400078efe14 */
[----:B------:R-:W0:Y:S01]  /*d640*/  LDC.64 R18, c[0x0][0x248] ;  /* 0x00009200ff127b82 */ /* 0x000e220000000a00 */
[----:B------:R-:W-:Y:S02]  /*d650*/  LOP3.LUT R23, R15, R23, RZ, 0xfc, !PT ;  /* 0x000000170f177212 */ /* 0x000fe400078efcff */
[----:B------:R-:W-:Y:S01]  /*d660*/  LOP3.LUT R22, R20, 0xff, R6, 0xf8, !PT ;  /* 0x000000ff14167812 */ /* 0x000fe200078ef806 */
[----:B0-----:R-:W-:-:S05]  /*d670*/  IMAD.WIDE.U32 R18, R16, 0x8, R18 ;  /* 0x0000000810127825 */ /* 0x001fca00078e0012 */
[----:B------:R1:W-:Y:S02]  /*d680*/  STG.E.64 desc[UR6][R18.64], R22 ;  /* 0x0000001612007986 */ /* 0x0003e4000c101b06 */
.L_x_2534:
[----:B0-----:R-:W0:Y:S01]  /*d690*/  @P0 LDC.64 R20, c[0x0][0x228] ;  /* 0x00008a00ff140b82 */ /* 0x001e220000000a00 */
[----:B------:R-:W-:-:S07]  /*d6a0*/  VIADD R15, R129, 0x40 ;  /* 0x00000040810f7836 */ /* 0x000fce0000000000 */
[----:B-1----:R-:W1:Y:S01]  /*d6b0*/  @P1 LDC.64 R18, c[0x0][0x230] ;  /* 0x00008c00ff121b82 */ /* 0x002e620000000a00 */
[----:B0-----:R-:W-:-:S05]  /*d6c0*/  @P0 IMAD.WIDE.U32 R20, R15, 0x10, R20 ;  /* 0x000000100f140825 */ /* 0x001fca00078e0014 */
[----:B------:R0:W5:Y:S01]  /*d6d0*/  @P0 LDG.E.128 R48, desc[UR6][R20.64] ;  /* 0x0000000614300981 */ /* 0x000162000c1e1d00 */
[----:B------:R-:W-:Y:S01]  /*d6e0*/  ISETP.NE.AND P3, PT, R17, 0x1, PT ;  /* 0x000000011100780c */ /* 0x000fe20003f65270 */
[C---:B-1----:R-:W-:Y:S01]  /*d6f0*/  @P1 IMAD.WIDE.U32 R18, R15.reuse, 0x10, R18 ;  /* 0x000000100f121825 */ /* 0x042fe200078e0012 */
[----:B------:R-:W-:Y:S04]  /*d700*/  BSSY B1, `(.L_x_2535) ;  /* 0x000000f000017945 */ /* 0x000fe80003800000 */
[----:B------:R1:W5:Y:S01]  /*d710*/  @P1 LDG.E.128 R52, desc[UR6][R18.64] ;  /* 0x0000000612341981 */ /* 0x000362000c1e1d00 */
[----:B0-----:R-:W-:-:S06]  /*d720*/  IMAD.WIDE.U32 R20, R15, 0x10, R164 ;  /* 0x000000100f147825 */ /* 0x001fcc00078e00a4 */
[----:B------:R-:W5:Y:S01]  /*d730*/  LDG.E.128 R20, desc[UR6][R20.64] ;  /* 0x0000000614147981 */ /* 0x000f62000c1e1d00 */
[----:B-1----:R-:W-:Y:S01]  /*d740*/  VIADD R18, R17, 0x1 ;  /* 0x0000000111127836 */ /* 0x002fe20000000000 */
[----:B------:R-:W-:Y:S06]  /*d750*/  @!P3 BRA `(.L_x_2536) ;  /* 0x000000000020b947 */ /* 0x000fec0003800000 */
        /* <DEDUP_REMOVED lines=8> */
.L_x_2536:
[----:B------:R-:W-:-:S07]  /*d7e0*/  MOV R28, R44 ;  /* 0x0000002c001c7202 */ /* 0x000fce0000000f00 */
.L_x_2537:
[----:B------:R-:W-:Y:S05]  /*d7f0*/  BSYNC B1 ;  /* 0x0000000000017941 */ /* 0x000fea0003800000 */
.L_x_2535:
        /* <DEDUP_REMOVED lines=16> */
.L_x_2541:
[----:B------:R-:W-:Y:S05]  /*d900*/  BSYNC B2 ;  /* 0x0000000000027941 */ /* 0x000fea0003800000 */
.L_x_2540:
        /* <DEDUP_REMOVED lines=43> */
.L_x_2539:
[----:B------:R-:W-:Y:S05]  /*dbc0*/  BSYNC B1 ;  /* 0x0000000000017941 */ /* 0x000fea0003800000 */
.L_x_2538:
[----:B------:R-:W-:Y:S02]  /*dbd0*/  I2FP.F32.U32 R17, R28 ;  /* 0x0000001c00117245 */ /* 0x000fe40000201000 */
[----:B------:R-:W-:-:S03]  /*dbe0*/  LOP3.LUT R7, R7, 0xffffffdf, RZ, 0xc0, !PT ;  /* 0xffffffdf07077812 */ /* 0x000fc600078ec0ff */
[----:B------:R-:W-:-:S05]  /*dbf0*/  FFMA.FTZ R17, R17, R172, 1.1641532182693481445e-10 ;  /* 0x2f00000011117423 */ /* 0x000fca00000100ac */
[----:B------:R-:W-:Y:S01]  /*dc00*/  FSETP.GTU.FTZ.AND P3, PT, R17, R141, PT ;  /* 0x0000008d1100720b */ /* 0x000fe20003f7c000 */
[C---:B-----5:R-:W-:Y:S01]  /*dc10*/  IMAD.U32 R17, R20.reuse, 0x10000, RZ ;  /* 0x0001000014117824 */ /* 0x060fe200078e00ff */
[----:B------:R-:W-:-:S03]  /*dc20*/  PRMT R20, R20, 0x7632, R20 ;  /* 0x0000763214147816 */ /* 0x000fc60000000014 */
[----:B------:R-:W-:-:S05]  /*dc30*/  FMUL.FTZ R17, R17, R142 ;  /* 0x0000008e11117220 */ /* 0x000fca0000410000 */
[----:B------:R-:W-:-:S03]  /*dc40*/  FSEL R17, R17, RZ, !P3 ;  /* 0x000000ff11117208 */ /* 0x000fc60005800000 */
        /* <DEDUP_REMOVED lines=8> */
.L_x_2542:
        /* <DEDUP_REMOVED lines=12> */
.L_x_2545:
[----:B------:R-:W-:-:S07]  /*dd90*/  MOV R6, R44 ;  /* 0x0000002c00067202 */ /* 0x000fce0000000f00 */
.L_x_2546:
[----:B------:R-:W-:Y:S05]  /*dda0*/  BSYNC B1 ;  /* 0x0000000000017941 */ /* 0x000fea0003800000 */
.L_x_2544:
        /* <DEDUP_REMOVED lines=16> */
.L_x_2550:
[----:B------:R-:W-:Y:S05]  /*deb0*/  BSYNC B2 ;  /* 0x0000000000027941 */ /* 0x000fea0003800000 */
.L_x_2549:
        /* <DEDUP_REMOVED lines=43> */
.L_x_2548:
[----:B------:R-:W-:Y:S05]  /*e170*/  BSYNC B1 ;  /* 0x0000000000017941 */ /* 0x000fea0003800000 */
.L_x_2547:
[----:B------:R-:W-:-:S05]  /*e180*/  I2FP.F32.U32 R6, R6 ;  /* 0x0000000600067245 */ /* 0x000fca0000201000 */
[----:B------:R-:W-:-:S05]  /*e190*/  FFMA.FTZ R6, R6, R172, 1.1641532182693481445e-10 ;  /* 0x2f00000006067423 */ /* 0x000fca00000100ac */
[----:B------:R-:W-:Y:S01]  /*e1a0*/  FSETP.GTU.FTZ.AND P3, PT, R6, R141, PT ;  /* 0x0000008d0600720b */ /* 0x000fe20003f7c000 */
[----:B------:R-:W-:-:S04]  /*e1b0*/  IMAD.U32 R6, R48, 0x10000, RZ ;  /* 0x0001000030067824 */ /* 0x000fc800078e00ff */
[----:B------:R-:W-:-:S05]  /*e1c0*/  FMUL.FTZ R6, R6, R142 ;  /* 0x0000008e06067220 */ /* 0x000fca0000410000 */
[----:B------:R-:W-:-:S05]  /*e1d0*/  FSEL R6, R6, RZ, !P3 ;  /* 0x000000ff06067208 */ /* 0x000fca0005800000 */
[----:B------:R-:W-:Y:S01]  /*e1e0*/  FADD.FTZ R17, R17, R6 ;  /* 0x0000000611117221 */ /* 0x000fe20000010000 */
[----:B------:R-:W-:-:S04]  /*e1f0*/  @P1 IMAD.U32 R6, R52, 0x10000, RZ ;  /* 0x0001000034061824 */ /* 0x000fc800078e00ff */
[----:B------:R-:W-:Y:S01]  /*e200*/  @P1 FADD.FTZ R17, R6, R17 ;  /* 0x0000001106111221 */ /* 0x000fe20000010000 */
[----:B------:R-:W-:-:S07]  /*e210*/  SEL R6, RZ, 0x1, P3 ;  /* 0x00000001ff067807 */ /* 0x000fce0001800000 */
.L_x_2543:
        /* <DEDUP_REMOVED lines=12> */
.L_x_2552:
[----:B------:R-:W-:-:S07]  /*e2e0*/  IMAD.MOV.U32 R28, RZ, RZ, R44 ;  /* 0x000000ffff1c7224 */ /* 0x000fce00078e002c */
.L_x_2553:
[----:B------:R-:W-:Y:S05]  /*e2f0*/  BSYNC B1 ;  /* 0x0000000000017941 */ /* 0x000fea0003800000 */
.L_x_2551:
        /* <DEDUP_REMOVED lines=16> */
.L_x_2557:
[----:B------:R-:W-:Y:S05]  /*e400*/  BSYNC B2 ;  /* 0x0000000000027941 */ /* 0x000fea0003800000 */
.L_x_2556:
        /* <DEDUP_REMOVED lines=43> */
.L_x_2555:
[----:B------:R-:W-:Y:S05]  /*e6c0*/  BSYNC B1 ;  /* 0x0000000000017941 */ /* 0x000fea0003800000 */
.L_x_2554:
        /* <DEDUP_REMOVED lines=16> */
.L_x_2558:
        /* <DEDUP_REMOVED lines=12> */
.L_x_2561:
[----:B------:R-:W-:-:S07]  /*e890*/  IMAD.MOV.U32 R8, RZ, RZ, R44 ;  /* 0x000000ffff087224 */ /* 0x000fce00078e002c */
.L_x_2562:
[----:B------:R-:W-:Y:S05]  /*e8a0*/  BSYNC B1 ;  /* 0x0000000000017941 */ /* 0x000fea0003800000 */
.L_x_2560:
        /* <DEDUP_REMOVED lines=16> */
.L_x_2566:
[----:B------:R-:W-:Y:S05]  /*e9b0*/  BSYNC B2 ;  /* 0x0000000000027941 */ /* 0x000fea0003800000 */
.L_x_2565:
        /* <DEDUP_REMOVED lines=43> */
.L_x_2564:
[----:B------:R-:W-:Y:S05]  /*ec70*/  BSYNC B1 ;  /* 0x0000000000017941 */ /* 0x000fea0003800000 */
.L_x_2563:
[----:B------:R-:W-:-:S05]  /*ec80*/  I2FP.F32.U32 R8, R8 ;  /* 0x0000000800087245 */ /* 0x000fca0000201000 */
[----:B------:R-:W-:-:S05]  /*ec90*/  FFMA.FTZ R8, R8, R172, 1.1641532182693481445e-10 ;  /* 0x2f00000008087423 */ /* 0x000fca00000100ac */
[----:B------:R-:W-:Y:S02]  /*eca0*/  FSETP.GTU.FTZ.AND P3, PT, R8, R141, PT ;  /* 0x0000008d0800720b */ /* 0x000fe40003f7c000 */
[----:B------:R-:W-:-:S05]  /*ecb0*/  PRMT R8, R48, 0x7632, R8 ;  /* 0x0000763230087816 */ /* 0x000fca0000000008 */
[----:B------:R-:W-:-:S04]  /*ecc0*/  IMAD.U32 R8, R8, 0x10000, RZ ;  /* 0x0001000008087824 */ /* 0x000fc800078e00ff */
[----:B------:R-:W-:-:S05]  /*ecd0*/  FMUL.FTZ R8, R8, R142 ;  /* 0x0000008e08087220 */ /* 0x000fca0000410000 */
[----:B------:R-:W-:-:S05]  /*ece0*/  FSEL R8, R8, RZ, !P3 ;  /* 0x000000ff08087208 */ /* 0x000fca0005800000 */
[--C-:B------:R-:W-:Y:S01]  /*ecf0*/  FADD.FTZ R18, R18, R8.reuse ;  /* 0x0000000812127221 */ /* 0x100fe20000010000 */
[----:B------:R-:W-:-:S04]  /*ed00*/  @P1 PRMT R8, R52, 0x7632, R8 ;  /* 0x0000763234081816 */ /* 0x000fc80000000008 */
[----:B------:R-:W-:-:S05]  /*ed10*/  @P1 SHF.L.U32 R8, R8, 0x10, RZ ;  /* 0x0000001008081819 */ /* 0x000fca00000006ff */
[----:B------:R-:W-:Y:S01]  /*ed20*/  @P1 FADD.FTZ R18, R18, R8 ;  /* 0x0000000812121221 */ /* 0x000fe20000010000 */
[----:B------:R-:W-:-:S07]  /*ed30*/  SEL R8, RZ, 0x1, P3 ;  /* 0x00000001ff087807 */ /* 0x000fce0001800000 */
.L_x_2559:
        /* <DEDUP_REMOVED lines=12> */
.L_x_2568:
[----:B------:R-:W-:-:S07]  /*ee00*/  IMAD.MOV.U32 R19, RZ, RZ, R44 ;  /* 0x000000ffff137224 */ /* 0x000fce00078e002c */
.L_x_2569:
[----:B------:R-:W-:Y:S05]  /*ee10*/  BSYNC B1 ;  /* 0x0000000000017941 */ /* 0x000fea0003800000 */
.L_x_2567:
        /* <DEDUP_REMOVED lines=16> */
.L_x_2573:
[----:B------:R-:W-:Y:S05]  /*ef20*/  BSYNC B2 ;  /* 0x0000000000027941 */ /* 0x000fea0003800000 */
.L_x_2572:
        /* <DEDUP_REMOVED lines=43> */
.L_x_2571:
[----:B------:R-:W-:Y:S05]  /*f1e0*/  BSYNC B1 ;  /* 0x0000000000017941 */ /* 0x000fea0003800000 */
.L_x_2570:
[----:B------:R-:W-:Y:S02]  /*f1f0*/  I2FP.F32.U32 R19, R19 ;  /* 0x0000001300137245 */ /* 0x000fe40000201000 */
[----:B------:R-:W-:Y:S02]  /*f200*/  LOP3.LUT R7, R7, 0xfffffff7, RZ, 0xc0, !PT ;  /* 0xfffffff707077812 */ /* 0x000fe400078ec0ff */
[----:B------:R-:W-:Y:S01]  /*f210*/  PRMT R28, R21, 0x7632, R28 ;  /* 0x00007632151c7816 */ /* 0x000fe2000000001c */
[----:B------:R-:W-:-:S05]  /*f220*/  FFMA.FTZ R19, R19, R172, 1.1641532182693481445e-10 ;  /* 0x2f00000013137423 */ /* 0x000fca00000100ac */
[----:B------:R-:W-:Y:S02]  /*f230*/  FSETP.GTU.FTZ.AND P3, PT, R19, R141, PT ;  /* 0x0000008d1300720b */ /* 0x000fe40003f7c000 */
[----:B------:R-:W-:-:S05]  /*f240*/  SHF.L.U32 R19, R21, 0x10, RZ ;  /* 0x0000001015137819 */ /* 0x000fca00000006ff */
[----:B------:R-:W-:-:S05]  /*f250*/  FMUL.FTZ R19, R19, R142 ;  /* 0x0000008e13137220 */ /* 0x000fca0000410000 */
[----:B------:R-:W-:Y:S02]  /*f260*/  FSEL R19, R19, RZ, !P3 ;  /* 0x000000ff13137208 */ /* 0x000fe40005800000 */
        /* <DEDUP_REMOVED lines=8> */
.L_x_2574:
        /* <DEDUP_REMOVED lines=12> */
.L_x_2577:
[----:B------:R-:W-:-:S07]  /*f3b0*/  IMAD.MOV.U32 R9, RZ, RZ, R44 ;  /* 0x000000ffff097224 */ /* 0x000fce00078e002c */
.L_x_2578:
[----:B------:R-:W-:Y:S05]  /*f3c0*/  BSYNC B1 ;  /* 0x0000000000017941 */ /* 0x000fea0003800000 */
.L_x_2576:
        /* <DEDUP_REMOVED lines=16> */
.L_x_2582:
[----:B------:R-:W-:Y:S05]  /*f4d0*/  BSYNC B2 ;  /* 0x0000000000027941 */ /* 0x000fea0003800000 */
.L_x_2581:
        /* <DEDUP_REMOVED lines=43> */
.L_x_2580:
[----:B------:R-:W-:Y:S05]  /*f790*/  BSYNC B1 ;  /* 0x0000000000017941 */ /* 0x000fea0003800000 */
.L_x_2579:
[----:B------:R-:W-:-:S05]  /*f7a0*/  I2FP.F32.U32 R9, R9 ;  /* 0x0000000900097245 */ /* 0x000fca0000201000 */
[----:B------:R-:W-:-:S05]  /*f7b0*/  FFMA.FTZ R9, R9, R172, 1.1641532182693481445e-10 ;  /* 0x2f00000009097423 */ /* 0x000fca00000100ac */
[----:B------:R-:W-:Y:S02]  /*f7c0*/  FSETP.GTU.FTZ.AND P3, PT, R9, R141, PT ;  /* 0x0000008d0900720b */ /* 0x000fe40003f7c000 */
[----:B------:R-:W-:-:S05]  /*f7d0*/  SHF.L.U32 R9, R49, 0x10, RZ ;  /* 0x0000001031097819 */ /* 0x000fca00000006ff */
[----:B------:R-:W-:-:S05]  /*f7e0*/  FMUL.FTZ R9, R9, R142 ;  /* 0x0000008e09097220 */ /* 0x000fca0000410000 */
[----:B------:R-:W-:-:S05]  /*f7f0*/  FSEL R9, R9, RZ, !P3 ;  /* 0x000000ff09097208 */ /* 0x000fca0005800000 */
[----:B------:R-:W-:Y:S01]  /*f800*/  FADD.FTZ R19, R19, R9 ;  /* 0x0000000913137221 */ /* 0x000fe20000010000 */
[----:B------:R-:W-:-:S04]  /*f810*/  @P1 IMAD.U32 R9, R53, 0x10000, RZ ;  /* 0x0001000035091824 */ /* 0x000fc800078e00ff */
[----:B------:R-:W-:Y:S01]  /*f820*/  @P1 FADD.FTZ R19, R9, R19 ;  /* 0x0000001309131221 */ /* 0x000fe20000010000 */
[----:B------:R-:W-:-:S07]  /*f830*/  SEL R9, RZ, 0x1, P3 ;  /* 0x00000001ff097807 */ /* 0x000fce0001800000 */
.L_x_2575:
        /* <DEDUP_REMOVED lines=12> */
.L_x_2584:
[----:B------:R-:W-:-:S07]  /*f900*/  MOV R29, R44 ;  /* 0x0000002c001d7202 */ /* 0x000fce0000000f00 */
.L_x_2585:
[----:B------:R-:W-:Y:S05]  /*f910*/  BSYNC B1 ;  /* 0x0000000000017941 */ /* 0x000fea0003800000 */
.L_x_2583:
        /* <DEDUP_REMOVED lines=16> */
.L_x_2589:
[----:B------:R-:W-:Y:S05]  /*fa20*/  BSYNC B2 ;  /* 0x0000000000027941 */ /* 0x000fea0003800000 */
.L_x_2588:
        /* <DEDUP_REMOVED lines=43> */
.L_x_2587:
[----:B------:R-:W-:Y:S05]  /*fce0*/  BSYNC B1 ;  /* 0x0000000000017941 */ /* 0x000fea0003800000 */
.L_x_2586:
        /* <DEDUP_REMOVED lines=16> */
.L_x_2590:
        /* <DEDUP_REMOVED lines=12> */
.L_x_2593:
[----:B------:R-:W-:-:S07]  /*feb0*/  MOV R10, R44 ;  /* 0x0000002c000a7202 */ /* 0x000fce0000000f00 */
.L_x_2594:
[----:B------:R-:W-:Y:S05]  /*fec0*/  BSYNC B1 ;  /* 0x0000000000017941 */ /* 0x000fea0003800000 */
.L_x_2592:
        /* <DEDUP_REMOVED lines=16> */
.L_x_2598:
[----:B------:R-:W-:Y:S05]  /*ffd0*/  BSYNC B2 ;  /* 0x0000000000027941 */ /* 0x000fea0003800000 */
.L_x_2597:
        /* <DEDUP_REMOVED lines=43> */
.L_x_2596:
[----:B------:R-:W-:Y:S05]  /*10290*/  BSYNC B1 ;  /* 0x0000000000017941 */ /* 0x000fea0003800000 */
.L_x_2595:
        /* <DEDUP_REMOVED lines=8> */
[----:B------:R-:W-:-:S05]  /*10320*/  @P1 PRMT R10, R53, 0x7632, R10 ;  /* 0x00007632350a1816 */ /* 0x000fca000000000a */
[----:B------:R-:W-:-:S04]  /*10330*/  @P1 IMAD.U32 R10, R10, 0x10000, RZ ;  /* 0x000100000a0a1824 */ /* 0x000fc800078e00ff */
[----:B------:R-:W-:Y:S01]  /*10340*/  @P1 FADD.FTZ R20, R20, R10 ;  /* 0x0000000a14141221 */ /* 0x000fe20000010000 */
[----:B------:R-:W-:-:S07]  /*10350*/  SEL R10, RZ, 0x1, P3 ;  /* 0x00000001ff0a7807 */ /* 0x000fce0001800000 */
.L_x_2591:
        /* <DEDUP_REMOVED lines=12> */
.L_x_2600:
[----:B------:R-:W-:-:S07]  /*10420*/  IMAD.MOV.U32 R21, RZ, RZ, R44 ;  /* 0x000000ffff157224 */ /* 0x000fce00078e002c */
.L_x_2601:
[----:B------:R-:W-:Y:S05]  /*10430*/  BSYNC B1 ;  /* 0x0000000000017941 */ /* 0x000fea0003800000 */
.L_x_2599:
        /* <DEDUP_REMOVED lines=16> */
.L_x_2605:
[----:B------:R-:W-:Y:S05]  /*10540*/  BSYNC B2 ;  /* 0x0000000000027941 */ /* 0x000fea0003800000 */
.L_x_2604:
        /* <DEDUP_REMOVED lines=43> */
.L_x_2603:
[----:B------:R-:W-:Y:S05]  /*10800*/  BSYNC B1 ;  /* 0x0000000000017941 */ /* 0x000fea0003800000 */
.L_x_2602:
[----:B------:R-:W-:Y:S02]  /*10810*/  I2FP.F32.U32 R21, R21 ;  /* 0x0000001500157245 */ /* 0x000fe40000201000 */
[----:B------:R-:W-:-:S03]  /*10820*/  LOP3.LUT R7, R7, 0xfffffffd, RZ, 0xc0, !PT ;  /* 0xfffffffd07077812 */ /* 0x000fc600078ec0ff */
[----:B------:R-:W-:-:S05]  /*10830*/  FFMA.FTZ R21, R21, R172, 1.1641532182693481445e-10 ;  /* 0x2f00000015157423 */ /* 0x000fca00000100ac */
[----:B------:R-:W-:Y:S01]  /*10840*/  FSETP.GTU.FTZ.AND P3, PT, R21, R141, PT ;  /* 0x0000008d1500720b */ /* 0x000fe20003f7c000 */
[C---:B------:R-:W-:Y:S01]  /*10850*/  IMAD.U32 R21, R22.reuse, 0x10000, RZ ;  /* 0x0001000016157824 */ /* 0x040fe200078e00ff */
[----:B------:R-:W-:-:S03]  /*10860*/  PRMT R22, R22, 0x7632, R22 ;  /* 0x0000763216167816 */ /* 0x000fc60000000016 */
[----:B------:R-:W-:-:S05]  /*10870*/  FMUL.FTZ R21, R21, R142 ;  /* 0x0000008e15157220 */ /* 0x000fca0000410000 */
[----:B------:R-:W-:-:S03]  /*10880*/  FSEL R21, R21, RZ, !P3 ;  /* 0x000000ff15157208 */ /* 0x000fc60005800000 */
        /* <DEDUP_REMOVED lines=8> */
.L_x_2606:
        /* <DEDUP_REMOVED lines=12> */
.L_x_2609:
[----:B------:R-:W-:-:S07]  /*109d0*/  IMAD.MOV.U32 R11, RZ, RZ, R44 ;  /* 0x000000ffff0b7224 */ /* 0x000fce00078e002c */
.L_x_2610:
[----:B------:R-:W-:Y:S05]  /*109e0*/  BSYNC B1 ;  /* 0x0000000000017941 */ /* 0x000fea0003800000 */
.L_x_2608:
        /* <DEDUP_REMOVED lines=16> */
.L_x_2614:
[----:B------:R-:W-:Y:S05]  /*10af0*/  BSYNC B2 ;  /* 0x0000000000027941 */ /* 0x000fea0003800000 */
.L_x_2613:
        /* <DEDUP_REMOVED lines=43> */
.L_x_2612:
[----:B------:R-:W-:Y:S05]  /*10db0*/  BSYNC B1 ;  /* 0x0000000000017941 */ /* 0x000fea0003800000 */
.L_x_2611:
[----:B------:R-:W-:-:S05]  /*10dc0*/  I2FP.F32.U32 R11, R11 ;  /* 0x0000000b000b7245 */ /* 0x000fca0000201000 */
[----:B------:R-:W-:-:S05]  /*10dd0*/  FFMA.FTZ R11, R11, R172, 1.1641532182693481445e-10 ;  /* 0x2f0000000b0b7423 */ /* 0x000fca00000100ac */
[----:B------:R-:W-:Y:S01]  /*10de0*/  FSETP.GTU.FTZ.AND P3, PT, R11, R141, PT ;  /* 0x0000008d0b00720b */ /* 0x000fe20003f7c000 */
[----:B------:R-:W-:-:S04]  /*10df0*/  IMAD.U32 R11, R50, 0x10000, RZ ;  /* 0x00010000320b7824 */ /* 0x000fc800078e00ff */
[----:B------:R-:W-:-:S05]  /*10e00*/  FMUL.FTZ R11, R11, R142 ;  /* 0x0000008e0b0b7220 */ /* 0x000fca0000410000 */
[----:B------:R-:W-:-:S05]  /*10e10*/  FSEL R11, R11, RZ, !P3 ;  /* 0x000000ff0b0b7208 */ /* 0x000fca0005800000 */
[----:B------:R-:W-:Y:S01]  /*10e20*/  FADD.FTZ R21, R21, R11 ;  /* 0x0000000b15157221 */ /* 0x000fe20000010000 */
[----:B------:R-:W-:-:S05]  /*10e30*/  @P1 SHF.L.U32 R11, R54, 0x10, RZ ;  /* 0x00000010360b1819 */ /* 0x000fca00000006ff */
[----:B------:R-:W-:Y:S01]  /*10e40*/  @P1 FADD.FTZ R21, R11, R21 ;  /* 0x000000150b151221 */ /* 0x000fe20000010000 */
[----:B------:R-:W-:-:S07]  /*10e50*/  SEL R11, RZ, 0x1, P3 ;  /* 0x00000001ff0b7807 */ /* 0x000fce0001800000 */
.L_x_2607:
        /* <DEDUP_REMOVED lines=12> */
.L_x_2616:
[----:B------:R-:W-:-:S07]  /*10f20*/  IMAD.MOV.U32 R30, RZ, RZ, R44 ;  /* 0x000000ffff1e7224 */ /* 0x000fce00078e002c */
.L_x_2617:
[----:B------:R-:W-:Y:S05]  /*10f30*/  BSYNC B1 ;  /* 0x0000000000017941 */ /* 0x000fea0003800000 */
.L_x_2615:
        /* <DEDUP_REMOVED lines=16> */
.L_x_2621:
[----:B------:R-:W-:Y:S05]  /*11040*/  BSYNC B2 ;  /* 0x0000000000027941 */ /* 0x000fea0003800000 */
.L_x_2620:
        /* <DEDUP_REMOVED lines=43> */
.L_x_2619:
[----:B------:R-:W-:Y:S05]  /*11300*/  BSYNC B1 ;  /* 0x0000000000017941 */ /* 0x000fea0003800000 */
.L_x_2618:
        /* <DEDUP_REMOVED lines=14> */
.L_x_2622:
        /* <DEDUP_REMOVED lines=12> */
.L_x_2625:
[----:B------:R-:W-:-:S07]  /*114b0*/  IMAD.MOV.U32 R12, RZ, RZ, R44 ;  /* 0x000000ffff0c7224 */ /* 0x000fce00078e002c */
.L_x_2626:
[----:B------:R-:W-:Y:S05]  /*114c0*/  BSYNC B1 ;  /* 0x0000000000017941 */ /* 0x000fea0003800000 */
.L_x_2624:
        /* <DEDUP_REMOVED lines=16> */
.L_x_2630:
[----:B------:R-:W-:Y:S05]  /*115d0*/  BSYNC B2 ;  /* 0x0000000000027941 */ /* 0x000fea0003800000 */
.L_x_2629:
        /* <DEDUP_REMOVED lines=43> */
.L_x_2628:
[----:B------:R-:W-:Y:S05]  /*11890*/  BSYNC B1 ;  /* 0x0000000000017941 */ /* 0x000fea0003800000 */
.L_x_2627:
[----:B------:R-:W-:-:S05]  /*118a0*/  I2FP.F32.U32 R12, R12 ;  /* 0x0000000c000c7245 */ /* 0x000fca0000201000 */
[----:B------:R-:W-:-:S05]  /*118b0*/  FFMA.FTZ R12, R12, R172, 1.1641532182693481445e-10 ;  /* 0x2f0000000c0c7423 */ /* 0x000fca00000100ac */
[----:B------:R-:W-:Y:S02]  /*118c0*/  FSETP.GTU.FTZ.AND P4, PT, R12, R141, PT ;  /* 0x0000008d0c00720b */ /* 0x000fe40003f9c000 */
[----:B------:R-:W-:-:S04]  /*118d0*/  PRMT R12, R50, 0x7632, R12 ;  /* 0x00007632320c7816 */ /* 0x000fc8000000000c */
[----:B------:R-:W-:-:S05]  /*118e0*/  SHF.L.U32 R12, R12, 0x10, RZ ;  /* 0x000000100c0c7819 */ /* 0x000fca00000006ff */
[----:B------:R-:W-:-:S05]  /*118f0*/  FMUL.FTZ R12, R12, R142 ;  /* 0x0000008e0c0c7220 */ /* 0x000fca0000410000 */
[----:B------:R-:W-:-:S05]  /*11900*/  FSEL R12, R12, RZ, !P4 ;  /* 0x000000ff0c0c7208 */ /* 0x000fca0006000000 */
[--C-:B------:R-:W-:Y:S01]  /*11910*/  FADD.FTZ R22, R22, R12.reuse ;  /* 0x0000000c16167221 */ /* 0x100fe20000010000 */
[----:B------:R-:W-:-:S05]  /*11920*/  @P1 PRMT R12, R54, 0x7632, R12 ;  /* 0x00007632360c1816 */ /* 0x000fca000000000c */
[----:B------:R-:W-:-:S04]  /*11930*/  @P1 IMAD.U32 R12, R12, 0x10000, RZ ;  /* 0x000100000c0c1824 */ /* 0x000fc800078e00ff */
[----:B------:R-:W-:Y:S01]  /*11940*/  @P1 FADD.FTZ R22, R22, R12 ;  /* 0x0000000c16161221 */ /* 0x000fe20000010000 */
[----:B------:R-:W-:-:S07]  /*11950*/  SEL R12, RZ, 0x1, P4 ;  /* 0x00000001ff0c7807 */ /* 0x000fce0002000000 */
.L_x_2623:
        /* <DEDUP_REMOVED lines=12> */
.L_x_2632:
[----:B------:R-:W-:-:S07]  /*11a20*/  MOV R30, R44 ;  /* 0x0000002c001e7202 */ /* 0x000fce0000000f00 */
.L_x_2633:
[----:B------:R-:W-:Y:S05]  /*11a30*/  BSYNC B1 ;  /* 0x0000000000017941 */ /* 0x000fea0003800000 */
.L_x_2631:
        /* <DEDUP_REMOVED lines=16> */
.L_x_2637:
[----:B------:R-:W-:Y:S05]  /*11b40*/  BSYNC B2 ;  /* 0x0000000000027941 */ /* 0x000fea0003800000 */
.L_x_2636:
        /* <DEDUP_REMOVED lines=43> */
.L_x_2635:
[----:B------:R-:W-:Y:S05]  /*11e00*/  BSYNC B1 ;  /* 0x0000000000017941 */ /* 0x000fea0003800000 */
.L_x_2634:
[----:B------:R-:W-:Y:S02]  /*11e10*/  I2FP.F32.U32 R25, R30 ;  /* 0x0000001e00197245 */ /* 0x000fe40000201000 */
[----:B------:R-:W-:-:S03]  /*11e20*/  PRMT R30, R23, 0x7632, R30 ;  /* 0x00007632171e7816 */ /* 0x000fc6000000001e */
[----:B------:R-:W-:-:S05]  /*11e30*/  FFMA.FTZ R25, R25, R172, 1.1641532182693481445e-10 ;  /* 0x2f00000019197423 */ /* 0x000fca00000100ac */
[----:B------:R-:W-:Y:S01]  /*11e40*/  FSETP.GTU.FTZ.AND P4, PT, R25, R141, PT ;  /* 0x0000008d1900720b */ /* 0x000fe20003f9c000 */
[----:B------:R-:W-:-:S04]  /*11e50*/  IMAD.U32 R25, R23, 0x10000, RZ ;  /* 0x0001000017197824 */ /* 0x000fc800078e00ff */
[----:B------:R-:W-:-:S05]  /*11e60*/  FMUL.FTZ R25, R25, R142 ;  /* 0x0000008e19197220 */ /* 0x000fca0000410000 */
        /* <DEDUP_REMOVED lines=8> */
.L_x_2638:
        /* <DEDUP_REMOVED lines=12> */
.L_x_2641:
[----:B------:R-:W-:-:S07]  /*11fb0*/  MOV R13, R44 ;  /* 0x0000002c000d7202 */ /* 0x000fce0000000f00 */
.L_x_2642:
[----:B------:R-:W-:Y:S05]  /*11fc0*/  BSYNC B1 ;  /* 0x0000000000017941 */ /* 0x000fea0003800000 */
.L_x_2640:
        /* <DEDUP_REMOVED lines=16> */
.L_x_2646:
[----:B------:R-:W-:Y:S05]  /*120d0*/  BSYNC B2 ;  /* 0x0000000000027941 */ /* 0x000fea0003800000 */
.L_x_2645:
        /* <DEDUP_REMOVED lines=43> */
.L_x_2644:
[----:B------:R-:W-:Y:S05]  /*12390*/  BSYNC B1 ;  /* 0x0000000000017941 */ /* 0x000fea0003800000 */
.L_x_2643:
        /* <DEDUP_REMOVED lines=10> */
.L_x_2639:
        /* <DEDUP_REMOVED lines=12> */
.L_x_2648:
[----:B------:R-:W-:-:S07]  /*12500*/  IMAD.MOV.U32 R31, RZ, RZ, R44 ;  /* 0x000000ffff1f7224 */ /* 0x000fce00078e002c */
.L_x_2649:
[----:B------:R-:W-:Y:S05]  /*12510*/  BSYNC B1 ;  /* 0x0000000000017941 */ /* 0x000fea0003800000 */
.L_x_2647:
        /* <DEDUP_REMOVED lines=16> */
.L_x_2653:
[----:B------:R-:W-:Y:S05]  /*12620*/  BSYNC B2 ;  /* 0x0000000000027941 */ /* 0x000fea0003800000 */
.L_x_2652:
        /* <DEDUP_REMOVED lines=43> */
.L_x_2651:
[----:B------:R-:W-:Y:S05]  /*128e0*/  BSYNC B1 ;  /* 0x0000000000017941 */ /* 0x000fea0003800000 */
.L_x_2650:
        /* <DEDUP_REMOVED lines=14> */
.L_x_2654:
        /* <DEDUP_REMOVED lines=12> */
.L_x_2657:
[----:B------:R-:W-:-:S07]  /*12a90*/  IMAD.MOV.U32 R14, RZ, RZ, R44 ;  /* 0x000000ffff0e7224 */ /* 0x000fce00078e002c */
.L_x_2658:
[----:B------:R-:W-:Y:S05]  /*12aa0*/  BSYNC B1 ;  /* 0x0000000000017941 */ /* 0x000fea0003800000 */
.L_x_2656:
        /* <DEDUP_REMOVED lines=9> */
[----:B------:R-:W-:Y:S02]  /*12b40*/  LOP3.LUT R7, R7, 0xffffffbf, RZ, 0xc0, !PT ;  /* 0xffffffbf07077812 */ /* 0x000fe400078ec0ff */
[----:B------:R-:W-:Y:S02]  /*12b50*/  ISETP.NE.AND P6, PT, R3, RZ, PT ;  /* 0x000000ff0300720c */ /* 0x000fe40003fc5270 */
[----:B------:R-:W-:-:S11]  /*12b60*/  @P0 LOP3.LUT R7, R7, 0x40, RZ, 0xfc, !PT ;  /* 0x0000004007070812 */ /* 0x000fd600078efcff */
[----:B------:R-:W-:Y:S02]  /*12b70*/  @!P6 VIADD R0, R0, 0x1 ;  /* 0x000000010000e836 */ /* 0x000fe40000000000 */
[----:B------:R-:W-:Y:S02]  /*12b80*/  @!P6 VIADD R25, R5, 0x1 ;  /* 0x000000010519e836 */ /* 0x000fe40000000000 */
[----:B------:R-:W-:Y:S01]  /*12b90*/  @!P6 IMAD.MOV.U32 R3, RZ, RZ, RZ ;  /* 0x000000ffff03e224 */ /* 0x000fe200078e00ff */
[----:B------:R-:W-:-:S13]  /*12ba0*/  ISETP.NE.AND P0, PT, R0, RZ, !P6 ;  /* 0x000000ff0000720c */ /* 0x000fda0007705270 */
[----:B------:R-:W-:Y:S02]  /*12bb0*/  @P0 IADD3 R25, R5, RZ, RZ ;  /* 0x000000ff05190210 */ /* 0x000fe40007ffe0ff */
[----:B------:R-:W-:-:S03]  /*12bc0*/  LOP3.LUT P0, RZ, R7, 0x40, RZ, 0xc0, !PT ;  /* 0x0000004007ff7812 */ /* 0x000fc6000780c0ff */
[----:B------:R-:W-:-:S10]  /*12bd0*/  @!P6 IMAD.MOV.U32 R5, RZ, RZ, R25 ;  /* 0x000000ffff05e224 */ /* 0x000fd400078e0019 */
.L_x_2662:
[----:B------:R-:W-:Y:S05]  /*12be0*/  BSYNC B2 ;  /* 0x0000000000027941 */ /* 0x000fea0003800000 */
.L_x_2661:
        /* <DEDUP_REMOVED lines=43> */
.L_x_2660:
[----:B------:R-:W-:Y:S05]  /*12ea0*/  BSYNC B1 ;  /* 0x0000000000017941 */ /* 0x000fea0003800000 */
.L_x_2659:
        /* <DEDUP_REMOVED lines=12> */
.L_x_2655:
[----:B------:R-:W-:Y:S01]  /*12f70*/  LOP3.LUT R7, R7, 0xffffffbf, RZ, 0xc0, !PT ;  /* 0xffffffbf07077812 */ /* 0x000fe200078ec0ff */
[----:B------:R-:W-:Y:S01]  /*12f80*/  IMAD.WIDE.U32 R26, R15, 0x10, R168 ;  /* 0x000000100f1a7825 */ /* 0x000fe200078e00a8 */
[----:B------:R-:W-:Y:S02]  /*12f90*/  F2FP.BF16.F32.PACK_AB R31, R24, R23 ;  /* 0x00000017181f723e */ /* 0x000fe400000010ff */
[----:B------:R-:W-:Y:S02]  /*12fa0*/  @P1 LOP3.LUT R7, R7, 0x40, RZ, 0xfc, !PT ;  /* 0x0000004007071812 */ /* 0x000fe400078efcff */
[----:B------:R-:W-:Y:S02]  /*12fb0*/  F2FP.BF16.F32.PACK_AB R30, R22, R21 ;  /* 0x00000015161e723e */ /* 0x000fe400000010ff */
[----:B------:R-:W-:Y:S02]  /*12fc0*/  F2FP.BF16.F32.PACK_AB R29, R20, R19 ;  /* 0x00000013141d723e */ /* 0x000fe400000010ff */
[----:B------:R-:W-:-:S02]  /*12fd0*/  F2FP.BF16.F32.PACK_AB R28, R18, R17 ;  /* 0x00000011121c723e */ /* 0x000fc400000010ff */
[C---:B------:R-:W-:Y:S02]  /*12fe0*/  LOP3.LUT P1, RZ, R7.reuse, 0x4, RZ, 0xc0, !PT ;  /* 0x0000000407ff7812 */ /* 0x040fe4000782c0ff */
[----:B------:R-:W-:Y:S01]  /*12ff0*/  SEL R25, RZ, 0x1000000, P5 ;  /* 0x01000000ff197807 */ /* 0x000fe20002800000 */
[----:B------:R0:W-:Y:S01]  /*13000*/  STG.E.128 desc[UR6][R26.64], R28 ;  /* 0x0000001c1a007986 */ /* 0x0001e2000c101d06 */
[C---:B------:R-:W-:Y:S02]  /*13010*/  LOP3.LUT P5, RZ, R7.reuse, 0x10, RZ, 0xc0, !PT ;  /* 0x0000001007ff7812 */ /* 0x040fe400078ac0ff */
[----:B------:R-:W-:Y:S02]  /*13020*/  LOP3.LUT P6, RZ, R7, 0x20, RZ, 0xc0, !PT ;  /* 0x0000002007ff7812 */ /* 0x000fe400078cc0ff */
[----:B0-----:R-:W-:Y:S02]  /*13030*/  SEL R27, RZ, 0x10000, P4 ;  /* 0x00010000ff1b7807 */ /* 0x001fe40002000000 */
[----:B------:R-:W-:-:S02]  /*13040*/  SEL R28, RZ, 0x100, P3 ;  /* 0x00000100ff1c7807 */ /* 0x000fc40001800000 */
[----:B------:R-:W-:Y:S02]  /*13050*/  SEL R26, RZ, 0x1, P1 ;  /* 0x00000001ff1a7807 */ /* 0x000fe40000800000 */
[C---:B------:R-:W-:Y:S02]  /*13060*/  LOP3.LUT P3, RZ, R7.reuse, 0x2, RZ, 0xc0, !PT ;  /* 0x0000000207ff7812 */ /* 0x040fe4000786c0ff */
[----:B------:R-:W-:Y:S01]  /*13070*/  LOP3.LUT R25, R28, R25, R27, 0xfe, !PT ;  /* 0x000000191c197212 */ /* 0x000fe200078efe1b */
[----:B------:R-:W-:Y:S01]  /*13080*/  IMAD.WIDE.U32 R26, R26, 0x1000000, RZ ;  /* 0x010000001a1a7825 */ /* 0x000fe200078e00ff */
[----:B------:R-:W-:Y:S02]  /*13090*/  SEL R28, RZ, 0x1, P3 ;  /* 0x00000001ff1c7807 */ /* 0x000fe40001800000 */
[----:B------:R-:W-:Y:S02]  /*130a0*/  LOP3.LUT P4, RZ, R7, 0x8, RZ, 0xc0, !PT ;  /* 0x0000000807ff7812 */ /* 0x000fe4000788c0ff */
[----:B------:R-:W-:-:S02]  /*130b0*/  LOP3.LUT R25, R27, R25, R28, 0xfe, !PT ;  /* 0x000000191b197212 */ /* 0x000fc400078efe1c */
[----:B------:R-:W-:Y:S02]  /*130c0*/  SEL R28, RZ, 0x1, P4 ;  /* 0x00000001ff1c7807 */ /* 0x000fe40002000000 */
[----:B------:R-:W-:Y:S02]  /*130d0*/  SEL R30, RZ, 0x1, P5 ;  /* 0x00000001ff1e7807 */ /* 0x000fe40002800000 */
[----:B------:R-:W-:Y:S01]  /*130e0*/  LOP3.LUT P1, RZ, R7, 0x40, RZ, 0xc0, !PT ;  /* 0x0000004007ff7812 */ /* 0x000fe2000782c0ff */
[----:B------:R-:W-:-:S04]  /*130f0*/  IMAD.WIDE.U32 R28, R28, 0x10000, RZ ;  /* 0x000100001c1c7825 */ /* 0x000fc800078e00ff */
[----:B------:R-:W-:-:S05]  /*13100*/  IMAD.WIDE.U32 R30, R30, 0x100, RZ ;  /* 0x000001001e1e7825 */ /* 0x000fca00078e00ff */
[----:B------:R-:W-:Y:S02]  /*13110*/  LOP3.LUT R29, R31, R25, R29, 0xfe, !PT ;  /* 0x000000191f1d7212 */ /* 0x000fe400078efe1d */
[----:B------:R-:W-:Y:S02]  /*13120*/  LOP3.LUT R26, R30, R26, R28, 0xfe, !PT ;  /* 0x0000001a1e1a7212 */ /* 0x000fe400078efe1c */
[----:B------:R-:W-:-:S04]  /*13130*/  SEL R25, RZ, 0x1, P6 ;  /* 0x00000001ff197807 */ /* 0x000fc80003000000 */
[----:B------:R-:W-:Y:S01]  /*13140*/  LOP3.LUT R28, R26, R25, RZ, 0xfc, !PT ;  /* 0x000000191a1c7212 */ /* 0x000fe200078efcff */
[----:B------:R-:W-:-:S05]  /*13150*/  IMAD.WIDE.U32 R26, R15, 0x8, R166 ;  /* 0x000000080f1a7825 */ /* 0x000fca00078e00a6 */
[----:B------:R0:W-:Y:S01]  /*13160*/  STG.E.64 desc[UR6][R26.64], R28 ;  /* 0x0000001c1a007986 */ /* 0x0001e2000c101b06 */
[----:B------:R-:W-:Y:S05]  /*13170*/  @!P0 BRA `(.L_x_2663) ;  /* 0x0000000000508947 */ /* 0x000fea0003800000 */
[----:B------:R-:W-:Y:S01]  /*13180*/  IMAD.U32 R25, R13, 0x10000, RZ ;  /* 0x000100000d197824 */ /* 0x000fe200078e00ff */
[----:B0-----:R-:W-:Y:S02]  /*13190*/  LOP3.LUT R26, R14, 0xffff, RZ, 0xc0, !PT ;  /* 0x0000ffff0e1a7812 */ /* 0x001fe400078ec0ff */
[----:B------:R-:W-:Y:S02]  /*131a0*/  LOP3.LUT R28, R9, 0xff, RZ, 0xc0, !PT ;  /* 0x000000ff091c7812 */ /* 0x000fe400078ec0ff */
[----:B------:R-:W-:Y:S02]  /*131b0*/  LOP3.LUT R25, R25, 0xff0000, RZ, 0xc0, !PT ;  /* 0x00ff000019197812 */ /* 0x000fe400078ec0ff */
[----:B------:R-:W-:Y:S01]  /*131c0*/  LOP3.LUT R30, R8, 0xff, RZ, 0xc0, !PT ;  /* 0x000000ff081e7812 */ /* 0x000fe200078ec0ff */
[----:B------:R-:W-:Y:S01]  /*131d0*/  IMAD.WIDE.U32 R28, R28, 0x10000, RZ ;  /* 0x000100001c1c7825 */ /* 0x000fe200078e00ff */
[----:B------:R-:W-:Y:S02]  /*131e0*/  PRMT R25, R25, 0x4210, R26 ;  /* 0x0000421019197816 */ /* 0x000fe4000000001a */
[----:B------:R-:W-:Y:S01]  /*131f0*/  PRMT R26, R12, 0x7104, RZ ;  /* 0x000071040c1a7816 */ /* 0x000fe200000000ff */
[----:B------:R-:W-:-:S03]  /*13200*/  IMAD.WIDE.U32 R30, R30, 0x100, RZ ;  /* 0x000001001e1e7825 */ /* 0x000fc600078e00ff */
[----:B------:R-:W-:Y:S02]  /*13210*/  LOP3.LUT R25, R25, 0xff00, R26, 0xf8, !PT ;  /* 0x0000ff0019197812 */ /* 0x000fe400078ef81a */
[----:B------:R-:W-:Y:S02]  /*13220*/  LOP3.LUT R26, R10, 0xff, RZ, 0xc0, !PT ;  /* 0x000000ff0a1a7812 */ /* 0x000fe400078ec0ff */
        /* <DEDUP_REMOVED lines=9> */
.L_x_2663:
[----:B0-----:R-:W0:Y:S01]  /*132c0*/  @P0 LDC.64 R28, c[0x0][0x228] ;  /* 0x00008a00ff1c0b82 */ /* 0x001e220000000a00 */
[----:B------:R-:W-:-:S04]  /*132d0*/  VIADD R25, R129, 0x60 ;  /* 0x0000006081197836 */ /* 0x000fc80000000000 */
[----:B------:R-:W-:-:S03]  /*132e0*/  IMAD.WIDE.U32 R32, R25, 0x10, R164 ;  /* 0x0000001019207825 */ /* 0x000fc600078e00a4 */
[----:B-1----:R-:W1:Y:S03]  /*132f0*/  @P1 LDC.64 R26, c[0x0][0x230] ;  /* 0x00008c00ff1a1b82 */ /* 0x002e660000000a00 */
[----:B------:R-:W5:Y:S01]  /*13300*/  LDG.E.128 R32, desc[UR6][R32.64] ;  /* 0x0000000620207981 */ /* 0x000f62000c1e1d00 */
[----:B0-----:R-:W-:-:S05]  /*13310*/  @P0 IMAD.WIDE.U32 R28, R25, 0x10, R28 ;  /* 0x00000010191c0825 */ /* 0x001fca00078e001c */
[----:B------:R-:W5:Y:S01]  /*13320*/  @P0 LDG.E.128 R48, desc[UR6][R28.64] ;  /* 0x000000061c300981 */ /* 0x000f62000c1e1d00 */
[C---:B------:R-:W-:Y:S01]  /*13330*/  ISETP.NE.AND P3, PT, R36.reuse, 0x1, PT ;  /* 0x000000012400780c */ /* 0x040fe20003f65270 */
[----:B-1----:R-:W-:Y:S01]  /*13340*/  @P1 IMAD.WIDE.U32 R26, R25, 0x10, R26 ;  /* 0x00000010191a1825 */ /* 0x002fe200078e001a */
[----:B------:R-:W-:Y:S04]  /*13350*/  BSSY B1, `(.L_x_2664) ;  /* 0x000000d000017945 */ /* 0x000fe80003800000 */
[----:B------:R0:W5:Y:S02]  /*13360*/  @P1 LDG.E.128 R52, desc[UR6][R26.64] ;  /* 0x000000061a341981 */ /* 0x000164000c1e1d00 */
[----:B0-----:R-:W-:-:S05]  /*13370*/  IADD3 R27, R36, 0x1, RZ ;  /* 0x00000001241b7810 */ /* 0x001fca0007ffe0ff */
        /* <DEDUP_REMOVED lines=9> */
.L_x_2665:
[----:B------:R-:W-:-:S07]  /*13410*/  IMAD.MOV.U32 R37, RZ, RZ, R44 ;  /* 0x000000ffff257224 */ /* 0x000fce00078e002c */
.L_x_2666:
[----:B------:R-:W-:Y:S05]  /*13420*/  BSYNC B1 ;  /* 0x0000000000017941 */ /* 0x000fea0003800000 */
.L_x_2664:
        /* <DEDUP_REMOVED lines=16> */
.L_x_2670:
[----:B------:R-:W-:Y:S05]  /*13530*/  BSYNC B2 ;  /* 0x0000000000027941 */ /* 0x000fea0003800000 */
.L_x_2669:
        /* <DEDUP_REMOVED lines=43> */
.L_x_2668:
[----:B------:R-:W-:Y:S05]  /*137f0*/  BSYNC B1 ;  /* 0x0000000000017941 */ /* 0x000fea0003800000 */
.L_x_2667:
        /* <DEDUP_REMOVED lines=16> */
.L_x_2671:
        /* <DEDUP_REMOVED lines=12> */
.L_x_2674:
[----:B------:R-:W-:-:S07]  /*139c0*/  IMAD.MOV.U32 R6, RZ, RZ, R44 ;  /* 0x000000ffff067224 */ /* 0x000fce00078e002c */
.L_x_2675:
[----:B------:R-:W-:Y:S05]  /*139d0*/  BSYNC B1 ;  /* 0x0000000000017941 */ /* 0x000fea0003800000 */
.L_x_2673:
        /* <DEDUP_REMOVED lines=16> */
.L_x_2679:
[----:B------:R-:W-:Y:S05]  /*13ae0*/  BSYNC B2 ;  /* 0x0000000000027941 */ /* 0x000fea0003800000 */
.L_x_2678:
        /* <DEDUP_REMOVED lines=43> */
.L_x_2677:
[----:B------:R-:W-:Y:S05]  /*13da0*/  BSYNC B1 ;  /* 0x0000000000017941 */ /* 0x000fea0003800000 */
.L_x_2676:
        /* <DEDUP_REMOVED lines=10> */
.L_x_2672:
        /* <DEDUP_REMOVED lines=12> */
.L_x_2681:
[----:B------:R-:W-:-:S07]  /*13f10*/  IMAD.MOV.U32 R27, RZ, RZ, R44 ;  /* 0x000000ffff1b7224 */ /* 0x000fce00078e002c */
.L_x_2682:
[----:B------:R-:W-:Y:S05]  /*13f20*/  BSYNC B1 ;  /* 0x0000000000017941 */ /* 0x000fea0003800000 */
.L_x_2680:
        /* <DEDUP_REMOVED lines=16> */
.L_x_2686:
[----:B------:R-:W-:Y:S05]  /*14030*/  BSYNC B2 ;  /* 0x0000000000027941 */ /* 0x000fea0003800000 */
.L_x_2685:
        /* <DEDUP_REMOVED lines=43> */
.L_x_2684:
[----:B------:R-:W-:Y:S05]  /*142f0*/  BSYNC B1 ;  /* 0x0000000000017941 */ /* 0x000fea0003800000 */
.L_x_2683:
        /* <DEDUP_REMOVED lines=16> */
.L_x_2687:
        /* <DEDUP_REMOVED lines=12> */
.L_x_2690:
[----:B------:R-:W-:-:S07]  /*144c0*/  IMAD.MOV.U32 R8, RZ, RZ, R44 ;  /* 0x000000ffff087224 */ /* 0x000fce00078e002c */
.L_x_2691:
[----:B------:R-:W-:Y:S05]  /*144d0*/  BSYNC B1 ;  /* 0x0000000000017941 */ /* 0x000fea0003800000 */
.L_x_2689:
        /* <DEDUP_REMOVED lines=16> */
.L_x_2695:
[----:B------:R-:W-:Y:S05]  /*145e0*/  BSYNC B2 ;  /* 0x0000000000027941 */ /* 0x000fea0003800000 */
.L_x_2694:
        /* <DEDUP_REMOVED lines=43> */
.L_x_2693:
[----:B------:R-:W-:Y:S05]  /*148a0*/  BSYNC B1 ;  /* 0x0000000000017941 */ /* 0x000fea0003800000 */
.L_x_2692:
        /* <DEDUP_REMOVED lines=12> */
.L_x_2688:
        /* <DEDUP_REMOVED lines=12> */
.L_x_2697:
[----:B------:R-:W-:-:S07]  /*14a30*/  MOV R32, R44 ;  /* 0x0000002c00207202 */ /* 0x000fce0000000f00 */
.L_x_2698:
[----:B------:R-:W-:Y:S05]  /*14a40*/  BSYNC B1 ;  /* 0x0000000000017941 */ /* 0x000fea0003800000 */
.L_x_2696:
        /* <DEDUP_REMOVED lines=16> */
.L_x_2702:
[----:B------:R-:W-:Y:S05]  /*14b50*/  BSYNC B2 ;  /* 0x0000000000027941 */ /* 0x000fea0003800000 */
.L_x_2701:
        /* <DEDUP_REMOVED lines=43> */
.L_x_2700:
[----:B------:R-:W-:Y:S05]  /*14e10*/  BSYNC B1 ;  /* 0x0000000000017941 */ /* 0x000fea0003800000 */
.L_x_2699:
[----:B------:R-:W-:Y:S02]  /*14e20*/  I2FP.F32.U32 R28, R32 ;  /* 0x00000020001c7245 */ /* 0x000fe40000201000 */
[----:B------:R-:W-:Y:S02]  /*14e30*/  LOP3.LUT R7, R7, 0xfffffff7, RZ, 0xc0, !PT ;  /* 0xfffffff707077812 */ /* 0x000fe400078ec0ff */
[----:B------:R-:W-:Y:S01]  /*14e40*/  PRMT R29, R33, 0x7632, R29 ;  /* 0x00007632211d7816 */ /* 0x000fe2000000001d */
[----:B------:R-:W-:-:S05]  /*14e50*/  FFMA.FTZ R28, R28, R172, 1.1641532182693481445e-10 ;  /* 0x2f0000001c1c7423 */ /* 0x000fca00000100ac */
[----:B------:R-:W-:Y:S01]  /*14e60*/  FSETP.GTU.FTZ.AND P3, PT, R28, R141, PT ;  /* 0x0000008d1c00720b */ /* 0x000fe20003f7c000 */
[----:B------:R-:W-:-:S04]  /*14e70*/  IMAD.U32 R28, R33, 0x10000, RZ ;  /* 0x00010000211c7824 */ /* 0x000fc800078e00ff */
[----:B------:R-:W-:-:S05]  /*14e80*/  FMUL.FTZ R28, R28, R142 ;  /* 0x0000008e1c1c7220 */ /* 0x000fca0000410000 */
[----:B------:R-:W-:-:S03]  /*14e90*/  FSEL R28, R28, RZ, !P3 ;  /* 0x000000ff1c1c7208 */ /* 0x000fc60005800000 */
        /* <DEDUP_REMOVED lines=8> */
.L_x_2703:
        /* <DEDUP_REMOVED lines=12> */
.L_x_2706:
[----:B------:R-:W-:-:S07]  /*14fe0*/  MOV R9, R44 ;  /* 0x0000002c00097202 */ /* 0x000fce0000000f00 */
.L_x_2707:
[----:B------:R-:W-:Y:S05]  /*14ff0*/  BSYNC B1 ;  /* 0x0000000000017941 */ /* 0x000fea0003800000 */
.L_x_2705:
        /* <DEDUP_REMOVED lines=16> */
.L_x_2711:
[----:B------:R-:W-:Y:S05]  /*15100*/  BSYNC B2 ;  /* 0x0000000000027941 */ /* 0x000fea0003800000 */
.L_x_2710:
        /* <DEDUP_REMOVED lines=43> */
.L_x_2709:
[----:B------:R-:W-:Y:S05]  /*153c0*/  BSYNC B1 ;  /* 0x0000000000017941 */ /* 0x000fea0003800000 */
.L_x_2708:
        /* <DEDUP_REMOVED lines=10> */
.L_x_2704:
        /* <DEDUP_REMOVED lines=12> */
.L_x_2713:
[----:B------:R-:W-:-:S07]  /*15530*/  IMAD.MOV.U32 R38, RZ, RZ, R44 ;  /* 0x000000ffff267224 */ /* 0x000fce00078e002c */
.L_x_2714:
[----:B------:R-:W-:Y:S05]  /*15540*/  BSYNC B1 ;  /* 0x0000000000017941 */ /* 0x000fea0003800000 */
.L_x_2712:
        /* <DEDUP_REMOVED lines=16> */
.L_x_2718:
[----:B------:R-:W-:Y:S05]  /*15650*/  BSYNC B2 ;  /* 0x0000000000027941 */ /* 0x000fea0003800000 */
.L_x_2717:
        /* <DEDUP_REMOVED lines=43> */
.L_x_2716:
[----:B------:R-:W-:Y:S05]  /*15910*/  BSYNC B1 ;  /* 0x0000000000017941 */ /* 0x000fea0003800000 */
.L_x_2715:
        /* <DEDUP_REMOVED lines=16> */
.L_x_2719:
        /* <DEDUP_REMOVED lines=12> */
.L_x_2722:
[----:B------:R-:W-:-:S07]  /*15ae0*/  IMAD.MOV.U32 R10, RZ, RZ, R44 ;  /* 0x000000ffff0a7224 */ /* 0x000fce00078e002c */
.L_x_2723:
[----:B------:R-:W-:Y:S05]  /*15af0*/  BSYNC B1 ;  /* 0x0000000000017941 */ /* 0x000fea0003800000 */
.L_x_2721:
        /* <DEDUP_REMOVED lines=16> */
.L_x_2727:
[----:B------:R-:W-:Y:S05]  /*15c00*/  BSYNC B2 ;  /* 0x0000000000027941 */ /* 0x000fea0003800000 */
.L_x_2726:
        /* <DEDUP_REMOVED lines=43> */
.L_x_2725:
[----:B------:R-:W-:Y:S05]  /*15ec0*/  BSYNC B1 ;  /* 0x0000000000017941 */ /* 0x000fea0003800000 */
.L_x_2724:
        /* <DEDUP_REMOVED lines=12> */
.L_x_2720:
        /* <DEDUP_REMOVED lines=12> */
.L_x_2729:
[----:B------:R-:W-:-:S07]  /*16050*/  IMAD.MOV.U32 R38, RZ, RZ, R44 ;  /* 0x000000ffff267224 */ /* 0x000fce00078e002c */
.L_x_2730:
[----:B------:R-:W-:Y:S05]  /*16060*/  BSYNC B1 ;  /* 0x0000000000017941 */ /* 0x000fea0003800000 */
.L_x_2728:
        /* <DEDUP_REMOVED lines=16> */
.L_x_2734:
[----:B------:R-:W-:Y:S05]  /*16170*/  BSYNC B2 ;  /* 0x0000000000027941 */ /* 0x000fea0003800000 */
.L_x_2733:
        /* <DEDUP_REMOVED lines=43> */
.L_x_2732:
[----:B------:R-:W-:Y:S05]  /*16430*/  BSYNC B1 ;  /* 0x0000000000017941 */ /* 0x000fea0003800000 */
.L_x_2731:
[----:B------:R-:W-:Y:S02]  /*16440*/  I2FP.F32.U32 R30, R38 ;  /* 0x00000026001e7245 */ /* 0x000fe40000201000 */
[----:B------:R-:W-:-:S03]  /*16450*/  LOP3.LUT R7, R7, 0xfffffffd, RZ, 0xc0, !PT ;  /* 0xfffffffd07077812 */ /* 0x000fc600078ec0ff */
[----:B------:R-:W-:-:S05]  /*16460*/  FFMA.FTZ R30, R30, R172, 1.1641532182693481445e-10 ;  /* 0x2f0000001e1e7423 */ /* 0x000fca00000100ac */
[----:B------:R-:W-:Y:S02]  /*16470*/  FSETP.GTU.FTZ.AND P3, PT, R30, R141, PT ;  /* 0x0000008d1e00720b */ /* 0x000fe40003f7c000 */
[C---:B------:R-:W-:Y:S02]  /*16480*/  SHF.L.U32 R30, R34.reuse, 0x10, RZ ;  /* 0x00000010221e7819 */ /* 0x040fe400000006ff */
[----:B------:R-:W-:-:S03]  /*16490*/  PRMT R34, R34, 0x7632, R34 ;  /* 0x0000763222227816 */ /* 0x000fc60000000022 */
[----:B------:R-:W-:-:S05]  /*164a0*/  FMUL.FTZ R30, R30, R142 ;  /* 0x0000008e1e1e7220 */ /* 0x000fca0000410000 */
[----:B------:R-:W-:Y:S02]  /*164b0*/  FSEL R30, R30, RZ, !P3 ;  /* 0x000000ff1e1e7208 */ /* 0x000fe40005800000 */
        /* <DEDUP_REMOVED lines=8> */
.L_x_2735:
        /* <DEDUP_REMOVED lines=12> */
.L_x_2738:
[----:B------:R-:W-:-:S07]  /*16600*/  IMAD.MOV.U32 R11, RZ, RZ, R44 ;  /* 0x000000ffff0b7224 */ /* 0x000fce00078e002c */
.L_x_2739:
[----:B------:R-:W-:Y:S05]  /*16610*/  BSYNC B1 ;  /* 0x0000000000017941 */ /* 0x000fea0003800000 */
.L_x_2737:
        /* <DEDUP_REMOVED lines=16> */
.L_x_2743:
[----:B------:R-:W-:Y:S05]  /*16720*/  BSYNC B2 ;  /* 0x0000000000027941 */ /* 0x000fea0003800000 */
.L_x_2742:
        /* <DEDUP_REMOVED lines=43> */
.L_x_2741:
[----:B------:R-:W-:Y:S05]  /*169e0*/  BSYNC B1 ;  /* 0x0000000000017941 */ /* 0x000fea0003800000 */
.L_x_2740:
        /* <DEDUP_REMOVED lines=10> */
.L_x_2736:
        /* <DEDUP_REMOVED lines=12> */
.L_x_2745:
[----:B------:R-:W-:-:S07]  /*16b50*/  MOV R31, R44 ;  /* 0x0000002c001f7202 */ /* 0x000fce0000000f00 */
.L_x_2746:
[----:B------:R-:W-:Y:S05]  /*16b60*/  BSYNC B1 ;  /* 0x0000000000017941 */ /* 0x000fea0003800000 */
.L_x_2744:
        /* <DEDUP_REMOVED lines=16> */
.L_x_2750:
[----:B------:R-:W-:Y:S05]  /*16c70*/  BSYNC B2 ;  /* 0x0000000000027941 */ /* 0x000fea0003800000 */
.L_x_2749:
        /* <DEDUP_REMOVED lines=43> */
.L_x_2748:
[----:B------:R-:W-:Y:S05]  /*16f30*/  BSYNC B1 ;  /* 0x0000000000017941 */ /* 0x000fea0003800000 */
.L_x_2747:
        /* <DEDUP_REMOVED lines=14> */
.L_x_2751:
        /* <DEDUP_REMOVED lines=12> */
.L_x_2754:
[----:B------:R-:W-:-:S07]  /*170e0*/  MOV R12, R44 ;  /* 0x0000002c000c7202 */ /* 0x000fce0000000f00 */
.L_x_2755:
[----:B------:R-:W-:Y:S05]  /*170f0*/  BSYNC B1 ;  /* 0x0000000000017941 */ /* 0x000fea0003800000 */
.L_x_2753:
        /* <DEDUP_REMOVED lines=16> */
.L_x_2759:
[----:B------:R-:W-:Y:S05]  /*17200*/  BSYNC B2 ;  /* 0x0000000000027941 */ /* 0x000fea0003800000 */
.L_x_2758:
        /* <DEDUP_REMOVED lines=43> */
.L_x_2757:
[----:B------:R-:W-:Y:S05]  /*174c0*/  BSYNC B1 ;  /* 0x0000000000017941 */ /* 0x000fea0003800000 */
.L_x_2756:
        /* <DEDUP_REMOVED lines=12> */
.L_x_2752:
        /* <DEDUP_REMOVED lines=12> */
.L_x_2761:
[----:B------:R-:W-:-:S07]  /*17650*/  IMAD.MOV.U32 R34, RZ, RZ, R44 ;  /* 0x000000ffff227224 */ /* 0x000fce00078e002c */
.L_x_2762:
[----:B------:R-:W-:Y:S05]  /*17660*/  BSYNC B1 ;  /* 0x0000000000017941 */ /* 0x000fea0003800000 */
.L_x_2760:
        /* <DEDUP_REMOVED lines=16> */
.L_x_2766:
[----:B------:R-:W-:Y:S05]  /*17770*/  BSYNC B2 ;  /* 0x0000000000027941 */ /* 0x000fea0003800000 */
.L_x_2765:
        /* <DEDUP_REMOVED lines=43> */
.L_x_2764:
[----:B------:R-:W-:Y:S05]  /*17a30*/  BSYNC B1 ;  /* 0x0000000000017941 */ /* 0x000fea0003800000 */
.L_x_2763:
        /* <DEDUP_REMOVED lines=14> */
.L_x_2767:
        /* <DEDUP_REMOVED lines=12> */
.L_x_2770:
[----:B------:R-:W-:-:S07]  /*17be0*/  IMAD.MOV.U32 R13, RZ, RZ, R44 ;  /* 0x000000ffff0d7224 */ /* 0x000fce00078e002c */
.L_x_2771:
[----:B------:R-:W-:Y:S05]  /*17bf0*/  BSYNC B1 ;  /* 0x0000000000017941 */ /* 0x000fea0003800000 */
.L_x_2769:
        /* <DEDUP_REMOVED lines=16> */
.L_x_2775:
[----:B------:R-:W-:Y:S05]  /*17d00*/  BSYNC B2 ;  /* 0x0000000000027941 */ /* 0x000fea0003800000 */
.L_x_2774:
        /* <DEDUP_REMOVED lines=43> */
.L_x_2773:
[----:B------:R-:W-:Y:S05]  /*17fc0*/  BSYNC B1 ;  /* 0x0000000000017941 */ /* 0x000fea0003800000 */
.L_x_2772:
        /* <DEDUP_REMOVED lines=10> */
.L_x_2768:
        /* <DEDUP_REMOVED lines=12> */
.L_x_2777:
[----:B------:R-:W-:-:S07]  /*18130*/  IMAD.MOV.U32 R120, RZ, RZ, R44 ;  /* 0x000000ffff787224 */ /* 0x000fce00078e002c */
.L_x_2778:
[----:B------:R-:W-:Y:S05]  /*18140*/  BSYNC B1 ;  /* 0x0000000000017941 */ /* 0x000fea0003800000 */
.L_x_2776:
        /* <DEDUP_REMOVED lines=16> */
.L_x_2782:
[----:B------:R-:W-:Y:S05]  /*18250*/  BSYNC B2 ;  /* 0x0000000000027941 */ /* 0x000fea0003800000 */
.L_x_2781:
        /* <DEDUP_REMOVED lines=43> */
.L_x_2780:
[----:B------:R-:W-:Y:S05]  /*18510*/  BSYNC B1 ;  /* 0x0000000000017941 */ /* 0x000fea0003800000 */
.L_x_2779:
        /* <DEDUP_REMOVED lines=9> */
[----:B------:R-:W-:Y:S02]  /*185b0*/  PRMT R35, R55, 0x7632, R35 ;  /* 0x0000763237237816 */ /* 0x000fe40000000023 */
[----:B------:R-:W-:-:S03]  /*185c0*/  MOV R43, R34 ;  /* 0x00000022002b7202 */ /* 0x000fc60000000f00 */
[----:B------:R-:W-:-:S04]  /*185d0*/  IMAD.U32 R35, R35, 0x10000, RZ ;  /* 0x0001000023237824 */ /* 0x000fc800078e00ff */
[----:B------:R-:W-:Y:S01]  /*185e0*/  FADD.FTZ R33, R33, R35 ;  /* 0x0000002321217221 */ /* 0x000fe20000010000 */
[----:B------:R-:W-:Y:S06]  /*185f0*/  BRA `(.L_x_2784) ;  /* 0x0000000400687947 */ /* 0x000fec0003800000 */
.L_x_2783:
        /* <DEDUP_REMOVED lines=12> */
.L_x_2786:
[----:B------:R-:W-:-:S07]  /*186c0*/  IMAD.MOV.U32 R14, RZ, RZ, R44 ;  /* 0x000000ffff0e7224 */ /* 0x000fce00078e002c */
.L_x_2787:
[----:B------:R-:W-:Y:S05]  /*186d0*/  BSYNC B1 ;  /* 0x0000000000017941 */ /* 0x000fea0003800000 */
.L_x_2785:
        /* <DEDUP_REMOVED lines=8> */
[----:B------:R-:W-:Y:S01]  /*18760*/  VIADD R3, R3, 0x1 ;  /* 0x0000000103037836 */ /* 0x000fe20000000000 */
[----:B------:R-:W-:-:S04]  /*18770*/  LOP3.LUT R7, R7, 0xffffffbf, RZ, 0xc0, !PT ;  /* 0xffffffbf07077812 */ /* 0x000fc800078ec0ff */
[----:B------:R-:W-:Y:S02]  /*18780*/  ISETP.NE.AND P6, PT, R3, RZ, PT ;  /* 0x000000ff0300720c */ /* 0x000fe40003fc5270 */
[----:B------:R-:W-:-:S11]  /*18790*/  @P0 LOP3.LUT R7, R7, 0x40, RZ, 0xfc, !PT ;  /* 0x0000004007070812 */ /* 0x000fd600078efcff */
[----:B------:R-:W-:Y:S01]  /*187a0*/  @!P6 VIADD R0, R0, 0x1 ;  /* 0x000000010000e836 */ /* 0x000fe20000000000 */
[----:B------:R-:W-:Y:S02]  /*187b0*/  @!P6 IADD3 R35, R5, 0x1, RZ ;  /* 0x000000010523e810 */ /* 0x000fe40007ffe0ff */
[----:B------:R-:W-:Y:S02]  /*187c0*/  @!P6 MOV R3, RZ ;  /* 0x000000ff0003e202 */ /* 0x000fe40000000f00 */
[----:B------:R-:W-:-:S13]  /*187d0*/  ISETP.NE.AND P0, PT, R0, RZ, !P6 ;  /* 0x000000ff0000720c */ /* 0x000fda0007705270 */
[----:B------:R-:W-:Y:S01]  /*187e0*/  @P0 IMAD.MOV R35, RZ, RZ, R5 ;  /* 0x000000ffff230224 */ /* 0x000fe200078e0205 */
[----:B------:R-:W-:-:S03]  /*187f0*/  LOP3.LUT P0, RZ, R7, 0x40, RZ, 0xc0, !PT ;  /* 0x0000004007ff7812 */ /* 0x000fc6000780c0ff */
[----:B------:R-:W-:-:S10]  /*18800*/  @!P6 IMAD.MOV.U32 R5, RZ, RZ, R35 ;  /* 0x000000ffff05e224 */ /* 0x000fd400078e0023 */
.L_x_2791:
[----:B------:R-:W-:Y:S05]  /*18810*/  BSYNC B2 ;  /* 0x0000000000027941 */ /* 0x000fea0003800000 */
.L_x_2790:
        /* <DEDUP_REMOVED lines=43> */
.L_x_2789:
[----:B------:R-:W-:Y:S05]  /*18ad0*/  BSYNC B1 ;  /* 0x0000000000017941 */ /* 0x000fea0003800000 */
.L_x_2788:
        /* <DEDUP_REMOVED lines=12> */
.L_x_2784:
        /* <DEDUP_REMOVED lines=45> */
[----:B------:R-:W-:-:S05]  /*18e70*/  IMAD.WIDE.U32 R34, R34, 0x1000000, RZ ;  /* 0x0100000022227825 */ /* 0x000fca00078e00ff */
[----:B------:R-:W-:Y:S02]  /*18e80*/  LOP3.LUT R35, R37, R120, R35, 0xfe, !PT ;  /* 0x0000007825237212 */ /* 0x000fe400078efe23 */
[----:B------:R-:W-:Y:S02]  /*18e90*/  LOP3.LUT R36, R38, R34, R36, 0xfe, !PT ;  /* 0x0000002226247212 */ /* 0x000fe400078efe24 */
[----:B------:R-:W-:Y:S02]  /*18ea0*/  LOP3.LUT R39, R35, R39, RZ, 0xfc, !PT ;  /* 0x0000002723277212 */ /* 0x000fe400078efcff */
[----:B------:R-:W0:Y:S01]  /*18eb0*/  LDC.64 R34, c[0x0][0x248] ;  /* 0x00009200ff227b82 */ /* 0x000e220000000a00 */
[----:B------:R-:W-:Y:S01]  /*18ec0*/  LOP3.LUT R38, R36, 0xff, R6, 0xf8, !PT ;  /* 0x000000ff24267812 */ /* 0x000fe200078ef806 */
[----:B0-----:R-:W-:-:S05]  /*18ed0*/  IMAD.WIDE.U32 R34, R25, 0x8, R34 ;  /* 0x0000000819227825 */ /* 0x001fca00078e0022 */
[----:B------:R1:W-:Y:S02]  /*18ee0*/  STG.E.64 desc[UR6][R34.64], R38 ;  /* 0x0000002622007986 */ /* 0x0003e4000c101b06 */
.L_x_2792:
[----:B-1----:R-:W1:Y:S01]  /*18ef0*/  @P0 LDC.64 R38, c[0x0][0x228] ;  /* 0x00008a00ff260b82 */ /* 0x002e620000000a00 */
[----:B0-----:R-:W-:-:S05]  /*18f00*/  IADD3 R34, R129, 0x80, RZ ;  /* 0x0000008081227810 */ /* 0x001fca0007ffe0ff */
[C---:B------:R-:W-:Y:S02]  /*18f10*/  IMAD.WIDE.U32 R120, R34.reuse, 0x10, R164 ;  /* 0x0000001022787825 */ /* 0x040fe400078e00a4 */
[----:B------:R-:W0:Y:S04]  /*18f20*/  @P1 LDC.64 R36, c[0x0][0x230] ;  /* 0x00008c00ff241b82 */ /* 0x000e280000000a00 */
[----:B------:R-:W5:Y:S01]  /*18f30*/  LDG.E.128 R120, desc[UR6][R120.64] ;  /* 0x0000000678787981 */ /* 0x000f62000c1e1d00 */
[----:B-1----:R-:W-:-:S05]  /*18f40*/  @P0 IMAD.WIDE.U32 R38, R34, 0x10, R38 ;  /* 0x0000001022260825 */ /* 0x002fca00078e0026 */
[----:B------:R-:W5:Y:S01]  /*18f50*/  @P0 LDG.E.128 R48, desc[UR6][R38.64] ;  /* 0x0000000626300981 */ /* 0x000f62000c1e1d00 */
[C---:B------:R-:W-:Y:S01]  /*18f60*/  ISETP.NE.AND P3, PT, R43.reuse, 0x1, PT ;  /* 0x000000012b00780c */ /* 0x040fe20003f65270 */
[----:B0-----:R-:W-:Y:S01]  /*18f70*/  @P1 IMAD.WIDE.U32 R36, R34, 0x10, R36 ;  /* 0x0000001022241825 */ /* 0x001fe200078e0024 */
[----:B------:R-:W-:Y:S04]  /*18f80*/  BSSY B1, `(.L_x_2793) ;  /* 0x000000d000017945 */ /* 0x000fe80003800000 */
[----:B------:R0:W5:Y:S02]  /*18f90*/  @P1 LDG.E.128 R52, desc[UR6][R36.64] ;  /* 0x0000000624341981 */ /* 0x000164000c1e1d00 */
[----:B0-----:R-:W-:-:S05]  /*18fa0*/  VIADD R36, R43, 0x1 ;  /* 0x000000012b247836 */ /* 0x001fca0000000000 */
        /* <DEDUP_REMOVED lines=9> */
.L_x_2794:
[----:B------:R-:W-:-:S07]  /*19040*/  IMAD.MOV.U32 R35, RZ, RZ, R44 ;  /* 0x000000ffff237224 */ /* 0x000fce00078e002c */
.L_x_2795:
[----:B------:R-:W-:Y:S05]  /*19050*/  BSYNC B1 ;  /* 0x0000000000017941 */ /* 0x000fea0003800000 */
.L_x_2793:
        /* <DEDUP_REMOVED lines=16> */
.L_x_2799:
[----:B------:R-:W-:Y:S05]  /*19160*/  BSYNC B2 ;  /* 0x0000000000027941 */ /* 0x000fea0003800000 */
.L_x_2798:
        /* <DEDUP_REMOVED lines=43> */
.L_x_2797:
[----:B------:R-:W-:Y:S05]  /*19420*/  BSYNC B1 ;  /* 0x0000000000017941 */ /* 0x000fea0003800000 */
.L_x_2796:
[----:B------:R-:W-:Y:S02]  /*19430*/  I2FP.F32.U32 R35, R35 ;  /* 0x0000002300237245 */ /* 0x000fe40000201000 */
[----:B------:R-:W-:-:S03]  /*19440*/  LOP3.LUT R7, R7, 0xffffffdf, RZ, 0xc0, !PT ;  /* 0xffffffdf07077812 */ /* 0x000fc600078ec0ff */
[----:B------:R-:W-:-:S05]  /*19450*/  FFMA.FTZ R35, R35, R172, 1.1641532182693481445e-10 ;  /* 0x2f00000023237423 */ /* 0x000fca00000100ac */
[----:B------:R-:W-:Y:S02]  /*19460*/  FSETP.GTU.FTZ.AND P3, PT, R35, R141, PT ;  /* 0x0000008d2300720b */ /* 0x000fe40003f7c000 */
[C---:B-----5:R-:W-:Y:S02]  /*19470*/  SHF.L.U32 R35, R120.reuse, 0x10, RZ ;  /* 0x0000001078237819 */ /* 0x060fe400000006ff */
        /* <DEDUP_REMOVED lines=11> */
.L_x_2800:
        /* <DEDUP_REMOVED lines=12> */
.L_x_2803:
[----:B------:R-:W-:-:S07]  /*195f0*/  IMAD.MOV.U32 R6, RZ, RZ, R44 ;  /* 0x000000ffff067224 */ /* 0x000fce00078e002c */
.L_x_2804:
[----:B------:R-:W-:Y:S05]  /*19600*/  BSYNC B1 ;  /* 0x0000000000017941 */ /* 0x000fea0003800000 */
.L_x_2802:
        /* <DEDUP_REMOVED lines=16> */
.L_x_2808:
[----:B------:R-:W-:Y:S05]  /*19710*/  BSYNC B2 ;  /* 0x0000000000027941 */ /* 0x000fea0003800000 */
.L_x_2807:
        /* <DEDUP_REMOVED lines=43> */
.L_x_2806:
[----:B------:R-:W-:Y:S05]  /*199d0*/  BSYNC B1 ;  /* 0x0000000000017941 */ /* 0x000fea0003800000 */
.L_x_2805:
        /* <DEDUP_REMOVED lines=10> */
.L_x_2801:
        /* <DEDUP_REMOVED lines=12> */
.L_x_2810:
[----:B------:R-:W-:-:S07]  /*19b40*/  MOV R138, R44 ;  /* 0x0000002c008a7202 */ /* 0x000fce0000000f00 */
.L_x_2811:
[----:B------:R-:W-:Y:S05]  /*19b50*/  BSYNC B1 ;  /* 0x0000000000017941 */ /* 0x000fea0003800000 */
.L_x_2809:
        /* <DEDUP_REMOVED lines=16> */
.L_x_2815:
[----:B------:R-:W-:Y:S05]  /*19c60*/  BSYNC B2 ;  /* 0x0000000000027941 */ /* 0x000fea0003800000 */
.L_x_2814:
        /* <DEDUP_REMOVED lines=43> */
.L_x_2813:
[----:B------:R-:W-:Y:S05]  /*19f20*/  BSYNC B1 ;  /* 0x0000000000017941 */ /* 0x000fea0003800000 */
.L_x_2812:
        /* <DEDUP_REMOVED lines=16> */
.L_x_2816:
        /* <DEDUP_REMOVED lines=12> */
.L_x_2819:
[----:B------:R-:W-:-:S07]  /*1a0f0*/  MOV R8, R44 ;  /* 0x0000002c00087202 */ /* 0x000fce0000000f00 */
.L_x_2820:
[----:B------:R-:W-:Y:S05]  /*1a100*/  BSYNC B1 ;  /* 0x0000000000017941 */ /* 0x000fea0003800000 */
.L_x_2818:
        /* <DEDUP_REMOVED lines=16> */
.L_x_2824:
[----:B------:R-:W-:Y:S05]  /*1a210*/  BSYNC B2 ;  /* 0x0000000000027941 */ /* 0x000fea0003800000 */
.L_x_2823:
        /* <DEDUP_REMOVED lines=32> */
[----:B------:R-:W-:Y:S01]  /*1a420*/  IMAD.WIDE.U32 R138, R138, -0x326172a9, RZ ;  /* 0xcd9e8d578a8a7825 */ /* 0x000fe200078e00ff */
[----:B------:R-:W-:-:S05]  /*1a430*/  LOP3.LUT R40, R39, UR38, R40, 0x96, !PT ;  /* 0x0000002627287c12 */ /* 0x000fca000f8e9628 */
[----:B------:R-:W-:-:S05]  /*1a440*/  IMAD.WIDE.U32 R40, R40, -0x2daee0ad, RZ ;  /* 0xd2511f5328287825 */ /* 0x000fca00078e00ff */
[----:B------:R-:W-:Y:S02]  /*1a450*/  LOP3.LUT R39, R41, UR41, R42, 0x96, !PT ;  /* 0x0000002929277c12 */ /* 0x000fe4000f8e962a */
[----:B------:R-:W-:-:S03]  /*1a460*/  LOP3.LUT R42, R139, UR40, R38, 0x96, !PT ;  /* 0x000000288b2a7c12 */ /* 0x000fc6000f8e9626 */
[----:B------:R-:W-:-:S04]  /*1a470*/  IMAD.WIDE.U32 R38, R39, -0x326172a9, RZ ;  /* 0xcd9e8d5727267825 */ /* 0x000fc800078e00ff */
[----:B------:R-:W-:Y:S01]  /*1a480*/  IMAD.WIDE.U32 R42, R42, -0x2daee0ad, RZ ;  /* 0xd2511f532a2a7825 */ /* 0x000fe200078e00ff */
[----:B------:R-:W-:Y:S01]  /*1a490*/  LOP3.LUT R41, R39, UR42, R138, 0x96, !PT ;  /* 0x0000002a27297c12 */ /* 0x000fe2000f8e968a */
[----:B------:R-:W-:Y:S02]  /*1a4a0*/  HFMA2.MMA R39, -RZ, RZ, 0, 0 ;  /* 0x00000000ff277435 */ /* 0x000fe400000001ff */
[----:B------:R-:W-:Y:S01]  /*1a4b0*/  IMAD.MOV.U32 R44, RZ, RZ, R38 ;  /* 0x000000ffff2c7224 */ /* 0x000fe200078e0026 */
[----:B------:R-:W-:-:S08]  /*1a4c0*/  LOP3.LUT R40, R43, UR43, R40, 0x96, !PT ;  /* 0x0000002b2b287c12 */ /* 0x000fd0000f8e9628 */
.L_x_2822:
[----:B------:R-:W-:Y:S05]  /*1a4d0*/  BSYNC B1 ;  /* 0x0000000000017941 */ /* 0x000fea0003800000 */
.L_x_2821:
        /* <DEDUP_REMOVED lines=12> */
.L_x_2817:
        /* <DEDUP_REMOVED lines=12> */
.L_x_2826:
[----:B------:R-:W-:-:S07]  /*1a660*/  IMAD.MOV.U32 R37, RZ, RZ, R44 ;  /* 0x000000ffff257224 */ /* 0x000fce00078e002c */
.L_x_2827:
[----:B------:R-:W-:Y:S05]  /*1a670*/  BSYNC B1 ;  /* 0x0000000000017941 */ /* 0x000fea0003800000 */
.L_x_2825:
        /* <DEDUP_REMOVED lines=16> */
.L_x_2831:
[----:B------:R-:W-:Y:S05]  /*1a780*/  BSYNC B2 ;  /* 0x0000000000027941 */ /* 0x000fea0003800000 */
.L_x_2830:
        /* <DEDUP_REMOVED lines=39> */
[----:B------:R-:W-:Y:S02]  /*1aa00*/  MOV R44, R38 ;  /* 0x00000026002c7202 */ /* 0x000fe40000000f00 */
[----:B------:R-:W-:Y:S01]  /*1aa10*/  LOP3.LUT R41, R39, UR42, R138, 0x96, !PT ;  /* 0x0000002a27297c12 */ /* 0x000fe2000f8e968a */
[----:B------:R-:W-:Y:S01]  /*1aa20*/  IMAD.MOV.U32 R38, RZ, RZ, RZ ;  /* 0x000000ffff267224 */ /* 0x000fe200078e00ff */
[----:B------:R-:W-:-:S07]  /*1aa30*/  LOP3.LUT R40, R43, UR43, R40, 0x96, !PT ;  /* 0x0000002b2b287c12 */ /* 0x000fce000f8e9628 */
.L_x_2829:
[----:B------:R-:W-:Y:S05]  /*1aa40*/  BSYNC B1 ;  /* 0x0000000000017941 */ /* 0x000fea0003800000 */
.L_x_2828:
        /* <DEDUP_REMOVED lines=16> */
.L_x_2832:
        /* <DEDUP_REMOVED lines=12> */
.L_x_2835:
[----:B------:R-:W-:-:S07]  /*1ac10*/  IMAD.MOV.U32 R9, RZ, RZ, R44 ;  /* 0x000000ffff097224 */ /* 0x000fce00078e002c */
.L_x_2836:
[----:B------:R-:W-:Y:S05]  /*1ac20*/  BSYNC B1 ;  /* 0x0000000000017941 */ /* 0x000fea0003800000 */
.L_x_2834:
        /* <DEDUP_REMOVED lines=16> */
.L_x_2840:
[----:B------:R-:W-:Y:S05]  /*1ad30*/  BSYNC B2 ;  /* 0x0000000000027941 */ /* 0x000fea0003800000 */
.L_x_2839:
        /* <DEDUP_REMOVED lines=39> */
[----:B------:R-:W-:Y:S02]  /*1afb0*/  LOP3.LUT R41, R39, UR42, R120, 0x96, !PT ;  /* 0x0000002a27297c12 */ /* 0x000fe4000f8e9678 */
[----:B------:R-:W-:Y:S02]  /*1afc0*/  MOV R44, R38 ;  /* 0x00000026002c7202 */ /* 0x000fe40000000f00 */
[----:B------:R-:W-:Y:S01]  /*1afd0*/  LOP3.LUT R40, R43, UR43, R40, 0x96, !PT ;  /* 0x0000002b2b287c12 */ /* 0x000fe2000f8e9628 */
[----:B------:R-:W-:-:S07]  /*1afe0*/  IMAD.MOV.U32 R43, RZ, RZ, RZ ;  /* 0x000000ffff2b7224 */ /* 0x000fce00078e00ff */
.L_x_2838:
[----:B------:R-:W-:Y:S05]  /*1aff0*/  BSYNC B1 ;  /* 0x0000000000017941 */ /* 0x000fea0003800000 */
.L_x_2837:
        /* <DEDUP_REMOVED lines=10> */
.L_x_2833:
        /* <DEDUP_REMOVED lines=12> */
.L_x_2842:
[----:B------:R-:W-:-:S07]  /*1b160*/  IMAD.MOV.U32 R139, RZ, RZ, R44 ;  /* 0x000000ffff8b7224 */ /* 0x000fce00078e002c */
.L_x_2843:
[----:B------:R-:W-:Y:S05]  /*1b170*/  BSYNC B1 ;  /* 0x0000000000017941 */ /* 0x000fea0003800000 */
.L_x_2841:
        /* <DEDUP_REMOVED lines=16> */
.L_x_2847:
[----:B------:R-:W-:Y:S05]  /*1b280*/  BSYNC B2 ;  /* 0x0000000000027941 */ /* 0x000fea0003800000 */
.L_x_2846:
        /* <DEDUP_REMOVED lines=39> */
[----:B------:R-:W-:-:S03]  /*1b500*/  LOP3.LUT R41, R39, UR42, R120, 0x96, !PT ;  /* 0x0000002a27297c12 */ /* 0x000fc6000f8e9678 */
[----:B------:R-:W-:Y:S01]  /*1b510*/  IMAD.MOV.U32 R44, RZ, RZ, R38 ;  /* 0x000000ffff2c7224 */ /* 0x000fe200078e0026 */
[----:B------:R-:W-:Y:S01]  /*1b520*/  LOP3.LUT R40, R43, UR43, R40, 0x96, !PT ;  /* 0x0000002b2b287c12 */ /* 0x000fe2000f8e9628 */
[----:B------:R-:W-:-:S07]  /*1b530*/  IMAD.MOV.U32 R39, RZ, RZ, RZ ;  /* 0x000000ffff277224 */ /* 0x000fce00078e00ff */
.L_x_2845:
[----:B------:R-:W-:Y:S05]  /*1b540*/  BSYNC B1 ;  /* 0x0000000000017941 */ /* 0x000fea0003800000 */
.L_x_2844:
        /* <DEDUP_REMOVED lines=16> */
.L_x_2848:
        /* <DEDUP_REMOVED lines=12> */
.L_x_2851:
[----:B------:R-:W-:-:S07]  /*1b710*/  IMAD.MOV.U32 R10, RZ, RZ, R44 ;  /* 0x000000ffff0a7224 */ /* 0x000fce00078e002c */
.L_x_2852:
[----:B------:R-:W-:Y:S05]  /*1b720*/  BSYNC B1 ;  /* 0x0000000000017941 */ /* 0x000fea0003800000 */
.L_x_2850:
        /* <DEDUP_REMOVED lines=16> */
.L_x_2856:
[----:B------:R-:W-:Y:S05]  /*1b830*/  BSYNC B2 ;  /* 0x0000000000027941 */ /* 0x000fea0003800000 */
.L_x_2855:
        /* <DEDUP_REMOVED lines=40> */
[----:B------:R-:W-:Y:S01]  /*1bac0*/  IMAD.MOV.U32 R44, RZ, RZ, R120 ;  /* 0x000000ffff2c7224 */ /* 0x000fe200078e0078 */
[----:B------:R-:W-:Y:S01]  /*1bad0*/  LOP3.LUT R41, R121, UR42, R138, 0x96, !PT ;  /* 0x0000002a79297c12 */ /* 0x000fe2000f8e968a */
[----:B------:R-:W-:-:S07]  /*1bae0*/  IMAD.MOV.U32 R120, RZ, RZ, RZ ;  /* 0x000000ffff787224 */ /* 0x000fce00078e00ff */
.L_x_2854:
[----:B------:R-:W-:Y:S05]  /*1baf0*/  BSYNC B1 ;  /* 0x0000000000017941 */ /* 0x000fea0003800000 */
.L_x_2853:
        /* <DEDUP_REMOVED lines=12> */
.L_x_2849:
        /* <DEDUP_REMOVED lines=12> */
.L_x_2858:
[----:B------:R-:W-:-:S07]  /*1bc80*/  MOV R39, R44 ;  /* 0x0000002c00277202 */ /* 0x000fce0000000f00 */
.L_x_2859:
[----:B------:R-:W-:Y:S05]  /*1bc90*/  BSYNC B1 ;  /* 0x0000000000017941 */ /* 0x000fea0003800000 */
.L_x_2857:
        /* <DEDUP_REMOVED lines=16> */
.L_x_2863:
[----:B------:R-:W-:Y:S05]  /*1bda0*/  BSYNC B2 ;  /* 0x0000000000027941 */ /* 0x000fea0003800000 */
.L_x_2862:
        /* <DEDUP_REMOVED lines=40> */
[----:B------:R-:W-:-:S03]  /*1c030*/  HFMA2.MMA R43, -RZ, RZ, 0, 0 ;  /* 0x00000000ff2b7435 */ /* 0x000fc600000001ff */
[----:B------:R-:W-:Y:S01]  /*1c040*/  IMAD.MOV.U32 R44, RZ, RZ, R120 ;  /* 0x000000ffff2c7224 */ /* 0x000fe200078e0078 */
[----:B------:R-:W-:-:S07]  /*1c050*/  LOP3.LUT R41, R121, UR42, R138, 0x96, !PT ;  /* 0x0000002a79297c12 */ /* 0x000fce000f8e968a */
.L_x_2861:
[----:B------:R-:W-:Y:S05]  /*1c060*/  BSYNC B1 ;  /* 0x0000000000017941 */ /* 0x000fea0003800000 */
.L_x_2860:
        /* <DEDUP_REMOVED lines=16> */
.L_x_2864:
        /* <DEDUP_REMOVED lines=12> */
.L_x_2867:
[----:B------:R-:W-:-:S07]  /*1c230*/  MOV R11, R44 ;  /* 0x0000002c000b7202 */ /* 0x000fce0000000f00 */
.L_x_2868:
[----:B------:R-:W-:Y:S05]  /*1c240*/  BSYNC B1 ;  /* 0x0000000000017941 */ /* 0x000fea0003800000 */
.L_x_2866:
        /* <DEDUP_REMOVED lines=16> */
.L_x_2872:
[----:B------:R-:W-:Y:S05]  /*1c350*/  BSYNC B2 ;  /* 0x0000000000027941 */ /* 0x000fea0003800000 */
.L_x_2871:
        /* <DEDUP_REMOVED lines=42> */
[----:B------:R-:W-:-:S11]  /*1c600*/  HFMA2.MMA R121, -RZ, RZ, 0, 0 ;  /* 0x00000000ff797435 */ /* 0x000fd600000001ff */
.L_x_2870:
[----:B------:R-:W-:Y:S05]  /*1c610*/  BSYNC B1 ;  /* 0x0000000000017941 */ /* 0x000fea0003800000 */
.L_x_2869:
        /* <DEDUP_REMOVED lines=10> */
.L_x_2865:
        /* <DEDUP_REMOVED lines=12> */
.L_x_2874:
[----:B------:R-:W-:-:S07]  /*1c780*/  IMAD.MOV.U32 R140, RZ, RZ, R44 ;  /* 0x000000ffff8c7224 */ /* 0x000fce00078e002c */
.L_x_2875:
[----:B------:R-:W-:Y:S05]  /*1c790*/  BSYNC B1 ;  /* 0x0000000000017941 */ /* 0x000fea0003800000 */
.L_x_2873:
        /* <DEDUP_REMOVED lines=16> */
.L_x_2879:
[----:B------:R-:W-:Y:S05]  /*1c8a0*/  BSYNC B2 ;  /* 0x0000000000027941 */ /* 0x000fea0003800000 */
.L_x_2878:
        /* <DEDUP_REMOVED lines=39> */
[----:B------:R-:W-:-:S03]  /*1cb20*/  IMAD.WIDE.U32 R120, R120, -0x326172a9, RZ ;  /* 0xcd9e8d5778787825 */ /* 0x000fc600078e00ff */
[----:B------:R-:W-:Y:S01]  /*1cb30*/  MOV R44, R120 ;  /* 0x00000078002c7202 */ /* 0x000fe20000000f00 */
[----:B------:R-:W-:Y:S01]  /*1cb40*/  IMAD.MOV.U32 R120, RZ, RZ, RZ ;  /* 0x000000ffff787224 */ /* 0x000fe200078e00ff */
[----:B------:R-:W-:-:S07]  /*1cb50*/  LOP3.LUT R41, R121, UR42, R138, 0x96, !PT ;  /* 0x0000002a79297c12 */ /* 0x000fce000f8e968a */
.L_x_2877:
[----:B------:R-:W-:Y:S05]  /*1cb60*/  BSYNC B1 ;  /* 0x0000000000017941 */ /* 0x000fea0003800000 */
.L_x_2876:
        /* <DEDUP_REMOVED lines=14> */
.L_x_2880:
        /* <DEDUP_REMOVED lines=12> */
.L_x_2883:
[----:B------:R-:W-:-:S07]  /*1cd10*/  IMAD.MOV.U32 R12, RZ, RZ, R44 ;  /* 0x000000ffff0c7224 */ /* 0x000fce00078e002c */
.L_x_2884:
[----:B------:R-:W-:Y:S05]  /*1cd20*/  BSYNC B1 ;  /* 0x0000000000017941 */ /* 0x000fea0003800000 */
.L_x_2882:
        /* <DEDUP_REMOVED lines=16> */
.L_x_2888:
[----:B------:R-:W-:Y:S05]  /*1ce30*/  BSYNC B2 ;  /* 0x0000000000027941 */ /* 0x000fea0003800000 */
.L_x_2887:
        /* <DEDUP_REMOVED lines=44> */
.L_x_2886:
[----:B------:R-:W-:Y:S05]  /*1d100*/  BSYNC B1 ;  /* 0x0000000000017941 */ /* 0x000fea0003800000 */
.L_x_2885:
        /* <DEDUP_REMOVED lines=12> */
.L_x_2881:
        /* <DEDUP_REMOVED lines=12> */
.L_x_2890:
[----:B------:R-:W-:-:S07]  /*1d290*/  MOV R122, R44 ;  /* 0x0000002c007a7202 */ /* 0x000fce0000000f00 */
.L_x_2891:
[----:B------:R-:W-:Y:S05]  /*1d2a0*/  BSYNC B1 ;  /* 0x0000000000017941 */ /* 0x000fea0003800000 */
.L_x_2889:
        /* <DEDUP_REMOVED lines=16> */
.L_x_2895:
[----:B------:R-:W-:Y:S05]  /*1d3b0*/  BSYNC B2 ;  /* 0x0000000000027941 */ /* 0x000fea0003800000 */
.L_x_2894:
        /* <DEDUP_REMOVED lines=44> */
.L_x_2893:
[----:B------:R-:W-:Y:S05]  /*1d680*/  BSYNC B1 ;  /* 0x0000000000017941 */ /* 0x000fea0003800000 */
.L_x_2892:
        /* <DEDUP_REMOVED lines=10> */
[----:B------:R-:W-:-:S04]  /*1d730*/  IMAD.U32 R121, R55, 0x10000, RZ ;  /* 0x0001000037797824 */ /* 0x000fc800078e00ff */
[----:B------:R-:W-:Y:S01]  /*1d740*/  FADD.FTZ R138, R121, R138 ;  /* 0x0000008a798a7221 */ /* 0x000fe20000010000 */
[----:B------:R-:W-:Y:S01]  /*1d750*/  IMAD.MOV.U32 R121, RZ, RZ, R120 ;  /* 0x000000ffff797224 */ /* 0x000fe200078e0078 */
[----:B------:R-:W-:Y:S06]  /*1d760*/  BRA `(.L_x_2897) ;  /* 0x0000000400587947 */ /* 0x000fec0003800000 */
.L_x_2896:
        /* <DEDUP_REMOVED lines=12> */
.L_x_2899:
[----:B------:R-:W-:-:S07]  /*1d830*/  IMAD.MOV.U32 R13, RZ, RZ, R44 ;  /* 0x000000ffff0d7224 */ /* 0x000fce00078e002c */
.L_x_2900:
[----:B------:R-:W-:Y:S05]  /*1d840*/  BSYNC B1 ;  /* 0x0000000000017941 */ /* 0x000fea0003800000 */
.L_x_2898:
        /* <DEDUP_REMOVED lines=16> */
.L_x_2904:
[----:B------:R-:W-:Y:S05]  /*1d950*/  BSYNC B2 ;  /* 0x0000000000027941 */ /* 0x000fea0003800000 */
.L_x_2903:
        /* <DEDUP_REMOVED lines=44> */
.L_x_2902:
[----:B------:R-:W-:Y:S05]  /*1dc20*/  BSYNC B1 ;  /* 0x0000000000017941 */ /* 0x000fea0003800000 */
.L_x_2901:
        /* <DEDUP_REMOVED lines=10> */
.L_x_2897:
        /* <DEDUP_REMOVED lines=12> */
.L_x_2906:
[----:B------:R-:W-:-:S07]  /*1dd90*/  MOV R140, R44 ;  /* 0x0000002c008c7202 */ /* 0x000fce0000000f00 */
.L_x_2907:
[----:B------:R-:W-:Y:S05]  /*1dda0*/  BSYNC B1 ;  /* 0x0000000000017941 */ /* 0x000fea0003800000 */
.L_x_2905:
        /* <DEDUP_REMOVED lines=16> */
.L_x_2911:
[----:B------:R-:W-:Y:S05]  /*1deb0*/  BSYNC B2 ;  /* 0x0000000000027941 */ /* 0x000fea0003800000 */
.L_x_2910:
        /* <DEDUP_REMOVED lines=44> */
.L_x_2909:
[----:B------:R-:W-:Y:S05]  /*1e180*/  BSYNC B1 ;  /* 0x0000000000017941 */ /* 0x000fea0003800000 */
.L_x_2908:
        /* <DEDUP_REMOVED lines=14> */
.L_x_2912:
        /* <DEDUP_REMOVED lines=12> */
.L_x_2915:
[----:B------:R-:W-:-:S07]  /*1e330*/  IMAD.MOV.U32 R14, RZ, RZ, R44 ;  /* 0x000000ffff0e7224 */ /* 0x000fce00078e002c */
.L_x_2916:
[----:B------:R-:W-:Y:S05]  /*1e340*/  BSYNC B1 ;  /* 0x0000000000017941 */ /* 0x000fea0003800000 */
.L_x_2914:
        /* <DEDUP_REMOVED lines=19> */
.L_x_2920:
[----:B------:R-:W-:Y:S05]  /*1e480*/  BSYNC B2 ;  /* 0x0000000000027941 */ /* 0x000fea0003800000 */
.L_x_2919:
        /* <DEDUP_REMOVED lines=8> */
[----:B------:R-:W-:Y:S01]  /*1e510*/  IMAD.MOV.U32 R143, RZ, RZ, RZ ;  /* 0x000000ffff8f7224 */ /* 0x000fe200078e00ff */
        /* <DEDUP_REMOVED lines=35> */
.L_x_2918:
[----:B------:R-:W-:Y:S05]  /*1e750*/  BSYNC B1 ;  /* 0x0000000000017941 */ /* 0x000fea0003800000 */
.L_x_2917:
        /* <DEDUP_REMOVED lines=12> */
.L_x_2913:
        /* <DEDUP_REMOVED lines=53> */
.L_x_2921:
[----:B01----:R-:W0:Y:S01]  /*1eb70*/  @P1 LDC.64 R120, c[0x0][0x230] ;  /* 0x00008c00ff781b82 */ /* 0x003e220000000a00 */
[----:B------:R-:W-:-:S07]  /*1eb80*/  IADD3 R140, R129, 0xa0, RZ ;  /* 0x000000a0818c7810 */ /* 0x000fce0007ffe0ff */
[----:B------:R-:W1:Y:S01]  /*1eb90*/  @P0 LDC.64 R122, c[0x0][0x228] ;  /* 0x00008a00ff7a0b82 */ /* 0x000e620000000a00 */
[----:B0-----:R-:W-:-:S05]  /*1eba0*/  @P1 IMAD.WIDE.U32 R120, R140, 0x10, R120 ;  /* 0x000000108c781825 */ /* 0x001fca00078e0078 */
[----:B------:R0:W5:Y:S01]  /*1ebb0*/  @P1 LDG.E.128 R52, desc[UR6][R120.64] ;  /* 0x0000000678341981 */ /* 0x000162000c1e1d00 */
[----:B-1----:R-:W-:-:S05]  /*1ebc0*/  @P0 IMAD.WIDE.U32 R122, R140, 0x10, R122 ;  /* 0x000000108c7a0825 */ /* 0x002fca00078e007a */
        /* <DEDUP_REMOVED lines=15> */
.L_x_2923:
[----:B------:R-:W-:-:S07]  /*1ecc0*/  IMAD.MOV.U32 R148, RZ, RZ, R44 ;  /* 0x000000ffff947224 */ /* 0x000fce00078e002c */
.L_x_2924:
[----:B------:R-:W-:Y:S05]  /*1ecd0*/  BSYNC B1 ;  /* 0x0000000000017941 */ /* 0x000fea0003800000 */
.L_x_2922:
        /* <DEDUP_REMOVED lines=16> */
.L_x_2928:
[----:B------:R-:W-:Y:S05]  /*1ede0*/  BSYNC B2 ;  /* 0x0000000000027941 */ /* 0x000fea0003800000 */
.L_x_2927:
        /* <DEDUP_REMOVED lines=44> */
.L_x_2926:
[----:B------:R-:W-:Y:S05]  /*1f0b0*/  BSYNC B1 ;  /* 0x0000000000017941 */ /* 0x000fea0003800000 */
.L_x_2925:
        /* <DEDUP_REMOVED lines=16> */
.L_x_2929:
        /* <DEDUP_REMOVED lines=12> */
.L_x_2932:
[----:B------:R-:W-:-:S07]  /*1f280*/  MOV R6, R44 ;  /* 0x0000002c00067202 */ /* 0x000fce0000000f00 */
.L_x_2933:
[----:B------:R-:W-:Y:S05]  /*1f290*/  BSYNC B1 ;  /* 0x0000000000017941 */ /* 0x000fea0003800000 */
.L_x_2931:
        /* <DEDUP_REMOVED lines=16> */
.L_x_2937:
[----:B------:R-:W-:Y:S05]  /*1f3a0*/  BSYNC B2 ;  /* 0x0000000000027941 */ /* 0x000fea0003800000 */
.L_x_2936:
        /* <DEDUP_REMOVED lines=44> */
.L_x_2935:
[----:B------:R-:W-:Y:S05]  /*1f670*/  BSYNC B1 ;  /* 0x0000000000017941 */ /* 0x000fea0003800000 */
.L_x_2934:
        /* <DEDUP_REMOVED lines=10> */
.L_x_2930:
        /* <DEDUP_REMOVED lines=12> */
.L_x_2939:
[----:B------:R-:W-:-:S07]  /*1f7e0*/  IMAD.MOV.U32 R148, RZ, RZ, R44 ;  /* 0x000000ffff947224 */ /* 0x000fce00078e002c */
.L_x_2940:
[----:B------:R-:W-:Y:S05]  /*1f7f0*/  BSYNC B1 ;  /* 0x0000000000017941 */ /* 0x000fea0003800000 */
.L_x_2938:
        /* <DEDUP_REMOVED lines=16> */
.L_x_2944:
[----:B------:R-:W-:Y:S05]  /*1f900*/  BSYNC B2 ;  /* 0x0000000000027941 */ /* 0x000fea0003800000 */
.L_x_2943:
        /* <DEDUP_REMOVED lines=44> */
.L_x_2942:
[----:B------:R-:W-:Y:S05]  /*1fbd0*/  BSYNC B1 ;  /* 0x0000000000017941 */ /* 0x000fea0003800000 */
.L_x_2941:
        /* <DEDUP_REMOVED lines=16> */
.L_x_2945:
        /* <DEDUP_REMOVED lines=12> */
.L_x_2948:
[----:B------:R-:W-:-:S07]  /*1fda0*/  MOV R8, R44 ;  /* 0x0000002c00087202 */ /* 0x000fce0000000f00 */
.L_x_2949:
[----:B------:R-:W-:Y:S05]  /*1fdb0*/  BSYNC B1 ;  /* 0x0000000000017941 */ /* 0x000fea0003800000 */
.L_x_2947:
        /* <DEDUP_REMOVED lines=16> */
.L_x_2953:
[----:B------:R-:W-:Y:S05]  /*1fec0*/  BSYNC B2 ;  /* 0x0000000000027941 */ /* 0x000fea0003800000 */
.L_x_2952:
        /* <DEDUP_REMOVED lines=44> */
.L_x_2951:
[----:B------:R-:W-:Y:S05]  /*20190*/  BSYNC B1 ;  /* 0x0000000000017941 */ /* 0x000fea0003800000 */
.L_x_2950:
        /* <DEDUP_REMOVED lines=12> */
.L_x_2946:
        /* <DEDUP_REMOVED lines=12> */
.L_x_2955:
[----:B------:R-:W-:-:S07]  /*20320*/  IMAD.MOV.U32 R120, RZ, RZ, R44 ;  /* 0x000000ffff787224 */ /* 0x000fce00078e002c */
.L_x_2956:
[----:B------:R-:W-:Y:S05]  /*20330*/  BSYNC B1 ;  /* 0x0000000000017941 */ /* 0x000fea0003800000 */
.L_x_2954:
        /* <DEDUP_REMOVED lines=16> */
.L_x_2960:
[----:B------:R-:W-:Y:S05]  /*20440*/  BSYNC B2 ;  /* 0x0000000000027941 */ /* 0x000fea0003800000 */
.L_x_2959:
        /* <DEDUP_REMOVED lines=44> */
.L_x_2958:
[----:B------:R-:W-:Y:S05]  /*20710*/  BSYNC B1 ;  /* 0x0000000000017941 */ /* 0x000fea0003800000 */
.L_x_2957:
        /* <DEDUP_REMOVED lines=16> */
.L_x_2961:
        /* <DEDUP_REMOVED lines=12> */
.L_x_2964:
[----:B------:R-:W-:-:S07]  /*208e0*/  MOV R9, R44 ;  /* 0x0000002c00097202 */ /* 0x000fce0000000f00 */
.L_x_2965:
[----:B------:R-:W-:Y:S05]  /*208f0*/  BSYNC B1 ;  /* 0x0000000000017941 */ /* 0x000fea0003800000 */
.L_x_2963:
        /* <DEDUP_REMOVED lines=16> */
.L_x_2969:
[----:B------:R-:W-:Y:S05]  /*20a00*/  BSYNC B2 ;  /* 0x0000000000027941 */ /* 0x000fea0003800000 */
.L_x_2968:
        /* <DEDUP_REMOVED lines=44> */
.L_x_2967:
[----:B------:R-:W-:Y:S05]  /*20cd0*/  BSYNC B1 ;  /* 0x0000000000017941 */ /* 0x000fea0003800000 */
.L_x_2966:
        /* <DEDUP_REMOVED lines=10> */
.L_x_2962:
        /* <DEDUP_REMOVED lines=12> */
.L_x_2971:
[----:B------:R-:W-:-:S07]  /*20e40*/  IMAD.MOV.U32 R149, RZ, RZ, R44 ;  /* 0x000000ffff957224 */ /* 0x000fce00078e002c */
.L_x_2972:
[----:B------:R-:W-:Y:S05]  /*20e50*/  BSYNC B1 ;  /* 0x0000000000017941 */ /* 0x000fea0003800000 */
.L_x_2970:
        /* <DEDUP_REMOVED lines=16> */
.L_x_2976:
[----:B------:R-:W-:Y:S05]  /*20f60*/  BSYNC B2 ;  /* 0x0000000000027941 */ /* 0x000fea0003800000 */
.L_x_2975:
        /* <DEDUP_REMOVED lines=44> */
.L_x_2974:
[----:B------:R-:W-:Y:S05]  /*21230*/  BSYNC B1 ;  /* 0x0000000000017941 */ /* 0x000fea0003800000 */
.L_x_2973:
        /* <DEDUP_REMOVED lines=16> */
.L_x_2977:
        /* <DEDUP_REMOVED lines=12> */
.L_x_2980:
[----:B------:R-:W-:-:S07]  /*21400*/  MOV R10, R44 ;  /* 0x0000002c000a7202 */ /* 0x000fce0000000f00 */
.L_x_2981:
[----:B------:R-:W-:Y:S05]  /*21410*/  BSYNC B1 ;  /* 0x0000000000017941 */ /* 0x000fea0003800000 */
.L_x_2979:
        /* <DEDUP_REMOVED lines=16> */
.L_x_2985:
[----:B------:R-:W-:Y:S05]  /*21520*/  BSYNC B2 ;  /* 0x0000000000027941 */ /* 0x000fea0003800000 */
.L_x_2984:
        /* <DEDUP_REMOVED lines=44> */
.L_x_2983:
[----:B------:R-:W-:Y:S05]  /*217f0*/  BSYNC B1 ;  /* 0x0000000000017941 */ /* 0x000fea0003800000 */
.L_x_2982:
        /* <DEDUP_REMOVED lines=12> */
.L_x_2978:
        /* <DEDUP_REMOVED lines=12> */
.L_x_2987:
[----:B------:R-:W-:-:S07]  /*21980*/  IMAD.MOV.U32 R147, RZ, RZ, R44 ;  /* 0x000000ffff937224 */ /* 0x000fce00078e002c */
.L_x_2988:
[----:B------:R-:W-:Y:S05]  /*21990*/  BSYNC B1 ;  /* 0x0000000000017941 */ /* 0x000fea0003800000 */
.L_x_2986:
        /* <DEDUP_REMOVED lines=16> */
.L_x_2992:
[----:B------:R-:W-:Y:S05]  /*21aa0*/  BSYNC B2 ;  /* 0x0000000000027941 */ /* 0x000fea0003800000 */
.L_x_2991:
        /* <DEDUP_REMOVED lines=44> */
.L_x_2990:
[----:B------:R-:W-:Y:S05]  /*21d70*/  BSYNC B1 ;  /* 0x0000000000017941 */ /* 0x000fea0003800000 */
.L_x_2989:
        /* <DEDUP_REMOVED lines=16> */
.L_x_2993:
        /* <DEDUP_REMOVED lines=12> */
.L_x_2996:
[----:B------:R-:W-:-:S07]  /*21f40*/  MOV R11, R44 ;  /* 0x0000002c000b7202 */ /* 0x000fce0000000f00 */
.L_x_2997:
[----:B------:R-:W-:Y:S05]  /*21f50*/  BSYNC B1 ;  /* 0x0000000000017941 */ /* 0x000fea0003800000 */
.L_x_2995:
        /* <DEDUP_REMOVED lines=16> */
.L_x_3001:
[----:B------:R-:W-:Y:S05]  /*22060*/  BSYNC B2 ;  /* 0x0000000000027941 */ /* 0x000fea0003800000 */
.L_x_3000:
        /* <DEDUP_REMOVED lines=44> */
.L_x_2999:
[----:B------:R-:W-:Y:S05]  /*22330*/  BSYNC B1 ;  /* 0x0000000000017941 */ /* 0x000fea0003800000 */
.L_x_2998:
        /* <DEDUP_REMOVED lines=10> */
.L_x_2994:
        /* <DEDUP_REMOVED lines=12> */
.L_x_3003:
[----:B------:R-:W-:-:S07]  /*224a0*/  IMAD.MOV.U32 R150, RZ, RZ, R44 ;  /* 0x000000ffff967224 */ /* 0x000fce00078e002c */
.L_x_3004:
[----:B------:R-:W-:Y:S05]  /*224b0*/  BSYNC B1 ;  /* 0x0000000000017941 */ /* 0x000fea0003800000 */
.L_x_3002:
        /* <DEDUP_REMOVED lines=16> */
.L_x_3008:
[----:B------:R-:W-:Y:S05]  /*225c0*/  BSYNC B2 ;  /* 0x0000000000027941 */ /* 0x000fea0003800000 */
.L_x_3007:
        /* <DEDUP_REMOVED lines=44> */
.L_x_3006:
[----:B------:R-:W-:Y:S05]  /*22890*/  BSYNC B1 ;  /* 0x0000000000017941 */ /* 0x000fea0003800000 */
.L_x_3005:
        /* <DEDUP_REMOVED lines=14> */
.L_x_3009:
        /* <DEDUP_REMOVED lines=12> */
.L_x_3012:
[----:B------:R-:W-:-:S07]  /*22a40*/  MOV R12, R44 ;  /* 0x0000002c000c7202 */ /* 0x000fce0000000f00 */
.L_x_3013:
[----:B------:R-:W-:Y:S05]  /*22a50*/  BSYNC B1 ;  /* 0x0000000000017941 */ /* 0x000fea0003800000 */
.L_x_3011:
        /* <DEDUP_REMOVED lines=16> */
.L_x_3017:
[----:B------:R-:W-:Y:S05]  /*22b60*/  BSYNC B2 ;  /* 0x0000000000027941 */ /* 0x000fea0003800000 */
.L_x_3016:
        /* <DEDUP_REMOVED lines=44> */
.L_x_3015:
[----:B------:R-:W-:Y:S05]  /*22e30*/  BSYNC B1 ;  /* 0x0000000000017941 */ /* 0x000fea0003800000 */
.L_x_3014:
        /* <DEDUP_REMOVED lines=12> */
.L_x_3010:
        /* <DEDUP_REMOVED lines=12> */
.L_x_3019:
[----:B------:R-:W-:-:S07]  /*22fc0*/  IMAD.MOV.U32 R122, RZ, RZ, R44 ;  /* 0x000000ffff7a7224 */ /* 0x000fce00078e002c */
.L_x_3020:
[----:B------:R-:W-:Y:S05]  /*22fd0*/  BSYNC B1 ;  /* 0x0000000000017941 */ /* 0x000fea0003800000 */
.L_x_3018:
        /* <DEDUP_REMOVED lines=16> */
.L_x_3024:
[----:B------:R-:W-:Y:S05]  /*230e0*/  BSYNC B2 ;  /* 0x0000000000027941 */ /* 0x000fea0003800000 */
.L_x_3023:
        /* <DEDUP_REMOVED lines=44> */
.L_x_3022:
[----:B------:R-:W-:Y:S05]  /*233b0*/  BSYNC B1 ;  /* 0x0000000000017941 */ /* 0x000fea0003800000 */
.L_x_3021:
        /* <DEDUP_REMOVED lines=10> */
[----:B------:R-:W-:-:S05]  /*23460*/  SHF.L.U32 R121, R55, 0x10, RZ ;  /* 0x0000001037797819 */ /* 0x000fca00000006ff */
[----:B------:R-:W-:Y:S01]  /*23470*/  FADD.FTZ R149, R121, R149 ;  /* 0x0000009579957221 */ /* 0x000fe20000010000 */
[----:B------:R-:W-:Y:S01]  /*23480*/  IMAD.MOV.U32 R121, RZ, RZ, R120 ;  /* 0x000000ffff797224 */ /* 0x000fe200078e0078 */
[----:B------:R-:W-:Y:S06]  /*23490*/  BRA `(.L_x_3026) ;  /* 0x0000000400587947 */ /* 0x000fec0003800000 */
.L_x_3025:
        /* <DEDUP_REMOVED lines=12> */
.L_x_3028:
[----:B------:R-:W-:-:S07]  /*23560*/  MOV R13, R44 ;  /* 0x0000002c000d7202 */ /* 0x000fce0000000f00 */
.L_x_3029:
[----:B------:R-:W-:Y:S05]  /*23570*/  BSYNC B1 ;  /* 0x0000000000017941 */ /* 0x000fea0003800000 */
.L_x_3027:
        /* <DEDUP_REMOVED lines=16> */
.L_x_3033:
[----:B------:R-:W-:Y:S05]  /*23680*/  BSYNC B2 ;  /* 0x0000000000027941 */ /* 0x000fea0003800000 */
.L_x_3032:
        /* <DEDUP_REMOVED lines=44> */
.L_x_3031:
[----:B------:R-:W-:Y:S05]  /*23950*/  BSYNC B1 ;  /* 0x0000000000017941 */ /* 0x000fea0003800000 */
.L_x_3030:
        /* <DEDUP_REMOVED lines=10> */
.L_x_3026:
        /* <DEDUP_REMOVED lines=12> */
.L_x_3035:
[----:B------:R-:W-:-:S07]  /*23ac0*/  IMAD.MOV.U32 R151, RZ, RZ, R44 ;  /* 0x000000ffff977224 */ /* 0x000fce00078e002c */
.L_x_3036:
[----:B------:R-:W-:Y:S05]  /*23ad0*/  BSYNC B1 ;  /* 0x0000000000017941 */ /* 0x000fea0003800000 */
.L_x_3034:
        /* <DEDUP_REMOVED lines=16> */
.L_x_3040:
[----:B------:R-:W-:Y:S05]  /*23be0*/  BSYNC B2 ;  /* 0x0000000000027941 */ /* 0x000fea0003800000 */
.L_x_3039:
        /* <DEDUP_REMOVED lines=44> */
.L_x_3038:
[----:B------:R-:W-:Y:S05]  /*23eb0*/  BSYNC B1 ;  /* 0x0000000000017941 */ /* 0x000fea0003800000 */
.L_x_3037:
        /* <DEDUP_REMOVED lines=14> */
.L_x_3041:
        /* <DEDUP_REMOVED lines=12> */
.L_x_3044:
[----:B------:R-:W-:-:S07]  /*24060*/  MOV R14, R44 ;  /* 0x0000002c000e7202 */ /* 0x000fce0000000f00 */
.L_x_3045:
[----:B------:R-:W-:Y:S05]  /*24070*/  BSYNC B1 ;  /* 0x0000000000017941 */ /* 0x000fea0003800000 */
.L_x_3043:
        /* <DEDUP_REMOVED lines=9> */
[----:B------:R-:W-:-:S04]  /*24110*/  LOP3.LUT R7, R7, 0xffffffbf, RZ, 0xc0, !PT ;  /* 0xffffffbf07077812 */ /* 0x000fc800078ec0ff */
[----:B------:R-:W-:Y:S02]  /*24120*/  ISETP.NE.AND P6, PT, R3, RZ, PT ;  /* 0x000000ff0300720c */ /* 0x000fe40003fc5270 */
[----:B------:R-:W-:-:S11]  /*24130*/  @P0 LOP3.LUT R7, R7, 0x40, RZ, 0xfc, !PT ;  /* 0x0000004007070812 */ /* 0x000fd600078efcff */
[----:B------:R-:W-:Y:S01]  /*24140*/  @!P6 IADD3 R0, R0, 0x1, RZ ;  /* 0x000000010000e810 */ /* 0x000fe20007ffe0ff */
[----:B------:R-:W-:Y:S02]  /*24150*/  @!P6 VIADD R40, R5, 0x1 ;  /* 0x000000010528e836 */ /* 0x000fe40000000000 */
[----:B------:R-:W-:Y:S01]  /*24160*/  @!P6 IMAD.MOV.U32 R3, RZ, RZ, RZ ;  /* 0x000000ffff03e224 */ /* 0x000fe200078e00ff */
[----:B------:R-:W-:-:S13]  /*24170*/  ISETP.NE.AND P0, PT, R0, RZ, !P6 ;  /* 0x000000ff0000720c */ /* 0x000fda0007705270 */
[----:B------:R-:W-:Y:S01]  /*24180*/  @P0 IMAD.MOV R40, RZ, RZ, R5 ;  /* 0x000000ffff280224 */ /* 0x000fe200078e0205 */
[----:B------:R-:W-:-:S04]  /*24190*/  LOP3.LUT P0, RZ, R7, 0x40, RZ, 0xc0, !PT ;  /* 0x0000004007ff7812 */ /* 0x000fc8000780c0ff */
[----:B------:R-:W-:-:S09]  /*241a0*/  @!P6 MOV R5, R40 ;  /* 0x000000280005e202 */ /* 0x000fd20000000f00 */
.L_x_3049:
[----:B------:R-:W-:Y:S05]  /*241b0*/  BSYNC B2 ;  /* 0x0000000000027941 */ /* 0x000fea0003800000 */
.L_x_3048:
        /* <DEDUP_REMOVED lines=44> */
.L_x_3047:
[----:B------:R-:W-:Y:S05]  /*24480*/  BSYNC B1 ;  /* 0x0000000000017941 */ /* 0x000fea0003800000 */
.L_x_3046:
        /* <DEDUP_REMOVED lines=12> */
.L_x_3042:
        /* <DEDUP_REMOVED lines=53> */
.L_x_3050:
[----:B01----:R-:W0:Y:S01]  /*248a0*/  @P1 LDC.64 R120, c[0x0][0x230] ;  /* 0x00008c00ff781b82 */ /* 0x003e220000000a00 */
[----:B------:R-:W-:-:S07]  /*248b0*/  VIADD R151, R129, 0xc0 ;  /* 0x000000c081977836 */ /* 0x000fce0000000000 */
        /* <DEDUP_REMOVED lines=19> */
.L_x_3052:
[----:B------:R-:W-:-:S07]  /*249f0*/  IMAD.MOV.U32 R156, RZ, RZ, R44 ;  /* 0x000000ffff9c7224 */ /* 0x000fce00078e002c */
.L_x_3053:
[----:B------:R-:W-:Y:S05]  /*24a00*/  BSYNC B1 ;  /* 0x0000000000017941 */ /* 0x000fea0003800000 */
.L_x_3051:
        /* <DEDUP_REMOVED lines=16> */
.L_x_3057:
[----:B------:R-:W-:Y:S05]  /*24b10*/  BSYNC B2 ;  /* 0x0000000000027941 */ /* 0x000fea0003800000 */
.L_x_3056:
        /* <DEDUP_REMOVED lines=44> */
.L_x_3055:
[----:B------:R-:W-:Y:S05]  /*24de0*/  BSYNC B1 ;  /* 0x0000000000017941 */ /* 0x000fea0003800000 */
.L_x_3054:
        /* <DEDUP_REMOVED lines=16> */
.L_x_3058:
        /* <DEDUP_REMOVED lines=12> */
.L_x_3061:
[----:B------:R-:W-:-:S07]  /*24fb0*/  IMAD.MOV.U32 R6, RZ, RZ, R44 ;  /* 0x000000ffff067224 */ /* 0x000fce00078e002c */
.L_x_3062:
[----:B------:R-:W-:Y:S05]  /*24fc0*/  BSYNC B1 ;  /* 0x0000000000017941 */ /* 0x000fea0003800000 */
.L_x_3060:
        /* <DEDUP_REMOVED lines=16> */
.L_x_3066:
[----:B------:R-:W-:Y:S05]  /*250d0*/  BSYNC B2 ;  /* 0x0000000000027941 */ /* 0x000fea0003800000 */
.L_x_3065:
        /* <DEDUP_REMOVED lines=44> */
.L_x_3064:
[----:B------:R-:W-:Y:S05]  /*253a0*/  BSYNC B1 ;  /* 0x0000000000017941 */ /* 0x000fea0003800000 */
.L_x_3063:
        /* <DEDUP_REMOVED lines=10> */
.L_x_3059:
        /* <DEDUP_REMOVED lines=12> */
.L_x_3068:
[----:B------:R-:W-:-:S07]  /*25510*/  IMAD.MOV.U32 R153, RZ, RZ, R44 ;  /* 0x000000ffff997224 */ /* 0x000fce00078e002c */
.L_x_3069:
[----:B------:R-:W-:Y:S05]  /*25520*/  BSYNC B1 ;  /* 0x0000000000017941 */ /* 0x000fea0003800000 */
.L_x_3067:
        /* <DEDUP_REMOVED lines=16> */
.L_x_3073:
[----:B------:R-:W-:Y:S05]  /*25630*/  BSYNC B2 ;  /* 0x0000000000027941 */ /* 0x000fea0003800000 */
.L_x_3072:
        /* <DEDUP_REMOVED lines=44> */
.L_x_3071:
[----:B------:R-:W-:Y:S05]  /*25900*/  BSYNC B1 ;  /* 0x0000000000017941 */ /* 0x000fea0003800000 */
.L_x_3070:
        /* <DEDUP_REMOVED lines=16> */
.L_x_3074:
        /* <DEDUP_REMOVED lines=12> */
.L_x_3077:
[----:B------:R-:W-:-:S07]  /*25ad0*/  IMAD.MOV.U32 R8, RZ, RZ, R44 ;  /* 0x000000ffff087224 */ /* 0x000fce00078e002c */
.L_x_3078:
[----:B------:R-:W-:Y:S05]  /*25ae0*/  BSYNC B1 ;  /* 0x0000000000017941 */ /* 0x000fea0003800000 */
.L_x_3076:
        /* <DEDUP_REMOVED lines=16> */
.L_x_3082:
[----:B------:R-:W-:Y:S05]  /*25bf0*/  BSYNC B2 ;  /* 0x0000000000027941 */ /* 0x000fea0003800000 */
.L_x_3081:
        /* <DEDUP_REMOVED lines=44> */
.L_x_3080:
[----:B------:R-:W-:Y:S05]  /*25ec0*/  BSYNC B1 ;  /* 0x0000000000017941 */ /* 0x000fea0003800000 */
.L_x_3079:
        /* <DEDUP_REMOVED lines=12> */
.L_x_3075:
        /* <DEDUP_REMOVED lines=12> */
.L_x_3084:
[----:B------:R-:W-:-:S07]  /*26050*/  IMAD.MOV.U32 R120, RZ, RZ, R44 ;  /* 0x000000ffff787224 */ /* 0x000fce00078e002c */
.L_x_3085:
[----:B------:R-:W-:Y:S05]  /*26060*/  BSYNC B1 ;  /* 0x0000000000017941 */ /* 0x000fea0003800000 */
.L_x_3083:
        /* <DEDUP_REMOVED lines=16> */
.L_x_3089:
[----:B------:R-:W-:Y:S05]  /*26170*/  BSYNC B2 ;  /* 0x0000000000027941 */ /* 0x000fea0003800000 */
.L_x_3088:
        /* <DEDUP_REMOVED lines=44> */
.L_x_3087:
[----:B------:R-:W-:Y:S05]  /*26440*/  BSYNC B1 ;  /* 0x0000000000017941 */ /* 0x000fea0003800000 */
.L_x_3086:
        /* <DEDUP_REMOVED lines=16> */
.L_x_3090:
        /* <DEDUP_REMOVED lines=12> */
.L_x_3093:
[----:B------:R-:W-:-:S07]  /*26610*/  IMAD.MOV.U32 R9, RZ, RZ, R44 ;  /* 0x000000ffff097224 */ /* 0x000fce00078e002c */
.L_x_3094:
[----:B------:R-:W-:Y:S05]  /*26620*/  BSYNC B1 ;  /* 0x0000000000017941 */ /* 0x000fea0003800000 */
.L_x_3092:
        /* <DEDUP_REMOVED lines=16> */
.L_x_3098:
[----:B------:R-:W-:Y:S05]  /*26730*/  BSYNC B2 ;  /* 0x0000000000027941 */ /* 0x000fea0003800000 */
.L_x_3097:
        /* <DEDUP_REMOVED lines=44> */
.L_x_3096:
[----:B------:R-:W-:Y:S05]  /*26a00*/  BSYNC B1 ;  /* 0x0000000000017941 */ /* 0x000fea0003800000 */
.L_x_3095:
        /* <DEDUP_REMOVED lines=10> */
.L_x_3091:
        /* <DEDUP_REMOVED lines=12> */
.L_x_3100:
[----:B------:R-:W-:-:S07]  /*26b70*/  IMAD.MOV.U32 R158, RZ, RZ, R44 ;  /* 0x000000ffff9e7224 */ /* 0x000fce00078e002c */
.L_x_3101:
[----:B------:R-:W-:Y:S05]  /*26b80*/  BSYNC B1 ;  /* 0x0000000000017941 */ /* 0x000fea0003800000 */
.L_x_3099:
        /* <DEDUP_REMOVED lines=16> */
.L_x_3105:
[----:B------:R-:W-:Y:S05]  /*26c90*/  BSYNC B2 ;  /* 0x0000000000027941 */ /* 0x000fea0003800000 */
.L_x_3104:
        /* <DEDUP_REMOVED lines=44> */
.L_x_3103:
[----:B------:R-:W-:Y:S05]  /*26f60*/  BSYNC B1 ;  /* 0x0000000000017941 */ /* 0x000fea0003800000 */
.L_x_3102:
        /* <DEDUP_REMOVED lines=16> */
.L_x_3106:
        /* <DEDUP_REMOVED lines=12> */
.L_x_3109:
[----:B------:R-:W-:-:S07]  /*27130*/  IMAD.MOV.U32 R10, RZ, RZ, R44 ;  /* 0x000000ffff0a7224 */ /* 0x000fce00078e002c */
.L_x_3110:
[----:B------:R-:W-:Y:S05]  /*27140*/  BSYNC B1 ;  /* 0x0000000000017941 */ /* 0x000fea0003800000 */
.L_x_3108:
        /* <DEDUP_REMOVED lines=16> */
.L_x_3114:
[----:B------:R-:W-:Y:S05]  /*27250*/  BSYNC B2 ;  /* 0x0000000000027941 */ /* 0x000fea0003800000 */
.L_x_3113:
        /* <DEDUP_REMOVED lines=44> */
.L_x_3112:
[----:B------:R-:W-:Y:S05]  /*27520*/  BSYNC B1 ;  /* 0x0000000000017941 */ /* 0x000fea0003800000 */
.L_x_3111:
        /* <DEDUP_REMOVED lines=12> */
.L_x_3107:
        /* <DEDUP_REMOVED lines=12> */
.L_x_3116:
[----:B------:R-:W-:-:S07]  /*276b0*/  IMAD.MOV.U32 R158, RZ, RZ, R44 ;  /* 0x000000ffff9e7224 */ /* 0x000fce00078e002c */
.L_x_3117:
[----:B------:R-:W-:Y:S05]  /*276c0*/  BSYNC B1 ;  /* 0x0000000000017941 */ /* 0x000fea0003800000 */
.L_x_3115:
        /* <DEDUP_REMOVED lines=16> */
.L_x_3121:
[----:B------:R-:W-:Y:S05]  /*277d0*/  BSYNC B2 ;  /* 0x0000000000027941 */ /* 0x000fea0003800000 */
.L_x_3120:
        /* <DEDUP_REMOVED lines=44> */
.L_x_3119:
[----:B------:R-:W-:Y:S05]  /*27aa0*/  BSYNC B1 ;  /* 0x0000000000017941 */ /* 0x000fea0003800000 */
.L_x_3118:
[----:B------:R-:W-:Y:S02]  /*27ab0*/  I2FP.F32.U32 R121, R158 ;  /* 0x0000009e00797245 */ /* 0x000fe40000201000 */
[C---:B------:R-:W-:Y:S02]  /*27ac0*/  SHF.L.U32 R156, R122.reuse, 0x10, RZ ;  /* 0x000000107a9c7819 */ /* 0x040fe400000006ff */
        /* <DEDUP_REMOVED lines=14> */
.L_x_3122:
        /* <DEDUP_REMOVED lines=12> */
.L_x_3125:
[----:B------:R-:W-:-:S07]  /*27c70*/  IMAD.MOV.U32 R11, RZ, RZ, R44 ;  /* 0x000000ffff0b7224 */ /* 0x000fce00078e002c */
.L_x_3126:
[----:B------:R-:W-:Y:S05]  /*27c80*/  BSYNC B1 ;  /* 0x0000000000017941 */ /* 0x000fea0003800000 */
.L_x_3124:
        /* <DEDUP_REMOVED lines=16> */
.L_x_3130:
[----:B------:R-:W-:Y:S05]  /*27d90*/  BSYNC B2 ;  /* 0x0000000000027941 */ /* 0x000fea0003800000 */
.L_x_3129:
        /* <DEDUP_REMOVED lines=44> */
.L_x_3128:
[----:B------:R-:W-:Y:S05]  /*28060*/  BSYNC B1 ;  /* 0x0000000000017941 */ /* 0x000fea0003800000 */
.L_x_3127:
        /* <DEDUP_REMOVED lines=10> */
.L_x_3123:
        /* <DEDUP_REMOVED lines=12> */
.L_x_3132:
[----:B------:R-:W-:-:S07]  /*281d0*/  IMAD.MOV.U32 R157, RZ, RZ, R44 ;  /* 0x000000ffff9d7224 */ /* 0x000fce00078e002c */
.L_x_3133:
[----:B------:R-:W-:Y:S05]  /*281e0*/  BSYNC B1 ;  /* 0x0000000000017941 */ /* 0x000fea0003800000 */
.L_x_3131:
        /* <DEDUP_REMOVED lines=16> */
.L_x_3137:
[----:B------:R-:W-:Y:S05]  /*282f0*/  BSYNC B2 ;  /* 0x0000000000027941 */ /* 0x000fea0003800000 */
.L_x_3136:
        /* <DEDUP_REMOVED lines=44> */
.L_x_3135:
[----:B------:R-:W-:Y:S05]  /*285c0*/  BSYNC B1 ;  /* 0x0000000000017941 */ /* 0x000fea0003800000 */
.L_x_3134:
        /* <DEDUP_REMOVED lines=14> */
.L_x_3138:
        /* <DEDUP_REMOVED lines=12> */
.L_x_3141:
[----:B------:R-:W-:-:S07]  /*28770*/  IMAD.MOV.U32 R12, RZ, RZ, R44 ;  /* 0x000000ffff0c7224 */ /* 0x000fce00078e002c */
.L_x_3142:
[----:B------:R-:W-:Y:S05]  /*28780*/  BSYNC B1 ;  /* 0x0000000000017941 */ /* 0x000fea0003800000 */
.L_x_3140:
        /* <DEDUP_REMOVED lines=16> */
.L_x_3146:
[----:B------:R-:W-:Y:S05]  /*28890*/  BSYNC B2 ;  /* 0x0000000000027941 */ /* 0x000fea0003800000 */
.L_x_3145:
        /* <DEDUP_REMOVED lines=44> */
.L_x_3144:
[----:B------:R-:W-:Y:S05]  /*28b60*/  BSYNC B1 ;  /* 0x0000000000017941 */ /* 0x000fea0003800000 */
.L_x_3143:
        /* <DEDUP_REMOVED lines=12> */
.L_x_3139:
        /* <DEDUP_REMOVED lines=12> */
.L_x_3148:
[----:B------:R-:W-:-:S07]  /*28cf0*/  IMAD.MOV.U32 R122, RZ, RZ, R44 ;  /* 0x000000ffff7a7224 */ /* 0x000fce00078e002c */
.L_x_3149:
[----:B------:R-:W-:Y:S05]  /*28d00*/  BSYNC B1 ;  /* 0x0000000000017941 */ /* 0x000fea0003800000 */
.L_x_3147:
        /* <DEDUP_REMOVED lines=16> */
.L_x_3153:
[----:B------:R-:W-:Y:S05]  /*28e10*/  BSYNC B2 ;  /* 0x0000000000027941 */ /* 0x000fea0003800000 */
.L_x_3152:
        /* <DEDUP_REMOVED lines=44> */
.L_x_3151:
[----:B------:R-:W-:Y:S05]  /*290e0*/  BSYNC B1 ;  /* 0x0000000000017941 */ /* 0x000fea0003800000 */
.L_x_3150:
        /* <DEDUP_REMOVED lines=10> */
[----:B------:R-:W-:-:S04]  /*29190*/  IMAD.U32 R121, R55, 0x10000, RZ ;  /* 0x0001000037797824 */ /* 0x000fc800078e00ff */
[----:B------:R-:W-:Y:S01]  /*291a0*/  FADD.FTZ R158, R121, R158 ;  /* 0x0000009e799e7221 */ /* 0x000fe20000010000 */
[----:B------:R-:W-:Y:S01]  /*291b0*/  MOV R121, R120 ;  /* 0x0000007800797202 */ /* 0x000fe20000000f00 */
[----:B------:R-:W-:Y:S06]  /*291c0*/  BRA `(.L_x_3155) ;  /* 0x0000000400587947 */ /* 0x000fec0003800000 */
.L_x_3154:
        /* <DEDUP_REMOVED lines=12> */
.L_x_3157:
[----:B------:R-:W-:-:S07]  /*29290*/  IMAD.MOV.U32 R13, RZ, RZ, R44 ;  /* 0x000000ffff0d7224 */ /* 0x000fce00078e002c */
.L_x_3158:
[----:B------:R-:W-:Y:S05]  /*292a0*/  BSYNC B1 ;  /* 0x0000000000017941 */ /* 0x000fea0003800000 */
.L_x_3156:
        /* <DEDUP_REMOVED lines=16> */
.L_x_3162:
[----:B------:R-:W-:Y:S05]  /*293b0*/  BSYNC B2 ;  /* 0x0000000000027941 */ /* 0x000fea0003800000 */
.L_x_3161:
        /* <DEDUP_REMOVED lines=44> */
.L_x_3160:
[----:B------:R-:W-:Y:S05]  /*29680*/  BSYNC B1 ;  /* 0x0000000000017941 */ /* 0x000fea0003800000 */
.L_x_3159:
        /* <DEDUP_REMOVED lines=10> */
.L_x_3155:
        /* <DEDUP_REMOVED lines=12> */
.L_x_3164:
[----:B------:R-:W-:-:S07]  /*297f0*/  IMAD.MOV.U32 R160, RZ, RZ, R44 ;  /* 0x000000ffffa07224 */ /* 0x000fce00078e002c */
.L_x_3165:
[----:B------:R-:W-:Y:S05]  /*29800*/  BSYNC B1 ;  /* 0x0000000000017941 */ /* 0x000fea0003800000 */
.L_x_3163:
        /* <DEDUP_REMOVED lines=16> */
.L_x_3169:
[----:B------:R-:W-:Y:S05]  /*29910*/  BSYNC B2 ;  /* 0x0000000000027941 */ /* 0x000fea0003800000 */
.L_x_3168:
        /* <DEDUP_REMOVED lines=44> */
.L_x_3167:
[----:B------:R-:W-:Y:S05]  /*29be0*/  BSYNC B1 ;  /* 0x0000000000017941 */ /* 0x000fea0003800000 */
.L_x_3166:
        /* <DEDUP_REMOVED lines=14> */
.L_x_3170:
        /* <DEDUP_REMOVED lines=12> */
.L_x_3173:
[----:B------:R-:W-:-:S07]  /*29d90*/  IMAD.MOV.U32 R14, RZ, RZ, R44 ;  /* 0x000000ffff0e7224 */ /* 0x000fce00078e002c */
.L_x_3174:
[----:B------:R-:W-:Y:S05]  /*29da0*/  BSYNC B1 ;  /* 0x0000000000017941 */ /* 0x000fea0003800000 */
.L_x_3172:
        /* <DEDUP_REMOVED lines=19> */
.L_x_3178:
[----:B------:R-:W-:Y:S05]  /*29ee0*/  BSYNC B2 ;  /* 0x0000000000027941 */ /* 0x000fea0003800000 */
.L_x_3177:
[----:B------:R-:W-:Y:S01]  /*29ef0*/  IMAD.HI.U32 R122, R0, -0x326172a9, RZ ;  /* 0xcd9e8d57007a7827 */ /* 0x000fe200078e00ff */
[----:B------:R-:W-:Y:S01]  /*29f00*/  LOP3.LUT R120, R120, UR5, R5, 0x96, !PT ;  /* 0x0000000578787c12 */ /* 0x000fe2000f8e9605 */
[----:B------:R-:W-:Y:S02]  /*29f10*/  HFMA2.MMA R162, -RZ, RZ, 0, 0 ;  /* 0x00000000ffa27435 */ /* 0x000fe400000001ff */
        /* <DEDUP_REMOVED lines=41> */
.L_x_3176:
[----:B------:R-:W-:Y:S05]  /*2a1b0*/  BSYNC B1 ;  /* 0x0000000000017941 */ /* 0x000fea0003800000 */
.L_x_3175:
        /* <DEDUP_REMOVED lines=12> */
.L_x_3171:
        /* <DEDUP_REMOVED lines=48> */
[----:B------:R-:W0:Y:S01]  /*2a580*/  LDC.64 R122, c[0x0][0x248] ;  /* 0x00009200ff7a7b82 */ /* 0x000e220000000a00 */
[----:B------:R-:W-:Y:S02]  /*2a590*/  LOP3.LUT R161, R163, R161, RZ, 0xfc, !PT ;  /* 0x000000a1a3a17212 */ /* 0x000fe400078efcff */
[----:B------:R-:W-:Y:S01]  /*2a5a0*/  LOP3.LUT R160, R120, 0xff, R6, 0xf8, !PT ;  /* 0x000000ff78a07812 */ /* 0x000fe200078ef806 */
[----:B0-----:R-:W-:-:S05]  /*2a5b0*/  IMAD.WIDE.U32 R120, R151, 0x8, R122 ;  /* 0x0000000897787825 */ /* 0x001fca00078e007a */
[----:B------:R1:W-:Y:S02]  /*2a5c0*/  STG.E.64 desc[UR6][R120.64], R160 ;  /* 0x000000a078007986 */ /* 0x0003e4000c101b06 */
.L_x_3179:
        /* <DEDUP_REMOVED lines=21> */
.L_x_3181:
[----:B------:R-:W-:-:S07]  /*2a720*/  MOV R161, R44 ;  /* 0x0000002c00a17202 */ /* 0x000fce0000000f00 */
.L_x_3182:
[----:B------:R-:W-:Y:S05]  /*2a730*/  BSYNC B1 ;  /* 0x0000000000017941 */ /* 0x000fea0003800000 */
.L_x_3180:
        /* <DEDUP_REMOVED lines=16> */
.L_x_3186:
[----:B------:R-:W-:Y:S05]  /*2a840*/  BSYNC B2 ;  /* 0x0000000000027941 */ /* 0x000fea0003800000 */
.L_x_3185:
        /* <DEDUP_REMOVED lines=44> */
.L_x_3184:
[----:B------:R-:W-:Y:S05]  /*2ab10*/  BSYNC B1 ;  /* 0x0000000000017941 */ /* 0x000fea0003800000 */
.L_x_3183:
        /* <DEDUP_REMOVED lines=16> */
.L_x_3187:
        /* <DEDUP_REMOVED lines=12> */
.L_x_3190:
[----:B------:R-:W-:-:S07]  /*2ace0*/  IMAD.MOV.U32 R6, RZ, RZ, R44 ;  /* 0x000000ffff067224 */ /* 0x000fce00078e002c */
.L_x_3191:
[----:B------:R-:W-:Y:S05]  /*2acf0*/  BSYNC B1 ;  /* 0x0000000000017941 */ /* 0x000fea0003800000 */
.L_x_3189:
        /* <DEDUP_REMOVED lines=16> */
.L_x_3195:
[----:B------:R-:W-:Y:S05]  /*2ae00*/  BSYNC B2 ;  /* 0x0000000000027941 */ /* 0x000fea0003800000 */
.L_x_3194:
        /* <DEDUP_REMOVED lines=44> */
.L_x_3193:
[----:B------:R-:W-:Y:S05]  /*2b0d0*/  BSYNC B1 ;  /* 0x0000000000017941 */ /* 0x000fea0003800000 */
.L_x_3192:
        /* <DEDUP_REMOVED lines=10> */
.L_x_3188:
        /* <DEDUP_REMOVED lines=12> */
.L_x_3197:
[----:B------:R-:W-:-:S07]  /*2b240*/  MOV R166, R44 ;  /* 0x0000002c00a67202 */ /* 0x000fce0000000f00 */
.L_x_3198:
[----:B------:R-:W-:Y:S05]  /*2b250*/  BSYNC B1 ;  /* 0x0000000000017941 */ /* 0x000fea0003800000 */
.L_x_3196:
        /* <DEDUP_REMOVED lines=16> */
.L_x_3202:
[----:B------:R-:W-:Y:S05]  /*2b360*/  BSYNC B2 ;  /* 0x0000000000027941 */ /* 0x000fea0003800000 */
.L_x_3201:
        /* <DEDUP_REMOVED lines=44> */
.L_x_3200:
[----:B------:R-:W-:Y:S05]  /*2b630*/  BSYNC B1 ;  /* 0x0000000000017941 */ /* 0x000fea0003800000 */
.L_x_3199:
        /* <DEDUP_REMOVED lines=16> */
.L_x_3203:
        /* <DEDUP_REMOVED lines=12> */
.L_x_3206:
[----:B------:R-:W-:-:S07]  /*2b800*/  IMAD.MOV.U32 R8, RZ, RZ, R44 ;  /* 0x000000ffff087224 */ /* 0x000fce00078e002c */
.L_x_3207:
[----:B------:R-:W-:Y:S05]  /*2b810*/  BSYNC B1 ;  /* 0x0000000000017941 */ /* 0x000fea0003800000 */
.L_x_3205:
        /* <DEDUP_REMOVED lines=16> */
.L_x_3211:
[----:B------:R-:W-:Y:S05]  /*2b920*/  BSYNC B2 ;  /* 0x0000000000027941 */ /* 0x000fea0003800000 */
.L_x_3210:
        /* <DEDUP_REMOVED lines=44> */
.L_x_3209:
[----:B------:R-:W-:Y:S05]  /*2bbf0*/  BSYNC B1 ;  /* 0x0000000000017941 */ /* 0x000fea0003800000 */
.L_x_3208:
        /* <DEDUP_REMOVED lines=12> */
.L_x_3204:
        /* <DEDUP_REMOVED lines=12> */
.L_x_3213:
[----:B------:R-:W-:-:S07]  /*2bd80*/  MOV R120, R44 ;  /* 0x0000002c00787202 */ /* 0x000fce0000000f00 */
.L_x_3214:
[----:B------:R-:W-:Y:S05]  /*2bd90*/  BSYNC B1 ;  /* 0x0000000000017941 */ /* 0x000fea0003800000 */
.L_x_3212:
        /* <DEDUP_REMOVED lines=16> */
.L_x_3218:
[----:B------:R-:W-:Y:S05]  /*2bea0*/  BSYNC B2 ;  /* 0x0000000000027941 */ /* 0x000fea0003800000 */
.L_x_3217:
        /* <DEDUP_REMOVED lines=44> */
.L_x_3216:
[----:B------:R-:W-:Y:S05]  /*2c170*/  BSYNC B1 ;  /* 0x0000000000017941 */ /* 0x000fea0003800000 */
.L_x_3215:
        /* <DEDUP_REMOVED lines=16> */
.L_x_3219:
        /* <DEDUP_REMOVED lines=12> */
.L_x_3222:
[----:B------:R-:W-:-:S07]  /*2c340*/  IMAD.MOV.U32 R9, RZ, RZ, R44 ;  /* 0x000000ffff097224 */ /* 0x000fce00078e002c */
.L_x_3223:
[----:B------:R-:W-:Y:S05]  /*2c350*/  BSYNC B1 ;  /* 0x0000000000017941 */ /* 0x000fea0003800000 */
.L_x_3221:
        /* <DEDUP_REMOVED lines=16> */
.L_x_3227:
[----:B------:R-:W-:Y:S05]  /*2c460*/  BSYNC B2 ;  /* 0x0000000000027941 */ /* 0x000fea0003800000 */
.L_x_3226:
        /* <DEDUP_REMOVED lines=44> */
.L_x_3225:
[----:B------:R-:W-:Y:S05]  /*2c730*/  BSYNC B1 ;  /* 0x0000000000017941 */ /* 0x000fea0003800000 */
.L_x_3224:
        /* <DEDUP_REMOVED lines=10> */
.L_x_3220:
        /* <DEDUP_REMOVED lines=12> */
.L_x_3229:
[----:B------:R-:W-:-:S07]  /*2c8a0*/  MOV R167, R44 ;  /* 0x0000002c00a77202 */ /* 0x000fce0000000f00 */
.L_x_3230:
[----:B------:R-:W-:Y:S05]  /*2c8b0*/  BSYNC B1 ;  /* 0x0000000000017941 */ /* 0x000fea0003800000 */
.L_x_3228:
        /* <DEDUP_REMOVED lines=16> */
.L_x_3234:
[----:B------:R-:W-:Y:S05]  /*2c9c0*/  BSYNC B2 ;  /* 0x0000000000027941 */ /* 0x000fea0003800000 */
.L_x_3233:
        /* <DEDUP_REMOVED lines=44> */
.L_x_3232:
[----:B------:R-:W-:Y:S05]  /*2cc90*/  BSYNC B1 ;  /* 0x0000000000017941 */ /* 0x000fea0003800000 */
.L_x_3231:
        /* <DEDUP_REMOVED lines=16> */
.L_x_3235:
        /* <DEDUP_REMOVED lines=12> */
.L_x_3238:
[----:B------:R-:W-:-:S07]  /*2ce60*/  IMAD.MOV.U32 R10, RZ, RZ, R44 ;  /* 0x000000ffff0a7224 */ /* 0x000fce00078e002c */
.L_x_3239:
[----:B------:R-:W-:Y:S05]  /*2ce70*/  BSYNC B1 ;  /* 0x0000000000017941 */ /* 0x000fea0003800000 */
.L_x_3237:
        /* <DEDUP_REMOVED lines=10> */
[----:B------:R-:W-:Y:S01]  /*2cf20*/  @!P3 VIADD R0, R0, 0x1 ;  /* 0x000000010000b836 */ /* 0x000fe20000000000 */
[----:B------:R-:W-:Y:S01]  /*2cf30*/  @!P3 MOV R3, RZ ;  /* 0x000000ff0003b202 */ /* 0x000fe20000000f00 */
[----:B------:R-:W-:-:S03]  /*2cf40*/  @!P3 VIADD R40, R5, 0x1 ;  /* 0x000000010528b836 */ /* 0x000fc60000000000 */
[----:B------:R-:W-:-:S13]  /*2cf50*/  ISETP.NE.AND P4, PT, R0, RZ, !P3 ;  /* 0x000000ff0000720c */ /* 0x000fda0005f85270 */
[----:B------:R-:W-:-:S05]  /*2cf60*/  @P4 IADD3 R40, R5, RZ, RZ ;  /* 0x000000ff05284210 */ /* 0x000fca0007ffe0ff */
[----:B------:R-:W-:-:S07]  /*2cf70*/  @!P3 IMAD.MOV.U32 R5, RZ, RZ, R40 ;  /* 0x000000ffff05b224 */ /* 0x000fce00078e0028 */
.L_x_3243:
[----:B------:R-:W-:Y:S05]  /*2cf80*/  BSYNC B2 ;  /* 0x0000000000027941 */ /* 0x000fea0003800000 */
.L_x_3242:
        /* <DEDUP_REMOVED lines=44> */
.L_x_3241:
[----:B------:R-:W-:Y:S05]  /*2d250*/  BSYNC B1 ;  /* 0x0000000000017941 */ /* 0x000fea0003800000 */
.L_x_3240:
        /* <DEDUP_REMOVED lines=12> */
.L_x_3236:
[C---:B------:R-:W-:Y:S01]  /*2d320*/  ISETP.NE.AND P3, PT, R121.reuse, 0x1, PT ;  /* 0x000000017900780c */ /* 0x040fe20003f65270 */
[----:B------:R-:W-:Y:S01]  /*2d330*/  BSSY B1, `(.L_x_3244) ;  /* 0x000000c000017945 */ /* 0x000fe20003800000 */
[----:B------:R-:W-:-:S11]  /*2d340*/  IADD3 R120, R121, 0x1, RZ ;  /* 0x0000000179787810 */ /* 0x000fd60007ffe0ff */
        /* <DEDUP_REMOVED lines=9> */
.L_x_3245:
[----:B------:R-:W-:-:S07]  /*2d3e0*/  MOV R165, R44 ;  /* 0x0000002c00a57202 */ /* 0x000fce0000000f00 */
.L_x_3246:
[----:B------:R-:W-:Y:S05]  /*2d3f0*/  BSYNC B1 ;  /* 0x0000000000017941 */ /* 0x000fea0003800000 */
.L_x_3244:
        /* <DEDUP_REMOVED lines=11> */
[----:B------:R-:W-:Y:S01]  /*2d4b0*/  @!P3 IADD3 R40, R5, 0x1, RZ ;  /* 0x000000010528b810 */ /* 0x000fe20007ffe0ff */
[----:B------:R-:W-:-:S03]  /*2d4c0*/  @!P3 IMAD.MOV.U32 R3, RZ, RZ, RZ ;  /* 0x000000ffff03b224 */ /* 0x000fc600078e00ff */
[----:B------:R-:W-:-:S13]  /*2d4d0*/  ISETP.NE.AND P4, PT, R0, RZ, !P3 ;  /* 0x000000ff0000720c */ /* 0x000fda0005f85270 */
[----:B------:R-:W-:-:S05]  /*2d4e0*/  @P4 IMAD.MOV R40, RZ, RZ, R5 ;  /* 0x000000ffff284224 */ /* 0x000fca00078e0205 */
[----:B------:R-:W-:-:S07]  /*2d4f0*/  @!P3 MOV R5, R40 ;  /* 0x000000280005b202 */ /* 0x000fce0000000f00 */
.L_x_3250:
[----:B------:R-:W-:Y:S05]  /*2d500*/  BSYNC B2 ;  /* 0x0000000000027941 */ /* 0x000fea0003800000 */
.L_x_3249:
        /* <DEDUP_REMOVED lines=42> */
[----:B------:R-:W-:Y:S01]  /*2d7b0*/  HFMA2.MMA R120, -RZ, RZ, 0, 0 ;  /* 0x00000000ff787435 */ /* 0x000fe200000001ff */
[----:B------:R-:W-:-:S10]  /*2d7c0*/  LOP3.LUT R41, R121, UR42, R166, 0x96, !PT ;  /* 0x0000002a79297c12 */ /* 0x000fd4000f8e96a6 */
.L_x_3248:
[----:B------:R-:W-:Y:S05]  /*2d7d0*/  BSYNC B1 ;  /* 0x0000000000017941 */ /* 0x000fea0003800000 */
.L_x_3247:
        /* <DEDUP_REMOVED lines=14> */
[----:B------:R-:W-:Y:S01]  /*2d8c0*/  MOV R121, R120 ;  /* 0x0000007800797202 */ /* 0x000fe20000000f00 */
[----:B------:R-:W-:Y:S06]  /*2d8d0*/  BRA `(.L_x_3252) ;  /* 0x0000000400587947 */ /* 0x000fec0003800000 */
.L_x_3251:
        /* <DEDUP_REMOVED lines=10> */
[----:B------:R-:W-:Y:S01]  /*2d980*/  MOV R11, R42 ;  /* 0x0000002a000b7202 */ /* 0x000fe20000000f00 */
[----:B------:R-:W-:Y:S06]  /*2d990*/  BRA `(.L_x_3255) ;  /* 0x0000000000047947 */ /* 0x000fec0003800000 */
.L_x_3254:
[----:B------:R-:W-:-:S07]  /*2d9a0*/  IMAD.MOV.U32 R11, RZ, RZ, R44 ;  /* 0x000000ffff0b7224 */ /* 0x000fce00078e002c */
.L_x_3255:
[----:B------:R-:W-:Y:S05]  /*2d9b0*/  BSYNC B1 ;  /* 0x0000000000017941 */ /* 0x000fea0003800000 */
.L_x_3253:
        /* <DEDUP_REMOVED lines=10> */
[----:B------:R-:W-:Y:S01]  /*2da60*/  @!P3 IADD3 R0, R0, 0x1, RZ ;  /* 0x000000010000b810 */ /* 0x000fe20007ffe0ff */
[----:B------:R-:W-:Y:S01]  /*2da70*/  @!P3 VIADD R40, R5, 0x1 ;  /* 0x000000010528b836 */ /* 0x000fe20000000000 */
[----:B------:R-:W-:Y:S02]  /*2da80*/  @!P3 MOV R3, RZ ;  /* 0x000000ff0003b202 */ /* 0x000fe40000000f00 */
[----:B------:R-:W-:-:S13]  /*2da90*/  ISETP.NE.AND P4, PT, R0, RZ, !P3 ;  /* 0x000000ff0000720c */ /* 0x000fda0005f85270 */
[----:B------:R-:W-:-:S05]  /*2daa0*/  @P4 IADD3 R40, R5, RZ, RZ ;  /* 0x000000ff05284210 */ /* 0x000fca0007ffe0ff */
[----:B------:R-:W-:-:S07]  /*2dab0*/  @!P3 IMAD.MOV.U32 R5, RZ, RZ, R40 ;  /* 0x000000ffff05b224 */ /* 0x000fce00078e0028 */
.L_x_3259:
[----:B------:R-:W-:Y:S05]  /*2dac0*/  BSYNC B2 ;  /* 0x0000000000027941 */ /* 0x000fea0003800000 */
.L_x_3258:
        /* <DEDUP_REMOVED lines=44> */
.L_x_3257:
[----:B------:R-:W-:Y:S05]  /*2dd90*/  BSYNC B1 ;  /* 0x0000000000017941 */ /* 0x000fea0003800000 */
.L_x_3256:
        /* <DEDUP_REMOVED lines=10> */
.L_x_3252:
        /* <DEDUP_REMOVED lines=12> */
.L_x_3261:
[----:B------:R-:W-:-:S07]  /*2df00*/  MOV R168, R44 ;  /* 0x0000002c00a87202 */ /* 0x000fce0000000f00 */
.L_x_3262:
[----:B------:R-:W-:Y:S05]  /*2df10*/  BSYNC B1 ;  /* 0x0000000000017941 */ /* 0x000fea0003800000 */
.L_x_3260:
        /* <DEDUP_REMOVED lines=16> */
.L_x_3266:
[----:B------:R-:W-:Y:S05]  /*2e020*/  BSYNC B2 ;  /* 0x0000000000027941 */ /* 0x000fea0003800000 */
.L_x_3265:
        /* <DEDUP_REMOVED lines=44> */
.L_x_3264:
[----:B------:R-:W-:Y:S05]  /*2e2f0*/  BSYNC B1 ;  /* 0x0000000000017941 */ /* 0x000fea0003800000 */
.L_x_3263:
        /* <DEDUP_REMOVED lines=12> */
[----:B------:R-:W-:Y:S01]  /*2e3c0*/  MOV R121, R120 ;  /* 0x0000007800797202 */ /* 0x000fe20000000f00 */
[----:B------:R-:W-:Y:S06]  /*2e3d0*/  BRA `(.L_x_3268) ;  /* 0x0000000400607947 */ /* 0x000fec0003800000 */
.L_x_3267:
        /* <DEDUP_REMOVED lines=12> */
.L_x_3270:
[----:B------:R-:W-:-:S07]  /*2e4a0*/  IMAD.MOV.U32 R12, RZ, RZ, R44 ;  /* 0x000000ffff0c7224 */ /* 0x000fce00078e002c */
.L_x_3271:
[----:B------:R-:W-:Y:S05]  /*2e4b0*/  BSYNC B1 ;  /* 0x0000000000017941 */ /* 0x000fea0003800000 */
.L_x_3269:
        /* <DEDUP_REMOVED lines=16> */
.L_x_3275:
[----:B------:R-:W-:Y:S05]  /*2e5c0*/  BSYNC B2 ;  /* 0x0000000000027941 */ /* 0x000fea0003800000 */
.L_x_3274:
        /* <DEDUP_REMOVED lines=44> */
.L_x_3273:
[----:B------:R-:W-:Y:S05]  /*2e890*/  BSYNC B1 ;  /* 0x0000000000017941 */ /* 0x000fea0003800000 */
.L_x_3272:
        /* <DEDUP_REMOVED lines=12> */
.L_x_3268:
        /* <DEDUP_REMOVED lines=12> */
.L_x_3277:
[----:B------:R-:W-:-:S07]  /*2ea20*/  MOV R122, R44 ;  /* 0x0000002c007a7202 */ /* 0x000fce0000000f00 */
.L_x_3278:
[----:B------:R-:W-:Y:S05]  /*2ea30*/  BSYNC B1 ;  /* 0x0000000000017941 */ /* 0x000fea0003800000 */
.L_x_3276:
        /* <DEDUP_REMOVED lines=16> */
.L_x_3282:
[----:B------:R-:W-:Y:S05]  /*2eb40*/  BSYNC B2 ;  /* 0x0000000000027941 */ /* 0x000fea0003800000 */
.L_x_3281:
        /* <DEDUP_REMOVED lines=44> */
.L_x_3280:
[----:B------:R-:W-:Y:S05]  /*2ee10*/  BSYNC B1 ;  /* 0x0000000000017941 */ /* 0x000fea0003800000 */
.L_x_3279:
        /* <DEDUP_REMOVED lines=12> */
[----:B------:R-:W-:Y:S01]  /*2eee0*/  MOV R121, R120 ;  /* 0x0000007800797202 */ /* 0x000fe20000000f00 */
[----:B------:R-:W-:Y:S06]  /*2eef0*/  BRA `(.L_x_3284) ;  /* 0x0000000400587947 */ /* 0x000fec0003800000 */
.L_x_3283:
        /* <DEDUP_REMOVED lines=12> */
.L_x_3286:
[----:B------:R-:W-:-:S07]  /*2efc0*/  IMAD.MOV.U32 R13, RZ, RZ, R44 ;  /* 0x000000ffff0d7224 */ /* 0x000fce00078e002c */
.L_x_3287:
[----:B------:R-:W-:Y:S05]  /*2efd0*/  BSYNC B1 ;  /* 0x0000000000017941 */ /* 0x000fea0003800000 */
.L_x_3285:
        /* <DEDUP_REMOVED lines=16> */
.L_x_3291:
[----:B------:R-:W-:Y:S05]  /*2f0e0*/  BSYNC B2 ;  /* 0x0000000000027941 */ /* 0x000fea0003800000 */
.L_x_3290:
        /* <DEDUP_REMOVED lines=44> */
.L_x_3289:
[----:B------:R-:W-:Y:S05]  /*2f3b0*/  BSYNC B1 ;  /* 0x0000000000017941 */ /* 0x000fea0003800000 */
.L_x_3288:
        /* <DEDUP_REMOVED lines=10> */
.L_x_3284:
        /* <DEDUP_REMOVED lines=12> */
.L_x_3293:
[----:B------:R-:W-:-:S07]  /*2f520*/  MOV R171, R44 ;  /* 0x0000002c00ab7202 */ /* 0x000fce0000000f00 */
.L_x_3294:
[----:B------:R-:W-:Y:S05]  /*2f530*/  BSYNC B1 ;  /* 0x0000000000017941 */ /* 0x000fea0003800000 */
.L_x_3292:
        /* <DEDUP_REMOVED lines=16> */
.L_x_3298:
[----:B------:R-:W-:Y:S05]  /*2f640*/  BSYNC B2 ;  /* 0x0000000000027941 */ /* 0x000fea0003800000 */
.L_x_3297:
        /* <DEDUP_REMOVED lines=44> */
.L_x_3296:
[----:B------:R-:W-:Y:S05]  /*2f910*/  BSYNC B1 ;  /* 0x0000000000017941 */ /* 0x000fea0003800000 */
.L_x_3295:
        /* <DEDUP_REMOVED lines=9> */
[----:B------:R-:W-:Y:S02]  /*2f9b0*/  PRMT R121, R55, 0x7632, R121 ;  /* 0x0000763237797816 */ /* 0x000fe40000000079 */
[----:B------:R-:W-:-:S03]  /*2f9c0*/  MOV R171, R120 ;  /* 0x0000007800ab7202 */ /* 0x000fc60000000f00 */
[----:B------:R-:W-:-:S04]  /*2f9d0*/  IMAD.U32 R121, R121, 0x10000, RZ ;  /* 0x0001000079797824 */ /* 0x000fc800078e00ff */
[----:B------:R-:W-:Y:S01]  /*2f9e0*/  FADD.FTZ R170, R170, R121 ;  /* 0x00000079aaaa7221 */ /* 0x000fe20000010000 */
[----:B------:R-:W-:Y:S06]  /*2f9f0*/  BRA `(.L_x_3300) ;  /* 0x0000000400607947 */ /* 0x000fec0003800000 */
.L_x_3299:
        /* <DEDUP_REMOVED lines=12> */
.L_x_3302:
[----:B------:R-:W-:-:S07]  /*2fac0*/  IMAD.MOV.U32 R14, RZ, RZ, R44 ;  /* 0x000000ffff0e7224 */ /* 0x000fce00078e002c */
.L_x_3303:
[----:B------:R-:W-:Y:S05]  /*2fad0*/  BSYNC B1 ;  /* 0x0000000000017941 */ /* 0x000fea0003800000 */
.L_x_3301:
        /* <DEDUP_REMOVED lines=16> */
.L_x_3307:
[----:B------:R-:W-:Y:S05]  /*2fbe0*/  BSYNC B2 ;  /* 0x0000000000027941 */ /* 0x000fea0003800000 */
.L_x_3306:
        /* <DEDUP_REMOVED lines=44> */
.L_x_3305:
[----:B------:R-:W-:Y:S05]  /*2feb0*/  BSYNC B1 ;  /* 0x0000000000017941 */ /* 0x000fea0003800000 */
.L_x_3304:
        /* <DEDUP_REMOVED lines=12> */
.L_x_3300:
[----:B------:R-:W0:Y:S01]  /*2ff80*/  LDC.64 R120, c[0x0][0x238] ;  /* 0x00008e00ff787b82 */ /* 0x000e220000000a00 */
[----:B------:R-:W-:Y:S02]  /*2ff90*/  F2FP.BF16.F32.PACK_AB R123, R170, R169 ;  /* 0x000000a9aa7b723e */ /* 0x000fe400000010ff */
[----:B------:R-:W-:Y:S02]  /*2ffa0*/  F2FP.BF16.F32.PACK_AB R122, R168, R165 ;  /* 0x000000a5a87a723e */ /* 0x000fe400000010ff */
[----:B------:R-:W-:Y:S02]  /*2ffb0*/  SEL R141, RZ, 0x1000000, P5 ;  /* 0x01000000ff8d7807 */ /* 0x000fe40002800000 */
[C---:B------:R-:W-:Y:S02]  /*2ffc0*/  LOP3.LUT P5, RZ, R7.reuse, 0x1, RZ, 0xc0, !PT ;  /* 0x0000000107ff7812 */ /* 0x040fe400078ac0ff */
[C---:B------:R-:W-:Y:S02]  /*2ffd0*/  LOP3.LUT P6, RZ, R7.reuse, 0x4, RZ, 0xc0, !PT ;  /* 0x0000000407ff7812 */ /* 0x040fe400078cc0ff */
[----:B------:R-:W-:-:S02]  /*2ffe0*/  LOP3.LUT P2, RZ, R7, 0x8, RZ, 0xc0, !PT ;  /* 0x0000000807ff7812 */ /* 0x000fc4000784c0ff */
[----:B------:R-:W-:Y:S01]  /*2fff0*/  LOP3.LUT P1, RZ, R7, 0x10, RZ, 0xc0, !PT ;  /* 0x0000001007ff7812 */ /* 0x000fe2000782c0ff */
[----:B0-----:R-:W-:Y:S01]  /*30000*/  IMAD.WIDE.U32 R166, R160, 0x10, R120 ;  /* 0x00000010a0a67825 */ /* 0x001fe200078e0078 */
[----:B------:R-:W-:Y:S02]  /*30010*/  F2FP.BF16.F32.PACK_AB R121, R164, R163 ;  /* 0x000000a3a479723e */ /* 0x000fe400000010ff */
[----:B------:R-:W-:-:S05]  /*30020*/  F2FP.BF16.F32.PACK_AB R120, R162, R161 ;  /* 0x000000a1a278723e */ /* 0x000fca00000010ff */
[----:B------:R0:W-:Y:S02]  /*30030*/  STG.E.128 desc[UR6][R166.64], R120 ;  /* 0x00000078a6007986 */ /* 0x0001e4000c101d06 */
[----:B0-----:R-:W-:Y:S02]  /*30040*/  SEL R120, RZ, 0x10000, P4 ;  /* 0x00010000ff787807 */ /* 0x001fe40002000000 */
[----:B------:R-:W-:Y:S02]  /*30050*/  LOP3.LUT P4, RZ, R7, 0x2, RZ, 0xc0, !PT ;  /* 0x0000000207ff7812 */ /* 0x000fe4000788c0ff */
[----:B------:R-:W-:Y:S02]  /*30060*/  SEL R121, RZ, 0x100, P3 ;  /* 0x00000100ff797807 */ /* 0x000fe40001800000 */
[----:B------:R-:W-:Y:S02]  /*30070*/  SEL R166, RZ, 0x1, P4 ;  /* 0x00000001ffa67807 */ /* 0x000fe40002000000 */
[----:B------:R-:W-:-:S02]  /*30080*/  LOP3.LUT R141, R121, R141, R120, 0xfe, !PT ;  /* 0x0000008d798d7212 */ /* 0x000fc400078efe78 */
[----:B------:R-:W-:Y:S01]  /*30090*/  SEL R120, RZ, 0x1, P5 ;  /* 0x00000001ff787807 */ /* 0x000fe20002800000 */
[----:B------:R-:W-:Y:S01]  /*300a0*/  IMAD.WIDE.U32 R166, R166, 0x1000000, RZ ;  /* 0x01000000a6a67825 */ /* 0x000fe200078e00ff */
[----:B------:R-:W-:-:S04]  /*300b0*/  SEL R122, RZ, 0x1, P6 ;  /* 0x00000001ff7a7807 */ /* 0x000fc80003000000 */
[----:B------:R-:W-:Y:S01]  /*300c0*/  LOP3.LUT R141, R167, R141, R120, 0xfe, !PT ;  /* 0x0000008da78d7212 */ /* 0x000fe200078efe78 */
[----:B------:R-:W-:Y:S01]  /*300d0*/  IMAD.WIDE.U32 R122, R122, 0x10000, RZ ;  /* 0x000100007a7a7825 */ /* 0x000fe200078e00ff */
[----:B------:R-:W-:-:S05]  /*300e0*/  SEL R120, RZ, 0x1, P2 ;  /* 0x00000001ff787807 */ /* 0x000fca0001000000 */
[----:B------:R-:W-:-:S03]  /*300f0*/  IMAD.WIDE.U32 R120, R120, 0x100, RZ ;  /* 0x0000010078787825 */ /* 0x000fc600078e00ff */
[----:B------:R-:W-:Y:S02]  /*30100*/  LOP3.LUT R166, R120, R166, R122, 0xfe, !PT ;  /* 0x000000a678a67212 */ /* 0x000fe400078efe7a */
[----:B------:R-:W-:Y:S02]  /*30110*/  LOP3.LUT R121, R121, R141, R123, 0xfe, !PT ;  /* 0x0000008d79797212 */ /* 0x000fe400078efe7b */
[----:B------:R-:W0:Y:S01]  /*30120*/  LDC.64 R122, c[0x0][0x240] ;  /* 0x00009000ff7a7b82 */ /* 0x000e220000000a00 */
[----:B------:R-:W-:-:S04]  /*30130*/  SEL R120, RZ, 0x1, P1 ;  /* 0x00000001ff787807 */ /* 0x000fc80000800000 */
[----:B------:R-:W-:Y:S01]  /*30140*/  LOP3.LUT R120, R166, R120, RZ, 0xfc, !PT ;  /* 0x00000078a6787212 */ /* 0x000fe200078efcff */
[----:B0-----:R-:W-:-:S05]  /*30150*/  IMAD.WIDE.U32 R122, R160, 0x8, R122 ;  /* 0x00000008a07a7825 */ /* 0x001fca00078e007a */
        /* <DEDUP_REMOVED lines=22> */
.L_x_3308:
[----:B01----:R-:W-:Y:S01]  /*302c0*/  FADD.FTZ R120, RZ, R134 ;  /* 0x00000086ff787221 */ /* 0x003fe20000010000 */
[----:B------:R-:W0:Y:S01]  /*302d0*/  S2R R121, SR_TID.X ;  /* 0x0000000000797919 */ /* 0x000e220000002100 */
[----:B------:R-:W-:Y:S02]  /*302e0*/  UMOV UR22, 0xffffffff ;  /* 0xffffffff00167882 */ /* 0x000fe40000000000 */
        /* <DEDUP_REMOVED lines=8> */
[----:B0-----:R-:W-:-:S03]  /*30370*/  LOP3.LUT R121, R121, 0x1f, RZ, 0xc0, !PT ;  /* 0x0000001f79797812 */ /* 0x001fc600078ec0ff */
[----:B------:R-:W-:Y:S01]  /*30380*/  FADD.FTZ R120, R120, R128 ;  /* 0x0000008078787221 */ /* 0x000fe20000010000 */
[----:B------:R-:W-:-:S03]  /*30390*/  ISETP.NE.AND P2, PT, R121, RZ, PT ;  /* 0x000000ff7900720c */ /* 0x000fc60003f45270 */
        /* <DEDUP_REMOVED lines=64> */
[----:B0-----:R-:W-:Y:S02]  /*307a0*/  FADD.FTZ R121, R120, R121 ;  /* 0x0000007978797221 */ /* 0x001fe40000010000 */
[----:B------:R-:W0:Y:S02]  /*307b0*/  LDC R120, c[0x0][0x290] ;  /* 0x0000a400ff787b82 */ /* 0x000e240000000800 */
[----:B0-----:R-:W-:-:S04]  /*307c0*/  FMUL.FTZ R166, R121, R120 ;  /* 0x0000007879a67220 */ /* 0x001fc80000410000 */
        /* <DEDUP_REMOVED lines=137> */
.L_x_3322:
[----:B-1----:R-:W-:Y:S01]  /*31060*/  FADD.FTZ R121, R141, R121 ;  /* 0x000000798d797221 */ /* 0x002fe20000010000 */
[----:B------:R-:W-:Y:S01]  /*31070*/  ISETP.NE.AND P1, PT, RZ, UR24, PT ;  /* 0x00000018ff007c0c */ /* 0x000fe2000bf25270 */
[----:B------:R1:W-:Y:S01]  /*31080*/  STL [R1+0xc8], R3 ;  /* 0x0000c80301007387 */ /* 0x0003e20000100800 */
[----:B------:R-:W2:Y:S01]  /*31090*/  @!P2 LDC.64 R122, c[0x0][0x258] ;  /* 0x00009600ff7aab82 */ /* 0x000ea20000000a00 */
[----:B------:R-:W-:Y:S01]  /*310a0*/  FFMA.FTZ R121, R121, R120, UR25 ;  /* 0x0000001979797e23 */ /* 0x000fe20008010078 */
[----:B------:R-:W-:-:S05]  /*310b0*/  FMUL.FTZ R120, R166, R166 ;  /* 0x000000a6a6787220 */ /* 0x000fca0000410000 */
[----:B------:R-:W-:Y:S01]  /*310c0*/  FSEL R120, R120, RZ, P1 ;  /* 0x000000ff78787208 */ /* 0x000fe20000800000 */
[----:B-1----:R-:W3:Y:S04]  /*310d0*/  LDL R3, [R1+0x74] ;  /* 0x0000740001037983 */ /* 0x002ee80000100800 */
[----:B0-----:R-:W-:Y:S01]  /*310e0*/  FADD.FTZ R141, R121, R120 ;  /* 0x00000078798d7221 */ /* 0x001fe20000010000 */
[----:B------:R0:W-:Y:S01]  /*310f0*/  STL [R1+0xc4], R2 ;  /* 0x0000c40201007387 */ /* 0x0001e20000100800 */
[----:B------:R-:W1:Y:S01]  /*31100*/  @!P2 LDC.64 R120, c[0x0][0x250] ;  /* 0x00009400ff78ab82 */ /* 0x000e620000000a00 */
[----:B------:R-:W-:Y:S02]  /*31110*/  FSEL R142, R166, RZ, !P1 ;  /* 0x000000ffa68e7208 */ /* 0x000fe40004800000 */
[----:B------:R-:W4:Y:S04]  /*31120*/  LDL R172, [R1+0x64] ;  /* 0x0000640001ac7983 */ /* 0x000f280000100800 */
[----:B------:R-:W4:Y:S04]  /*31130*/  LDL R167, [R1+0xac] ;  /* 0x0000ac0001a77983 */ /* 0x000f280000100800 */
[----:B0-----:R-:W4:Y:S04]  /*31140*/  LDL R2, [R1+0xbc] ;  /* 0x0000bc0001027983 */ /* 0x001f280000100800 */
[----:B------:R0:W-:Y:S01]  /*31150*/  STL [R1+0xc0], R0 ;  /* 0x0000c00001007387 */ /* 0x0001e20000100800 */
[----:B-1----:R-:W-:-:S03]  /*31160*/  @!P2 IMAD.WIDE R120, R4, 0x4, R120 ;  /* 0x000000040478a825 */ /* 0x002fc600078e0278 */
[----:B0-----:R-:W4:Y:S04]  /*31170*/  LDL R0, [R1+0xb4] ;  /* 0x0000b40001007983 */ /* 0x001f280000100800 */
[----:B------:R0:W-:Y:S04]  /*31180*/  @!P2 STG.E desc[UR6][R120.64], R166 ;  /* 0x000000a67800a986 */ /* 0x0001e8000c101906 */
[----:B0-----:R-:W4:Y:S01]  /*31190*/  LDL R166, [R1+0x6c] ;  /* 0x00006c0001a67983 */ /* 0x001f220000100800 */
[----:B------:R-:W0:Y:S01]  /*311a0*/  MUFU.RSQ R141, R141 ;  /* 0x0000008d008d7308 */ /* 0x000e220000001400 */
[----:B--2---:R-:W-:-:S04]  /*311b0*/  @!P2 IMAD.WIDE R120, R4, 0x4, R122 ;  /* 0x000000040478a825 */ /* 0x004fc800078e027a */
[C---:B------:R-:W-:Y:S01]  /*311c0*/  FADD.FTZ R135, -R142.reuse, R135 ;  /* 0x000000878e877221 */ /* 0x040fe20000010100 */
[C---:B------:R-:W-:Y:S01]  /*311d0*/  FADD.FTZ R136, -R142.reuse, R136 ;  /* 0x000000888e887221 */ /* 0x040fe20000010100 */
[C---:B------:R-:W-:Y:S01]  /*311e0*/  FADD.FTZ R122, -R142.reuse, R137 ;  /* 0x000000898e7a7221 */ /* 0x040fe20000010100 */
[----:B------:R-:W-:Y:S01]  /*311f0*/  FADD.FTZ R134, -R142, R134 ;  /* 0x000000868e867221 */ /* 0x000fe20000010100 */
[----:B------:R-:W-:Y:S02]  /*31200*/  IMAD.U32 R123, R56, 0x10000, RZ ;  /* 0x00010000387b7824 */ /* 0x000fe400078e00ff */
[----:B------:R-:W-:Y:S01]  /*31210*/  FADD.FTZ R132, -R142, R132 ;  /* 0x000000848e847221 */ /* 0x000fe20000010100 */
[----:B0-----:R0:W-:Y:S01]  /*31220*/  @!P2 STG.E desc[UR6][R120.64], R141 ;  /* 0x0000008d7800a986 */ /* 0x0011e2000c101906 */
[C---:B------:R-:W-:Y:S01]  /*31230*/  FMUL.FTZ R137, R141.reuse, R135 ;  /* 0x000000878d897220 */ /* 0x040fe20000410000 */
[C---:B------:R-:W-:Y:S01]  /*31240*/  FMUL.FTZ R135, R141.reuse, R136 ;  /* 0x000000888d877220 */ /* 0x040fe20000410000 */
[C---:B------:R-:W-:Y:S01]  /*31250*/  FMUL.FTZ R136, R141.reuse, R122 ;  /* 0x0000007a8d887220 */ /* 0x040fe20000410000 */
[----:B------:R-:W-:Y:S01]  /*31260*/  FMUL.FTZ R134, R141, R134 ;  /* 0x000000868d867220 */ /* 0x000fe20000410000 */
[----:B------:R-:W-:-:S02]  /*31270*/  SHF.L.U32 R122, R57, 0x10, RZ ;  /* 0x00000010397a7819 */ /* 0x000fc400000006ff */
[----:B0-----:R-:W-:Y:S02]  /*31280*/  PRMT R120, R56, 0x7632, R120 ;  /* 0x0000763238787816 */ /* 0x001fe40000000078 */
[----:B------:R-:W-:-:S03]  /*31290*/  PRMT R121, R57, 0x7632, R121 ;  /* 0x0000763239797816 */ /* 0x000fc60000000079 */
[----:B------:R-:W-:Y:S01]  /*312a0*/  IMAD.U32 R120, R120, 0x10000, RZ ;  /* 0x0001000078787824 */ /* 0x000fe200078e00ff */
[----:B------:R-:W-:-:S03]  /*312b0*/  SHF.L.U32 R121, R121, 0x10, RZ ;  /* 0x0000001079797819 */ /* 0x000fc600000006ff */
[----:B---3--:R-:W-:Y:S02]  /*312c0*/  FFMA.FTZ R120, R137, R120, R3 ;  /* 0x0000007889787223 */ /* 0x008fe40000010003 */
[----:B------:R1:W5:Y:S01]  /*312d0*/  LDL.LU R3, [R1+0xc8] ;  /* 0x0000c80001037983 */ /* 0x0003620000300800 */
[----:B----4-:R-:W-:-:S03]  /*312e0*/  FFMA.FTZ R123, R134, R123, R2 ;  /* 0x0000007b867b7223 */ /* 0x010fc60000010002 */
[----:B------:R1:W5:Y:S01]  /*312f0*/  LDL.LU R2, [R1+0xc4] ;  /* 0x0000c40001027983 */ /* 0x0003620000300800 */
[----:B------:R-:W-:-:S03]  /*31300*/  FFMA.FTZ R122, R135, R122, R0 ;  /* 0x0000007a877a7223 */ /* 0x000fc60000010000 */
[----:B------:R-:W2:Y:S01]  /*31310*/  LDL R0, [R1+0xa4] ;  /* 0x0000a40001007983 */ /* 0x000ea20000100800 */
[----:B------:R-:W-:Y:S01]  /*31320*/  FFMA.FTZ R121, R136, R121, R166 ;  /* 0x0000007988797223 */ /* 0x000fe200000100a6 */
[----:B------:R-:W-:Y:S01]  /*31330*/  FADD.FTZ R166, -R142, R133 ;  /* 0x000000858ea67221 */ /* 0x000fe20000010100 */
[----:B------:R-:W-:Y:S02]  /*31340*/  FMUL.FTZ R133, R141, R132 ;  /* 0x000000848d857220 */ /* 0x000fe40000410000 */
[----:B------:R-:W3:Y:S01]  /*31350*/  LDL R132, [R1+0x5c] ;  /* 0x00005c0001847983 */ /* 0x000ee20000100800 */
[----:B------:R-:W-:Y:S02]  /*31360*/  F2FP.BF16.F32.PACK_AB R121, R121, R122 ;  /* 0x0000007a7979723e */ /* 0x000fe400000010ff */
[----:B------:R-:W-:Y:S02]  /*31370*/  PRMT R122, R58, 0x7632, R122 ;  /* 0x000076323a7a7816 */ /* 0x000fe4000000007a */
[----:B------:R-:W-:Y:S01]  /*31380*/  F2FP.BF16.F32.PACK_AB R120, R120, R123 ;  /* 0x0000007b7878723e */ /* 0x000fe200000010ff */
[----:B------:R-:W-:Y:S01]  /*31390*/  FMUL.FTZ R166, R141, R166 ;  /* 0x000000a68da67220 */ /* 0x000fe20000410000 */
[----:B------:R-:W-:Y:S01]  /*313a0*/  SHF.L.U32 R123, R58, 0x10, RZ ;  /* 0x000000103a7b7819 */ /* 0x000fe200000006ff */
[----:B------:R-:W-:-:S04]  /*313b0*/  IMAD.U32 R122, R122, 0x10000, RZ ;  /* 0x000100007a7a7824 */ /* 0x000fc800078e00ff */
[----:B------:R-:W-:Y:S01]  /*313c0*/  FFMA.FTZ R122, R166, R122, R172 ;  /* 0x0000007aa67a7223 */ /* 0x000fe200000100ac */
[----:B------:R-:W-:Y:S01]  /*313d0*/  FFMA.FTZ R123, R133, R123, R167 ;  /* 0x0000007b857b7223 */ /* 0x000fe200000100a7 */
[C---:B------:R-:W-:Y:S01]  /*313e0*/  FADD.FTZ R167, -R142.reuse, R130 ;  /* 0x000000828ea77221 */ /* 0x040fe20000010100 */
[----:B------:R-:W-:-:S03]  /*313f0*/  FADD.FTZ R172, -R142, R131 ;  /* 0x000000838eac7221 */ /* 0x000fc60000010100 */
[----:B------:R-:W-:Y:S02]  /*31400*/  F2FP.BF16.F32.PACK_AB R122, R122, R123 ;  /* 0x0000007b7a7a723e */ /* 0x000fe400000010ff */
[----:B------:R-:W-:Y:S01]  /*31410*/  PRMT R123, R59, 0x7632, R123 ;  /* 0x000076323b7b7816 */ /* 0x000fe2000000007b */
[----:B------:R-:W-:Y:S01]  /*31420*/  FMUL.FTZ R167, R141, R167 ;  /* 0x000000a78da77220 */ /* 0x000fe20000410000 */
[----:B------:R-:W-:Y:S01]  /*31430*/  SHF.L.U32 R130, R59, 0x10, RZ ;  /* 0x000000103b827819 */ /* 0x000fe200000006ff */
[----:B------:R-:W-:Y:S02]  /*31440*/  FMUL.FTZ R172, R141, R172 ;  /* 0x000000ac8dac7220 */ /* 0x000fe40000410000 */
[----:B------:R-:W-:Y:S02]  /*31450*/  IMAD.U32 R123, R123, 0x10000, RZ ;  /* 0x000100007b7b7824 */ /* 0x000fe400078e00ff */
[----:B--2---:R-:W-:Y:S02]  /*31460*/  FFMA.FTZ R130, R167, R130, R0 ;  /* 0x00000082a7827223 */ /* 0x004fe40000010000 */
[----:B------:R-:W2:Y:S01]  /*31470*/  LDL R0, [R1+0xa8] ;  /* 0x0000a80001007983 */ /* 0x000ea20000100800 */
[----:B---3--:R-:W-:Y:S01]  /*31480*/  FFMA.FTZ R123, R172, R123, R132 ;  /* 0x0000007bac7b7223 */ /* 0x008fe20000010084 */
[----:B------:R-:W-:Y:S01]  /*31490*/  IMAD.SHL.U32 R132, R129, 0x10, RZ ;  /* 0x0000001081847824 */ /* 0x000fe200078e00ff */
[----:B------:R-:W-:-:S03]  /*314a0*/  SHF.R.U32.HI R129, RZ, 0x1c, R129 ;  /* 0x0000001cff817819 */ /* 0x000fc60000011681 */
[----:B------:R-:W-:Y:S02]  /*314b0*/  F2FP.BF16.F32.PACK_AB R123, R123, R130 ;  /* 0x000000827b7b723e */ /* 0x000fe400000010ff */
[----:B------:R-:W-:-:S04]  /*314c0*/  IADD3 R130, P1, R132, UR18, RZ ;  /* 0x0000001284827c10 */ /* 0x000fc8000ff3e0ff */
[----:B------:R-:W-:-:S05]  /*314d0*/  IADD3.X R131, R129, UR19, RZ, P1, !PT ;  /* 0x0000001381837c10 */ /* 0x000fca0008ffe4ff */
[----:B------:R0:W-:Y:S04]  /*314e0*/  STG.E.128 desc[UR6][R130.64], R120 ;  /* 0x0000007882007986 */ /* 0x0001e8000c101d06 */
[----:B0-----:R-:W3:Y:S04]  /*314f0*/  LDL R120, [R1+0x58] ;  /* 0x0000580001787983 */ /* 0x001ee80000100800 */
        /* <DEDUP_REMOVED lines=10> */
[----:B------:R-:W-:Y:S02]  /*315a0*/  IMAD.U32 R130, R118, 0x10000, RZ ;  /* 0x0001000076827824 */ /* 0x000fe400078e00ff */
[----:B--2---:R-:W-:-:S02]  /*315b0*/  FFMA.FTZ R122, R166, R122, R131 ;  /* 0x0000007aa67a7223 */ /* 0x004fc40000010083 */
[----:B------:R-:W2:Y:S01]  /*315c0*/  LDL R166, [R1+0x70] ;  /* 0x0000700001a67983 */ /* 0x000ea20000100800 */
[----:B------:R-:W-:-:S03]  /*315d0*/  FFMA.FTZ R133, R133, R130, R0 ;  /* 0x0000008285857223 */ /* 0x000fc60000010000 */
[----:B------:R-:W4:Y:S04]  /*315e0*/  LDL R131, [R1+0xb8] ;  /* 0x0000b80001837983 */ /* 0x000f280000100800 */
[----:B------:R1:W5:Y:S04]  /*315f0*/  LDL.LU R0, [R1+0xc0] ;  /* 0x0000c00001007983 */ /* 0x0003680000300800 */
[----:B------:R-:W3:Y:S01]  /*31600*/  LDL R130, [R1+0x68] ;  /* 0x0000680001827983 */ /* 0x000ee20000100800 */
[----:B------:R-:W-:Y:S02]  /*31610*/  PRMT R120, R116, 0x7632, R120 ;  /* 0x0000763274787816 */ /* 0x000fe40000000078 */
[----:B------:R-:W-:-:S03]  /*31620*/  PRMT R121, R117, 0x7632, R121 ;  /* 0x0000763275797816 */ /* 0x000fc60000000079 */
[----:B------:R-:W-:Y:S01]  /*31630*/  IMAD.U32 R120, R120, 0x10000, RZ ;  /* 0x0001000078787824 */ /* 0x000fe200078e00ff */
[----:B------:R-:W-:-:S03]  /*31640*/  SHF.L.U32 R121, R121, 0x10, RZ ;  /* 0x0000001079797819 */ /* 0x000fc600000006ff */
[----:B--2---:R-:W-:Y:S02]  /*31650*/  FFMA.FTZ R120, R137, R120, R166 ;  /* 0x0000007889787223 */ /* 0x004fe400000100a6 */
[----:B------:R-:W2:Y:S01]  /*31660*/  LDL R166, [R1+0x54] ;  /* 0x0000540001a67983 */ /* 0x000ea20000100800 */
[----:B------:R-:W-:Y:S02]  /*31670*/  F2FP.BF16.F32.PACK_AB R123, R123, R167 ;  /* 0x000000a77b7b723e */ /* 0x000fe400000010ff */
[----:B------:R-:W-:Y:S01]  /*31680*/  F2FP.BF16.F32.PACK_AB R122, R122, R133 ;  /* 0x000000857a7a723e */ /* 0x000fe200000010ff */
[C---:B------:R-:W-:Y:S01]  /*31690*/  FADD.FTZ R128, -R142.reuse, R128 ;  /* 0x000000808e807221 */ /* 0x040fe20000010100 */
[----:B------:R-:W-:Y:S01]  /*316a0*/  FADD.FTZ R127, -R142, R127 ;  /* 0x0000007f8e7f7221 */ /* 0x000fe20000010100 */
[----:B------:R-:W2:Y:S01]  /*316b0*/  LDL R133, [R1+0x4c] ;  /* 0x00004c0001857983 */ /* 0x000ea20000100800 */
[----:B---3--:R-:W-:-:S03]  /*316c0*/  FFMA.FTZ R121, R136, R121, R130 ;  /* 0x0000007988797223 */ /* 0x008fc60000010082 */
[----:B------:R-:W3:Y:S04]  /*316d0*/  LDL R167, [R1+0x44] ;  /* 0x0000440001a77983 */ /* 0x000ee80000100800 */
[----:B------:R-:W3:Y:S01]  /*316e0*/  LDL R136, [R1+0x9c] ;  /* 0x00009c0001887983 */ /* 0x000ee20000100800 */
[----:B------:R-:W-:-:S03]  /*316f0*/  SHF.L.U32 R130, R117, 0x10, RZ ;  /* 0x0000001075827819 */ /* 0x000fc600000006ff */
[----:B------:R-:W3:Y:S02]  /*31700*/  LDL R137, [R1+0x3c] ;  /* 0x00003c0001897983 */ /* 0x000ee40000100800 */
[----:B------:R-:W-:Y:S01]  /*31710*/  FFMA.FTZ R135, R135, R130, R172 ;  /* 0x0000008287877223 */ /* 0x000fe200000100ac */
[----:B------:R-:W-:Y:S02]  /*31720*/  IMAD.U32 R130, R116, 0x10000, RZ ;  /* 0x0001000074827824 */ /* 0x000fe400078e00ff */
[C---:B------:R-:W-:Y:S01]  /*31730*/  FMUL.FTZ R128, R141.reuse, R128 ;  /* 0x000000808d807220 */ /* 0x040fe20000410000 */
[----:B------:R-:W-:Y:S01]  /*31740*/  FMUL.FTZ R127, R141, R127 ;  /* 0x0000007f8d7f7220 */ /* 0x000fe20000410000 */
[----:B------:R-:W-:Y:S01]  /*31750*/  FADD.FTZ R47, -R142, R47 ;  /* 0x0000002f8e2f7221 */ /* 0x000fe20000010100 */
[----:B----4-:R-:W-:Y:S01]  /*31760*/  FFMA.FTZ R134, R134, R130, R131 ;  /* 0x0000008286867223 */ /* 0x010fe20000010083 */
[----:B------:R-:W-:Y:S01]  /*31770*/  IADD3 R130, P1, R132, UR20, RZ ;  /* 0x0000001484827c10 */ /* 0x000fe2000ff3e0ff */
[C---:B------:R-:W-:Y:S01]  /*31780*/  FADD.FTZ R45, -R142.reuse, R45 ;  /* 0x0000002d8e2d7221 */ /* 0x040fe20000010100 */
[----:B------:R-:W-:Y:S01]  /*31790*/  F2FP.BF16.F32.PACK_AB R121, R121, R135 ;  /* 0x000000877979723e */ /* 0x000fe200000010ff */
[----:B------:R-:W-:Y:S01]  /*317a0*/  FADD.FTZ R19, -R142, R19 ;  /* 0x000000138e137221 */ /* 0x000fe20000010100 */
[----:B------:R-:W-:Y:S01]  /*317b0*/  F2FP.BF16.F32.PACK_AB R120, R120, R134 ;  /* 0x000000867878723e */ /* 0x000fe200000010ff */
[----:B------:R-:W4:Y:S01]  /*317c0*/  LDL R135, [R1+0x38] ;  /* 0x0000380001877983 */ /* 0x000f220000100800 */
[----:B------:R-:W-:-:S03]  /*317d0*/  IADD3.X R131, R129, UR21, RZ, P1, !PT ;  /* 0x0000001581837c10 */ /* 0x000fc60008ffe4ff */
[----:B------:R-:W4:Y:S04]  /*317e0*/  LDL R134, [R1+0x94] ;  /* 0x0000940001867983 */ /* 0x000f280000100800 */
[----:B------:R0:W-:Y:S01]  /*317f0*/  STG.E.128 desc[UR6][R130.64], R120 ;  /* 0x0000007882007986 */ /* 0x0001e2000c101d06 */
[----:B------:R-:W-:-:S03]  /*31800*/  FADD.FTZ R21, -R142, R21 ;  /* 0x000000158e157221 */ /* 0x000fc60000010100 */
[----:B------:R-:W4:Y:S01]  /*31810*/  LDL R172, [R1+0x20] ;  /* 0x0000200001ac7983 */ /* 0x000f220000100800 */
[C---:B0-----:R-:W-:Y:S01]  /*31820*/  PRMT R120, R84.reuse, 0x7632, R120 ;  /* 0x0000763254787816 */ /* 0x041fe20000000078 */
[----:B------:R-:W-:-:S03]  /*31830*/  IMAD.U32 R121, R84, 0x10000, RZ ;  /* 0x0001000054797824 */ /* 0x000fc600078e00ff */
[----:B------:R-:W-:-:S05]  /*31840*/  SHF.L.U32 R120, R120, 0x10, RZ ;  /* 0x0000001078787819 */ /* 0x000fca00000006ff */
[----:B--2---:R-:W-:Y:S02]  /*31850*/  FFMA.FTZ R120, R128, R120, R166 ;  /* 0x0000007880787223 */ /* 0x004fe400000100a6 */
[----:B------:R-:W2:Y:S01]  /*31860*/  LDL R166, [R1+0x8c] ;  /* 0x00008c0001a67983 */ /* 0x000ea20000100800 */
[----:B---3--:R-:W-:-:S03]  /*31870*/  FFMA.FTZ R121, R127, R121, R136 ;  /* 0x000000797f797223 */ /* 0x008fc60000010088 */
[----:B------:R-:W3:Y:S01]  /*31880*/  LDL R136, [R1+0x84] ;  /* 0x0000840001887983 */ /* 0x000ee20000100800 */
[C---:B------:R-:W-:Y:S01]  /*31890*/  FADD.FTZ R132, -R142.reuse, R126 ;  /* 0x0000007e8e847221 */ /* 0x040fe20000010100 */
[----:B------:R-:W-:Y:S01]  /*318a0*/  FADD.FTZ R131, -R142, R46 ;  /* 0x0000002e8e837221 */ /* 0x000fe20000010100 */
[----:B------:R-:W-:Y:S02]  /*318b0*/  FMUL.FTZ R126, R141, R47 ;  /* 0x0000002f8d7e7220 */ /* 0x000fe40000410000 */
[----:B------:R-:W0:Y:S01]  /*318c0*/  LDC.64 R46, c[0x0][0x2b8] ;  /* 0x0000ae00ff2e7b82 */ /* 0x000e220000000a00 */
[----:B------:R-:W-:Y:S01]  /*318d0*/  F2FP.BF16.F32.PACK_AB R120, R120, R121 ;  /* 0x000000797878723e */ /* 0x000fe200000010ff */
[C---:B------:R-:W-:Y:S01]  /*318e0*/  FADD.FTZ R129, -R142.reuse, R125 ;  /* 0x0000007d8e817221 */ /* 0x040fe20000010100 */
[----:B------:R-:W-:Y:S01]  /*318f0*/  PRMT R123, R85, 0x7632, R123 ;  /* 0x00007632557b7816 */ /* 0x000fe2000000007b */
[----:B------:R-:W-:Y:S01]  /*31900*/  FADD.FTZ R130, -R142, R124 ;  /* 0x0000007c8e827221 */ /* 0x000fe20000010100 */
[----:B------:R-:W-:Y:S01]  /*31910*/  PRMT R122, R86, 0x7632, R122 ;  /* 0x00007632567a7816 */ /* 0x000fe2000000007a */
[----:B------:R-:W-:Y:S01]  /*31920*/  FMUL.FTZ R45, R141, R45 ;  /* 0x0000002d8d2d7220 */ /* 0x000fe20000410000 */
[----:B------:R-:W-:Y:S01]  /*31930*/  PRMT R121, R87, 0x7632, R121 ;  /* 0x0000763257797816 */ /* 0x000fe20000000079 */
[----:B------:R-:W-:Y:S01]  /*31940*/  IMAD.U32 R125, R85, 0x10000, RZ ;  /* 0x00010000557d7824 */ /* 0x000fe200078e00ff */
[----:B------:R-:W-:Y:S01]  /*31950*/  SHF.L.U32 R123, R123, 0x10, RZ ;  /* 0x000000107b7b7819 */ /* 0x000fe200000006ff */
[----:B------:R-:W-:Y:S01]  /*31960*/  IMAD.U32 R122, R122, 0x10000, RZ ;  /* 0x000100007a7a7824 */ /* 0x000fe200078e00ff */
[----:B------:R-:W-:Y:S01]  /*31970*/  SHF.L.U32 R124, R86, 0x10, RZ ;  /* 0x00000010567c7819 */ /* 0x000fe200000006ff */
[----:B------:R-:W-:Y:S01]  /*31980*/  FMUL.FTZ R131, R141, R131 ;  /* 0x000000838d837220 */ /* 0x000fe20000410000 */
[----:B------:R-:W-:Y:S01]  /*31990*/  SHF.L.U32 R121, R121, 0x10, RZ ;  /* 0x0000001079797819 */ /* 0x000fe200000006ff */
[----:B------:R-:W-:Y:S01]  /*319a0*/  FMUL.FTZ R130, R141, R130 ;  /* 0x000000828d827220 */ /* 0x000fe20000410000 */
[----:B----4-:R-:W-:Y:S01]  /*319b0*/  FFMA.FTZ R125, R45, R125, R134 ;  /* 0x0000007d2d7d7223 */ /* 0x010fe20000010086 */
[C---:B------:R-:W-:Y:S01]  /*319c0*/  FMUL.FTZ R129, R141.reuse, R129 ;  /* 0x000000818d817220 */ /* 0x040fe20000410000 */
[----:B------:R-:W-:Y:S01]  /*319d0*/  FMUL.FTZ R132, R141, R132 ;  /* 0x000000848d847220 */ /* 0x000fe20000410000 */
[----:B------:R-:W-:-:S02]  /*319e0*/  IMAD.U32 R134, R87, 0x10000, RZ ;  /* 0x0001000057867824 */ /* 0x000fc400078e00ff */
[----:B------:R-:W-:Y:S01]  /*319f0*/  FFMA.FTZ R133, R131, R123, R133 ;  /* 0x0000007b83857223 */ /* 0x000fe20000010085 */
[----:B------:R-:W-:Y:S01]  /*31a00*/  FFMA.FTZ R122, R130, R122, R167 ;  /* 0x0000007a827a7223 */ /* 0x000fe200000100a7 */
[----:B------:R-:W-:Y:S01]  /*31a10*/  FFMA.FTZ R123, R132, R121, R137 ;  /* 0x00000079847b7223 */ /* 0x000fe20000010089 */
[----:B------:R-:W4:Y:S02]  /*31a20*/  LDL R167, [R1+0x40] ;  /* 0x0000400001a77983 */ /* 0x000f240000100800 */
[----:B------:R-:W-:Y:S02]  /*31a30*/  F2FP.BF16.F32.PACK_AB R121, R133, R125 ;  /* 0x0000007d8579723e */ /* 0x000fe400000010ff */
[----:B------:R-:W4:Y:S04]  /*31a40*/  LDL R137, [R1+0x50] ;  /* 0x0000500001897983 */ /* 0x000f280000100800 */
[----:B------:R-:W4:Y:S01]  /*31a50*/  LDL R133, [R1+0x98] ;  /* 0x0000980001857983 */ /* 0x000f220000100800 */
[----:B--2---:R-:W-:-:S03]  /*31a60*/  FFMA.FTZ R124, R126, R124, R166 ;  /* 0x0000007c7e7c7223 */ /* 0x004fc600000100a6 */
[----:B------:R-:W2:Y:S02]  /*31a70*/  LDL R166, [R1+0x48] ;  /* 0x0000480001a67983 */ /* 0x000ea40000100800 */
[----:B------:R-:W-:Y:S01]  /*31a80*/  F2FP.BF16.F32.PACK_AB R122, R122, R124 ;  /* 0x0000007c7a7a723e */ /* 0x000fe200000010ff */
[----:B0-----:R-:W-:-:S04]  /*31a90*/  IMAD.WIDE.U32 R124, R16, 0x10, R46 ;  /* 0x00000010107c7825 */ /* 0x001fc800078e002e */
[----:B---3--:R-:W-:Y:S02]  /*31aa0*/  FFMA.FTZ R134, R129, R134, R136 ;  /* 0x0000008681867223 */ /* 0x008fe40000010088 */
[----:B------:R-:W3:Y:S03]  /*31ab0*/  LDL R136, [R1+0x80] ;  /* 0x0000800001887983 */ /* 0x000ee60000100800 */
[----:B------:R-:W-:Y:S02]  /*31ac0*/  F2FP.BF16.F32.PACK_AB R123, R123, R134 ;  /* 0x000000867b7b723e */ /* 0x000fe400000010ff */
[----:B------:R-:W2:Y:S04]  /*31ad0*/  LDL R134, [R1+0x90] ;  /* 0x0000900001867983 */ /* 0x000ea80000100800 */
[----:B------:R0:W-:Y:S02]  /*31ae0*/  STG.E.128 desc[UR6][R124.64], R120 ;  /* 0x000000787c007986 */ /* 0x0001e4000c101d06 */
[----:B0-----:R-:W-:Y:S01]  /*31af0*/  PRMT R120, R115, 0x7632, R120 ;  /* 0x0000763273787816 */ /* 0x001fe20000000078 */
[----:B------:R-:W0:Y:S03]  /*31b00*/  LDC.64 R124, c[0x0][0x2c0] ;  /* 0x0000b000ff7c7b82 */ /* 0x000e260000000a00 */
[----:B------:R-:W-:-:S05]  /*31b10*/  SHF.L.U32 R120, R120, 0x10, RZ ;  /* 0x0000001078787819 */ /* 0x000fca00000006ff */
[----:B------:R-:W-:Y:S02]  /*31b20*/  FFMA.FTZ R123, R132, R120, R135 ;  /* 0x00000078847b7223 */ /* 0x000fe40000010087 */
[----:B------:R-:W2:Y:S01]  /*31b30*/  LDL R135, [R1+0x88] ;  /* 0x0000880001877983 */ /* 0x000ea20000100800 */
[----:B------:R-:W-:Y:S02]  /*31b40*/  PRMT R122, R114, 0x7632, R122 ;  /* 0x00007632727a7816 */ /* 0x000fe4000000007a */
[----:B------:R-:W-:Y:S01]  /*31b50*/  PRMT R120, R112, 0x7632, R120 ;  /* 0x0000763270787816 */ /* 0x000fe20000000078 */
[----:B------:R-:W2:Y:S02]  /*31b60*/  LDL R132, [R1+0x1c] ;  /* 0x00001c0001847983 */ /* 0x000ea40000100800 */
[----:B------:R-:W-:Y:S02]  /*31b70*/  IMAD.U32 R122, R122, 0x10000, RZ ;  /* 0x000100007a7a7824 */ /* 0x000fe400078e00ff */
[----:B------:R-:W-:-:S02]  /*31b80*/  IMAD.U32 R120, R120, 0x10000, RZ ;  /* 0x0001000078787824 */ /* 0x000fc400078e00ff */
[----:B----4-:R-:W-:Y:S01]  /*31b90*/  FFMA.FTZ R122, R130, R122, R167 ;  /* 0x0000007a827a7223 */ /* 0x010fe200000100a7 */
[----:B------:R-:W-:Y:S01]  /*31ba0*/  SHF.L.U32 R130, R115, 0x10, RZ ;  /* 0x0000001073827819 */ /* 0x000fe200000006ff */
[----:B------:R-:W-:Y:S01]  /*31bb0*/  FFMA.FTZ R120, R128, R120, R137 ;  /* 0x0000007880787223 */ /* 0x000fe20000010089 */
[----:B------:R-:W-:Y:S01]  /*31bc0*/  PRMT R121, R113, 0x7632, R121 ;  /* 0x0000763271797816 */ /* 0x000fe20000000079 */
[----:B------:R-:W4:Y:S01]  /*31bd0*/  LDL R137, [R1+0x34] ;  /* 0x0000340001897983 */ /* 0x000f220000100800 */
[----:B------:R-:W-:Y:S02]  /*31be0*/  IMAD.U32 R128, R114, 0x10000, RZ ;  /* 0x0001000072807824 */ /* 0x000fe400078e00ff */
[----:B------:R-:W-:Y:S01]  /*31bf0*/  SHF.L.U32 R121, R121, 0x10, RZ ;  /* 0x0000001079797819 */ /* 0x000fe200000006ff */
[----:B------:R-:W4:Y:S01]  /*31c00*/  LDL R167, [R1+0x30] ;  /* 0x0000300001a77983 */ /* 0x000f220000100800 */
[----:B---3--:R-:W-:-:S03]  /*31c10*/  FFMA.FTZ R129, R129, R130, R136 ;  /* 0x0000008281817223 */ /* 0x008fc60000010088 */
[----:B------:R-:W3:Y:S01]  /*31c20*/  LDL R136, [R1+0x7c] ;  /* 0x00007c0001887983 */ /* 0x000ee20000100800 */
[----:B------:R-:W-:-:S05]  /*31c30*/  SHF.L.U32 R130, R113, 0x10, RZ ;  /* 0x0000001071827819 */ /* 0x000fca00000006ff */
[----:B--2---:R-:W-:Y:S02]  /*31c40*/  FFMA.FTZ R45, R45, R130, R134 ;  /* 0x000000822d2d7223 */ /* 0x004fe40000010086 */
[----:B------:R-:W2:Y:S01]  /*31c50*/  LDL R130, [R1+0xc] ;  /* 0x00000c0001827983 */ /* 0x000ea20000100800 */
[----:B------:R-:W-:-:S03]  /*31c60*/  FFMA.FTZ R121, R131, R121, R166 ;  /* 0x0000007983797223 */ /* 0x000fc600000100a6 */
[----:B------:R-:W2:Y:S04]  /*31c70*/  LDL R134, [R1+0x2c] ;  /* 0x00002c0001867983 */ /* 0x000ea80000100800 */
[----:B------:R-:W2:Y:S01]  /*31c80*/  LDL R131, [R1+0x4] ;  /* 0x0000040001837983 */ /* 0x000ea20000100800 */
[----:B------:R-:W-:Y:S01]  /*31c90*/  FFMA.FTZ R126, R126, R128, R135 ;  /* 0x000000807e7e7223 */ /* 0x000fe20000010087 */
[----:B------:R-:W-:Y:S02]  /*31ca0*/  IMAD.U32 R128, R112, 0x10000, RZ ;  /* 0x0001000070807824 */ /* 0x000fe400078e00ff */
[----:B------:R-:W2:Y:S02]  /*31cb0*/  LDL R135, [R1+0x24] ;  /* 0x0000240001877983 */ /* 0x000ea40000100800 */
[----:B------:R-:W-:Y:S01]  /*31cc0*/  FFMA.FTZ R127, R127, R128, R133 ;  /* 0x000000807f7f7223 */ /* 0x000fe20000010085 */
[----:B------:R-:W-:Y:S01]  /*31cd0*/  F2FP.BF16.F32.PACK_AB R123, R123, R129 ;  /* 0x000000817b7b723e */ /* 0x000fe200000010ff */
[----:B------:R-:W2:Y:S01]  /*31ce0*/  LDL R133, [R1+0x14] ;  /* 0x0000140001857983 */ /* 0x000ea20000100800 */
[C---:B------:R-:W-:Y:S01]  /*31cf0*/  FADD.FTZ R128, -R142.reuse, R35 ;  /* 0x000000238e807221 */ /* 0x040fe20000010100 */
[----:B------:R-:W-:-:S02]  /*31d00*/  FADD.FTZ R35, -R142, R163 ;  /* 0x000000a38e237221 */ /* 0x000fc40000010100 */
[----:B------:R-:W2:Y:S01]  /*31d10*/  LDL R163, [R1] ;  /* 0x0000000001a37983 */ /* 0x000ea20000100800 */
[----:B------:R-:W-:Y:S02]  /*31d20*/  F2FP.BF16.F32.PACK_AB R122, R122, R126 ;  /* 0x0000007e7a7a723e */ /* 0x000fe400000010ff */
[----:B------:R-:W-:Y:S01]  /*31d30*/  F2FP.BF16.F32.PACK_AB R120, R120, R127 ;  /* 0x0000007f7878723e */ /* 0x000fe200000010ff */
[----:B0-----:R-:W-:Y:S01]  /*31d40*/  IMAD.WIDE.U32 R126, R16, 0x10, R124 ;  /* 0x00000010107e7825 */ /* 0x001fe200078e007c */
[----:B------:R-:W-:-:S03]  /*31d50*/  F2FP.BF16.F32.PACK_AB R121, R121, R45 ;  /* 0x0000002d7979723e */ /* 0x000fc600000010ff */
[----:B------:R-:W-:Y:S01]  /*31d60*/  FADD.FTZ R45, -R142, R17 ;  /* 0x000000118e2d7221 */ /* 0x000fe20000010100 */
[----:B------:R-:W-:Y:S01]  /*31d70*/  PRMT R16, R80, 0x7632, R16 ;  /* 0x0000763250107816 */ /* 0x000fe20000000010 */
[----:B------:R-:W2:Y:S04]  /*31d80*/  LDL R166, [R1+0x8] ;  /* 0x0000080001a67983 */ /* 0x000ea80000100800 */
[----:B------:R0:W-:Y:S01]  /*31d90*/  STG.E.128 desc[UR6][R126.64], R120 ;  /* 0x000000787e007986 */ /* 0x0001e2000c101d06 */
[----:B------:R-:W-:Y:S01]  /*31da0*/  SHF.L.U32 R16, R16, 0x10, RZ ;  /* 0x0000001010107819 */ /* 0x000fe200000006ff */
[----:B------:R-:W-:Y:S01]  /*31db0*/  FMUL.FTZ R45, R141, R45 ;  /* 0x0000002d8d2d7220 */ /* 0x000fe20000410000 */
[----:B------:R-:W-:Y:S02]  /*31dc0*/  IMAD.U32 R17, R80, 0x10000, RZ ;  /* 0x0001000050117824 */ /* 0x000fe400078e00ff */
[----:B0-----:R-:W-:-:S04]  /*31dd0*/  FADD.FTZ R120, -R142, R18 ;  /* 0x000000128e787221 */ /* 0x001fc80000010100 */
[----:B------:R-:W-:Y:S01]  /*31de0*/  FMUL.FTZ R120, R141, R120 ;  /* 0x000000788d787220 */ /* 0x000fe20000410000 */
[----:B------:R-:W-:-:S03]  /*31df0*/  FADD.FTZ R122, -R142, R23 ;  /* 0x000000178e7a7221 */ /* 0x000fc60000010100 */
[----:B----4-:R-:W-:Y:S01]  /*31e00*/  FFMA.FTZ R16, R120, R16, R137 ;  /* 0x0000001078107223 */ /* 0x010fe20000010089 */
[C---:B------:R-:W-:Y:S01]  /*31e10*/  FADD.FTZ R121, -R142.reuse, R20 ;  /* 0x000000148e797221 */ /* 0x040fe20000010100 */
[----:B------:R-:W-:Y:S01]  /*31e20*/  FMUL.FTZ R122, R141, R122 ;  /* 0x0000007a8d7a7220 */ /* 0x000fe20000410000 */
[C---:B------:R-:W-:Y:S02]  /*31e30*/  IMAD.U32 R127, R83.reuse, 0x10000, RZ ;  /* 0x00010000537f7824 */ /* 0x040fe400078e00ff */
[----:B------:R-:W-:Y:S01]  /*31e40*/  FADD.FTZ R20, -R142, R22 ;  /* 0x000000168e147221 */ /* 0x000fe20000010100 */
[----:B------:R-:W-:Y:S01]  /*31e50*/  PRMT R18, R82, 0x7632, R18 ;  /* 0x0000763252127816 */ /* 0x000fe20000000012 */
[----:B------:R-:W-:Y:S01]  /*31e60*/  FADD.FTZ R123, -R142, R24 ;  /* 0x000000188e7b7221 */ /* 0x000fe20000010100 */
[----:B------:R-:W-:Y:S01]  /*31e70*/  PRMT R126, R83, 0x7632, R126 ;  /* 0x00007632537e7816 */ /* 0x000fe2000000007e */
[C---:B------:R-:W-:Y:S01]  /*31e80*/  FMUL.FTZ R24, R141.reuse, R20 ;  /* 0x000000148d187220 */ /* 0x040fe20000410000 */
[C---:B------:R-:W-:Y:S01]  /*31e90*/  FMUL.FTZ R23, R141.reuse, R19 ;  /* 0x000000138d177220 */ /* 0x040fe20000410000 */
[C---:B------:R-:W-:Y:S01]  /*31ea0*/  FMUL.FTZ R121, R141.reuse, R121 ;  /* 0x000000798d797220 */ /* 0x040fe20000410000 */
[----:B------:R-:W-:Y:S01]  /*31eb0*/  SHF.L.U32 R20, R82, 0x10, RZ ;  /* 0x0000001052147819 */ /* 0x000fe200000006ff */
[----:B------:R-:W-:Y:S01]  /*31ec0*/  IMAD.U32 R18, R18, 0x10000, RZ ;  /* 0x0001000012127824 */ /* 0x000fe200078e00ff */
[----:B------:R-:W-:Y:S01]  /*31ed0*/  SHF.L.U32 R126, R126, 0x10, RZ ;  /* 0x000000107e7e7819 */ /* 0x000fe200000006ff */
[----:B------:R-:W-:Y:S01]  /*31ee0*/  FMUL.FTZ R22, R141, R21 ;  /* 0x000000158d167220 */ /* 0x000fe20000410000 */
[----:B------:R-:W-:-:S02]  /*31ef0*/  IMAD.U32 R19, R81, 0x10000, RZ ;  /* 0x0001000051137824 */ /* 0x000fc400078e00ff */
[----:B------:R-:W-:Y:S01]  /*31f00*/  FMUL.FTZ R123, R141, R123 ;  /* 0x0000007b8d7b7220 */ /* 0x000fe20000410000 */
[----:B------:R-:W-:Y:S01]  /*31f10*/  FFMA.FTZ R20, R22, R20, R132 ;  /* 0x0000001416147223 */ /* 0x000fe20000010084 */
[C---:B------:R-:W-:Y:S01]  /*31f20*/  FADD.FTZ R36, -R142.reuse, R36 ;  /* 0x000000248e247221 */ /* 0x040fe20000010100 */
[C---:B------:R-:W-:Y:S01]  /*31f30*/  FADD.FTZ R162, -R142.reuse, R162 ;  /* 0x000000a28ea27221 */ /* 0x040fe20000010100 */
[----:B------:R-:W-:Y:S02]  /*31f40*/  FADD.FTZ R129, -R142, R164 ;  /* 0x000000a48e817221 */ /* 0x000fe40000010100 */
[----:B------:R-:W4:Y:S01]  /*31f50*/  LDL R164, [R1+0x18] ;  /* 0x0000180001a47983 */ /* 0x000f220000100800 */
[----:B---3--:R-:W-:-:S05]  /*31f60*/  FFMA.FTZ R17, R45, R17, R136 ;  /* 0x000000112d117223 */ /* 0x008fca0000010088 */
[----:B------:R-:W-:Y:S02]  /*31f70*/  F2FP.BF16.F32.PACK_AB R16, R16, R17 ;  /* 0x000000111010723e */ /* 0x000fe400000010ff */
[----:B------:R-:W-:Y:S01]  /*31f80*/  PRMT R17, R81, 0x7632, R17 ;  /* 0x0000763251117816 */ /* 0x000fe20000000011 */
[----:B--2---:R-:W-:Y:S01]  /*31f90*/  FFMA.FTZ R127, R122, R127, R130 ;  /* 0x0000007f7a7f7223 */ /* 0x004fe20000010082 */
[C---:B------:R-:W-:Y:S01]  /*31fa0*/  FADD.FTZ R130, -R142.reuse, R32 ;  /* 0x000000208e827221 */ /* 0x040fe20000010100 */
[----:B------:R-:W-:Y:S01]  /*31fb0*/  FADD.FTZ R32, -R142, R165 ;  /* 0x000000a58e207221 */ /* 0x000fe20000010100 */
[----:B------:R-:W-:Y:S01]  /*31fc0*/  SHF.L.U32 R17, R17, 0x10, RZ ;  /* 0x0000001011117819 */ /* 0x000fe200000006ff */
[----:B------:R-:W2:Y:S04]  /*31fd0*/  LDL R165, [R1+0x10] ;  /* 0x0000100001a57983 */ /* 0x000ea80000100800 */
[----:B------:R-:W-:Y:S01]  /*31fe0*/  FFMA.FTZ R21, R121, R17, R135 ;  /* 0x0000001179157223 */ /* 0x000fe20000010087 */
[----:B------:R-:W-:Y:S01]  /*31ff0*/  FFMA.FTZ R17, R23, R19, R134 ;  /* 0x0000001317117223 */ /* 0x000fe20000010086 */
[----:B------:R-:W-:Y:S01]  /*32000*/  FFMA.FTZ R19, R123, R126, R131 ;  /* 0x0000007e7b137223 */ /* 0x000fe20000010083 */
[----:B------:R-:W-:-:S03]  /*32010*/  FFMA.FTZ R18, R24, R18, R133 ;  /* 0x0000001218127223 */ /* 0x000fc60000010085 */
[----:B------:R-:W-:Y:S02]  /*32020*/  F2FP.BF16.F32.PACK_AB R17, R21, R17 ;  /* 0x000000111511723e */ /* 0x000fe400000010ff */
[----:B------:R-:W-:Y:S02]  /*32030*/  F2FP.BF16.F32.PACK_AB R19, R19, R127 ;  /* 0x0000007f1313723e */ /* 0x000fe400000010ff */
[----:B------:R-:W-:Y:S01]  /*32040*/  F2FP.BF16.F32.PACK_AB R18, R18, R20 ;  /* 0x000000141212723e */ /* 0x000fe200000010ff */
[----:B------:R-:W-:-:S05]  /*32050*/  IMAD.WIDE.U32 R20, R15, 0x10, R46 ;  /* 0x000000100f147825 */ /* 0x000fca00078e002e */
[----:B------:R0:W-:Y:S02]  /*32060*/  STG.E.128 desc[UR6][R20.64], R16 ;  /* 0x0000001014007986 */ /* 0x0001e4000c101d06 */
[----:B0-----:R-:W-:-:S04]  /*32070*/  FADD.FTZ R16, -R142, R38 ;  /* 0x000000268e107221 */ /* 0x001fc80000010100 */
[----:B------:R-:W-:Y:S01]  /*32080*/  FMUL.FTZ R137, R141, R16 ;  /* 0x000000108d897220 */ /* 0x000fe20000410000 */
[----:B------:R-:W-:-:S04]  /*32090*/  PRMT R16, R111, 0x7632, R16 ;  /* 0x000076326f107816 */ /* 0x000fc80000000010 */
[----:B------:R-:W-:Y:S01]  /*320a0*/  SHF.L.U32 R16, R16, 0x10, RZ ;  /* 0x0000001010107819 */ /* 0x000fe200000006ff */
[C---:B------:R-:W-:Y:S01]  /*320b0*/  FADD.FTZ R18, -R142.reuse, R157 ;  /* 0x0000009d8e127221 */ /* 0x040fe20000010100 */
[C---:B------:R-:W-:Y:S01]  /*320c0*/  FMUL.FTZ R157, R141.reuse, R36 ;  /* 0x000000248d9d7220 */ /* 0x040fe20000410000 */
[----:B------:R-:W-:Y:S02]  /*320d0*/  FMUL.FTZ R36, R141, R162 ;  /* 0x000000a28d247220 */ /* 0x000fe40000410000 */
[----:B------:R-:W-:Y:S01]  /*320e0*/  FFMA.FTZ R16, R123, R16, R163 ;  /* 0x000000107b107223 */ /* 0x000fe200000100a3 */
[----:B------:R-:W3:Y:S04]  /*320f0*/  LDL R162, [R1+0x78] ;  /* 0x0000780001a27983 */ /* 0x000ee80000100800 */
[----:B------:R-:W3:Y:S01]  /*32100*/  LDL R163, [R1+0x28] ;  /* 0x0000280001a37983 */ /* 0x000ee20000100800 */
[C---:B------:R-:W-:Y:S01]  /*32110*/  FADD.FTZ R26, -R142.reuse, R26 ;  /* 0x0000001a8e1a7221 */ /* 0x040fe20000010100 */
[C---:B------:R-:W-:Y:S01]  /*32120*/  FADD.FTZ R17, -R142.reuse, R145 ;  /* 0x000000918e117221 */ /* 0x040fe20000010100 */
[C---:B------:R-:W-:Y:S01]  /*32130*/  FADD.FTZ R133, -R142.reuse, R37 ;  /* 0x000000258e857221 */ /* 0x040fe20000010100 */
[----:B------:R-:W-:Y:S01]  /*32140*/  FADD.FTZ R127, -R142, R143 ;  /* 0x0000008f8e7f7221 */ /* 0x000fe20000010100 */
[C---:B------:R-:W-:Y:S01]  /*32150*/  FMUL.FTZ R37, R141.reuse, R26 ;  /* 0x0000001a8d257220 */ /* 0x040fe20000410000 */
[C---:B------:R-:W-:Y:S01]  /*32160*/  FMUL.FTZ R26, R141.reuse, R17 ;  /* 0x000000118d1a7220 */ /* 0x040fe20000410000 */
[----:B------:R-:W-:Y:S01]  /*32170*/  FMUL.FTZ R143, R141, R18 ;  /* 0x000000128d8f7220 */ /* 0x000fe20000410000 */
[----:B------:R-:W-:-:S02]  /*32180*/  PRMT R18, R110, 0x7632, R18 ;  /* 0x000076326e127816 */ /* 0x000fc40000000012 */
[----:B------:R-:W-:Y:S01]  /*32190*/  PRMT R17, R109, 0x7632, R17 ;  /* 0x000076326d117816 */ /* 0x000fe20000000011 */
[----:B------:R-:W-:Y:S02]  /*321a0*/  FADD.FTZ R144, -R142, R144 ;  /* 0x000000908e907221 */ /* 0x000fe40000010100 */
[----:B------:R-:W-:Y:S01]  /*321b0*/  IMAD.U32 R18, R18, 0x10000, RZ ;  /* 0x0001000012127824 */ /* 0x000fe200078e00ff */
[----:B------:R-:W-:Y:S01]  /*321c0*/  SHF.L.U32 R17, R17, 0x10, RZ ;  /* 0x0000001011117819 */ /* 0x000fe200000006ff */
[----:B------:R-:W-:Y:S01]  /*321d0*/  FMUL.FTZ R145, R141, R144 ;  /* 0x000000908d917220 */ /* 0x000fe20000410000 */
[----:B------:R-:W-:Y:S01]  /*321e0*/  PRMT R144, R108, 0x7632, R144 ;  /* 0x000076326c907816 */ /* 0x000fe20000000090 */
[----:B------:R-:W-:Y:S02]  /*321f0*/  FADD.FTZ R33, -R142, R33 ;  /* 0x000000218e217221 */ /* 0x000fe40000010100 */
[----:B------:R-:W-:Y:S01]  /*32200*/  FFMA.FTZ R17, R121, R17, R172 ;  /* 0x0000001179117223 */ /* 0x000fe200000100ac */
[----:B------:R-:W-:Y:S01]  /*32210*/  PRMT R121, R107, 0x7632, R121 ;  /* 0x000076326b797816 */ /* 0x000fe20000000079 */
[----:B------:R-:W-:-:S02]  /*32220*/  IMAD.U32 R144, R144, 0x10000, RZ ;  /* 0x0001000090907824 */ /* 0x000fc400078e00ff */
[----:B------:R-:W-:Y:S02]  /*32230*/  FMUL.FTZ R21, R141, R33 ;  /* 0x000000218d157220 */ /* 0x000fe40000410000 */
[----:B------:R-:W-:Y:S02]  /*32240*/  IMAD.U32 R121, R121, 0x10000, RZ ;  /* 0x0001000079797824 */ /* 0x000fe400078e00ff */
[----:B------:R-:W-:Y:S01]  /*32250*/  FADD.FTZ R30, -R142, R30 ;  /* 0x0000001e8e1e7221 */ /* 0x000fe20000010100 */
[----:B------:R-:W-:Y:S01]  /*32260*/  FFMA.FTZ R144, R120, R144, R167 ;  /* 0x0000009078907223 */ /* 0x000fe200000100a7 */
[C---:B------:R-:W-:Y:S01]  /*32270*/  FADD.FTZ R158, -R142.reuse, R158 ;  /* 0x0000009e8e9e7221 */ /* 0x040fe20000010100 */
[----:B------:R-:W-:Y:S01]  /*32280*/  FFMA.FTZ R120, R21, R121, R237 ;  /* 0x0000007915787223 */ /* 0x000fe200000100ed */
[----:B------:R-:W-:Y:S01]  /*32290*/  FADD.FTZ R132, -R142, R39 ;  /* 0x000000278e847221 */ /* 0x000fe20000010100 */
[----:B------:R-:W-:Y:S01]  /*322a0*/  PRMT R121, R78, 0x7632, R121 ;  /* 0x000076324e797816 */ /* 0x000fe20000000079 */
[C---:B------:R-:W-:Y:S01]  /*322b0*/  FMUL.FTZ R39, R141.reuse, R30 ;  /* 0x0000001e8d277220 */ /* 0x040fe20000410000 */
[----:B------:R-:W-:Y:S01]  /*322c0*/  FMUL.FTZ R30, R141, R158 ;  /* 0x0000009e8d1e7220 */ /* 0x000fe20000410000 */
[----:B------:R-:W-:Y:S01]  /*322d0*/  PRMT R123, R77, 0x7632, R123 ;  /* 0x000076324d7b7816 */ /* 0x000fe2000000007b */
[C---:B------:R-:W-:Y:S01]  /*322e0*/  FADD.FTZ R29, -R142.reuse, R29 ;  /* 0x0000001d8e1d7221 */ /* 0x040fe20000010100 */
[----:B------:R-:W-:Y:S01]  /*322f0*/  PRMT R158, R105, 0x7632, R158 ;  /* 0x00007632699e7816 */ /* 0x000fe2000000009e */
[----:B------:R-:W-:-:S02]  /*32300*/  FADD.FTZ R31, -R142, R31 ;  /* 0x0000001f8e1f7221 */ /* 0x000fc40000010100 */
[----:B------:R-:W-:Y:S01]  /*32310*/  FMUL.FTZ R19, R141, R29 ;  /* 0x0000001d8d137220 */ /* 0x000fe20000410000 */
[----:B------:R-:W-:Y:S01]  /*32320*/  SHF.L.U32 R158, R158, 0x10, RZ ;  /* 0x000000109e9e7819 */ /* 0x000fe200000006ff */
[----:B------:R-:W-:Y:S02]  /*32330*/  IMAD.U32 R123, R123, 0x10000, RZ ;  /* 0x000100007b7b7824 */ /* 0x000fe400078e00ff */
[----:B------:R-:W-:Y:S02]  /*32340*/  FMUL.FTZ R20, R141, R31 ;  /* 0x0000001f8d147220 */ /* 0x000fe40000410000 */
[C---:B------:R-:W-:Y:S01]  /*32350*/  FFMA.FTZ R123, R19.reuse, R123, R246 ;  /* 0x0000007b137b7223 */ /* 0x040fe200000100f6 */
[----:B------:R-:W-:Y:S01]  /*32360*/  FFMA.FTZ R158, R19, R158, R245 ;  /* 0x0000009e139e7223 */ /* 0x000fe200000100f5 */
[C---:B------:R-:W-:Y:S01]  /*32370*/  FADD.FTZ R27, -R142.reuse, R27 ;  /* 0x0000001b8e1b7221 */ /* 0x040fe20000010100 */
[C---:B------:R-:W-:Y:S01]  /*32380*/  FADD.FTZ R28, -R142.reuse, R28 ;  /* 0x0000001c8e1c7221 */ /* 0x040fe20000010100 */
[C---:B------:R-:W-:Y:S01]  /*32390*/  FADD.FTZ R134, -R142.reuse, R138 ;  /* 0x0000008a8e867221 */ /* 0x040fe20000010100 */
[C---:B------:R-:W-:Y:S01]  /*323a0*/  FMUL.FTZ R130, R141.reuse, R130 ;  /* 0x000000828d827220 */ /* 0x040fe20000410000 */
[C---:B------:R-:W-:Y:S01]  /*323b0*/  FMUL.FTZ R138, R141.reuse, R27 ;  /* 0x0000001b8d8a7220 */ /* 0x040fe20000410000 */
[C---:B------:R-:W-:Y:S01]  /*323c0*/  FMUL.FTZ R38, R141.reuse, R28 ;  /* 0x0000001c8d267220 */ /* 0x040fe20000410000 */
[C---:B------:R-:W-:Y:S01]  /*323d0*/  FADD.FTZ R148, -R142.reuse, R148 ;  /* 0x000000948e947221 */ /* 0x040fe20000010100 */
[C---:B------:R-:W-:Y:S01]  /*323e0*/  FADD.FTZ R149, -R142.reuse, R149 ;  /* 0x000000958e957221 */ /* 0x040fe20000010100 */
[C---:B------:R-:W-:Y:S01]  /*323f0*/  FADD.FTZ R152, -R142.reuse, R152 ;  /* 0x000000988e987221 */ /* 0x040fe20000010100 */
[C---:B------:R-:W-:Y:S01]  /*32400*/  FADD.FTZ R126, -R142.reuse, R147 ;  /* 0x000000938e7e7221 */ /* 0x040fe20000010100 */
[C---:B------:R-:W-:Y:S01]  /*32410*/  FMUL.FTZ R147, R141.reuse, R148 ;  /* 0x000000948d937220 */ /* 0x040fe20000410000 */
[C---:B------:R-:W-:Y:S01]  /*32420*/  FMUL.FTZ R27, R141.reuse, R149 ;  /* 0x000000958d1b7220 */ /* 0x040fe20000410000 */
[----:B------:R-:W-:Y:S01]  /*32430*/  FMUL.FTZ R29, R141, R152 ;  /* 0x000000988d1d7220 */ /* 0x000fe20000410000 */
[----:B------:R-:W-:Y:S01]  /*32440*/  PRMT R149, R71, 0x7632, R149 ;  /* 0x0000763247957816 */ /* 0x000fe20000000095 */
[C---:B------:R-:W-:Y:S01]  /*32450*/  FADD.FTZ R150, -R142.reuse, R150 ;  /* 0x000000968e967221 */ /* 0x040fe20000010100 */
[----:B------:R-:W-:Y:S01]  /*32460*/  PRMT R148, R99, 0x7632, R148 ;  /* 0x0000763263947816 */ /* 0x000fe20000000094 */
[----:B------:R-:W-:Y:S01]  /*32470*/  FADD.FTZ R139, -R142, R139 ;  /* 0x0000008b8e8b7221 */ /* 0x000fe20000010100 */
[----:B------:R-:W-:Y:S01]  /*32480*/  PRMT R152, R75, 0x7632, R152 ;  /* 0x000076324b987816 */ /* 0x000fe20000000098 */
[----:B------:R-:W-:Y:S01]  /*32490*/  FMUL.FTZ R150, R141, R150 ;  /* 0x000000968d967220 */ /* 0x000fe20000410000 */
[----:B------:R-:W-:Y:S01]  /*324a0*/  SHF.L.U32 R148, R148, 0x10, RZ ;  /* 0x0000001094947819 */ /* 0x000fe200000006ff */
[----:B------:R-:W-:Y:S01]  /*324b0*/  IMAD.U32 R149, R149, 0x10000, RZ ;  /* 0x0001000095957824 */ /* 0x000fe200078e00ff */
[----:B------:R-:W-:Y:S01]  /*324c0*/  SHF.L.U32 R152, R152, 0x10, RZ ;  /* 0x0000001098987819 */ /* 0x000fe200000006ff */
[----:B------:R-:W-:Y:S01]  /*324d0*/  FMUL.FTZ R139, R141, R139 ;  /* 0x0000008b8d8b7220 */ /* 0x000fe20000410000 */
[----:B------:R-:W-:Y:S01]  /*324e0*/  FADD.FTZ R135, -R142, R153 ;  /* 0x000000998e877221 */ /* 0x000fe20000010100 */
[C---:B------:R-:W-:Y:S01]  /*324f0*/  FFMA.FTZ R149, R150.reuse, R149, R206 ;  /* 0x0000009596957223 */ /* 0x040fe200000100ce */
[----:B------:R-:W-:Y:S01]  /*32500*/  FFMA.FTZ R148, R150, R148, R205 ;  /* 0x0000009496947223 */ /* 0x000fe200000100cd */
[C---:B------:R-:W-:Y:S01]  /*32510*/  FADD.FTZ R136, -R142.reuse, R155 ;  /* 0x0000009b8e887221 */ /* 0x040fe20000010100 */
[----:B------:R-:W-:Y:S01]  /*32520*/  FFMA.FTZ R152, R139, R152, R222 ;  /* 0x000000988b987223 */ /* 0x000fe200000100de */
[----:B------:R-:W-:Y:S01]  /*32530*/  PRMT R153, R69, 0x7632, R153 ;  /* 0x0000763245997816 */ /* 0x000fe20000000099 */
[----:B------:R-:W-:Y:S01]  /*32540*/  FADD.FTZ R146, -R142, R146 ;  /* 0x000000928e927221 */ /* 0x000fe20000010100 */
[----:B------:R-:W-:-:S02]  /*32550*/  PRMT R155, R68, 0x7632, R155 ;  /* 0x00007632449b7816 */ /* 0x000fc4000000009b */
[----:B------:R-:W-:Y:S01]  /*32560*/  SHF.L.U32 R153, R153, 0x10, RZ ;  /* 0x0000001099997819 */ /* 0x000fe200000006ff */
[----:B------:R-:W-:Y:S01]  /*32570*/  FMUL.FTZ R146, R141, R146 ;  /* 0x000000928d927220 */ /* 0x000fe20000410000 */
[----:B------:R-:W-:-:S03]  /*32580*/  SHF.L.U32 R155, R155, 0x10, RZ ;  /* 0x000000109b9b7819 */ /* 0x000fc600000006ff */
[----:B------:R-:W-:Y:S02]  /*32590*/  FFMA.FTZ R153, R146, R153, R214 ;  /* 0x0000009992997223 */ /* 0x000fe400000100d6 */
[----:B------:R-:W-:Y:S01]  /*325a0*/  FFMA.FTZ R155, R145, R155, R218 ;  /* 0x0000009b919b7223 */ /* 0x000fe200000100da */
[C---:B------:R-:W-:Y:S01]  /*325b0*/  FADD.FTZ R43, -R142.reuse, R43 ;  /* 0x0000002b8e2b7221 */ /* 0x040fe20000010100 */
[C---:B------:R-:W-:Y:S01]  /*325c0*/  FADD.FTZ R161, -R142.reuse, R161 ;  /* 0x000000a18ea17221 */ /* 0x040fe20000010100 */
[C---:B------:R-:W-:Y:S01]  /*325d0*/  FMUL.FTZ R135, R141.reuse, R135 ;  /* 0x000000878d877220 */ /* 0x040fe20000410000 */
[C---:B------:R-:W-:Y:S01]  /*325e0*/  FMUL.FTZ R136, R141.reuse, R136 ;  /* 0x000000888d887220 */ /* 0x040fe20000410000 */
[C---:B------:R-:W-:Y:S01]  /*325f0*/  FADD.FTZ R154, -R142.reuse, R154 ;  /* 0x0000009a8e9a7221 */ /* 0x040fe20000010100 */
[C---:B------:R-:W-:Y:S01]  /*32600*/  FADD.FTZ R156, -R142.reuse, R156 ;  /* 0x0000009c8e9c7221 */ /* 0x040fe20000010100 */
[C---:B------:R-:W-:Y:S01]  /*32610*/  FADD.FTZ R159, -R142.reuse, R159 ;  /* 0x0000009f8e9f7221 */ /* 0x040fe20000010100 */
[C---:B------:R-:W-:Y:S01]  /*32620*/  FADD.FTZ R131, -R142.reuse, R168 ;  /* 0x000000a88e837221 */ /* 0x040fe20000010100 */
[C---:B------:R-:W-:Y:S01]  /*32630*/  FADD.FTZ R169, -R142.reuse, R169 ;  /* 0x000000a98ea97221 */ /* 0x040fe20000010100 */
[----:B------:R-:W-:Y:S01]  /*32640*/  FADD.FTZ R170, -R142, R170 ;  /* 0x000000aa8eaa7221 */ /* 0x000fe20000010100 */
[C---:B------:R-:W-:Y:S01]  /*32650*/  FMUL.FTZ R142, R141.reuse, R43 ;  /* 0x0000002b8d8e7220 */ /* 0x040fe20000410000 */
[----:B------:R-:W-:Y:S01]  /*32660*/  FMUL.FTZ R43, R141, R161 ;  /* 0x000000a18d2b7220 */ /* 0x000fe20000410000 */
[----:B------:R-:W-:-:S04]  /*32670*/  PRMT R161, R72, 0x7632, R161 ;  /* 0x0000763248a17816 */ /* 0x000fc800000000a1 */
[----:B------:R-:W-:Y:S01]  /*32680*/  SHF.L.U32 R161, R161, 0x10, RZ ;  /* 0x00000010a1a17819 */ /* 0x000fe200000006ff */
[C---:B------:R-:W-:Y:S01]  /*32690*/  FMUL.FTZ R28, R141.reuse, R154 ;  /* 0x0000009a8d1c7220 */ /* 0x040fe20000410000 */
[----:B------:R-:W-:Y:S01]  /*326a0*/  FMUL.FTZ R31, R141, R156 ;  /* 0x0000009c8d1f7220 */ /* 0x000fe20000410000 */
[----:B------:R-:W-:Y:S02]  /*326b0*/  PRMT R154, R74, 0x7632, R154 ;  /* 0x000076324a9a7816 */ /* 0x000fe4000000009a */
[----:B------:R-:W-:Y:S01]  /*326c0*/  FFMA.FTZ R161, R157, R161, R234 ;  /* 0x000000a19da17223 */ /* 0x000fe200000100ea */
[----:B------:R-:W-:Y:S02]  /*326d0*/  PRMT R156, R73, 0x7632, R156 ;  /* 0x00007632499c7816 */ /* 0x000fe4000000009c */
[----:B------:R-:W-:Y:S02]  /*326e0*/  SHF.L.U32 R154, R154, 0x10, RZ ;  /* 0x000000109a9a7819 */ /* 0x000fe400000006ff */
[----:B------:R-:W-:Y:S01]  /*326f0*/  SHF.L.U32 R156, R156, 0x10, RZ ;  /* 0x000000109c9c7819 */ /* 0x000fe200000006ff */
[----:B--2---:R-:W-:Y:S01]  /*32700*/  FFMA.FTZ R18, R24, R18, R165 ;  /* 0x0000001218127223 */ /* 0x004fe200000100a5 */
[----:B------:R-:W-:-:S04]  /*32710*/  PRMT R24, R79, 0x7632, R24 ;  /* 0x000076324f187816 */ /* 0x000fc80000000018 */
[----:B------:R-:W-:-:S05]  /*32720*/  SHF.L.U32 R24, R24, 0x10, RZ ;  /* 0x0000001018187819 */ /* 0x000fca00000006ff */
[----:B------:R-:W-:Y:S01]  /*32730*/  FFMA.FTZ R24, R21, R24, R238 ;  /* 0x0000001815187223 */ /* 0x000fe200000100ee */
[----:B------:R-:W-:-:S05]  /*32740*/  SHF.L.U32 R21, R111, 0x10, RZ ;  /* 0x000000106f157819 */ /* 0x000fca00000006ff */
[----:B------:R-:W-:Y:S01]  /*32750*/  FFMA.FTZ R21, R122, R21, R166 ;  /* 0x000000157a157223 */ /* 0x000fe200000100a6 */
[----:B------:R-:W-:Y:S01]  /*32760*/  IMAD.U32 R122, R121, 0x10000, RZ ;  /* 0x00010000797a7824 */ /* 0x000fe200078e00ff */
[----:B------:R-:W-:-:S04]  /*32770*/  PRMT R121, R106, 0x7632, R121 ;  /* 0x000076326a797816 */ /* 0x000fc80000000079 */
[----:B------:R-:W-:Y:S02]  /*32780*/  SHF.L.U32 R121, R121, 0x10, RZ ;  /* 0x0000001079797819 */ /* 0x000fe400000006ff */
[----:B------:R-:W-:Y:S01]  /*32790*/  F2FP.BF16.F32.PACK_AB R19, R16, R21 ;  /* 0x000000151013723e */ /* 0x000fe200000010ff */
[C---:B------:R-:W-:Y:S01]  /*327a0*/  FFMA.FTZ R122, R20.reuse, R122, R242 ;  /* 0x0000007a147a7223 */ /* 0x040fe200000100f2 */
[----:B------:R-:W-:Y:S01]  /*327b0*/  SHF.L.U32 R16, R109, 0x10, RZ ;  /* 0x000000106d107819 */ /* 0x000fe200000006ff */
[----:B------:R-:W-:Y:S01]  /*327c0*/  FFMA.FTZ R121, R20, R121, R241 ;  /* 0x0000007914797223 */ /* 0x000fe200000100f1 */
[----:B------:R-:W-:Y:S02]  /*327d0*/  IMAD.U32 R20, R110, 0x10000, RZ ;  /* 0x000100006e147824 */ /* 0x000fe400078e00ff */
[----:B------:R-:W-:Y:S02]  /*327e0*/  IMAD.U32 R21, R108, 0x10000, RZ ;  /* 0x000100006c157824 */ /* 0x000fe400078e00ff */
[----:B----4-:R-:W-:Y:S01]  /*327f0*/  FFMA.FTZ R20, R22, R20, R164 ;  /* 0x0000001416147223 */ /* 0x010fe200000100a4 */
[----:B------:R-:W-:-:S04]  /*32800*/  PRMT R22, R76, 0x7632, R22 ;  /* 0x000076324c167816 */ /* 0x000fc80000000016 */
[----:B------:R-:W-:Y:S02]  /*32810*/  F2FP.BF16.F32.PACK_AB R18, R18, R20 ;  /* 0x000000141212723e */ /* 0x000fe400000010ff */
[----:B------:R-:W-:-:S05]  /*32820*/  SHF.L.U32 R22, R22, 0x10, RZ ;  /* 0x0000001016167819 */ /* 0x000fca00000006ff */
[----:B------:R-:W-:Y:S01]  /*32830*/  FFMA.FTZ R22, R138, R22, R250 ;  /* 0x000000168a167223 */ /* 0x000fe200000100fa */
[----:B---3--:R-:W-:Y:S01]  /*32840*/  FFMA.FTZ R21, R45, R21, R162 ;  /* 0x000000152d157223 */ /* 0x008fe200000100a2 */
[----:B------:R-:W-:-:S05]  /*32850*/  FFMA.FTZ R16, R23, R16, R163 ;  /* 0x0000001017107223 */ /* 0x000fca00000100a3 */
[----:B------:R-:W-:Y:S02]  /*32860*/  F2FP.BF16.F32.PACK_AB R17, R17, R16 ;  /* 0x000000101111723e */ /* 0x000fe400000010ff */
[----:B------:R-:W-:Y:S01]  /*32870*/  F2FP.BF16.F32.PACK_AB R16, R144, R21 ;  /* 0x000000159010723e */ /* 0x000fe200000010ff */
[----:B------:R-:W-:-:S05]  /*32880*/  IMAD.WIDE.U32 R20, R15, 0x10, R124 ;  /* 0x000000100f147825 */ /* 0x000fca00078e007c */
[----:B------:R0:W-:Y:S01]  /*32890*/  STG.E.128 desc[UR6][R20.64], R16 ;  /* 0x0000001014007986 */ /* 0x0001e2000c101d06 */
[----:B------:R-:W-:-:S05]  /*328a0*/  PRMT R23, R104, 0x7632, R23 ;  /* 0x0000763268177816 */ /* 0x000fca0000000017 */
[----:B------:R-:W-:Y:S01]  /*328b0*/  IMAD.U32 R23, R23, 0x10000, RZ ;  /* 0x0001000017177824 */ /* 0x000fe200078e00ff */
[----:B0-----:R-:W-:Y:S01]  /*328c0*/  SHF.L.U32 R16, R76, 0x10, RZ ;  /* 0x000000104c107819 */ /* 0x001fe200000006ff */
[----:B------:R-:W-:Y:S01]  /*328d0*/  IMAD.U32 R17, R77, 0x10000, RZ ;  /* 0x000100004d117824 */ /* 0x000fe200078e00ff */
[----:B------:R-:W-:Y:S01]  /*328e0*/  SHF.L.U32 R18, R78, 0x10, RZ ;  /* 0x000000104e127819 */ /* 0x000fe200000006ff */
[----:B------:R-:W-:Y:S02]  /*328f0*/  IMAD.U32 R19, R79, 0x10000, RZ ;  /* 0x000100004f137824 */ /* 0x000fe400078e00ff */
[----:B------:R-:W-:Y:S01]  /*32900*/  FFMA.FTZ R16, R37, R16, R252 ;  /* 0x0000001025107223 */ /* 0x000fe200000100fc */
[----:B------:R-:W-:Y:S01]  /*32910*/  FFMA.FTZ R17, R38, R17, R248 ;  /* 0x0000001126117223 */ /* 0x000fe200000100f8 */
[----:B------:R-:W-:Y:S01]  /*32920*/  FFMA.FTZ R18, R39, R18, R244 ;  /* 0x0000001227127223 */ /* 0x000fe200000100f4 */
[----:B------:R-:W-:Y:S01]  /*32930*/  FFMA.FTZ R19, R130, R19, R240 ;  /* 0x0000001382137223 */ /* 0x000fe200000100f0 */
[----:B------:R-:W-:Y:S01]  /*32940*/  IMAD.WIDE.U32 R20, R25, 0x10, R46 ;  /* 0x0000001019147825 */ /* 0x000fe200078e002e */
[----:B------:R-:W-:-:S02]  /*32950*/  F2FP.BF16.F32.PACK_AB R16, R22, R16 ;  /* 0x000000101610723e */ /* 0x000fc400000010ff */
[----:B------:R-:W-:Y:S02]  /*32960*/  F2FP.BF16.F32.PACK_AB R17, R123, R17 ;  /* 0x000000117b11723e */ /* 0x000fe400000010ff */
[----:B------:R-:W-:Y:S02]  /*32970*/  F2FP.BF16.F32.PACK_AB R18, R122, R18 ;  /* 0x000000127a12723e */ /* 0x000fe400000010ff */
[----:B------:R-:W-:Y:S01]  /*32980*/  F2FP.BF16.F32.PACK_AB R19, R24, R19 ;  /* 0x000000131813723e */ /* 0x000fe200000010ff */
[----:B------:R-:W-:Y:S01]  /*32990*/  FFMA.FTZ R15, R138, R23, R249 ;  /* 0x000000178a0f7223 */ /* 0x000fe200000100f9 */
[----:B------:R-:W-:-:S03]  /*329a0*/  PRMT R23, R103, 0x7632, R23 ;  /* 0x0000763267177816 */ /* 0x000fc60000000017 */
[----:B------:R0:W-:Y:S02]  /*329b0*/  STG.E.128 desc[UR6][R20.64], R16 ;  /* 0x0000001014007986 */ /* 0x0001e4000c101d06 */
[----:B------:R-:W-:Y:S01]  /*329c0*/  IMAD.U32 R23, R23, 0x10000, RZ ;  /* 0x0001000017177824 */ /* 0x000fe200078e00ff */
[----:B------:R-:W-:-:S03]  /*329d0*/  PRMT R122, R94, 0x7632, R122 ;  /* 0x000076325e7a7816 */ /* 0x000fc6000000007a */
[----:B------:R-:W-:Y:S01]  /*329e0*/  FFMA.FTZ R23, R139, R23, R221 ;  /* 0x000000178b177223 */ /* 0x000fe200000100dd */
[----:B------:R-:W-:Y:S02]  /*329f0*/  PRMT R139, R66, 0x7632, R139 ;  /* 0x00007632428b7816 */ /* 0x000fe4000000008b */
[----:B0-----:R-:W-:Y:S02]  /*32a00*/  PRMT R17, R70, 0x7632, R17 ;  /* 0x0000763246117816 */ /* 0x001fe40000000011 */
[----:B------:R-:W-:Y:S02]  /*32a10*/  PRMT R16, R98, 0x7632, R16 ;  /* 0x0000763262107816 */ /* 0x000fe40000000010 */
[----:B------:R-:W-:-:S03]  /*32a20*/  SHF.L.U32 R17, R17, 0x10, RZ ;  /* 0x0000001011117819 */ /* 0x000fc600000006ff */
[----:B------:R-:W-:Y:S02]  /*32a30*/  IMAD.U32 R16, R16, 0x10000, RZ ;  /* 0x0001000010107824 */ /* 0x000fe400078e00ff */
[----:B------:R-:W-:Y:S01]  /*32a40*/  FFMA.FTZ R150, R147, R17, R210 ;  /* 0x0000001193967223 */ /* 0x000fe200000100d2 */
[----:B------:R-:W-:Y:S01]  /*32a50*/  PRMT R17, R97, 0x7632, R17 ;  /* 0x0000763261117816 */ /* 0x000fe20000000011 */
[----:B------:R-:W-:Y:S01]  /*32a60*/  FFMA.FTZ R147, R147, R16, R209 ;  /* 0x0000001093937223 */ /* 0x000fe200000100d1 */
[----:B------:R-:W-:Y:S01]  /*32a70*/  PRMT R16, R96, 0x7632, R16 ;  /* 0x0000763260107816 */ /* 0x000fe20000000010 */
[----:B------:R-:W-:Y:S01]  /*32a80*/  IMAD.U32 R122, R122, 0x10000, RZ ;  /* 0x000100007a7a7824 */ /* 0x000fe200078e00ff */
[----:B------:R-:W-:Y:S01]  /*32a90*/  SHF.L.U32 R139, R139, 0x10, RZ ;  /* 0x000000108b8b7819 */ /* 0x000fe200000006ff */
[----:B------:R-:W-:Y:S02]  /*32aa0*/  IMAD.U32 R17, R17, 0x10000, RZ ;  /* 0x0001000011117824 */ /* 0x000fe400078e00ff */
[----:B------:R-:W-:-:S02]  /*32ab0*/  IMAD.U32 R16, R16, 0x10000, RZ ;  /* 0x0001000010107824 */ /* 0x000fc400078e00ff */
[C---:B------:R-:W-:Y:S01]  /*32ac0*/  FFMA.FTZ R122, R143.reuse, R122, R193 ;  /* 0x0000007a8f7a7223 */ /* 0x040fe200000100c1 */
[----:B------:R-:W-:Y:S01]  /*32ad0*/  FFMA.FTZ R139, R143, R139, R194 ;  /* 0x0000008b8f8b7223 */ /* 0x000fe200000100c2 */
[----:B------:R-:W-:Y:S01]  /*32ae0*/  FFMA.FTZ R146, R146, R17, R213 ;  /* 0x0000001192927223 */ /* 0x000fe200000100d5 */
[----:B------:R-:W-:Y:S01]  /*32af0*/  FFMA.FTZ R145, R145, R16, R217 ;  /* 0x0000001091917223 */ /* 0x000fe200000100d9 */
[----:B------:R-:W-:Y:S02]  /*32b00*/  PRMT R143, R65, 0x7632, R143 ;  /* 0x00007632418f7816 */ /* 0x000fe4000000008f */
[----:B------:R-:W-:Y:S02]  /*32b10*/  PRMT R144, R64, 0x7632, R144 ;  /* 0x0000763240907816 */ /* 0x000fe40000000090 */
[----:B------:R-:W-:Y:S02]  /*32b20*/  PRMT R17, R93, 0x7632, R17 ;  /* 0x000076325d117816 */ /* 0x000fe40000000011 */
[----:B------:R-:W-:Y:S01]  /*32b30*/  PRMT R16, R92, 0x7632, R16 ;  /* 0x000076325c107816 */ /* 0x000fe20000000010 */
[----:B------:R-:W-:Y:S01]  /*32b40*/  IMAD.U32 R143, R143, 0x10000, RZ ;  /* 0x000100008f8f7824 */ /* 0x000fe200078e00ff */
[----:B------:R-:W-:Y:S01]  /*32b50*/  SHF.L.U32 R17, R17, 0x10, RZ ;  /* 0x0000001011117819 */ /* 0x000fe200000006ff */
[----:B------:R-:W-:Y:S01]  /*32b60*/  IMAD.U32 R144, R144, 0x10000, RZ ;  /* 0x0001000090907824 */ /* 0x000fe200078e00ff */
[----:B------:R-:W-:Y:S01]  /*32b70*/  SHF.L.U32 R16, R16, 0x10, RZ ;  /* 0x0000001010107819 */ /* 0x000fe200000006ff */
[----:B------:R-:W-:Y:S01]  /*32b80*/  FFMA.FTZ R143, R136, R143, R198 ;  /* 0x0000008f888f7223 */ /* 0x000fe200000100c6 */
[----:B------:R-:W-:Y:S01]  /*32b90*/  PRMT R18, R100, 0x7632, R18 ;  /* 0x0000763264127816 */ /* 0x000fe20000000012 */
[C---:B------:R-:W-:Y:S01]  /*32ba0*/  FFMA.FTZ R144, R135.reuse, R144, R202 ;  /* 0x0000009087907223 */ /* 0x040fe200000100ca */
[----:B------:R-:W-:Y:S01]  /*32bb0*/  FFMA.FTZ R136, R136, R17, R197 ;  /* 0x0000001188887223 */ /* 0x000fe200000100c5 */
[----:B------:R-:W-:Y:S01]  /*32bc0*/  FFMA.FTZ R135, R135, R16, R201 ;  /* 0x0000001087877223 */ /* 0x000fe200000100c9 */
[----:B------:R-:W-:Y:S01]  /*32bd0*/  IMAD.U32 R17, R106, 0x10000, RZ ;  /* 0x000100006a117824 */ /* 0x000fe200078e00ff */
[----:B------:R-:W-:Y:S01]  /*32be0*/  SHF.L.U32 R16, R105, 0x10, RZ ;  /* 0x0000001069107819 */ /* 0x000fe200000006ff */
[----:B------:R-:W-:Y:S01]  /*32bf0*/  IMAD.U32 R20, R104, 0x10000, RZ ;  /* 0x0001000068147824 */ /* 0x000fe200078e00ff */
[----:B------:R-:W-:Y:S01]  /*32c00*/  SHF.L.U32 R19, R107, 0x10, RZ ;  /* 0x000000106b137819 */ /* 0x000fe200000006ff */
[----:B------:R-:W-:-:S02]  /*32c10*/  IMAD.U32 R18, R18, 0x10000, RZ ;  /* 0x0001000012127824 */ /* 0x000fc400078e00ff */
[----:B------:R-:W-:Y:S01]  /*32c20*/  FFMA.FTZ R17, R39, R17, R243 ;  /* 0x0000001127117223 */ /* 0x000fe200000100f3 */
[----:B------:R-:W-:Y:S01]  /*32c30*/  FFMA.FTZ R16, R38, R16, R247 ;  /* 0x0000001026107223 */ /* 0x000fe200000100f7 */
[----:B------:R-:W-:Y:S01]  /*32c40*/  FFMA.FTZ R20, R37, R20, R251 ;  /* 0x0000001425147223 */ /* 0x000fe200000100fb */
[----:B------:R-:W-:Y:S01]  /*32c50*/  PRMT R21, R91, 0x7632, R21 ;  /* 0x000076325b157816 */ /* 0x000fe20000000015 */
[----:B------:R-:W-:Y:S01]  /*32c60*/  FFMA.FTZ R157, R157, R18, R233 ;  /* 0x000000129d9d7223 */ /* 0x000fe200000100e9 */
[----:B------:R-:W-:Y:S01]  /*32c70*/  FFMA.FTZ R19, R130, R19, R239 ;  /* 0x0000001382137223 */ /* 0x000fe200000100ef */
[----:B------:R-:W-:Y:S02]  /*32c80*/  PRMT R22, R102, 0x7632, R22 ;  /* 0x0000763266167816 */ /* 0x000fe40000000016 */
[----:B------:R-:W-:Y:S02]  /*32c90*/  F2FP.BF16.F32.PACK_AB R18, R121, R17 ;  /* 0x000000117912723e */ /* 0x000fe400000010ff */
[----:B------:R-:W-:-:S02]  /*32ca0*/  PRMT R24, R101, 0x7632, R24 ;  /* 0x0000763265187816 */ /* 0x000fc40000000018 */
[----:B------:R-:W-:Y:S02]  /*32cb0*/  F2FP.BF16.F32.PACK_AB R17, R158, R16 ;  /* 0x000000109e11723e */ /* 0x000fe400000010ff */
[----:B------:R-:W-:Y:S01]  /*32cc0*/  F2FP.BF16.F32.PACK_AB R16, R15, R20 ;  /* 0x000000140f10723e */ /* 0x000fe200000010ff */
[----:B------:R-:W-:Y:S01]  /*32cd0*/  IMAD.U32 R15, R21, 0x10000, RZ ;  /* 0x00010000150f7824 */ /* 0x000fe200078e00ff */
[----:B------:R-:W-:Y:S01]  /*32ce0*/  F2FP.BF16.F32.PACK_AB R19, R120, R19 ;  /* 0x000000137813723e */ /* 0x000fe200000010ff */
[----:B------:R-:W-:-:S04]  /*32cf0*/  IMAD.WIDE.U32 R20, R25, 0x10, R124 ;  /* 0x0000001019147825 */ /* 0x000fc800078e007c */
[----:B------:R-:W-:Y:S02]  /*32d00*/  IMAD.U32 R22, R22, 0x10000, RZ ;  /* 0x0001000016167824 */ /* 0x000fe400078e00ff */
[----:B------:R-:W-:Y:S02]  /*32d10*/  IMAD.U32 R24, R24, 0x10000, RZ ;  /* 0x0001000018187824 */ /* 0x000fe400078e00ff */
[C---:B------:R-:W-:Y:S01]  /*32d20*/  FFMA.FTZ R154, R142.reuse, R154, R226 ;  /* 0x0000009a8e9a7223 */ /* 0x040fe200000100e2 */
[----:B------:R-:W-:Y:S01]  /*32d30*/  FFMA.FTZ R22, R142, R22, R225 ;  /* 0x000000168e167223 */ /* 0x000fe200000100e1 */
[----:B------:R0:W-:Y:S01]  /*32d40*/  STG.E.128 desc[UR6][R20.64], R16 ;  /* 0x0000001014007986 */ /* 0x0001e2000c101d06 */
[C---:B------:R-:W-:Y:S01]  /*32d50*/  FFMA.FTZ R156, R137.reuse, R156, R230 ;  /* 0x0000009c899c7223 */ /* 0x040fe200000100e6 */
[----:B------:R-:W-:Y:S01]  /*32d60*/  FFMA.FTZ R24, R137, R24, R229 ;  /* 0x0000001889187223 */ /* 0x000fe200000100e5 */
[----:B------:R-:W-:Y:S01]  /*32d70*/  PRMT R142, R61, 0x7632, R142 ;  /* 0x000076323d8e7816 */ /* 0x000fe2000000008e */
[C---:B------:R-:W-:Y:S01]  /*32d80*/  FMUL.FTZ R134, R141.reuse, R134 ;  /* 0x000000868d867220 */ /* 0x040fe20000410000 */
[----:B------:R-:W-:Y:S01]  /*32d90*/  PRMT R137, R62, 0x7632, R137 ;  /* 0x000076323e897816 */ /* 0x000fe20000000089 */
[C---:B------:R-:W-:Y:S01]  /*32da0*/  FMUL.FTZ R129, R141.reuse, R129 ;  /* 0x000000818d817220 */ /* 0x040fe20000410000 */
[----:B------:R-:W-:Y:S01]  /*32db0*/  PRMT R158, R60, 0x7632, R158 ;  /* 0x000076323c9e7816 */ /* 0x000fe2000000009e */
[----:B------:R-:W-:Y:S01]  /*32dc0*/  IMAD.U32 R142, R142, 0x10000, RZ ;  /* 0x000100008e8e7824 */ /* 0x000fe200078e00ff */
[----:B------:R-:W-:Y:S01]  /*32dd0*/  PRMT R45, R88, 0x7632, R45 ;  /* 0x00007632582d7816 */ /* 0x000fe2000000002d */
[C---:B------:R-:W-:Y:S01]  /*32de0*/  FMUL.FTZ R132, R141.reuse, R132 ;  /* 0x000000848d847220 */ /* 0x040fe20000410000 */
[----:B------:R-:W-:Y:S01]  /*32df0*/  FMUL.FTZ R131, R141, R131 ;  /* 0x000000838d837220 */ /* 0x000fe20000410000 */
[----:B------:R-:W-:Y:S01]  /*32e00*/  IMAD.U32 R137, R137, 0x10000, RZ ;  /* 0x0001000089897824 */ /* 0x000fe200078e00ff */
[----:B0-----:R-:W-:Y:S01]  /*32e10*/  SHF.L.U32 R19, R75, 0x10, RZ ;  /* 0x000000104b137819 */ /* 0x001fe200000006ff */
[----:B------:R-:W-:Y:S01]  /*32e20*/  IMAD.U32 R20, R103, 0x10000, RZ ;  /* 0x0001000067147824 */ /* 0x000fe200078e00ff */
[----:B------:R-:W-:-:S02]  /*32e30*/  PRMT R16, R89, 0x7632, R16 ;  /* 0x0000763259107816 */ /* 0x000fc40000000010 */
[----:B------:R-:W-:Y:S01]  /*32e40*/  PRMT R17, R90, 0x7632, R17 ;  /* 0x000076325a117816 */ /* 0x000fe20000000011 */
[----:B------:R-:W-:Y:S01]  /*32e50*/  FFMA.FTZ R19, R134, R19, R224 ;  /* 0x0000001386137223 */ /* 0x000fe200000100e0 */
[----:B------:R-:W-:Y:S01]  /*32e60*/  SHF.L.U32 R16, R16, 0x10, RZ ;  /* 0x0000001010107819 */ /* 0x000fe200000006ff */
[----:B------:R-:W-:Y:S01]  /*32e70*/  FFMA.FTZ R134, R134, R20, R223 ;  /* 0x0000001486867223 */ /* 0x000fe200000100df */
[----:B------:R-:W-:Y:S01]  /*32e80*/  SHF.L.U32 R18, R74, 0x10, RZ ;  /* 0x000000104a127819 */ /* 0x000fe200000006ff */
[----:B------:R-:W-:Y:S01]  /*32e90*/  IMAD.U32 R20, R102, 0x10000, RZ ;  /* 0x0001000066147824 */ /* 0x000fe200078e00ff */
[----:B------:R-:W-:Y:S01]  /*32ea0*/  SHF.L.U32 R17, R17, 0x10, RZ ;  /* 0x0000001011117819 */ /* 0x000fe200000006ff */
[----:B------:R-:W-:Y:S01]  /*32eb0*/  FFMA.FTZ R142, R129, R142, R182 ;  /* 0x0000008e818e7223 */ /* 0x000fe200000100b6 */
[----:B------:R-:W-:Y:S01]  /*32ec0*/  SHF.L.U32 R158, R158, 0x10, RZ ;  /* 0x000000109e9e7819 */ /* 0x000fe200000006ff */
[----:B------:R-:W-:Y:S02]  /*32ed0*/  IMAD.U32 R45, R45, 0x10000, RZ ;  /* 0x000100002d2d7824 */ /* 0x000fe400078e00ff */
[----:B------:R-:W-:Y:S01]  /*32ee0*/  FFMA.FTZ R137, R131, R137, R178 ;  /* 0x0000008983897223 */ /* 0x000fe200000100b2 */
[----:B------:R-:W-:Y:S01]  /*32ef0*/  FFMA.FTZ R129, R129, R16, R181 ;  /* 0x0000001081817223 */ /* 0x000fe200000100b5 */
[----:B------:R-:W-:Y:S01]  /*32f00*/  FFMA.FTZ R18, R132, R18, R228 ;  /* 0x0000001284127223 */ /* 0x000fe200000100e4 */
[----:B------:R-:W-:Y:S01]  /*32f10*/  FFMA.FTZ R131, R131, R17, R177 ;  /* 0x0000001183837223 */ /* 0x000fe200000100b1 */
[----:B------:R-:W-:Y:S01]  /*32f20*/  SHF.L.U32 R16, R72, 0x10, RZ ;  /* 0x0000001048107819 */ /* 0x000fe200000006ff */
[----:B------:R-:W-:Y:S01]  /*32f30*/  FFMA.FTZ R132, R132, R20, R227 ;  /* 0x0000001484847223 */ /* 0x000fe200000100e3 */
[----:B------:R-:W-:Y:S01]  /*32f40*/  SHF.L.U32 R21, R101, 0x10, RZ ;  /* 0x0000001065157819 */ /* 0x000fe200000006ff */
[C---:B------:R-:W-:Y:S01]  /*32f50*/  FMUL.FTZ R128, R141.reuse, R128 ;  /* 0x000000808d807220 */ /* 0x040fe20000410000 */
[----:B------:R-:W-:Y:S01]  /*32f60*/  FMUL.FTZ R133, R141, R133 ;  /* 0x000000858d857220 */ /* 0x000fe20000410000 */
[----:B------:R-:W-:-:S02]  /*32f70*/  IMAD.U32 R17, R73, 0x10000, RZ ;  /* 0x0001000049117824 */ /* 0x000fc400078e00ff */
[----:B------:R-:W-:Y:S02]  /*32f80*/  IMAD.U32 R20, R100, 0x10000, RZ ;  /* 0x0001000064147824 */ /* 0x000fe400078e00ff */
[C---:B------:R-:W-:Y:S01]  /*32f90*/  FFMA.FTZ R158, R36.reuse, R158, R186 ;  /* 0x0000009e249e7223 */ /* 0x040fe200000100ba */
[----:B------:R-:W-:Y:S01]  /*32fa0*/  FFMA.FTZ R45, R36, R45, R185 ;  /* 0x0000002d242d7223 */ /* 0x000fe200000100b9 */
[----:B------:R-:W-:-:S04]  /*32fb0*/  IMAD.WIDE.U32 R36, R34, 0x10, R46 ;  /* 0x0000001022247825 */ /* 0x000fc800078e002e */
[----:B------:R-:W-:Y:S01]  /*32fc0*/  FFMA.FTZ R16, R128, R16, R236 ;  /* 0x0000001080107223 */ /* 0x000fe200000100ec */
[C---:B------:R-:W-:Y:S01]  /*32fd0*/  FFMA.FTZ R17, R133.reuse, R17, R232 ;  /* 0x0000001185117223 */ /* 0x040fe200000100e8 */
[----:B------:R-:W-:Y:S01]  /*32fe0*/  FFMA.FTZ R21, R133, R21, R231 ;  /* 0x0000001585157223 */ /* 0x000fe200000100e7 */
[----:B------:R-:W-:-:S04]  /*32ff0*/  IMAD.WIDE.U32 R120, R34, 0x10, R124 ;  /* 0x0000001022787825 */ /* 0x000fc800078e007c */
[----:B------:R-:W-:Y:S01]  /*33000*/  FFMA.FTZ R20, R128, R20, R235 ;  /* 0x0000001480147223 */ /* 0x000fe200000100eb */
[----:B------:R-:W-:Y:S01]  /*33010*/  SHF.L.U32 R34, R71, 0x10, RZ ;  /* 0x0000001047227819 */ /* 0x000fe200000006ff */
[----:B------:R-:W-:Y:S01]  /*33020*/  FMUL.FTZ R126, R141, R126 ;  /* 0x0000007e8d7e7220 */ /* 0x000fe20000410000 */
[----:B------:R-:W-:Y:S01]  /*33030*/  F2FP.BF16.F32.PACK_AB R22, R22, R132 ;  /* 0x000000841616723e */ /* 0x000fe200000010ff */
[----:B------:R-:W-:Y:S01]  /*33040*/  IMAD.U32 R128, R99, 0x10000, RZ ;  /* 0x0001000063807824 */ /* 0x000fe200078e00ff */
[----:B------:R-:W-:Y:S01]  /*33050*/  SHF.L.U32 R133, R70, 0x10, RZ ;  /* 0x0000001046857819 */ /* 0x000fe200000006ff */
[----:B------:R-:W-:Y:S02]  /*33060*/  IMAD.U32 R132, R98, 0x10000, RZ ;  /* 0x0001000062847824 */ /* 0x000fe400078e00ff */
[C---:B------:R-:W-:Y:S01]  /*33070*/  FFMA.FTZ R34, R27.reuse, R34, R208 ;  /* 0x000000221b227223 */ /* 0x040fe200000100d0 */
[----:B------:R-:W-:Y:S01]  /*33080*/  FFMA.FTZ R128, R27, R128, R207 ;  /* 0x000000801b807223 */ /* 0x000fe200000100cf */
[C---:B------:R-:W-:Y:S01]  /*33090*/  FFMA.FTZ R27, R126.reuse, R133, R212 ;  /* 0x000000857e1b7223 */ /* 0x040fe200000100d4 */
[----:B------:R-:W-:Y:S01]  /*330a0*/  FFMA.FTZ R132, R126, R132, R211 ;  /* 0x000000847e847223 */ /* 0x000fe200000100d3 */
[----:B------:R-:W-:Y:S01]  /*330b0*/  SHF.L.U32 R126, R97, 0x10, RZ ;  /* 0x00000010617e7819 */ /* 0x000fe200000006ff */
[----:B------:R-:W-:Y:S01]  /*330c0*/  IMAD.U32 R25, R69, 0x10000, RZ ;  /* 0x0001000045197824 */ /* 0x000fe200078e00ff */
[----:B------:R-:W-:Y:S01]  /*330d0*/  F2FP.BF16.F32.PACK_AB R21, R24, R21 ;  /* 0x000000151815723e */ /* 0x000fe200000010ff */
[----:B------:R-:W-:Y:S01]  /*330e0*/  FMUL.FTZ R127, R141, R127 ;  /* 0x0000007f8d7f7220 */ /* 0x000fe20000410000 */
[----:B------:R-:W-:Y:S01]  /*330f0*/  SHF.L.U32 R24, R68, 0x10, RZ ;  /* 0x0000001044187819 */ /* 0x000fe200000006ff */
[----:B------:R-:W-:-:S02]  /*33100*/  IMAD.U32 R133, R96, 0x10000, RZ ;  /* 0x0001000060857824 */ /* 0x000fc400078e00ff */
[C---:B------:R-:W-:Y:S01]  /*33110*/  FFMA.FTZ R25, R26.reuse, R25, R216 ;  /* 0x000000191a197223 */ /* 0x040fe200000100d8 */
[----:B------:R-:W-:Y:S01]  /*33120*/  FFMA.FTZ R126, R26, R126, R215 ;  /* 0x0000007e1a7e7223 */ /* 0x000fe200000100d7 */
[----:B------:R-:W-:Y:S01]  /*33130*/  F2FP.BF16.F32.PACK_AB R26, R150, R27 ;  /* 0x0000001b961a723e */ /* 0x000fe200000010ff */
[----:B------:R-:W-:Y:S01]  /*33140*/  FFMA.FTZ R24, R127, R24, R220 ;  /* 0x000000187f187223 */ /* 0x000fe200000100dc */
[----:B------:R-:W-:Y:S01]  /*33150*/  F2FP.BF16.F32.PACK_AB R27, R149, R34 ;  /* 0x00000022951b723e */ /* 0x000fe200000010ff */
[----:B------:R-:W-:Y:S01]  /*33160*/  FFMA.FTZ R127, R127, R133, R219 ;  /* 0x000000857f7f7223 */ /* 0x000fe200000100db */
[----:B------:R-:W-:Y:S01]  /*33170*/  SHF.L.U32 R34, R66, 0x10, RZ ;  /* 0x0000001042227819 */ /* 0x000fe200000006ff */
[----:B------:R-:W-:Y:S01]  /*33180*/  IMAD.U32 R133, R94, 0x10000, RZ ;  /* 0x000100005e857824 */ /* 0x000fe200078e00ff */
[----:B------:R-:W-:Y:S01]  /*33190*/  F2FP.BF16.F32.PACK_AB R23, R23, R134 ;  /* 0x000000861717723e */ /* 0x000fe200000010ff */
[----:B------:R-:W-:Y:S01]  /*331a0*/  IMAD.U32 R134, R95, 0x10000, RZ ;  /* 0x000100005f867824 */ /* 0x000fe200078e00ff */
[----:B------:R-:W-:Y:S01]  /*331b0*/  SHF.L.U32 R149, R67, 0x10, RZ ;  /* 0x0000001043957819 */ /* 0x000fe200000006ff */
[C---:B------:R-:W-:Y:S01]  /*331c0*/  FFMA.FTZ R34, R31.reuse, R34, R196 ;  /* 0x000000221f227223 */ /* 0x040fe200000100c4 */
[----:B------:R-:W-:Y:S01]  /*331d0*/  FFMA.FTZ R133, R31, R133, R195 ;  /* 0x000000851f857223 */ /* 0x000fe200000100c3 */
[----:B------:R-:W-:Y:S01]  /*331e0*/  F2FP.BF16.F32.PACK_AB R16, R161, R16 ;  /* 0x00000010a110723e */ /* 0x000fe200000010ff */
[----:B------:R-:W-:Y:S01]  /*331f0*/  FFMA.FTZ R134, R30, R134, R191 ;  /* 0x000000861e867223 */ /* 0x000fe200000100bf */
[----:B------:R-:W-:Y:S01]  /*33200*/  F2FP.BF16.F32.PACK_AB R17, R156, R17 ;  /* 0x000000119c11723e */ /* 0x000fe200000010ff */
[----:B------:R-:W-:Y:S01]  /*33210*/  FFMA.FTZ R149, R30, R149, R192 ;  /* 0x000000951e957223 */ /* 0x000fe200000100c0 */
[----:B------:R-:W-:-:S02]  /*33220*/  F2FP.BF16.F32.PACK_AB R18, R154, R18 ;  /* 0x000000129a12723e */ /* 0x000fc400000010ff */
[----:B------:R-:W-:Y:S02]  /*33230*/  F2FP.BF16.F32.PACK_AB R19, R152, R19 ;  /* 0x000000139813723e */ /* 0x000fe400000010ff */
[----:B------:R-:W-:Y:S02]  /*33240*/  F2FP.BF16.F32.PACK_AB R31, R148, R128 ;  /* 0x00000080941f723e */ /* 0x000fe400000010ff */
[----:B------:R-:W-:Y:S02]  /*33250*/  F2FP.BF16.F32.PACK_AB R20, R157, R20 ;  /* 0x000000149d14723e */ /* 0x000fe400000010ff */
[----:B------:R-:W-:Y:S01]  /*33260*/  F2FP.BF16.F32.PACK_AB R30, R147, R132 ;  /* 0x00000084931e723e */ /* 0x000fe200000010ff */
[----:B------:R-:W-:Y:S01]  /*33270*/  IMAD.U32 R147, R93, 0x10000, RZ ;  /* 0x000100005d937824 */ /* 0x000fe200078e00ff */
[----:B------:R-:W-:Y:S01]  /*33280*/  SHF.L.U32 R128, R65, 0x10, RZ ;  /* 0x0000001041807819 */ /* 0x000fe200000006ff */
[----:B------:R-:W-:Y:S01]  /*33290*/  IMAD.U32 R148, R92, 0x10000, RZ ;  /* 0x000100005c947824 */ /* 0x000fe200078e00ff */
[----:B------:R-:W-:Y:S01]  /*332a0*/  SHF.L.U32 R150, R64, 0x10, RZ ;  /* 0x0000001040967819 */ /* 0x000fe200000006ff */
[----:B------:R-:W-:Y:S01]  /*332b0*/  STG.E.128 desc[UR6][R36.64], R16 ;  /* 0x0000001024007986 */ /* 0x000fe2000c101d06 */
[C---:B------:R-:W-:Y:S01]  /*332c0*/  FFMA.FTZ R147, R28.reuse, R147, R199 ;  /* 0x000000931c937223 */ /* 0x040fe200000100c7 */
[----:B------:R-:W-:Y:S01]  /*332d0*/  FFMA.FTZ R128, R28, R128, R200 ;  /* 0x000000801c807223 */ /* 0x000fe200000100c8 */
[C---:B------:R-:W-:Y:S01]  /*332e0*/  FFMA.FTZ R148, R29.reuse, R148, R203 ;  /* 0x000000941d947223 */ /* 0x040fe200000100cb */
[----:B------:R0:W-:Y:S01]  /*332f0*/  STG.E.128 desc[UR6][R120.64], R20 ;  /* 0x0000001478007986 */ /* 0x0001e2000c101d06 */
[----:B------:R-:W-:Y:S01]  /*33300*/  FFMA.FTZ R150, R29, R150, R204 ;  /* 0x000000961d967223 */ /* 0x000fe200000100cc */
[----:B------:R-:W-:Y:S01]  /*33310*/  F2FP.BF16.F32.PACK_AB R28, R145, R127 ;  /* 0x0000007f911c723e */ /* 0x000fe200000010ff */
[C---:B------:R-:W-:Y:S01]  /*33320*/  FMUL.FTZ R32, R141.reuse, R32 ;  /* 0x000000208d207220 */ /* 0x040fe20000410000 */
[----:B------:R-:W-:Y:S01]  /*33330*/  F2FP.BF16.F32.PACK_AB R29, R146, R126 ;  /* 0x0000007e921d723e */ /* 0x000fe200000010ff */
[----:B------:R-:W-:Y:S01]  /*33340*/  FMUL.FTZ R33, R141, R169 ;  /* 0x000000a98d217220 */ /* 0x000fe20000410000 */
[----:B------:R-:W-:Y:S01]  /*33350*/  SHF.L.U32 R132, R63, 0x10, RZ ;  /* 0x000000103f847819 */ /* 0x000fe200000006ff */
[----:B------:R-:W-:Y:S01]  /*33360*/  IMAD.U32 R127, R91, 0x10000, RZ ;  /* 0x000100005b7f7824 */ /* 0x000fe200078e00ff */
[----:B------:R-:W-:Y:S01]  /*33370*/  SHF.L.U32 R145, R62, 0x10, RZ ;  /* 0x000000103e917819 */ /* 0x000fe200000006ff */
[----:B------:R-:W-:Y:S01]  /*33380*/  IMAD.U32 R126, R90, 0x10000, RZ ;  /* 0x000100005a7e7824 */ /* 0x000fe200078e00ff */
[----:B------:R-:W-:-:S02]  /*33390*/  PRMT R138, R67, 0x7632, R138 ;  /* 0x00007632438a7816 */ /* 0x000fc4000000008a */
[----:B------:R-:W-:Y:S02]  /*333a0*/  PRMT R123, R95, 0x7632, R123 ;  /* 0x000076325f7b7816 */ /* 0x000fe4000000007b */
[----:B------:R-:W-:Y:S01]  /*333b0*/  PRMT R130, R63, 0x7632, R130 ;  /* 0x000076323f827816 */ /* 0x000fe20000000082 */
[----:B0-----:R-:W0:Y:S01]  /*333c0*/  LDC.64 R20, c[0x0][0x210] ;  /* 0x00008400ff147b82 */ /* 0x001e220000000a00 */
[----:B------:R-:W-:Y:S01]  /*333d0*/  SHF.L.U32 R138, R138, 0x10, RZ ;  /* 0x000000108a8a7819 */ /* 0x000fe200000006ff */
[C---:B------:R-:W-:Y:S01]  /*333e0*/  FFMA.FTZ R132, R33.reuse, R132, R176 ;  /* 0x0000008421847223 */ /* 0x040fe200000100b0 */
[----:B------:R-:W-:Y:S01]  /*333f0*/  FFMA.FTZ R127, R33, R127, R175 ;  /* 0x0000007f217f7223 */ /* 0x000fe200000100af */
[C---:B------:R-:W-:Y:S01]  /*33400*/  FFMA.FTZ R145, R32.reuse, R145, R180 ;  /* 0x0000009120917223 */ /* 0x040fe200000100b4 */
[----:B------:R-:W-:Y:S01]  /*33410*/  FFMA.FTZ R126, R32, R126, R179 ;  /* 0x0000007e207e7223 */ /* 0x000fe200000100b3 */
[C---:B------:R-:W-:Y:S01]  /*33420*/  FMUL.FTZ R159, R141.reuse, R159 ;  /* 0x0000009f8d9f7220 */ /* 0x040fe20000410000 */
[----:B------:R-:W-:Y:S01]  /*33430*/  F2FP.BF16.F32.PACK_AB R32, R144, R150 ;  /* 0x000000969020723e */ /* 0x000fe200000010ff */
[----:B------:R-:W-:Y:S01]  /*33440*/  FMUL.FTZ R35, R141, R35 ;  /* 0x000000238d237220 */ /* 0x000fe20000410000 */
[----:B------:R-:W-:Y:S01]  /*33450*/  F2FP.BF16.F32.PACK_AB R33, R143, R128 ;  /* 0x000000808f21723e */ /* 0x000fe200000010ff */
[----:B------:R-:W-:Y:S01]  /*33460*/  IMAD.U32 R123, R123, 0x10000, RZ ;  /* 0x000100007b7b7824 */ /* 0x000fe200078e00ff */
[----:B------:R-:W-:Y:S01]  /*33470*/  SHF.L.U32 R130, R130, 0x10, RZ ;  /* 0x0000001082827819 */ /* 0x000fe200000006ff */
[----:B------:R-:W-:Y:S01]  /*33480*/  FMUL.FTZ R141, R141, R170 ;  /* 0x000000aa8d8d7220 */ /* 0x000fe20000410000 */
[----:B------:R-:W-:Y:S01]  /*33490*/  SHF.L.U32 R143, R61, 0x10, RZ ;  /* 0x000000103d8f7819 */ /* 0x000fe200000006ff */
[----:B------:R-:W-:Y:S01]  /*334a0*/  IMAD.WIDE.U32 R38, R140, 0x10, R46 ;  /* 0x000000108c267825 */ /* 0x000fe200078e002e */
[----:B------:R-:W-:-:S02]  /*334b0*/  SHF.L.U32 R144, R60, 0x10, RZ ;  /* 0x000000103c907819 */ /* 0x000fc400000006ff */
[----:B------:R-:W-:Y:S01]  /*334c0*/  F2FP.BF16.F32.PACK_AB R24, R155, R24 ;  /* 0x000000189b18723e */ /* 0x000fe200000010ff */
[----:B------:R-:W-:Y:S01]  /*334d0*/  IMAD.U32 R128, R89, 0x10000, RZ ;  /* 0x0001000059807824 */ /* 0x000fe200078e00ff */
[----:B------:R-:W-:Y:S01]  /*334e0*/  F2FP.BF16.F32.PACK_AB R25, R153, R25 ;  /* 0x000000199919723e */ /* 0x000fe200000010ff */
[----:B------:R-:W-:Y:S01]  /*334f0*/  IMAD.U32 R146, R88, 0x10000, RZ ;  /* 0x0001000058927824 */ /* 0x000fe200078e00ff */
[----:B------:R-:W-:Y:S01]  /*33500*/  SHF.L.U32 R16, R160, 0x4, RZ ;  /* 0x00000004a0107819 */ /* 0x000fe200000006ff */
        /* <DEDUP_REMOVED lines=9> */
[----:B------:R-:W-:Y:S01]  /*335a0*/  SHF.R.U32.HI R160, RZ, 0x1c, R160 ;  /* 0x0000001cffa07819 */ /* 0x000fe200000116a0 */
[----:B------:R-:W-:Y:S01]  /*335b0*/  IMAD.WIDE.U32 R140, R140, 0x10, R124 ;  /* 0x000000108c8c7825 */ /* 0x000fe200078e007c */
[----:B------:R-:W-:-:S02]  /*335c0*/  IADD3 R22, P1, R16, UR18, RZ ;  /* 0x0000001210167c10 */ /* 0x000fc4000ff3e0ff */
        /* <DEDUP_REMOVED lines=8> */
[----:B--2---:R-:W-:Y:S02]  /*33650*/  IADD3 R24, P2, R16, UR20, RZ ;  /* 0x0000001410187c10 */ /* 0x004fe4000ff5e0ff */
[----:B------:R-:W-:Y:S02]  /*33660*/  F2FP.BF16.F32.PACK_AB R36, R158, R144 ;  /* 0x000000909e24723e */ /* 0x000fe400000010ff */
[----:B------:R-:W-:Y:S02]  /*33670*/  F2FP.BF16.F32.PACK_AB R37, R142, R143 ;  /* 0x0000008f8e25723e */ /* 0x000fe400000010ff */
[----:B------:R-:W-:Y:S02]  /*33680*/  F2FP.BF16.F32.PACK_AB R38, R137, R145 ;  /* 0x000000918926723e */ /* 0x000fe400000010ff */
[----:B------:R-:W-:Y:S02]  /*33690*/  F2FP.BF16.F32.PACK_AB R39, R130, R132 ;  /* 0x000000848227723e */ /* 0x000fe400000010ff */
[----:B------:R-:W-:Y:S01]  /*336a0*/  IADD3.X R23, R160, UR19, RZ, P1, !PT ;  /* 0x00000013a0177c10 */ /* 0x000fe20008ffe4ff */
[----:B------:R1:W-:Y:S01]  /*336b0*/  STG.E.128 desc[UR6][R140.64], R28 ;  /* 0x0000001c8c007986 */ /* 0x0003e2000c101d06 */
[----:B------:R-:W-:-:S02]  /*336c0*/  F2FP.BF16.F32.PACK_AB R19, R15, R127 ;  /* 0x0000007f0f13723e */ /* 0x000fc400000010ff */
[----:B------:R-:W-:Y:S02]  /*336d0*/  F2FP.BF16.F32.PACK_AB R18, R131, R126 ;  /* 0x0000007e8312723e */ /* 0x000fe400000010ff */
[----:B------:R-:W-:Y:S02]  /*336e0*/  F2FP.BF16.F32.PACK_AB R17, R129, R128 ;  /* 0x000000808111723e */ /* 0x000fe400000010ff */
[----:B------:R-:W-:Y:S02]  /*336f0*/  IADD3.X R25, R160, UR21, RZ, P2, !PT ;  /* 0x00000015a0197c10 */ /* 0x000fe400097fe4ff */
[----:B------:R-:W-:Y:S01]  /*33700*/  F2FP.BF16.F32.PACK_AB R16, R45, R43 ;  /* 0x0000002b2d10723e */ /* 0x000fe200000010ff */
[----:B------:R1:W-:Y:S01]  /*33710*/  STG.E.128 desc[UR6][R46.64], R32 ;  /* 0x000000202e007986 */ /* 0x0003e2000c101d06 */
[----:B0-----:R-:W-:-:S03]  /*33720*/  IMAD R4, R20, 0x4, R4 ;  /* 0x0000000414047824 */ /* 0x001fc600078e0204 */
[----:B------:R1:W-:Y:S04]  /*33730*/  STG.E.128 desc[UR6][R124.64], R120 ;  /* 0x000000787c007986 */ /* 0x0003e8000c101d06 */
[----:B------:R1:W-:Y:S04]  /*33740*/  STG.E.128 desc[UR6][R22.64], R36 ;  /* 0x0000002416007986 */ /* 0x0003e8000c101d06 */
[----:B------:R1:W-:Y:S01]  /*33750*/  STG.E.128 desc[UR6][R24.64], R16 ;  /* 0x0000001018007986 */ /* 0x0003e2000c101d06 */
[----:B------:R-:W-:-:S13]  /*33760*/  ISETP.GE.AND P1, PT, R4, R21, PT ;  /* 0x000000150400720c */ /* 0x000fda0003f26270 */
[----:B------:R-:W-:Y:S05]  /*33770*/  @!P1 BRA `(.L_x_3310) ;  /* 0xfffffce400c89947 */ /* 0x000fea000383ffff */
[----:B------:R-:W-:Y:S05]  /*33780*/  BSYNC B0 ;  /* 0x0000000000007941 */ /* 0x000fea0003800000 */
.L_x_2276:
[----:B------:R-:W-:Y:S05]  /*33790*/  EXIT ;  /* 0x000000000000794d */ /* 0x000fea0003800000 */
.L_x_3309:
[----:B------:R-:W-:Y:S01]  /*337a0*/  HFMA2.MMA R122, -RZ, RZ, 0, 1.847743988037109375e-06 ;  /* 0x0000001fff7a7435 */ /* 0x000fe200000001ff */
[----:B------:R-:W-:Y:S01]  /*337b0*/  BSSY B1, `(.L_x_3311) ;  /* 0x0000007000017945 */ /* 0x000fe20003800000 */
[----:B------:R-:W-:Y:S01]  /*337c0*/  MOV R142, R120 ;  /* 0x00000078008e7202 */ /* 0x000fe20000000f00 */
[----:B------:R-:W-:Y:S02]  /*337d0*/  IMAD.MOV.U32 R123, RZ, RZ, 0x1 ;  /* 0x00000001ff7b7424 */ /* 0x000fe400078e00ff */
[----:B------:R-:W-:-:S07]  /*337e0*/  IMAD.MOV.U32 R121, RZ, RZ, -0x1 ;  /* 0xffffffffff797424 */ /* 0x000fce00078e00ff */
[----:B------:R-:W-:Y:S05]  /*337f0*/  WARPSYNC.COLLECTIVE R121, `(.L_x_3312) ;  /* 0x0000000079087348 */ /* 0x000fea0003c00000 */
[----:B------:R0:W1:Y:S02]  /*33800*/  SHFL.BFLY P1, R121, R142, R123, R122 ;  /* 0x0c00007b8e797389 */ /* 0x000064000002007a */
[----:B01----:R-:W-:Y:S01]  /*33810*/  ENDCOLLECTIVE ;  /* 0x000000000000791b */ /* 0x003fe20003800000 */
.L_x_3312:
[----:B------:R-:W-:Y:S05]  /*33820*/  BSYNC B1 ;  /* 0x0000000000017941 */ /* 0x000fea0003800000 */
.L_x_3311:
[----:B------:R-:W-:Y:S01]  /*33830*/  FADD.FTZ R120, R120, R121 ;  /* 0x0000007978787221 */ /* 0x000fe20000010000 */
[----:B------:R-:W-:Y:S01]  /*33840*/  HFMA2.MMA R122, -RZ, RZ, 0, 1.847743988037109375e-06 ;  /* 0x0000001fff7a7435 */ /* 0x000fe200000001ff */
[----:B------:R-:W-:Y:S02]  /*33850*/  IMAD.MOV.U32 R121, RZ, RZ, -0x1 ;  /* 0xffffffffff797424 */ /* 0x000fe400078e00ff */
[----:B------:R-:W-:Y:S01]  /*33860*/  IMAD.MOV.U32 R123, RZ, RZ, 0x2 ;  /* 0x00000002ff7b7424 */ /* 0x000fe200078e00ff */
[----:B------:R-:W-:-:S07]  /*33870*/  MOV R142, R120 ;  /* 0x00000078008e7202 */ /* 0x000fce0000000f00 */
[----:B------:R-:W-:Y:S05]  /*33880*/  WARPSYNC.COLLECTIVE R121, `(.L_x_3313) ;  /* 0x0000000079087348 */ /* 0x000fea0003c00000 */
[----:B------:R0:W1:Y:S02]  /*33890*/  SHFL.BFLY P1, R121, R142, R123, R122 ;  /* 0x0c00007b8e797389 */ /* 0x000064000002007a */
[----:B01----:R-:W-:Y:S01]  /*338a0*/  ENDCOLLECTIVE ;  /* 0x000000000000791b */ /* 0x003fe20003800000 */
.L_x_3313:
[----:B------:R-:W-:Y:S02]  /*338b0*/  IMAD.MOV.U32 R123, RZ, RZ, 0x4 ;  /* 0x00000004ff7b7424 */ /* 0x000fe400078e00ff */
[----:B------:R-:W-:Y:S01]  /*338c0*/  FADD.FTZ R120, R120, R121 ;  /* 0x0000007978787221 */ /* 0x000fe20000010000 */
[----:B------:R-:W-:-:S04]  /*338d0*/  MOV R121, 0xffffffff ;  /* 0xffffffff00797802 */ /* 0x000fc80000000f00 */
[----:B------:R-:W-:-:S07]  /*338e0*/  MOV R142, R120 ;  /* 0x00000078008e7202 */ /* 0x000fce0000000f00 */
[----:B------:R-:W-:Y:S05]  /*338f0*/  WARPSYNC.COLLECTIVE R121, `(.L_x_3314) ;  /* 0x0000000079087348 */ /* 0x000fea0003c00000 */
[----:B------:R0:W1:Y:S02]  /*33900*/  SHFL.BFLY P1, R121, R142, R123, R122 ;  /* 0x0c00007b8e797389 */ /* 0x000064000002007a */
[----:B01----:R-:W-:Y:S01]  /*33910*/  ENDCOLLECTIVE ;  /* 0x000000000000791b */ /* 0x003fe20003800000 */
.L_x_3314:
[----:B------:R-:W-:Y:S01]  /*33920*/  HFMA2.MMA R123, -RZ, RZ, 0, 4.76837158203125e-07 ;  /* 0x00000008ff7b7435 */ /* 0x000fe200000001ff */
[----:B------:R-:W-:Y:S01]  /*33930*/  FADD.FTZ R120, R120, R121 ;  /* 0x0000007978787221 */ /* 0x000fe20000010000 */
[----:B------:R-:W-:-:S03]  /*33940*/  IMAD.MOV.U32 R121, RZ, RZ, -0x1 ;  /* 0xffffffffff797424 */ /* 0x000fc600078e00ff */
[----:B------:R-:W-:-:S07]  /*33950*/  IMAD.MOV.U32 R142, RZ, RZ, R120 ;  /* 0x000000ffff8e7224 */ /* 0x000fce00078e0078 */
[----:B------:R-:W-:Y:S05]  /*33960*/  WARPSYNC.COLLECTIVE R121, `(.L_x_3315) ;  /* 0x0000000079087348 */ /* 0x000fea0003c00000 */
[----:B------:R0:W1:Y:S02]  /*33970*/  SHFL.BFLY P1, R121, R142, R123, R122 ;  /* 0x0c00007b8e797389 */ /* 0x000064000002007a */
[----:B01----:R-:W-:Y:S01]  /*33980*/  ENDCOLLECTIVE ;  /* 0x000000000000791b */ /* 0x003fe20003800000 */
.L_x_3315:
[----:B------:R-:W-:Y:S02]  /*33990*/  IMAD.MOV.U32 R123, RZ, RZ, 0x10 ;  /* 0x00000010ff7b7424 */ /* 0x000fe400078e00ff */
[----:B------:R-:W-:Y:S01]  /*339a0*/  FADD.FTZ R120, R120, R121 ;  /* 0x0000007978787221 */ /* 0x000fe20000010000 */
[----:B------:R-:W-:-:S04]  /*339b0*/  MOV R121, 0xffffffff ;  /* 0xffffffff00797802 */ /* 0x000fc80000000f00 */
[----:B------:R-:W-:-:S07]  /*339c0*/  MOV R142, R120 ;  /* 0x00000078008e7202 */ /* 0x000fce0000000f00 */
[----:B------:R-:W-:Y:S05]  /*339d0*/  WARPSYNC.COLLECTIVE R121, `(.L_x_3316) ;  /* 0x0000000079087348 */ /* 0x000fea0003c00000 */
[----:B------:R0:W1:Y:S02]  /*339e0*/  SHFL.BFLY P1, R121, R142, R123, R122 ;  /* 0x0c00007b8e797389 */ /* 0x000064000002007a */
[----:B01----:R-:W-:Y:S01]  /*339f0*/  ENDCOLLECTIVE ;  /* 0x000000000000791b */ /* 0x003fe20003800000 */
.L_x_3316:
[----:B------:R-:W-:Y:S01]  /*33a00*/  HFMA2.MMA R123, -RZ, RZ, 0, 5.9604644775390625e-08 ;  /* 0x00000001ff7b7435 */ /* 0x000fe200000001ff */
[----:B------:R-:W-:Y:S02]  /*33a10*/  FADD.FTZ R121, R120, R121 ;  /* 0x0000007978797221 */ /* 0x000fe40000010000 */
        /* <DEDUP_REMOVED lines=129> */
[----:B------:R-:W-:-:S03]  /*34230*/  IMAD.MOV.U32 R122, RZ, RZ, 0x1f ;  /* 0x0000001fff7a7424 */ /* 0x000fc600078e00ff */
[----:B------:R-:W-:Y:S01]  /*34240*/  FFMA.FTZ R141, R141, R141, R121 ;  /* 0x0000008d8d8d7223 */ /* 0x000fe20000010079 */
[----:B------:R-:W-:-:S03]  /*34250*/  MOV R121, 0xffffffff ;  /* 0xffffffff00797802 */ /* 0x000fc60000000f00 */
[----:B------:R-:W-:-:S07]  /*34260*/  IMAD.MOV.U32 R142, RZ, RZ, R141 ;  /* 0x000000ffff8e7224 */ /* 0x000fce00078e008d */
[----:B------:R-:W-:Y:S05]  /*34270*/  WARPSYNC.COLLECTIVE R121, `(.L_x_3317) ;  /* 0x0000000079087348 */ /* 0x000fea0003c00000 */
[----:B------:R0:W1:Y:S02]  /*34280*/  SHFL.BFLY P1, R121, R142, R123, R122 ;  /* 0x0c00007b8e797389 */ /* 0x000064000002007a */
[----:B01----:R-:W-:Y:S01]  /*34290*/  ENDCOLLECTIVE ;  /* 0x000000000000791b */ /* 0x003fe20003800000 */
.L_x_3317:
[----:B------:R-:W-:Y:S01]  /*342a0*/  HFMA2.MMA R123, -RZ, RZ, 0, 1.1920928955078125e-07 ;  /* 0x00000002ff7b7435 */ /* 0x000fe200000001ff */
[----:B------:R-:W-:Y:S01]  /*342b0*/  FADD.FTZ R141, R141, R121 ;  /* 0x000000798d8d7221 */ /* 0x000fe20000010000 */
[----:B------:R-:W-:-:S03]  /*342c0*/  IMAD.MOV.U32 R121, RZ, RZ, -0x1 ;  /* 0xffffffffff797424 */ /* 0x000fc600078e00ff */
[----:B------:R-:W-:-:S07]  /*342d0*/  IMAD.MOV.U32 R142, RZ, RZ, R141 ;  /* 0x000000ffff8e7224 */ /* 0x000fce00078e008d */
[----:B------:R-:W-:Y:S05]  /*342e0*/  WARPSYNC.COLLECTIVE R121, `(.L_x_3318) ;  /* 0x0000000079087348 */ /* 0x000fea0003c00000 */
[----:B------:R0:W1:Y:S02]  /*342f0*/  SHFL.BFLY P1, R121, R142, R123, R122 ;  /* 0x0c00007b8e797389 */ /* 0x000064000002007a */
[----:B01----:R-:W-:Y:S01]  /*34300*/  ENDCOLLECTIVE ;  /* 0x000000000000791b */ /* 0x003fe20003800000 */
.L_x_3318:
[----:B------:R-:W-:Y:S02]  /*34310*/  IMAD.MOV.U32 R123, RZ, RZ, 0x4 ;  /* 0x00000004ff7b7424 */ /* 0x000fe400078e00ff */
[----:B------:R-:W-:Y:S01]  /*34320*/  FADD.FTZ R141, R141, R121 ;  /* 0x000000798d8d7221 */ /* 0x000fe20000010000 */
[----:B------:R-:W-:-:S04]  /*34330*/  MOV R121, 0xffffffff ;  /* 0xffffffff00797802 */ /* 0x000fc80000000f00 */
[----:B------:R-:W-:-:S07]  /*34340*/  MOV R142, R141 ;  /* 0x0000008d008e7202 */ /* 0x000fce0000000f00 */
[----:B------:R-:W-:Y:S05]  /*34350*/  WARPSYNC.COLLECTIVE R121, `(.L_x_3319) ;  /* 0x0000000079087348 */ /* 0x000fea0003c00000 */
[----:B------:R0:W1:Y:S02]  /*34360*/  SHFL.BFLY P1, R121, R142, R123, R122 ;  /* 0x0c00007b8e797389 */ /* 0x000064000002007a */
[----:B01----:R-:W-:Y:S01]  /*34370*/  ENDCOLLECTIVE ;  /* 0x000000000000791b */ /* 0x003fe20003800000 */
.L_x_3319:
[----:B------:R-:W-:Y:S01]  /*34380*/  HFMA2.MMA R123, -RZ, RZ, 0, 4.76837158203125e-07 ;  /* 0x00000008ff7b7435 */ /* 0x000fe200000001ff */
[----:B------:R-:W-:Y:S01]  /*34390*/  FADD.FTZ R141, R141, R121 ;  /* 0x000000798d8d7221 */ /* 0x000fe20000010000 */
[----:B------:R-:W-:-:S03]  /*343a0*/  IMAD.MOV.U32 R121, RZ, RZ, -0x1 ;  /* 0xffffffffff797424 */ /* 0x000fc600078e00ff */
[----:B------:R-:W-:-:S07]  /*343b0*/  IMAD.MOV.U32 R142, RZ, RZ, R141 ;  /* 0x000000ffff8e7224 */ /* 0x000fce00078e008d */
[----:B------:R-:W-:Y:S05]  /*343c0*/  WARPSYNC.COLLECTIVE R121, `(.L_x_3320) ;  /* 0x0000000079087348 */ /* 0x000fea0003c00000 */
[----:B------:R0:W1:Y:S02]  /*343d0*/  SHFL.BFLY P1, R121, R142, R123, R122 ;  /* 0x0c00007b8e797389 */ /* 0x000064000002007a */
[----:B01----:R-:W-:Y:S01]  /*343e0*/  ENDCOLLECTIVE ;  /* 0x000000000000791b */ /* 0x003fe20003800000 */
.L_x_3320:
[----:B------:R-:W-:Y:S02]  /*343f0*/  IMAD.MOV.U32 R123, RZ, RZ, 0x10 ;  /* 0x00000010ff7b7424 */ /* 0x000fe400078e00ff */
[----:B------:R-:W-:Y:S01]  /*34400*/  FADD.FTZ R141, R141, R121 ;  /* 0x000000798d8d7221 */ /* 0x000fe20000010000 */
[----:B------:R-:W-:-:S04]  /*34410*/  MOV R121, 0xffffffff ;  /* 0xffffffff00797802 */ /* 0x000fc80000000f00 */
[----:B------:R-:W-:-:S07]  /*34420*/  MOV R142, R141 ;  /* 0x0000008d008e7202 */ /* 0x000fce0000000f00 */
[----:B------:R-:W-:Y:S05]  /*34430*/  WARPSYNC.COLLECTIVE R121, `(.L_x_3321) ;  /* 0x0000000079087348 */ /* 0x000fea0003c00000 */
[----:B------:R0:W1:Y:S02]  /*34440*/  SHFL.BFLY P1, R121, R142, R123, R122 ;  /* 0x0c00007b8e797389 */ /* 0x000064000002007a */
[----:B01----:R-:W-:Y:S01]  /*34450*/  ENDCOLLECTIVE ;  /* 0x000000000000791b */ /* 0x003fe20003800000 */
.L_x_3321:
[----:B------:R-:W-:Y:S05]  /*34460*/  BRA `(.L_x_3322) ;  /* 0xffffffc800fc7947 */ /* 0x000fea000383ffff */
.L_x_3323:
        /* <DEDUP_REMOVED lines=9> */
.L_x_53079:


//--------------------- .text._ZN10layer_norm31ln_parallel_residual_fwd_kernelINS_13Kernel_traitsI13__nv_bfloat16S2_S2_S2_fjLj2048ELj1ELj4ELj1ELj16ENS_18Kernel_traits_baseILj2048ES2_S2_S2_S2_fjLj128EEEEELb1ELb1ELb0EEEvNS_9FwdParamsE --------------------------
	.section	.text._ZN10layer_norm31ln_parallel_residual_fwd_kernelINS_13Kernel_traitsI13__nv_bfloat16S2_S2_S2_fjLj2048ELj1ELj4ELj1ELj16ENS_18Kernel_traits_baseILj2048ES2_S2_S2_S2_fjLj128EEEEELb1ELb1ELb0EEEvNS_9FwdParamsE,"ax",@progbits
	.align	128
        .global         _ZN10layer_norm31ln_parallel_residual_fwd_kernelINS_13Kernel_traitsI13__nv_bfloat16S2_S2_S2_fjLj2048ELj1ELj4ELj1ELj16ENS_18Kernel_traits_baseILj2048ES2_S2_S2_S2_fjLj128EEEEELb1ELb1ELb0EEEvNS_9FwdParamsE
        .type           _ZN10layer_norm31ln_parallel_residual_fwd_kernelINS_13Kernel_traitsI13__nv_bfloat16S2_S2_S2_fjLj2048ELj1ELj4ELj1ELj16ENS_18Kernel_traits_baseILj2048ES2_S2_S2_S2_fjLj128EEEEELb1ELb1ELb0EEEvNS_9FwdParamsE,@function
        .size           _ZN10layer_norm31ln_parallel_residual_fwd_kernelINS_13Kernel_traitsI13__nv_bfloat16S2_S2_S2_fjLj2048ELj1ELj4ELj1ELj16ENS_18Kernel_traits_baseILj2048ES2_S2_S2_S2_fjLj128EEEEELb1ELb1ELb0EEEvNS_9FwdParamsE,(.L_x_53080 - _ZN10layer_norm31ln_parallel_residual_fwd_kernelINS_13Kernel_traitsI13__nv_bfloat16S2_S2_S2_fjLj2048ELj1ELj4ELj1ELj16ENS_18Kernel_traits_baseILj2048ES2_S2_S2_S2_fjLj128EEEEELb1ELb1ELb0EEEvNS_9FwdParamsE)
        .other          _ZN10layer_norm31ln_parallel_residual_fwd_kernelINS_13Kernel_traitsI13__nv_bfloat16S2_S2_S2_fjLj2048ELj1ELj4ELj1ELj16ENS_18Kernel_traits_baseILj2048ES2_S2_S2_S2_fjLj128EEEEELb1ELb1ELb0EEEvNS_9FwdParamsE,@"STO_CUDA_ENTRY STV_DEFAULT"
_ZN10layer_norm31ln_parallel_residual_fwd_kernelINS_13Kernel_traitsI13__nv_bfloat16S2_S2_S2_fjLj2048ELj1ELj4ELj1ELj16ENS_18Kernel_traits_baseILj2048ES2_S2_S2_S2_fjLj128EEEEELb1ELb1ELb0EEEvNS_9FwdParamsE:
.text._ZN10layer_norm31ln_parallel_residual_fwd_kernelINS_13Kernel_traitsI13__nv_bfloat16S2_S2_S2_fjLj2048ELj1ELj4ELj1ELj16ENS_18Kernel_traits_baseILj2048ES2_S2_S2_S2_fjLj128EEEEELb1ELb1ELb0EEEvNS_9FwdParamsE:
[----:B------:R-:W-:Y:S08]  /*0000*/  LDC R1, c[0x0][0x28] ;  /* 0x00000a00ff017b82 */ /* 0x000ff00000000800 */
[----:B------:R-:W0:Y:S01]  /*0010*/  LDC R84, c[0x0][0x2e8] ;  /* 0x0000ba00ff547b82 */ /* 0x000e220000000800 */
[----:B------:R-:W-:Y:S01]  /*0020*/  ULDC.U8 UR4, c[0x0][0x2f4] ;  /* 0x0000bd0000047ab9 */ /* 0x000fe20000000000 */
[----:B------:R-:W-:Y:S01]  /*0030*/  ULDC.64 UR6, c[0x0][0x2e0] ;  /* 0x0000b80000067ab9 */ /* 0x000fe20000000a00 */
[----:B------:R-:W-:Y:S01]  /*0040*/  ISETP.NE.AND P0, PT, RZ, UR4, PT ;  /* 0x00000004ff007c0c */ /* 0x000fe2000bf05270 */
[----:B------:R-:W-:Y:S01]  /*0050*/  IMAD.U32 R8, RZ, RZ, UR6 ;  /* 0x00000006ff087e24 */ /* 0x000fe2000f8e00ff */
[----:B------:R-:W-:Y:S01]  /*0060*/  ULDC.64 UR4, c[0x0][0x208] ;  /* 0x0000820000047ab9 */ /* 0x000fe20000000a00 */
[----:B------:R-:W-:-:S02]  /*0070*/  IMAD.U32 R9, RZ, RZ, UR7 ;  /* 0x00000007ff097e24 */ /* 0x000fc4000f8e00ff */
[----:B------:R-:W1:Y:S08]  /*0080*/  LDC R85, c[0x0][0x2ec] ;  /* 0x0000bb00ff557b82 */ /* 0x000e700000000800 */
[----:B------:R-:W2:Y:S01]  /*0090*/  @P0 LDG.E.64 R2, desc[UR4][R8.64] ;  /* 0x0000000408020981 */ /* 0x000ea2000c1e1b00 */
[----:B------:R-:W3:Y:S01]  /*00a0*/  @P0 LDC R11, c[0x0][0x2f0] ;  /* 0x0000bc00ff0b0b82 */ /* 0x000ee20000000800 */
[----:B0-----:R-:W-:Y:S01]  /*00b0*/  @P0 IMAD.MOV.U32 R4, RZ, RZ, R84 ;  /* 0x000000ffff040224 */ /* 0x001fe200078e0054 */
[----:B------:R-:W0:Y:S01]  /*00c0*/  S2R R34, SR_TID.X ;  /* 0x0000000000227919 */ /* 0x000e220000002100 */
[----:B------:R-:W0:Y:S01]  /*00d0*/  S2R R39, SR_CTAID.X ;  /* 0x0000000000277919 */ /* 0x000e220000002500 */
[----:B------:R-:W-:-:S04]  /*00e0*/  ULDC UR8, c[0x0][0x0] ;  /* 0x0000000000087ab9 */ /* 0x000fc80000000800 */
[----:B------:R-:W4:Y:S01]  /*00f0*/  LDC R17, c[0x0][0x218] ;  /* 0x00008600ff117b82 */ /* 0x000f220000000800 */
[----:B-1----:R-:W-:-:S06]  /*0100*/  @P0 MOV R5, R85 ;  /* 0x0000005500050202 */ /* 0x002fcc0000000f00 */
[----:B------:R-:W3:Y:S01]  /*0110*/  @P0 LDG.E.64 R4, desc[UR4][R4.64] ;  /* 0x0000000404040981 */ /* 0x000ee2000c1e1b00 */
[----:B------:R-:W-:Y:S01]  /*0120*/  LOP3.LUT R7, R7, 0xffffffdf, RZ, 0xc0, !PT ;  /* 0xffffffdf07077812 */ /* 0x000fe200078ec0ff */
[----:B------:R-:W-:Y:S01]  /*0130*/  BSSY B0, `(.L_x_3324) ;  /* 0x0000058000007945 */ /* 0x000fe20003800000 */
[----:B----4-:R-:W-:-:S04]  /*0140*/  SHF.R.S32.HI R0, RZ, 0x1f, R17 ;  /* 0x0000001fff007819 */ /* 0x010fc80000011411 */
[----:B------:R-:W-:Y:S02]  /*0150*/  LEA.HI R0, R0, R17, RZ, 0x3 ;  /* 0x0000001100007211 */ /* 0x000fe400078f18ff */
[----:B--2---:R-:W-:Y:S01]  /*0160*/  @P0 R2UR UR6, R2 ;  /* 0x00000000020602ca */ /* 0x004fe200000e0000 */
[----:B0-----:R-:W-:Y:S01]  /*0170*/  IMAD R2, R39, UR8, R34 ;  /* 0x0000000827027c24 */ /* 0x001fe2000f8e0222 */
[----:B------:R-:W-:-:S11]  /*0180*/  @P0 R2UR UR7, R3 ;  /* 0x00000000030702ca */ /* 0x000fd600000e0000 */
[----:B------:R-:W-:Y:S02]  /*0190*/  UIADD3 UR18, UR6, -0x61c88647, URZ ;  /* 0x9e3779b906127890 */ /* 0x000fe4000fffe03f */
[----:B------:R-:W-:Y:S02]  /*01a0*/  UIADD3 UR19, UR7, -0x4498517b, URZ ;  /* 0xbb67ae8507137890 */ /* 0x000fe4000fffe03f */
[----:B------:R-:W-:Y:S02]  /*01b0*/  UIADD3 UR20, UR6, 0x3c6ef372, URZ ;  /* 0x3c6ef37206147890 */ /* 0x000fe4000fffe03f */
[----:B------:R-:W-:Y:S02]  /*01c0*/  UIADD3 UR21, UR7, 0x76cf5d0a, URZ ;  /* 0x76cf5d0a07157890 */ /* 0x000fe4000fffe03f */
[----:B------:R-:W-:Y:S01]  /*01d0*/  UIADD3 UR23, UR7, 0x32370b8f, URZ ;  /* 0x32370b8f07177890 */ /* 0x000fe2000fffe03f */
[----:B---3--:R-:W-:Y:S01]  /*01e0*/  @P0 IADD3 R84, P1, R4, R11, RZ ;  /* 0x0000000b04540210 */ /* 0x008fe20007f3e0ff */
[----:B------:R-:W-:Y:S01]  /*01f0*/  IMAD.WIDE.U32 R10, R2, -0x326172a9, RZ ;  /* 0xcd9e8d57020a7825 */ /* 0x000fe200078e00ff */
[----:B------:R-:W-:-:S02]  /*0200*/  UIADD3 UR22, UR6, -0x255992d5, URZ ;  /* 0xdaa66d2b06167890 */ /* 0x000fc4000fffe03f */
[----:B------:R-:W-:Y:S01]  /*0210*/  UIADD3 UR24, UR6, 0x78dde6e4, URZ ;  /* 0x78dde6e406187890 */ /* 0x000fe2000fffe03f */
[----:B------:R-:W-:Y:S01]  /*0220*/  @P0 IMAD.X R85, RZ, RZ, R5, P1 ;  /* 0x000000ffff550224 */ /* 0x000fe200008e0605 */
[----:B------:R-:W-:Y:S01]  /*0230*/  LOP3.LUT R5, R34, 0x1f, RZ, 0xc0, !PT ;  /* 0x0000001f22057812 */ /* 0x000fe200078ec0ff */
[----:B------:R-:W-:Y:S02]  /*0240*/  UIADD3 UR25, UR7, -0x126145ec, URZ ;  /* 0xed9eba1407197890 */ /* 0x000fe4000fffe03f */
[----:B------:R-:W-:Y:S01]  /*0250*/  UIADD3 UR27, UR7, -0x56f99767, URZ ;  /* 0xa9066899071b7890 */ /* 0x000fe2000fffe03f */
[----:B------:R-:W-:Y:S01]  /*0260*/  SHF.R.U32.HI R3, RZ, 0x2, R85 ;  /* 0x00000002ff037819 */ /* 0x000fe20000011655 */
[----:B------:R-:W-:Y:S01]  /*0270*/  IMAD.MOV.U32 R63, RZ, RZ, R5 ;  /* 0x000000ffff3f7224 */ /* 0x000fe200078e0005 */
[----:B------:R-:W-:Y:S01]  /*0280*/  SHF.R.U64 R4, R84, 0x2, R85 ;  /* 0x0000000254047819 */ /* 0x000fe20000001255 */
[----:B------:R-:W-:Y:S02]  /*0290*/  UIADD3 UR26, UR6, 0x1715609d, URZ ;  /* 0x1715609d061a7890 */ /* 0x000fe4000fffe03f */
[----:B------:R-:W-:Y:S01]  /*02a0*/  LOP3.LUT R12, R11, UR6, R3, 0x96, !PT ;  /* 0x000000060b0c7c12 */ /* 0x000fe2000f8e9603 */
[----:B------:R-:W-:Y:S01]  /*02b0*/  UIADD3 UR28, UR6, -0x4ab325aa, URZ ;  /* 0xb54cda56061c7890 */ /* 0x000fe2000fffe03f */
[----:B------:R-:W-:Y:S01]  /*02c0*/  IMAD.WIDE.U32 R8, R4, -0x2daee0ad, RZ ;  /* 0xd2511f5304087825 */ /* 0x000fe200078e00ff */
[----:B------:R-:W-:-:S02]  /*02d0*/  UIADD3 UR29, UR7, 0x646e171e, URZ ;  /* 0x646e171e071d7890 */ /* 0x000fc4000fffe03f */
[----:B------:R-:W-:Y:S01]  /*02e0*/  UIADD3 UR30, UR6, 0x5384540f, URZ ;  /* 0x5384540f061e7890 */ /* 0x000fe2000fffe03f */
[----:B------:R-:W-:Y:S01]  /*02f0*/  IMAD.WIDE.U32 R12, R12, -0x2daee0ad, RZ ;  /* 0xd2511f530c0c7825 */ /* 0x000fe200078e00ff */
[----:B------:R-:W-:Y:S01]  /*0300*/  LOP3.LUT R9, R9, UR7, RZ, 0x3c, !PT ;  /* 0x0000000709097c12 */ /* 0x000fe2000f8e3cff */
[----:B------:R-:W-:Y:S02]  /*0310*/  UIADD3 UR31, UR7, 0x1fd5c5a3, URZ ;  /* 0x1fd5c5a3071f7890 */ /* 0x000fe4000fffe03f */
[----:B------:R-:W-:Y:S01]  /*0320*/  UIADD3 UR32, UR6, -0xe443238, URZ ;  /* 0xf1bbcdc806207890 */ /* 0x000fe2000fffe03f */
[----:B------:R-:W-:Y:S01]  /*0330*/  LOP3.LUT R14, R13, UR19, R8, 0x96, !PT ;  /* 0x000000130d0e7c12 */ /* 0x000fe2000f8e9608 */
[----:B------:R-:W-:Y:S01]  /*0340*/  IMAD.WIDE.U32 R8, R9, -0x326172a9, RZ ;  /* 0xcd9e8d5709087825 */ /* 0x000fe200078e00ff */
[----:B------:R-:W-:Y:S02]  /*0350*/  UIADD3 UR33, UR7, -0x24c28bd8, URZ ;  /* 0xdb3d742807217890 */ /* 0x000fe4000fffe03f */
[----:B------:R-:W-:Y:S01]  /*0360*/  UIADD3 UR34, UR6, -0x700cb87f, URZ ;  /* 0x8ff3478106227890 */ /* 0x000fe2000fffe03f */
        /* <DEDUP_REMOVED lines=8> */
[----:B------:R-:W-:-:S03]  /*03f0*/  LOP3.LUT R11, R63, 0x1f, RZ, 0x3c, !PT ;  /* 0x0000001f3f0b7812 */ /* 0x000fc600078e3cff */
[----:B------:R-:W-:Y:S01]  /*0400*/  IMAD.WIDE.U32 R12, R12, -0x326172a9, RZ ;  /* 0xcd9e8d570c0c7825 */ /* 0x000fe200078e00ff */
[----:B------:R-:W-:Y:S02]  /*0410*/  LEA.HI.SX32 R6, R0, R11, 0x1d ;  /* 0x0000000b00067211 */ /* 0x000fe400078feaff */
[----:B------:R-:W-:Y:S02]  /*0420*/  LOP3.LUT R9, R9, UR22, R14, 0x96, !PT ;  /* 0x0000001609097c12 */ /* 0x000fe4000f8e960e */
[C---:B------:R-:W-:Y:S02]  /*0430*/  LOP3.LUT P6, RZ, R6.reuse, 0xffffffe0, RZ, 0xc0, !PT ;  /* 0xffffffe006ff7812 */ /* 0x040fe400078cc0ff */
[C---:B------:R-:W-:Y:S02]  /*0440*/  ISETP.GE.U32.AND P5, PT, R6.reuse, 0x40, PT ;  /* 0x000000400600780c */ /* 0x040fe40003fa6070 */
[C---:B------:R-:W-:Y:S02]  /*0450*/  ISETP.GE.U32.AND P4, PT, R6.reuse, 0x60, PT ;  /* 0x000000600600780c */ /* 0x040fe40003f86070 */
[----:B------:R-:W-:-:S02]  /*0460*/  ISETP.GE.U32.AND P3, PT, R6, 0x80, PT ;  /* 0x000000800600780c */ /* 0x000fc40003f66070 */
[----:B------:R-:W-:Y:S01]  /*0470*/  LOP3.LUT R28, R13, UR24, R8, 0x96, !PT ;  /* 0x000000180d1c7c12 */ /* 0x000fe2000f8e9608 */
[----:B------:R-:W-:Y:S01]  /*0480*/  IMAD.WIDE.U32 R8, R9, -0x2daee0ad, RZ ;  /* 0xd2511f5309087825 */ /* 0x000fe200078e00ff */
[----:B------:R-:W-:-:S03]  /*0490*/  ISETP.GE.U32.AND P2, PT, R6, 0xa0, PT ;  /* 0x000000a00600780c */ /* 0x000fc60003f46070 */
[----:B------:R-:W-:Y:S01]  /*04a0*/  @P6 LOP3.LUT R7, R7, 0x20, RZ, 0xfc, !PT ;  /* 0x0000002007076812 */ /* 0x000fe200078efcff */
[----:B------:R-:W-:Y:S01]  /*04b0*/  IMAD.WIDE.U32 R28, R28, -0x2daee0ad, RZ ;  /* 0xd2511f531c1c7825 */ /* 0x000fe200078e00ff */
[----:B------:R-:W-:Y:S02]  /*04c0*/  LOP3.LUT R9, R9, UR25, R10, 0x96, !PT ;  /* 0x0000001909097c12 */ /* 0x000fe4000f8e960a */
        /* <DEDUP_REMOVED lines=10> */
[----:B------:R-:W-:-:S04]  /*0570*/  @P3 LOP3.LUT R7, R7, 0x400, RZ, 0xfc, !PT ;  /* 0x0000040007073812 */ /* 0x000fc800078efcff */
[----:B------:R-:W-:-:S04]  /*0580*/  LOP3.LUT R7, R7, 0xfffffdff, RZ, 0xc0, !PT ;  /* 0xfffffdff07077812 */ /* 0x000fc800078ec0ff */
        /* <DEDUP_REMOVED lines=18> */
.L_x_3325:
[----:B------:R-:W-:Y:S05]  /*06b0*/  BSYNC B0 ;  /* 0x0000000000007941 */ /* 0x000fea0003800000 */
.L_x_3324:
[----:B------:R-:W-:Y:S04]  /*06c0*/  BSSY B0, `(.L_x_3326) ;  /* 0x0000012000007945 */ /* 0x000fe80003800000 */
[----:B------:R-:W-:Y:S05]  /*06d0*/  @!P5 BRA `(.L_x_3327) ;  /* 0x000000000040d947 */ /* 0x000fea0003800000 */
        /* <DEDUP_REMOVED lines=16> */
.L_x_3327:
[----:B------:R-:W-:Y:S05]  /*07e0*/  BSYNC B0 ;  /* 0x0000000000007941 */ /* 0x000fea0003800000 */
.L_x_3326:
        /* <DEDUP_REMOVED lines=11> */
[----:B------:R-:W-:Y:S02]  /*08a0*/  IADD3 R63, R63, 0x20, RZ ;  /* 0x000000203f3f7810 */ /* 0x000fe40007ffe0ff */
[----:B--2---:R-:W-:Y:S02]  /*08b0*/  PRMT R93, R16, 0x7632, R93 ;  /* 0x00007632105d7816 */ /* 0x004fe4000000005d */
[----:B------:R-:W-:Y:S02]  /*08c0*/  PRMT R90, R17, 0x7632, R90 ;  /* 0x00007632115a7816 */ /* 0x000fe4000000005a */
[----:B------:R-:W-:-:S02]  /*08d0*/  PRMT R91, R18, 0x7632, R91 ;  /* 0x00007632125b7816 */ /* 0x000fc4000000005b */
[----:B------:R-:W-:Y:S02]  /*08e0*/  @!P0 CS2R R48, SRZ ;  /* 0x0000000000308805 */ /* 0x000fe4000001ff00 */
[----:B------:R-:W-:Y:S02]  /*08f0*/  PRMT R92, R19, 0x7632, R92 ;  /* 0x00007632135c7816 */ /* 0x000fe4000000005c */
[----:B0-----:R-:W-:-:S07]  /*0900*/  @!P0 CS2R R50, SRZ ;  /* 0x0000000000328805 */ /* 0x001fce000001ff00 */
.L_x_3329:
[----:B------:R-:W-:Y:S05]  /*0910*/  BSYNC B0 ;  /* 0x0000000000007941 */ /* 0x000fea0003800000 */
.L_x_3328:
        /* <DEDUP_REMOVED lines=18> */
.L_x_3331:
[----:B------:R-:W-:Y:S05]  /*0a40*/  BSYNC B0 ;  /* 0x0000000000007941 */ /* 0x000fea0003800000 */
.L_x_3330:
        /* <DEDUP_REMOVED lines=18> */
.L_x_3333:
[----:B------:R-:W-:Y:S05]  /*0b70*/  BSYNC B0 ;  /* 0x0000000000007941 */ /* 0x000fea0003800000 */
.L_x_3332:
        /* <DEDUP_REMOVED lines=27> */
.L_x_3335:
[----:B------:R-:W-:Y:S05]  /*0d30*/  BSYNC B0 ;  /* 0x0000000000007941 */ /* 0x000fea0003800000 */
.L_x_3334:
[----:B------:R-:W-:Y:S01]  /*0d40*/  ISETP.GE.U32.AND P0, PT, R6, 0xe0, PT ;  /* 0x000000e00600780c */ /* 0x000fe20003f06070 */
[----:B------:R-:W-:Y:S01]  /*0d50*/  IMAD.WIDE.U32 R162, R162, -0x326172a9, RZ ;  /* 0xcd9e8d57a2a27825 */ /* 0x000fe200078e00ff */
[----:B------:R-:W-:Y:S01]  /*0d60*/  LOP3.LUT R7, R7, 0xffffff7f, RZ, 0xc0, !PT ;  /* 0xffffff7f07077812 */ /* 0x000fe200078ec0ff */
[----:B------:R-:W-:Y:S01]  /*0d70*/  BSSY B0, `(.L_x_3336) ;  /* 0x0000017000007945 */ /* 0x000fe20003800000 */
[----:B------:R-:W-:Y:S01]  /*0d80*/  LEA R0, R39, R0, 0x2 ;  /* 0x0000000027007211 */ /* 0x000fe200078e10ff */
[----:B------:R-:W-:Y:S01]  /*0d90*/  IMAD.HI.U32 R33, R158, -0x326172a9, RZ ;  /* 0xcd9e8d579e217827 */ /* 0x000fe200078e00ff */
[----:B------:R-:W-:-:S04]  /*0da0*/  LOP3.LUT R159, R163, UR30, R32, 0x96, !PT ;  /* 0x0000001ea39f7c12 */ /* 0x000fc8000f8e9620 */
        /* <DEDUP_REMOVED lines=9> */
[----:B------:R-:W-:-:S05]  /*0e40*/  @P0 LEA.HI.X R39, R63, UR9, RZ, 0x4, P1 ;  /* 0x000000093f270c11 */ /* 0x000fca00088f24ff */
        /* <DEDUP_REMOVED lines=9> */
.L_x_3337:
[----:B------:R-:W-:Y:S05]  /*0ee0*/  BSYNC B0 ;  /* 0x0000000000007941 */ /* 0x000fea0003800000 */
.L_x_3336:
[----:B------:R-:W-:Y:S01]  /*0ef0*/  ISETP.GE.U32.AND P0, PT, R6, 0x100, PT ;  /* 0x000001000600780c */ /* 0x000fe20003f06070 */
[----:B------:R-:W-:Y:S01]  /*0f00*/  BSSY B0, `(.L_x_3338) ;  /* 0x0000010000007945 */ /* 0x000fe20003800000 */
[----:B------:R-:W-:Y:S01]  /*0f10*/  LOP3.LUT R7, R7, 0xffffffbf, RZ, 0xc0, !PT ;  /* 0xffffffbf07077812 */ /* 0x000fe200078ec0ff */
[----:B------:R-:W-:-:S10]  /*0f20*/  IMAD.HI.U32 R77, R159, -0x2daee0ad, RZ ;  /* 0xd2511f539f4d7827 */ /* 0x000fd400078e00ff */
        /* <DEDUP_REMOVED lines=13> */
.L_x_3339:
[----:B------:R-:W-:Y:S05]  /*1000*/  BSYNC B0 ;  /* 0x0000000000007941 */ /* 0x000fea0003800000 */
.L_x_3338:
[----:B------:R-:W-:Y:S01]  /*1010*/  ULDC UR8, c[0x0][0x214] ;  /* 0x0000850000087ab9 */ /* 0x000fe20000000800 */
[----:B------:R-:W-:Y:S02]  /*1020*/  LOP3.LUT R164, R77, UR33, R36, 0x96, !PT ;  /* 0x000000214da47c12 */ /* 0x000fe4000f8e9624 */
[----:B------:R-:W-:-:S13]  /*1030*/  ISETP.GE.AND P0, PT, R0, UR8, PT ;  /* 0x0000000800007c0c */ /* 0x000fda000bf06270 */
[----:B------:R-:W-:Y:S05]  /*1040*/  @P0 EXIT ;  /* 0x000000000000094d */ /* 0x000fea0003800000 */
[----:B------:R-:W-:Y:S01]  /*1050*/  LOP3.LUT R161, R84, 0x3, RZ, 0xc0, !PT ;  /* 0x0000000354a17812 */ /* 0x000fe200078ec0ff */
[----:B------:R-:W-:Y:S01]  /*1060*/  IMAD.U32 R84, R85, 0x10000, RZ ;  /* 0x0001000055547824 */ /* 0x000fe200078e00ff */
[----:B-----5:R-:W-:Y:S01]  /*1070*/  PRMT R110, R42, 0x7632, R110 ;  /* 0x000076322a6e7816 */ /* 0x020fe2000000006e */
        /* <DEDUP_REMOVED lines=33> */
[C---:B------:R-:W-:Y:S01]  /*1290*/  PRMT R138, R61.reuse, 0x7632, R138 ;  /* 0x000076323d8a7816 */ /* 0x040fe2000000008a */
        /* <DEDUP_REMOVED lines=10> */
[----:B------:R-:W-:Y:S01]  /*1340*/  IMAD R159, R159, -0x2daee0ad, RZ ;  /* 0xd2511f539f9f7824 */ /* 0x000fe200078e02ff */
[----:B------:R-:W-:Y:S01]  /*1350*/  PRMT R127, R59, 0x7632, R127 ;  /* 0x000076323b7f7816 */ /* 0x000fe2000000007f */
[----:B------:R-:W-:Y:S01]  /*1360*/  IMAD R158, R158, -0x326172a9, RZ ;  /* 0xcd9e8d579e9e7824 */ /* 0x000fe200078e02ff */
[----:B------:R-:W-:Y:S01]  /*1370*/  PRMT R131, R75, 0x7632, R131 ;  /* 0x000076324b837816 */ /* 0x000fe20000000083 */
[----:B------:R-:W-:Y:S01]  /*1380*/  IMAD.HI.U32 R61, R164, -0x326172a9, RZ ;  /* 0xcd9e8d57a43d7827 */ /* 0x000fe200078e00ff */
[----:B------:R-:W-:Y:S01]  /*1390*/  PRMT R132, R68, 0x7632, R132 ;  /* 0x0000763244847816 */ /* 0x000fe20000000084 */
[----:B------:R-:W-:Y:S01]  /*13a0*/  BSSY B0, `(.L_x_3340) ;  /* 0x00031a1000007945 */ /* 0x000fe20003800000 */
[----:B------:R-:W-:Y:S01]  /*13b0*/  PRMT R134, R70, 0x7632, R134 ;  /* 0x0000763246867816 */ /* 0x000fe20000000086 */
[----:B------:R-:W-:Y:S01]  /*13c0*/  IMAD.HI.U32 R60, R162, -0x2daee0ad, RZ ;  /* 0xd2511f53a23c7827 */ /* 0x000fe200078e00ff */
        /* <DEDUP_REMOVED lines=14> */
[C---:B------:R-:W-:Y:S01]  /*14b0*/  PRMT R121, R53.reuse, 0x7632, R121 ;  /* 0x0000763235797816 */ /* 0x040fe20000000079 */
        /* <DEDUP_REMOVED lines=37> */
[----:B------:R-:W-:Y:S01]  /*1710*/  LOP3.LUT R158, R61, UR34, R158, 0x96, !PT ;  /* 0x000000223d9e7c12 */ /* 0x000fe2000f8e969e */
[----:B------:R-:W-:Y:S01]  /*1720*/  IMAD.U32 R19, R19, 0x10000, RZ ;  /* 0x0001000013137824 */ /* 0x000fe200078e00ff */
[----:B------:R-:W-:Y:S01]  /*1730*/  LOP3.LUT R159, R60, UR35, R159, 0x96, !PT ;  /* 0x000000233c9f7c12 */ /* 0x000fe2000f8e969f */
        /* <DEDUP_REMOVED lines=31> */
[----:B------:R-:W-:Y:S01]  /*1930*/  ULDC UR36, c[0x0][0x218] ;  /* 0x0000860000247ab9 */ /* 0x000fe20000000800 */
[----:B------:R-:W-:Y:S01]  /*1940*/  IMAD.U32 R81, R64, 0x10000, RZ ;  /* 0x0001000040517824 */ /* 0x000fe200078e00ff */
[----:B------:R-:W-:Y:S01]  /*1950*/  ULDC UR9, c[0x0][0x2d8] ;  /* 0x0000b60000097ab9 */ /* 0x000fe20000000800 */
[----:B------:R-:W-:Y:S01]  /*1960*/  IMAD.U32 R80, R65, 0x10000, RZ ;  /* 0x0001000041507824 */ /* 0x000fe200078e00ff */
[----:B------:R-:W-:Y:S01]  /*1970*/  ULDC.64 UR10, c[0x0][0x230] ;  /* 0x00008c00000a7ab9 */ /* 0x000fe20000000a00 */
[----:B------:R-:W-:Y:S01]  /*1980*/  IMAD.U32 R82, R67, 0x10000, RZ ;  /* 0x0001000043527824 */ /* 0x000fe200078e00ff */
[----:B------:R-:W-:Y:S01]  /*1990*/  ULDC.64 UR12, c[0x0][0x238] ;  /* 0x00008e00000c7ab9 */ /* 0x000fe20000000a00 */
[----:B------:R-:W-:Y:S01]  /*19a0*/  IMAD.U32 R149, R149, 0x10000, RZ ;  /* 0x0001000095957824 */ /* 0x000fe200078e00ff */
[----:B------:R-:W-:Y:S01]  /*19b0*/  UISETP.NE.AND UP0, UPT, UR8, URZ, UPT ;  /* 0x0000003f0800728c */ /* 0x000fe2000bf05270 */
[----:B------:R-:W-:Y:S01]  /*19c0*/  IMAD.U32 R147, R147, 0x10000, RZ ;  /* 0x0001000093937824 */ /* 0x000fe200078e00ff */
[----:B------:R-:W-:Y:S01]  /*19d0*/  ULDC.64 UR14, c[0x0][0x240] ;  /* 0x00009000000e7ab9 */ /* 0x000fe20000000a00 */
[----:B------:R-:W-:Y:S01]  /*19e0*/  IMAD.U32 R86, R86, 0x10000, RZ ;  /* 0x0001000056567824 */ /* 0x000fe200078e00ff */
[----:B------:R-:W-:Y:S01]  /*19f0*/  ULDC.64 UR16, c[0x0][0x248] ;  /* 0x0000920000107ab9 */ /* 0x000fe20000000a00 */
[----:B------:R-:W-:-:S02]  /*1a00*/  IMAD.U32 R88, R88, 0x10000, RZ ;  /* 0x0001000058587824 */ /* 0x000fc400078e00ff */
[----:B------:R-:W-:Y:S02]  /*1a10*/  IMAD.U32 R90, R90, 0x10000, RZ ;  /* 0x000100005a5a7824 */ /* 0x000fe400078e00ff */
[----:B------:R-:W-:Y:S02]  /*1a20*/  IMAD.U32 R92, R92, 0x10000, RZ ;  /* 0x000100005c5c7824 */ /* 0x000fe400078e00ff */
[----:B------:R-:W-:Y:S02]  /*1a30*/  IMAD.U32 R94, R94, 0x10000, RZ ;  /* 0x000100005e5e7824 */ /* 0x000fe400078e00ff */
[----:B------:R-:W-:Y:S02]  /*1a40*/  IMAD.U32 R96, R96, 0x10000, RZ ;  /* 0x0001000060607824 */ /* 0x000fe400078e00ff */
[----:B------:R-:W-:Y:S02]  /*1a50*/  IMAD.U32 R98, R98, 0x10000, RZ ;  /* 0x0001000062627824 */ /* 0x000fe400078e00ff */
[----:B------:R-:W-:-:S02]  /*1a60*/  IMAD.U32 R100, R100, 0x10000, RZ ;  /* 0x0001000064647824 */ /* 0x000fc400078e00ff */
[----:B------:R-:W-:Y:S02]  /*1a70*/  IMAD.U32 R102, R102, 0x10000, RZ ;  /* 0x0001000066667824 */ /* 0x000fe400078e00ff */
[----:B------:R-:W-:Y:S02]  /*1a80*/  IMAD.U32 R104, R104, 0x10000, RZ ;  /* 0x0001000068687824 */ /* 0x000fe400078e00ff */
[----:B------:R-:W-:Y:S02]  /*1a90*/  IMAD R164, R164, -0x326172a9, RZ ;  /* 0xcd9e8d57a4a47824 */ /* 0x000fe400078e02ff */
[----:B------:R-:W-:Y:S02]  /*1aa0*/  IMAD R162, R162, -0x2daee0ad, RZ ;  /* 0xd2511f53a2a27824 */ /* 0x000fe400078e02ff */
[----:B------:R-:W-:Y:S02]  /*1ab0*/  IMAD.MOV.U32 R160, RZ, RZ, RZ ;  /* 0x000000ffffa07224 */ /* 0x000fe400078e00ff */
        /* <DEDUP_REMOVED lines=15> */
[----:B------:R-:W-:-:S07]  /*1bb0*/  IMAD.U32 R145, R145, 0x10000, RZ ;  /* 0x0001000091917824 */ /* 0x000fce00078e00ff */
.L_x_4405:
[----:B------:R-:W-:Y:S01]  /*1bc0*/  IMAD R68, R0, UR36, RZ ;  /* 0x0000002400447c24 */ /* 0x000fe2000f8e02ff */
[----:B------:R-:W-:Y:S01]  /*1bd0*/  LOP3.LUT P0, RZ, R7, 0x20, RZ, 0xc0, !PT ;  /* 0x0000002007ff7812 */ /* 0x000fe2000780c0ff */
[----:B------:R-:W-:Y:S03]  /*1be0*/  BSSY B1, `(.L_x_3341) ;  /* 0x00005e1000017945 */ /* 0x000fe60003800000 */
[----:B------:R-:W-:-:S04]  /*1bf0*/  SHF.R.S32.HI R69, RZ, 0x1f, R68 ;  /* 0x0000001fff457819 */ /* 0x000fc80000011444 */
[----:B------:R-:W-:-:S04]  /*1c00*/  LEA.HI R68, R69, R68, RZ, 0x3 ;  /* 0x0000004445447211 */ /* 0x000fc800078f18ff */
[----:B------:R-:W-:-:S05]  /*1c10*/  LEA.HI.SX32 R227, R68, R5, 0x1d ;  /* 0x0000000544e37211 */ /* 0x000fca00078feaff */
[----:B------:R-:W-:Y:S01]  /*1c20*/  IMAD.MOV.U32 R229, RZ, RZ, R227 ;  /* 0x000000ffffe57224 */ /* 0x000fe200078e00e3 */
[----:B------:R-:W-:Y:S06]  /*1c30*/  @!P0 BRA `(.L_x_3342) ;  /* 0x0000005c006c8947 */ /* 0x000fec0003800000 */
[----:B------:R-:W0:Y:S01]  /*1c40*/  LDC.64 R132, c[0x0][0x228] ;  /* 0x00008a00ff847b82 */ /* 0x000e220000000a00 */
[----:B------:R-:W-:-:S04]  /*1c50*/  ISETP.NE.U32.AND P0, PT, RZ, UR10, PT ;  /* 0x0000000aff007c0c */ /* 0x000fc8000bf05070 */
[----:B------:R-:W-:-:S03]  /*1c60*/  ISETP.NE.AND.EX P0, PT, RZ, UR11, PT, P0 ;  /* 0x0000000bff007c0c */ /* 0x000fc6000bf05300 */
[----:B------:R-:W1:Y:S10]  /*1c70*/  LDC.64 R68, c[0x0][0x220] ;  /* 0x00008800ff447b82 */ /* 0x000e740000000a00 */
[----:B------:R-:W-:-:S04]  /*1c80*/  @P0 LEA R230, P1, R227, UR10, 0x4 ;  /* 0x0000000ae3e60c11 */ /* 0x000fc8000f8220ff */
[----:B------:R-:W-:Y:S02]  /*1c90*/  @P0 LEA.HI.X R231, R227, UR11, RZ, 0x4, P1 ;  /* 0x0000000be3e70c11 */ /* 0x000fe400088f24ff */
[----:B0-----:R-:W-:-:S03]  /*1ca0*/  ISETP.NE.U32.AND P1, PT, R132, RZ, PT ;  /* 0x000000ff8400720c */ /* 0x001fc60003f25070 */
[----:B------:R0:W5:Y:S01]  /*1cb0*/  @P0 LDG.E.128 R64, desc[UR4][R230.64] ;  /* 0x00000004e6400981 */ /* 0x000162000c1e1d00 */
[----:B------:R-:W-:Y:S01]  /*1cc0*/  ISETP.NE.AND.EX P1, PT, R133, RZ, PT, P1 ;  /* 0x000000ff8500720c */ /* 0x000fe20003f25310 */
[----:B-1----:R-:W-:-:S06]  /*1cd0*/  IMAD.WIDE.U32 R68, R227, 0x10, R68 ;  /* 0x00000010e3447825 */ /* 0x002fcc00078e0044 */
[----:B------:R-:W5:Y:S06]  /*1ce0*/  LDG.E.128 R68, desc[UR4][R68.64] ;  /* 0x0000000444447981 */ /* 0x000f6c000c1e1d00 */
[----:B------:R-:W-:-:S04]  /*1cf0*/  @P1 LEA R232, P2, R227, R132, 0x4 ;  /* 0x00000084e3e81211 */ /* 0x000fc800078420ff */
[----:B------:R-:W-:-:S05]  /*1d00*/  @P1 LEA.HI.X R233, R227, R133, RZ, 0x4, P2 ;  /* 0x00000085e3e91211 */ /* 0x000fca00010f24ff */
[----:B------:R0:W5:Y:S01]  /*1d10*/  @P1 LDG.E.128 R60, desc[UR4][R232.64] ;  /* 0x00000004e83c1981 */ /* 0x000162000c1e1d00 */
[C---:B------:R-:W-:Y:S01]  /*1d20*/  ISETP.NE.AND P2, PT, R161.reuse, 0x1, PT ;  /* 0x00000001a100780c */ /* 0x040fe20003f45270 */
[----:B------:R-:W-:Y:S01]  /*1d30*/  BSSY B2, `(.L_x_3343) ;  /* 0x000000c000027945 */ /* 0x000fe20003800000 */
[----:B------:R-:W-:-:S11]  /*1d40*/  IADD3 R179, R161, 0x1, RZ ;  /* 0x00000001a1b37810 */ /* 0x000fd60007ffe0ff */
[----:B0-----:R-:W-:Y:S05]  /*1d50*/  @!P2 BRA `(.L_x_3344) ;  /* 0x000000000020a947 */ /* 0x001fea0003800000 */
[----:B------:R-:W-:Y:S01]  /*1d60*/  ISETP.NE.AND P2, PT, R161, 0x2, PT ;  /* 0x00000002a100780c */ /* 0x000fe20003f45270 */
[----:B------:R-:W-:-:S12]  /*1d70*/  IMAD.MOV.U32 R166, RZ, RZ, R159 ;  /* 0x000000ffffa67224 */ /* 0x000fd800078e009f */
[----:B------:R-:W-:Y:S05]  /*1d80*/  @!P2 BRA `(.L_x_3345) ;  /* 0x000000000018a947 */ /* 0x000fea0003800000 */
[----:B------:R-:W-:Y:S01]  /*1d90*/  ISETP.NE.AND P2, PT, R161, 0x3, PT ;  /* 0x00000003a100780c */ /* 0x000fe20003f45270 */
[----:B------:R-:W-:-:S12]  /*1da0*/  IMAD.MOV.U32 R166, RZ, RZ, R158 ;  /* 0x000000ffffa67224 */ /* 0x000fd800078e009e */
[----:B------:R-:W-:Y:S05]  /*1db0*/  @P2 BRA `(.L_x_3345) ;  /* 0x00000000000c2947 */ /* 0x000fea0003800000 */
[----:B------:R-:W-:Y:S01]  /*1dc0*/  IMAD.MOV.U32 R166, RZ, RZ, R162 ;  /* 0x000000ffffa67224 */ /* 0x000fe200078e00a2 */
[----:B------:R-:W-:Y:S06]  /*1dd0*/  BRA `(.L_x_3345) ;  /* 0x0000000000047947 */ /* 0x000fec0003800000 */
.L_x_3344:
[----:B------:R-:W-:-:S07]  /*1de0*/  MOV R166, R164 ;  /* 0x000000a400a67202 */ /* 0x000fce0000000f00 */
.L_x_3345:
[----:B------:R-:W-:Y:S05]  /*1df0*/  BSYNC B2 ;  /* 0x0000000000027941 */ /* 0x000fea0003800000 */
.L_x_3343:
        /* <DEDUP_REMOVED lines=10> */
[----:B------:R-:W-:Y:S01]  /*1ea0*/  @!P2 VIADD R2, R2, 0x1 ;  /* 0x000000010202a836 */ /* 0x000fe20000000000 */
[----:B------:R-:W-:Y:S01]  /*1eb0*/  @!P2 IADD3 R158, R160, 0x1, RZ ;  /* 0x00000001a09ea810 */ /* 0x000fe20007ffe0ff */
[----:B------:R-:W-:-:S03]  /*1ec0*/  @!P2 IMAD.MOV.U32 R3, RZ, RZ, RZ ;  /* 0x000000ffff03a224 */ /* 0x000fc600078e00ff */
[----:B------:R-:W-:-:S13]  /*1ed0*/  ISETP.NE.AND P3, PT, R2, RZ, !P2 ;  /* 0x000000ff0200720c */ /* 0x000fda0005765270 */
[----:B------:R-:W-:-:S04]  /*1ee0*/  @P3 IMAD.MOV R158, RZ, RZ, R160 ;  /* 0x000000ffff9e3224 */ /* 0x000fc800078e02a0 */
[----:B------:R-:W-:-:S07]  /*1ef0*/  @!P2 IMAD.MOV.U32 R160, RZ, RZ, R158 ;  /* 0x000000ffffa0a224 */ /* 0x000fce00078e009e */
.L_x_3349:
[----:B------:R-:W-:Y:S05]  /*1f00*/  BSYNC B3 ;  /* 0x0000000000037941 */ /* 0x000fea0003800000 */
.L_x_3348:
        /* <DEDUP_REMOVED lines=40> */
[----:B------:R-:W-:Y:S02]  /*2190*/  LOP3.LUT R158, R233, UR34, R158, 0x96, !PT ;  /* 0x00000022e99e7c12 */ /* 0x000fe4000f8e969e */
[----:B------:R-:W-:Y:S02]  /*21a0*/  MOV R164, R232 ;  /* 0x000000e800a47202 */ /* 0x000fe40000000f00 */
[----:B------:R-:W-:-:S07]  /*21b0*/  LOP3.LUT R159, R163, UR35, R230, 0x96, !PT ;  /* 0x00000023a39f7c12 */ /* 0x000fce000f8e96e6 */
.L_x_3347:
[----:B------:R-:W-:Y:S05]  /*21c0*/  BSYNC B2 ;  /* 0x0000000000027941 */ /* 0x000fea0003800000 */
.L_x_3346:
[----:B------:R-:W0:Y:S01]  /*21d0*/  LDC R230, c[0x0][0x294] ;  /* 0x0000a500ffe67b82 */ /* 0x000e220000000800 */
[----:B------:R-:W-:Y:S01]  /*21e0*/  I2FP.F32.U32 R166, R166 ;  /* 0x000000a600a67245 */ /* 0x000fe20000201000 */
[----:B------:R-:W-:Y:S01]  /*21f0*/  IMAD.MOV.U32 R231, RZ, RZ, 0x2f800000 ;  /* 0x2f800000ffe77424 */ /* 0x000fe200078e00ff */
[----:B------:R-:W-:Y:S01]  /*2200*/  ISETP.NE.U32.AND P2, PT, R132, RZ, PT ;  /* 0x000000ff8400720c */ /* 0x000fe20003f45070 */
[----:B-----5:R-:W-:Y:S01]  /*2210*/  IMAD.U32 R182, R68, 0x10000, RZ ;  /* 0x0001000044b67824 */ /* 0x020fe200078e00ff */
[----:B------:R-:W-:Y:S01]  /*2220*/  LOP3.LUT R7, R7, 0xffffffef, RZ, 0xc0, !PT ;  /* 0xffffffef07077812 */ /* 0x000fe200078ec0ff */
[----:B------:R-:W-:Y:S01]  /*2230*/  FFMA.FTZ R161, R166, R231, 1.1641532182693481445e-10 ;  /* 0x2f000000a6a17423 */ /* 0x000fe200000100e7 */
[----:B------:R-:W-:Y:S01]  /*2240*/  ISETP.NE.AND.EX P2, PT, R133, RZ, PT, P2 ;  /* 0x000000ff8500720c */ /* 0x000fe20003f45320 */
[----:B------:R-:W1:Y:S01]  /*2250*/  LDC R229, c[0x0][0x298] ;  /* 0x0000a600ffe57b82 */ /* 0x000e620000000800 */
[----:B------:R-:W-:Y:S02]  /*2260*/  PRMT R68, R68, 0x7632, R68 ;  /* 0x0000763244447816 */ /* 0x000fe40000000044 */
        /* <DEDUP_REMOVED lines=11> */
.L_x_3350:
        /* <DEDUP_REMOVED lines=12> */
.L_x_3353:
[----:B------:R-:W-:-:S07]  /*23e0*/  IMAD.MOV.U32 R157, RZ, RZ, R164 ;  /* 0x000000ffff9d7224 */ /* 0x000fce00078e00a4 */
.L_x_3354:
[----:B------:R-:W-:Y:S05]  /*23f0*/  BSYNC B2 ;  /* 0x0000000000027941 */ /* 0x000fea0003800000 */
.L_x_3352:
        /* <DEDUP_REMOVED lines=10> */
[----:B------:R-:W-:Y:S02]  /*24a0*/  @!P3 VIADD R2, R2, 0x1 ;  /* 0x000000010202b836 */ /* 0x000fe40000000000 */
[----:B------:R-:W-:Y:S02]  /*24b0*/  @!P3 VIADD R132, R160, 0x1 ;  /* 0x00000001a084b836 */ /* 0x000fe40000000000 */
[----:B------:R-:W-:Y:S01]  /*24c0*/  @!P3 IMAD.MOV.U32 R3, RZ, RZ, RZ ;  /* 0x000000ffff03b224 */ /* 0x000fe200078e00ff */
[----:B------:R-:W-:-:S13]  /*24d0*/  ISETP.NE.AND P4, PT, R2, RZ, !P3 ;  /* 0x000000ff0200720c */ /* 0x000fda0005f85270 */
[----:B------:R-:W-:-:S05]  /*24e0*/  @P4 IADD3 R132, R160, RZ, RZ ;  /* 0x000000ffa0844210 */ /* 0x000fca0007ffe0ff */
[----:B------:R-:W-:-:S07]  /*24f0*/  @!P3 IMAD.MOV.U32 R160, RZ, RZ, R132 ;  /* 0x000000ffffa0b224 */ /* 0x000fce00078e0084 */
.L_x_3358:
[----:B------:R-:W-:Y:S05]  /*2500*/  BSYNC B3 ;  /* 0x0000000000037941 */ /* 0x000fea0003800000 */
.L_x_3357:
        /* <DEDUP_REMOVED lines=40> */
[----:B------:R-:W-:Y:S01]  /*2790*/  IMAD.MOV.U32 R164, RZ, RZ, R234 ;  /* 0x000000ffffa47224 */ /* 0x000fe200078e00ea */
[----:B------:R-:W-:Y:S01]  /*27a0*/  MOV R162, R132 ;  /* 0x0000008400a27202 */ /* 0x000fe20000000f00 */
[----:B------:R-:W-:Y:S01]  /*27b0*/  IMAD.MOV.U32 R132, RZ, RZ, RZ ;  /* 0x000000ffff847224 */ /* 0x000fe200078e00ff */
[----:B------:R-:W-:-:S07]  /*27c0*/  LOP3.LUT R159, R133, UR35, R232, 0x96, !PT ;  /* 0x00000023859f7c12 */ /* 0x000fce000f8e96e8 */
.L_x_3356:
[----:B------:R-:W-:Y:S05]  /*27d0*/  BSYNC B2 ;  /* 0x0000000000027941 */ /* 0x000fea0003800000 */
.L_x_3355:
[----:B------:R-:W-:Y:S01]  /*27e0*/  I2FP.F32.U32 R166, R157 ;  /* 0x0000009d00a67245 */ /* 0x000fe20000201000 */
[----:B------:R-:W-:-:S04]  /*27f0*/  IMAD.U32 R182, R60, 0x10000, RZ ;  /* 0x000100003cb67824 */ /* 0x000fc800078e00ff */
[----:B------:R-:W-:Y:S01]  /*2800*/  FFMA.FTZ R133, R166, R231, 1.1641532182693481445e-10 ;  /* 0x2f000000a6857423 */ /* 0x000fe200000100e7 */
[----:B------:R-:W-:Y:S01]  /*2810*/  FMUL.FTZ R182, R182, R229 ;  /* 0x000000e5b6b67220 */ /* 0x000fe20000410000 */
[----:B------:R-:W-:-:S03]  /*2820*/  @P0 IMAD.U32 R166, R64, 0x10000, RZ ;  /* 0x0001000040a60824 */ /* 0x000fc600078e00ff */
[----:B------:R-:W-:-:S04]  /*2830*/  FSETP.GTU.FTZ.AND P3, PT, R133, R230, PT ;  /* 0x000000e68500720b */ /* 0x000fc80003f7c000 */
[----:B------:R-:W-:Y:S02]  /*2840*/  FSEL R182, R182, RZ, !P3 ;  /* 0x000000ffb6b67208 */ /* 0x000fe40005800000 */
[----:B------:R-:W-:-:S03]  /*2850*/  SEL R157, RZ, 0x1, P3 ;  /* 0x00000001ff9d7807 */ /* 0x000fc60001800000 */
[----:B------:R-:W-:-:S04]  /*2860*/  FADD.FTZ R163, R182, R163 ;  /* 0x000000a3b6a37221 */ /* 0x000fc80000010000 */
[----:B------:R-:W-:-:S07]  /*2870*/  @P0 FADD.FTZ R163, R166, R163 ;  /* 0x000000a3a6a30221 */ /* 0x000fce0000010000 */
.L_x_3351:
        /* <DEDUP_REMOVED lines=12> */
.L_x_3360:
[----:B------:R-:W-:-:S07]  /*2940*/  MOV R161, R164 ;  /* 0x000000a400a17202 */ /* 0x000fce0000000f00 */
.L_x_3361:
[----:B------:R-:W-:Y:S05]  /*2950*/  BSYNC B2 ;  /* 0x0000000000027941 */ /* 0x000fea0003800000 */
.L_x_3359:
        /* <DEDUP_REMOVED lines=16> */
.L_x_3365:
[----:B------:R-:W-:Y:S05]  /*2a60*/  BSYNC B3 ;  /* 0x0000000000037941 */ /* 0x000fea0003800000 */
.L_x_3364:
        /* <DEDUP_REMOVED lines=40> */
[----:B------:R-:W-:Y:S01]  /*2cf0*/  MOV R164, R234 ;  /* 0x000000ea00a47202 */ /* 0x000fe20000000f00 */
[----:B------:R-:W-:Y:S01]  /*2d00*/  IMAD.MOV.U32 R162, RZ, RZ, R132 ;  /* 0x000000ffffa27224 */ /* 0x000fe200078e0084 */
[----:B------:R-:W-:Y:S01]  /*2d10*/  LOP3.LUT R159, R133, UR35, R232, 0x96, !PT ;  /* 0x00000023859f7c12 */ /* 0x000fe2000f8e96e8 */
[----:B------:R-:W-:-:S07]  /*2d20*/  IMAD.MOV.U32 R133, RZ, RZ, RZ ;  /* 0x000000ffff857224 */ /* 0x000fce00078e00ff */
.L_x_3363:
[----:B------:R-:W-:Y:S05]  /*2d30*/  BSYNC B2 ;  /* 0x0000000000027941 */ /* 0x000fea0003800000 */
.L_x_3362:
        /* <DEDUP_REMOVED lines=16> */
.L_x_3366:
        /* <DEDUP_REMOVED lines=12> */
.L_x_3369:
[----:B------:R-:W-:-:S07]  /*2f00*/  IMAD.MOV.U32 R68, RZ, RZ, R164 ;  /* 0x000000ffff447224 */ /* 0x000fce00078e00a4 */
.L_x_3370:
[----:B------:R-:W-:Y:S05]  /*2f10*/  BSYNC B2 ;  /* 0x0000000000027941 */ /* 0x000fea0003800000 */
.L_x_3368:
        /* <DEDUP_REMOVED lines=16> */
.L_x_3374:
[----:B------:R-:W-:Y:S05]  /*3020*/  BSYNC B3 ;  /* 0x0000000000037941 */ /* 0x000fea0003800000 */
.L_x_3373:
        /* <DEDUP_REMOVED lines=44> */
.L_x_3372:
[----:B------:R-:W-:Y:S05]  /*32f0*/  BSYNC B2 ;  /* 0x0000000000027941 */ /* 0x000fea0003800000 */
.L_x_3371:
        /* <DEDUP_REMOVED lines=12> */
.L_x_3367:
        /* <DEDUP_REMOVED lines=12> */
.L_x_3376:
[----:B------:R-:W-:-:S07]  /*3480*/  MOV R68, R164 ;  /* 0x000000a400447202 */ /* 0x000fce0000000f00 */
.L_x_3377:
[----:B------:R-:W-:Y:S05]  /*3490*/  BSYNC B2 ;  /* 0x0000000000027941 */ /* 0x000fea0003800000 */
.L_x_3375:
        /* <DEDUP_REMOVED lines=16> */
.L_x_3381:
[----:B------:R-:W-:Y:S05]  /*35a0*/  BSYNC B3 ;  /* 0x0000000000037941 */ /* 0x000fea0003800000 */
.L_x_3380:
        /* <DEDUP_REMOVED lines=44> */
.L_x_3379:
[----:B------:R-:W-:Y:S05]  /*3870*/  BSYNC B2 ;  /* 0x0000000000027941 */ /* 0x000fea0003800000 */
.L_x_3378:
        /* <DEDUP_REMOVED lines=16> */
.L_x_3382:
        /* <DEDUP_REMOVED lines=12> */
.L_x_3385:
[----:B------:R-:W-:-:S07]  /*3a40*/  IMAD.MOV.U32 R155, RZ, RZ, R164 ;  /* 0x000000ffff9b7224 */ /* 0x000fce00078e00a4 */
.L_x_3386:
[----:B------:R-:W-:Y:S05]  /*3a50*/  BSYNC B2 ;  /* 0x0000000000027941 */ /* 0x000fea0003800000 */
.L_x_3384:
        /* <DEDUP_REMOVED lines=16> */
.L_x_3390:
[----:B------:R-:W-:Y:S05]  /*3b60*/  BSYNC B3 ;  /* 0x0000000000037941 */ /* 0x000fea0003800000 */
.L_x_3389:
        /* <DEDUP_REMOVED lines=41> */
[----:B------:R-:W-:Y:S01]  /*3e00*/  HFMA2.MMA R68, -RZ, RZ, 0, 0 ;  /* 0x00000000ff447435 */ /* 0x000fe200000001ff */
[----:B------:R-:W-:Y:S01]  /*3e10*/  IMAD.MOV.U32 R164, RZ, RZ, R232 ;  /* 0x000000ffffa47224 */ /* 0x000fe200078e00e8 */
[----:B------:R-:W-:-:S09]  /*3e20*/  LOP3.LUT R159, R69, UR35, R132, 0x96, !PT ;  /* 0x00000023459f7c12 */ /* 0x000fd2000f8e9684 */
.L_x_3388:
[----:B------:R-:W-:Y:S05]  /*3e30*/  BSYNC B2 ;  /* 0x0000000000027941 */ /* 0x000fea0003800000 */
.L_x_3387:
        /* <DEDUP_REMOVED lines=10> */
.L_x_3383:
        /* <DEDUP_REMOVED lines=12> */
.L_x_3392:
[----:B------:R-:W-:-:S07]  /*3fa0*/  IMAD.MOV.U32 R182, RZ, RZ, R164 ;  /* 0x000000ffffb67224 */ /* 0x000fce00078e00a4 */
.L_x_3393:
[----:B------:R-:W-:Y:S05]  /*3fb0*/  BSYNC B2 ;  /* 0x0000000000027941 */ /* 0x000fea0003800000 */
.L_x_3391:
        /* <DEDUP_REMOVED lines=16> */
.L_x_3397:
[----:B------:R-:W-:Y:S05]  /*40c0*/  BSYNC B3 ;  /* 0x0000000000037941 */ /* 0x000fea0003800000 */
.L_x_3396:
        /* <DEDUP_REMOVED lines=44> */
.L_x_3395:
[----:B------:R-:W-:Y:S05]  /*4390*/  BSYNC B2 ;  /* 0x0000000000027941 */ /* 0x000fea0003800000 */
.L_x_3394:
        /* <DEDUP_REMOVED lines=16> */
.L_x_3398:
        /* <DEDUP_REMOVED lines=12> */
.L_x_3401:
[----:B------:R-:W-:-:S07]  /*4560*/  IMAD.MOV.U32 R154, RZ, RZ, R164 ;  /* 0x000000ffff9a7224 */ /* 0x000fce00078e00a4 */
.L_x_3402:
[----:B------:R-:W-:Y:S05]  /*4570*/  BSYNC B2 ;  /* 0x0000000000027941 */ /* 0x000fea0003800000 */
.L_x_3400:
        /* <DEDUP_REMOVED lines=16> */
.L_x_3406:
[----:B------:R-:W-:Y:S05]  /*4680*/  BSYNC B3 ;  /* 0x0000000000037941 */ /* 0x000fea0003800000 */
.L_x_3405:
        /* <DEDUP_REMOVED lines=44> */
.L_x_3404:
[----:B------:R-:W-:Y:S05]  /*4950*/  BSYNC B2 ;  /* 0x0000000000027941 */ /* 0x000fea0003800000 */
.L_x_3403:
        /* <DEDUP_REMOVED lines=12> */
.L_x_3399:
        /* <DEDUP_REMOVED lines=12> */
.L_x_3408:
[----:B------:R-:W-:-:S07]  /*4ae0*/  IMAD.MOV.U32 R161, RZ, RZ, R164 ;  /* 0x000000ffffa17224 */ /* 0x000fce00078e00a4 */
.L_x_3409:
[----:B------:R-:W-:Y:S05]  /*4af0*/  BSYNC B2 ;  /* 0x0000000000027941 */ /* 0x000fea0003800000 */
.L_x_3407:
        /* <DEDUP_REMOVED lines=16> */
.L_x_3413:
[----:B------:R-:W-:Y:S05]  /*4c00*/  BSYNC B3 ;  /* 0x0000000000037941 */ /* 0x000fea0003800000 */
.L_x_3412:
        /* <DEDUP_REMOVED lines=44> */
.L_x_3411:
[----:B------:R-:W-:Y:S05]  /*4ed0*/  BSYNC B2 ;  /* 0x0000000000027941 */ /* 0x000fea0003800000 */
.L_x_3410:
        /* <DEDUP_REMOVED lines=16> */
.L_x_3414:
        /* <DEDUP_REMOVED lines=12> */
.L_x_3417:
[----:B------:R-:W-:-:S07]  /*50a0*/  IMAD.MOV.U32 R153, RZ, RZ, R164 ;  /* 0x000000ffff997224 */ /* 0x000fce00078e00a4 */
.L_x_3418:
[----:B------:R-:W-:Y:S05]  /*50b0*/  BSYNC B2 ;  /* 0x0000000000027941 */ /* 0x000fea0003800000 */
.L_x_3416:
        /* <DEDUP_REMOVED lines=16> */
.L_x_3422:
[----:B------:R-:W-:Y:S05]  /*51c0*/  BSYNC B3 ;  /* 0x0000000000037941 */ /* 0x000fea0003800000 */
.L_x_3421:
        /* <DEDUP_REMOVED lines=44> */
.L_x_3420:
[----:B------:R-:W-:Y:S05]  /*5490*/  BSYNC B2 ;  /* 0x0000000000027941 */ /* 0x000fea0003800000 */
.L_x_3419:
        /* <DEDUP_REMOVED lines=10> */
.L_x_3415:
        /* <DEDUP_REMOVED lines=12> */
.L_x_3424:
[----:B------:R-:W-:-:S07]  /*5600*/  IMAD.MOV.U32 R161, RZ, RZ, R164 ;  /* 0x000000ffffa17224 */ /* 0x000fce00078e00a4 */
.L_x_3425:
[----:B------:R-:W-:Y:S05]  /*5610*/  BSYNC B2 ;  /* 0x0000000000027941 */ /* 0x000fea0003800000 */
.L_x_3423:
        /* <DEDUP_REMOVED lines=16> */
.L_x_3429:
[----:B------:R-:W-:Y:S05]  /*5720*/  BSYNC B3 ;  /* 0x0000000000037941 */ /* 0x000fea0003800000 */
.L_x_3428:
        /* <DEDUP_REMOVED lines=44> */
.L_x_3427:
[----:B------:R-:W-:Y:S05]  /*59f0*/  BSYNC B2 ;  /* 0x0000000000027941 */ /* 0x000fea0003800000 */
.L_x_3426:
        /* <DEDUP_REMOVED lines=10> */
[----:B------:R-:W-:Y:S01]  /*5aa0*/  IMAD.U32 R133, R68, 0x10000, RZ ;  /* 0x0001000044857824 */ /* 0x000fe200078e00ff */
[----:B------:R-:W-:-:S03]  /*5ab0*/  MOV R68, R69 ;  /* 0x0000004500447202 */ /* 0x000fc60000000f00 */
[----:B------:R-:W-:Y:S01]  /*5ac0*/  FADD.FTZ R198, R133, R198 ;  /* 0x000000c685c67221 */ /* 0x000fe20000010000 */
[----:B------:R-:W-:Y:S06]  /*5ad0*/  BRA `(.L_x_3431) ;  /* 0x0000000400607947 */ /* 0x000fec0003800000 */
.L_x_3430:
        /* <DEDUP_REMOVED lines=12> */
.L_x_3433:
[----:B------:R-:W-:-:S07]  /*5ba0*/  IMAD.MOV.U32 R70, RZ, RZ, R164 ;  /* 0x000000ffff467224 */ /* 0x000fce00078e00a4 */
.L_x_3434:
[----:B------:R-:W-:Y:S05]  /*5bb0*/  BSYNC B2 ;  /* 0x0000000000027941 */ /* 0x000fea0003800000 */
.L_x_3432:
        /* <DEDUP_REMOVED lines=16> */
.L_x_3438:
[----:B------:R-:W-:Y:S05]  /*5cc0*/  BSYNC B3 ;  /* 0x0000000000037941 */ /* 0x000fea0003800000 */
.L_x_3437:
        /* <DEDUP_REMOVED lines=44> */
.L_x_3436:
[----:B------:R-:W-:Y:S05]  /*5f90*/  BSYNC B2 ;  /* 0x0000000000027941 */ /* 0x000fea0003800000 */
.L_x_3435:
        /* <DEDUP_REMOVED lines=12> */
.L_x_3431:
        /* <DEDUP_REMOVED lines=12> */
.L_x_3440:
[----:B------:R-:W-:-:S07]  /*6120*/  IMAD.MOV.U32 R70, RZ, RZ, R164 ;  /* 0x000000ffff467224 */ /* 0x000fce00078e00a4 */
.L_x_3441:
[----:B------:R-:W-:Y:S05]  /*6130*/  BSYNC B2 ;  /* 0x0000000000027941 */ /* 0x000fea0003800000 */
.L_x_3439:
        /* <DEDUP_REMOVED lines=16> */
.L_x_3445:
[----:B------:R-:W-:Y:S05]  /*6240*/  BSYNC B3 ;  /* 0x0000000000037941 */ /* 0x000fea0003800000 */
.L_x_3444:
        /* <DEDUP_REMOVED lines=44> */
.L_x_3443:
[----:B------:R-:W-:Y:S05]  /*6510*/  BSYNC B2 ;  /* 0x0000000000027941 */ /* 0x000fea0003800000 */
.L_x_3442:
        /* <DEDUP_REMOVED lines=14> */
.L_x_3446:
        /* <DEDUP_REMOVED lines=12> */
.L_x_3449:
[----:B------:R-:W-:-:S07]  /*66c0*/  IMAD.MOV.U32 R151, RZ, RZ, R164 ;  /* 0x000000ffff977224 */ /* 0x000fce00078e00a4 */
.L_x_3450:
[----:B------:R-:W-:Y:S05]  /*66d0*/  BSYNC B2 ;  /* 0x0000000000027941 */ /* 0x000fea0003800000 */
.L_x_3448:
        /* <DEDUP_REMOVED lines=16> */
.L_x_3454:
[----:B------:R-:W-:Y:S05]  /*67e0*/  BSYNC B3 ;  /* 0x0000000000037941 */ /* 0x000fea0003800000 */
.L_x_3453:
        /* <DEDUP_REMOVED lines=44> */
.L_x_3452:
[----:B------:R-:W-:Y:S05]  /*6ab0*/  BSYNC B2 ;  /* 0x0000000000027941 */ /* 0x000fea0003800000 */
.L_x_3451:
        /* <DEDUP_REMOVED lines=10> */
.L_x_3447:
        /* <DEDUP_REMOVED lines=12> */
.L_x_3456:
[----:B------:R-:W-:-:S07]  /*6c20*/  IMAD.MOV.U32 R214, RZ, RZ, R164 ;  /* 0x000000ffffd67224 */ /* 0x000fce00078e00a4 */
.L_x_3457:
[----:B------:R-:W-:Y:S05]  /*6c30*/  BSYNC B2 ;  /* 0x0000000000027941 */ /* 0x000fea0003800000 */
.L_x_3455:
        /* <DEDUP_REMOVED lines=16> */
.L_x_3461:
[----:B------:R-:W-:Y:S05]  /*6d40*/  BSYNC B3 ;  /* 0x0000000000037941 */ /* 0x000fea0003800000 */
.L_x_3460:
        /* <DEDUP_REMOVED lines=44> */
.L_x_3459:
[----:B------:R-:W-:Y:S05]  /*7010*/  BSYNC B2 ;  /* 0x0000000000027941 */ /* 0x000fea0003800000 */
.L_x_3458:
        /* <DEDUP_REMOVED lines=14> */
.L_x_3462:
        /* <DEDUP_REMOVED lines=12> */
.L_x_3465:
[----:B------:R-:W-:-:S07]  /*71c0*/  IMAD.MOV.U32 R150, RZ, RZ, R164 ;  /* 0x000000ffff967224 */ /* 0x000fce00078e00a4 */
.L_x_3466:
[----:B------:R-:W-:Y:S05]  /*71d0*/  BSYNC B2 ;  /* 0x0000000000027941 */ /* 0x000fea0003800000 */
.L_x_3464:
        /* <DEDUP_REMOVED lines=16> */
.L_x_3470:
[----:B------:R-:W-:Y:S05]  /*72e0*/  BSYNC B3 ;  /* 0x0000000000037941 */ /* 0x000fea0003800000 */
.L_x_3469:
[C---:B------:R-:W-:Y:S01]  /*72f0*/  IMAD.HI.U32 R68, R2.reuse, -0x326172a9, RZ ;  /* 0xcd9e8d5702447827 */ /* 0x040fe200078e00ff */
        /* <DEDUP_REMOVED lines=41> */
[----:B------:R-:W-:Y:S01]  /*7590*/  LOP3.LUT R159, R69, UR35, R70, 0x96, !PT ;  /* 0x00000023459f7c12 */ /* 0x000fe2000f8e9646 */
[----:B------:R-:W-:-:S07]  /*75a0*/  IMAD.MOV.U32 R162, RZ, RZ, R68 ;  /* 0x000000ffffa27224 */ /* 0x000fce00078e0044 */
.L_x_3468:
[----:B------:R-:W-:Y:S05]  /*75b0*/  BSYNC B2 ;  /* 0x0000000000027941 */ /* 0x000fea0003800000 */
.L_x_3467:
[----:B------:R-:W-:Y:S02]  /*75c0*/  I2FP.F32.U32 R68, R150 ;  /* 0x0000009600447245 */ /* 0x000fe40000201000 */
[----:B------:R-:W-:-:S03]  /*75d0*/  PRMT R69, R63, 0x7632, R69 ;  /* 0x000076323f457816 */ /* 0x000fc60000000045 */
[----:B------:R-:W-:Y:S01]  /*75e0*/  FFMA.FTZ R231, R68, R231, 1.1641532182693481445e-10 ;  /* 0x2f00000044e77423 */ /* 0x000fe200000100e7 */
[----:B------:R-:W-:Y:S01]  /*75f0*/  @P0 PRMT R68, R67, 0x7632, R68 ;  /* 0x0000763243440816 */ /* 0x000fe20000000044 */
[----:B------:R-:W-:-:S03]  /*7600*/  IMAD.U32 R70, R69, 0x10000, RZ ;  /* 0x0001000045467824 */ /* 0x000fc600078e00ff */
[----:B------:R-:W-:Y:S01]  /*7610*/  FSETP.GTU.FTZ.AND P2, PT, R231, R230, PT ;  /* 0x000000e6e700720b */ /* 0x000fe20003f5c000 */
[----:B------:R-:W-:Y:S01]  /*7620*/  FMUL.FTZ R70, R70, R229 ;  /* 0x000000e546467220 */ /* 0x000fe20000410000 */
[----:B------:R-:W-:Y:S02]  /*7630*/  @P0 IMAD.U32 R71, R68, 0x10000, RZ ;  /* 0x0001000044470824 */ /* 0x000fe400078e00ff */
[----:B------:R-:W-:Y:S02]  /*7640*/  SEL R150, RZ, 0x1, P2 ;  /* 0x00000001ff967807 */ /* 0x000fe40001000000 */
[----:B------:R-:W-:-:S05]  /*7650*/  FSEL R69, R70, RZ, !P2 ;  /* 0x000000ff46457208 */ /* 0x000fca0005000000 */
[----:B------:R-:W-:-:S04]  /*7660*/  FADD.FTZ R214, R69, R214 ;  /* 0x000000d645d67221 */ /* 0x000fc80000010000 */
[----:B------:R-:W-:-:S07]  /*7670*/  @P0 FADD.FTZ R214, R71, R214 ;  /* 0x000000d647d60221 */ /* 0x000fce0000010000 */
.L_x_3463:
[----:B------:R-:W-:Y:S02]  /*7680*/  SEL R71, RZ, 0x1000000, P5 ;  /* 0x01000000ff477807 */ /* 0x000fe40002800000 */
[C---:B------:R-:W-:Y:S02]  /*7690*/  LOP3.LUT P5, RZ, R7.reuse, 0x2, RZ, 0xc0, !PT ;  /* 0x0000000207ff7812 */ /* 0x040fe400078ac0ff */
[----:B------:R-:W-:Y:S02]  /*76a0*/  SEL R236, RZ, 0x10000, P4 ;  /* 0x00010000ffec7807 */ /* 0x000fe40002000000 */
[----:B------:R-:W-:Y:S02]  /*76b0*/  SEL R229, RZ, 0x100, P3 ;  /* 0x00000100ffe57807 */ /* 0x000fe40001800000 */
[----:B------:R-:W-:Y:S02]  /*76c0*/  SEL R70, RZ, 0x1, P5 ;  /* 0x00000001ff467807 */ /* 0x000fe40002800000 */
[----:B------:R-:W-:-:S02]  /*76d0*/  LOP3.LUT P6, RZ, R7, 0x4, RZ, 0xc0, !PT ;  /* 0x0000000407ff7812 */ /* 0x000fc400078cc0ff */
[C---:B------:R-:W-:Y:S02]  /*76e0*/  LOP3.LUT P2, RZ, R7.reuse, 0x8, RZ, 0xc0, !PT ;  /* 0x0000000807ff7812 */ /* 0x040fe4000784c0ff */
[----:B------:R-:W-:Y:S02]  /*76f0*/  LOP3.LUT P4, RZ, R7, 0x1, RZ, 0xc0, !PT ;  /* 0x0000000107ff7812 */ /* 0x000fe4000788c0ff */
[----:B------:R-:W-:Y:S01]  /*7700*/  LOP3.LUT R229, R229, R71, R236, 0xfe, !PT ;  /* 0x00000047e5e57212 */ /* 0x000fe200078efeec */
[----:B------:R-:W-:Y:S01]  /*7710*/  IMAD.WIDE.U32 R70, R70, 0x1000000, RZ ;  /* 0x0100000046467825 */ /* 0x000fe200078e00ff */
[----:B------:R-:W-:Y:S02]  /*7720*/  LOP3.LUT P0, RZ, R7, 0x10, RZ, 0xc0, !PT ;  /* 0x0000001007ff7812 */ /* 0x000fe4000780c0ff */
[----:B------:R-:W-:Y:S02]  /*7730*/  SEL R69, RZ, 0x1, P4 ;  /* 0x00000001ff457807 */ /* 0x000fe40002000000 */
[----:B------:R-:W-:-:S02]  /*7740*/  SEL R68, RZ, 0x1, P6 ;  /* 0x00000001ff447807 */ /* 0x000fc40003000000 */
[----:B------:R-:W-:Y:S02]  /*7750*/  SEL R230, RZ, 0x1, P2 ;  /* 0x00000001ffe67807 */ /* 0x000fe40001000000 */
[----:B------:R-:W-:Y:S02]  /*7760*/  SEL R234, RZ, 0x1, P0 ;  /* 0x00000001ffea7807 */ /* 0x000fe40000000000 */
[----:B------:R-:W-:Y:S01]  /*7770*/  LOP3.LUT R71, R71, R229, R69, 0xfe, !PT ;  /* 0x000000e547477212 */ /* 0x000fe200078efe45 */
[----:B------:R-:W-:Y:S01]  /*7780*/  IMAD.WIDE.U32 R68, R68, 0x10000, RZ ;  /* 0x0001000044447825 */ /* 0x000fe200078e00ff */
[C---:B------:R-:W-:Y:S02]  /*7790*/  LEA R232, P0, R227.reuse, UR12, 0x4 ;  /* 0x0000000ce3e87c11 */ /* 0x040fe4000f8020ff */
[C---:B------:R-:W-:Y:S01]  /*77a0*/  SHF.L.U32 R237, R227.reuse, 0x3, RZ ;  /* 0x00000003e3ed7819 */ /* 0x040fe200000006ff */
[----:B------:R-:W-:Y:S01]  /*77b0*/  IMAD.WIDE.U32 R230, R230, 0x100, RZ ;  /* 0x00000100e6e67825 */ /* 0x000fe200078e00ff */
[----:B------:R-:W-:-:S02]  /*77c0*/  LEA.HI.X R233, R227, UR13, RZ, 0x4, P0 ;  /* 0x0000000de3e97c11 */ /* 0x000fc400080f24ff */
[----:B------:R-:W-:Y:S02]  /*77d0*/  SHF.L.U64.HI R235, R227, 0x3, RZ ;  /* 0x00000003e3eb7819 */ /* 0x000fe400000102ff */
[----:B------:R-:W-:Y:S02]  /*77e0*/  IADD3 R132, P0, R237, UR14, RZ ;  /* 0x0000000eed847c10 */ /* 0x000fe4000ff1e0ff */
[----:B------:R-:W-:Y:S02]  /*77f0*/  LOP3.LUT R229, R230, R70, R68, 0xfe, !PT ;  /* 0x00000046e6e57212 */ /* 0x000fe400078efe44 */
[----:B------:R-:W-:Y:S02]  /*7800*/  LOP3.LUT R231, R231, R71, R69, 0xfe, !PT ;  /* 0x00000047e7e77212 */ /* 0x000fe400078efe45 */
[----:B------:R-:W-:Y:S02]  /*7810*/  F2FP.BF16.F32.PACK_AB R71, R214, R211 ;  /* 0x000000d3d647723e */ /* 0x000fe400000010ff */
[----:B------:R-:W-:-:S02]  /*7820*/  F2FP.BF16.F32.PACK_AB R70, R198, R195 ;  /* 0x000000c3c646723e */ /* 0x000fc400000010ff */
[----:B------:R-:W-:Y:S02]  /*7830*/  F2FP.BF16.F32.PACK_AB R69, R182, R179 ;  /* 0x000000b3b645723e */ /* 0x000fe400000010ff */
[----:B------:R-:W-:Y:S02]  /*7840*/  F2FP.BF16.F32.PACK_AB R68, R166, R163 ;  /* 0x000000a3a644723e */ /* 0x000fe400000010ff */
[----:B------:R-:W-:Y:S02]  /*7850*/  IADD3.X R133, R235, UR15, RZ, P0, !PT ;  /* 0x0000000feb857c10 */ /* 0x000fe400087fe4ff */
[----:B------:R-:W-:Y:S01]  /*7860*/  LOP3.LUT R230, R229, R234, RZ, 0xfc, !PT ;  /* 0x000000eae5e67212 */ /* 0x000fe200078efcff */
[----:B------:R0:W-:Y:S04]  /*7870*/  STG.E.128 desc[UR4][R232.64], R68 ;  /* 0x00000044e8007986 */ /* 0x0001e8000c101d04 */
[----:B------:R0:W-:Y:S01]  /*7880*/  STG.E.64 desc[UR4][R132.64], R230 ;  /* 0x000000e684007986 */ /* 0x0001e2000c101b04 */
[----:B------:R-:W-:Y:S05]  /*7890*/  @!P1 BRA `(.L_x_3471) ;  /* 0x0000000000509947 */ /* 0x000fea0003800000 */
[----:B0-----:R-:W-:Y:S01]  /*78a0*/  IMAD.U32 R71, R151, 0x10000, RZ ;  /* 0x0001000097477824 */ /* 0x001fe200078e00ff */
[----:B------:R-:W-:Y:S02]  /*78b0*/  LOP3.LUT R70, R150, 0xffff, RZ, 0xc0, !PT ;  /* 0x0000ffff96467812 */ /* 0x000fe400078ec0ff */
[----:B------:R-:W-:Y:S02]  /*78c0*/  LOP3.LUT R230, R154, 0xff, RZ, 0xc0, !PT ;  /* 0x000000ff9ae67812 */ /* 0x000fe400078ec0ff */
[----:B------:R-:W-:Y:S02]  /*78d0*/  LOP3.LUT R133, R71, 0xff0000, RZ, 0xc0, !PT ;  /* 0x00ff000047857812 */ /* 0x000fe400078ec0ff */
[----:B------:R-:W-:Y:S01]  /*78e0*/  PRMT R71, R152, 0x7104, RZ ;  /* 0x0000710498477816 */ /* 0x000fe200000000ff */
[----:B------:R-:W-:Y:S01]  /*78f0*/  IMAD.WIDE.U32 R230, R230, 0x1000000, RZ ;  /* 0x01000000e6e67825 */ /* 0x000fe200078e00ff */
[----:B------:R-:W-:Y:S02]  /*7900*/  PRMT R232, R133, 0x4210, R70 ;  /* 0x0000421085e87816 */ /* 0x000fe40000000046 */
[----:B------:R-:W-:-:S02]  /*7910*/  LOP3.LUT R132, R155, 0xff, RZ, 0xc0, !PT ;  /* 0x000000ff9b847812 */ /* 0x000fc400078ec0ff */
[----:B------:R-:W-:Y:S02]  /*7920*/  LOP3.LUT R70, R156, 0xff, RZ, 0xc0, !PT ;  /* 0x000000ff9c467812 */ /* 0x000fe400078ec0ff */
[----:B------:R-:W-:Y:S01]  /*7930*/  LOP3.LUT R232, R232, 0xff00, R71, 0xf8, !PT ;  /* 0x0000ff00e8e87812 */ /* 0x000fe200078ef847 */
[----:B------:R-:W-:Y:S01]  /*7940*/  IMAD.WIDE.U32 R132, R132, 0x10000, RZ ;  /* 0x0001000084847825 */ /* 0x000fe200078e00ff */
[----:B------:R-:W-:Y:S02]  /*7950*/  IADD3 R68, P0, R237, UR16, RZ ;  /* 0x00000010ed447c10 */ /* 0x000fe4000ff1e0ff */
[----:B------:R-:W-:Y:S01]  /*7960*/  LOP3.LUT R229, R232, 0xff, R153, 0xf8, !PT ;  /* 0x000000ffe8e57812 */ /* 0x000fe200078ef899 */
[----:B------:R-:W-:Y:S01]  /*7970*/  IMAD.WIDE.U32 R70, R70, 0x100, RZ ;  /* 0x0000010046467825 */ /* 0x000fe200078e00ff */
[----:B------:R-:W-:Y:S02]  /*7980*/  IADD3.X R69, R235, UR17, RZ, P0, !PT ;  /* 0x00000011eb457c10 */ /* 0x000fe400087fe4ff */
[----:B------:R-:W-:-:S02]  /*7990*/  LOP3.LUT R133, R133, R229, R231, 0xfe, !PT ;  /* 0x000000e585857212 */ /* 0x000fc400078efee7 */
[----:B------:R-:W-:Y:S02]  /*79a0*/  LOP3.LUT R70, R70, R230, R132, 0xfe, !PT ;  /* 0x000000e646467212 */ /* 0x000fe400078efe84 */
[----:B------:R-:W-:Y:S02]  /*79b0*/  LOP3.LUT R71, R133, R71, RZ, 0xfc, !PT ;  /* 0x0000004785477212 */ /* 0x000fe400078efcff */
[----:B------:R-:W-:-:S05]  /*79c0*/  LOP3.LUT R70, R70, 0xff, R157, 0xf8, !PT ;  /* 0x000000ff46467812 */ /* 0x000fca00078ef89d */
[----:B------:R1:W-:Y:S02]  /*79d0*/  STG.E.64 desc[UR4][R68.64], R70 ;  /* 0x0000004644007986 */ /* 0x0003e4000c101b04 */
.L_x_3471:
[----:B------:R-:W-:-:S07]  /*79e0*/  VIADD R229, R227, 0x20 ;  /* 0x00000020e3e57836 */ /* 0x000fce0000000000 */
.L_x_3342:
[----:B------:R-:W-:Y:S05]  /*79f0*/  BSYNC B1 ;  /* 0x0000000000017941 */ /* 0x000fea0003800000 */
.L_x_3341:
[----:B------:R-:W-:Y:S01]  /*7a00*/  LOP3.LUT P0, RZ, R7, 0x1000, RZ, 0xc0, !PT ;  /* 0x0000100007ff7812 */ /* 0x000fe2000780c0ff */
[----:B------:R-:W-:-:S12]  /*7a10*/  BSSY B1, `(.L_x_3472) ;  /* 0x00005dd000017945 */ /* 0x000fd80003800000 */
[----:B------:R-:W-:Y:S05]  /*7a20*/  @!P0 BRA `(.L_x_3473) ;  /* 0x0000005c006c8947 */ /* 0x000fea0003800000 */
[----:B0-----:R-:W0:Y:S01]  /*7a30*/  LDC.64 R132, c[0x0][0x228] ;  /* 0x00008a00ff847b82 */ /* 0x001e220000000a00 */
[----:B------:R-:W-:-:S04]  /*7a40*/  ISETP.NE.U32.AND P0, PT, RZ, UR10, PT ;  /* 0x0000000aff007c0c */ /* 0x000fc8000bf05070 */
[----:B------:R-:W-:-:S03]  /*7a50*/  ISETP.NE.AND.EX P0, PT, RZ, UR11, PT, P0 ;  /* 0x0000000bff007c0c */ /* 0x000fc6000bf05300 */
[----:B-1----:R-:W1:Y:S10]  /*7a60*/  LDC.64 R68, c[0x0][0x220] ;  /* 0x00008800ff447b82 */ /* 0x002e740000000a00 */
        /* <DEDUP_REMOVED lines=22> */
.L_x_3475:
[----:B------:R-:W-:-:S07]  /*7bd0*/  IMAD.MOV.U32 R168, RZ, RZ, R164 ;  /* 0x000000ffffa87224 */ /* 0x000fce00078e00a4 */
.L_x_3476:
[----:B------:R-:W-:Y:S05]  /*7be0*/  BSYNC B2 ;  /* 0x0000000000027941 */ /* 0x000fea0003800000 */
.L_x_3474:
        /* <DEDUP_REMOVED lines=16> */
.L_x_3480:
[----:B------:R-:W-:Y:S05]  /*7cf0*/  BSYNC B3 ;  /* 0x0000000000037941 */ /* 0x000fea0003800000 */
.L_x_3479:
        /* <DEDUP_REMOVED lines=41> */
[----:B------:R-:W-:Y:S02]  /*7f90*/  LOP3.LUT R159, R231, UR35, R232, 0x96, !PT ;  /* 0x00000023e79f7c12 */ /* 0x000fe4000f8e96e8 */
[----:B------:R-:W-:-:S07]  /*7fa0*/  MOV R162, R230 ;  /* 0x000000e600a27202 */ /* 0x000fce0000000f00 */
.L_x_3478:
[----:B------:R-:W-:Y:S05]  /*7fb0*/  BSYNC B2 ;  /* 0x0000000000027941 */ /* 0x000fea0003800000 */
.L_x_3477:
[----:B------:R-:W0:Y:S01]  /*7fc0*/  LDC R231, c[0x0][0x294] ;  /* 0x0000a500ffe77b82 */ /* 0x000e220000000800 */
[----:B------:R-:W-:Y:S01]  /*7fd0*/  I2FP.F32.U32 R161, R168 ;  /* 0x000000a800a17245 */ /* 0x000fe20000201000 */
[----:B------:R-:W-:Y:S01]  /*7fe0*/  IMAD.MOV.U32 R232, RZ, RZ, 0x2f800000 ;  /* 0x2f800000ffe87424 */ /* 0x000fe200078e00ff */
[----:B------:R-:W-:Y:S02]  /*7ff0*/  ISETP.NE.U32.AND P2, PT, R132, RZ, PT ;  /* 0x000000ff8400720c */ /* 0x000fe40003f45070 */
[C---:B-----5:R-:W-:Y:S01]  /*8000*/  SHF.L.U32 R165, R68.reuse, 0x10, RZ ;  /* 0x0000001044a57819 */ /* 0x060fe200000006ff */
[----:B------:R-:W-:Y:S01]  /*8010*/  FFMA.FTZ R168, R161, R232, 1.1641532182693481445e-10 ;  /* 0x2f000000a1a87423 */ /* 0x000fe200000100e8 */
[----:B------:R-:W-:Y:S01]  /*8020*/  ISETP.NE.AND.EX P2, PT, R133, RZ, PT, P2 ;  /* 0x000000ff8500720c */ /* 0x000fe20003f45320 */
[----:B------:R-:W1:Y:S01]  /*8030*/  LDC R230, c[0x0][0x298] ;  /* 0x0000a600ffe67b82 */ /* 0x000e620000000800 */
[----:B------:R-:W-:Y:S02]  /*8040*/  LOP3.LUT R7, R7, 0xffffffef, RZ, 0xc0, !PT ;  /* 0xffffffef07077812 */ /* 0x000fe400078ec0ff */
[----:B------:R-:W-:-:S02]  /*8050*/  PRMT R68, R68, 0x7632, R68 ;  /* 0x0000763244447816 */ /* 0x000fc40000000044 */
        /* <DEDUP_REMOVED lines=11> */
.L_x_3481:
        /* <DEDUP_REMOVED lines=12> */
.L_x_3484:
[----:B------:R-:W-:-:S07]  /*81d0*/  IMAD.MOV.U32 R157, RZ, RZ, R164 ;  /* 0x000000ffff9d7224 */ /* 0x000fce00078e00a4 */
.L_x_3485:
[----:B------:R-:W-:Y:S05]  /*81e0*/  BSYNC B2 ;  /* 0x0000000000027941 */ /* 0x000fea0003800000 */
.L_x_3483:
        /* <DEDUP_REMOVED lines=16> */
.L_x_3489:
[----:B------:R-:W-:Y:S05]  /*82f0*/  BSYNC B3 ;  /* 0x0000000000037941 */ /* 0x000fea0003800000 */
.L_x_3488:
        /* <DEDUP_REMOVED lines=44> */
.L_x_3487:
[----:B------:R-:W-:Y:S05]  /*85c0*/  BSYNC B2 ;  /* 0x0000000000027941 */ /* 0x000fea0003800000 */
.L_x_3486:
[----:B------:R-:W-:Y:S01]  /*85d0*/  I2FP.F32.U32 R133, R157 ;  /* 0x0000009d00857245 */ /* 0x000fe20000201000 */
[----:B------:R-:W-:Y:S02]  /*85e0*/  IMAD.U32 R157, R60, 0x10000, RZ ;  /* 0x000100003c9d7824 */ /* 0x000fe400078e00ff */
[----:B------:R-:W-:Y:S02]  /*85f0*/  @P0 IMAD.U32 R184, R64, 0x10000, RZ ;  /* 0x0001000040b80824 */ /* 0x000fe400078e00ff */
[----:B------:R-:W-:Y:S01]  /*8600*/  FFMA.FTZ R168, R133, R232, 1.1641532182693481445e-10 ;  /* 0x2f00000085a87423 */ /* 0x000fe200000100e8 */
[----:B------:R-:W-:-:S04]  /*8610*/  FMUL.FTZ R157, R157, R230 ;  /* 0x000000e69d9d7220 */ /* 0x000fc80000410000 */
[----:B------:R-:W-:-:S04]  /*8620*/  FSETP.GTU.FTZ.AND P3, PT, R168, R231, PT ;  /* 0x000000e7a800720b */ /* 0x000fc80003f7c000 */
[----:B------:R-:W-:Y:S02]  /*8630*/  FSEL R168, R157, RZ, !P3 ;  /* 0x000000ff9da87208 */ /* 0x000fe40005800000 */
[----:B------:R-:W-:-:S03]  /*8640*/  SEL R157, RZ, 0x1, P3 ;  /* 0x00000001ff9d7807 */ /* 0x000fc60001800000 */
[----:B------:R-:W-:-:S04]  /*8650*/  FADD.FTZ R165, R168, R165 ;  /* 0x000000a5a8a57221 */ /* 0x000fc80000010000 */
[----:B------:R-:W-:-:S07]  /*8660*/  @P0 FADD.FTZ R165, R184, R165 ;  /* 0x000000a5b8a50221 */ /* 0x000fce0000010000 */
.L_x_3482:
        /* <DEDUP_REMOVED lines=12> */
.L_x_3491:
[----:B------:R-:W-:-:S07]  /*8730*/  IMAD.MOV.U32 R161, RZ, RZ, R164 ;  /* 0x000000ffffa17224 */ /* 0x000fce00078e00a4 */
.L_x_3492:
[----:B------:R-:W-:Y:S05]  /*8740*/  BSYNC B2 ;  /* 0x0000000000027941 */ /* 0x000fea0003800000 */
.L_x_3490:
        /* <DEDUP_REMOVED lines=16> */
.L_x_3496:
[----:B------:R-:W-:Y:S05]  /*8850*/  BSYNC B3 ;  /* 0x0000000000037941 */ /* 0x000fea0003800000 */
.L_x_3495:
        /* <DEDUP_REMOVED lines=44> */
.L_x_3494:
[----:B------:R-:W-:Y:S05]  /*8b20*/  BSYNC B2 ;  /* 0x0000000000027941 */ /* 0x000fea0003800000 */
.L_x_3493:
        /* <DEDUP_REMOVED lines=16> */
.L_x_3497:
        /* <DEDUP_REMOVED lines=12> */
.L_x_3500:
[----:B------:R-:W-:-:S07]  /*8cf0*/  IMAD.MOV.U32 R68, RZ, RZ, R164 ;  /* 0x000000ffff447224 */ /* 0x000fce00078e00a4 */
.L_x_3501:
[----:B------:R-:W-:Y:S05]  /*8d00*/  BSYNC B2 ;  /* 0x0000000000027941 */ /* 0x000fea0003800000 */
.L_x_3499:
        /* <DEDUP_REMOVED lines=16> */
.L_x_3505:
[----:B------:R-:W-:Y:S05]  /*8e10*/  BSYNC B3 ;  /* 0x0000000000037941 */ /* 0x000fea0003800000 */
.L_x_3504:
        /* <DEDUP_REMOVED lines=44> */
.L_x_3503:
[----:B------:R-:W-:Y:S05]  /*90e0*/  BSYNC B2 ;  /* 0x0000000000027941 */ /* 0x000fea0003800000 */
.L_x_3502:
[----:B------:R-:W-:Y:S02]  /*90f0*/  I2FP.F32.U32 R133, R68 ;  /* 0x0000004400857245 */ /* 0x000fe40000201000 */
[----:B------:R-:W-:-:S05]  /*9100*/  PRMT R68, R60, 0x7632, R68 ;  /* 0x000076323c447816 */ /* 0x000fca0000000044 */
[----:B------:R-:W-:Y:S02]  /*9110*/  IMAD.U32 R161, R68, 0x10000, RZ ;  /* 0x0001000044a17824 */ /* 0x000fe400078e00ff */
[----:B------:R-:W-:Y:S02]  /*9120*/  FFMA.FTZ R68, R133, R232, 1.1641532182693481445e-10 ;  /* 0x2f00000085447423 */ /* 0x000fe400000100e8 */
[----:B------:R-:W-:-:S03]  /*9130*/  FMUL.FTZ R161, R161, R230 ;  /* 0x000000e6a1a17220 */ /* 0x000fc60000410000 */
[----:B------:R-:W-:Y:S02]  /*9140*/  FSETP.GTU.FTZ.AND P3, PT, R68, R231, PT ;  /* 0x000000e74400720b */ /* 0x000fe40003f7c000 */
[----:B------:R-:W-:Y:S02]  /*9150*/  @P0 PRMT R68, R64, 0x7632, R68 ;  /* 0x0000763240440816 */ /* 0x000fe40000000044 */
[----:B------:R-:W-:Y:S02]  /*9160*/  FSEL R161, R161, RZ, !P3 ;  /* 0x000000ffa1a17208 */ /* 0x000fe40005800000 */
[----:B------:R-:W-:Y:S01]  /*9170*/  SEL R156, RZ, 0x1, P3 ;  /* 0x00000001ff9c7807 */ /* 0x000fe20001800000 */
[----:B------:R-:W-:Y:S02]  /*9180*/  @P0 IMAD.U32 R133, R68, 0x10000, RZ ;  /* 0x0001000044850824 */ /* 0x000fe400078e00ff */
[----:B------:R-:W-:-:S04]  /*9190*/  FADD.FTZ R168, R161, R168 ;  /* 0x000000a8a1a87221 */ /* 0x000fc80000010000 */
[----:B------:R-:W-:-:S07]  /*91a0*/  @P0 FADD.FTZ R168, R133, R168 ;  /* 0x000000a885a80221 */ /* 0x000fce0000010000 */
.L_x_3498:
        /* <DEDUP_REMOVED lines=12> */
.L_x_3507:
[----:B------:R-:W-:-:S07]  /*9270*/  IMAD.MOV.U32 R68, RZ, RZ, R164 ;  /* 0x000000ffff447224 */ /* 0x000fce00078e00a4 */
.L_x_3508:
[----:B------:R-:W-:Y:S05]  /*9280*/  BSYNC B2 ;  /* 0x0000000000027941 */ /* 0x000fea0003800000 */
.L_x_3506:
        /* <DEDUP_REMOVED lines=16> */
.L_x_3512:
[----:B------:R-:W-:Y:S05]  /*9390*/  BSYNC B3 ;  /* 0x0000000000037941 */ /* 0x000fea0003800000 */
.L_x_3511:
        /* <DEDUP_REMOVED lines=44> */
.L_x_3510:
[----:B------:R-:W-:Y:S05]  /*9660*/  BSYNC B2 ;  /* 0x0000000000027941 */ /* 0x000fea0003800000 */
.L_x_3509:
        /* <DEDUP_REMOVED lines=16> */
.L_x_3513:
        /* <DEDUP_REMOVED lines=12> */
.L_x_3516:
[----:B------:R-:W-:-:S07]  /*9830*/  IMAD.MOV.U32 R155, RZ, RZ, R164 ;  /* 0x000000ffff9b7224 */ /* 0x000fce00078e00a4 */
.L_x_3517:
[----:B------:R-:W-:Y:S05]  /*9840*/  BSYNC B2 ;  /* 0x0000000000027941 */ /* 0x000fea0003800000 */
.L_x_3515:
        /* <DEDUP_REMOVED lines=16> */
.L_x_3521:
[----:B------:R-:W-:Y:S05]  /*9950*/  BSYNC B3 ;  /* 0x0000000000037941 */ /* 0x000fea0003800000 */
.L_x_3520:
        /* <DEDUP_REMOVED lines=44> */
.L_x_3519:
[----:B------:R-:W-:Y:S05]  /*9c20*/  BSYNC B2 ;  /* 0x0000000000027941 */ /* 0x000fea0003800000 */
.L_x_3518:
        /* <DEDUP_REMOVED lines=10> */
.L_x_3514:
        /* <DEDUP_REMOVED lines=12> */
.L_x_3523:
[----:B------:R-:W-:-:S07]  /*9d90*/  IMAD.MOV.U32 R184, RZ, RZ, R164 ;  /* 0x000000ffffb87224 */ /* 0x000fce00078e00a4 */
.L_x_3524:
[----:B------:R-:W-:Y:S05]  /*9da0*/  BSYNC B2 ;  /* 0x0000000000027941 */ /* 0x000fea0003800000 */
.L_x_3522:
        /* <DEDUP_REMOVED lines=16> */
.L_x_3528:
[----:B------:R-:W-:Y:S05]  /*9eb0*/  BSYNC B3 ;  /* 0x0000000000037941 */ /* 0x000fea0003800000 */
.L_x_3527:
        /* <DEDUP_REMOVED lines=44> */
.L_x_3526:
[----:B------:R-:W-:Y:S05]  /*a180*/  BSYNC B2 ;  /* 0x0000000000027941 */ /* 0x000fea0003800000 */
.L_x_3525:
        /* <DEDUP_REMOVED lines=16> */
.L_x_3529:
        /* <DEDUP_REMOVED lines=12> */
.L_x_3532:
[----:B------:R-:W-:-:S07]  /*a350*/  IMAD.MOV.U32 R154, RZ, RZ, R164 ;  /* 0x000000ffff9a7224 */ /* 0x000fce00078e00a4 */
.L_x_3533:
[----:B------:R-:W-:Y:S05]  /*a360*/  BSYNC B2 ;  /* 0x0000000000027941 */ /* 0x000fea0003800000 */
.L_x_3531:
        /* <DEDUP_REMOVED lines=16> */
.L_x_3537:
[----:B------:R-:W-:Y:S05]  /*a470*/  BSYNC B3 ;  /* 0x0000000000037941 */ /* 0x000fea0003800000 */
.L_x_3536:
        /* <DEDUP_REMOVED lines=44> */
.L_x_3535:
[----:B------:R-:W-:Y:S05]  /*a740*/  BSYNC B2 ;  /* 0x0000000000027941 */ /* 0x000fea0003800000 */
.L_x_3534:
        /* <DEDUP_REMOVED lines=12> */
.L_x_3530:
        /* <DEDUP_REMOVED lines=12> */
.L_x_3539:
[----:B------:R-:W-:-:S07]  /*a8d0*/  IMAD.MOV.U32 R161, RZ, RZ, R164 ;  /* 0x000000ffffa17224 */ /* 0x000fce00078e00a4 */
.L_x_3540:
[----:B------:R-:W-:Y:S05]  /*a8e0*/  BSYNC B2 ;  /* 0x0000000000027941 */ /* 0x000fea0003800000 */
.L_x_3538:
        /* <DEDUP_REMOVED lines=16> */
.L_x_3544:
[----:B------:R-:W-:Y:S05]  /*a9f0*/  BSYNC B3 ;  /* 0x0000000000037941 */ /* 0x000fea0003800000 */
.L_x_3543:
        /* <DEDUP_REMOVED lines=44> */
.L_x_3542:
[----:B------:R-:W-:Y:S05]  /*acc0*/  BSYNC B2 ;  /* 0x0000000000027941 */ /* 0x000fea0003800000 */
.L_x_3541:
        /* <DEDUP_REMOVED lines=16> */
.L_x_3545:
        /* <DEDUP_REMOVED lines=12> */
.L_x_3548:
[----:B------:R-:W-:-:S07]  /*ae90*/  IMAD.MOV.U32 R153, RZ, RZ, R164 ;  /* 0x000000ffff997224 */ /* 0x000fce00078e00a4 */
.L_x_3549:
[----:B------:R-:W-:Y:S05]  /*aea0*/  BSYNC B2 ;  /* 0x0000000000027941 */ /* 0x000fea0003800000 */
.L_x_3547:
        /* <DEDUP_REMOVED lines=16> */
.L_x_3553:
[----:B------:R-:W-:Y:S05]  /*afb0*/  BSYNC B3 ;  /* 0x0000000000037941 */ /* 0x000fea0003800000 */
.L_x_3552:
        /* <DEDUP_REMOVED lines=44> */
.L_x_3551:
[----:B------:R-:W-:Y:S05]  /*b280*/  BSYNC B2 ;  /* 0x0000000000027941 */ /* 0x000fea0003800000 */
.L_x_3550:
        /* <DEDUP_REMOVED lines=10> */
.L_x_3546:
        /* <DEDUP_REMOVED lines=12> */
.L_x_3555:
[----:B------:R-:W-:-:S07]  /*b3f0*/  IMAD.MOV.U32 R161, RZ, RZ, R164 ;  /* 0x000000ffffa17224 */ /* 0x000fce00078e00a4 */
.L_x_3556:
[----:B------:R-:W-:Y:S05]  /*b400*/  BSYNC B2 ;  /* 0x0000000000027941 */ /* 0x000fea0003800000 */
.L_x_3554:
        /* <DEDUP_REMOVED lines=16> */
.L_x_3560:
[----:B------:R-:W-:Y:S05]  /*b510*/  BSYNC B3 ;  /* 0x0000000000037941 */ /* 0x000fea0003800000 */
.L_x_3559:
        /* <DEDUP_REMOVED lines=44> */
.L_x_3558:
[----:B------:R-:W-:Y:S05]  /*b7e0*/  BSYNC B2 ;  /* 0x0000000000027941 */ /* 0x000fea0003800000 */
.L_x_3557:
        /* <DEDUP_REMOVED lines=14> */
.L_x_3561:
        /* <DEDUP_REMOVED lines=12> */
.L_x_3564:
[----:B------:R-:W-:-:S07]  /*b990*/  IMAD.MOV.U32 R70, RZ, RZ, R164 ;  /* 0x000000ffff467224 */ /* 0x000fce00078e00a4 */
.L_x_3565:
[----:B------:R-:W-:Y:S05]  /*b9a0*/  BSYNC B2 ;  /* 0x0000000000027941 */ /* 0x000fea0003800000 */
.L_x_3563:
        /* <DEDUP_REMOVED lines=16> */
.L_x_3569:
[----:B------:R-:W-:Y:S05]  /*bab0*/  BSYNC B3 ;  /* 0x0000000000037941 */ /* 0x000fea0003800000 */
.L_x_3568:
        /* <DEDUP_REMOVED lines=44> */
.L_x_3567:
[----:B------:R-:W-:Y:S05]  /*bd80*/  BSYNC B2 ;  /* 0x0000000000027941 */ /* 0x000fea0003800000 */
.L_x_3566:
[----:B------:R-:W-:Y:S02]  /*bd90*/  I2FP.F32.U32 R69, R70 ;  /* 0x0000004600457245 */ /* 0x000fe40000201000 */
[----:B------:R-:W-:-:S05]  /*bda0*/  PRMT R70, R62, 0x7632, R70 ;  /* 0x000076323e467816 */ /* 0x000fca0000000046 */
        /* <DEDUP_REMOVED lines=10> */
.L_x_3562:
        /* <DEDUP_REMOVED lines=12> */
.L_x_3571:
[----:B------:R-:W-:-:S07]  /*bf10*/  IMAD.MOV.U32 R70, RZ, RZ, R164 ;  /* 0x000000ffff467224 */ /* 0x000fce00078e00a4 */
.L_x_3572:
[----:B------:R-:W-:Y:S05]  /*bf20*/  BSYNC B2 ;  /* 0x0000000000027941 */ /* 0x000fea0003800000 */
.L_x_3570:
        /* <DEDUP_REMOVED lines=16> */
.L_x_3576:
[----:B------:R-:W-:Y:S05]  /*c030*/  BSYNC B3 ;  /* 0x0000000000037941 */ /* 0x000fea0003800000 */
.L_x_3575:
        /* <DEDUP_REMOVED lines=44> */
.L_x_3574:
[----:B------:R-:W-:Y:S05]  /*c300*/  BSYNC B2 ;  /* 0x0000000000027941 */ /* 0x000fea0003800000 */
.L_x_3573:
        /* <DEDUP_REMOVED lines=14> */
.L_x_3577:
        /* <DEDUP_REMOVED lines=12> */
.L_x_3580:
[----:B------:R-:W-:-:S07]  /*c4b0*/  IMAD.MOV.U32 R151, RZ, RZ, R164 ;  /* 0x000000ffff977224 */ /* 0x000fce00078e00a4 */
.L_x_3581:
[----:B------:R-:W-:Y:S05]  /*c4c0*/  BSYNC B2 ;  /* 0x0000000000027941 */ /* 0x000fea0003800000 */
.L_x_3579:
        /* <DEDUP_REMOVED lines=16> */
.L_x_3585:
[----:B------:R-:W-:Y:S05]  /*c5d0*/  BSYNC B3 ;  /* 0x0000000000037941 */ /* 0x000fea0003800000 */
.L_x_3584:
        /* <DEDUP_REMOVED lines=44> */
.L_x_3583:
[----:B------:R-:W-:Y:S05]  /*c8a0*/  BSYNC B2 ;  /* 0x0000000000027941 */ /* 0x000fea0003800000 */
.L_x_3582:
        /* <DEDUP_REMOVED lines=10> */
.L_x_3578:
        /* <DEDUP_REMOVED lines=12> */
.L_x_3587:
[----:B------:R-:W-:-:S07]  /*ca10*/  IMAD.MOV.U32 R216, RZ, RZ, R164 ;  /* 0x000000ffffd87224 */ /* 0x000fce00078e00a4 */
.L_x_3588:
[----:B------:R-:W-:Y:S05]  /*ca20*/  BSYNC B2 ;  /* 0x0000000000027941 */ /* 0x000fea0003800000 */
.L_x_3586:
        /* <DEDUP_REMOVED lines=16> */
.L_x_3592:
[----:B------:R-:W-:Y:S05]  /*cb30*/  BSYNC B3 ;  /* 0x0000000000037941 */ /* 0x000fea0003800000 */
.L_x_3591:
        /* <DEDUP_REMOVED lines=44> */
.L_x_3590:
[----:B------:R-:W-:Y:S05]  /*ce00*/  BSYNC B2 ;  /* 0x0000000000027941 */ /* 0x000fea0003800000 */
.L_x_3589:
        /* <DEDUP_REMOVED lines=14> */
.L_x_3593:
        /* <DEDUP_REMOVED lines=12> */
.L_x_3596:
[----:B------:R-:W-:-:S07]  /*cfb0*/  IMAD.MOV.U32 R150, RZ, RZ, R164 ;  /* 0x000000ffff967224 */ /* 0x000fce00078e00a4 */
.L_x_3597:
[----:B------:R-:W-:Y:S05]  /*cfc0*/  BSYNC B2 ;  /* 0x0000000000027941 */ /* 0x000fea0003800000 */
.L_x_3595:
        /* <DEDUP_REMOVED lines=16> */
.L_x_3601:
[----:B------:R-:W-:Y:S05]  /*d0d0*/  BSYNC B3 ;  /* 0x0000000000037941 */ /* 0x000fea0003800000 */
.L_x_3600:
        /* <DEDUP_REMOVED lines=44> */
.L_x_3599:
[----:B------:R-:W-:Y:S05]  /*d3a0*/  BSYNC B2 ;  /* 0x0000000000027941 */ /* 0x000fea0003800000 */
.L_x_3598:
[----:B------:R-:W-:Y:S02]  /*d3b0*/  I2FP.F32.U32 R69, R150 ;  /* 0x0000009600457245 */ /* 0x000fe40000201000 */
[----:B------:R-:W-:-:S03]  /*d3c0*/  PRMT R68, R63, 0x7632, R68 ;  /* 0x000076323f447816 */ /* 0x000fc60000000044 */
[----:B------:R-:W-:Y:S02]  /*d3d0*/  FFMA.FTZ R232, R69, R232, 1.1641532182693481445e-10 ;  /* 0x2f00000045e87423 */ /* 0x000fe400000100e8 */
[----:B------:R-:W-:Y:S01]  /*d3e0*/  IMAD.U32 R71, R68, 0x10000, RZ ;  /* 0x0001000044477824 */ /* 0x000fe200078e00ff */
[----:B------:R-:W-:Y:S02]  /*d3f0*/  @P0 PRMT R68, R67, 0x7632, R68 ;  /* 0x0000763243440816 */ /* 0x000fe40000000044 */
[----:B------:R-:W-:Y:S01]  /*d400*/  FSETP.GTU.FTZ.AND P2, PT, R232, R231, PT ;  /* 0x000000e7e800720b */ /* 0x000fe20003f5c000 */
[----:B------:R-:W-:Y:S02]  /*d410*/  FMUL.FTZ R71, R71, R230 ;  /* 0x000000e647477220 */ /* 0x000fe40000410000 */
[----:B------:R-:W-:Y:S01]  /*d420*/  @P0 IMAD.U32 R69, R68, 0x10000, RZ ;  /* 0x0001000044450824 */ /* 0x000fe200078e00ff */
[----:B------:R-:W-:Y:S02]  /*d430*/  SEL R150, RZ, 0x1, P2 ;  /* 0x00000001ff967807 */ /* 0x000fe40001000000 */
[----:B------:R-:W-:-:S05]  /*d440*/  FSEL R71, R71, RZ, !P2 ;  /* 0x000000ff47477208 */ /* 0x000fca0005000000 */
[----:B------:R-:W-:-:S04]  /*d450*/  FADD.FTZ R216, R71, R216 ;  /* 0x000000d847d87221 */ /* 0x000fc80000010000 */
[----:B------:R-:W-:-:S07]  /*d460*/  @P0 FADD.FTZ R216, R69, R216 ;  /* 0x000000d845d80221 */ /* 0x000fce0000010000 */
.L_x_3594:
[----:B------:R-:W-:Y:S02]  /*d470*/  SEL R71, RZ, 0x1000000, P5 ;  /* 0x01000000ff477807 */ /* 0x000fe40002800000 */
[C---:B------:R-:W-:Y:S02]  /*d480*/  LOP3.LUT P6, RZ, R7.reuse, 0x4, RZ, 0xc0, !PT ;  /* 0x0000000407ff7812 */ /* 0x040fe400078cc0ff */
[C---:B------:R-:W-:Y:S02]  /*d490*/  LOP3.LUT P2, RZ, R7.reuse, 0x8, RZ, 0xc0, !PT ;  /* 0x0000000807ff7812 */ /* 0x040fe4000784c0ff */
[----:B------:R-:W-:Y:S02]  /*d4a0*/  LOP3.LUT P5, RZ, R7, 0x2, RZ, 0xc0, !PT ;  /* 0x0000000207ff7812 */ /* 0x000fe400078ac0ff */
[----:B------:R-:W-:Y:S02]  /*d4b0*/  SEL R69, RZ, 0x10000, P4 ;  /* 0x00010000ff457807 */ /* 0x000fe40002000000 */
[----:B------:R-:W-:-:S02]  /*d4c0*/  SEL R234, RZ, 0x100, P3 ;  /* 0x00000100ffea7807 */ /* 0x000fc40001800000 */
[----:B------:R-:W-:Y:S02]  /*d4d0*/  SEL R70, RZ, 0x1, P5 ;  /* 0x00000001ff467807 */ /* 0x000fe40002800000 */
[----:B------:R-:W-:Y:S02]  /*d4e0*/  SEL R68, RZ, 0x1, P6 ;  /* 0x00000001ff447807 */ /* 0x000fe40003000000 */
[----:B------:R-:W-:Y:S02]  /*d4f0*/  SEL R230, RZ, 0x1, P2 ;  /* 0x00000001ffe67807 */ /* 0x000fe40001000000 */
[C---:B------:R-:W-:Y:S02]  /*d500*/  LOP3.LUT P0, RZ, R7.reuse, 0x10, RZ, 0xc0, !PT ;  /* 0x0000001007ff7812 */ /* 0x040fe4000780c0ff */
[----:B------:R-:W-:Y:S01]  /*d510*/  LOP3.LUT P4, RZ, R7, 0x1, RZ, 0xc0, !PT ;  /* 0x0000000107ff7812 */ /* 0x000fe2000788c0ff */
[----:B------:R-:W-:Y:S01]  /*d520*/  IMAD.WIDE.U32 R230, R230, 0x100, RZ ;  /* 0x00000100e6e67825 */ /* 0x000fe200078e00ff */
[----:B------:R-:W-:-:S02]  /*d530*/  LOP3.LUT R234, R234, R71, R69, 0xfe, !PT ;  /* 0x00000047eaea7212 */ /* 0x000fc400078efe45 */
[----:B------:R-:W-:Y:S01]  /*d540*/  SEL R237, RZ, 0x1, P4 ;  /* 0x00000001ffed7807 */ /* 0x000fe20002000000 */
[----:B------:R-:W-:Y:S01]  /*d550*/  IMAD.WIDE.U32 R70, R70, 0x1000000, RZ ;  /* 0x0100000046467825 */ /* 0x000fe200078e00ff */
[----:B------:R-:W-:Y:S02]  /*d560*/  SEL R235, RZ, 0x1, P0 ;  /* 0x00000001ffeb7807 */ /* 0x000fe40000000000 */
[C---:B------:R-:W-:Y:S01]  /*d570*/  LEA R232, P0, R229.reuse, UR12, 0x4 ;  /* 0x0000000ce5e87c11 */ /* 0x040fe2000f8020ff */
[----:B------:R-:W-:Y:S01]  /*d580*/  IMAD.WIDE.U32 R68, R68, 0x10000, RZ ;  /* 0x0001000044447825 */ /* 0x000fe200078e00ff */
[----:B------:R-:W-:Y:S02]  /*d590*/  SHF.L.U32 R238, R229, 0x3, RZ ;  /* 0x00000003e5ee7819 */ /* 0x000fe400000006ff */
[----:B------:R-:W-:Y:S02]  /*d5a0*/  LOP3.LUT R71, R71, R234, R237, 0xfe, !PT ;  /* 0x000000ea47477212 */ /* 0x000fe400078efeed */
[----:B------:R-:W-:-:S02]  /*d5b0*/  LOP3.LUT R70, R230, R70, R68, 0xfe, !PT ;  /* 0x00000046e6467212 */ /* 0x000fc400078efe44 */
[C---:B------:R-:W-:Y:S02]  /*d5c0*/  LEA.HI.X R233, R229.reuse, UR13, RZ, 0x4, P0 ;  /* 0x0000000de5e97c11 */ /* 0x040fe400080f24ff */
[----:B------:R-:W-:Y:S02]  /*d5d0*/  SHF.L.U64.HI R236, R229, 0x3, RZ ;  /* 0x00000003e5ec7819 */ /* 0x000fe400000102ff */
[----:B------:R-:W-:Y:S02]  /*d5e0*/  IADD3 R132, P0, R238, UR14, RZ ;  /* 0x0000000eee847c10 */ /* 0x000fe4000ff1e0ff */
[----:B------:R-:W-:Y:S02]  /*d5f0*/  LOP3.LUT R231, R231, R71, R69, 0xfe, !PT ;  /* 0x00000047e7e77212 */ /* 0x000fe400078efe45 */
[----:B------:R-:W-:Y:S02]  /*d600*/  LOP3.LUT R230, R70, R235, RZ, 0xfc, !PT ;  /* 0x000000eb46e67212 */ /* 0x000fe400078efcff */
[----:B------:R-:W-:-:S02]  /*d610*/  F2FP.BF16.F32.PACK_AB R71, R216, R213 ;  /* 0x000000d5d847723e */ /* 0x000fc400000010ff */
[----:B------:R-:W-:Y:S02]  /*d620*/  F2FP.BF16.F32.PACK_AB R70, R200, R197 ;  /* 0x000000c5c846723e */ /* 0x000fe400000010ff */
[----:B------:R-:W-:Y:S02]  /*d630*/  F2FP.BF16.F32.PACK_AB R69, R184, R181 ;  /* 0x000000b5b845723e */ /* 0x000fe400000010ff */
[----:B------:R-:W-:Y:S02]  /*d640*/  F2FP.BF16.F32.PACK_AB R68, R168, R165 ;  /* 0x000000a5a844723e */ /* 0x000fe400000010ff */
[----:B------:R-:W-:-:S03]  /*d650*/  IADD3.X R133, R236, UR15, RZ, P0, !PT ;  /* 0x0000000fec857c10 */ /* 0x000fc600087fe4ff */
[----:B------:R0:W-:Y:S04]  /*d660*/  STG.E.128 desc[UR4][R232.64], R68 ;  /* 0x00000044e8007986 */ /* 0x0001e8000c101d04 */
        /* <DEDUP_REMOVED lines=10> */
[----:B------:R-:W-:-:S02]  /*d710*/  LOP3.LUT R69, R156, 0xff, RZ, 0xc0, !PT ;  /* 0x000000ff9c457812 */ /* 0x000fc400078ec0ff */
[----:B------:R-:W-:Y:S01]  /*d720*/  LOP3.LUT R232, R68, 0xff00, R71, 0xf8, !PT ;  /* 0x0000ff0044e87812 */ /* 0x000fe200078ef847 */
[----:B------:R-:W-:Y:S01]  /*d730*/  IMAD.WIDE.U32 R70, R70, 0x10000, RZ ;  /* 0x0001000046467825 */ /* 0x000fe200078e00ff */
[----:B------:R-:W-:Y:S02]  /*d740*/  IADD3 R230, P0, R238, UR16, RZ ;  /* 0x00000010eee67c10 */ /* 0x000fe4000ff1e0ff */
[----:B------:R-:W-:Y:S01]  /*d750*/  LOP3.LUT R233, R232, 0xff, R153, 0xf8, !PT ;  /* 0x000000ffe8e97812 */ /* 0x000fe200078ef899 */
[----:B------:R-:W-:Y:S01]  /*d760*/  IMAD.WIDE.U32 R68, R69, 0x100, RZ ;  /* 0x0000010045447825 */ /* 0x000fe200078e00ff */
[----:B------:R-:W-:Y:S02]  /*d770*/  IADD3.X R231, R236, UR17, RZ, P0, !PT ;  /* 0x00000011ece77c10 */ /* 0x000fe400087fe4ff */
[----:B------:R-:W-:Y:S02]  /*d780*/  LOP3.LUT R233, R71, R233, R133, 0xfe, !PT ;  /* 0x000000e947e97212 */ /* 0x000fe400078efe85 */
[----:B------:R-:W-:-:S02]  /*d790*/  LOP3.LUT R68, R68, R132, R70, 0xfe, !PT ;  /* 0x0000008444447212 */ /* 0x000fc400078efe46 */
[----:B------:R-:W-:Y:S02]  /*d7a0*/  LOP3.LUT R69, R233, R69, RZ, 0xfc, !PT ;  /* 0x00000045e9457212 */ /* 0x000fe400078efcff */
[----:B------:R-:W-:-:S05]  /*d7b0*/  LOP3.LUT R68, R68, 0xff, R157, 0xf8, !PT ;  /* 0x000000ff44447812 */ /* 0x000fca00078ef89d */
[----:B------:R1:W-:Y:S02]  /*d7c0*/  STG.E.64 desc[UR4][R230.64], R68 ;  /* 0x00000044e6007986 */ /* 0x0003e4000c101b04 */
.L_x_3602:
[----:B------:R-:W-:-:S07]  /*d7d0*/  VIADD R229, R229, 0x20 ;  /* 0x00000020e5e57836 */ /* 0x000fce0000000000 */
.L_x_3473:
[----:B------:R-:W-:Y:S05]  /*d7e0*/  BSYNC B1 ;  /* 0x0000000000017941 */ /* 0x000fea0003800000 */
.L_x_3472:
        /* <DEDUP_REMOVED lines=29> */
.L_x_3606:
[----:B------:R-:W-:-:S07]  /*d9c0*/  IMAD.MOV.U32 R167, RZ, RZ, R164 ;  /* 0x000000ffffa77224 */ /* 0x000fce00078e00a4 */
.L_x_3607:
[----:B------:R-:W-:Y:S05]  /*d9d0*/  BSYNC B2 ;  /* 0x0000000000027941 */ /* 0x000fea0003800000 */
.L_x_3605:
        /* <DEDUP_REMOVED lines=16> */
.L_x_3611:
[----:B------:R-:W-:Y:S05]  /*dae0*/  BSYNC B3 ;  /* 0x0000000000037941 */ /* 0x000fea0003800000 */
.L_x_3610:
        /* <DEDUP_REMOVED lines=43> */
[----:B------:R-:W-:-:S07]  /*dda0*/  LOP3.LUT R159, R231, UR35, R232, 0x96, !PT ;  /* 0x00000023e79f7c12 */ /* 0x000fce000f8e96e8 */
.L_x_3609:
[----:B------:R-:W-:Y:S05]  /*ddb0*/  BSYNC B2 ;  /* 0x0000000000027941 */ /* 0x000fea0003800000 */
.L_x_3608:
[----:B------:R-:W0:Y:S01]  /*ddc0*/  LDC R231, c[0x0][0x294] ;  /* 0x0000a500ffe77b82 */ /* 0x000e220000000800 */
[----:B------:R-:W-:Y:S01]  /*ddd0*/  HFMA2.MMA R232, -RZ, RZ, 0.1171875, 0 ;  /* 0x2f800000ffe87435 */ /* 0x000fe200000001ff */
[----:B------:R-:W-:Y:S01]  /*dde0*/  I2FP.F32.U32 R161, R167 ;  /* 0x000000a700a17245 */ /* 0x000fe20000201000 */
[----:B-----5:R-:W-:Y:S01]  /*ddf0*/  IMAD.U32 R167, R68, 0x10000, RZ ;  /* 0x0001000044a77824 */ /* 0x020fe200078e00ff */
[----:B------:R-:W-:Y:S02]  /*de00*/  ISETP.NE.U32.AND P2, PT, R132, RZ, PT ;  /* 0x000000ff8400720c */ /* 0x000fe40003f45070 */
        /* <DEDUP_REMOVED lines=16> */
.L_x_3612:
        /* <DEDUP_REMOVED lines=12> */
.L_x_3615:
[----:B------:R-:W-:-:S07]  /*dfd0*/  MOV R157, R164 ;  /* 0x000000a4009d7202 */ /* 0x000fce0000000f00 */
.L_x_3616:
[----:B------:R-:W-:Y:S05]  /*dfe0*/  BSYNC B2 ;  /* 0x0000000000027941 */ /* 0x000fea0003800000 */
.L_x_3614:
        /* <DEDUP_REMOVED lines=16> */
.L_x_3620:
[----:B------:R-:W-:Y:S05]  /*e0f0*/  BSYNC B3 ;  /* 0x0000000000037941 */ /* 0x000fea0003800000 */
.L_x_3619:
        /* <DEDUP_REMOVED lines=44> */
.L_x_3618:
[----:B------:R-:W-:Y:S05]  /*e3c0*/  BSYNC B2 ;  /* 0x0000000000027941 */ /* 0x000fea0003800000 */
.L_x_3617:
[----:B------:R-:W-:Y:S01]  /*e3d0*/  I2FP.F32.U32 R133, R157 ;  /* 0x0000009d00857245 */ /* 0x000fe20000201000 */
[----:B------:R-:W-:Y:S01]  /*e3e0*/  IMAD.U32 R157, R60, 0x10000, RZ ;  /* 0x000100003c9d7824 */ /* 0x000fe200078e00ff */
[----:B------:R-:W-:-:S03]  /*e3f0*/  @P0 SHF.L.U32 R186, R64, 0x10, RZ ;  /* 0x0000001040ba0819 */ /* 0x000fc600000006ff */
[----:B------:R-:W-:Y:S01]  /*e400*/  FFMA.FTZ R170, R133, R232, 1.1641532182693481445e-10 ;  /* 0x2f00000085aa7423 */ /* 0x000fe200000100e8 */
[----:B------:R-:W-:-:S04]  /*e410*/  FMUL.FTZ R157, R157, R230 ;  /* 0x000000e69d9d7220 */ /* 0x000fc80000410000 */
[----:B------:R-:W-:-:S04]  /*e420*/  FSETP.GTU.FTZ.AND P3, PT, R170, R231, PT ;  /* 0x000000e7aa00720b */ /* 0x000fc80003f7c000 */
[----:B------:R-:W-:Y:S02]  /*e430*/  FSEL R170, R157, RZ, !P3 ;  /* 0x000000ff9daa7208 */ /* 0x000fe40005800000 */
[----:B------:R-:W-:-:S03]  /*e440*/  SEL R157, RZ, 0x1, P3 ;  /* 0x00000001ff9d7807 */ /* 0x000fc60001800000 */
[----:B------:R-:W-:-:S04]  /*e450*/  FADD.FTZ R167, R170, R167 ;  /* 0x000000a7aaa77221 */ /* 0x000fc80000010000 */
[----:B------:R-:W-:-:S07]  /*e460*/  @P0 FADD.FTZ R167, R186, R167 ;  /* 0x000000a7baa70221 */ /* 0x000fce0000010000 */
.L_x_3613:
        /* <DEDUP_REMOVED lines=12> */
.L_x_3622:
[----:B------:R-:W-:-:S07]  /*e530*/  IMAD.MOV.U32 R161, RZ, RZ, R164 ;  /* 0x000000ffffa17224 */ /* 0x000fce00078e00a4 */
.L_x_3623:
[----:B------:R-:W-:Y:S05]  /*e540*/  BSYNC B2 ;  /* 0x0000000000027941 */ /* 0x000fea0003800000 */
.L_x_3621:
        /* <DEDUP_REMOVED lines=16> */
.L_x_3627:
[----:B------:R-:W-:Y:S05]  /*e650*/  BSYNC B3 ;  /* 0x0000000000037941 */ /* 0x000fea0003800000 */
.L_x_3626:
        /* <DEDUP_REMOVED lines=42> */
[----:B------:R-:W-:Y:S01]  /*e900*/  HFMA2.MMA R133, -RZ, RZ, 0, 0 ;  /* 0x00000000ff857435 */ /* 0x000fe200000001ff */
[----:B------:R-:W-:-:S10]  /*e910*/  IMAD.MOV.U32 R162, RZ, RZ, R132 ;  /* 0x000000ffffa27224 */ /* 0x000fd400078e0084 */
.L_x_3625:
[----:B------:R-:W-:Y:S05]  /*e920*/  BSYNC B2 ;  /* 0x0000000000027941 */ /* 0x000fea0003800000 */
.L_x_3624:
        /* <DEDUP_REMOVED lines=16> */
.L_x_3628:
        /* <DEDUP_REMOVED lines=12> */
.L_x_3631:
[----:B------:R-:W-:-:S07]  /*eaf0*/  MOV R68, R164 ;  /* 0x000000a400447202 */ /* 0x000fce0000000f00 */
.L_x_3632:
[----:B------:R-:W-:Y:S05]  /*eb00*/  BSYNC B2 ;  /* 0x0000000000027941 */ /* 0x000fea0003800000 */
.L_x_3630:
        /* <DEDUP_REMOVED lines=16> */
.L_x_3636:
[----:B------:R-:W-:Y:S05]  /*ec10*/  BSYNC B3 ;  /* 0x0000000000037941 */ /* 0x000fea0003800000 */
.L_x_3635:
        /* <DEDUP_REMOVED lines=44> */
.L_x_3634:
[----:B------:R-:W-:Y:S05]  /*eee0*/  BSYNC B2 ;  /* 0x0000000000027941 */ /* 0x000fea0003800000 */
.L_x_3633:
        /* <DEDUP_REMOVED lines=8> */
[----:B------:R-:W-:Y:S02]  /*ef70*/  @P0 SHF.L.U32 R133, R68, 0x10, RZ ;  /* 0x0000001044850819 */ /* 0x000fe400000006ff */
[----:B------:R-:W-:Y:S01]  /*ef80*/  SEL R156, RZ, 0x1, P3 ;  /* 0x00000001ff9c7807 */ /* 0x000fe20001800000 */
[----:B------:R-:W-:-:S04]  /*ef90*/  FADD.FTZ R170, R161, R170 ;  /* 0x000000aaa1aa7221 */ /* 0x000fc80000010000 */
[----:B------:R-:W-:-:S07]  /*efa0*/  @P0 FADD.FTZ R170, R133, R170 ;  /* 0x000000aa85aa0221 */ /* 0x000fce0000010000 */
.L_x_3629:
        /* <DEDUP_REMOVED lines=12> */
.L_x_3638:
[----:B------:R-:W-:-:S07]  /*f070*/  IMAD.MOV.U32 R68, RZ, RZ, R164 ;  /* 0x000000ffff447224 */ /* 0x000fce00078e00a4 */
.L_x_3639:
[----:B------:R-:W-:Y:S05]  /*f080*/  BSYNC B2 ;  /* 0x0000000000027941 */ /* 0x000fea0003800000 */
.L_x_3637:
        /* <DEDUP_REMOVED lines=16> */
.L_x_3643:
[----:B------:R-:W-:Y:S05]  /*f190*/  BSYNC B3 ;  /* 0x0000000000037941 */ /* 0x000fea0003800000 */
.L_x_3642:
        /* <DEDUP_REMOVED lines=44> */
.L_x_3641:
[----:B------:R-:W-:Y:S05]  /*f460*/  BSYNC B2 ;  /* 0x0000000000027941 */ /* 0x000fea0003800000 */
.L_x_3640:
[----:B------:R-:W-:Y:S01]  /*f470*/  I2FP.F32.U32 R161, R68 ;  /* 0x0000004400a17245 */ /* 0x000fe20000201000 */
[----:B------:R-:W-:Y:S01]  /*f480*/  IMAD.U32 R183, R69, 0x10000, RZ ;  /* 0x0001000045b77824 */ /* 0x000fe200078e00ff */
[----:B------:R-:W-:-:S03]  /*f490*/  LOP3.LUT R7, R7, 0xfffffffb, RZ, 0xc0, !PT ;  /* 0xfffffffb07077812 */ /* 0x000fc600078ec0ff */
[----:B------:R-:W-:Y:S01]  /*f4a0*/  FFMA.FTZ R68, R161, R232, 1.1641532182693481445e-10 ;  /* 0x2f000000a1447423 */ /* 0x000fe200000100e8 */
[----:B------:R-:W-:Y:S01]  /*f4b0*/  FMUL.FTZ R183, R183, R230 ;  /* 0x000000e6b7b77220 */ /* 0x000fe20000410000 */
[----:B------:R-:W-:-:S03]  /*f4c0*/  PRMT R161, R69, 0x7632, R161 ;  /* 0x0000763245a17816 */ /* 0x000fc600000000a1 */
        /* <DEDUP_REMOVED lines=10> */
.L_x_3644:
        /* <DEDUP_REMOVED lines=12> */
.L_x_3647:
[----:B------:R-:W-:-:S07]  /*f630*/  MOV R155, R164 ;  /* 0x000000a4009b7202 */ /* 0x000fce0000000f00 */
.L_x_3648:
[----:B------:R-:W-:Y:S05]  /*f640*/  BSYNC B2 ;  /* 0x0000000000027941 */ /* 0x000fea0003800000 */
.L_x_3646:
        /* <DEDUP_REMOVED lines=16> */
.L_x_3652:
[----:B------:R-:W-:Y:S05]  /*f750*/  BSYNC B3 ;  /* 0x0000000000037941 */ /* 0x000fea0003800000 */
.L_x_3651:
        /* <DEDUP_REMOVED lines=44> */
.L_x_3650:
[----:B------:R-:W-:Y:S05]  /*fa20*/  BSYNC B2 ;  /* 0x0000000000027941 */ /* 0x000fea0003800000 */
.L_x_3649:
        /* <DEDUP_REMOVED lines=10> */
.L_x_3645:
        /* <DEDUP_REMOVED lines=12> */
.L_x_3654:
[----:B------:R-:W-:-:S07]  /*fb90*/  IMAD.MOV.U32 R186, RZ, RZ, R164 ;  /* 0x000000ffffba7224 */ /* 0x000fce00078e00a4 */
.L_x_3655:
[----:B------:R-:W-:Y:S05]  /*fba0*/  BSYNC B2 ;  /* 0x0000000000027941 */ /* 0x000fea0003800000 */
.L_x_3653:
        /* <DEDUP_REMOVED lines=16> */
.L_x_3659:
[----:B------:R-:W-:Y:S05]  /*fcb0*/  BSYNC B3 ;  /* 0x0000000000037941 */ /* 0x000fea0003800000 */
.L_x_3658:
        /* <DEDUP_REMOVED lines=44> */
.L_x_3657:
[----:B------:R-:W-:Y:S05]  /*ff80*/  BSYNC B2 ;  /* 0x0000000000027941 */ /* 0x000fea0003800000 */
.L_x_3656:
        /* <DEDUP_REMOVED lines=12> */
[----:B------:R-:W-:Y:S01]  /*10050*/  SHF.L.U32 R133, R68, 0x10, RZ ;  /* 0x0000001044857819 */ /* 0x000fe200000006ff */
[----:B------:R-:W-:-:S04]  /*10060*/  IMAD.MOV.U32 R68, RZ, RZ, R69 ;  /* 0x000000ffff447224 */ /* 0x000fc800078e0045 */
[----:B------:R-:W-:Y:S01]  /*10070*/  FADD.FTZ R186, R133, R186 ;  /* 0x000000ba85ba7221 */ /* 0x000fe20000010000 */
[----:B------:R-:W-:Y:S06]  /*10080*/  BRA `(.L_x_3661) ;  /* 0x0000000400607947 */ /* 0x000fec0003800000 */
.L_x_3660:
        /* <DEDUP_REMOVED lines=12> */
.L_x_3663:
[----:B------:R-:W-:-:S07]  /*10150*/  MOV R154, R164 ;  /* 0x000000a4009a7202 */ /* 0x000fce0000000f00 */
.L_x_3664:
[----:B------:R-:W-:Y:S05]  /*10160*/  BSYNC B2 ;  /* 0x0000000000027941 */ /* 0x000fea0003800000 */
.L_x_3662:
        /* <DEDUP_REMOVED lines=16> */
.L_x_3668:
[----:B------:R-:W-:Y:S05]  /*10270*/  BSYNC B3 ;  /* 0x0000000000037941 */ /* 0x000fea0003800000 */
.L_x_3667:
        /* <DEDUP_REMOVED lines=44> */
.L_x_3666:
[----:B------:R-:W-:Y:S05]  /*10540*/  BSYNC B2 ;  /* 0x0000000000027941 */ /* 0x000fea0003800000 */
.L_x_3665:
[----:B------:R-:W-:Y:S02]  /*10550*/  PRMT R132, R61, 0x7632, R132 ;  /* 0x000076323d847816 */ /* 0x000fe40000000084 */
[----:B------:R-:W-:-:S03]  /*10560*/  I2FP.F32.U32 R69, R154 ;  /* 0x0000009a00457245 */ /* 0x000fc60000201000 */
        /* <DEDUP_REMOVED lines=10> */
.L_x_3661:
        /* <DEDUP_REMOVED lines=12> */
.L_x_3670:
[----:B------:R-:W-:-:S07]  /*106d0*/  IMAD.MOV.U32 R161, RZ, RZ, R164 ;  /* 0x000000ffffa17224 */ /* 0x000fce00078e00a4 */
.L_x_3671:
[----:B------:R-:W-:Y:S05]  /*106e0*/  BSYNC B2 ;  /* 0x0000000000027941 */ /* 0x000fea0003800000 */
.L_x_3669:
        /* <DEDUP_REMOVED lines=16> */
.L_x_3675:
[----:B------:R-:W-:Y:S05]  /*107f0*/  BSYNC B3 ;  /* 0x0000000000037941 */ /* 0x000fea0003800000 */
.L_x_3674:
        /* <DEDUP_REMOVED lines=44> */
.L_x_3673:
[----:B------:R-:W-:Y:S05]  /*10ac0*/  BSYNC B2 ;  /* 0x0000000000027941 */ /* 0x000fea0003800000 */
.L_x_3672:
        /* <DEDUP_REMOVED lines=16> */
.L_x_3676:
        /* <DEDUP_REMOVED lines=12> */
.L_x_3679:
[----:B------:R-:W-:-:S07]  /*10c90*/  MOV R153, R164 ;  /* 0x000000a400997202 */ /* 0x000fce0000000f00 */
.L_x_3680:
[----:B------:R-:W-:Y:S05]  /*10ca0*/  BSYNC B2 ;  /* 0x0000000000027941 */ /* 0x000fea0003800000 */
.L_x_3678:
        /* <DEDUP_REMOVED lines=16> */
.L_x_3684:
[----:B------:R-:W-:Y:S05]  /*10db0*/  BSYNC B3 ;  /* 0x0000000000037941 */ /* 0x000fea0003800000 */
.L_x_3683:
        /* <DEDUP_REMOVED lines=44> */
.L_x_3682:
[----:B------:R-:W-:Y:S05]  /*11080*/  BSYNC B2 ;  /* 0x0000000000027941 */ /* 0x000fea0003800000 */
.L_x_3681:
        /* <DEDUP_REMOVED lines=10> */
.L_x_3677:
        /* <DEDUP_REMOVED lines=12> */
.L_x_3686:
[----:B------:R-:W-:-:S07]  /*111f0*/  IMAD.MOV.U32 R161, RZ, RZ, R164 ;  /* 0x000000ffffa17224 */ /* 0x000fce00078e00a4 */
.L_x_3687:
[----:B------:R-:W-:Y:S05]  /*11200*/  BSYNC B2 ;  /* 0x0000000000027941 */ /* 0x000fea0003800000 */
.L_x_3685:
        /* <DEDUP_REMOVED lines=16> */
.L_x_3691:
[----:B------:R-:W-:Y:S05]  /*11310*/  BSYNC B3 ;  /* 0x0000000000037941 */ /* 0x000fea0003800000 */
.L_x_3690:
        /* <DEDUP_REMOVED lines=44> */
.L_x_3689:
[----:B------:R-:W-:Y:S05]  /*115e0*/  BSYNC B2 ;  /* 0x0000000000027941 */ /* 0x000fea0003800000 */
.L_x_3688:
        /* <DEDUP_REMOVED lines=14> */
.L_x_3692:
        /* <DEDUP_REMOVED lines=12> */
.L_x_3695:
[----:B------:R-:W-:-:S07]  /*11790*/  MOV R70, R164 ;  /* 0x000000a400467202 */ /* 0x000fce0000000f00 */
.L_x_3696:
[----:B------:R-:W-:Y:S05]  /*117a0*/  BSYNC B2 ;  /* 0x0000000000027941 */ /* 0x000fea0003800000 */
.L_x_3694:
        /* <DEDUP_REMOVED lines=16> */
.L_x_3700:
[----:B------:R-:W-:Y:S05]  /*118b0*/  BSYNC B3 ;  /* 0x0000000000037941 */ /* 0x000fea0003800000 */
.L_x_3699:
        /* <DEDUP_REMOVED lines=44> */
.L_x_3698:
[----:B------:R-:W-:Y:S05]  /*11b80*/  BSYNC B2 ;  /* 0x0000000000027941 */ /* 0x000fea0003800000 */
.L_x_3697:
        /* <DEDUP_REMOVED lines=12> */
.L_x_3693:
        /* <DEDUP_REMOVED lines=12> */
.L_x_3702:
[----:B------:R-:W-:-:S07]  /*11d10*/  IMAD.MOV.U32 R70, RZ, RZ, R164 ;  /* 0x000000ffff467224 */ /* 0x000fce00078e00a4 */
.L_x_3703:
[----:B------:R-:W-:Y:S05]  /*11d20*/  BSYNC B2 ;  /* 0x0000000000027941 */ /* 0x000fea0003800000 */
.L_x_3701:
        /* <DEDUP_REMOVED lines=16> */
.L_x_3707:
[----:B------:R-:W-:Y:S05]  /*11e30*/  BSYNC B3 ;  /* 0x0000000000037941 */ /* 0x000fea0003800000 */
.L_x_3706:
        /* <DEDUP_REMOVED lines=44> */
.L_x_3705:
[----:B------:R-:W-:Y:S05]  /*12100*/  BSYNC B2 ;  /* 0x0000000000027941 */ /* 0x000fea0003800000 */
.L_x_3704:
        /* <DEDUP_REMOVED lines=14> */
.L_x_3708:
        /* <DEDUP_REMOVED lines=12> */
.L_x_3711:
[----:B------:R-:W-:-:S07]  /*122b0*/  MOV R151, R164 ;  /* 0x000000a400977202 */ /* 0x000fce0000000f00 */
.L_x_3712:
[----:B------:R-:W-:Y:S05]  /*122c0*/  BSYNC B2 ;  /* 0x0000000000027941 */ /* 0x000fea0003800000 */
.L_x_3710:
        /* <DEDUP_REMOVED lines=16> */
.L_x_3716:
[----:B------:R-:W-:Y:S05]  /*123d0*/  BSYNC B3 ;  /* 0x0000000000037941 */ /* 0x000fea0003800000 */
.L_x_3715:
        /* <DEDUP_REMOVED lines=44> */
.L_x_3714:
[----:B------:R-:W-:Y:S05]  /*126a0*/  BSYNC B2 ;  /* 0x0000000000027941 */ /* 0x000fea0003800000 */
.L_x_3713:
        /* <DEDUP_REMOVED lines=10> */
.L_x_3709:
        /* <DEDUP_REMOVED lines=12> */
.L_x_3718:
[----:B------:R-:W-:-:S07]  /*12810*/  IMAD.MOV.U32 R218, RZ, RZ, R164 ;  /* 0x000000ffffda7224 */ /* 0x000fce00078e00a4 */
.L_x_3719:
[----:B------:R-:W-:Y:S05]  /*12820*/  BSYNC B2 ;  /* 0x0000000000027941 */ /* 0x000fea0003800000 */
.L_x_3717:
        /* <DEDUP_REMOVED lines=16> */
.L_x_3723:
[----:B------:R-:W-:Y:S05]  /*12930*/  BSYNC B3 ;  /* 0x0000000000037941 */ /* 0x000fea0003800000 */
.L_x_3722:
        /* <DEDUP_REMOVED lines=44> */
.L_x_3721:
[----:B------:R-:W-:Y:S05]  /*12c00*/  BSYNC B2 ;  /* 0x0000000000027941 */ /* 0x000fea0003800000 */
.L_x_3720:
        /* <DEDUP_REMOVED lines=14> */
.L_x_3724:
        /* <DEDUP_REMOVED lines=12> */
.L_x_3727:
[----:B------:R-:W-:-:S07]  /*12db0*/  MOV R150, R164 ;  /* 0x000000a400967202 */ /* 0x000fce0000000f00 */
.L_x_3728:
[----:B------:R-:W-:Y:S05]  /*12dc0*/  BSYNC B2 ;  /* 0x0000000000027941 */ /* 0x000fea0003800000 */
.L_x_3726:
        /* <DEDUP_REMOVED lines=16> */
.L_x_3732:
[----:B------:R-:W-:Y:S05]  /*12ed0*/  BSYNC B3 ;  /* 0x0000000000037941 */ /* 0x000fea0003800000 */
.L_x_3731:
        /* <DEDUP_REMOVED lines=42> */
[----:B------:R-:W-:Y:S02]  /*13180*/  LOP3.LUT R159, R69, UR35, R70, 0x96, !PT ;  /* 0x00000023459f7c12 */ /* 0x000fe4000f8e9646 */
[----:B------:R-:W-:-:S07]  /*13190*/  MOV R162, R68 ;  /* 0x0000004400a27202 */ /* 0x000fce0000000f00 */
.L_x_3730:
[----:B------:R-:W-:Y:S05]  /*131a0*/  BSYNC B2 ;  /* 0x0000000000027941 */ /* 0x000fea0003800000 */
.L_x_3729:
[----:B------:R-:W-:Y:S02]  /*131b0*/  I2FP.F32.U32 R69, R150 ;  /* 0x0000009600457245 */ /* 0x000fe40000201000 */
[----:B------:R-:W-:-:S03]  /*131c0*/  PRMT R68, R63, 0x7632, R68 ;  /* 0x000076323f447816 */ /* 0x000fc60000000044 */
[----:B------:R-:W-:Y:S02]  /*131d0*/  FFMA.FTZ R232, R69, R232, 1.1641532182693481445e-10 ;  /* 0x2f00000045e87423 */ /* 0x000fe400000100e8 */
[----:B------:R-:W-:Y:S01]  /*131e0*/  IMAD.U32 R71, R68, 0x10000, RZ ;  /* 0x0001000044477824 */ /* 0x000fe200078e00ff */
[----:B------:R-:W-:Y:S02]  /*131f0*/  @P0 PRMT R68, R67, 0x7632, R68 ;  /* 0x0000763243440816 */ /* 0x000fe40000000044 */
[----:B------:R-:W-:Y:S01]  /*13200*/  FSETP.GTU.FTZ.AND P2, PT, R232, R231, PT ;  /* 0x000000e7e800720b */ /* 0x000fe20003f5c000 */
[----:B------:R-:W-:Y:S01]  /*13210*/  FMUL.FTZ R71, R71, R230 ;  /* 0x000000e647477220 */ /* 0x000fe20000410000 */
[----:B------:R-:W-:Y:S02]  /*13220*/  @P0 SHF.L.U32 R69, R68, 0x10, RZ ;  /* 0x0000001044450819 */ /* 0x000fe400000006ff */
[----:B------:R-:W-:Y:S02]  /*13230*/  SEL R150, RZ, 0x1, P2 ;  /* 0x00000001ff967807 */ /* 0x000fe40001000000 */
[----:B------:R-:W-:-:S05]  /*13240*/  FSEL R71, R71, RZ, !P2 ;  /* 0x000000ff47477208 */ /* 0x000fca0005000000 */
[----:B------:R-:W-:-:S04]  /*13250*/  FADD.FTZ R218, R71, R218 ;  /* 0x000000da47da7221 */ /* 0x000fc80000010000 */
[----:B------:R-:W-:-:S07]  /*13260*/  @P0 FADD.FTZ R218, R69, R218 ;  /* 0x000000da45da0221 */ /* 0x000fce0000010000 */
.L_x_3725:
[----:B------:R-:W-:Y:S01]  /*13270*/  SEL R71, RZ, 0x1000000, P5 ;  /* 0x01000000ff477807 */ /* 0x000fe20002800000 */
[----:B------:R-:W-:Y:S01]  /*13280*/  IMAD.SHL.U32 R238, R229, 0x8, RZ ;  /* 0x00000008e5ee7824 */ /* 0x000fe200078e00ff */
        /* <DEDUP_REMOVED lines=15> */
[----:B------:R-:W-:Y:S01]  /*13380*/  LEA R232, P0, R229, UR12, 0x4 ;  /* 0x0000000ce5e87c11 */ /* 0x000fe2000f8020ff */
[----:B------:R-:W-:Y:S01]  /*13390*/  IMAD.WIDE.U32 R68, R68, 0x10000, RZ ;  /* 0x0001000044447825 */ /* 0x000fe200078e00ff */
[----:B------:R-:W-:Y:S02]  /*133a0*/  LOP3.LUT R71, R71, R234, R237, 0xfe, !PT ;  /* 0x000000ea47477212 */ /* 0x000fe400078efeed */
[----:B------:R-:W-:Y:S02]  /*133b0*/  LEA.HI.X R233, R229, UR13, RZ, 0x4, P0 ;  /* 0x0000000de5e97c11 */ /* 0x000fe400080f24ff */
[----:B------:R-:W-:-:S02]  /*133c0*/  LOP3.LUT R70, R230, R70, R68, 0xfe, !PT ;  /* 0x00000046e6467212 */ /* 0x000fc400078efe44 */
[----:B------:R-:W-:Y:S02]  /*133d0*/  SHF.L.U64.HI R236, R229, 0x3, RZ ;  /* 0x00000003e5ec7819 */ /* 0x000fe400000102ff */
[----:B------:R-:W-:Y:S02]  /*133e0*/  IADD3 R132, P0, R238, UR14, RZ ;  /* 0x0000000eee847c10 */ /* 0x000fe4000ff1e0ff */
[----:B------:R-:W-:Y:S02]  /*133f0*/  LOP3.LUT R231, R231, R71, R69, 0xfe, !PT ;  /* 0x00000047e7e77212 */ /* 0x000fe400078efe45 */
[----:B------:R-:W-:Y:S02]  /*13400*/  LOP3.LUT R230, R70, R235, RZ, 0xfc, !PT ;  /* 0x000000eb46e67212 */ /* 0x000fe400078efcff */
[----:B------:R-:W-:Y:S02]  /*13410*/  F2FP.BF16.F32.PACK_AB R71, R218, R215 ;  /* 0x000000d7da47723e */ /* 0x000fe400000010ff */
[----:B------:R-:W-:-:S02]  /*13420*/  F2FP.BF16.F32.PACK_AB R70, R202, R199 ;  /* 0x000000c7ca46723e */ /* 0x000fc400000010ff */
        /* <DEDUP_REMOVED lines=26> */
.L_x_3733:
[----:B------:R-:W-:-:S07]  /*135d0*/  IADD3 R229, R229, 0x20, RZ ;  /* 0x00000020e5e57810 */ /* 0x000fce0007ffe0ff */
.L_x_3604:
[----:B------:R-:W-:Y:S05]  /*135e0*/  BSYNC B1 ;  /* 0x0000000000017941 */ /* 0x000fea0003800000 */
.L_x_3603:
        /* <DEDUP_REMOVED lines=19> */
[----:B------:R-:W-:-:S11]  /*13720*/  VIADD R172, R161, 0x1 ;  /* 0x00000001a1ac7836 */ /* 0x000fd60000000000 */
[----:B0-----:R-:W-:Y:S05]  /*13730*/  @!P2 BRA `(.L_x_3737) ;  /* 0x000000000020a947 */ /* 0x001fea0003800000 */
        /* <DEDUP_REMOVED lines=8> */
.L_x_3737:
[----:B------:R-:W-:-:S07]  /*137c0*/  IMAD.MOV.U32 R169, RZ, RZ, R164 ;  /* 0x000000ffffa97224 */ /* 0x000fce00078e00a4 */
.L_x_3738:
[----:B------:R-:W-:Y:S05]  /*137d0*/  BSYNC B2 ;  /* 0x0000000000027941 */ /* 0x000fea0003800000 */
.L_x_3736:
        /* <DEDUP_REMOVED lines=16> */
.L_x_3742:
[----:B------:R-:W-:Y:S05]  /*138e0*/  BSYNC B3 ;  /* 0x0000000000037941 */ /* 0x000fea0003800000 */
.L_x_3741:
        /* <DEDUP_REMOVED lines=44> */
.L_x_3740:
[----:B------:R-:W-:Y:S05]  /*13bb0*/  BSYNC B2 ;  /* 0x0000000000027941 */ /* 0x000fea0003800000 */
.L_x_3739:
[----:B------:R-:W0:Y:S01]  /*13bc0*/  LDC R231, c[0x0][0x294] ;  /* 0x0000a500ffe77b82 */ /* 0x000e220000000800 */
[----:B------:R-:W-:Y:S01]  /*13bd0*/  I2FP.F32.U32 R161, R169 ;  /* 0x000000a900a17245 */ /* 0x000fe20000201000 */
[----:B------:R-:W-:Y:S01]  /*13be0*/  IMAD.MOV.U32 R232, RZ, RZ, 0x2f800000 ;  /* 0x2f800000ffe87424 */ /* 0x000fe200078e00ff */
[----:B------:R-:W-:Y:S01]  /*13bf0*/  ISETP.NE.U32.AND P2, PT, R132, RZ, PT ;  /* 0x000000ff8400720c */ /* 0x000fe20003f45070 */
[C---:B-----5:R-:W-:Y:S01]  /*13c00*/  IMAD.U32 R169, R68.reuse, 0x10000, RZ ;  /* 0x0001000044a97824 */ /* 0x060fe200078e00ff */
        /* <DEDUP_REMOVED lines=16> */
.L_x_3743:
        /* <DEDUP_REMOVED lines=12> */
.L_x_3746:
[----:B------:R-:W-:-:S07]  /*13dd0*/  IMAD.MOV.U32 R157, RZ, RZ, R164 ;  /* 0x000000ffff9d7224 */ /* 0x000fce00078e00a4 */
.L_x_3747:
[----:B------:R-:W-:Y:S05]  /*13de0*/  BSYNC B2 ;  /* 0x0000000000027941 */ /* 0x000fea0003800000 */
.L_x_3745:
        /* <DEDUP_REMOVED lines=16> */
.L_x_3751:
[----:B------:R-:W-:Y:S05]  /*13ef0*/  BSYNC B3 ;  /* 0x0000000000037941 */ /* 0x000fea0003800000 */
.L_x_3750:
        /* <DEDUP_REMOVED lines=44> */
.L_x_3749:
[----:B------:R-:W-:Y:S05]  /*141c0*/  BSYNC B2 ;  /* 0x0000000000027941 */ /* 0x000fea0003800000 */
.L_x_3748:
        /* <DEDUP_REMOVED lines=10> */
.L_x_3744:
        /* <DEDUP_REMOVED lines=12> */
.L_x_3753:
[----:B------:R-:W-:-:S07]  /*14330*/  MOV R161, R164 ;  /* 0x000000a400a17202 */ /* 0x000fce0000000f00 */
.L_x_3754:
[----:B------:R-:W-:Y:S05]  /*14340*/  BSYNC B2 ;  /* 0x0000000000027941 */ /* 0x000fea0003800000 */
.L_x_3752:
        /* <DEDUP_REMOVED lines=16> */
.L_x_3758:
[----:B------:R-:W-:Y:S05]  /*14450*/  BSYNC B3 ;  /* 0x0000000000037941 */ /* 0x000fea0003800000 */
.L_x_3757:
        /* <DEDUP_REMOVED lines=42> */
[----:B------:R-:W-:Y:S01]  /*14700*/  IMAD.MOV.U32 R133, RZ, RZ, RZ ;  /* 0x000000ffff857224 */ /* 0x000fe200078e00ff */
[----:B------:R-:W-:-:S07]  /*14710*/  MOV R162, R132 ;  /* 0x0000008400a27202 */ /* 0x000fce0000000f00 */
.L_x_3756:
[----:B------:R-:W-:Y:S05]  /*14720*/  BSYNC B2 ;  /* 0x0000000000027941 */ /* 0x000fea0003800000 */
.L_x_3755:
        /* <DEDUP_REMOVED lines=16> */
.L_x_3759:
        /* <DEDUP_REMOVED lines=12> */
.L_x_3762:
[----:B------:R-:W-:-:S07]  /*148f0*/  IMAD.MOV.U32 R68, RZ, RZ, R164 ;  /* 0x000000ffff447224 */ /* 0x000fce00078e00a4 */
.L_x_3763:
[----:B------:R-:W-:Y:S05]  /*14900*/  BSYNC B2 ;  /* 0x0000000000027941 */ /* 0x000fea0003800000 */
.L_x_3761:
        /* <DEDUP_REMOVED lines=16> */
.L_x_3767:
[----:B------:R-:W-:Y:S05]  /*14a10*/  BSYNC B3 ;  /* 0x0000000000037941 */ /* 0x000fea0003800000 */
.L_x_3766:
        /* <DEDUP_REMOVED lines=44> */
.L_x_3765:
[----:B------:R-:W-:Y:S05]  /*14ce0*/  BSYNC B2 ;  /* 0x0000000000027941 */ /* 0x000fea0003800000 */
.L_x_3764:
[----:B------:R-:W-:Y:S02]  /*14cf0*/  I2FP.F32.U32 R133, R68 ;  /* 0x0000004400857245 */ /* 0x000fe40000201000 */
[----:B------:R-:W-:-:S04]  /*14d00*/  PRMT R68, R60, 0x7632, R68 ;  /* 0x000076323c447816 */ /* 0x000fc80000000044 */
[----:B------:R-:W-:Y:S01]  /*14d10*/  SHF.L.U32 R161, R68, 0x10, RZ ;  /* 0x0000001044a17819 */ /* 0x000fe200000006ff */
[----:B------:R-:W-:-:S04]  /*14d20*/  FFMA.FTZ R68, R133, R232, 1.1641532182693481445e-10 ;  /* 0x2f00000085447423 */ /* 0x000fc800000100e8 */
[----:B------:R-:W-:Y:S01]  /*14d30*/  FMUL.FTZ R161, R161, R230 ;  /* 0x000000e6a1a17220 */ /* 0x000fe20000410000 */
[----:B------:R-:W-:Y:S02]  /*14d40*/  FSETP.GTU.FTZ.AND P3, PT, R68, R231, PT ;  /* 0x000000e74400720b */ /* 0x000fe40003f7c000 */
[----:B------:R-:W-:Y:S02]  /*14d50*/  @P0 PRMT R68, R64, 0x7632, R68 ;  /* 0x0000763240440816 */ /* 0x000fe40000000044 */
[----:B------:R-:W-:Y:S02]  /*14d60*/  FSEL R161, R161, RZ, !P3 ;  /* 0x000000ffa1a17208 */ /* 0x000fe40005800000 */
[----:B------:R-:W-:Y:S01]  /*14d70*/  SEL R156, RZ, 0x1, P3 ;  /* 0x00000001ff9c7807 */ /* 0x000fe20001800000 */
[----:B------:R-:W-:Y:S02]  /*14d80*/  @P0 IMAD.U32 R133, R68, 0x10000, RZ ;  /* 0x0001000044850824 */ /* 0x000fe400078e00ff */
[----:B------:R-:W-:-:S04]  /*14d90*/  FADD.FTZ R172, R161, R172 ;  /* 0x000000aca1ac7221 */ /* 0x000fc80000010000 */
[----:B------:R-:W-:-:S07]  /*14da0*/  @P0 FADD.FTZ R172, R133, R172 ;  /* 0x000000ac85ac0221 */ /* 0x000fce0000010000 */
.L_x_3760:
        /* <DEDUP_REMOVED lines=12> */
.L_x_3769:
[----:B------:R-:W-:-:S07]  /*14e70*/  MOV R68, R164 ;  /* 0x000000a400447202 */ /* 0x000fce0000000f00 */
.L_x_3770:
[----:B------:R-:W-:Y:S05]  /*14e80*/  BSYNC B2 ;  /* 0x0000000000027941 */ /* 0x000fea0003800000 */
.L_x_3768:
        /* <DEDUP_REMOVED lines=16> */
.L_x_3774:
[----:B------:R-:W-:Y:S05]  /*14f90*/  BSYNC B3 ;  /* 0x0000000000037941 */ /* 0x000fea0003800000 */
.L_x_3773:
        /* <DEDUP_REMOVED lines=44> */
.L_x_3772:
[----:B------:R-:W-:Y:S05]  /*15260*/  BSYNC B2 ;  /* 0x0000000000027941 */ /* 0x000fea0003800000 */
.L_x_3771:
        /* <DEDUP_REMOVED lines=16> */
.L_x_3775:
        /* <DEDUP_REMOVED lines=12> */
.L_x_3778:
[----:B------:R-:W-:-:S07]  /*15430*/  IMAD.MOV.U32 R155, RZ, RZ, R164 ;  /* 0x000000ffff9b7224 */ /* 0x000fce00078e00a4 */
.L_x_3779:
[----:B------:R-:W-:Y:S05]  /*15440*/  BSYNC B2 ;  /* 0x0000000000027941 */ /* 0x000fea0003800000 */
.L_x_3777:
        /* <DEDUP_REMOVED lines=16> */
.L_x_3783:
[----:B------:R-:W-:Y:S05]  /*15550*/  BSYNC B3 ;  /* 0x0000000000037941 */ /* 0x000fea0003800000 */
.L_x_3782:
        /* <DEDUP_REMOVED lines=44> */
.L_x_3781:
[----:B------:R-:W-:Y:S05]  /*15820*/  BSYNC B2 ;  /* 0x0000000000027941 */ /* 0x000fea0003800000 */
.L_x_3780:
        /* <DEDUP_REMOVED lines=10> */
.L_x_3776:
        /* <DEDUP_REMOVED lines=12> */
.L_x_3785:
[----:B------:R-:W-:-:S07]  /*15990*/  MOV R188, R164 ;  /* 0x000000a400bc7202 */ /* 0x000fce0000000f00 */
.L_x_3786:
[----:B------:R-:W-:Y:S05]  /*159a0*/  BSYNC B2 ;  /* 0x0000000000027941 */ /* 0x000fea0003800000 */
.L_x_3784:
        /* <DEDUP_REMOVED lines=16> */
.L_x_3790:
[----:B------:R-:W-:Y:S05]  /*15ab0*/  BSYNC B3 ;  /* 0x0000000000037941 */ /* 0x000fea0003800000 */
.L_x_3789:
        /* <DEDUP_REMOVED lines=44> */
.L_x_3788:
[----:B------:R-:W-:Y:S05]  /*15d80*/  BSYNC B2 ;  /* 0x0000000000027941 */ /* 0x000fea0003800000 */
.L_x_3787:
        /* <DEDUP_REMOVED lines=12> */
[----:B------:R-:W-:Y:S02]  /*15e50*/  IMAD.U32 R133, R68, 0x10000, RZ ;  /* 0x0001000044857824 */ /* 0x000fe400078e00ff */
[----:B------:R-:W-:Y:S02]  /*15e60*/  IMAD.MOV.U32 R68, RZ, RZ, R69 ;  /* 0x000000ffff447224 */ /* 0x000fe400078e0045 */
[----:B------:R-:W-:Y:S01]  /*15e70*/  FADD.FTZ R188, R133, R188 ;  /* 0x000000bc85bc7221 */ /* 0x000fe20000010000 */
[----:B------:R-:W-:Y:S06]  /*15e80*/  BRA `(.L_x_3792) ;  /* 0x0000000400607947 */ /* 0x000fec0003800000 */
.L_x_3791:
        /* <DEDUP_REMOVED lines=12> */
.L_x_3794:
[----:B------:R-:W-:-:S07]  /*15f50*/  IMAD.MOV.U32 R154, RZ, RZ, R164 ;  /* 0x000000ffff9a7224 */ /* 0x000fce00078e00a4 */
.L_x_3795:
[----:B------:R-:W-:Y:S05]  /*15f60*/  BSYNC B2 ;  /* 0x0000000000027941 */ /* 0x000fea0003800000 */
.L_x_3793:
        /* <DEDUP_REMOVED lines=16> */
.L_x_3799:
[----:B------:R-:W-:Y:S05]  /*16070*/  BSYNC B3 ;  /* 0x0000000000037941 */ /* 0x000fea0003800000 */
.L_x_3798:
        /* <DEDUP_REMOVED lines=44> */
.L_x_3797:
[----:B------:R-:W-:Y:S05]  /*16340*/  BSYNC B2 ;  /* 0x0000000000027941 */ /* 0x000fea0003800000 */
.L_x_3796:
        /* <DEDUP_REMOVED lines=12> */
.L_x_3792:
        /* <DEDUP_REMOVED lines=12> */
.L_x_3801:
[----:B------:R-:W-:-:S07]  /*164d0*/  MOV R161, R164 ;  /* 0x000000a400a17202 */ /* 0x000fce0000000f00 */
.L_x_3802:
[----:B------:R-:W-:Y:S05]  /*164e0*/  BSYNC B2 ;  /* 0x0000000000027941 */ /* 0x000fea0003800000 */
.L_x_3800:
        /* <DEDUP_REMOVED lines=16> */
.L_x_3806:
[----:B------:R-:W-:Y:S05]  /*165f0*/  BSYNC B3 ;  /* 0x0000000000037941 */ /* 0x000fea0003800000 */
.L_x_3805:
        /* <DEDUP_REMOVED lines=44> */
.L_x_3804:
[----:B------:R-:W-:Y:S05]  /*168c0*/  BSYNC B2 ;  /* 0x0000000000027941 */ /* 0x000fea0003800000 */
.L_x_3803:
        /* <DEDUP_REMOVED lines=16> */
.L_x_3807:
        /* <DEDUP_REMOVED lines=12> */
.L_x_3810:
[----:B------:R-:W-:-:S07]  /*16a90*/  IMAD.MOV.U32 R153, RZ, RZ, R164 ;  /* 0x000000ffff997224 */ /* 0x000fce00078e00a4 */
.L_x_3811:
[----:B------:R-:W-:Y:S05]  /*16aa0*/  BSYNC B2 ;  /* 0x0000000000027941 */ /* 0x000fea0003800000 */
.L_x_3809:
        /* <DEDUP_REMOVED lines=16> */
.L_x_3815:
[----:B------:R-:W-:Y:S05]  /*16bb0*/  BSYNC B3 ;  /* 0x0000000000037941 */ /* 0x000fea0003800000 */
.L_x_3814:
        /* <DEDUP_REMOVED lines=44> */
.L_x_3813:
[----:B------:R-:W-:Y:S05]  /*16e80*/  BSYNC B2 ;  /* 0x0000000000027941 */ /* 0x000fea0003800000 */
.L_x_3812:
        /* <DEDUP_REMOVED lines=10> */
.L_x_3808:
        /* <DEDUP_REMOVED lines=12> */
.L_x_3817:
[----:B------:R-:W-:-:S07]  /*16ff0*/  MOV R161, R164 ;  /* 0x000000a400a17202 */ /* 0x000fce0000000f00 */
.L_x_3818:
[----:B------:R-:W-:Y:S05]  /*17000*/  BSYNC B2 ;  /* 0x0000000000027941 */ /* 0x000fea0003800000 */
.L_x_3816:
        /* <DEDUP_REMOVED lines=16> */
.L_x_3822:
[----:B------:R-:W-:Y:S05]  /*17110*/  BSYNC B3 ;  /* 0x0000000000037941 */ /* 0x000fea0003800000 */
.L_x_3821:
        /* <DEDUP_REMOVED lines=44> */
.L_x_3820:
[----:B------:R-:W-:Y:S05]  /*173e0*/  BSYNC B2 ;  /* 0x0000000000027941 */ /* 0x000fea0003800000 */
.L_x_3819:
        /* <DEDUP_REMOVED lines=10> */
[----:B------:R-:W-:Y:S02]  /*17490*/  IMAD.U32 R133, R68, 0x10000, RZ ;  /* 0x0001000044857824 */ /* 0x000fe400078e00ff */
[----:B------:R-:W-:Y:S02]  /*174a0*/  IMAD.MOV.U32 R68, RZ, RZ, R69 ;  /* 0x000000ffff447224 */ /* 0x000fe400078e0045 */
[----:B------:R-:W-:Y:S01]  /*174b0*/  FADD.FTZ R204, R133, R204 ;  /* 0x000000cc85cc7221 */ /* 0x000fe20000010000 */
[----:B------:R-:W-:Y:S06]  /*174c0*/  BRA `(.L_x_3824) ;  /* 0x0000000400607947 */ /* 0x000fec0003800000 */
.L_x_3823:
        /* <DEDUP_REMOVED lines=12> */
.L_x_3826:
[----:B------:R-:W-:-:S07]  /*17590*/  IMAD.MOV.U32 R70, RZ, RZ, R164 ;  /* 0x000000ffff467224 */ /* 0x000fce00078e00a4 */
.L_x_3827:
[----:B------:R-:W-:Y:S05]  /*175a0*/  BSYNC B2 ;  /* 0x0000000000027941 */ /* 0x000fea0003800000 */
.L_x_3825:
        /* <DEDUP_REMOVED lines=16> */
.L_x_3831:
[----:B------:R-:W-:Y:S05]  /*176b0*/  BSYNC B3 ;  /* 0x0000000000037941 */ /* 0x000fea0003800000 */
.L_x_3830:
        /* <DEDUP_REMOVED lines=44> */
.L_x_3829:
[----:B------:R-:W-:Y:S05]  /*17980*/  BSYNC B2 ;  /* 0x0000000000027941 */ /* 0x000fea0003800000 */
.L_x_3828:
        /* <DEDUP_REMOVED lines=12> */
.L_x_3824:
        /* <DEDUP_REMOVED lines=12> */
.L_x_3833:
[----:B------:R-:W-:-:S07]  /*17b10*/  MOV R70, R164 ;  /* 0x000000a400467202 */ /* 0x000fce0000000f00 */
.L_x_3834:
[----:B------:R-:W-:Y:S05]  /*17b20*/  BSYNC B2 ;  /* 0x0000000000027941 */ /* 0x000fea0003800000 */
.L_x_3832:
        /* <DEDUP_REMOVED lines=16> */
.L_x_3838:
[----:B------:R-:W-:Y:S05]  /*17c30*/  BSYNC B3 ;  /* 0x0000000000037941 */ /* 0x000fea0003800000 */
.L_x_3837:
        /* <DEDUP_REMOVED lines=44> */
.L_x_3836:
[----:B------:R-:W-:Y:S05]  /*17f00*/  BSYNC B2 ;  /* 0x0000000000027941 */ /* 0x000fea0003800000 */
.L_x_3835:
        /* <DEDUP_REMOVED lines=14> */
.L_x_3839:
        /* <DEDUP_REMOVED lines=12> */
.L_x_3842:
[----:B------:R-:W-:-:S07]  /*180b0*/  IMAD.MOV.U32 R151, RZ, RZ, R164 ;  /* 0x000000ffff977224 */ /* 0x000fce00078e00a4 */
.L_x_3843:
[----:B------:R-:W-:Y:S05]  /*180c0*/  BSYNC B2 ;  /* 0x0000000000027941 */ /* 0x000fea0003800000 */
.L_x_3841:
        /* <DEDUP_REMOVED lines=16> */
.L_x_3847:
[----:B------:R-:W-:Y:S05]  /*181d0*/  BSYNC B3 ;  /* 0x0000000000037941 */ /* 0x000fea0003800000 */
.L_x_3846:
        /* <DEDUP_REMOVED lines=44> */
.L_x_3845:
[----:B------:R-:W-:Y:S05]  /*184a0*/  BSYNC B2 ;  /* 0x0000000000027941 */ /* 0x000fea0003800000 */
.L_x_3844:
        /* <DEDUP_REMOVED lines=10> */
.L_x_3840:
        /* <DEDUP_REMOVED lines=12> */
.L_x_3849:
[----:B------:R-:W-:-:S07]  /*18610*/  MOV R220, R164 ;  /* 0x000000a400dc7202 */ /* 0x000fce0000000f00 */
.L_x_3850:
[----:B------:R-:W-:Y:S05]  /*18620*/  BSYNC B2 ;  /* 0x0000000000027941 */ /* 0x000fea0003800000 */
.L_x_3848:
        /* <DEDUP_REMOVED lines=16> */
.L_x_3854:
[----:B------:R-:W-:Y:S05]  /*18730*/  BSYNC B3 ;  /* 0x0000000000037941 */ /* 0x000fea0003800000 */
.L_x_3853:
        /* <DEDUP_REMOVED lines=44> */
.L_x_3852:
[----:B------:R-:W-:Y:S05]  /*18a00*/  BSYNC B2 ;  /* 0x0000000000027941 */ /* 0x000fea0003800000 */
.L_x_3851:
        /* <DEDUP_REMOVED lines=14> */
.L_x_3855:
        /* <DEDUP_REMOVED lines=12> */
.L_x_3858:
[----:B------:R-:W-:-:S07]  /*18bb0*/  IMAD.MOV.U32 R150, RZ, RZ, R164 ;  /* 0x000000ffff967224 */ /* 0x000fce00078e00a4 */
.L_x_3859:
[----:B------:R-:W-:Y:S05]  /*18bc0*/  BSYNC B2 ;  /* 0x0000000000027941 */ /* 0x000fea0003800000 */
.L_x_3857:
        /* <DEDUP_REMOVED lines=16> */
.L_x_3863:
[----:B------:R-:W-:Y:S05]  /*18cd0*/  BSYNC B3 ;  /* 0x0000000000037941 */ /* 0x000fea0003800000 */
.L_x_3862:
        /* <DEDUP_REMOVED lines=44> */
.L_x_3861:
[----:B------:R-:W-:Y:S05]  /*18fa0*/  BSYNC B2 ;  /* 0x0000000000027941 */ /* 0x000fea0003800000 */
.L_x_3860:
[----:B------:R-:W-:Y:S02]  /*18fb0*/  I2FP.F32.U32 R69, R150 ;  /* 0x0000009600457245 */ /* 0x000fe40000201000 */
[----:B------:R-:W-:-:S03]  /*18fc0*/  PRMT R68, R63, 0x7632, R68 ;  /* 0x000076323f447816 */ /* 0x000fc60000000044 */
[----:B------:R-:W-:Y:S01]  /*18fd0*/  FFMA.FTZ R232, R69, R232, 1.1641532182693481445e-10 ;  /* 0x2f00000045e87423 */ /* 0x000fe200000100e8 */
[----:B------:R-:W-:Y:S02]  /*18fe0*/  SHF.L.U32 R71, R68, 0x10, RZ ;  /* 0x0000001044477819 */ /* 0x000fe400000006ff */
        /* <DEDUP_REMOVED lines=8> */
.L_x_3856:
        /* <DEDUP_REMOVED lines=40> */
[----:B------:R-:W-:Y:S02]  /*192f0*/  LOP3.LUT R70, R155, 0xff, RZ, 0xc0, !PT ;  /* 0x000000ff9b467812 */ /* 0x000fe400078ec0ff */
[----:B------:R-:W-:Y:S01]  /*19300*/  LOP3.LUT R69, R156, 0xff, RZ, 0xc0, !PT ;  /* 0x000000ff9c457812 */ /* 0x000fe200078ec0ff */
[----:B------:R-:W-:Y:S01]  /*19310*/  IMAD.WIDE.U32 R132, R132, 0x1000000, RZ ;  /* 0x0100000084847825 */ /* 0x000fe200078e00ff */
[----:B------:R-:W-:Y:S02]  /*19320*/  LOP3.LUT R232, R68, 0xff00, R71, 0xf8, !PT ;  /* 0x0000ff0044e87812 */ /* 0x000fe400078ef847 */
[----:B------:R-:W-:Y:S01]  /*19330*/  IADD3 R230, P0, R238, UR16, RZ ;  /* 0x00000010eee67c10 */ /* 0x000fe2000ff1e0ff */
[----:B------:R-:W-:Y:S01]  /*19340*/  IMAD.WIDE.U32 R70, R70, 0x10000, RZ ;  /* 0x0001000046467825 */ /* 0x000fe200078e00ff */
[----:B------:R-:W-:Y:S02]  /*19350*/  LOP3.LUT R233, R232, 0xff, R153, 0xf8, !PT ;  /* 0x000000ffe8e97812 */ /* 0x000fe400078ef899 */
[----:B------:R-:W-:Y:S01]  /*19360*/  IADD3.X R231, R236, UR17, RZ, P0, !PT ;  /* 0x00000011ece77c10 */ /* 0x000fe200087fe4ff */
[----:B------:R-:W-:Y:S01]  /*19370*/  IMAD.WIDE.U32 R68, R69, 0x100, RZ ;  /* 0x0000010045447825 */ /* 0x000fe200078e00ff */
[----:B------:R-:W-:-:S02]  /*19380*/  LOP3.LUT R233, R71, R233, R133, 0xfe, !PT ;  /* 0x000000e947e97212 */ /* 0x000fc400078efe85 */
[----:B------:R-:W-:Y:S02]  /*19390*/  LOP3.LUT R68, R68, R132, R70, 0xfe, !PT ;  /* 0x0000008444447212 */ /* 0x000fe400078efe46 */
[----:B------:R-:W-:Y:S02]  /*193a0*/  LOP3.LUT R69, R233, R69, RZ, 0xfc, !PT ;  /* 0x00000045e9457212 */ /* 0x000fe400078efcff */
[----:B------:R-:W-:-:S05]  /*193b0*/  LOP3.LUT R68, R68, 0xff, R157, 0xf8, !PT ;  /* 0x000000ff44447812 */ /* 0x000fca00078ef89d */
[----:B------:R1:W-:Y:S02]  /*193c0*/  STG.E.64 desc[UR4][R230.64], R68 ;  /* 0x00000044e6007986 */ /* 0x0003e4000c101b04 */
.L_x_3864:
[----:B------:R-:W-:-:S07]  /*193d0*/  VIADD R229, R229, 0x20 ;  /* 0x00000020e5e57836 */ /* 0x000fce0000000000 */
.L_x_3735:
[----:B------:R-:W-:Y:S05]  /*193e0*/  BSYNC B1 ;  /* 0x0000000000017941 */ /* 0x000fea0003800000 */
.L_x_3734:
        /* <DEDUP_REMOVED lines=29> */
.L_x_3868:
[----:B------:R-:W-:-:S07]  /*195c0*/  MOV R171, R164 ;  /* 0x000000a400ab7202 */ /* 0x000fce0000000f00 */
.L_x_3869:
[----:B------:R-:W-:Y:S05]  /*195d0*/  BSYNC B2 ;  /* 0x0000000000027941 */ /* 0x000fea0003800000 */
.L_x_3867:
        /* <DEDUP_REMOVED lines=16> */
.L_x_3873:
[----:B------:R-:W-:Y:S05]  /*196e0*/  BSYNC B3 ;  /* 0x0000000000037941 */ /* 0x000fea0003800000 */
.L_x_3872:
        /* <DEDUP_REMOVED lines=44> */
.L_x_3871:
[----:B------:R-:W-:Y:S05]  /*199b0*/  BSYNC B2 ;  /* 0x0000000000027941 */ /* 0x000fea0003800000 */
.L_x_3870:
        /* <DEDUP_REMOVED lines=21> */
.L_x_3874:
        /* <DEDUP_REMOVED lines=12> */
.L_x_3877:
[----:B------:R-:W-:-:S07]  /*19bd0*/  IMAD.MOV.U32 R157, RZ, RZ, R164 ;  /* 0x000000ffff9d7224 */ /* 0x000fce00078e00a4 */
.L_x_3878:
[----:B------:R-:W-:Y:S05]  /*19be0*/  BSYNC B2 ;  /* 0x0000000000027941 */ /* 0x000fea0003800000 */
.L_x_3876:
        /* <DEDUP_REMOVED lines=16> */
.L_x_3882:
[----:B------:R-:W-:Y:S05]  /*19cf0*/  BSYNC B3 ;  /* 0x0000000000037941 */ /* 0x000fea0003800000 */
.L_x_3881:
        /* <DEDUP_REMOVED lines=44> */
.L_x_3880:
[----:B------:R-:W-:Y:S05]  /*19fc0*/  BSYNC B2 ;  /* 0x0000000000027941 */ /* 0x000fea0003800000 */
.L_x_3879:
        /* <DEDUP_REMOVED lines=10> */
.L_x_3875:
        /* <DEDUP_REMOVED lines=12> */
.L_x_3884:
[----:B------:R-:W-:-:S07]  /*1a130*/  IMAD.MOV.U32 R161, RZ, RZ, R164 ;  /* 0x000000ffffa17224 */ /* 0x000fce00078e00a4 */
.L_x_3885:
[----:B------:R-:W-:Y:S05]  /*1a140*/  BSYNC B2 ;  /* 0x0000000000027941 */ /* 0x000fea0003800000 */
.L_x_3883:
        /* <DEDUP_REMOVED lines=16> */
.L_x_3889:
[----:B------:R-:W-:Y:S05]  /*1a250*/  BSYNC B3 ;  /* 0x0000000000037941 */ /* 0x000fea0003800000 */
.L_x_3888:
        /* <DEDUP_REMOVED lines=44> */
.L_x_3887:
[----:B------:R-:W-:Y:S05]  /*1a520*/  BSYNC B2 ;  /* 0x0000000000027941 */ /* 0x000fea0003800000 */
.L_x_3886:
        /* <DEDUP_REMOVED lines=16> */
.L_x_3890:
        /* <DEDUP_REMOVED lines=12> */
.L_x_3893:
[----:B------:R-:W-:-:S07]  /*1a6f0*/  IMAD.MOV.U32 R68, RZ, RZ, R164 ;  /* 0x000000ffff447224 */ /* 0x000fce00078e00a4 */
.L_x_3894:
[----:B------:R-:W-:Y:S05]  /*1a700*/  BSYNC B2 ;  /* 0x0000000000027941 */ /* 0x000fea0003800000 */
.L_x_3892:
        /* <DEDUP_REMOVED lines=16> */
.L_x_3898:
[----:B------:R-:W-:Y:S05]  /*1a810*/  BSYNC B3 ;  /* 0x0000000000037941 */ /* 0x000fea0003800000 */
.L_x_3897:
        /* <DEDUP_REMOVED lines=44> */
.L_x_3896:
[----:B------:R-:W-:Y:S05]  /*1aae0*/  BSYNC B2 ;  /* 0x0000000000027941 */ /* 0x000fea0003800000 */
.L_x_3895:
        /* <DEDUP_REMOVED lines=12> */
.L_x_3891:
        /* <DEDUP_REMOVED lines=12> */
.L_x_3900:
[----:B------:R-:W-:-:S07]  /*1ac70*/  IMAD.MOV.U32 R68, RZ, RZ, R164 ;  /* 0x000000ffff447224 */ /* 0x000fce00078e00a4 */
.L_x_3901:
[----:B------:R-:W-:Y:S05]  /*1ac80*/  BSYNC B2 ;  /* 0x0000000000027941 */ /* 0x000fea0003800000 */
.L_x_3899:
        /* <DEDUP_REMOVED lines=16> */
.L_x_3905:
[----:B------:R-:W-:Y:S05]  /*1ad90*/  BSYNC B3 ;  /* 0x0000000000037941 */ /* 0x000fea0003800000 */
.L_x_3904:
        /* <DEDUP_REMOVED lines=44> */
.L_x_3903:
[----:B------:R-:W-:Y:S05]  /*1b060*/  BSYNC B2 ;  /* 0x0000000000027941 */ /* 0x000fea0003800000 */
.L_x_3902:
        /* <DEDUP_REMOVED lines=16> */
.L_x_3906:
        /* <DEDUP_REMOVED lines=12> */
.L_x_3909:
[----:B------:R-:W-:-:S07]  /*1b230*/  IMAD.MOV.U32 R155, RZ, RZ, R164 ;  /* 0x000000ffff9b7224 */ /* 0x000fce00078e00a4 */
.L_x_3910:
[----:B------:R-:W-:Y:S05]  /*1b240*/  BSYNC B2 ;  /* 0x0000000000027941 */ /* 0x000fea0003800000 */
.L_x_3908:
        /* <DEDUP_REMOVED lines=16> */
.L_x_3914:
[----:B------:R-:W-:Y:S05]  /*1b350*/  BSYNC B3 ;  /* 0x0000000000037941 */ /* 0x000fea0003800000 */
.L_x_3913:
        /* <DEDUP_REMOVED lines=44> */
.L_x_3912:
[----:B------:R-:W-:Y:S05]  /*1b620*/  BSYNC B2 ;  /* 0x0000000000027941 */ /* 0x000fea0003800000 */
.L_x_3911:
        /* <DEDUP_REMOVED lines=10> */
.L_x_3907:
        /* <DEDUP_REMOVED lines=12> */
.L_x_3916:
[----:B------:R-:W-:-:S07]  /*1b790*/  IMAD.MOV.U32 R190, RZ, RZ, R164 ;  /* 0x000000ffffbe7224 */ /* 0x000fce00078e00a4 */
.L_x_3917:
[----:B------:R-:W-:Y:S05]  /*1b7a0*/  BSYNC B2 ;  /* 0x0000000000027941 */ /* 0x000fea0003800000 */
.L_x_3915:
        /* <DEDUP_REMOVED lines=16> */
.L_x_3921:
[----:B------:R-:W-:Y:S05]  /*1b8b0*/  BSYNC B3 ;  /* 0x0000000000037941 */ /* 0x000fea0003800000 */
.L_x_3920:
        /* <DEDUP_REMOVED lines=44> */
.L_x_3919:
[----:B------:R-:W-:Y:S05]  /*1bb80*/  BSYNC B2 ;  /* 0x0000000000027941 */ /* 0x000fea0003800000 */
.L_x_3918:
        /* <DEDUP_REMOVED lines=16> */
.L_x_3922:
        /* <DEDUP_REMOVED lines=12> */
.L_x_3925:
[----:B------:R-:W-:-:S07]  /*1bd50*/  IMAD.MOV.U32 R154, RZ, RZ, R164 ;  /* 0x000000ffff9a7224 */ /* 0x000fce00078e00a4 */
.L_x_3926:
[----:B------:R-:W-:Y:S05]  /*1bd60*/  BSYNC B2 ;  /* 0x0000000000027941 */ /* 0x000fea0003800000 */
.L_x_3924:
        /* <DEDUP_REMOVED lines=16> */
.L_x_3930:
[----:B------:R-:W-:Y:S05]  /*1be70*/  BSYNC B3 ;  /* 0x0000000000037941 */ /* 0x000fea0003800000 */
.L_x_3929:
        /* <DEDUP_REMOVED lines=44> */
.L_x_3928:
[----:B------:R-:W-:Y:S05]  /*1c140*/  BSYNC B2 ;  /* 0x0000000000027941 */ /* 0x000fea0003800000 */
.L_x_3927:
        /* <DEDUP_REMOVED lines=12> */
.L_x_3923:
        /* <DEDUP_REMOVED lines=12> */
.L_x_3932:
[----:B------:R-:W-:-:S07]  /*1c2d0*/  IMAD.MOV.U32 R161, RZ, RZ, R164 ;  /* 0x000000ffffa17224 */ /* 0x000fce00078e00a4 */
.L_x_3933:
[----:B------:R-:W-:Y:S05]  /*1c2e0*/  BSYNC B2 ;  /* 0x0000000000027941 */ /* 0x000fea0003800000 */
.L_x_3931:
        /* <DEDUP_REMOVED lines=16> */
.L_x_3937:
[----:B------:R-:W-:Y:S05]  /*1c3f0*/  BSYNC B3 ;  /* 0x0000000000037941 */ /* 0x000fea0003800000 */
.L_x_3936:
        /* <DEDUP_REMOVED lines=44> */
.L_x_3935:
[----:B------:R-:W-:Y:S05]  /*1c6c0*/  BSYNC B2 ;  /* 0x0000000000027941 */ /* 0x000fea0003800000 */
.L_x_3934:
        /* <DEDUP_REMOVED lines=16> */
.L_x_3938:
        /* <DEDUP_REMOVED lines=12> */
.L_x_3941:
[----:B------:R-:W-:-:S07]  /*1c890*/  IMAD.MOV.U32 R153, RZ, RZ, R164 ;  /* 0x000000ffff997224 */ /* 0x000fce00078e00a4 */
.L_x_3942:
[----:B------:R-:W-:Y:S05]  /*1c8a0*/  BSYNC B2 ;  /* 0x0000000000027941 */ /* 0x000fea0003800000 */
.L_x_3940:
        /* <DEDUP_REMOVED lines=16> */
.L_x_3946:
[----:B------:R-:W-:Y:S05]  /*1c9b0*/  BSYNC B3 ;  /* 0x0000000000037941 */ /* 0x000fea0003800000 */
.L_x_3945:
        /* <DEDUP_REMOVED lines=44> */
.L_x_3944:
[----:B------:R-:W-:Y:S05]  /*1cc80*/  BSYNC B2 ;  /* 0x0000000000027941 */ /* 0x000fea0003800000 */
.L_x_3943:
        /* <DEDUP_REMOVED lines=10> */
.L_x_3939:
        /* <DEDUP_REMOVED lines=12> */
.L_x_3948:
[----:B------:R-:W-:-:S07]  /*1cdf0*/  IMAD.MOV.U32 R161, RZ, RZ, R164 ;  /* 0x000000ffffa17224 */ /* 0x000fce00078e00a4 */
.L_x_3949:
[----:B------:R-:W-:Y:S05]  /*1ce00*/  BSYNC B2 ;  /* 0x0000000000027941 */ /* 0x000fea0003800000 */
.L_x_3947:
        /* <DEDUP_REMOVED lines=16> */
.L_x_3953:
[----:B------:R-:W-:Y:S05]  /*1cf10*/  BSYNC B3 ;  /* 0x0000000000037941 */ /* 0x000fea0003800000 */
.L_x_3952:
        /* <DEDUP_REMOVED lines=44> */
.L_x_3951:
[----:B------:R-:W-:Y:S05]  /*1d1e0*/  BSYNC B2 ;  /* 0x0000000000027941 */ /* 0x000fea0003800000 */
.L_x_3950:
        /* <DEDUP_REMOVED lines=14> */
.L_x_3954:
        /* <DEDUP_REMOVED lines=12> */
.L_x_3957:
[----:B------:R-:W-:-:S07]  /*1d390*/  IMAD.MOV.U32 R70, RZ, RZ, R164 ;  /* 0x000000ffff467224 */ /* 0x000fce00078e00a4 */
.L_x_3958:
[----:B------:R-:W-:Y:S05]  /*1d3a0*/  BSYNC B2 ;  /* 0x0000000000027941 */ /* 0x000fea0003800000 */
.L_x_3956:
        /* <DEDUP_REMOVED lines=16> */
.L_x_3962:
[----:B------:R-:W-:Y:S05]  /*1d4b0*/  BSYNC B3 ;  /* 0x0000000000037941 */ /* 0x000fea0003800000 */
.L_x_3961:
        /* <DEDUP_REMOVED lines=44> */
.L_x_3960:
[----:B------:R-:W-:Y:S05]  /*1d780*/  BSYNC B2 ;  /* 0x0000000000027941 */ /* 0x000fea0003800000 */
.L_x_3959:
        /* <DEDUP_REMOVED lines=12> */
.L_x_3955:
        /* <DEDUP_REMOVED lines=12> */
.L_x_3964:
[----:B------:R-:W-:-:S07]  /*1d910*/  IMAD.MOV.U32 R70, RZ, RZ, R164 ;  /* 0x000000ffff467224 */ /* 0x000fce00078e00a4 */
.L_x_3965:
[----:B------:R-:W-:Y:S05]  /*1d920*/  BSYNC B2 ;  /* 0x0000000000027941 */ /* 0x000fea0003800000 */
.L_x_3963:
        /* <DEDUP_REMOVED lines=16> */
.L_x_3969:
[----:B------:R-:W-:Y:S05]  /*1da30*/  BSYNC B3 ;  /* 0x0000000000037941 */ /* 0x000fea0003800000 */
.L_x_3968:
        /* <DEDUP_REMOVED lines=44> */
.L_x_3967:
[----:B------:R-:W-:Y:S05]  /*1dd00*/  BSYNC B2 ;  /* 0x0000000000027941 */ /* 0x000fea0003800000 */
.L_x_3966:
        /* <DEDUP_REMOVED lines=14> */
.L_x_3970:
        /* <DEDUP_REMOVED lines=12> */
.L_x_3973:
[----:B------:R-:W-:-:S07]  /*1deb0*/  IMAD.MOV.U32 R151, RZ, RZ, R164 ;  /* 0x000000ffff977224 */ /* 0x000fce00078e00a4 */
.L_x_3974:
[----:B------:R-:W-:Y:S05]  /*1dec0*/  BSYNC B2 ;  /* 0x0000000000027941 */ /* 0x000fea0003800000 */
.L_x_3972:
        /* <DEDUP_REMOVED lines=16> */
.L_x_3978:
[----:B------:R-:W-:Y:S05]  /*1dfd0*/  BSYNC B3 ;  /* 0x0000000000037941 */ /* 0x000fea0003800000 */
.L_x_3977:
        /* <DEDUP_REMOVED lines=44> */
.L_x_3976:
[----:B------:R-:W-:Y:S05]  /*1e2a0*/  BSYNC B2 ;  /* 0x0000000000027941 */ /* 0x000fea0003800000 */
.L_x_3975:
        /* <DEDUP_REMOVED lines=10> */
.L_x_3971:
        /* <DEDUP_REMOVED lines=12> */
.L_x_3980:
[----:B------:R-:W-:-:S07]  /*1e410*/  IMAD.MOV.U32 R222, RZ, RZ, R164 ;  /* 0x000000ffffde7224 */ /* 0x000fce00078e00a4 */
.L_x_3981:
[----:B------:R-:W-:Y:S05]  /*1e420*/  BSYNC B2 ;  /* 0x0000000000027941 */ /* 0x000fea0003800000 */
.L_x_3979:
        /* <DEDUP_REMOVED lines=16> */
.L_x_3985:
[----:B------:R-:W-:Y:S05]  /*1e530*/  BSYNC B3 ;  /* 0x0000000000037941 */ /* 0x000fea0003800000 */
.L_x_3984:
        /* <DEDUP_REMOVED lines=44> */
.L_x_3983:
[----:B------:R-:W-:Y:S05]  /*1e800*/  BSYNC B2 ;  /* 0x0000000000027941 */ /* 0x000fea0003800000 */
.L_x_3982:
        /* <DEDUP_REMOVED lines=14> */
.L_x_3986:
        /* <DEDUP_REMOVED lines=12> */
.L_x_3989:
[----:B------:R-:W-:-:S07]  /*1e9b0*/  IMAD.MOV.U32 R150, RZ, RZ, R164 ;  /* 0x000000ffff967224 */ /* 0x000fce00078e00a4 */
.L_x_3990:
[----:B------:R-:W-:Y:S05]  /*1e9c0*/  BSYNC B2 ;  /* 0x0000000000027941 */ /* 0x000fea0003800000 */
.L_x_3988:
        /* <DEDUP_REMOVED lines=16> */
.L_x_3994:
[----:B------:R-:W-:Y:S05]  /*1ead0*/  BSYNC B3 ;  /* 0x0000000000037941 */ /* 0x000fea0003800000 */
.L_x_3993:
        /* <DEDUP_REMOVED lines=44> */
.L_x_3992:
[----:B------:R-:W-:Y:S05]  /*1eda0*/  BSYNC B2 ;  /* 0x0000000000027941 */ /* 0x000fea0003800000 */
.L_x_3991:
        /* <DEDUP_REMOVED lines=12> */
.L_x_3987:
        /* <DEDUP_REMOVED lines=54> */
.L_x_3995:
[----:B------:R-:W-:-:S07]  /*1f1d0*/  VIADD R229, R229, 0x20 ;  /* 0x00000020e5e57836 */ /* 0x000fce0000000000 */
.L_x_3866:
[----:B------:R-:W-:Y:S05]  /*1f1e0*/  BSYNC B1 ;  /* 0x0000000000017941 */ /* 0x000fea0003800000 */
.L_x_3865:
        /* <DEDUP_REMOVED lines=29> */
.L_x_3999:
[----:B------:R-:W-:-:S07]  /*1f3c0*/  IMAD.MOV.U32 R173, RZ, RZ, R164 ;  /* 0x000000ffffad7224 */ /* 0x000fce00078e00a4 */
.L_x_4000:
[----:B------:R-:W-:Y:S05]  /*1f3d0*/  BSYNC B2 ;  /* 0x0000000000027941 */ /* 0x000fea0003800000 */
.L_x_3998:
        /* <DEDUP_REMOVED lines=16> */
.L_x_4004:
[----:B------:R-:W-:Y:S05]  /*1f4e0*/  BSYNC B3 ;  /* 0x0000000000037941 */ /* 0x000fea0003800000 */
.L_x_4003:
        /* <DEDUP_REMOVED lines=44> */
.L_x_4002:
[----:B------:R-:W-:Y:S05]  /*1f7b0*/  BSYNC B2 ;  /* 0x0000000000027941 */ /* 0x000fea0003800000 */
.L_x_4001:
        /* <DEDUP_REMOVED lines=21> */
.L_x_4005:
        /* <DEDUP_REMOVED lines=12> */
.L_x_4008:
[----:B------:R-:W-:-:S07]  /*1f9d0*/  MOV R157, R164 ;  /* 0x000000a4009d7202 */ /* 0x000fce0000000f00 */
.L_x_4009:
[----:B------:R-:W-:Y:S05]  /*1f9e0*/  BSYNC B2 ;  /* 0x0000000000027941 */ /* 0x000fea0003800000 */
.L_x_4007:
        /* <DEDUP_REMOVED lines=16> */
.L_x_4013:
[----:B------:R-:W-:Y:S05]  /*1faf0*/  BSYNC B3 ;  /* 0x0000000000037941 */ /* 0x000fea0003800000 */
.L_x_4012:
        /* <DEDUP_REMOVED lines=44> */
.L_x_4011:
[----:B------:R-:W-:Y:S05]  /*1fdc0*/  BSYNC B2 ;  /* 0x0000000000027941 */ /* 0x000fea0003800000 */
.L_x_4010:
        /* <DEDUP_REMOVED lines=10> */
.L_x_4006:
        /* <DEDUP_REMOVED lines=12> */
.L_x_4015:
[----:B------:R-:W-:-:S07]  /*1ff30*/  IMAD.MOV.U32 R161, RZ, RZ, R164 ;  /* 0x000000ffffa17224 */ /* 0x000fce00078e00a4 */
.L_x_4016:
[----:B------:R-:W-:Y:S05]  /*1ff40*/  BSYNC B2 ;  /* 0x0000000000027941 */ /* 0x000fea0003800000 */
.L_x_4014:
        /* <DEDUP_REMOVED lines=16> */
.L_x_4020:
[----:B------:R-:W-:Y:S05]  /*20050*/  BSYNC B3 ;  /* 0x0000000000037941 */ /* 0x000fea0003800000 */
.L_x_4019:
        /* <DEDUP_REMOVED lines=44> */
.L_x_4018:
[----:B------:R-:W-:Y:S05]  /*20320*/  BSYNC B2 ;  /* 0x0000000000027941 */ /* 0x000fea0003800000 */
.L_x_4017:
        /* <DEDUP_REMOVED lines=16> */
.L_x_4021:
        /* <DEDUP_REMOVED lines=12> */
.L_x_4024:
[----:B------:R-:W-:-:S07]  /*204f0*/  MOV R68, R164 ;  /* 0x000000a400447202 */ /* 0x000fce0000000f00 */
.L_x_4025:
[----:B------:R-:W-:Y:S05]  /*20500*/  BSYNC B2 ;  /* 0x0000000000027941 */ /* 0x000fea0003800000 */
.L_x_4023:
        /* <DEDUP_REMOVED lines=16> */
.L_x_4029:
[----:B------:R-:W-:Y:S05]  /*20610*/  BSYNC B3 ;  /* 0x0000000000037941 */ /* 0x000fea0003800000 */
.L_x_4028:
        /* <DEDUP_REMOVED lines=44> */
.L_x_4027:
[----:B------:R-:W-:Y:S05]  /*208e0*/  BSYNC B2 ;  /* 0x0000000000027941 */ /* 0x000fea0003800000 */
.L_x_4026:
        /* <DEDUP_REMOVED lines=12> */
.L_x_4022:
        /* <DEDUP_REMOVED lines=12> */
.L_x_4031:
[----:B------:R-:W-:-:S07]  /*20a70*/  IMAD.MOV.U32 R68, RZ, RZ, R164 ;  /* 0x000000ffff447224 */ /* 0x000fce00078e00a4 */
.L_x_4032:
[----:B------:R-:W-:Y:S05]  /*20a80*/  BSYNC B2 ;  /* 0x0000000000027941 */ /* 0x000fea0003800000 */
.L_x_4030:
        /* <DEDUP_REMOVED lines=16> */
.L_x_4036:
[----:B------:R-:W-:Y:S05]  /*20b90*/  BSYNC B3 ;  /* 0x0000000000037941 */ /* 0x000fea0003800000 */
.L_x_4035:
        /* <DEDUP_REMOVED lines=44> */
.L_x_4034:
[----:B------:R-:W-:Y:S05]  /*20e60*/  BSYNC B2 ;  /* 0x0000000000027941 */ /* 0x000fea0003800000 */
.L_x_4033:
        /* <DEDUP_REMOVED lines=16> */
.L_x_4037:
        /* <DEDUP_REMOVED lines=12> */
.L_x_4040:
[----:B------:R-:W-:-:S07]  /*21030*/  MOV R155, R164 ;  /* 0x000000a4009b7202 */ /* 0x000fce0000000f00 */
.L_x_4041:
[----:B------:R-:W-:Y:S05]  /*21040*/  BSYNC B2 ;  /* 0x0000000000027941 */ /* 0x000fea0003800000 */
.L_x_4039:
        /* <DEDUP_REMOVED lines=16> */
.L_x_4045:
[----:B------:R-:W-:Y:S05]  /*21150*/  BSYNC B3 ;  /* 0x0000000000037941 */ /* 0x000fea0003800000 */
.L_x_4044:
        /* <DEDUP_REMOVED lines=44> */
.L_x_4043:
[----:B------:R-:W-:Y:S05]  /*21420*/  BSYNC B2 ;  /* 0x0000000000027941 */ /* 0x000fea0003800000 */
.L_x_4042:
        /* <DEDUP_REMOVED lines=10> */
.L_x_4038:
        /* <DEDUP_REMOVED lines=12> */
.L_x_4047:
[----:B------:R-:W-:-:S07]  /*21590*/  IMAD.MOV.U32 R192, RZ, RZ, R164 ;  /* 0x000000ffffc07224 */ /* 0x000fce00078e00a4 */
.L_x_4048:
[----:B------:R-:W-:Y:S05]  /*215a0*/  BSYNC B2 ;  /* 0x0000000000027941 */ /* 0x000fea0003800000 */
.L_x_4046:
        /* <DEDUP_REMOVED lines=16> */
.L_x_4052:
[----:B------:R-:W-:Y:S05]  /*216b0*/  BSYNC B3 ;  /* 0x0000000000037941 */ /* 0x000fea0003800000 */
.L_x_4051:
        /* <DEDUP_REMOVED lines=44> */
.L_x_4050:
[----:B------:R-:W-:Y:S05]  /*21980*/  BSYNC B2 ;  /* 0x0000000000027941 */ /* 0x000fea0003800000 */
.L_x_4049:
        /* <DEDUP_REMOVED lines=16> */
.L_x_4053:
        /* <DEDUP_REMOVED lines=12> */
.L_x_4056:
[----:B------:R-:W-:-:S07]  /*21b50*/  MOV R154, R164 ;  /* 0x000000a4009a7202 */ /* 0x000fce0000000f00 */
.L_x_4057:
[----:B------:R-:W-:Y:S05]  /*21b60*/  BSYNC B2 ;  /* 0x0000000000027941 */ /* 0x000fea0003800000 */
.L_x_4055:
        /* <DEDUP_REMOVED lines=16> */
.L_x_4061:
[----:B------:R-:W-:Y:S05]  /*21c70*/  BSYNC B3 ;  /* 0x0000000000037941 */ /* 0x000fea0003800000 */
.L_x_4060:
        /* <DEDUP_REMOVED lines=44> */
.L_x_4059:
[----:B------:R-:W-:Y:S05]  /*21f40*/  BSYNC B2 ;  /* 0x0000000000027941 */ /* 0x000fea0003800000 */
.L_x_4058:
        /* <DEDUP_REMOVED lines=12> */
.L_x_4054:
        /* <DEDUP_REMOVED lines=12> */
.L_x_4063:
[----:B------:R-:W-:-:S07]  /*220d0*/  IMAD.MOV.U32 R161, RZ, RZ, R164 ;  /* 0x000000ffffa17224 */ /* 0x000fce00078e00a4 */
.L_x_4064:
[----:B------:R-:W-:Y:S05]  /*220e0*/  BSYNC B2 ;  /* 0x0000000000027941 */ /* 0x000fea0003800000 */
.L_x_4062:
        /* <DEDUP_REMOVED lines=16> */
.L_x_4068:
[----:B------:R-:W-:Y:S05]  /*221f0*/  BSYNC B3 ;  /* 0x0000000000037941 */ /* 0x000fea0003800000 */
.L_x_4067:
        /* <DEDUP_REMOVED lines=44> */
.L_x_4066:
[----:B------:R-:W-:Y:S05]  /*224c0*/  BSYNC B2 ;  /* 0x0000000000027941 */ /* 0x000fea0003800000 */
.L_x_4065:
        /* <DEDUP_REMOVED lines=16> */
.L_x_4069:
        /* <DEDUP_REMOVED lines=12> */
.L_x_4072:
[----:B------:R-:W-:-:S07]  /*22690*/  MOV R153, R164 ;  /* 0x000000a400997202 */ /* 0x000fce0000000f00 */
.L_x_4073:
[----:B------:R-:W-:Y:S05]  /*226a0*/  BSYNC B2 ;  /* 0x0000000000027941 */ /* 0x000fea0003800000 */
.L_x_4071:
        /* <DEDUP_REMOVED lines=16> */
.L_x_4077:
[----:B------:R-:W-:Y:S05]  /*227b0*/  BSYNC B3 ;  /* 0x0000000000037941 */ /* 0x000fea0003800000 */
.L_x_4076:
        /* <DEDUP_REMOVED lines=44> */
.L_x_4075:
[----:B------:R-:W-:Y:S05]  /*22a80*/  BSYNC B2 ;  /* 0x0000000000027941 */ /* 0x000fea0003800000 */
.L_x_4074:
        /* <DEDUP_REMOVED lines=10> */
.L_x_4070:
        /* <DEDUP_REMOVED lines=12> */
.L_x_4079:
[----:B------:R-:W-:-:S07]  /*22bf0*/  IMAD.MOV.U32 R161, RZ, RZ, R164 ;  /* 0x000000ffffa17224 */ /* 0x000fce00078e00a4 */
.L_x_4080:
[----:B------:R-:W-:Y:S05]  /*22c00*/  BSYNC B2 ;  /* 0x0000000000027941 */ /* 0x000fea0003800000 */
.L_x_4078:
        /* <DEDUP_REMOVED lines=16> */
.L_x_4084:
[----:B------:R-:W-:Y:S05]  /*22d10*/  BSYNC B3 ;  /* 0x0000000000037941 */ /* 0x000fea0003800000 */
.L_x_4083:
        /* <DEDUP_REMOVED lines=44> */
.L_x_4082:
[----:B------:R-:W-:Y:S05]  /*22fe0*/  BSYNC B2 ;  /* 0x0000000000027941 */ /* 0x000fea0003800000 */
.L_x_4081:
        /* <DEDUP_REMOVED lines=14> */
.L_x_4085:
        /* <DEDUP_REMOVED lines=12> */
.L_x_4088:
[----:B------:R-:W-:-:S07]  /*23190*/  MOV R70, R164 ;  /* 0x000000a400467202 */ /* 0x000fce0000000f00 */
.L_x_4089:
[----:B------:R-:W-:Y:S05]  /*231a0*/  BSYNC B2 ;  /* 0x0000000000027941 */ /* 0x000fea0003800000 */
.L_x_4087:
        /* <DEDUP_REMOVED lines=16> */
.L_x_4093:
[----:B------:R-:W-:Y:S05]  /*232b0*/  BSYNC B3 ;  /* 0x0000000000037941 */ /* 0x000fea0003800000 */
.L_x_4092:
        /* <DEDUP_REMOVED lines=44> */
.L_x_4091:
[----:B------:R-:W-:Y:S05]  /*23580*/  BSYNC B2 ;  /* 0x0000000000027941 */ /* 0x000fea0003800000 */
.L_x_4090:
        /* <DEDUP_REMOVED lines=12> */
.L_x_4086:
        /* <DEDUP_REMOVED lines=12> */
.L_x_4095:
[----:B------:R-:W-:-:S07]  /*23710*/  IMAD.MOV.U32 R70, RZ, RZ, R164 ;  /* 0x000000ffff467224 */ /* 0x000fce00078e00a4 */
.L_x_4096:
[----:B------:R-:W-:Y:S05]  /*23720*/  BSYNC B2 ;  /* 0x0000000000027941 */ /* 0x000fea0003800000 */
.L_x_4094:
        /* <DEDUP_REMOVED lines=16> */
.L_x_4100:
[----:B------:R-:W-:Y:S05]  /*23830*/  BSYNC B3 ;  /* 0x0000000000037941 */ /* 0x000fea0003800000 */
.L_x_4099:
        /* <DEDUP_REMOVED lines=44> */
.L_x_4098:
[----:B------:R-:W-:Y:S05]  /*23b00*/  BSYNC B2 ;  /* 0x0000000000027941 */ /* 0x000fea0003800000 */
.L_x_4097:
        /* <DEDUP_REMOVED lines=14> */
.L_x_4101:
        /* <DEDUP_REMOVED lines=12> */
.L_x_4104:
[----:B------:R-:W-:-:S07]  /*23cb0*/  MOV R151, R164 ;  /* 0x000000a400977202 */ /* 0x000fce0000000f00 */
.L_x_4105:
[----:B------:R-:W-:Y:S05]  /*23cc0*/  BSYNC B2 ;  /* 0x0000000000027941 */ /* 0x000fea0003800000 */
.L_x_4103:
        /* <DEDUP_REMOVED lines=16> */
.L_x_4109:
[----:B------:R-:W-:Y:S05]  /*23dd0*/  BSYNC B3 ;  /* 0x0000000000037941 */ /* 0x000fea0003800000 */
.L_x_4108:
        /* <DEDUP_REMOVED lines=44> */
.L_x_4107:
[----:B------:R-:W-:Y:S05]  /*240a0*/  BSYNC B2 ;  /* 0x0000000000027941 */ /* 0x000fea0003800000 */
.L_x_4106:
        /* <DEDUP_REMOVED lines=10> */
.L_x_4102:
        /* <DEDUP_REMOVED lines=12> */
.L_x_4111:
[----:B------:R-:W-:-:S07]  /*24210*/  IMAD.MOV.U32 R224, RZ, RZ, R164 ;  /* 0x000000ffffe07224 */ /* 0x000fce00078e00a4 */
.L_x_4112:
[----:B------:R-:W-:Y:S05]  /*24220*/  BSYNC B2 ;  /* 0x0000000000027941 */ /* 0x000fea0003800000 */
.L_x_4110:
        /* <DEDUP_REMOVED lines=16> */
.L_x_4116:
[----:B------:R-:W-:Y:S05]  /*24330*/  BSYNC B3 ;  /* 0x0000000000037941 */ /* 0x000fea0003800000 */
.L_x_4115:
        /* <DEDUP_REMOVED lines=44> */
.L_x_4114:
[----:B------:R-:W-:Y:S05]  /*24600*/  BSYNC B2 ;  /* 0x0000000000027941 */ /* 0x000fea0003800000 */
.L_x_4113:
        /* <DEDUP_REMOVED lines=14> */
.L_x_4117:
        /* <DEDUP_REMOVED lines=12> */
.L_x_4120:
[----:B------:R-:W-:-:S07]  /*247b0*/  MOV R150, R164 ;  /* 0x000000a400967202 */ /* 0x000fce0000000f00 */
.L_x_4121:
[----:B------:R-:W-:Y:S05]  /*247c0*/  BSYNC B2 ;  /* 0x0000000000027941 */ /* 0x000fea0003800000 */
.L_x_4119:
        /* <DEDUP_REMOVED lines=16> */
.L_x_4125:
[----:B------:R-:W-:Y:S05]  /*248d0*/  BSYNC B3 ;  /* 0x0000000000037941 */ /* 0x000fea0003800000 */
.L_x_4124:
        /* <DEDUP_REMOVED lines=44> */
.L_x_4123:
[----:B------:R-:W-:Y:S05]  /*24ba0*/  BSYNC B2 ;  /* 0x0000000000027941 */ /* 0x000fea0003800000 */
.L_x_4122:
        /* <DEDUP_REMOVED lines=12> */
.L_x_4118:
        /* <DEDUP_REMOVED lines=54> */
.L_x_4126:
[----:B------:R-:W-:-:S07]  /*24fd0*/  IADD3 R229, R229, 0x20, RZ ;  /* 0x00000020e5e57810 */ /* 0x000fce0007ffe0ff */
.L_x_3997:
[----:B------:R-:W-:Y:S05]  /*24fe0*/  BSYNC B1 ;  /* 0x0000000000017941 */ /* 0x000fea0003800000 */
.L_x_3996:
        /* <DEDUP_REMOVED lines=29> */
.L_x_4130:
[----:B------:R-:W-:-:S07]  /*251c0*/  IMAD.MOV.U32 R175, RZ, RZ, R164 ;  /* 0x000000ffffaf7224 */ /* 0x000fce00078e00a4 */
.L_x_4131:
[----:B------:R-:W-:Y:S05]  /*251d0*/  BSYNC B2 ;  /* 0x0000000000027941 */ /* 0x000fea0003800000 */
.L_x_4129:
        /* <DEDUP_REMOVED lines=16> */
.L_x_4135:
[----:B------:R-:W-:Y:S05]  /*252e0*/  BSYNC B3 ;  /* 0x0000000000037941 */ /* 0x000fea0003800000 */
.L_x_4134:
        /* <DEDUP_REMOVED lines=44> */
.L_x_4133:
[----:B------:R-:W-:Y:S05]  /*255b0*/  BSYNC B2 ;  /* 0x0000000000027941 */ /* 0x000fea0003800000 */
.L_x_4132:
        /* <DEDUP_REMOVED lines=21> */
.L_x_4136:
        /* <DEDUP_REMOVED lines=12> */
.L_x_4139:
[----:B------:R-:W-:-:S07]  /*257d0*/  IMAD.MOV.U32 R157, RZ, RZ, R164 ;  /* 0x000000ffff9d7224 */ /* 0x000fce00078e00a4 */
.L_x_4140:
[----:B------:R-:W-:Y:S05]  /*257e0*/  BSYNC B2 ;  /* 0x0000000000027941 */ /* 0x000fea0003800000 */
.L_x_4138:
        /* <DEDUP_REMOVED lines=16> */
.L_x_4144:
[----:B------:R-:W-:Y:S05]  /*258f0*/  BSYNC B3 ;  /* 0x0000000000037941 */ /* 0x000fea0003800000 */
.L_x_4143:
        /* <DEDUP_REMOVED lines=44> */
.L_x_4142:
[----:B------:R-:W-:Y:S05]  /*25bc0*/  BSYNC B2 ;  /* 0x0000000000027941 */ /* 0x000fea0003800000 */
.L_x_4141:
        /* <DEDUP_REMOVED lines=10> */
.L_x_4137:
        /* <DEDUP_REMOVED lines=12> */
.L_x_4146:
[----:B------:R-:W-:-:S07]  /*25d30*/  MOV R161, R164 ;  /* 0x000000a400a17202 */ /* 0x000fce0000000f00 */
.L_x_4147:
[----:B------:R-:W-:Y:S05]  /*25d40*/  BSYNC B2 ;  /* 0x0000000000027941 */ /* 0x000fea0003800000 */
.L_x_4145:
        /* <DEDUP_REMOVED lines=16> */
.L_x_4151:
[----:B------:R-:W-:Y:S05]  /*25e50*/  BSYNC B3 ;  /* 0x0000000000037941 */ /* 0x000fea0003800000 */
.L_x_4150:
        /* <DEDUP_REMOVED lines=44> */
.L_x_4149:
[----:B------:R-:W-:Y:S05]  /*26120*/  BSYNC B2 ;  /* 0x0000000000027941 */ /* 0x000fea0003800000 */
.L_x_4148:
        /* <DEDUP_REMOVED lines=16> */
.L_x_4152:
        /* <DEDUP_REMOVED lines=12> */
.L_x_4155:
[----:B------:R-:W-:-:S07]  /*262f0*/  IMAD.MOV.U32 R68, RZ, RZ, R164 ;  /* 0x000000ffff447224 */ /* 0x000fce00078e00a4 */
.L_x_4156:
[----:B------:R-:W-:Y:S05]  /*26300*/  BSYNC B2 ;  /* 0x0000000000027941 */ /* 0x000fea0003800000 */
.L_x_4154:
        /* <DEDUP_REMOVED lines=16> */
.L_x_4160:
[----:B------:R-:W-:Y:S05]  /*26410*/  BSYNC B3 ;  /* 0x0000000000037941 */ /* 0x000fea0003800000 */
.L_x_4159:
        /* <DEDUP_REMOVED lines=44> */
.L_x_4158:
[----:B------:R-:W-:Y:S05]  /*266e0*/  BSYNC B2 ;  /* 0x0000000000027941 */ /* 0x000fea0003800000 */
.L_x_4157:
        /* <DEDUP_REMOVED lines=12> */
.L_x_4153:
        /* <DEDUP_REMOVED lines=12> */
.L_x_4162:
[----:B------:R-:W-:-:S07]  /*26870*/  MOV R68, R164 ;  /* 0x000000a400447202 */ /* 0x000fce0000000f00 */
.L_x_4163:
[----:B------:R-:W-:Y:S05]  /*26880*/  BSYNC B2 ;  /* 0x0000000000027941 */ /* 0x000fea0003800000 */
.L_x_4161:
        /* <DEDUP_REMOVED lines=16> */
.L_x_4167:
[----:B------:R-:W-:Y:S05]  /*26990*/  BSYNC B3 ;  /* 0x0000000000037941 */ /* 0x000fea0003800000 */
.L_x_4166:
        /* <DEDUP_REMOVED lines=44> */
.L_x_4165:
[----:B------:R-:W-:Y:S05]  /*26c60*/  BSYNC B2 ;  /* 0x0000000000027941 */ /* 0x000fea0003800000 */
.L_x_4164:
        /* <DEDUP_REMOVED lines=16> */
.L_x_4168:
        /* <DEDUP_REMOVED lines=12> */
.L_x_4171:
[----:B------:R-:W-:-:S07]  /*26e30*/  IMAD.MOV.U32 R155, RZ, RZ, R164 ;  /* 0x000000ffff9b7224 */ /* 0x000fce00078e00a4 */
.L_x_4172:
[----:B------:R-:W-:Y:S05]  /*26e40*/  BSYNC B2 ;  /* 0x0000000000027941 */ /* 0x000fea0003800000 */
.L_x_4170:
        /* <DEDUP_REMOVED lines=16> */
.L_x_4176:
[----:B------:R-:W-:Y:S05]  /*26f50*/  BSYNC B3 ;  /* 0x0000000000037941 */ /* 0x000fea0003800000 */
.L_x_4175:
        /* <DEDUP_REMOVED lines=44> */
.L_x_4174:
[----:B------:R-:W-:Y:S05]  /*27220*/  BSYNC B2 ;  /* 0x0000000000027941 */ /* 0x000fea0003800000 */
.L_x_4173:
        /* <DEDUP_REMOVED lines=10> */
.L_x_4169:
        /* <DEDUP_REMOVED lines=12> */
.L_x_4178:
[----:B------:R-:W-:-:S07]  /*27390*/  MOV R194, R164 ;  /* 0x000000a400c27202 */ /* 0x000fce0000000f00 */
.L_x_4179:
[----:B------:R-:W-:Y:S05]  /*273a0*/  BSYNC B2 ;  /* 0x0000000000027941 */ /* 0x000fea0003800000 */
.L_x_4177:
        /* <DEDUP_REMOVED lines=16> */
.L_x_4183:
[----:B------:R-:W-:Y:S05]  /*274b0*/  BSYNC B3 ;  /* 0x0000000000037941 */ /* 0x000fea0003800000 */
.L_x_4182:
        /* <DEDUP_REMOVED lines=44> */
.L_x_4181:
[----:B------:R-:W-:Y:S05]  /*27780*/  BSYNC B2 ;  /* 0x0000000000027941 */ /* 0x000fea0003800000 */
.L_x_4180:
        /* <DEDUP_REMOVED lines=16> */
.L_x_4184:
        /* <DEDUP_REMOVED lines=12> */
.L_x_4187:
[----:B------:R-:W-:-:S07]  /*27950*/  IMAD.MOV.U32 R154, RZ, RZ, R164 ;  /* 0x000000ffff9a7224 */ /* 0x000fce00078e00a4 */
.L_x_4188:
[----:B------:R-:W-:Y:S05]  /*27960*/  BSYNC B2 ;  /* 0x0000000000027941 */ /* 0x000fea0003800000 */
.L_x_4186:
        /* <DEDUP_REMOVED lines=16> */
.L_x_4192:
[----:B------:R-:W-:Y:S05]  /*27a70*/  BSYNC B3 ;  /* 0x0000000000037941 */ /* 0x000fea0003800000 */
.L_x_4191:
        /* <DEDUP_REMOVED lines=44> */
.L_x_4190:
[----:B------:R-:W-:Y:S05]  /*27d40*/  BSYNC B2 ;  /* 0x0000000000027941 */ /* 0x000fea0003800000 */
.L_x_4189:
        /* <DEDUP_REMOVED lines=12> */
.L_x_4185:
        /* <DEDUP_REMOVED lines=12> */
.L_x_4194:
[----:B------:R-:W-:-:S07]  /*27ed0*/  MOV R161, R164 ;  /* 0x000000a400a17202 */ /* 0x000fce0000000f00 */
.L_x_4195:
[----:B------:R-:W-:Y:S05]  /*27ee0*/  BSYNC B2 ;  /* 0x0000000000027941 */ /* 0x000fea0003800000 */
.L_x_4193:
        /* <DEDUP_REMOVED lines=16> */
.L_x_4199:
[----:B------:R-:W-:Y:S05]  /*27ff0*/  BSYNC B3 ;  /* 0x0000000000037941 */ /* 0x000fea0003800000 */
.L_x_4198:
        /* <DEDUP_REMOVED lines=44> */
.L_x_4197:
[----:B------:R-:W-:Y:S05]  /*282c0*/  BSYNC B2 ;  /* 0x0000000000027941 */ /* 0x000fea0003800000 */
.L_x_4196:
        /* <DEDUP_REMOVED lines=16> */
.L_x_4200:
        /* <DEDUP_REMOVED lines=12> */
.L_x_4203:
[----:B------:R-:W-:-:S07]  /*28490*/  IMAD.MOV.U32 R153, RZ, RZ, R164 ;  /* 0x000000ffff997224 */ /* 0x000fce00078e00a4 */
.L_x_4204:
[----:B------:R-:W-:Y:S05]  /*284a0*/  BSYNC B2 ;  /* 0x0000000000027941 */ /* 0x000fea0003800000 */
.L_x_4202:
        /* <DEDUP_REMOVED lines=16> */
.L_x_4208:
[----:B------:R-:W-:Y:S05]  /*285b0*/  BSYNC B3 ;  /* 0x0000000000037941 */ /* 0x000fea0003800000 */
.L_x_4207:
        /* <DEDUP_REMOVED lines=44> */
.L_x_4206:
[----:B------:R-:W-:Y:S05]  /*28880*/  BSYNC B2 ;  /* 0x0000000000027941 */ /* 0x000fea0003800000 */
.L_x_4205:
        /* <DEDUP_REMOVED lines=10> */
.L_x_4201:
        /* <DEDUP_REMOVED lines=12> */
.L_x_4210:
[----:B------:R-:W-:-:S07]  /*289f0*/  MOV R161, R164 ;  /* 0x000000a400a17202 */ /* 0x000fce0000000f00 */
.L_x_4211:
[----:B------:R-:W-:Y:S05]  /*28a00*/  BSYNC B2 ;  /* 0x0000000000027941 */ /* 0x000fea0003800000 */
.L_x_4209:
        /* <DEDUP_REMOVED lines=16> */
.L_x_4215:
[----:B------:R-:W-:Y:S05]  /*28b10*/  BSYNC B3 ;  /* 0x0000000000037941 */ /* 0x000fea0003800000 */
.L_x_4214:
        /* <DEDUP_REMOVED lines=44> */
.L_x_4213:
[----:B------:R-:W-:Y:S05]  /*28de0*/  BSYNC B2 ;  /* 0x0000000000027941 */ /* 0x000fea0003800000 */
.L_x_4212:
        /* <DEDUP_REMOVED lines=14> */
.L_x_4216:
        /* <DEDUP_REMOVED lines=12> */
.L_x_4219:
[----:B------:R-:W-:-:S07]  /*28f90*/  IMAD.MOV.U32 R70, RZ, RZ, R164 ;  /* 0x000000ffff467224 */ /* 0x000fce00078e00a4 */
.L_x_4220:
[----:B------:R-:W-:Y:S05]  /*28fa0*/  BSYNC B2 ;  /* 0x0000000000027941 */ /* 0x000fea0003800000 */
.L_x_4218:
        /* <DEDUP_REMOVED lines=16> */
.L_x_4224:
[----:B------:R-:W-:Y:S05]  /*290b0*/  BSYNC B3 ;  /* 0x0000000000037941 */ /* 0x000fea0003800000 */
.L_x_4223:
        /* <DEDUP_REMOVED lines=44> */
.L_x_4222:
[----:B------:R-:W-:Y:S05]  /*29380*/  BSYNC B2 ;  /* 0x0000000000027941 */ /* 0x000fea0003800000 */
.L_x_4221:
        /* <DEDUP_REMOVED lines=12> */
.L_x_4217:
        /* <DEDUP_REMOVED lines=12> */
.L_x_4226:
[----:B------:R-:W-:-:S07]  /*29510*/  MOV R70, R164 ;  /* 0x000000a400467202 */ /* 0x000fce0000000f00 */
.L_x_4227:
[----:B------:R-:W-:Y:S05]  /*29520*/  BSYNC B2 ;  /* 0x0000000000027941 */ /* 0x000fea0003800000 */
.L_x_4225:
        /* <DEDUP_REMOVED lines=16> */
.L_x_4231:
[----:B------:R-:W-:Y:S05]  /*29630*/  BSYNC B3 ;  /* 0x0000000000037941 */ /* 0x000fea0003800000 */
.L_x_4230:
        /* <DEDUP_REMOVED lines=44> */
.L_x_4229:
[----:B------:R-:W-:Y:S05]  /*29900*/  BSYNC B2 ;  /* 0x0000000000027941 */ /* 0x000fea0003800000 */
.L_x_4228:
        /* <DEDUP_REMOVED lines=14> */
.L_x_4232:
        /* <DEDUP_REMOVED lines=12> */
.L_x_4235:
[----:B------:R-:W-:-:S07]  /*29ab0*/  IMAD.MOV.U32 R151, RZ, RZ, R164 ;  /* 0x000000ffff977224 */ /* 0x000fce00078e00a4 */
.L_x_4236:
[----:B------:R-:W-:Y:S05]  /*29ac0*/  BSYNC B2 ;  /* 0x0000000000027941 */ /* 0x000fea0003800000 */
.L_x_4234:
        /* <DEDUP_REMOVED lines=16> */
.L_x_4240:
[----:B------:R-:W-:Y:S05]  /*29bd0*/  BSYNC B3 ;  /* 0x0000000000037941 */ /* 0x000fea0003800000 */
.L_x_4239:
        /* <DEDUP_REMOVED lines=44> */
.L_x_4238:
[----:B------:R-:W-:Y:S05]  /*29ea0*/  BSYNC B2 ;  /* 0x0000000000027941 */ /* 0x000fea0003800000 */
.L_x_4237:
        /* <DEDUP_REMOVED lines=10> */
.L_x_4233:
        /* <DEDUP_REMOVED lines=12> */
.L_x_4242:
[----:B------:R-:W-:-:S07]  /*2a010*/  MOV R226, R164 ;  /* 0x000000a400e27202 */ /* 0x000fce0000000f00 */
.L_x_4243:
[----:B------:R-:W-:Y:S05]  /*2a020*/  BSYNC B2 ;  /* 0x0000000000027941 */ /* 0x000fea0003800000 */
.L_x_4241:
        /* <DEDUP_REMOVED lines=16> */
.L_x_4247:
[----:B------:R-:W-:Y:S05]  /*2a130*/  BSYNC B3 ;  /* 0x0000000000037941 */ /* 0x000fea0003800000 */
.L_x_4246:
        /* <DEDUP_REMOVED lines=44> */
.L_x_4245:
[----:B------:R-:W-:Y:S05]  /*2a400*/  BSYNC B2 ;  /* 0x0000000000027941 */ /* 0x000fea0003800000 */
.L_x_4244:
        /* <DEDUP_REMOVED lines=14> */
.L_x_4248:
        /* <DEDUP_REMOVED lines=12> */
.L_x_4251:
[----:B------:R-:W-:-:S07]  /*2a5b0*/  IMAD.MOV.U32 R150, RZ, RZ, R164 ;  /* 0x000000ffff967224 */ /* 0x000fce00078e00a4 */
.L_x_4252:
[----:B------:R-:W-:Y:S05]  /*2a5c0*/  BSYNC B2 ;  /* 0x0000000000027941 */ /* 0x000fea0003800000 */
.L_x_4250:
        /* <DEDUP_REMOVED lines=16> */
.L_x_4256:
[----:B------:R-:W-:Y:S05]  /*2a6d0*/  BSYNC B3 ;  /* 0x0000000000037941 */ /* 0x000fea0003800000 */
.L_x_4255:
        /* <DEDUP_REMOVED lines=44> */
.L_x_4254:
[----:B------:R-:W-:Y:S05]  /*2a9a0*/  BSYNC B2 ;  /* 0x0000000000027941 */ /* 0x000fea0003800000 */
.L_x_4253:
        /* <DEDUP_REMOVED lines=12> */
.L_x_4249:
        /* <DEDUP_REMOVED lines=54> */
.L_x_4257:
[----:B------:R-:W-:-:S07]  /*2add0*/  VIADD R229, R229, 0x20 ;  /* 0x00000020e5e57836 */ /* 0x000fce0000000000 */
.L_x_4128:
[----:B------:R-:W-:Y:S05]  /*2ade0*/  BSYNC B1 ;  /* 0x0000000000017941 */ /* 0x000fea0003800000 */
.L_x_4127:
        /* <DEDUP_REMOVED lines=29> */
.L_x_4261:
[----:B------:R-:W-:-:S07]  /*2afc0*/  MOV R177, R164 ;  /* 0x000000a400b17202 */ /* 0x000fce0000000f00 */
.L_x_4262:
[----:B------:R-:W-:Y:S05]  /*2afd0*/  BSYNC B2 ;  /* 0x0000000000027941 */ /* 0x000fea0003800000 */
.L_x_4260:
        /* <DEDUP_REMOVED lines=16> */
.L_x_4266:
[----:B------:R-:W-:Y:S05]  /*2b0e0*/  BSYNC B3 ;  /* 0x0000000000037941 */ /* 0x000fea0003800000 */
.L_x_4265:
        /* <DEDUP_REMOVED lines=44> */
.L_x_4264:
[----:B------:R-:W-:Y:S05]  /*2b3b0*/  BSYNC B2 ;  /* 0x0000000000027941 */ /* 0x000fea0003800000 */
.L_x_4263:
        /* <DEDUP_REMOVED lines=21> */
.L_x_4267:
        /* <DEDUP_REMOVED lines=12> */
.L_x_4270:
[----:B------:R-:W-:-:S07]  /*2b5d0*/  IMAD.MOV.U32 R68, RZ, RZ, R164 ;  /* 0x000000ffff447224 */ /* 0x000fce00078e00a4 */
.L_x_4271:
[----:B------:R-:W-:Y:S05]  /*2b5e0*/  BSYNC B2 ;  /* 0x0000000000027941 */ /* 0x000fea0003800000 */
.L_x_4269:
        /* <DEDUP_REMOVED lines=16> */
.L_x_4275:
[----:B------:R-:W-:Y:S05]  /*2b6f0*/  BSYNC B3 ;  /* 0x0000000000037941 */ /* 0x000fea0003800000 */
.L_x_4274:
        /* <DEDUP_REMOVED lines=44> */
.L_x_4273:
[----:B------:R-:W-:Y:S05]  /*2b9c0*/  BSYNC B2 ;  /* 0x0000000000027941 */ /* 0x000fea0003800000 */
.L_x_4272:
        /* <DEDUP_REMOVED lines=10> */
.L_x_4268:
        /* <DEDUP_REMOVED lines=12> */
.L_x_4277:
[----:B------:R-:W-:-:S07]  /*2bb30*/  IMAD.MOV.U32 R68, RZ, RZ, R164 ;  /* 0x000000ffff447224 */ /* 0x000fce00078e00a4 */
.L_x_4278:
[----:B------:R-:W-:Y:S05]  /*2bb40*/  BSYNC B2 ;  /* 0x0000000000027941 */ /* 0x000fea0003800000 */
.L_x_4276:
        /* <DEDUP_REMOVED lines=16> */
.L_x_4282:
[----:B------:R-:W-:Y:S05]  /*2bc50*/  BSYNC B3 ;  /* 0x0000000000037941 */ /* 0x000fea0003800000 */
.L_x_4281:
        /* <DEDUP_REMOVED lines=44> */
.L_x_4280:
[----:B------:R-:W-:Y:S05]  /*2bf20*/  BSYNC B2 ;  /* 0x0000000000027941 */ /* 0x000fea0003800000 */
.L_x_4279:
        /* <DEDUP_REMOVED lines=16> */
.L_x_4283:
        /* <DEDUP_REMOVED lines=12> */
.L_x_4286:
[----:B------:R-:W-:-:S07]  /*2c0f0*/  IMAD.MOV.U32 R68, RZ, RZ, R164 ;  /* 0x000000ffff447224 */ /* 0x000fce00078e00a4 */
.L_x_4287:
[----:B------:R-:W-:Y:S05]  /*2c100*/  BSYNC B2 ;  /* 0x0000000000027941 */ /* 0x000fea0003800000 */
.L_x_4285:
        /* <DEDUP_REMOVED lines=16> */
.L_x_4291:
[----:B------:R-:W-:Y:S05]  /*2c210*/  BSYNC B3 ;  /* 0x0000000000037941 */ /* 0x000fea0003800000 */
.L_x_4290:
        /* <DEDUP_REMOVED lines=44> */
.L_x_4289:
[----:B------:R-:W-:Y:S05]  /*2c4e0*/  BSYNC B2 ;  /* 0x0000000000027941 */ /* 0x000fea0003800000 */
.L_x_4288:
        /* <DEDUP_REMOVED lines=12> */
.L_x_4284:
        /* <DEDUP_REMOVED lines=12> */
.L_x_4293:
[----:B------:R-:W-:-:S07]  /*2c670*/  IMAD.MOV.U32 R68, RZ, RZ, R164 ;  /* 0x000000ffff447224 */ /* 0x000fce00078e00a4 */
.L_x_4294:
[----:B------:R-:W-:Y:S05]  /*2c680*/  BSYNC B2 ;  /* 0x0000000000027941 */ /* 0x000fea0003800000 */
.L_x_4292:
        /* <DEDUP_REMOVED lines=16> */
.L_x_4298:
[----:B------:R-:W-:Y:S05]  /*2c790*/  BSYNC B3 ;  /* 0x0000000000037941 */ /* 0x000fea0003800000 */
.L_x_4297:
        /* <DEDUP_REMOVED lines=44> */
.L_x_4296:
[----:B------:R-:W-:Y:S05]  /*2ca60*/  BSYNC B2 ;  /* 0x0000000000027941 */ /* 0x000fea0003800000 */
.L_x_4295:
        /* <DEDUP_REMOVED lines=16> */
.L_x_4299:
        /* <DEDUP_REMOVED lines=12> */
.L_x_4302:
[----:B------:R-:W-:-:S07]  /*2cc30*/  IMAD.MOV.U32 R155, RZ, RZ, R164 ;  /* 0x000000ffff9b7224 */ /* 0x000fce00078e00a4 */
.L_x_4303:
[----:B------:R-:W-:Y:S05]  /*2cc40*/  BSYNC B2 ;  /* 0x0000000000027941 */ /* 0x000fea0003800000 */
.L_x_4301:
        /* <DEDUP_REMOVED lines=16> */
.L_x_4307:
[----:B------:R-:W-:Y:S05]  /*2cd50*/  BSYNC B3 ;  /* 0x0000000000037941 */ /* 0x000fea0003800000 */
.L_x_4306:
        /* <DEDUP_REMOVED lines=44> */
.L_x_4305:
[----:B------:R-:W-:Y:S05]  /*2d020*/  BSYNC B2 ;  /* 0x0000000000027941 */ /* 0x000fea0003800000 */
.L_x_4304:
        /* <DEDUP_REMOVED lines=10> */
.L_x_4300:
        /* <DEDUP_REMOVED lines=12> */
.L_x_4309:
[----:B------:R-:W-:-:S07]  /*2d190*/  IMAD.MOV.U32 R161, RZ, RZ, R164 ;  /* 0x000000ffffa17224 */ /* 0x000fce00078e00a4 */
.L_x_4310:
[----:B------:R-:W-:Y:S05]  /*2d1a0*/  BSYNC B2 ;  /* 0x0000000000027941 */ /* 0x000fea0003800000 */
.L_x_4308:
        /* <DEDUP_REMOVED lines=16> */
.L_x_4314:
[----:B------:R-:W-:Y:S05]  /*2d2b0*/  BSYNC B3 ;  /* 0x0000000000037941 */ /* 0x000fea0003800000 */
.L_x_4313:
        /* <DEDUP_REMOVED lines=44> */
.L_x_4312:
[----:B------:R-:W-:Y:S05]  /*2d580*/  BSYNC B2 ;  /* 0x0000000000027941 */ /* 0x000fea0003800000 */
.L_x_4311:
        /* <DEDUP_REMOVED lines=16> */
.L_x_4315:
        /* <DEDUP_REMOVED lines=12> */
.L_x_4318:
[----:B------:R-:W-:-:S07]  /*2d750*/  IMAD.MOV.U32 R154, RZ, RZ, R164 ;  /* 0x000000ffff9a7224 */ /* 0x000fce00078e00a4 */
.L_x_4319:
[----:B------:R-:W-:Y:S05]  /*2d760*/  BSYNC B2 ;  /* 0x0000000000027941 */ /* 0x000fea0003800000 */
.L_x_4317:
        /* <DEDUP_REMOVED lines=16> */
.L_x_4323:
[----:B------:R-:W-:Y:S05]  /*2d870*/  BSYNC B3 ;  /* 0x0000000000037941 */ /* 0x000fea0003800000 */
.L_x_4322:
        /* <DEDUP_REMOVED lines=44> */
.L_x_4321:
[----:B------:R-:W-:Y:S05]  /*2db40*/  BSYNC B2 ;  /* 0x0000000000027941 */ /* 0x000fea0003800000 */
.L_x_4320:
        /* <DEDUP_REMOVED lines=12> */
.L_x_4316:
        /* <DEDUP_REMOVED lines=12> */
.L_x_4325:
[----:B------:R-:W-:-:S07]  /*2dcd0*/  IMAD.MOV.U32 R161, RZ, RZ, R164 ;  /* 0x000000ffffa17224 */ /* 0x000fce00078e00a4 */
.L_x_4326:
[----:B------:R-:W-:Y:S05]  /*2dce0*/  BSYNC B2 ;  /* 0x0000000000027941 */ /* 0x000fea0003800000 */
.L_x_4324:
        /* <DEDUP_REMOVED lines=16> */
.L_x_4330:
[----:B------:R-:W-:Y:S05]  /*2ddf0*/  BSYNC B3 ;  /* 0x0000000000037941 */ /* 0x000fea0003800000 */
.L_x_4329:
        /* <DEDUP_REMOVED lines=44> */
.L_x_4328:
[----:B------:R-:W-:Y:S05]  /*2e0c0*/  BSYNC B2 ;  /* 0x0000000000027941 */ /* 0x000fea0003800000 */
.L_x_4327:
        /* <DEDUP_REMOVED lines=16> */
.L_x_4331:
        /* <DEDUP_REMOVED lines=12> */
.L_x_4334:
[----:B------:R-:W-:-:S07]  /*2e290*/  IMAD.MOV.U32 R70, RZ, RZ, R164 ;  /* 0x000000ffff467224 */ /* 0x000fce00078e00a4 */
.L_x_4335:
[----:B------:R-:W-:Y:S05]  /*2e2a0*/  BSYNC B2 ;  /* 0x0000000000027941 */ /* 0x000fea0003800000 */
.L_x_4333:
        /* <DEDUP_REMOVED lines=16> */
.L_x_4339:
[----:B------:R-:W-:Y:S05]  /*2e3b0*/  BSYNC B3 ;  /* 0x0000000000037941 */ /* 0x000fea0003800000 */
.L_x_4338:
        /* <DEDUP_REMOVED lines=44> */
.L_x_4337:
[----:B------:R-:W-:Y:S05]  /*2e680*/  BSYNC B2 ;  /* 0x0000000000027941 */ /* 0x000fea0003800000 */
.L_x_4336:
        /* <DEDUP_REMOVED lines=10> */
.L_x_4332:
        /* <DEDUP_REMOVED lines=12> */
.L_x_4341:
[----:B------:R-:W-:-:S07]  /*2e7f0*/  IMAD.MOV.U32 R70, RZ, RZ, R164 ;  /* 0x000000ffff467224 */ /* 0x000fce00078e00a4 */
.L_x_4342:
[----:B------:R-:W-:Y:S05]  /*2e800*/  BSYNC B2 ;  /* 0x0000000000027941 */ /* 0x000fea0003800000 */
.L_x_4340:
        /* <DEDUP_REMOVED lines=16> */
.L_x_4346:
[----:B------:R-:W-:Y:S05]  /*2e910*/  BSYNC B3 ;  /* 0x0000000000037941 */ /* 0x000fea0003800000 */
.L_x_4345:
        /* <DEDUP_REMOVED lines=44> */
.L_x_4344:
[----:B------:R-:W-:Y:S05]  /*2ebe0*/  BSYNC B2 ;  /* 0x0000000000027941 */ /* 0x000fea0003800000 */
.L_x_4343:
        /* <DEDUP_REMOVED lines=14> */
.L_x_4347:
        /* <DEDUP_REMOVED lines=12> */
.L_x_4350:
[----:B------:R-:W-:-:S07]  /*2ed90*/  IMAD.MOV.U32 R70, RZ, RZ, R164 ;  /* 0x000000ffff467224 */ /* 0x000fce00078e00a4 */
.L_x_4351:
[----:B------:R-:W-:Y:S05]  /*2eda0*/  BSYNC B2 ;  /* 0x0000000000027941 */ /* 0x000fea0003800000 */
.L_x_4349:
        /* <DEDUP_REMOVED lines=16> */
.L_x_4355:
[----:B------:R-:W-:Y:S05]  /*2eeb0*/  BSYNC B3 ;  /* 0x0000000000037941 */ /* 0x000fea0003800000 */
.L_x_4354:
        /* <DEDUP_REMOVED lines=44> */
.L_x_4353:
[----:B------:R-:W-:Y:S05]  /*2f180*/  BSYNC B2 ;  /* 0x0000000000027941 */ /* 0x000fea0003800000 */
.L_x_4352:
        /* <DEDUP_REMOVED lines=12> */
.L_x_4348:
        /* <DEDUP_REMOVED lines=12> */
.L_x_4357:
[----:B------:R-:W-:-:S07]  /*2f310*/  IMAD.MOV.U32 R70, RZ, RZ, R164 ;  /* 0x000000ffff467224 */ /* 0x000fce00078e00a4 */
.L_x_4358:
[----:B------:R-:W-:Y:S05]  /*2f320*/  BSYNC B2 ;  /* 0x0000000000027941 */ /* 0x000fea0003800000 */
.L_x_4356:
        /* <DEDUP_REMOVED lines=16> */
.L_x_4362:
[----:B------:R-:W-:Y:S05]  /*2f430*/  BSYNC B3 ;  /* 0x0000000000037941 */ /* 0x000fea0003800000 */
.L_x_4361:
        /* <DEDUP_REMOVED lines=44> */
.L_x_4360:
[----:B------:R-:W-:Y:S05]  /*2f700*/  BSYNC B2 ;  /* 0x0000000000027941 */ /* 0x000fea0003800000 */
.L_x_4359:
        /* <DEDUP_REMOVED lines=14> */
.L_x_4363:
        /* <DEDUP_REMOVED lines=12> */
.L_x_4366:
[----:B------:R-:W-:-:S07]  /*2f8b0*/  IMAD.MOV.U32 R151, RZ, RZ, R164 ;  /* 0x000000ffff977224 */ /* 0x000fce00078e00a4 */
.L_x_4367:
[----:B------:R-:W-:Y:S05]  /*2f8c0*/  BSYNC B2 ;  /* 0x0000000000027941 */ /* 0x000fea0003800000 */
.L_x_4365:
        /* <DEDUP_REMOVED lines=16> */
.L_x_4371:
[----:B------:R-:W-:Y:S05]  /*2f9d0*/  BSYNC B3 ;  /* 0x0000000000037941 */ /* 0x000fea0003800000 */
.L_x_4370:
        /* <DEDUP_REMOVED lines=44> */
.L_x_4369:
[----:B------:R-:W-:Y:S05]  /*2fca0*/  BSYNC B2 ;  /* 0x0000000000027941 */ /* 0x000fea0003800000 */
.L_x_4368:
        /* <DEDUP_REMOVED lines=10> */
.L_x_4364:
        /* <DEDUP_REMOVED lines=12> */
.L_x_4373:
[----:B------:R-:W-:-:S07]  /*2fe10*/  IMAD.MOV.U32 R161, RZ, RZ, R164 ;  /* 0x000000ffffa17224 */ /* 0x000fce00078e00a4 */
.L_x_4374:
[----:B------:R-:W-:Y:S05]  /*2fe20*/  BSYNC B2 ;  /* 0x0000000000027941 */ /* 0x000fea0003800000 */
.L_x_4372:
        /* <DEDUP_REMOVED lines=16> */
.L_x_4378:
[----:B------:R-:W-:Y:S05]  /*2ff30*/  BSYNC B3 ;  /* 0x0000000000037941 */ /* 0x000fea0003800000 */
.L_x_4377:
        /* <DEDUP_REMOVED lines=44> */
.L_x_4376:
[----:B------:R-:W-:Y:S05]  /*30200*/  BSYNC B2 ;  /* 0x0000000000027941 */ /* 0x000fea0003800000 */
.L_x_4375:
        /* <DEDUP_REMOVED lines=14> */
.L_x_4379:
        /* <DEDUP_REMOVED lines=12> */
.L_x_4382:
[----:B------:R-:W-:-:S07]  /*303b0*/  IMAD.MOV.U32 R150, RZ, RZ, R164 ;  /* 0x000000ffff967224 */ /* 0x000fce00078e00a4 */
.L_x_4383:
[----:B------:R-:W-:Y:S05]  /*303c0*/  BSYNC B2 ;  /* 0x0000000000027941 */ /* 0x000fea0003800000 */
.L_x_4381:
        /* <DEDUP_REMOVED lines=16> */
.L_x_4387:
[----:B------:R-:W-:Y:S05]  /*304d0*/  BSYNC B3 ;  /* 0x0000000000037941 */ /* 0x000fea0003800000 */
.L_x_4386:
        /* <DEDUP_REMOVED lines=44> */
.L_x_4385:
[----:B------:R-:W-:Y:S05]  /*307a0*/  BSYNC B2 ;  /* 0x0000000000027941 */ /* 0x000fea0003800000 */
.L_x_4384:
        /* <DEDUP_REMOVED lines=12> */
.L_x_4380:
[C---:B------:R-:W-:Y:S02]  /*30870*/  LOP3.LUT P0, RZ, R7.reuse, 0x10, RZ, 0xc0, !PT ;  /* 0x0000001007ff7812 */ /* 0x040fe4000780c0ff */
[----:B------:R-:W-:Y:S02]  /*30880*/  SEL R233, RZ, 0x1000000, P5 ;  /* 0x01000000ffe97807 */ /* 0x000fe40002800000 */
[----:B------:R-:W-:Y:S02]  /*30890*/  LOP3.LUT P5, RZ, R7, 0x2, RZ, 0xc0, !PT ;  /* 0x0000000207ff7812 */ /* 0x000fe400078ac0ff */
[----:B------:R-:W-:Y:S02]  /*308a0*/  SEL R234, RZ, 0x1, P0 ;  /* 0x00000001ffea7807 */ /* 0x000fe40000000000 */
[----:B------:R-:W-:Y:S02]  /*308b0*/  LEA R132, P0, R229, UR12, 0x4 ;  /* 0x0000000ce5847c11 */ /* 0x000fe4000f8020ff */
[----:B------:R-:W-:-:S02]  /*308c0*/  SEL R236, RZ, 0x10000, P4 ;  /* 0x00010000ffec7807 */ /* 0x000fc40002000000 */
[----:B------:R-:W-:Y:S02]  /*308d0*/  SEL R71, RZ, 0x100, P3 ;  /* 0x00000100ff477807 */ /* 0x000fe40001800000 */
[----:B------:R-:W-:Y:S02]  /*308e0*/  SEL R70, RZ, 0x1, P5 ;  /* 0x00000001ff467807 */ /* 0x000fe40002800000 */
[C---:B------:R-:W-:Y:S02]  /*308f0*/  LOP3.LUT P6, RZ, R7.reuse, 0x4, RZ, 0xc0, !PT ;  /* 0x0000000407ff7812 */ /* 0x040fe400078cc0ff */
[C---:B------:R-:W-:Y:S02]  /*30900*/  LOP3.LUT P2, RZ, R7.reuse, 0x8, RZ, 0xc0, !PT ;  /* 0x0000000807ff7812 */ /* 0x040fe4000784c0ff */
[----:B------:R-:W-:Y:S02]  /*30910*/  LOP3.LUT P4, RZ, R7, 0x1, RZ, 0xc0, !PT ;  /* 0x0000000107ff7812 */ /* 0x000fe4000788c0ff */
[----:B------:R-:W-:-:S02]  /*30920*/  LEA.HI.X R133, R229, UR13, RZ, 0x4, P0 ;  /* 0x0000000de5857c11 */ /* 0x000fc400080f24ff */
[----:B------:R-:W-:Y:S02]  /*30930*/  SHF.L.U32 R237, R229, 0x3, RZ ;  /* 0x00000003e5ed7819 */ /* 0x000fe400000006ff */
[----:B------:R-:W-:Y:S02]  /*30940*/  SHF.R.U32.HI R235, RZ, 0x1d, R229 ;  /* 0x0000001dffeb7819 */ /* 0x000fe400000116e5 */
[----:B------:R-:W-:Y:S01]  /*30950*/  LOP3.LUT R229, R71, R233, R236, 0xfe, !PT ;  /* 0x000000e947e57212 */ /* 0x000fe200078efeec */
[----:B------:R-:W-:Y:S01]  /*30960*/  IMAD.WIDE.U32 R70, R70, 0x1000000, RZ ;  /* 0x0100000046467825 */ /* 0x000fe200078e00ff */
[----:B------:R-:W-:Y:S02]  /*30970*/  SEL R69, RZ, 0x1, P4 ;  /* 0x00000001ff457807 */ /* 0x000fe40002000000 */
[----:B------:R-:W-:Y:S02]  /*30980*/  SEL R68, RZ, 0x1, P6 ;  /* 0x00000001ff447807 */ /* 0x000fe40003000000 */
[----:B------:R-:W-:-:S02]  /*30990*/  SEL R232, RZ, 0x1, P2 ;  /* 0x00000001ffe87807 */ /* 0x000fc40001000000 */
[----:B------:R-:W-:Y:S01]  /*309a0*/  LOP3.LUT R71, R71, R229, R69, 0xfe, !PT ;  /* 0x000000e547477212 */ /* 0x000fe200078efe45 */
[----:B------:R-:W-:Y:S01]  /*309b0*/  IMAD.WIDE.U32 R68, R68, 0x10000, RZ ;  /* 0x0001000044447825 */ /* 0x000fe200078e00ff */
[----:B------:R-:W-:-:S03]  /*309c0*/  IADD3 R230, P0, R237, UR14, RZ ;  /* 0x0000000eede67c10 */ /* 0x000fc6000ff1e0ff */
[----:B------:R-:W-:Y:S01]  /*309d0*/  IMAD.WIDE.U32 R232, R232, 0x100, RZ ;  /* 0x00000100e8e87825 */ /* 0x000fe200078e00ff */
[----:B------:R-:W-:Y:S02]  /*309e0*/  IADD3.X R231, R235, UR15, RZ, P0, !PT ;  /* 0x0000000febe77c10 */ /* 0x000fe400087fe4ff */
[----:B------:R-:W-:Y:S02]  /*309f0*/  LOP3.LUT R229, R232, R70, R68, 0xfe, !PT ;  /* 0x00000046e8e57212 */ /* 0x000fe400078efe44 */
[----:B------:R-:W-:Y:S02]  /*30a00*/  LOP3.LUT R233, R233, R71, R69, 0xfe, !PT ;  /* 0x00000047e9e97212 */ /* 0x000fe400078efe45 */
[----:B------:R-:W-:Y:S02]  /*30a10*/  F2FP.BF16.F32.PACK_AB R71, R228, R225 ;  /* 0x000000e1e447723e */ /* 0x000fe400000010ff */
[----:B------:R-:W-:Y:S02]  /*30a20*/  F2FP.BF16.F32.PACK_AB R70, R212, R209 ;  /* 0x000000d1d446723e */ /* 0x000fe400000010ff */
[----:B------:R-:W-:-:S02]  /*30a30*/  F2FP.BF16.F32.PACK_AB R69, R196, R193 ;  /* 0x000000c1c445723e */ /* 0x000fc400000010ff */
[----:B------:R-:W-:Y:S02]  /*30a40*/  F2FP.BF16.F32.PACK_AB R68, R180, R177 ;  /* 0x000000b1b444723e */ /* 0x000fe400000010ff */
[----:B------:R-:W-:-:S03]  /*30a50*/  LOP3.LUT R232, R229, R234, RZ, 0xfc, !PT ;  /* 0x000000eae5e87212 */ /* 0x000fc600078efcff */
[----:B------:R2:W-:Y:S04]  /*30a60*/  STG.E.128 desc[UR4][R132.64], R68 ;  /* 0x0000004484007986 */ /* 0x0005e8000c101d04 */
        /* <DEDUP_REMOVED lines=22> */
.L_x_4259:
[----:B------:R-:W-:Y:S05]  /*30bd0*/  BSYNC B1 ;  /* 0x0000000000017941 */ /* 0x000fea0003800000 */
.L_x_4258:
        /* <DEDUP_REMOVED lines=82> */
[----:B------:R-:W-:Y:S02]  /*31100*/  P2R R232, PR, RZ, 0x20 ;  /* 0x00000020ffe87803 */ /* 0x000fe40000000000 */
        /* <DEDUP_REMOVED lines=31> */
[----:B------:R-:W-:Y:S02]  /*31300*/  FSEL R68, R68, RZ, P6 ;  /* 0x000000ff44447208 */ /* 0x000fe40003000000 */
[----:B------:R-:W-:-:S03]  /*31310*/  LOP3.LUT P6, RZ, R7, 0x1, RZ, 0xc0, !PT ;  /* 0x0000000107ff7812 */ /* 0x000fc600078cc0ff */
        /* <DEDUP_REMOVED lines=16> */
[----:B------:R-:W-:Y:S02]  /*31420*/  ISETP.NE.AND P5, PT, R232, RZ, PT ;  /* 0x000000ffe800720c */ /* 0x000fe40003fa5270 */
        /* <DEDUP_REMOVED lines=102> */
.L_x_4417:
[----:B------:R-:W-:Y:S01]  /*31a90*/  FMUL.FTZ R68, R229, R229 ;  /* 0x000000e5e5447220 */ /* 0x000fe20000410000 */
[----:B------:R-:W-:Y:S01]  /*31aa0*/  PLOP3.LUT P0, PT, PT, PT, UP0, 0x40, 0x0 ;  /* 0x000000000000781c */ /* 0x000fe20003f0e808 */
[----:B-1----:R-:W-:Y:S01]  /*31ab0*/  FADD.FTZ R231, R230, R231 ;  /* 0x000000e7e6e77221 */ /* 0x002fe20000010000 */
[----:B------:R-:W1:Y:S01]  /*31ac0*/  @!P5 LDC.64 R70, c[0x0][0x250] ;  /* 0x00009400ff46db82 */ /* 0x000e620000000a00 */
[----:B------:R-:W-:Y:S01]  /*31ad0*/  LOP3.LUT P1, RZ, R7, 0x20, RZ, 0xc0, !PT ;  /* 0x0000002007ff7812 */ /* 0x000fe2000782c0ff */
[----:B------:R-:W-:Y:S01]  /*31ae0*/  BSSY B1, `(.L_x_4389) ;  /* 0x000002d000017945 */ /* 0x000fe20003800000 */
[----:B------:R-:W-:Y:S01]  /*31af0*/  FSEL R233, R68, RZ, !P0 ;  /* 0x000000ff44e97208 */ /* 0x000fe20004000000 */
[----:B------:R-:W-:Y:S01]  /*31b00*/  FFMA.FTZ R132, R231, R132, UR9 ;  /* 0x00000009e7847e23 */ /* 0x000fe20008010084 */
[----:B------:R-:W-:-:S03]  /*31b10*/  PLOP3.LUT P0, PT, PT, PT, UP0, 0x40, 0x0 ;  /* 0x000000000000781c */ /* 0x000fc60003f0e808 */
[----:B------:R-:W2:Y:S01]  /*31b20*/  @!P5 LDC.64 R68, c[0x0][0x258] ;  /* 0x00009600ff44db82 */ /* 0x000ea20000000a00 */
[----:B------:R-:W-:Y:S01]  /*31b30*/  FADD.FTZ R132, R132, R233 ;  /* 0x000000e984847221 */ /* 0x000fe20000010000 */
[----:B------:R-:W-:-:S05]  /*31b40*/  FSEL R133, R229, RZ, P0 ;  /* 0x000000ffe5857208 */ /* 0x000fca0000000000 */
[----:B------:R-:W3:Y:S01]  /*31b50*/  MUFU.RSQ R132, R132 ;  /* 0x0000008400847308 */ /* 0x000ee20000001400 */
[----:B-1----:R-:W-:-:S05]  /*31b60*/  @!P5 IMAD.WIDE R70, R0, 0x4, R70 ;  /* 0x000000040046d825 */ /* 0x002fca00078e0246 */
[----:B------:R1:W-:Y:S01]  /*31b70*/  @!P5 STG.E desc[UR4][R70.64], R229 ;  /* 0x000000e54600d986 */ /* 0x0003e2000c101904 */
[----:B--2---:R-:W-:-:S05]  /*31b80*/  @!P5 IMAD.WIDE R68, R0, 0x4, R68 ;  /* 0x000000040044d825 */ /* 0x004fca00078e0244 */
[----:B---3--:R1:W-:Y:S01]  /*31b90*/  @!P5 STG.E desc[UR4][R68.64], R132 ;  /* 0x000000844400d986 */ /* 0x0083e2000c101904 */
[----:B------:R-:W-:Y:S05]  /*31ba0*/  @!P1 BRA `(.L_x_4390) ;  /* 0x0000000000809947 */ /* 0x000fea0003800000 */
[----:B0-----:R-:W0:Y:S01]  /*31bb0*/  LDC.64 R230, c[0x0][0x2b8] ;  /* 0x0000ae00ffe67b82 */ /* 0x001e220000000a00 */
[--C-:B-1----:R-:W-:Y:S01]  /*31bc0*/  FADD.FTZ R69, R163, -R133.reuse ;  /* 0x80000085a3457221 */ /* 0x102fe20000010000 */
        /* <DEDUP_REMOVED lines=30> */
.L_x_4390:
[----:B------:R-:W-:Y:S05]  /*31db0*/  BSYNC B1 ;  /* 0x0000000000017941 */ /* 0x000fea0003800000 */
.L_x_4389:
[----:B------:R-:W-:Y:S01]  /*31dc0*/  LOP3.LUT P0, RZ, R7, 0x1000, RZ, 0xc0, !PT ;  /* 0x0000100007ff7812 */ /* 0x000fe2000780c0ff */
[----:B------:R-:W-:-:S12]  /*31dd0*/  BSSY B1, `(.L_x_4391) ;  /* 0x0000022000017945 */ /* 0x000fd80003800000 */
[----:B------:R-:W-:Y:S05]  /*31de0*/  @!P0 BRA `(.L_x_4392) ;  /* 0x0000000000808947 */ /* 0x000fea0003800000 */
[----:B0-2---:R-:W0:Y:S01]  /*31df0*/  LDC.64 R230, c[0x0][0x2b8] ;  /* 0x0000ae00ffe67b82 */ /* 0x005e220000000a00 */
        /* <DEDUP_REMOVED lines=31> */
.L_x_4392:
[----:B------:R-:W-:Y:S05]  /*31ff0*/  BSYNC B1 ;  /* 0x0000000000017941 */ /* 0x000fea0003800000 */
.L_x_4391:
[----:B------:R-:W-:Y:S01]  /*32000*/  LOP3.LUT P0, RZ, R7, 0x800, RZ, 0xc0, !PT ;  /* 0x0000080007ff7812 */ /* 0x000fe2000780c0ff */
[----:B------:R-:W-:-:S12]  /*32010*/  BSSY B1, `(.L_x_4393) ;  /* 0x0000022000017945 */ /* 0x000fd80003800000 */
[----:B------:R-:W-:Y:S05]  /*32020*/  @!P0 BRA `(.L_x_4394) ;  /* 0x0000000000808947 */ /* 0x000fea0003800000 */
[----:B0-23--:R-:W0:Y:S01]  /*32030*/  LDC.64 R230, c[0x0][0x2b8] ;  /* 0x0000ae00ffe67b82 */ /* 0x00de220000000a00 */
        /* <DEDUP_REMOVED lines=31> */
.L_x_4394:
[----:B------:R-:W-:Y:S05]  /*32230*/  BSYNC B1 ;  /* 0x0000000000017941 */ /* 0x000fea0003800000 */
.L_x_4393:
[----:B------:R-:W-:Y:S01]  /*32240*/  LOP3.LUT P0, RZ, R7, 0x400, RZ, 0xc0, !PT ;  /* 0x0000040007ff7812 */ /* 0x000fe2000780c0ff */
[----:B------:R-:W-:-:S12]  /*32250*/  BSSY B1, `(.L_x_4395) ;  /* 0x0000022000017945 */ /* 0x000fd80003800000 */
[----:B------:R-:W-:Y:S05]  /*32260*/  @!P0 BRA `(.L_x_4396) ;  /* 0x0000000000808947 */ /* 0x000fea0003800000 */
[----:B0-234-:R-:W0:Y:S01]  /*32270*/  LDC.64 R230, c[0x0][0x2b8] ;  /* 0x0000ae00ffe67b82 */ /* 0x01de220000000a00 */
        /* <DEDUP_REMOVED lines=31> */
.L_x_4396:
[----:B------:R-:W-:Y:S05]  /*32470*/  BSYNC B1 ;  /* 0x0000000000017941 */ /* 0x000fea0003800000 */
.L_x_4395:
        /* <DEDUP_REMOVED lines=35> */
.L_x_4398:
[----:B------:R-:W-:Y:S05]  /*326b0*/  BSYNC B1 ;  /* 0x0000000000017941 */ /* 0x000fea0003800000 */
.L_x_4397:
        /* <DEDUP_REMOVED lines=35> */
.L_x_4400:
[----:B------:R-:W-:Y:S05]  /*328f0*/  BSYNC B1 ;  /* 0x0000000000017941 */ /* 0x000fea0003800000 */
.L_x_4399:
        /* <DEDUP_REMOVED lines=35> */
.L_x_4402:
[----:B------:R-:W-:Y:S05]  /*32b30*/  BSYNC B1 ;  /* 0x0000000000017941 */ /* 0x000fea0003800000 */
.L_x_4401:
[----:B------:R-:W-:Y:S01]  /*32b40*/  LOP3.LUT P0, RZ, R7, 0x40, RZ, 0xc0, !PT ;  /* 0x0000004007ff7812 */ /* 0x000fe2000780c0ff */
        /* <DEDUP_REMOVED lines=33> */
.L_x_4404:
[----:B------:R-:W-:Y:S05]  /*32d60*/  BSYNC B1 ;  /* 0x0000000000017941 */ /* 0x000fea0003800000 */
.L_x_4403:
[----:B01234-:R-:W0:Y:S02]  /*32d70*/  LDC.64 R68, c[0x0][0x210] ;  /* 0x00008400ff447b82 */ /* 0x01fe240000000a00 */
[----:B0-----:R-:W-:-:S04]  /*32d80*/  LEA R0, R68, R0, 0x2 ;  /* 0x0000000044007211 */ /* 0x001fc800078e10ff */
[----:B------:R-:W-:-:S13]  /*32d90*/  ISETP.GE.AND P0, PT, R0, R69, PT ;  /* 0x000000450000720c */ /* 0x000fda0003f06270 */
[----:B------:R-:W-:Y:S05]  /*32da0*/  @!P0 BRA `(.L_x_4405) ;  /* 0xfffffcec00848947 */ /* 0x000fea000383ffff */
[----:B------:R-:W-:Y:S05]  /*32db0*/  BSYNC B0 ;  /* 0x0000000000007941 */ /* 0x000fea0003800000 */
.L_x_3340:
[----:B------:R-:W-:Y:S05]  /*32dc0*/  EXIT ;  /* 0x000000000000794d */ /* 0x000fea0003800000 */
.L_x_4388:
        /* <DEDUP_REMOVED lines=8> */
.L_x_4407:
[----:B------:R-:W-:Y:S05]  /*32e50*/  BSYNC B1 ;  /* 0x0000000000017941 */ /* 0x000fea0003800000 */
.L_x_4406:
[----:B------:R-:W-:Y:S01]  /*32e60*/  IMAD.MOV.U32 R69, RZ, RZ, R233 ;  /* 0x000000ffff457224 */ /* 0x000fe200078e00e9 */
[----:B------:R-:W-:Y:S01]  /*32e70*/  MOV R232, 0xffffffff ;  /* 0xffffffff00e87802 */ /* 0x000fe20000000f00 */
[----:B------:R-:W-:Y:S01]  /*32e80*/  IMAD.MOV.U32 R234, RZ, RZ, 0x2 ;  /* 0x00000002ffea7424 */ /* 0x000fe200078e00ff */
[----:B------:R-:W-:Y:S01]  /*32e90*/  P2R R231, PR, RZ, 0x20 ;  /* 0x00000020ffe77803 */ /* 0x000fe20000000000 */
[----:B------:R-:W-:Y:S01]  /*32ea0*/  FADD.FTZ R69, R68, R69 ;  /* 0x0000004544457221 */ /* 0x000fe20000010000 */
[----:B------:R-:W-:Y:S01]  /*32eb0*/  IMAD.MOV.U32 R237, RZ, RZ, 0x1f ;  /* 0x0000001fffed7424 */ /* 0x000fe200078e00ff */
[----:B------:R-:W-:-:S03]  /*32ec0*/  LOP3.LUT P5, RZ, R7, 0x2, RZ, 0xc0, !PT ;  /* 0x0000000207ff7812 */ /* 0x000fc600078ac0ff */
[----:B------:R-:W-:-:S10]  /*32ed0*/  MOV R235, R69 ;  /* 0x0000004500eb7202 */ /* 0x000fd40000000f00 */
[----:B------:R-:W-:Y:S05]  /*32ee0*/  WARPSYNC.COLLECTIVE R232, `(.L_x_4408) ;  /* 0x00000000e8087348 */ /* 0x000fea0003c00000 */
[----:B------:R0:W1:Y:S02]  /*32ef0*/  SHFL.BFLY P6, R233, R235, R234, R237 ;  /* 0x0c0000eaebe97389 */ /* 0x00006400000c00ed */
[----:B01----:R-:W-:Y:S01]  /*32f00*/  ENDCOLLECTIVE ;  /* 0x000000000000791b */ /* 0x003fe20003800000 */
.L_x_4408:
[----:B------:R-:W-:Y:S01]  /*32f10*/  HFMA2.MMA R234, -RZ, RZ, 0, 2.384185791015625e-07 ;  /* 0x00000004ffea7435 */ /* 0x000fe200000001ff */
[----:B------:R-:W-:-:S04]  /*32f20*/  IMAD.MOV.U32 R70, RZ, RZ, R233 ;  /* 0x000000ffff467224 */ /* 0x000fc800078e00e9 */
[----:B------:R-:W-:-:S04]  /*32f30*/  FADD.FTZ R70, R69, R70 ;  /* 0x0000004645467221 */ /* 0x000fc80000010000 */
[----:B------:R-:W-:-:S07]  /*32f40*/  IMAD.MOV.U32 R235, RZ, RZ, R70 ;  /* 0x000000ffffeb7224 */ /* 0x000fce00078e0046 */
[----:B------:R-:W-:Y:S05]  /*32f50*/  WARPSYNC.COLLECTIVE R232, `(.L_x_4409) ;  /* 0x00000000e8087348 */ /* 0x000fea0003c00000 */
[----:B------:R0:W1:Y:S02]  /*32f60*/  SHFL.BFLY P6, R233, R235, R234, R237 ;  /* 0x0c0000eaebe97389 */ /* 0x00006400000c00ed */
[----:B01----:R-:W-:Y:S01]  /*32f70*/  ENDCOLLECTIVE ;  /* 0x000000000000791b */ /* 0x003fe20003800000 */
.L_x_4409:
[----:B------:R-:W-:Y:S01]  /*32f80*/  MOV R234, 0x8 ;  /* 0x0000000800ea7802 */ /* 0x000fe20000000f00 */
[----:B------:R-:W-:-:S04]  /*32f90*/  IMAD.MOV.U32 R71, RZ, RZ, R233 ;  /* 0x000000ffff477224 */ /* 0x000fc800078e00e9 */
[----:B------:R-:W-:-:S04]  /*32fa0*/  FADD.FTZ R71, R70, R71 ;  /* 0x0000004746477221 */ /* 0x000fc80000010000 */
[----:B------:R-:W-:-:S07]  /*32fb0*/  IMAD.MOV.U32 R235, RZ, RZ, R71 ;  /* 0x000000ffffeb7224 */ /* 0x000fce00078e0047 */
[----:B------:R-:W-:Y:S05]  /*32fc0*/  WARPSYNC.COLLECTIVE R232, `(.L_x_4410) ;  /* 0x00000000e8087348 */ /* 0x000fea0003c00000 */
[----:B------:R0:W1:Y:S02]  /*32fd0*/  SHFL.BFLY P6, R233, R235, R234, R237 ;  /* 0x0c0000eaebe97389 */ /* 0x00006400000c00ed */
[----:B01----:R-:W-:Y:S01]  /*32fe0*/  ENDCOLLECTIVE ;  /* 0x000000000000791b */ /* 0x003fe20003800000 */
.L_x_4410:
[----:B------:R-:W-:Y:S01]  /*32ff0*/  HFMA2.MMA R234, -RZ, RZ, 0, 9.5367431640625e-07 ;  /* 0x00000010ffea7435 */ /* 0x000fe200000001ff */
[----:B------:R-:W-:-:S04]  /*33000*/  IMAD.MOV.U32 R132, RZ, RZ, R233 ;  /* 0x000000ffff847224 */ /* 0x000fc800078e00e9 */
[----:B------:R-:W-:Y:S02]  /*33010*/  FADD.FTZ R133, R71, R132 ;  /* 0x0000008447857221 */ /* 0x000fe40000010000 */
[----:B------:R-:W0:Y:S02]  /*33020*/  LDC R132, c[0x0][0x290] ;  /* 0x0000a400ff847b82 */ /* 0x000e240000000800 */
[----:B------:R-:W-:-:S07]  /*33030*/  IMAD.MOV.U32 R235, RZ, RZ, R133 ;  /* 0x000000ffffeb7224 */ /* 0x000fce00078e0085 */
[----:B0-----:R-:W-:Y:S05]  /*33040*/  WARPSYNC.COLLECTIVE R232, `(.L_x_4411) ;  /* 0x00000000e8087348 */ /* 0x001fea0003c00000 */
[----:B------:R1:W2:Y:S02]  /*33050*/  SHFL.BFLY P6, R233, R235, R234, R237 ;  /* 0x0c0000eaebe97389 */ /* 0x0002a400000c00ed */
[----:B012---:R-:W-:Y:S01]  /*33060*/  ENDCOLLECTIVE ;  /* 0x000000000000791b */ /* 0x007fe20003800000 */
.L_x_4411:
[----:B------:R-:W-:Y:S01]  /*33070*/  MOV R234, 0x1 ;  /* 0x0000000100ea7802 */ /* 0x000fe20000000f00 */
[----:B------:R-:W-:Y:S01]  /*33080*/  IMAD.MOV.U32 R230, RZ, RZ, R233 ;  /* 0x000000ffffe67224 */ /* 0x000fe200078e00e9 */
[----:B------:R-:W-:-:S03]  /*33090*/  LOP3.LUT P6, RZ, R7, 0x20, RZ, 0xc0, !PT ;  /* 0x0000002007ff7812 */ /* 0x000fc600078cc0ff */
        /* <DEDUP_REMOVED lines=20> */
[----:B------:R-:W-:Y:S02]  /*331e0*/  FSEL R68, R68, RZ, P6 ;  /* 0x000000ff44447208 */ /* 0x000fe40003000000 */
        /* <DEDUP_REMOVED lines=17> */
[----:B------:R-:W-:Y:S02]  /*33300*/  ISETP.NE.AND P5, PT, R231, RZ, PT ;  /* 0x000000ffe700720c */ /* 0x000fe40003fa5270 */
        /* <DEDUP_REMOVED lines=93> */
[----:B------:R-:W-:-:S04]  /*338e0*/  @P4 FFMA.FTZ R68, R70, R70, R69 ;  /* 0x0000004646444223 */ /* 0x000fc80000010045 */
[----:B------:R-:W-:-:S07]  /*338f0*/  IMAD.MOV.U32 R235, RZ, RZ, R68 ;  /* 0x000000ffffeb7224 */ /* 0x000fce00078e0044 */
[----:B------:R-:W-:Y:S05]  /*33900*/  WARPSYNC.COLLECTIVE R232, `(.L_x_4412) ;  /* 0x00000000e8087348 */ /* 0x000fea0003c00000 */
[----:B------:R0:W1:Y:S02]  /*33910*/  SHFL.BFLY P6, R233, R235, R234, R237 ;  /* 0x0c0000eaebe97389 */ /* 0x00006400000c00ed */
[----:B01----:R-:W-:Y:S01]  /*33920*/  ENDCOLLECTIVE ;  /* 0x000000000000791b */ /* 0x003fe20003800000 */
.L_x_4412:
[----:B------:R-:W-:Y:S01]  /*33930*/  HFMA2.MMA R234, -RZ, RZ, 0, 1.1920928955078125e-07 ;  /* 0x00000002ffea7435 */ /* 0x000fe200000001ff */
[----:B------:R-:W-:-:S04]  /*33940*/  IMAD.MOV.U32 R69, RZ, RZ, R233 ;  /* 0x000000ffff457224 */ /* 0x000fc800078e00e9 */
[----:B------:R-:W-:-:S04]  /*33950*/  FADD.FTZ R69, R68, R69 ;  /* 0x0000004544457221 */ /* 0x000fc80000010000 */
[----:B------:R-:W-:-:S07]  /*33960*/  IMAD.MOV.U32 R235, RZ, RZ, R69 ;  /* 0x000000ffffeb7224 */ /* 0x000fce00078e0045 */
[----:B------:R-:W-:Y:S05]  /*33970*/  WARPSYNC.COLLECTIVE R232, `(.L_x_4413) ;  /* 0x00000000e8087348 */ /* 0x000fea0003c00000 */
[----:B------:R0:W1:Y:S02]  /*33980*/  SHFL.BFLY P6, R233, R235, R234, R237 ;  /* 0x0c0000eaebe97389 */ /* 0x00006400000c00ed */
[----:B01----:R-:W-:Y:S01]  /*33990*/  ENDCOLLECTIVE ;  /* 0x000000000000791b */ /* 0x003fe20003800000 */
.L_x_4413:
[----:B------:R-:W-:Y:S01]  /*339a0*/  MOV R234, 0x4 ;  /* 0x0000000400ea7802 */ /* 0x000fe20000000f00 */
[----:B------:R-:W-:-:S04]  /*339b0*/  IMAD.MOV.U32 R70, RZ, RZ, R233 ;  /* 0x000000ffff467224 */ /* 0x000fc800078e00e9 */
[----:B------:R-:W-:-:S04]  /*339c0*/  FADD.FTZ R70, R69, R70 ;  /* 0x0000004645467221 */ /* 0x000fc80000010000 */
[----:B------:R-:W-:-:S07]  /*339d0*/  IMAD.MOV.U32 R235, RZ, RZ, R70 ;  /* 0x000000ffffeb7224 */ /* 0x000fce00078e0046 */
[----:B------:R-:W-:Y:S05]  /*339e0*/  WARPSYNC.COLLECTIVE R232, `(.L_x_4414) ;  /* 0x00000000e8087348 */ /* 0x000fea0003c00000 */
[----:B------:R0:W1:Y:S02]  /*339f0*/  SHFL.BFLY P6, R233, R235, R234, R237 ;  /* 0x0c0000eaebe97389 */ /* 0x00006400000c00ed */
[----:B01----:R-:W-:Y:S01]  /*33a00*/  ENDCOLLECTIVE ;  /* 0x000000000000791b */ /* 0x003fe20003800000 */
.L_x_4414:
[----:B------:R-:W-:Y:S01]  /*33a10*/  HFMA2.MMA R234, -RZ, RZ, 0, 4.76837158203125e-07 ;  /* 0x00000008ffea7435 */ /* 0x000fe200000001ff */
[----:B------:R-:W-:-:S04]  /*33a20*/  IMAD.MOV.U32 R71, RZ, RZ, R233 ;  /* 0x000000ffff477224 */ /* 0x000fc800078e00e9 */
[----:B------:R-:W-:-:S04]  /*33a30*/  FADD.FTZ R71, R70, R71 ;  /* 0x0000004746477221 */ /* 0x000fc80000010000 */
[----:B------:R-:W-:-:S07]  /*33a40*/  IMAD.MOV.U32 R235, RZ, RZ, R71 ;  /* 0x000000ffffeb7224 */ /* 0x000fce00078e0047 */
[----:B------:R-:W-:Y:S05]  /*33a50*/  WARPSYNC.COLLECTIVE R232, `(.L_x_4415) ;  /* 0x00000000e8087348 */ /* 0x000fea0003c00000 */
[----:B------:R0:W1:Y:S02]  /*33a60*/  SHFL.BFLY P6, R233, R235, R234, R237 ;  /* 0x0c0000eaebe97389 */ /* 0x00006400000c00ed */
[----:B01----:R-:W-:Y:S01]  /*33a70*/  ENDCOLLECTIVE ;  /* 0x000000000000791b */ /* 0x003fe20003800000 */
.L_x_4415:
[----:B------:R-:W-:Y:S01]  /*33a80*/  MOV R234, 0x10 ;  /* 0x0000001000ea7802 */ /* 0x000fe20000000f00 */
[----:B------:R-:W-:-:S04]  /*33a90*/  IMAD.MOV.U32 R230, RZ, RZ, R233 ;  /* 0x000000ffffe67224 */ /* 0x000fc800078e00e9 */
[----:B------:R-:W-:-:S04]  /*33aa0*/  FADD.FTZ R230, R71, R230 ;  /* 0x000000e647e67221 */ /* 0x000fc80000010000 */
[----:B------:R-:W-:-:S07]  /*33ab0*/  IMAD.MOV.U32 R235, RZ, RZ, R230 ;  /* 0x000000ffffeb7224 */ /* 0x000fce00078e00e6 */
[----:B------:R-:W-:Y:S05]  /*33ac0*/  WARPSYNC.COLLECTIVE R232, `(.L_x_4416) ;  /* 0x00000000e8087348 */ /* 0x000fea0003c00000 */
[----:B------:R0:W1:Y:S02]  /*33ad0*/  SHFL.BFLY P6, R233, R235, R234, R237 ;  /* 0x0c0000eaebe97389 */ /* 0x00006400000c00ed */
[----:B01----:R-:W-:Y:S01]  /*33ae0*/  ENDCOLLECTIVE ;  /* 0x000000000000791b */ /* 0x003fe20003800000 */
.L_x_4416:
[----:B------:R-:W-:Y:S01]  /*33af0*/  IMAD.MOV.U32 R231, RZ, RZ, R233 ;  /* 0x000000ffffe77224 */ /* 0x000fe200078e00e9 */
[----:B------:R-:W-:Y:S06]  /*33b00*/  BRA `(.L_x_4417) ;  /* 0xffffffdc00e07947 */ /* 0x000fec000383ffff */
.L_x_4418:
        /* <DEDUP_REMOVED lines=15> */
.L_x_53080:


//--------------------- .text._ZN10layer_norm31ln_parallel_residual_fwd_kernelINS_13Kernel_traitsI13__nv_bfloat16S2_S2_S2_fjLj2048ELj1ELj4ELj1ELj16ENS_18Kernel_traits_baseILj2048ES2_S2_S2_S2_fjLj128EEEEELb1ELb1ELb1EEEvNS_9FwdParamsE --------------------------
	.section	.text._ZN10layer_norm31ln_parallel_residual_fwd_kernelINS_13Kernel_traitsI13__nv_bfloat16S2_S2_S2_fjLj2048ELj1ELj4ELj1ELj16ENS_18Kernel_traits_baseILj2048ES2_S2_S2_S2_fjLj128EEEEELb1ELb1ELb1EEEvNS_9FwdParamsE,"ax",@progbits
	.align	128
        .global         _ZN10layer_norm31ln_parallel_residual_fwd_kernelINS_13Kernel_traitsI13__nv_bfloat16S2_S2_S2_fjLj2048ELj1ELj4ELj1ELj16ENS_18Kernel_traits_baseILj2048ES2_S2_S2_S2_fjLj128EEEEELb1ELb1ELb1EEEvNS_9FwdParamsE
        .type           _ZN10layer_norm31ln_parallel_residual_fwd_kernelINS_13Kernel_traitsI13__nv_bfloat16S2_S2_S2_fjLj2048ELj1ELj4ELj1ELj16ENS_18Kernel_traits_baseILj2048ES2_S2_S2_S2_fjLj128EEEEELb1ELb1ELb1EEEvNS_9FwdParamsE,@function
        .size           _ZN10layer_norm31ln_parallel_residual_fwd_kernelINS_13Kernel_traitsI13__nv_bfloat16S2_S2_S2_fjLj2048ELj1ELj4ELj1ELj16ENS_18Kernel_traits_baseILj2048ES2_S2_S2_S2_fjLj128EEEEELb1ELb1ELb1EEEvNS_9FwdParamsE,(.L_x_53081 - _ZN10layer_norm31ln_parallel_residual_fwd_kernelINS_13Kernel_traitsI13__nv_bfloat16S2_S2_S2_fjLj2048ELj1ELj4ELj1ELj16ENS_18Kernel_traits_baseILj2048ES2_S2_S2_S2_fjLj128EEEEELb1ELb1ELb1EEEvNS_9FwdParamsE)
        .other          _ZN10layer_norm31ln_parallel_residual_fwd_kernelINS_13Kernel_traitsI13__nv_bfloat16S2_S2_S2_fjLj2048ELj1ELj4ELj1ELj16ENS_18Kernel_traits_baseILj2048ES2_S2_S2_S2_fjLj128EEEEELb1ELb1ELb1EEEvNS_9FwdParamsE,@"STO_CUDA_ENTRY STV_DEFAULT"
_ZN10layer_norm31ln_parallel_residual_fwd_kernelINS_13Kernel_traitsI13__nv_bfloat16S2_S2_S2_fjLj2048ELj1ELj4ELj1ELj16ENS_18Kernel_traits_baseILj2048ES2_S2_S2_S2_fjLj128EEEEELb1ELb1ELb1EEEvNS_9FwdParamsE:
.text._ZN10layer_norm31ln_parallel_residual_fwd_kernelINS_13Kernel_traitsI13__nv_bfloat16S2_S2_S2_fjLj2048ELj1ELj4ELj1ELj16ENS_18Kernel_traits_baseILj2048ES2_S2_S2_S2_fjLj128EEEEELb1ELb1ELb1EEEvNS_9FwdParamsE:
[----:B------:R-:W-:Y:S01]  /*0000*/  LDC R1, c[0x0][0x28] ;  /* 0x00000a00ff017b82 */ /* 0x000fe20000000800 */
[----:B------:R-:W0:Y:S07]  /*0010*/  S2R R167, SR_TID.X ;  /* 0x0000000000a77919 */ /* 0x000e2e0000002100 */
[----:B------:R-:W1:Y:S08]  /*0020*/  LDC R180, c[0x0][0x2e8] ;  /* 0x0000ba00ffb47b82 */ /* 0x000e700000000800 */
[----:B------:R-:W2:Y:S01]  /*0030*/  LDC R181, c[0x0][0x2ec] ;  /* 0x0000bb00ffb57b82 */ /* 0x000ea20000000800 */
[----:B------:R-:W-:Y:S01]  /*0040*/  ULDC.64 UR6, c[0x0][0x2e0] ;  /* 0x0000b80000067ab9 */ /* 0x000fe20000000a00 */
[----:B------:R-:W-:Y:S01]  /*0050*/  ULDC.U8 UR4, c[0x0][0x2f4] ;  /* 0x0000bd0000047ab9 */ /* 0x000fe20000000000 */
[----:B------:R-:W-:Y:S01]  /*0060*/  MOV R118, UR6 ;  /* 0x0000000600767c02 */ /* 0x000fe20008000f00 */
[----:B------:R-:W-:Y:S01]  /*0070*/  IMAD.U32 R119, RZ, RZ, UR7 ;  /* 0x00000007ff777e24 */ /* 0x000fe2000f8e00ff */
[----:B------:R-:W-:Y:S01]  /*0080*/  ISETP.NE.AND P1, PT, RZ, UR4, PT ;  /* 0x00000004ff007c0c */ /* 0x000fe2000bf25270 */
[----:B------:R-:W-:Y:S01]  /*0090*/  ULDC.64 UR6, c[0x0][0x2c8] ;  /* 0x0000b20000067ab9 */ /* 0x000fe20000000a00 */
[----:B------:R-:W-:Y:S01]  /*00a0*/  ULDC.64 UR4, c[0x0][0x208] ;  /* 0x0000820000047ab9 */ /* 0x000fe20000000a00 */
[----:B------:R-:W-:Y:S01]  /*00b0*/  ISETP.NE.U32.AND P0, PT, RZ, UR6, PT ;  /* 0x00000006ff007c0c */ /* 0x000fe2000bf05070 */
[----:B------:R-:W-:-:S03]  /*00c0*/  ULDC UR8, c[0x0][0x214] ;  /* 0x0000850000087ab9 */ /* 0x000fc60000000800 */
[----:B------:R-:W-:-:S06]  /*00d0*/  ISETP.NE.AND.EX P0, PT, RZ, UR7, PT, P0 ;  /* 0x00000007ff007c0c */ /* 0x000fcc000bf05300 */
[----:B-1----:R-:W-:Y:S01]  /*00e0*/  @P1 IMAD.MOV.U32 R2, RZ, RZ, R180 ;  /* 0x000000ffff021224 */ /* 0x002fe200078e00b4 */
[----:B------:R-:W5:Y:S01]  /*00f0*/  @P1 LDG.E.64 R118, desc[UR4][R118.64] ;  /* 0x0000000476761981 */ /* 0x000f62000c1e1b00 */
[----:B0-----:R-:W-:Y:S02]  /*0100*/  IMAD.SHL.U32 R0, R167, 0x10, RZ ;  /* 0x00000010a7007824 */ /* 0x001fe400078e00ff */
[----:B--2---:R-:W-:-:S03]  /*0110*/  @P1 IMAD.MOV.U32 R3, RZ, RZ, R181 ;  /* 0x000000ffff031224 */ /* 0x004fc600078e00b5 */
[----:B------:R-:W-:-:S03]  /*0120*/  LOP3.LUT R36, R0, 0x1f0, RZ, 0xc0, !PT ;  /* 0x000001f000247812 */ /* 0x000fc600078ec0ff */
[----:B------:R-:W5:Y:S01]  /*0130*/  @P1 LDG.E.64 R2, desc[UR4][R2.64] ;  /* 0x0000000402021981 */ /* 0x000f62000c1e1b00 */
[----:B------:R-:W-:-:S04]  /*0140*/  IADD3 R38, P2, R36, UR6, RZ ;  /* 0x0000000624267c10 */ /* 0x000fc8000ff5e0ff */
[----:B------:R-:W-:Y:S01]  /*0150*/  IADD3.X R39, RZ, UR7, RZ, P2, !PT ;  /* 0x00000007ff277c10 */ /* 0x000fe200097fe4ff */
[----:B------:R-:W0:Y:S01]  /*0160*/  S2R R0, SR_CTAID.X ;  /* 0x0000000000007919 */ /* 0x000e220000002500 */
[----:B------:R-:W-:Y:S01]  /*0170*/  SHF.R.U32.HI R154, RZ, 0x5, R167 ;  /* 0x00000005ff9a7819 */ /* 0x000fe200000116a7 */
[----:B------:R-:W-:Y:S02]  /*0180*/  ULDC.64 UR6, c[0x0][0x260] ;  /* 0x0000980000067ab9 */ /* 0x000fe40000000a00 */
        /* <DEDUP_REMOVED lines=8> */
[----:B0-----:R-:W-:-:S05]  /*0210*/  IMAD R154, R0, 0x4, R154 ;  /* 0x00000004009a7824 */ /* 0x001fca00078e029a */
[----:B------:R-:W-:Y:S02]  /*0220*/  ISETP.GE.AND P2, PT, R154, UR8, PT ;  /* 0x000000089a007c0c */ /* 0x000fe4000bf46270 */
[----:B------:R-:W-:Y:S01]  /*0230*/  IADD3 R36, P3, R36, UR6, RZ ;  /* 0x0000000624247c10 */ /* 0x000fe2000ff7e0ff */
[----:B------:R-:W-:Y:S02]  /*0240*/  ULDC UR6, c[0x0][0x0] ;  /* 0x0000000000067ab9 */ /* 0x000fe40000000800 */
[----:B------:R-:W-:Y:S02]  /*0250*/  IMAD R0, R0, UR6, R167 ;  /* 0x0000000600007c24 */ /* 0x000fe4000f8e02a7 */
[----:B------:R-:W-:-:S06]  /*0260*/  IMAD.X R37, RZ, RZ, UR7, P3 ;  /* 0x00000007ff257e24 */ /* 0x000fcc00098e06ff */
[----:B-1----:R-:W-:Y:S05]  /*0270*/  @P2 EXIT ;  /* 0x000000000000294d */ /* 0x002fea0003800000 */
[----:B------:R-:W0:Y:S01]  /*0280*/  @P1 LDC R39, c[0x0][0x2f0] ;  /* 0x0000bc00ff271b82 */ /* 0x000e220000000800 */
[----:B------:R-:W5:Y:S02]  /*0290*/  LDG.E.128 R80, desc[UR4][R36.64] ;  /* 0x0000000424507981 */ /* 0x000f64000c1e1d00 */
[----:B-----5:R-:W-:Y:S02]  /*02a0*/  VIADD R153, R119, 0xbb67ae85 ;  /* 0xbb67ae8577997836 */ /* 0x020fe40000000000 */
[----:B------:R-:W5:Y:S01]  /*02b0*/  LDG.E.128 R76, desc[UR4][R36.64+0x200] ;  /* 0x00020004244c7981 */ /* 0x000f62000c1e1d00 */
[----:B------:R-:W-:-:S03]  /*02c0*/  VIADD R152, R118, 0x9e3779b9 ;  /* 0x9e3779b976987836 */ /* 0x000fc60000000000 */
[----:B------:R-:W5:Y:S04]  /*02d0*/  LDG.E.128 R72, desc[UR4][R36.64+0x400] ;  /* 0x0004000424487981 */ /* 0x000f68000c1e1d00 */
[----:B------:R-:W5:Y:S04]  /*02e0*/  LDG.E.128 R68, desc[UR4][R36.64+0x600] ;  /* 0x0006000424447981 */ /* 0x000f68000c1e1d00 */
[----:B------:R-:W5:Y:S04]  /*02f0*/  LDG.E.128 R64, desc[UR4][R36.64+0x800] ;  /* 0x0008000424407981 */ /* 0x000f68000c1e1d00 */
[----:B------:R-:W5:Y:S04]  /*0300*/  LDG.E.128 R60, desc[UR4][R36.64+0xa00] ;  /* 0x000a0004243c7981 */ /* 0x000f68000c1e1d00 */
[----:B------:R-:W5:Y:S01]  /*0310*/  LDG.E.128 R56, desc[UR4][R36.64+0xc00] ;  /* 0x000c000424387981 */ /* 0x000f62000c1e1d00 */
[----:B0-----:R-:W-:-:S03]  /*0320*/  @P1 IADD3 R180, P2, R2, R39, RZ ;  /* 0x0000002702b41210 */ /* 0x001fc60007f5e0ff */
[----:B------:R0:W5:Y:S01]  /*0330*/  LDG.E.128 R52, desc[UR4][R36.64+0xe00] ;  /* 0x000e000424347981 */ /* 0x000162000c1e1d00 */
[----:B------:R-:W-:Y:S01]  /*0340*/  @P1 IADD3.X R181, RZ, R3, RZ, P2, !PT ;  /* 0x00000003ffb51210 */ /* 0x000fe200017fe4ff */
[----:B------:R-:W-:Y:S01]  /*0350*/  IMAD.WIDE.U32 R38, R0, -0x326172a9, RZ ;  /* 0xcd9e8d5700267825 */ /* 0x000fe200078e00ff */
[----:B------:R-:W-:Y:S01]  /*0360*/  IADD3 R151, R118, 0x3c6ef372, RZ ;  /* 0x3c6ef37276977810 */ /* 0x000fe20007ffe0ff */
[----:B------:R-:W-:Y:S01]  /*0370*/  ULDC.64 UR6, c[0x0][0x228] ;  /* 0x00008a0000067ab9 */ /* 0x000fe20000000a00 */
[--C-:B------:R-:W-:Y:S01]  /*0380*/  SHF.R.U64 R98, R180, 0x2, R181.reuse ;  /* 0x00000002b4627819 */ /* 0x100fe200000012b5 */
[C---:B------:R-:W-:Y:S01]  /*0390*/  VIADD R150, R119.reuse, 0x76cf5d0a ;  /* 0x76cf5d0a77967836 */ /* 0x040fe20000000000 */
[----:B------:R-:W-:Y:S01]  /*03a0*/  SHF.R.U32.HI R99, RZ, 0x2, R181 ;  /* 0x00000002ff637819 */ /* 0x000fe200000116b5 */
[----:B------:R-:W-:Y:S01]  /*03b0*/  VIADD R149, R119, 0x32370b8f ;  /* 0x32370b8f77957836 */ /* 0x000fe20000000000 */
[----:B------:R-:W-:Y:S01]  /*03c0*/  IADD3 R148, R118, -0x255992d5, RZ ;  /* 0xdaa66d2b76947810 */ /* 0x000fe20007ffe0ff */
[----:B------:R-:W-:Y:S01]  /*03d0*/  IMAD.WIDE.U32 R2, R98, -0x2daee0ad, RZ ;  /* 0xd2511f5362027825 */ /* 0x000fe200078e00ff */
[----:B------:R-:W-:-:S02]  /*03e0*/  LOP3.LUT R39, R39, R99, R118, 0x96, !PT ;  /* 0x0000006327277212 */ /* 0x000fc400078e9676 */
[----:B------:R-:W-:Y:S02]  /*03f0*/  @!P0 CS2R R32, SRZ ;  /* 0x0000000000208805 */ /* 0x000fe4000001ff00 */
[----:B------:R-:W-:Y:S01]  /*0400*/  IADD3 R145, R119, -0x56f99767, RZ ;  /* 0xa906689977917810 */ /* 0x000fe20007ffe0ff */
[----:B------:R-:W-:Y:S01]  /*0410*/  VIADD R147, R118, 0x78dde6e4 ;  /* 0x78dde6e476937836 */ /* 0x000fe20000000000 */
[----:B------:R-:W-:Y:S01]  /*0420*/  LOP3.LUT R40, R3, R119, RZ, 0x3c, !PT ;  /* 0x0000007703287212 */ /* 0x000fe200078e3cff */
[----:B0-----:R-:W-:Y:S01]  /*0430*/  IMAD.WIDE.U32 R36, R39, -0x2daee0ad, RZ ;  /* 0xd2511f5327247825 */ /* 0x001fe200078e00ff */
[----:B------:R-:W-:Y:S02]  /*0440*/  IADD3 R142, R119, 0x646e171e, RZ ;  /* 0x646e171e778e7810 */ /* 0x000fe40007ffe0ff */
[----:B------:R-:W-:Y:S02]  /*0450*/  @!P0 CS2R R34, SRZ ;  /* 0x0000000000228805 */ /* 0x000fe4000001ff00 */
[----:B------:R-:W-:Y:S01]  /*0460*/  @!P0 CS2R R28, SRZ ;  /* 0x00000000001c8805 */ /* 0x000fe2000001ff00 */
[----:B------:R-:W-:Y:S01]  /*0470*/  IMAD.WIDE.U32 R40, R40, -0x326172a9, RZ ;  /* 0xcd9e8d5728287825 */ /* 0x000fe200078e00ff */
[----:B------:R-:W-:-:S02]  /*0480*/  LOP3.LUT R39, R37, R2, R153, 0x96, !PT ;  /* 0x0000000225277212 */ /* 0x000fc400078e9699 */
[----:B------:R-:W-:Y:S02]  /*0490*/  @!P0 CS2R R30, SRZ ;  /* 0x00000000001e8805 */ /* 0x000fe4000001ff00 */
[----:B------:R-:W-:Y:S01]  /*04a0*/  @!P0 CS2R R24, SRZ ;  /* 0x0000000000188805 */ /* 0x000fe2000001ff00 */
[----:B------:R-:W-:Y:S01]  /*04b0*/  VIADD R146, R119, 0xed9eba14 ;  /* 0xed9eba1477927836 */ /* 0x000fe20000000000 */
[----:B------:R-:W-:Y:S01]  /*04c0*/  LOP3.LUT R2, R41, R152, R38, 0x96, !PT ;  /* 0x0000009829027212 */ /* 0x000fe200078e9626 */
[----:B------:R-:W-:Y:S01]  /*04d0*/  IMAD.WIDE.U32 R38, R39, -0x326172a9, RZ ;  /* 0xcd9e8d5727267825 */ /* 0x000fe200078e00ff */
[----:B------:R-:W-:Y:S02]  /*04e0*/  @!P0 CS2R R26, SRZ ;  /* 0x00000000001a8805 */ /* 0x000fe4000001ff00 */
        /* <DEDUP_REMOVED lines=16> */
[C---:B------:R-:W-:Y:S01]  /*05f0*/  VIADD R143, R118.reuse, 0xb54cda56 ;  /* 0xb54cda56768f7836 */ /* 0x040fe20000000000 */
[----:B------:R-:W-:Y:S01]  /*0600*/  LOP3.LUT R2, R41, R38, R148, 0x96, !PT ;  /* 0x0000002629027212 */ /* 0x000fe200078e9694 */
[----:B------:R-:W-:Y:S01]  /*0610*/  IMAD.WIDE.U32 R38, R39, -0x326172a9, RZ ;  /* 0xcd9e8d5727267825 */ /* 0x000fe200078e00ff */
[----:B------:R-:W-:Y:S02]  /*0620*/  @!P0 CS2R R6, SRZ ;  /* 0x0000000000068805 */ /* 0x000fe4000001ff00 */
[----:B------:R-:W-:Y:S01]  /*0630*/  IADD3 R139, R118, -0xe443238, RZ ;  /* 0xf1bbcdc8768b7810 */ /* 0x000fe20007ffe0ff */
[----:B------:R-:W-:Y:S01]  /*0640*/  BSSY B0, `(.L_x_4419) ;  /* 0x0003157000007945 */ /* 0x000fe20003800000 */
[----:B------:R-:W-:Y:S01]  /*0650*/  IMAD.WIDE.U32 R2, R2, -0x2daee0ad, RZ ;  /* 0xd2511f5302027825 */ /* 0x000fe200078e00ff */
[----:B------:R-:W-:Y:S01]  /*0660*/  LOP3.LUT R37, R39, R40, R147, 0x96, !PT ;  /* 0x0000002827257212 */ /* 0x000fe200078e9693 */
[----:B------:R-:W-:Y:S01]  /*0670*/  ULDC UR16, c[0x0][0x2d8] ;  /* 0x0000b60000107ab9 */ /* 0x000fe20000000800 */
[----:B------:R-:W-:Y:S01]  /*0680*/  ISETP.NE.U32.AND P0, PT, RZ, UR6, PT ;  /* 0x00000006ff007c0c */ /* 0x000fe2000bf05070 */
[----:B------:R-:W-:Y:S01]  /*0690*/  VIADD R141, R119, 0x1fd5c5a3 ;  /* 0x1fd5c5a3778d7836 */ /* 0x000fe20000000000 */
[----:B------:R-:W-:Y:S01]  /*06a0*/  LOP3.LUT R40, R3, R36, R146, 0x96, !PT ;  /* 0x0000002403287212 */ /* 0x000fe200078e9692 */
[----:B------:R-:W-:Y:S01]  /*06b0*/  IMAD.WIDE.U32 R36, R37, -0x2daee0ad, RZ ;  /* 0xd2511f5325247825 */ /* 0x000fe200078e00ff */
[----:B------:R-:W-:Y:S01]  /*06c0*/  ULDC.U8 UR6, c[0x0][0x2a0] ;  /* 0x0000a80000067ab9 */ /* 0x000fe20000000000 */
[----:B------:R-:W-:Y:S01]  /*06d0*/  PRMT R96, R4, 0x7632, R96 ;  /* 0x0000763204607816 */ /* 0x000fe20000000060 */
[----:B------:R-:W-:Y:S01]  /*06e0*/  ULDC.64 UR20, c[0x0][0x228] ;  /* 0x00008a0000147ab9 */ /* 0x000fe20000000a00 */
[----:B------:R-:W-:Y:S01]  /*06f0*/  IMAD.WIDE.U32 R40, R40, -0x326172a9, RZ ;  /* 0xcd9e8d5728287825 */ /* 0x000fe200078e00ff */
[----:B------:R-:W-:Y:S01]  /*0700*/  LOP3.LUT R39, R37, R2, R145, 0x96, !PT ;  /* 0x0000000225277212 */ /* 0x000fe200078e9691 */
[----:B------:R-:W-:Y:S01]  /*0710*/  ULDC.64 UR8, c[0x0][0x230] ;  /* 0x00008c0000087ab9 */ /* 0x000fe20000000a00 */
[----:B------:R-:W-:Y:S01]  /*0720*/  ISETP.NE.AND P1, PT, RZ, UR6, PT ;  /* 0x00000006ff007c0c */ /* 0x000fe2000bf25270 */
[----:B------:R-:W-:Y:S01]  /*0730*/  VIADD R140, R118, 0x5384540f ;  /* 0x5384540f768c7836 */ /* 0x000fe20000000000 */
[----:B------:R-:W-:Y:S01]  /*0740*/  LOP3.LUT R2, R41, R38, R144, 0x96, !PT ;  /* 0x0000002629027212 */ /* 0x000fe200078e9690 */
[----:B------:R-:W-:Y:S01]  /*0750*/  IMAD.WIDE.U32 R38, R39, -0x326172a9, RZ ;  /* 0xcd9e8d5727267825 */ /* 0x000fe200078e00ff */
[----:B------:R-:W-:Y:S01]  /*0760*/  SHF.L.U32 R47, R4, 0x10, RZ ;  /* 0x00000010042f7819 */ /* 0x000fe200000006ff */
[----:B------:R-:W-:Y:S01]  /*0770*/  ULDC.64 UR10, c[0x0][0x238] ;  /* 0x00008e00000a7ab9 */ /* 0x000fe20000000a00 */
[----:B------:R-:W-:Y:S01]  /*0780*/  PRMT R4, R5, 0x7632, R4 ;  /* 0x0000763205047816 */ /* 0x000fe20000000004 */
[----:B------:R-:W-:Y:S01]  /*0790*/  IMAD.WIDE.U32 R2, R2, -0x2daee0ad, RZ ;  /* 0xd2511f5302027825 */ /* 0x000fe200078e00ff */
[----:B------:R-:W-:Y:S01]  /*07a0*/  LOP3.LUT R37, R39, R40, R143, 0x96, !PT ;  /* 0x0000002827257212 */ /* 0x000fe200078e968f */
[----:B------:R-:W-:Y:S01]  /*07b0*/  ULDC.64 UR12, c[0x0][0x240] ;  /* 0x00009000000c7ab9 */ /* 0x000fe20000000a00 */
[C---:B------:R-:W-:Y:S01]  /*07c0*/  PRMT R84, R28.reuse, 0x7632, R84 ;  /* 0x000076321c547816 */ /* 0x040fe20000000054 */
        /* <DEDUP_REMOVED lines=9> */
[----:B------:R-:W-:Y:S01]  /*0860*/  PRMT R88, R20, 0x7632, R88 ;  /* 0x0000763214587816 */ /* 0x000fe20000000058 */
[----:B------:R-:W-:Y:S01]  /*0870*/  IMAD.U32 R46, R5, 0x10000, RZ ;  /* 0x00010000052e7824 */ /* 0x000fe200078e00ff */
[----:B------:R-:W-:Y:S01]  /*0880*/  LOP3.LUT R38, R41, R38, R140, 0x96, !PT ;  /* 0x0000002629267212 */ /* 0x000fe200078e968c */
[----:B------:R-:W-:Y:S01]  /*0890*/  IMAD.HI.U32 R2, R37, -0x326172a9, RZ ;  /* 0xcd9e8d5725027827 */ /* 0x000fe200078e00ff */
[----:B------:R-:W-:-:S02]  /*08a0*/  PRMT R5, R6, 0x7632, R5 ;  /* 0x0000763206057816 */ /* 0x000fc40000000005 */
[----:B------:R-:W-:Y:S01]  /*08b0*/  PRMT R90, R16, 0x7632, R90 ;  /* 0x00007632105a7816 */ /* 0x000fe2000000005a */
[----:B------:R-:W-:Y:S01]  /*08c0*/  IMAD.HI.U32 R3, R38, -0x2daee0ad, RZ ;  /* 0xd2511f5326037827 */ /* 0x000fe200078e00ff */
[----:B------:R-:W-:Y:S02]  /*08d0*/  LOP3.LUT R100, R2, R40, R139, 0x96, !PT ;  /* 0x0000002802647212 */ /* 0x000fe400078e968b */
[----:B------:R-:W-:Y:S01]  /*08e0*/  SHF.L.U32 R121, R16, 0x10, RZ ;  /* 0x0000001010797819 */ /* 0x000fe200000006ff */
[----:B------:R-:W-:Y:S01]  /*08f0*/  IMAD.U32 R45, R6, 0x10000, RZ ;  /* 0x00010000062d7824 */ /* 0x000fe200078e00ff */
[----:B------:R-:W-:Y:S01]  /*0900*/  LOP3.LUT R101, R3, R36, R138, 0x96, !PT ;  /* 0x0000002403657212 */ /* 0x000fe200078e968a */
        /* <DEDUP_REMOVED lines=9> */
[----:B------:R-:W-:Y:S01]  /*09a0*/  PRMT R3, R33, 0x7632, R3 ;  /* 0x0000763221037816 */ /* 0x000fe20000000003 */
[----:B------:R-:W-:Y:S01]  /*09b0*/  VIADD R43, R119, 0x96a522ad ;  /* 0x96a522ad772b7836 */ /* 0x000fe20000000000 */
[----:B------:R-:W-:Y:S01]  /*09c0*/  PRMT R28, R29, 0x7632, R28 ;  /* 0x000076321d1c7816 */ /* 0x000fe2000000001c */
[----:B------:R-:W-:Y:S01]  /*09d0*/  IMAD R6, R38, -0x2daee0ad, RZ ;  /* 0xd2511f5326067824 */ /* 0x000fe200078e02ff */
[----:B------:R-:W-:Y:S01]  /*09e0*/  PRMT R24, R25, 0x7632, R24 ;  /* 0x0000763219187816 */ /* 0x000fe20000000018 */
[----:B------:R-:W-:Y:S01]  /*09f0*/  IMAD.HI.U32 R41, R100, -0x2daee0ad, RZ ;  /* 0xd2511f5364297827 */ /* 0x000fe200078e00ff */
[----:B------:R-:W-:Y:S01]  /*0a00*/  PRMT R20, R21, 0x7632, R20 ;  /* 0x0000763215147816 */ /* 0x000fe20000000014 */
[----:B------:R-:W-:Y:S01]  /*0a10*/  HFMA2.MMA R36, -RZ, RZ, 0, 0 ;  /* 0x00000000ff247435 */ /* 0x000fe200000001ff */
        /* <DEDUP_REMOVED lines=11> */
[----:B------:R-:W-:Y:S01]  /*0ad0*/  IMAD R11, R37, -0x326172a9, RZ ;  /* 0xcd9e8d57250b7824 */ /* 0x000fe200078e02ff */
[----:B------:R-:W-:Y:S01]  /*0ae0*/  PRMT R85, R31, 0x7632, R85 ;  /* 0x000076321f557816 */ /* 0x000fe20000000055 */
[----:B------:R-:W-:Y:S01]  /*0af0*/  IMAD.HI.U32 R40, R101, -0x326172a9, RZ ;  /* 0xcd9e8d5765287827 */ /* 0x000fe200078e00ff */
[----:B------:R-:W-:-:S02]  /*0b00*/  PRMT R25, R26, 0x7632, R25 ;  /* 0x000076321a197816 */ /* 0x000fc40000000019 */
        /* <DEDUP_REMOVED lines=12> */
[----:B------:R-:W-:Y:S01]  /*0bd0*/  IADD3 R44, R118, -0x700cb87f, RZ ;  /* 0x8ff34781762c7810 */ /* 0x000fe20007ffe0ff */
        /* <DEDUP_REMOVED lines=13> */
[----:B------:R-:W-:Y:S01]  /*0cb0*/  LOP3.LUT R164, R164, 0xffffffbf, RZ, 0xc0, !PT ;  /* 0xffffffbfa4a47812 */ /* 0x000fe200078ec0ff */
[----:B------:R-:W-:Y:S01]  /*0cc0*/  IMAD.U32 R10, R8, 0x10000, RZ ;  /* 0x00010000080a7824 */ /* 0x000fe200078e00ff */
[----:B------:R-:W-:Y:S01]  /*0cd0*/  SHF.L.U32 R127, R26, 0x10, RZ ;  /* 0x000000101a7f7819 */ /* 0x000fe200000006ff */
[----:B------:R-:W-:Y:S01]  /*0ce0*/  IMAD.U32 R26, R24, 0x10000, RZ ;  /* 0x00010000181a7824 */ /* 0x000fe200078e00ff */
[----:B------:R-:W-:Y:S01]  /*0cf0*/  SHF.L.U32 R113, R14, 0x10, RZ ;  /* 0x000000100e717819 */ /* 0x000fe200000006ff */
[----:B------:R-:W-:Y:S01]  /*0d00*/  IMAD.U32 R14, R12, 0x10000, RZ ;  /* 0x000100000c0e7824 */ /* 0x000fe200078e00ff */
[----:B------:R-:W-:Y:S01]  /*0d10*/  LOP3.LUT R41, R41, R6, R43, 0x96, !PT ;  /* 0x0000000629297212 */ /* 0x000fe200078e962b */
[----:B------:R-:W-:Y:S01]  /*0d20*/  IMAD.MOV.U32 R38, RZ, RZ, R98 ;  /* 0x000000ffff267224 */ /* 0x000fe200078e0062 */
[----:B------:R-:W-:Y:S01]  /*0d30*/  SHF.L.U32 R130, R31, 0x10, RZ ;  /* 0x000000101f827819 */ /* 0x000fe200000006ff */
[----:B------:R-:W-:Y:S01]  /*0d40*/  IMAD.MOV.U32 R37, RZ, RZ, R99 ;  /* 0x000000ffff257224 */ /* 0x000fe200078e0063 */
[----:B------:R-:W-:Y:S01]  /*0d50*/  SHF.L.U32 R116, R19, 0x10, RZ ;  /* 0x0000001013747819 */ /* 0x000fe200000006ff */
[----:B------:R-:W-:Y:S01]  /*0d60*/  IMAD.U32 R32, R32, 0x10000, RZ ;  /* 0x0001000020207824 */ /* 0x000fe200078e00ff */
[----:B------:R-:W-:Y:S01]  /*0d70*/  LOP3.LUT R40, R40, R11, R44, 0x96, !PT ;  /* 0x0000000b28287212 */ /* 0x000fe200078e962c */
[----:B------:R-:W-:Y:S01]  /*0d80*/  IMAD.U32 R31, R84, 0x10000, RZ ;  /* 0x00010000541f7824 */ /* 0x000fe200078e00ff */
[----:B------:R-:W-:Y:S01]  /*0d90*/  SHF.L.U32 R30, R28, 0x10, RZ ;  /* 0x000000101c1e7819 */ /* 0x000fe200000006ff */
[----:B------:R-:W-:Y:S01]  /*0da0*/  IMAD.U32 R29, R29, 0x10000, RZ ;  /* 0x000100001d1d7824 */ /* 0x000fe200078e00ff */
[----:B------:R-:W-:Y:S01]  /*0db0*/  SHF.L.U32 R18, R16, 0x10, RZ ;  /* 0x0000001010127819 */ /* 0x000fe200000006ff */
[----:B------:R-:W-:Y:S01]  /*0dc0*/  IMAD.U32 R28, R85, 0x10000, RZ ;  /* 0x00010000551c7824 */ /* 0x000fe200078e00ff */
[----:B------:R-:W-:Y:S01]  /*0dd0*/  SHF.L.U32 R6, R4, 0x10, RZ ;  /* 0x0000001004067819 */ /* 0x000fe200000006ff */
[----:B------:R-:W-:Y:S01]  /*0de0*/  IMAD.U32 R25, R25, 0x10000, RZ ;  /* 0x0001000019197824 */ /* 0x000fe200078e00ff */
[----:B------:R-:W-:Y:S01]  /*0df0*/  MOV R39, R0 ;  /* 0x0000000000277202 */ /* 0x000fe20000000f00 */
[----:B------:R-:W-:Y:S01]  /*0e00*/  IMAD.U32 R23, R88, 0x10000, RZ ;  /* 0x0001000058177824 */ /* 0x000fe200078e00ff */
[----:B------:R-:W-:Y:S01]  /*0e10*/  LOP3.LUT R180, R180, 0x3, RZ, 0xc0, !PT ;  /* 0x00000003b4b47812 */ /* 0x000fe200078ec0ff */
[----:B------:R-:W-:Y:S01]  /*0e20*/  IMAD.U32 R20, R89, 0x10000, RZ ;  /* 0x0001000059147824 */ /* 0x000fe200078e00ff */
[----:B------:R-:W-:Y:S01]  /*0e30*/  LOP3.LUT R165, R167, 0x1f, RZ, 0xc0, !PT ;  /* 0x0000001fa7a57812 */ /* 0x000fe200078ec0ff */
[----:B------:R-:W-:Y:S01]  /*0e40*/  IMAD.U32 R19, R90, 0x10000, RZ ;  /* 0x000100005a137824 */ /* 0x000fe200078e00ff */
[----:B------:R-:W-:Y:S01]  /*0e50*/  @P1 LOP3.LUT R164, R164, 0x40, RZ, 0xfc, !PT ;  /* 0x00000040a4a41812 */ /* 0x000fe200078efcff */
        /* <DEDUP_REMOVED lines=15> */
[----:B------:R-:W-:Y:S01]  /*0f50*/  ISETP.NE.AND.EX P0, PT, RZ, UR7, PT, P0 ;  /* 0x00000007ff007c0c */ /* 0x000fe2000bf05300 */
[----:B------:R-:W-:Y:S01]  /*0f60*/  IMAD R4, R100, -0x2daee0ad, RZ ;  /* 0xd2511f5364047824 */ /* 0x000fe200078e02ff */
[----:B------:R-:W-:Y:S01]  /*0f70*/  ULDC UR7, c[0x0][0x218] ;  /* 0x0000860000077ab9 */ /* 0x000fe20000000800 */
[----:B------:R-:W-:-:S10]  /*0f80*/  IMAD R2, R101, -0x326172a9, RZ ;  /* 0xcd9e8d5765027824 */ /* 0x000fd400078e02ff */
.L_x_5453:
[----:B0-----:R-:W0:Y:S01]  /*0f90*/  @P0 LDC.64 R92, c[0x0][0x228] ;  /* 0x00008a00ff5c0b82 */ /* 0x001e220000000a00 */
[----:B------:R-:W-:Y:S01]  /*0fa0*/  ISETP.NE.U32.AND P1, PT, RZ, UR8, PT ;  /* 0x00000008ff007c0c */ /* 0x000fe2000bf25070 */
[----:B------:R-:W-:-:S03]  /*0fb0*/  IMAD R94, R154, UR7, RZ ;  /* 0x000000079a5e7c24 */ /* 0x000fc6000f8e02ff */
[----:B------:R-:W-:Y:S02]  /*0fc0*/  ISETP.NE.AND.EX P1, PT, RZ, UR9, PT, P1 ;  /* 0x00000009ff007c0c */ /* 0x000fe4000bf25310 */
[----:B------:R-:W-:Y:S01]  /*0fd0*/  SHF.R.S32.HI R95, RZ, 0x1f, R94 ;  /* 0x0000001fff5f7819 */ /* 0x000fe2000001145e */
[----:B------:R-:W1:Y:S03]  /*0fe0*/  LDC.64 R96, c[0x0][0x220] ;  /* 0x00008800ff607b82 */ /* 0x000e660000000a00 */
[----:B------:R-:W-:-:S04]  /*0ff0*/  LEA.HI R94, R95, R94, RZ, 0x3 ;  /* 0x0000005e5f5e7211 */ /* 0x000fc800078f18ff */
[----:B------:R-:W-:-:S04]  /*1000*/  LEA.HI.SX32 R103, R94, R165, 0x1d ;  /* 0x000000a55e677211 */ /* 0x000fc800078feaff */
[----:B------:R-:W-:-:S04]  /*1010*/  @P1 LEA R98, P3, R103, UR8, 0x4 ;  /* 0x0000000867621c11 */ /* 0x000fc8000f8620ff */
[C---:B------:R-:W-:Y:S02]  /*1020*/  @P1 LEA.HI.X R99, R103.reuse, UR9, RZ, 0x4, P3 ;  /* 0x0000000967631c11 */ /* 0x040fe400098f24ff */
[----:B0-----:R-:W-:-:S03]  /*1030*/  @P0 LEA R100, P2, R103, R92, 0x4 ;  /* 0x0000005c67640211 */ /* 0x001fc600078420ff */
[----:B-----5:R0:W5:Y:S01]  /*1040*/  @P1 LDG.E.128 R84, desc[UR4][R98.64] ;  /* 0x0000000462541981 */ /* 0x020162000c1e1d00 */
[C---:B------:R-:W-:Y:S01]  /*1050*/  @P0 LEA.HI.X R101, R103.reuse, R93, RZ, 0x4, P2 ;  /* 0x0000005d67650211 */ /* 0x040fe200010f24ff */
[----:B-1----:R-:W-:-:S04]  /*1060*/  IMAD.WIDE.U32 R94, R103, 0x10, R96 ;  /* 0x00000010675e7825 */ /* 0x002fc800078e0060 */
[----:B------:R0:W5:Y:S04]  /*1070*/  @P0 LDG.E.128 R88, desc[UR4][R100.64] ;  /* 0x0000000464580981 */ /* 0x000168000c1e1d00 */
[----:B------:R-:W5:Y:S01]  /*1080*/  LDG.E.128 R92, desc[UR4][R94.64] ;  /* 0x000000045e5c7981 */ /* 0x000f62000c1e1d00 */
        /* <DEDUP_REMOVED lines=12> */
.L_x_4421:
[----:B------:R-:W-:-:S07]  /*1150*/  IMAD.MOV.U32 R106, RZ, RZ, R2 ;  /* 0x000000ffff6a7224 */ /* 0x000fce00078e0002 */
.L_x_4422:
[----:B------:R-:W-:Y:S05]  /*1160*/  BSYNC B1 ;  /* 0x0000000000017941 */ /* 0x000fea0003800000 */
.L_x_4420:
        /* <DEDUP_REMOVED lines=16> */
.L_x_4426:
[----:B------:R-:W-:Y:S05]  /*1270*/  BSYNC B2 ;  /* 0x0000000000027941 */ /* 0x000fea0003800000 */
.L_x_4425:
[----:B------:R-:W-:Y:S01]  /*1280*/  IMAD.HI.U32 R2, R39, -0x326172a9, RZ ;  /* 0xcd9e8d5727027827 */ /* 0x000fe200078e00ff */
[----:B------:R-:W-:-:S03]  /*1290*/  LOP3.LUT R41, R41, R36, R119, 0x96, !PT ;  /* 0x0000002429297212 */ /* 0x000fc600078e9677 */
[----:B------:R-:W-:Y:S01]  /*12a0*/  IMAD R101, R39, -0x326172a9, RZ ;  /* 0xcd9e8d5727657824 */ /* 0x000fe200078e02ff */
[----:B------:R-:W-:Y:S01]  /*12b0*/  LOP3.LUT R2, R2, R37, R118, 0x96, !PT ;  /* 0x0000002502027212 */ /* 0x000fe200078e9676 */
[----:B------:R-:W-:-:S04]  /*12c0*/  IMAD.WIDE.U32 R98, R41, -0x326172a9, RZ ;  /* 0xcd9e8d5729627825 */ /* 0x000fc800078e00ff */
[----:B------:R-:W-:Y:S01]  /*12d0*/  IMAD R4, R38, -0x2daee0ad, RZ ;  /* 0xd2511f5326047824 */ /* 0x000fe200078e02ff */
[----:B------:R-:W-:Y:S01]  /*12e0*/  LOP3.LUT R101, R99, R101, R152, 0x96, !PT ;  /* 0x0000006563657212 */ /* 0x000fe200078e9698 */
[----:B------:R-:W-:-:S04]  /*12f0*/  IMAD.WIDE.U32 R104, R2, -0x2daee0ad, RZ ;  /* 0xd2511f5302687825 */ /* 0x000fc800078e00ff */
[----:B------:R-:W-:Y:S01]  /*1300*/  IMAD.WIDE.U32 R100, R101, -0x2daee0ad, RZ ;  /* 0xd2511f5365647825 */ /* 0x000fe200078e00ff */
[----:B------:R-:W-:-:S03]  /*1310*/  LOP3.LUT R4, R105, R4, R153, 0x96, !PT ;  /* 0x0000000469047212 */ /* 0x000fc600078e9699 */
[----:B------:R-:W-:Y:S01]  /*1320*/  IMAD.MOV.U32 R102, RZ, RZ, RZ ;  /* 0x000000ffff667224 */ /* 0x000fe200078e00ff */
[----:B------:R-:W-:Y:S01]  /*1330*/  LOP3.LUT R99, R101, R104, R150, 0x96, !PT ;  /* 0x0000006865637212 */ /* 0x000fe200078e9696 */
[----:B------:R-:W-:-:S05]  /*1340*/  IMAD.WIDE.U32 R40, R4, -0x326172a9, RZ ;  /* 0xcd9e8d5704287825 */ /* 0x000fca00078e00ff */
[----:B------:R-:W-:Y:S01]  /*1350*/  LOP3.LUT R104, R41, R98, R151, 0x96, !PT ;  /* 0x0000006229687212 */ /* 0x000fe200078e9697 */
[----:B------:R-:W-:-:S04]  /*1360*/  IMAD.WIDE.U32 R98, R99, -0x326172a9, RZ ;  /* 0xcd9e8d5763627825 */ /* 0x000fc800078e00ff */
[----:B------:R-:W-:Y:S01]  /*1370*/  IMAD.WIDE.U32 R104, R104, -0x2daee0ad, RZ ;  /* 0xd2511f5368687825 */ /* 0x000fe200078e00ff */
[----:B------:R-:W-:-:S04]  /*1380*/  LOP3.LUT R101, R99, R40, R148, 0x96, !PT ;  /* 0x0000002863657212 */ /* 0x000fc800078e9694 */
        /* <DEDUP_REMOVED lines=23> */
[----:B------:R-:W-:Y:S02]  /*1500*/  LOP3.LUT R40, R105, R40, R44, 0x96, !PT ;  /* 0x0000002869287212 */ /* 0x000fe400078e962c */
[----:B------:R-:W-:Y:S01]  /*1510*/  MOV R2, R104 ;  /* 0x0000006800027202 */ /* 0x000fe20000000f00 */
[----:B------:R-:W-:Y:S01]  /*1520*/  IMAD.MOV.U32 R4, RZ, RZ, R98 ;  /* 0x000000ffff047224 */ /* 0x000fe200078e0062 */
[----:B------:R-:W-:-:S07]  /*1530*/  LOP3.LUT R41, R99, R100, R43, 0x96, !PT ;  /* 0x0000006463297212 */ /* 0x000fce00078e962b */
.L_x_4424:
[----:B------:R-:W-:Y:S05]  /*1540*/  BSYNC B1 ;  /* 0x0000000000017941 */ /* 0x000fea0003800000 */
.L_x_4423:
[----:B------:R-:W0:Y:S01]  /*1550*/  LDC R158, c[0x0][0x298] ;  /* 0x0000a600ff9e7b82 */ /* 0x000e220000000800 */
[----:B------:R-:W-:Y:S01]  /*1560*/  HFMA2.MMA R110, -RZ, RZ, 0.1171875, 0 ;  /* 0x2f800000ff6e7435 */ /* 0x000fe200000001ff */
[----:B------:R-:W-:Y:S01]  /*1570*/  ISETP.NE.U32.AND P2, PT, RZ, UR20, PT ;  /* 0x00000014ff007c0c */ /* 0x000fe2000bf45070 */
[C---:B-----5:R-:W-:Y:S01]  /*1580*/  IMAD.U32 R101, R92.reuse, 0x10000, RZ ;  /* 0x000100005c657824 */ /* 0x060fe200078e00ff */
[----:B------:R-:W-:Y:S02]  /*1590*/  I2FP.F32.U32 R99, R106 ;  /* 0x0000006a00637245 */ /* 0x000fe40000201000 */
[----:B------:R-:W-:Y:S02]  /*15a0*/  ISETP.NE.AND.EX P2, PT, RZ, UR21, PT, P2 ;  /* 0x00000015ff007c0c */ /* 0x000fe4000bf45320 */
[----:B------:R-:W1:Y:S01]  /*15b0*/  LDC R166, c[0x0][0x294] ;  /* 0x0000a500ffa67b82 */ /* 0x000e620000000800 */
[----:B------:R-:W-:Y:S02]  /*15c0*/  PRMT R92, R92, 0x7632, R92 ;  /* 0x000076325c5c7816 */ /* 0x000fe4000000005c */
[----:B------:R-:W-:Y:S01]  /*15d0*/  FFMA.FTZ R99, R99, R110, 1.1641532182693481445e-10 ;  /* 0x2f00000063637423 */ /* 0x000fe2000001006e */
[----:B0-----:R-:W-:-:S04]  /*15e0*/  FMUL.FTZ R101, R101, R158 ;  /* 0x0000009e65657220 */ /* 0x001fc80000410000 */
[----:B-1----:R-:W-:-:S04]  /*15f0*/  FSETP.GTU.FTZ.AND P3, PT, R99, R166, PT ;  /* 0x000000a66300720b */ /* 0x002fc80003f7c000 */
[----:B------:R-:W-:Y:S02]  /*1600*/  P2R R159, PR, RZ, 0x8 ;  /* 0x00000008ff9f7803 */ /* 0x000fe40000000000 */
        /* <DEDUP_REMOVED lines=8> */
.L_x_4427:
        /* <DEDUP_REMOVED lines=12> */
.L_x_4430:
[----:B------:R-:W-:-:S07]  /*1750*/  MOV R0, R2 ;  /* 0x0000000200007202 */ /* 0x000fce0000000f00 */
.L_x_4431:
[----:B------:R-:W-:Y:S05]  /*1760*/  BSYNC B1 ;  /* 0x0000000000017941 */ /* 0x000fea0003800000 */
.L_x_4429:
        /* <DEDUP_REMOVED lines=16> */
.L_x_4435:
[----:B------:R-:W-:Y:S05]  /*1870*/  BSYNC B2 ;  /* 0x0000000000027941 */ /* 0x000fea0003800000 */
.L_x_4434:
        /* <DEDUP_REMOVED lines=9> */
[----:B------:R-:W-:-:S04]  /*1910*/  LOP3.LUT R4, R107, R4, R153, 0x96, !PT ;  /* 0x000000046b047212 */ /* 0x000fc800078e9699 */
        /* <DEDUP_REMOVED lines=29> */
[----:B------:R-:W-:-:S03]  /*1af0*/  LOP3.LUT R40, R107, R40, R44, 0x96, !PT ;  /* 0x000000286b287212 */ /* 0x000fc600078e962c */
[----:B------:R-:W-:Y:S01]  /*1b00*/  IMAD.MOV.U32 R2, RZ, RZ, R106 ;  /* 0x000000ffff027224 */ /* 0x000fe200078e006a */
[----:B------:R-:W-:Y:S01]  /*1b10*/  MOV R4, R98 ;  /* 0x0000006200047202 */ /* 0x000fe20000000f00 */
[----:B------:R-:W-:Y:S01]  /*1b20*/  IMAD.MOV.U32 R98, RZ, RZ, RZ ;  /* 0x000000ffff627224 */ /* 0x000fe200078e00ff */
[----:B------:R-:W-:-:S07]  /*1b30*/  LOP3.LUT R41, R99, R100, R43, 0x96, !PT ;  /* 0x0000006463297212 */ /* 0x000fce00078e962b */
.L_x_4433:
[----:B------:R-:W-:Y:S05]  /*1b40*/  BSYNC B1 ;  /* 0x0000000000017941 */ /* 0x000fea0003800000 */
.L_x_4432:
        /* <DEDUP_REMOVED lines=10> */
.L_x_4428:
        /* <DEDUP_REMOVED lines=12> */
.L_x_4437:
[----:B------:R-:W-:-:S07]  /*1cb0*/  IMAD.MOV.U32 R102, RZ, RZ, R2 ;  /* 0x000000ffff667224 */ /* 0x000fce00078e0002 */
.L_x_4438:
[----:B------:R-:W-:Y:S05]  /*1cc0*/  BSYNC B1 ;  /* 0x0000000000017941 */ /* 0x000fea0003800000 */
.L_x_4436:
        /* <DEDUP_REMOVED lines=16> */
.L_x_4442:
[----:B------:R-:W-:Y:S05]  /*1dd0*/  BSYNC B2 ;  /* 0x0000000000027941 */ /* 0x000fea0003800000 */
.L_x_4441:
        /* <DEDUP_REMOVED lines=41> */
[----:B------:R-:W-:Y:S01]  /*2070*/  LOP3.LUT R41, R99, R100, R43, 0x96, !PT ;  /* 0x0000006463297212 */ /* 0x000fe200078e962b */
[----:B------:R-:W-:Y:S01]  /*2080*/  HFMA2.MMA R99, -RZ, RZ, 0, 0 ;  /* 0x00000000ff637435 */ /* 0x000fe200000001ff */
[----:B------:R-:W-:-:S10]  /*2090*/  IMAD.MOV.U32 R4, RZ, RZ, R98 ;  /* 0x000000ffff047224 */ /* 0x000fd400078e0062 */
.L_x_4440:
[----:B------:R-:W-:Y:S05]  /*20a0*/  BSYNC B1 ;  /* 0x0000000000017941 */ /* 0x000fea0003800000 */
.L_x_4439:
[----:B------:R-:W-:Y:S01]  /*20b0*/  I2FP.F32.U32 R101, R102 ;  /* 0x0000006600657245 */ /* 0x000fe20000201000 */
[----:B------:R-:W-:-:S04]  /*20c0*/  IMAD.U32 R107, R92, 0x10000, RZ ;  /* 0x000100005c6b7824 */ /* 0x000fc800078e00ff */
[----:B------:R-:W-:Y:S01]  /*20d0*/  FFMA.FTZ R101, R101, R110, 1.1641532182693481445e-10 ;  /* 0x2f00000065657423 */ /* 0x000fe2000001006e */
[----:B------:R-:W-:-:S04]  /*20e0*/  FMUL.FTZ R107, R107, R158 ;  /* 0x0000009e6b6b7220 */ /* 0x000fc80000410000 */
[----:B------:R-:W-:-:S04]  /*20f0*/  FSETP.GTU.FTZ.AND P3, PT, R101, R166, PT ;  /* 0x000000a66500720b */ /* 0x000fc80003f7c000 */
[----:B------:R-:W-:Y:S02]  /*2100*/  P2R R165, PR, RZ, 0x8 ;  /* 0x00000008ffa57803 */ /* 0x000fe40000000000 */
[----:B------:R-:W-:Y:S01]  /*2110*/  FSEL R102, R107, RZ, !P3 ;  /* 0x000000ff6b667208 */ /* 0x000fe20005800000 */
        /* <DEDUP_REMOVED lines=8> */
.L_x_4443:
        /* <DEDUP_REMOVED lines=12> */
.L_x_4446:
[----:B------:R-:W-:-:S07]  /*2260*/  MOV R104, R2 ;  /* 0x0000000200687202 */ /* 0x000fce0000000f00 */
.L_x_4447:
[----:B------:R-:W-:Y:S05]  /*2270*/  BSYNC B1 ;  /* 0x0000000000017941 */ /* 0x000fea0003800000 */
.L_x_4445:
        /* <DEDUP_REMOVED lines=16> */
.L_x_4451:
[----:B------:R-:W-:Y:S05]  /*2380*/  BSYNC B2 ;  /* 0x0000000000027941 */ /* 0x000fea0003800000 */
.L_x_4450:
        /* <DEDUP_REMOVED lines=42> */
[----:B------:R-:W-:Y:S02]  /*2630*/  LOP3.LUT R41, R99, R100, R43, 0x96, !PT ;  /* 0x0000006463297212 */ /* 0x000fe400078e962b */
[----:B------:R-:W-:-:S07]  /*2640*/  MOV R4, R98 ;  /* 0x0000006200047202 */ /* 0x000fce0000000f00 */
.L_x_4449:
[----:B------:R-:W-:Y:S05]  /*2650*/  BSYNC B1 ;  /* 0x0000000000017941 */ /* 0x000fea0003800000 */
.L_x_4448:
        /* <DEDUP_REMOVED lines=12> */
.L_x_4444:
        /* <DEDUP_REMOVED lines=12> */
.L_x_4453:
[----:B------:R-:W-:-:S07]  /*27e0*/  IMAD.MOV.U32 R104, RZ, RZ, R2 ;  /* 0x000000ffff687224 */ /* 0x000fce00078e0002 */
.L_x_4454:
[----:B------:R-:W-:Y:S05]  /*27f0*/  BSYNC B1 ;  /* 0x0000000000017941 */ /* 0x000fea0003800000 */
.L_x_4452:
        /* <DEDUP_REMOVED lines=16> */
.L_x_4458:
[----:B------:R-:W-:Y:S05]  /*2900*/  BSYNC B2 ;  /* 0x0000000000027941 */ /* 0x000fea0003800000 */
.L_x_4457:
        /* <DEDUP_REMOVED lines=41> */
[----:B------:R-:W-:Y:S01]  /*2ba0*/  HFMA2.MMA R98, -RZ, RZ, 0, 0 ;  /* 0x00000000ff627435 */ /* 0x000fe200000001ff */
[----:B------:R-:W-:Y:S01]  /*2bb0*/  IMAD.MOV.U32 R2, RZ, RZ, R106 ;  /* 0x000000ffff027224 */ /* 0x000fe200078e006a */
[----:B------:R-:W-:-:S09]  /*2bc0*/  LOP3.LUT R41, R99, R100, R43, 0x96, !PT ;  /* 0x0000006463297212 */ /* 0x000fd200078e962b */
.L_x_4456:
[----:B------:R-:W-:Y:S05]  /*2bd0*/  BSYNC B1 ;  /* 0x0000000000017941 */ /* 0x000fea0003800000 */
.L_x_4455:
[----:B------:R-:W-:Y:S01]  /*2be0*/  I2FP.F32.U32 R99, R104 ;  /* 0x0000006800637245 */ /* 0x000fe20000201000 */
[C---:B------:R-:W-:Y:S01]  /*2bf0*/  IMAD.U32 R101, R93.reuse, 0x10000, RZ ;  /* 0x000100005d657824 */ /* 0x040fe200078e00ff */
[----:B------:R-:W-:-:S03]  /*2c00*/  PRMT R104, R93, 0x7632, R104 ;  /* 0x000076325d687816 */ /* 0x000fc60000000068 */
        /* <DEDUP_REMOVED lines=12> */
.L_x_4459:
        /* <DEDUP_REMOVED lines=12> */
.L_x_4462:
[----:B------:R-:W-:-:S07]  /*2d90*/  MOV R106, R2 ;  /* 0x00000002006a7202 */ /* 0x000fce0000000f00 */
.L_x_4463:
[----:B------:R-:W-:Y:S05]  /*2da0*/  BSYNC B1 ;  /* 0x0000000000017941 */ /* 0x000fea0003800000 */
.L_x_4461:
        /* <DEDUP_REMOVED lines=16> */
.L_x_4467:
[----:B------:R-:W-:Y:S05]  /*2eb0*/  BSYNC B2 ;  /* 0x0000000000027941 */ /* 0x000fea0003800000 */
.L_x_4466:
        /* <DEDUP_REMOVED lines=44> */
.L_x_4465:
[----:B------:R-:W-:Y:S05]  /*3180*/  BSYNC B1 ;  /* 0x0000000000017941 */ /* 0x000fea0003800000 */
.L_x_4464:
        /* <DEDUP_REMOVED lines=10> */
.L_x_4460:
        /* <DEDUP_REMOVED lines=12> */
.L_x_4469:
[----:B------:R-:W-:-:S07]  /*32f0*/  IMAD.MOV.U32 R106, RZ, RZ, R2 ;  /* 0x000000ffff6a7224 */ /* 0x000fce00078e0002 */
.L_x_4470:
[----:B------:R-:W-:Y:S05]  /*3300*/  BSYNC B1 ;  /* 0x0000000000017941 */ /* 0x000fea0003800000 */
.L_x_4468:
        /* <DEDUP_REMOVED lines=16> */
.L_x_4474:
[----:B------:R-:W-:Y:S05]  /*3410*/  BSYNC B2 ;  /* 0x0000000000027941 */ /* 0x000fea0003800000 */
.L_x_4473:
        /* <DEDUP_REMOVED lines=44> */
.L_x_4472:
[----:B------:R-:W-:Y:S05]  /*36e0*/  BSYNC B1 ;  /* 0x0000000000017941 */ /* 0x000fea0003800000 */
.L_x_4471:
        /* <DEDUP_REMOVED lines=15> */
.L_x_4475:
        /* <DEDUP_REMOVED lines=12> */
.L_x_4478:
[----:B------:R-:W-:-:S07]  /*38a0*/  MOV R106, R2 ;  /* 0x00000002006a7202 */ /* 0x000fce0000000f00 */
.L_x_4479:
[----:B------:R-:W-:Y:S05]  /*38b0*/  BSYNC B1 ;  /* 0x0000000000017941 */ /* 0x000fea0003800000 */
.L_x_4477:
        /* <DEDUP_REMOVED lines=16> */
.L_x_4483:
[----:B------:R-:W-:Y:S05]  /*39c0*/  BSYNC B2 ;  /* 0x0000000000027941 */ /* 0x000fea0003800000 */
.L_x_4482:
        /* <DEDUP_REMOVED lines=44> */
.L_x_4481:
[----:B------:R-:W-:Y:S05]  /*3c90*/  BSYNC B1 ;  /* 0x0000000000017941 */ /* 0x000fea0003800000 */
.L_x_4480:
[----:B------:R-:W-:Y:S02]  /*3ca0*/  I2FP.F32.U32 R93, R106 ;  /* 0x0000006a005d7245 */ /* 0x000fe40000201000 */
[----:B------:R-:W-:-:S03]  /*3cb0*/  PRMT R98, R89, 0x7632, R98 ;  /* 0x0000763259627816 */ /* 0x000fc60000000062 */
[----:B------:R-:W-:Y:S02]  /*3cc0*/  FFMA.FTZ R93, R93, R110, 1.1641532182693481445e-10 ;  /* 0x2f0000005d5d7423 */ /* 0x000fe4000001006e */
[----:B------:R-:W-:-:S03]  /*3cd0*/  IMAD.U32 R99, R98, 0x10000, RZ ;  /* 0x0001000062637824 */ /* 0x000fc600078e00ff */
[----:B------:R-:W-:Y:S01]  /*3ce0*/  FSETP.GTU.FTZ.AND P3, PT, R93, R166, PT ;  /* 0x000000a65d00720b */ /* 0x000fe20003f7c000 */
[----:B------:R-:W-:Y:S01]  /*3cf0*/  FMUL.FTZ R99, R99, R158 ;  /* 0x0000009e63637220 */ /* 0x000fe20000410000 */
[----:B------:R-:W-:Y:S02]  /*3d00*/  @P1 PRMT R93, R85, 0x7632, R93 ;  /* 0x00007632555d1816 */ /* 0x000fe4000000005d */
[----:B------:R-:W-:Y:S02]  /*3d10*/  SEL R157, RZ, 0x1, P3 ;  /* 0x00000001ff9d7807 */ /* 0x000fe40001800000 */
[----:B------:R-:W-:Y:S02]  /*3d20*/  FSEL R99, R99, RZ, !P3 ;  /* 0x000000ff63637208 */ /* 0x000fe40005800000 */
[----:B------:R-:W-:-:S03]  /*3d30*/  @P1 SHF.L.U32 R93, R93, 0x10, RZ ;  /* 0x000000105d5d1819 */ /* 0x000fc600000006ff */
[----:B------:R-:W-:-:S04]  /*3d40*/  FADD.FTZ R104, R104, R99 ;  /* 0x0000006368687221 */ /* 0x000fc80000010000 */
[----:B------:R-:W-:-:S07]  /*3d50*/  @P1 FADD.FTZ R104, R104, R93 ;  /* 0x0000005d68681221 */ /* 0x000fce0000010000 */
.L_x_4476:
        /* <DEDUP_REMOVED lines=12> */
.L_x_4485:
[----:B------:R-:W-:-:S07]  /*3e20*/  IMAD.MOV.U32 R106, RZ, RZ, R2 ;  /* 0x000000ffff6a7224 */ /* 0x000fce00078e0002 */
.L_x_4486:
[----:B------:R-:W-:Y:S05]  /*3e30*/  BSYNC B1 ;  /* 0x0000000000017941 */ /* 0x000fea0003800000 */
.L_x_4484:
        /* <DEDUP_REMOVED lines=16> */
.L_x_4490:
[----:B------:R-:W-:Y:S05]  /*3f40*/  BSYNC B2 ;  /* 0x0000000000027941 */ /* 0x000fea0003800000 */
.L_x_4489:
        /* <DEDUP_REMOVED lines=44> */
.L_x_4488:
[----:B------:R-:W-:Y:S05]  /*4210*/  BSYNC B1 ;  /* 0x0000000000017941 */ /* 0x000fea0003800000 */
.L_x_4487:
        /* <DEDUP_REMOVED lines=15> */
.L_x_4491:
        /* <DEDUP_REMOVED lines=12> */
.L_x_4494:
[----:B------:R-:W-:-:S07]  /*43d0*/  MOV R106, R2 ;  /* 0x00000002006a7202 */ /* 0x000fce0000000f00 */
.L_x_4495:
[----:B------:R-:W-:Y:S05]  /*43e0*/  BSYNC B1 ;  /* 0x0000000000017941 */ /* 0x000fea0003800000 */
.L_x_4493:
        /* <DEDUP_REMOVED lines=16> */
.L_x_4499:
[----:B------:R-:W-:Y:S05]  /*44f0*/  BSYNC B2 ;  /* 0x0000000000027941 */ /* 0x000fea0003800000 */
.L_x_4498:
        /* <DEDUP_REMOVED lines=44> */
.L_x_4497:
[----:B------:R-:W-:Y:S05]  /*47c0*/  BSYNC B1 ;  /* 0x0000000000017941 */ /* 0x000fea0003800000 */
.L_x_4496:
        /* <DEDUP_REMOVED lines=10> */
.L_x_4492:
        /* <DEDUP_REMOVED lines=12> */
.L_x_4501:
[----:B------:R-:W-:-:S07]  /*4930*/  IMAD.MOV.U32 R106, RZ, RZ, R2 ;  /* 0x000000ffff6a7224 */ /* 0x000fce00078e0002 */
.L_x_4502:
[----:B------:R-:W-:Y:S05]  /*4940*/  BSYNC B1 ;  /* 0x0000000000017941 */ /* 0x000fea0003800000 */
.L_x_4500:
        /* <DEDUP_REMOVED lines=16> */
.L_x_4506:
[----:B------:R-:W-:Y:S05]  /*4a50*/  BSYNC B2 ;  /* 0x0000000000027941 */ /* 0x000fea0003800000 */
.L_x_4505:
        /* <DEDUP_REMOVED lines=44> */
.L_x_4504:
[----:B------:R-:W-:Y:S05]  /*4d20*/  BSYNC B1 ;  /* 0x0000000000017941 */ /* 0x000fea0003800000 */
.L_x_4503:
        /* <DEDUP_REMOVED lines=14> */
.L_x_4507:
        /* <DEDUP_REMOVED lines=12> */
.L_x_4510:
[----:B------:R-:W-:-:S07]  /*4ed0*/  MOV R94, R2 ;  /* 0x00000002005e7202 */ /* 0x000fce0000000f00 */
.L_x_4511:
[----:B------:R-:W-:Y:S05]  /*4ee0*/  BSYNC B1 ;  /* 0x0000000000017941 */ /* 0x000fea0003800000 */
.L_x_4509:
        /* <DEDUP_REMOVED lines=16> */
.L_x_4515:
[----:B------:R-:W-:Y:S05]  /*4ff0*/  BSYNC B2 ;  /* 0x0000000000027941 */ /* 0x000fea0003800000 */
.L_x_4514:
        /* <DEDUP_REMOVED lines=44> */
.L_x_4513:
[----:B------:R-:W-:Y:S05]  /*52c0*/  BSYNC B1 ;  /* 0x0000000000017941 */ /* 0x000fea0003800000 */
.L_x_4512:
        /* <DEDUP_REMOVED lines=12> */
.L_x_4508:
        /* <DEDUP_REMOVED lines=12> */
.L_x_4517:
[----:B------:R-:W-:-:S07]  /*5450*/  IMAD.MOV.U32 R94, RZ, RZ, R2 ;  /* 0x000000ffff5e7224 */ /* 0x000fce00078e0002 */
.L_x_4518:
[----:B------:R-:W-:Y:S05]  /*5460*/  BSYNC B1 ;  /* 0x0000000000017941 */ /* 0x000fea0003800000 */
.L_x_4516:
        /* <DEDUP_REMOVED lines=16> */
.L_x_4522:
[----:B------:R-:W-:Y:S05]  /*5570*/  BSYNC B2 ;  /* 0x0000000000027941 */ /* 0x000fea0003800000 */
.L_x_4521:
        /* <DEDUP_REMOVED lines=44> */
.L_x_4520:
[----:B------:R-:W-:Y:S05]  /*5840*/  BSYNC B1 ;  /* 0x0000000000017941 */ /* 0x000fea0003800000 */
.L_x_4519:
        /* <DEDUP_REMOVED lines=14> */
.L_x_4523:
        /* <DEDUP_REMOVED lines=12> */
.L_x_4526:
[----:B------:R-:W-:-:S07]  /*59f0*/  MOV R101, R2 ;  /* 0x0000000200657202 */ /* 0x000fce0000000f00 */
.L_x_4527:
[----:B------:R-:W-:Y:S05]  /*5a00*/  BSYNC B1 ;  /* 0x0000000000017941 */ /* 0x000fea0003800000 */
.L_x_4525:
        /* <DEDUP_REMOVED lines=16> */
.L_x_4531:
[----:B------:R-:W-:Y:S05]  /*5b10*/  BSYNC B2 ;  /* 0x0000000000027941 */ /* 0x000fea0003800000 */
.L_x_4530:
        /* <DEDUP_REMOVED lines=44> */
.L_x_4529:
[----:B------:R-:W-:Y:S05]  /*5de0*/  BSYNC B1 ;  /* 0x0000000000017941 */ /* 0x000fea0003800000 */
.L_x_4528:
        /* <DEDUP_REMOVED lines=10> */
.L_x_4524:
        /* <DEDUP_REMOVED lines=12> */
.L_x_4533:
[----:B------:R-:W-:-:S07]  /*5f50*/  IMAD.MOV.U32 R101, RZ, RZ, R2 ;  /* 0x000000ffff657224 */ /* 0x000fce00078e0002 */
.L_x_4534:
[----:B------:R-:W-:Y:S05]  /*5f60*/  BSYNC B1 ;  /* 0x0000000000017941 */ /* 0x000fea0003800000 */
.L_x_4532:
        /* <DEDUP_REMOVED lines=16> */
.L_x_4538:
[----:B------:R-:W-:Y:S05]  /*6070*/  BSYNC B2 ;  /* 0x0000000000027941 */ /* 0x000fea0003800000 */
.L_x_4537:
        /* <DEDUP_REMOVED lines=44> */
.L_x_4536:
[----:B------:R-:W-:Y:S05]  /*6340*/  BSYNC B1 ;  /* 0x0000000000017941 */ /* 0x000fea0003800000 */
.L_x_4535:
        /* <DEDUP_REMOVED lines=14> */
.L_x_4539:
        /* <DEDUP_REMOVED lines=12> */
.L_x_4542:
[----:B------:R-:W-:-:S07]  /*64f0*/  MOV R100, R2 ;  /* 0x0000000200647202 */ /* 0x000fce0000000f00 */
.L_x_4543:
[----:B------:R-:W-:Y:S05]  /*6500*/  BSYNC B1 ;  /* 0x0000000000017941 */ /* 0x000fea0003800000 */
.L_x_4541:
        /* <DEDUP_REMOVED lines=12> */
[----:B------:R-:W-:Y:S01]  /*65d0*/  @!P6 VIADD R4, R36, 0x1 ;  /* 0x000000012404e836 */ /* 0x000fe20000000000 */
[----:B------:R-:W-:Y:S02]  /*65e0*/  @!P6 MOV R37, RZ ;  /* 0x000000ff0025e202 */ /* 0x000fe40000000f00 */
[----:B------:R-:W-:-:S13]  /*65f0*/  ISETP.NE.AND P0, PT, R39, RZ, !P6 ;  /* 0x000000ff2700720c */ /* 0x000fda0007705270 */
[----:B------:R-:W-:Y:S01]  /*6600*/  @P0 IMAD.MOV R4, RZ, RZ, R36 ;  /* 0x000000ffff040224 */ /* 0x000fe200078e0224 */
[----:B------:R-:W-:-:S03]  /*6610*/  ISETP.NE.AND P0, PT, R2, RZ, PT ;  /* 0x000000ff0200720c */ /* 0x000fc60003f05270 */
[----:B------:R-:W-:-:S10]  /*6620*/  @!P6 IMAD.MOV.U32 R36, RZ, RZ, R4 ;  /* 0x000000ffff24e224 */ /* 0x000fd400078e0004 */
.L_x_4547:
[----:B------:R-:W-:Y:S05]  /*6630*/  BSYNC B2 ;  /* 0x0000000000027941 */ /* 0x000fea0003800000 */
.L_x_4546:
        /* <DEDUP_REMOVED lines=44> */
.L_x_4545:
[----:B------:R-:W-:Y:S05]  /*6900*/  BSYNC B1 ;  /* 0x0000000000017941 */ /* 0x000fea0003800000 */
.L_x_4544:
        /* <DEDUP_REMOVED lines=12> */
.L_x_4540:
[----:B------:R-:W-:Y:S01]  /*69d0*/  P2R R92, PR, RZ, 0x4 ;  /* 0x00000004ff5c7803 */ /* 0x000fe20000000000 */
[----:B------:R-:W-:Y:S01]  /*69e0*/  IMAD.SHL.U32 R177, R103, 0x8, RZ ;  /* 0x0000000867b17824 */ /* 0x000fe200078e00ff */
[----:B------:R-:W-:Y:S01]  /*69f0*/  ISETP.NE.AND P2, PT, R170, RZ, PT ;  /* 0x000000ffaa00720c */ /* 0x000fe20003f45270 */
[----:B------:R-:W0:Y:S01]  /*6a00*/  @P0 LDC.64 R100, c[0x0][0x228] ;  /* 0x00008a00ff640b82 */ /* 0x000e220000000a00 */
[----:B------:R-:W-:Y:S02]  /*6a10*/  SEL R95, RZ, 0x1000000, P5 ;  /* 0x01000000ff5f7807 */ /* 0x000fe40002800000 */
[----:B------:R-:W-:Y:S02]  /*6a20*/  SEL R93, RZ, 0x10000, P4 ;  /* 0x00010000ff5d7807 */ /* 0x000fe40002000000 */
[----:B------:R-:W-:Y:S02]  /*6a30*/  SEL R94, RZ, 0x100, P3 ;  /* 0x00000100ff5e7807 */ /* 0x000fe40001800000 */
[----:B------:R-:W-:Y:S01]  /*6a40*/  ISETP.NE.AND P5, PT, R165, RZ, PT ;  /* 0x000000ffa500720c */ /* 0x000fe20003fa5270 */
[----:B------:R-:W1:Y:S01]  /*6a50*/  @P1 LDC.64 R98, c[0x0][0x230] ;  /* 0x00008c00ff621b82 */ /* 0x000e620000000a00 */
[----:B------:R-:W-:-:S02]  /*6a60*/  ISETP.NE.AND P4, PT, R169, RZ, PT ;  /* 0x000000ffa900720c */ /* 0x000fc40003f85270 */
[----:B------:R-:W-:Y:S02]  /*6a70*/  ISETP.NE.AND P3, PT, R168, RZ, PT ;  /* 0x000000ffa800720c */ /* 0x000fe40003f65270 */
[----:B------:R-:W-:Y:S02]  /*6a80*/  SEL R173, RZ, 0x1, P2 ;  /* 0x00000001ffad7807 */ /* 0x000fe40001000000 */
[----:B------:R-:W-:Y:S02]  /*6a90*/  ISETP.NE.AND P2, PT, R92, RZ, PT ;  /* 0x000000ff5c00720c */ /* 0x000fe40003f45270 */
[----:B------:R-:W-:Y:S02]  /*6aa0*/  SEL R92, RZ, 0x1, P3 ;  /* 0x00000001ff5c7807 */ /* 0x000fe40001800000 */
[----:B------:R-:W-:Y:S02]  /*6ab0*/  SEL R168, RZ, 0x1, P4 ;  /* 0x00000001ffa87807 */ /* 0x000fe40002000000 */
[----:B------:R-:W-:-:S02]  /*6ac0*/  SEL R170, RZ, 0x1, P5 ;  /* 0x00000001ffaa7807 */ /* 0x000fc40002800000 */
[----:B------:R-:W-:Y:S01]  /*6ad0*/  LOP3.LUT R94, R94, R95, R93, 0xfe, !PT ;  /* 0x0000005f5e5e7212 */ /* 0x000fe200078efe5d */
[----:B------:R-:W-:Y:S01]  /*6ae0*/  IMAD.WIDE.U32 R92, R92, 0x1000000, RZ ;  /* 0x010000005c5c7825 */ /* 0x000fe200078e00ff */
[----:B------:R-:W-:Y:S02]  /*6af0*/  LEA R174, P3, R103, UR10, 0x4 ;  /* 0x0000000a67ae7c11 */ /* 0x000fe4000f8620ff */
[----:B------:R-:W-:Y:S01]  /*6b00*/  ISETP.NE.AND P6, PT, R159, RZ, PT ;  /* 0x000000ff9f00720c */ /* 0x000fe20003fc5270 */
[----:B------:R-:W-:Y:S01]  /*6b10*/  IMAD.WIDE.U32 R168, R168, 0x10000, RZ ;  /* 0x00010000a8a87825 */ /* 0x000fe200078e00ff */
[----:B------:R-:W-:Y:S02]  /*6b20*/  LOP3.LUT R173, R93, R94, R173, 0xfe, !PT ;  /* 0x0000005e5dad7212 */ /* 0x000fe400078efead */
[----:B------:R-:W-:Y:S01]  /*6b30*/  LEA.HI.X R175, R103, UR11, RZ, 0x4, P3 ;  /* 0x0000000b67af7c11 */ /* 0x000fe200098f24ff */
[----:B------:R-:W-:Y:S01]  /*6b40*/  IMAD.WIDE.U32 R170, R170, 0x100, RZ ;  /* 0x00000100aaaa7825 */ /* 0x000fe200078e00ff */
[----:B------:R-:W-:-:S02]  /*6b50*/  SHF.R.U32.HI R178, RZ, 0x1d, R103 ;  /* 0x0000001dffb27819 */ /* 0x000fc40000011667 */
[----:B------:R-:W-:Y:S01]  /*6b60*/  F2FP.BF16.F32.PACK_AB R95, R108, R111 ;  /* 0x0000006f6c5f723e */ /* 0x000fe200000010ff */
[----:B------:R-:W-:Y:S01]  /*6b70*/  VIADD R159, R103, 0x20 ;  /* 0x00000020679f7836 */ /* 0x000fe20000000000 */
[----:B------:R-:W-:Y:S02]  /*6b80*/  LOP3.LUT R165, R170, R92, R168, 0xfe, !PT ;  /* 0x0000005caaa57212 */ /* 0x000fe400078efea8 */
[----:B------:R-:W-:Y:S01]  /*6b90*/  SEL R170, RZ, 0x1, P6 ;  /* 0x00000001ffaa7807 */ /* 0x000fe20003000000 */
[----:B0-----:R-:W-:Y:S01]  /*6ba0*/  @P0 IMAD.WIDE.U32 R100, R159, 0x10, R100 ;  /* 0x000000109f640825 */ /* 0x001fe200078e0064 */
[----:B------:R-:W-:Y:S02]  /*6bb0*/  IADD3 R168, P3, R177, UR12, RZ ;  /* 0x0000000cb1a87c10 */ /* 0x000fe4000ff7e0ff */
[----:B------:R-:W-:Y:S01]  /*6bc0*/  F2FP.BF16.F32.PACK_AB R94, R106, R109 ;  /* 0x0000006d6a5e723e */ /* 0x000fe200000010ff */
[----:B-1----:R-:W-:Y:S01]  /*6bd0*/  @P1 IMAD.WIDE.U32 R98, R159, 0x10, R98 ;  /* 0x000000109f621825 */ /* 0x002fe200078e0062 */
[----:B------:R-:W-:-:S02]  /*6be0*/  F2FP.BF16.F32.PACK_AB R93, R104, R107 ;  /* 0x0000006b685d723e */ /* 0x000fc400000010ff */
[----:B------:R-:W-:Y:S02]  /*6bf0*/  F2FP.BF16.F32.PACK_AB R92, R102, R105 ;  /* 0x00000069665c723e */ /* 0x000fe400000010ff */
[----:B------:R-:W-:Y:S01]  /*6c00*/  LOP3.LUT R171, R171, R173, R169, 0xfe, !PT ;  /* 0x000000adabab7212 */ /* 0x000fe200078efea9 */
[----:B------:R-:W-:Y:S01]  /*6c10*/  IMAD.WIDE.U32 R172, R159, 0x10, R96 ;  /* 0x000000109fac7825 */ /* 0x000fe200078e0060 */
[----:B------:R-:W-:Y:S01]  /*6c20*/  IADD3.X R169, R178, UR13, RZ, P3, !PT ;  /* 0x0000000db2a97c10 */ /* 0x000fe20009ffe4ff */
[----:B------:R0:W-:Y:S01]  /*6c30*/  STG.E.128 desc[UR4][R174.64], R92 ;  /* 0x0000005cae007986 */ /* 0x0001e2000c101d04 */
[----:B------:R-:W-:-:S05]  /*6c40*/  LOP3.LUT R170, R165, R170, RZ, 0xfc, !PT ;  /* 0x000000aaa5aa7212 */ /* 0x000fca00078efcff */
        /* <DEDUP_REMOVED lines=14> */
[----:B------:R-:W-:-:S03]  /*6d30*/  LOP3.LUT R93, R93, 0xff, R160, 0xf8, !PT ;  /* 0x000000ff5d5d7812 */ /* 0x000fc600078ef8a0 */
[----:B------:R-:W-:Y:S01]  /*6d40*/  IMAD.WIDE.U32 R94, R94, 0x100, RZ ;  /* 0x000001005e5e7825 */ /* 0x000fe200078e00ff */
[----:B------:R-:W-:Y:S02]  /*6d50*/  LOP3.LUT R169, R169, R93, R171, 0xfe, !PT ;  /* 0x0000005da9a97212 */ /* 0x000fe400078efeab */
[----:B------:R-:W-:Y:S02]  /*6d60*/  IADD3.X R93, R178, UR15, RZ, P3, !PT ;  /* 0x0000000fb25d7c10 */ /* 0x000fe40009ffe4ff */
[----:B------:R-:W-:Y:S02]  /*6d70*/  LOP3.LUT R165, R94, R170, R168, 0xfe, !PT ;  /* 0x000000aa5ea57212 */ /* 0x000fe400078efea8 */
[----:B------:R-:W-:Y:S02]  /*6d80*/  LOP3.LUT R95, R169, R95, RZ, 0xfc, !PT ;  /* 0x0000005fa95f7212 */ /* 0x000fe400078efcff */
[----:B------:R-:W-:-:S05]  /*6d90*/  LOP3.LUT R94, R165, 0xff, R0, 0xf8, !PT ;  /* 0x000000ffa55e7812 */ /* 0x000fca00078ef800 */
[----:B------:R1:W-:Y:S02]  /*6da0*/  STG.E.64 desc[UR4][R92.64], R94 ;  /* 0x0000005e5c007986 */ /* 0x0003e4000c101b04 */
.L_x_4548:
[----:B------:R2:W5:Y:S04]  /*6db0*/  @P0 LDG.E.128 R88, desc[UR4][R100.64] ;  /* 0x0000000464580981 */ /* 0x000568000c1e1d00 */
[----:B------:R2:W5:Y:S04]  /*6dc0*/  @P1 LDG.E.128 R84, desc[UR4][R98.64] ;  /* 0x0000000462541981 */ /* 0x000568000c1e1d00 */
[----:B01----:R2:W5:Y:S01]  /*6dd0*/  LDG.E.128 R92, desc[UR4][R172.64] ;  /* 0x00000004ac5c7981 */ /* 0x003562000c1e1d00 */
[C---:B------:R-:W-:Y:S01]  /*6de0*/  ISETP.NE.AND P3, PT, R176.reuse, 0x1, PT ;  /* 0x00000001b000780c */ /* 0x040fe20003f65270 */
[----:B------:R-:W-:Y:S01]  /*6df0*/  BSSY B1, `(.L_x_4549) ;  /* 0x000000d000017945 */ /* 0x000fe20003800000 */
[----:B------:R-:W-:Y:S01]  /*6e00*/  LOP3.LUT R165, R167, 0x1f, RZ, 0xc0, !PT ;  /* 0x0000001fa7a57812 */ /* 0x000fe200078ec0ff */
[----:B------:R-:W-:-:S10]  /*6e10*/  VIADD R167, R176, 0x1 ;  /* 0x00000001b0a77836 */ /* 0x000fd40000000000 */
[----:B--2---:R-:W-:Y:S05]  /*6e20*/  @!P3 BRA `(.L_x_4550) ;  /* 0x000000000020b947 */ /* 0x004fea0003800000 */
        /* <DEDUP_REMOVED lines=8> */
.L_x_4550:
[----:B------:R-:W-:-:S07]  /*6eb0*/  IMAD.MOV.U32 R170, RZ, RZ, R2 ;  /* 0x000000ffffaa7224 */ /* 0x000fce00078e0002 */
.L_x_4551:
[----:B------:R-:W-:Y:S05]  /*6ec0*/  BSYNC B1 ;  /* 0x0000000000017941 */ /* 0x000fea0003800000 */
.L_x_4549:
        /* <DEDUP_REMOVED lines=16> */
.L_x_4555:
[----:B------:R-:W-:Y:S05]  /*6fd0*/  BSYNC B2 ;  /* 0x0000000000027941 */ /* 0x000fea0003800000 */
.L_x_4554:
[----:B------:R-:W-:Y:S01]  /*6fe0*/  IMAD.HI.U32 R2, R39, -0x326172a9, RZ ;  /* 0xcd9e8d5727027827 */ /* 0x000fe200078e00ff */
[----:B------:R-:W-:Y:S01]  /*6ff0*/  LOP3.LUT R41, R41, R36, R119, 0x96, !PT ;  /* 0x0000002429297212 */ /* 0x000fe200078e9677 */
[----:B------:R-:W-:Y:S02]  /*7000*/  HFMA2.MMA R167, -RZ, RZ, 0, 0 ;  /* 0x00000000ffa77435 */ /* 0x000fe400000001ff */
        /* <DEDUP_REMOVED lines=40> */
[----:B------:R-:W-:-:S07]  /*7290*/  IMAD.MOV.U32 R4, RZ, RZ, R98 ;  /* 0x000000ffff047224 */ /* 0x000fce00078e0062 */
.L_x_4553:
[----:B------:R-:W-:Y:S05]  /*72a0*/  BSYNC B1 ;  /* 0x0000000000017941 */ /* 0x000fea0003800000 */
.L_x_4552:
[----:B------:R-:W-:Y:S01]  /*72b0*/  I2FP.F32.U32 R99, R170 ;  /* 0x000000aa00637245 */ /* 0x000fe20000201000 */
[C---:B-----5:R-:W-:Y:S01]  /*72c0*/  IMAD.U32 R101, R92.reuse, 0x10000, RZ ;  /* 0x000100005c657824 */ /* 0x060fe200078e00ff */
        /* <DEDUP_REMOVED lines=13> */
.L_x_4556:
        /* <DEDUP_REMOVED lines=12> */
.L_x_4559:
[----:B------:R-:W-:-:S07]  /*7460*/  MOV R0, R2 ;  /* 0x0000000200007202 */ /* 0x000fce0000000f00 */
.L_x_4560:
[----:B------:R-:W-:Y:S05]  /*7470*/  BSYNC B1 ;  /* 0x0000000000017941 */ /* 0x000fea0003800000 */
.L_x_4558:
        /* <DEDUP_REMOVED lines=16> */
.L_x_4564:
[----:B------:R-:W-:Y:S05]  /*7580*/  BSYNC B2 ;  /* 0x0000000000027941 */ /* 0x000fea0003800000 */
.L_x_4563:
        /* <DEDUP_REMOVED lines=44> */
.L_x_4562:
[----:B------:R-:W-:Y:S05]  /*7850*/  BSYNC B1 ;  /* 0x0000000000017941 */ /* 0x000fea0003800000 */
.L_x_4561:
        /* <DEDUP_REMOVED lines=10> */
.L_x_4557:
        /* <DEDUP_REMOVED lines=12> */
.L_x_4566:
[----:B------:R-:W-:-:S07]  /*79c0*/  IMAD.MOV.U32 R167, RZ, RZ, R2 ;  /* 0x000000ffffa77224 */ /* 0x000fce00078e0002 */
.L_x_4567:
[----:B------:R-:W-:Y:S05]  /*79d0*/  BSYNC B1 ;  /* 0x0000000000017941 */ /* 0x000fea0003800000 */
.L_x_4565:
        /* <DEDUP_REMOVED lines=16> */
.L_x_4571:
[----:B------:R-:W-:Y:S05]  /*7ae0*/  BSYNC B2 ;  /* 0x0000000000027941 */ /* 0x000fea0003800000 */
.L_x_4570:
        /* <DEDUP_REMOVED lines=44> */
.L_x_4569:
[----:B------:R-:W-:Y:S05]  /*7db0*/  BSYNC B1 ;  /* 0x0000000000017941 */ /* 0x000fea0003800000 */
.L_x_4568:
        /* <DEDUP_REMOVED lines=15> */
.L_x_4572:
        /* <DEDUP_REMOVED lines=12> */
.L_x_4575:
[----:B------:R-:W-:-:S07]  /*7f70*/  MOV R155, R2 ;  /* 0x00000002009b7202 */ /* 0x000fce0000000f00 */
.L_x_4576:
[----:B------:R-:W-:Y:S05]  /*7f80*/  BSYNC B1 ;  /* 0x0000000000017941 */ /* 0x000fea0003800000 */
.L_x_4574:
        /* <DEDUP_REMOVED lines=16> */
.L_x_4580:
[----:B------:R-:W-:Y:S05]  /*8090*/  BSYNC B2 ;  /* 0x0000000000027941 */ /* 0x000fea0003800000 */
.L_x_4579:
        /* <DEDUP_REMOVED lines=44> */
.L_x_4578:
[----:B------:R-:W-:Y:S05]  /*8360*/  BSYNC B1 ;  /* 0x0000000000017941 */ /* 0x000fea0003800000 */
.L_x_4577:
        /* <DEDUP_REMOVED lines=12> */
.L_x_4573:
        /* <DEDUP_REMOVED lines=12> */
.L_x_4582:
[----:B------:R-:W-:-:S07]  /*84f0*/  IMAD.MOV.U32 R170, RZ, RZ, R2 ;  /* 0x000000ffffaa7224 */ /* 0x000fce00078e0002 */
.L_x_4583:
[----:B------:R-:W-:Y:S05]  /*8500*/  BSYNC B1 ;  /* 0x0000000000017941 */ /* 0x000fea0003800000 */
.L_x_4581:
        /* <DEDUP_REMOVED lines=16> */
.L_x_4587:
[----:B------:R-:W-:Y:S05]  /*8610*/  BSYNC B2 ;  /* 0x0000000000027941 */ /* 0x000fea0003800000 */
.L_x_4586:
        /* <DEDUP_REMOVED lines=44> */
.L_x_4585:
[----:B------:R-:W-:Y:S05]  /*88e0*/  BSYNC B1 ;  /* 0x0000000000017941 */ /* 0x000fea0003800000 */
.L_x_4584:
        /* <DEDUP_REMOVED lines=15> */
.L_x_4588:
        /* <DEDUP_REMOVED lines=12> */
.L_x_4591:
[----:B------:R-:W-:-:S07]  /*8aa0*/  MOV R156, R2 ;  /* 0x00000002009c7202 */ /* 0x000fce0000000f00 */
.L_x_4592:
[----:B------:R-:W-:Y:S05]  /*8ab0*/  BSYNC B1 ;  /* 0x0000000000017941 */ /* 0x000fea0003800000 */
.L_x_4590:
        /* <DEDUP_REMOVED lines=16> */
.L_x_4596:
[----:B------:R-:W-:Y:S05]  /*8bc0*/  BSYNC B2 ;  /* 0x0000000000027941 */ /* 0x000fea0003800000 */
.L_x_4595:
        /* <DEDUP_REMOVED lines=44> */
.L_x_4594:
[----:B------:R-:W-:Y:S05]  /*8e90*/  BSYNC B1 ;  /* 0x0000000000017941 */ /* 0x000fea0003800000 */
.L_x_4593:
        /* <DEDUP_REMOVED lines=10> */
.L_x_4589:
        /* <DEDUP_REMOVED lines=12> */
.L_x_4598:
[----:B------:R-:W-:-:S07]  /*9000*/  IMAD.MOV.U32 R172, RZ, RZ, R2 ;  /* 0x000000ffffac7224 */ /* 0x000fce00078e0002 */
.L_x_4599:
[----:B------:R-:W-:Y:S05]  /*9010*/  BSYNC B1 ;  /* 0x0000000000017941 */ /* 0x000fea0003800000 */
.L_x_4597:
        /* <DEDUP_REMOVED lines=16> */
.L_x_4603:
[----:B------:R-:W-:Y:S05]  /*9120*/  BSYNC B2 ;  /* 0x0000000000027941 */ /* 0x000fea0003800000 */
.L_x_4602:
        /* <DEDUP_REMOVED lines=44> */
.L_x_4601:
[----:B------:R-:W-:Y:S05]  /*93f0*/  BSYNC B1 ;  /* 0x0000000000017941 */ /* 0x000fea0003800000 */
.L_x_4600:
        /* <DEDUP_REMOVED lines=15> */
.L_x_4604:
        /* <DEDUP_REMOVED lines=12> */
.L_x_4607:
[----:B------:R-:W-:-:S07]  /*95b0*/  MOV R157, R2 ;  /* 0x00000002009d7202 */ /* 0x000fce0000000f00 */
.L_x_4608:
[----:B------:R-:W-:Y:S05]  /*95c0*/  BSYNC B1 ;  /* 0x0000000000017941 */ /* 0x000fea0003800000 */
.L_x_4606:
        /* <DEDUP_REMOVED lines=16> */
.L_x_4612:
[----:B------:R-:W-:Y:S05]  /*96d0*/  BSYNC B2 ;  /* 0x0000000000027941 */ /* 0x000fea0003800000 */
.L_x_4611:
        /* <DEDUP_REMOVED lines=44> */
.L_x_4610:
[----:B------:R-:W-:Y:S05]  /*99a0*/  BSYNC B1 ;  /* 0x0000000000017941 */ /* 0x000fea0003800000 */
.L_x_4609:
        /* <DEDUP_REMOVED lines=12> */
.L_x_4605:
        /* <DEDUP_REMOVED lines=12> */
.L_x_4614:
[----:B------:R-:W-:-:S07]  /*9b30*/  IMAD.MOV.U32 R172, RZ, RZ, R2 ;  /* 0x000000ffffac7224 */ /* 0x000fce00078e0002 */
.L_x_4615:
[----:B------:R-:W-:Y:S05]  /*9b40*/  BSYNC B1 ;  /* 0x0000000000017941 */ /* 0x000fea0003800000 */
.L_x_4613:
        /* <DEDUP_REMOVED lines=16> */
.L_x_4619:
[----:B------:R-:W-:Y:S05]  /*9c50*/  BSYNC B2 ;  /* 0x0000000000027941 */ /* 0x000fea0003800000 */
.L_x_4618:
        /* <DEDUP_REMOVED lines=44> */
.L_x_4617:
[----:B------:R-:W-:Y:S05]  /*9f20*/  BSYNC B1 ;  /* 0x0000000000017941 */ /* 0x000fea0003800000 */
.L_x_4616:
        /* <DEDUP_REMOVED lines=15> */
.L_x_4620:
        /* <DEDUP_REMOVED lines=12> */
.L_x_4623:
[----:B------:R-:W-:-:S07]  /*a0e0*/  MOV R160, R2 ;  /* 0x0000000200a07202 */ /* 0x000fce0000000f00 */
.L_x_4624:
[----:B------:R-:W-:Y:S05]  /*a0f0*/  BSYNC B1 ;  /* 0x0000000000017941 */ /* 0x000fea0003800000 */
.L_x_4622:
        /* <DEDUP_REMOVED lines=16> */
.L_x_4628:
[----:B------:R-:W-:Y:S05]  /*a200*/  BSYNC B2 ;  /* 0x0000000000027941 */ /* 0x000fea0003800000 */
.L_x_4627:
        /* <DEDUP_REMOVED lines=44> */
.L_x_4626:
[----:B------:R-:W-:Y:S05]  /*a4d0*/  BSYNC B1 ;  /* 0x0000000000017941 */ /* 0x000fea0003800000 */
.L_x_4625:
        /* <DEDUP_REMOVED lines=10> */
.L_x_4621:
        /* <DEDUP_REMOVED lines=12> */
.L_x_4630:
[----:B------:R-:W-:-:S07]  /*a640*/  IMAD.MOV.U32 R172, RZ, RZ, R2 ;  /* 0x000000ffffac7224 */ /* 0x000fce00078e0002 */
.L_x_4631:
[----:B------:R-:W-:Y:S05]  /*a650*/  BSYNC B1 ;  /* 0x0000000000017941 */ /* 0x000fea0003800000 */
.L_x_4629:
        /* <DEDUP_REMOVED lines=16> */
.L_x_4635:
[----:B------:R-:W-:Y:S05]  /*a760*/  BSYNC B2 ;  /* 0x0000000000027941 */ /* 0x000fea0003800000 */
.L_x_4634:
        /* <DEDUP_REMOVED lines=44> */
.L_x_4633:
[----:B------:R-:W-:Y:S05]  /*aa30*/  BSYNC B1 ;  /* 0x0000000000017941 */ /* 0x000fea0003800000 */
.L_x_4632:
        /* <DEDUP_REMOVED lines=14> */
.L_x_4636:
        /* <DEDUP_REMOVED lines=12> */
.L_x_4639:
[----:B------:R-:W-:-:S07]  /*abe0*/  MOV R94, R2 ;  /* 0x00000002005e7202 */ /* 0x000fce0000000f00 */
.L_x_4640:
[----:B------:R-:W-:Y:S05]  /*abf0*/  BSYNC B1 ;  /* 0x0000000000017941 */ /* 0x000fea0003800000 */
.L_x_4638:
        /* <DEDUP_REMOVED lines=16> */
.L_x_4644:
[----:B------:R-:W-:Y:S05]  /*ad00*/  BSYNC B2 ;  /* 0x0000000000027941 */ /* 0x000fea0003800000 */
.L_x_4643:
        /* <DEDUP_REMOVED lines=44> */
.L_x_4642:
[----:B------:R-:W-:Y:S05]  /*afd0*/  BSYNC B1 ;  /* 0x0000000000017941 */ /* 0x000fea0003800000 */
.L_x_4641:
        /* <DEDUP_REMOVED lines=12> */
.L_x_4637:
        /* <DEDUP_REMOVED lines=12> */
.L_x_4646:
[----:B------:R-:W-:-:S07]  /*b160*/  IMAD.MOV.U32 R94, RZ, RZ, R2 ;  /* 0x000000ffff5e7224 */ /* 0x000fce00078e0002 */
.L_x_4647:
[----:B------:R-:W-:Y:S05]  /*b170*/  BSYNC B1 ;  /* 0x0000000000017941 */ /* 0x000fea0003800000 */
.L_x_4645:
        /* <DEDUP_REMOVED lines=16> */
.L_x_4651:
[----:B------:R-:W-:Y:S05]  /*b280*/  BSYNC B2 ;  /* 0x0000000000027941 */ /* 0x000fea0003800000 */
.L_x_4650:
        /* <DEDUP_REMOVED lines=44> */
.L_x_4649:
[----:B------:R-:W-:Y:S05]  /*b550*/  BSYNC B1 ;  /* 0x0000000000017941 */ /* 0x000fea0003800000 */
.L_x_4648:
        /* <DEDUP_REMOVED lines=14> */
.L_x_4652:
        /* <DEDUP_REMOVED lines=12> */
.L_x_4655:
[----:B------:R-:W-:-:S07]  /*b700*/  MOV R101, R2 ;  /* 0x0000000200657202 */ /* 0x000fce0000000f00 */
.L_x_4656:
[----:B------:R-:W-:Y:S05]  /*b710*/  BSYNC B1 ;  /* 0x0000000000017941 */ /* 0x000fea0003800000 */
.L_x_4654:
        /* <DEDUP_REMOVED lines=16> */
.L_x_4660:
[----:B------:R-:W-:Y:S05]  /*b820*/  BSYNC B2 ;  /* 0x0000000000027941 */ /* 0x000fea0003800000 */
.L_x_4659:
        /* <DEDUP_REMOVED lines=44> */
.L_x_4658:
[----:B------:R-:W-:Y:S05]  /*baf0*/  BSYNC B1 ;  /* 0x0000000000017941 */ /* 0x000fea0003800000 */
.L_x_4657:
        /* <DEDUP_REMOVED lines=10> */
.L_x_4653:
        /* <DEDUP_REMOVED lines=12> */
.L_x_4662:
[----:B------:R-:W-:-:S07]  /*bc60*/  IMAD.MOV.U32 R101, RZ, RZ, R2 ;  /* 0x000000ffff657224 */ /* 0x000fce00078e0002 */
.L_x_4663:
[----:B------:R-:W-:Y:S05]  /*bc70*/  BSYNC B1 ;  /* 0x0000000000017941 */ /* 0x000fea0003800000 */
.L_x_4661:
        /* <DEDUP_REMOVED lines=16> */
.L_x_4667:
[----:B------:R-:W-:Y:S05]  /*bd80*/  BSYNC B2 ;  /* 0x0000000000027941 */ /* 0x000fea0003800000 */
.L_x_4666:
        /* <DEDUP_REMOVED lines=44> */
.L_x_4665:
[----:B------:R-:W-:Y:S05]  /*c050*/  BSYNC B1 ;  /* 0x0000000000017941 */ /* 0x000fea0003800000 */
.L_x_4664:
        /* <DEDUP_REMOVED lines=14> */
.L_x_4668:
        /* <DEDUP_REMOVED lines=12> */
.L_x_4671:
[----:B------:R-:W-:-:S07]  /*c200*/  MOV R100, R2 ;  /* 0x0000000200647202 */ /* 0x000fce0000000f00 */
.L_x_4672:
[----:B------:R-:W-:Y:S05]  /*c210*/  BSYNC B1 ;  /* 0x0000000000017941 */ /* 0x000fea0003800000 */
.L_x_4670:
        /* <DEDUP_REMOVED lines=18> */
.L_x_4676:
[----:B------:R-:W-:Y:S05]  /*c340*/  BSYNC B2 ;  /* 0x0000000000027941 */ /* 0x000fea0003800000 */
.L_x_4675:
        /* <DEDUP_REMOVED lines=44> */
.L_x_4674:
[----:B------:R-:W-:Y:S05]  /*c610*/  BSYNC B1 ;  /* 0x0000000000017941 */ /* 0x000fea0003800000 */
.L_x_4673:
        /* <DEDUP_REMOVED lines=12> */
.L_x_4669:
[----:B------:R-:W-:Y:S01]  /*c6e0*/  P2R R98, PR, RZ, 0x4 ;  /* 0x00000004ff627803 */ /* 0x000fe20000000000 */
[----:B------:R-:W0:Y:S01]  /*c6f0*/  LDC.64 R100, c[0x0][0x238] ;  /* 0x00008e00ff647b82 */ /* 0x000e220000000a00 */
[----:B------:R-:W-:Y:S02]  /*c700*/  ISETP.NE.AND P2, PT, R173, RZ, PT ;  /* 0x000000ffad00720c */ /* 0x000fe40003f45270 */
[----:B------:R-:W-:Y:S02]  /*c710*/  SEL R93, RZ, 0x10000, P4 ;  /* 0x00010000ff5d7807 */ /* 0x000fe40002000000 */
[----:B------:R-:W-:Y:S02]  /*c720*/  SEL R92, RZ, 0x1, P2 ;  /* 0x00000001ff5c7807 */ /* 0x000fe40001000000 */
[----:B------:R-:W-:Y:S01]  /*c730*/  ISETP.NE.AND P2, PT, R98, RZ, PT ;  /* 0x000000ff6200720c */ /* 0x000fe20003f45270 */
[----:B------:R-:W1:Y:S01]  /*c740*/  @P0 LDC.64 R186, c[0x0][0x228] ;  /* 0x00008a00ffba0b82 */ /* 0x000e620000000a00 */
[----:B------:R-:W-:-:S02]  /*c750*/  SEL R94, RZ, 0x100, P3 ;  /* 0x00000100ff5e7807 */ /* 0x000fc40001800000 */
[----:B------:R-:W-:Y:S01]  /*c760*/  ISETP.NE.AND P4, PT, R167, RZ, PT ;  /* 0x000000ffa700720c */ /* 0x000fe20003f85270 */
[----:B------:R-:W-:Y:S01]  /*c770*/  VIADD R167, R103, 0x40 ;  /* 0x0000004067a77836 */ /* 0x000fe20000000000 */
[----:B------:R-:W-:Y:S02]  /*c780*/  ISETP.NE.AND P3, PT, R176, RZ, PT ;  /* 0x000000ffb000720c */ /* 0x000fe40003f65270 */
[----:B------:R-:W-:Y:S01]  /*c790*/  SEL R95, RZ, 0x1000000, P5 ;  /* 0x01000000ff5f7807 */ /* 0x000fe20002800000 */
[----:B------:R-:W2:Y:S01]  /*c7a0*/  LDC.64 R98, c[0x0][0x240] ;  /* 0x00009000ff627b82 */ /* 0x000ea20000000a00 */
[----:B------:R-:W-:Y:S01]  /*c7b0*/  SEL R182, RZ, 0x1, P3 ;  /* 0x00000001ffb67807 */ /* 0x000fe20001800000 */
[----:B------:R-:W-:Y:S01]  /*c7c0*/  IMAD.WIDE.U32 R188, R167, 0x10, R96 ;  /* 0x00000010a7bc7825 */ /* 0x000fe200078e0060 */
[----:B------:R-:W-:Y:S02]  /*c7d0*/  SEL R180, RZ, 0x1, P4 ;  /* 0x00000001ffb47807 */ /* 0x000fe40002000000 */
[----:B------:R-:W-:Y:S01]  /*c7e0*/  ISETP.NE.AND P5, PT, R178, RZ, PT ;  /* 0x000000ffb200720c */ /* 0x000fe20003fa5270 */
[----:B------:R-:W-:Y:S01]  /*c7f0*/  IMAD.WIDE.U32 R182, R182, 0x10000, RZ ;  /* 0x00010000b6b67825 */ /* 0x000fe200078e00ff */
[----:B------:R-:W-:Y:S01]  /*c800*/  LOP3.LUT R94, R94, R95, R93, 0xfe, !PT ;  /* 0x0000005f5e5e7212 */ /* 0x000fe200078efe5d */
[----:B------:R-:W3:Y:S01]  /*c810*/  @P1 LDC.64 R184, c[0x0][0x230] ;  /* 0x00008c00ffb81b82 */ /* 0x000ee20000000a00 */
[----:B------:R-:W-:Y:S01]  /*c820*/  SEL R173, RZ, 0x1, P5 ;  /* 0x00000001ffad7807 */ /* 0x000fe20002800000 */
[----:B------:R-:W-:Y:S01]  /*c830*/  IMAD.WIDE.U32 R92, R92, 0x1000000, RZ ;  /* 0x010000005c5c7825 */ /* 0x000fe200078e00ff */
[----:B------:R-:W-:-:S02]  /*c840*/  ISETP.NE.AND P6, PT, R169, RZ, PT ;  /* 0x000000ffa900720c */ /* 0x000fc40003fc5270 */
[----:B------:R-:W-:Y:S01]  /*c850*/  F2FP.BF16.F32.PACK_AB R95, R174, R179 ;  /* 0x000000b3ae5f723e */ /* 0x000fe200000010ff */
[----:B------:R-:W-:Y:S01]  /*c860*/  IMAD.WIDE.U32 R180, R180, 0x100, RZ ;  /* 0x00000100b4b47825 */ /* 0x000fe200078e00ff */
[----:B------:R-:W-:Y:S02]  /*c870*/  LOP3.LUT R173, R93, R94, R173, 0xfe, !PT ;  /* 0x0000005e5dad7212 */ /* 0x000fe400078efead */
[----:B------:R-:W-:Y:S01]  /*c880*/  SEL R176, RZ, 0x1, P6 ;  /* 0x00000001ffb07807 */ /* 0x000fe20003000000 */
[----:B0-----:R-:W-:Y:S01]  /*c890*/  IMAD.WIDE.U32 R190, R159, 0x10, R100 ;  /* 0x000000109fbe7825 */ /* 0x001fe200078e0064 */
[----:B------:R-:W-:Y:S02]  /*c8a0*/  LOP3.LUT R169, R180, R92, R182, 0xfe, !PT ;  /* 0x0000005cb4a97212 */ /* 0x000fe400078efeb6 */
[----:B------:R-:W-:Y:S01]  /*c8b0*/  F2FP.BF16.F32.PACK_AB R94, R172, R177 ;  /* 0x000000b1ac5e723e */ /* 0x000fe200000010ff */
[----:B-1----:R-:W-:Y:S01]  /*c8c0*/  @P0 IMAD.WIDE.U32 R186, R167, 0x10, R186 ;  /* 0x00000010a7ba0825 */ /* 0x002fe200078e00ba */
[----:B------:R-:W-:-:S02]  /*c8d0*/  F2FP.BF16.F32.PACK_AB R93, R170, R175 ;  /* 0x000000afaa5d723e */ /* 0x000fc400000010ff */
[----:B------:R-:W-:Y:S02]  /*c8e0*/  F2FP.BF16.F32.PACK_AB R92, R168, R171 ;  /* 0x000000aba85c723e */ /* 0x000fe400000010ff */
[----:B------:R-:W-:Y:S01]  /*c8f0*/  LOP3.LUT R181, R181, R173, R183, 0xfe, !PT ;  /* 0x000000adb5b57212 */ /* 0x000fe200078efeb7 */
[----:B--2---:R-:W-:Y:S01]  /*c900*/  IMAD.WIDE.U32 R182, R159, 0x8, R98 ;  /* 0x000000089fb67825 */ /* 0x004fe200078e0062 */
[----:B------:R-:W-:Y:S01]  /*c910*/  LOP3.LUT R180, R169, R176, RZ, 0xfc, !PT ;  /* 0x000000b0a9b47212 */ /* 0x000fe200078efcff */
[----:B------:R0:W-:Y:S02]  /*c920*/  STG.E.128 desc[UR4][R190.64], R92 ;  /* 0x0000005cbe007986 */ /* 0x0001e4000c101d04 */
[----:B---3--:R-:W-:Y:S02]  /*c930*/  @P1 IMAD.WIDE.U32 R184, R167, 0x10, R184 ;  /* 0x00000010a7b81825 */ /* 0x008fe400078e00b8 */
[----:B------:R0:W-:Y:S01]  /*c940*/  STG.E.64 desc[UR4][R182.64], R180 ;  /* 0x000000b4b6007986 */ /* 0x0001e2000c101b04 */
[----:B------:R-:W-:Y:S05]  /*c950*/  @!P0 BRA `(.L_x_4677) ;  /* 0x0000000000508947 */ /* 0x000fea0003800000 */
[----:B0-----:R-:W-:Y:S01]  /*c960*/  IMAD.U32 R93, R162, 0x10000, RZ ;  /* 0x00010000a25d7824 */ /* 0x001fe200078e00ff */
[----:B------:R-:W0:Y:S01]  /*c970*/  LDC.64 R182, c[0x0][0x248] ;  /* 0x00009200ffb67b82 */ /* 0x000e220000000a00 */
[----:B------:R-:W-:Y:S02]  /*c980*/  LOP3.LUT R92, R163, 0xffff, RZ, 0xc0, !PT ;  /* 0x0000ffffa35c7812 */ /* 0x000fe400078ec0ff */
[----:B------:R-:W-:Y:S02]  /*c990*/  PRMT R95, R161, 0x7104, RZ ;  /* 0x00007104a15f7816 */ /* 0x000fe400000000ff */
[----:B------:R-:W-:Y:S02]  /*c9a0*/  LOP3.LUT R93, R93, 0xff0000, RZ, 0xc0, !PT ;  /* 0x00ff00005d5d7812 */ /* 0x000fe400078ec0ff */
[----:B------:R-:W-:Y:S02]  /*c9b0*/  LOP3.LUT R180, R157, 0xff, RZ, 0xc0, !PT ;  /* 0x000000ff9db47812 */ /* 0x000fe400078ec0ff */
[----:B------:R-:W-:-:S02]  /*c9c0*/  PRMT R92, R93, 0x4210, R92 ;  /* 0x000042105d5c7816 */ /* 0x000fc4000000005c */
[----:B------:R-:W-:Y:S01]  /*c9d0*/  LOP3.LUT R94, R156, 0xff, RZ, 0xc0, !PT ;  /* 0x000000ff9c5e7812 */ /* 0x000fe200078ec0ff */
[----:B------:R-:W-:Y:S01]  /*c9e0*/  IMAD.WIDE.U32 R180, R180, 0x1000000, RZ ;  /* 0x01000000b4b47825 */ /* 0x000fe200078e00ff */
[----:B------:R-:W-:Y:S02]  /*c9f0*/  LOP3.LUT R93, R155, 0xff, RZ, 0xc0, !PT ;  /* 0x000000ff9b5d7812 */ /* 0x000fe400078ec0ff */
[----:B------:R-:W-:Y:S01]  /*ca00*/  LOP3.LUT R169, R92, 0xff00, R95, 0xf8, !PT ;  /* 0x0000ff005ca97812 */ /* 0x000fe200078ef85f */
[----:B------:R-:W-:-:S03]  /*ca10*/  IMAD.WIDE.U32 R94, R94, 0x10000, RZ ;  /* 0x000100005e5e7825 */ /* 0x000fc600078e00ff */
[----:B------:R-:W-:Y:S01]  /*ca20*/  LOP3.LUT R169, R169, 0xff, R160, 0xf8, !PT ;  /* 0x000000ffa9a97812 */ /* 0x000fe200078ef8a0 */
[----:B------:R-:W-:-:S03]  /*ca30*/  IMAD.WIDE.U32 R92, R93, 0x100, RZ ;  /* 0x000001005d5c7825 */ /* 0x000fc600078e00ff */
[----:B------:R-:W-:Y:S01]  /*ca40*/  LOP3.LUT R169, R95, R169, R181, 0xfe, !PT ;  /* 0x000000a95fa97212 */ /* 0x000fe200078efeb5 */
[----:B0-----:R-:W-:Y:S01]  /*ca50*/  IMAD.WIDE.U32 R182, R159, 0x8, R182 ;  /* 0x000000089fb67825 */ /* 0x001fe200078e00b6 */
[----:B------:R-:W-:Y:S02]  /*ca60*/  LOP3.LUT R173, R92, R180, R94, 0xfe, !PT ;  /* 0x000000b45cad7212 */ /* 0x000fe400078efe5e */
[----:B------:R-:W-:Y:S02]  /*ca70*/  LOP3.LUT R93, R169, R93, RZ, 0xfc, !PT ;  /* 0x0000005da95d7212 */ /* 0x000fe400078efcff */
[----:B------:R-:W-:-:S05]  /*ca80*/  LOP3.LUT R92, R173, 0xff, R0, 0xf8, !PT ;  /* 0x000000ffad5c7812 */ /* 0x000fca00078ef800 */
[----:B------:R1:W-:Y:S02]  /*ca90*/  STG.E.64 desc[UR4][R182.64], R92 ;  /* 0x0000005cb6007986 */ /* 0x0003e4000c101b04 */
.L_x_4677:
[----:B------:R2:W5:Y:S04]  /*caa0*/  @P0 LDG.E.128 R88, desc[UR4][R186.64] ;  /* 0x00000004ba580981 */ /* 0x000568000c1e1d00 */
[----:B------:R2:W5:Y:S04]  /*cab0*/  @P1 LDG.E.128 R84, desc[UR4][R184.64] ;  /* 0x00000004b8541981 */ /* 0x000568000c1e1d00 */
[----:B01----:R2:W5:Y:S01]  /*cac0*/  LDG.E.128 R92, desc[UR4][R188.64] ;  /* 0x00000004bc5c7981 */ /* 0x003562000c1e1d00 */
[C---:B------:R-:W-:Y:S01]  /*cad0*/  ISETP.NE.AND P3, PT, R192.reuse, 0x1, PT ;  /* 0x00000001c000780c */ /* 0x040fe20003f65270 */
[----:B------:R-:W-:Y:S01]  /*cae0*/  BSSY B1, `(.L_x_4678) ;  /* 0x000000c000017945 */ /* 0x000fe20003800000 */
[----:B------:R-:W-:-:S11]  /*caf0*/  IADD3 R173, R192, 0x1, RZ ;  /* 0x00000001c0ad7810 */ /* 0x000fd60007ffe0ff */
[----:B--2---:R-:W-:Y:S05]  /*cb00*/  @!P3 BRA `(.L_x_4679) ;  /* 0x000000000020b947 */ /* 0x004fea0003800000 */
        /* <DEDUP_REMOVED lines=8> */
.L_x_4679:
[----:B------:R-:W-:-:S07]  /*cb90*/  IMAD.MOV.U32 R169, RZ, RZ, R2 ;  /* 0x000000ffffa97224 */ /* 0x000fce00078e0002 */
.L_x_4680:
[----:B------:R-:W-:Y:S05]  /*cba0*/  BSYNC B1 ;  /* 0x0000000000017941 */ /* 0x000fea0003800000 */
.L_x_4678:
        /* <DEDUP_REMOVED lines=16> */
.L_x_4684:
[----:B------:R-:W-:Y:S05]  /*ccb0*/  BSYNC B2 ;  /* 0x0000000000027941 */ /* 0x000fea0003800000 */
.L_x_4683:
        /* <DEDUP_REMOVED lines=44> */
.L_x_4682:
[----:B------:R-:W-:Y:S05]  /*cf80*/  BSYNC B1 ;  /* 0x0000000000017941 */ /* 0x000fea0003800000 */
.L_x_4681:
[----:B------:R-:W-:Y:S02]  /*cf90*/  I2FP.F32.U32 R169, R169 ;  /* 0x000000a900a97245 */ /* 0x000fe40000201000 */
[C---:B-----5:R-:W-:Y:S02]  /*cfa0*/  SHF.L.U32 R181, R92.reuse, 0x10, RZ ;  /* 0x000000105cb57819 */ /* 0x060fe400000006ff */
[----:B------:R-:W-:Y:S01]  /*cfb0*/  PRMT R92, R92, 0x7632, R92 ;  /* 0x000076325c5c7816 */ /* 0x000fe2000000005c */
        /* <DEDUP_REMOVED lines=12> */
.L_x_4685:
        /* <DEDUP_REMOVED lines=12> */
.L_x_4688:
[----:B------:R-:W-:-:S07]  /*d140*/  IMAD.MOV.U32 R0, RZ, RZ, R2 ;  /* 0x000000ffff007224 */ /* 0x000fce00078e0002 */
.L_x_4689:
[----:B------:R-:W-:Y:S05]  /*d150*/  BSYNC B1 ;  /* 0x0000000000017941 */ /* 0x000fea0003800000 */
.L_x_4687:
        /* <DEDUP_REMOVED lines=16> */
.L_x_4693:
[----:B------:R-:W-:Y:S05]  /*d260*/  BSYNC B2 ;  /* 0x0000000000027941 */ /* 0x000fea0003800000 */
.L_x_4692:
        /* <DEDUP_REMOVED lines=44> */
.L_x_4691:
[----:B------:R-:W-:Y:S05]  /*d530*/  BSYNC B1 ;  /* 0x0000000000017941 */ /* 0x000fea0003800000 */
.L_x_4690:
        /* <DEDUP_REMOVED lines=10> */
.L_x_4686:
        /* <DEDUP_REMOVED lines=12> */
.L_x_4695:
[----:B------:R-:W-:-:S07]  /*d6a0*/  IMAD.MOV.U32 R173, RZ, RZ, R2 ;  /* 0x000000ffffad7224 */ /* 0x000fce00078e0002 */
.L_x_4696:
[----:B------:R-:W-:Y:S05]  /*d6b0*/  BSYNC B1 ;  /* 0x0000000000017941 */ /* 0x000fea0003800000 */
.L_x_4694:
        /* <DEDUP_REMOVED lines=16> */
.L_x_4700:
[----:B------:R-:W-:Y:S05]  /*d7c0*/  BSYNC B2 ;  /* 0x0000000000027941 */ /* 0x000fea0003800000 */
.L_x_4699:
        /* <DEDUP_REMOVED lines=44> */
.L_x_4698:
[----:B------:R-:W-:Y:S05]  /*da90*/  BSYNC B1 ;  /* 0x0000000000017941 */ /* 0x000fea0003800000 */
.L_x_4697:
        /* <DEDUP_REMOVED lines=15> */
.L_x_4701:
        /* <DEDUP_REMOVED lines=12> */
.L_x_4704:
[----:B------:R-:W-:-:S07]  /*dc50*/  IMAD.MOV.U32 R155, RZ, RZ, R2 ;  /* 0x000000ffff9b7224 */ /* 0x000fce00078e0002 */
.L_x_4705:
[----:B------:R-:W-:Y:S05]  /*dc60*/  BSYNC B1 ;  /* 0x0000000000017941 */ /* 0x000fea0003800000 */
.L_x_4703:
        /* <DEDUP_REMOVED lines=16> */
.L_x_4709:
[----:B------:R-:W-:Y:S05]  /*dd70*/  BSYNC B2 ;  /* 0x0000000000027941 */ /* 0x000fea0003800000 */
.L_x_4708:
        /* <DEDUP_REMOVED lines=44> */
.L_x_4707:
[----:B------:R-:W-:Y:S05]  /*e040*/  BSYNC B1 ;  /* 0x0000000000017941 */ /* 0x000fea0003800000 */
.L_x_4706:
[----:B------:R-:W-:Y:S02]  /*e050*/  I2FP.F32.U32 R155, R155 ;  /* 0x0000009b009b7245 */ /* 0x000fe40000201000 */
[----:B------:R-:W-:-:S03]  /*e060*/  PRMT R178, R88, 0x7632, R178 ;  /* 0x0000763258b27816 */ /* 0x000fc600000000b2 */
[----:B------:R-:W-:Y:S02]  /*e070*/  FFMA.FTZ R155, R155, R110, 1.1641532182693481445e-10 ;  /* 0x2f0000009b9b7423 */ /* 0x000fe4000001006e */
[----:B------:R-:W-:-:S03]  /*e080*/  IMAD.U32 R183, R178, 0x10000, RZ ;  /* 0x00010000b2b77824 */ /* 0x000fc600078e00ff */
[----:B------:R-:W-:Y:S01]  /*e090*/  FSETP.GTU.FTZ.AND P3, PT, R155, R166, PT ;  /* 0x000000a69b00720b */ /* 0x000fe20003f7c000 */
[----:B------:R-:W-:Y:S01]  /*e0a0*/  FMUL.FTZ R183, R183, R158 ;  /* 0x0000009eb7b77220 */ /* 0x000fe20000410000 */
[----:B------:R-:W-:-:S04]  /*e0b0*/  @P1 PRMT R155, R84, 0x7632, R155 ;  /* 0x00007632549b1816 */ /* 0x000fc8000000009b */
[----:B------:R-:W-:Y:S01]  /*e0c0*/  FSEL R183, R183, RZ, !P3 ;  /* 0x000000ffb7b77208 */ /* 0x000fe20005800000 */
[----:B------:R-:W-:Y:S01]  /*e0d0*/  @P1 IMAD.U32 R185, R155, 0x10000, RZ ;  /* 0x000100009bb91824 */ /* 0x000fe200078e00ff */
[----:B------:R-:W-:-:S03]  /*e0e0*/  SEL R155, RZ, 0x1, P3 ;  /* 0x00000001ff9b7807 */ /* 0x000fc60001800000 */
[----:B------:R-:W-:-:S04]  /*e0f0*/  FADD.FTZ R176, R176, R183 ;  /* 0x000000b7b0b07221 */ /* 0x000fc80000010000 */
[----:B------:R-:W-:-:S07]  /*e100*/  @P1 FADD.FTZ R176, R176, R185 ;  /* 0x000000b9b0b01221 */ /* 0x000fce0000010000 */
.L_x_4702:
        /* <DEDUP_REMOVED lines=12> */
.L_x_4711:
[----:B------:R-:W-:-:S07]  /*e1d0*/  IMAD.MOV.U32 R178, RZ, RZ, R2 ;  /* 0x000000ffffb27224 */ /* 0x000fce00078e0002 */
.L_x_4712:
[----:B------:R-:W-:Y:S05]  /*e1e0*/  BSYNC B1 ;  /* 0x0000000000017941 */ /* 0x000fea0003800000 */
.L_x_4710:
        /* <DEDUP_REMOVED lines=16> */
.L_x_4716:
[----:B------:R-:W-:Y:S05]  /*e2f0*/  BSYNC B2 ;  /* 0x0000000000027941 */ /* 0x000fea0003800000 */
.L_x_4715:
        /* <DEDUP_REMOVED lines=44> */
.L_x_4714:
[----:B------:R-:W-:Y:S05]  /*e5c0*/  BSYNC B1 ;  /* 0x0000000000017941 */ /* 0x000fea0003800000 */
.L_x_4713:
[----:B------:R-:W-:Y:S02]  /*e5d0*/  I2FP.F32.U32 R183, R178 ;  /* 0x000000b200b77245 */ /* 0x000fe40000201000 */
[C---:B------:R-:W-:Y:S02]  /*e5e0*/  SHF.L.U32 R185, R93.reuse, 0x10, RZ ;  /* 0x000000105db97819 */ /* 0x040fe400000006ff */
        /* <DEDUP_REMOVED lines=13> */
.L_x_4717:
        /* <DEDUP_REMOVED lines=12> */
.L_x_4720:
[----:B------:R-:W-:-:S07]  /*e780*/  IMAD.MOV.U32 R156, RZ, RZ, R2 ;  /* 0x000000ffff9c7224 */ /* 0x000fce00078e0002 */
.L_x_4721:
[----:B------:R-:W-:Y:S05]  /*e790*/  BSYNC B1 ;  /* 0x0000000000017941 */ /* 0x000fea0003800000 */
.L_x_4719:
        /* <DEDUP_REMOVED lines=16> */
.L_x_4725:
[----:B------:R-:W-:Y:S05]  /*e8a0*/  BSYNC B2 ;  /* 0x0000000000027941 */ /* 0x000fea0003800000 */
.L_x_4724:
        /* <DEDUP_REMOVED lines=44> */
.L_x_4723:
[----:B------:R-:W-:Y:S05]  /*eb70*/  BSYNC B1 ;  /* 0x0000000000017941 */ /* 0x000fea0003800000 */
.L_x_4722:
        /* <DEDUP_REMOVED lines=10> */
.L_x_4718:
        /* <DEDUP_REMOVED lines=12> */
.L_x_4727:
[----:B------:R-:W-:-:S07]  /*ece0*/  IMAD.MOV.U32 R180, RZ, RZ, R2 ;  /* 0x000000ffffb47224 */ /* 0x000fce00078e0002 */
.L_x_4728:
[----:B------:R-:W-:Y:S05]  /*ecf0*/  BSYNC B1 ;  /* 0x0000000000017941 */ /* 0x000fea0003800000 */
.L_x_4726:
        /* <DEDUP_REMOVED lines=16> */
.L_x_4732:
[----:B------:R-:W-:Y:S05]  /*ee00*/  BSYNC B2 ;  /* 0x0000000000027941 */ /* 0x000fea0003800000 */
.L_x_4731:
        /* <DEDUP_REMOVED lines=42> */
[----:B------:R-:W-:Y:S01]  /*f0b0*/  LOP3.LUT R41, R93, R184, R43, 0x96, !PT ;  /* 0x000000b85d297212 */ /* 0x000fe200078e962b */
[----:B------:R-:W-:-:S07]  /*f0c0*/  IMAD.MOV.U32 R93, RZ, RZ, RZ ;  /* 0x000000ffff5d7224 */ /* 0x000fce00078e00ff */
.L_x_4730:
[----:B------:R-:W-:Y:S05]  /*f0d0*/  BSYNC B1 ;  /* 0x0000000000017941 */ /* 0x000fea0003800000 */
.L_x_4729:
        /* <DEDUP_REMOVED lines=15> */
.L_x_4733:
        /* <DEDUP_REMOVED lines=12> */
.L_x_4736:
[----:B------:R-:W-:-:S07]  /*f290*/  IMAD.MOV.U32 R157, RZ, RZ, R2 ;  /* 0x000000ffff9d7224 */ /* 0x000fce00078e0002 */
.L_x_4737:
[----:B------:R-:W-:Y:S05]  /*f2a0*/  BSYNC B1 ;  /* 0x0000000000017941 */ /* 0x000fea0003800000 */
.L_x_4735:
        /* <DEDUP_REMOVED lines=16> */
.L_x_4741:
[----:B------:R-:W-:Y:S05]  /*f3b0*/  BSYNC B2 ;  /* 0x0000000000027941 */ /* 0x000fea0003800000 */
.L_x_4740:
        /* <DEDUP_REMOVED lines=44> */
.L_x_4739:
[----:B------:R-:W-:Y:S05]  /*f680*/  BSYNC B1 ;  /* 0x0000000000017941 */ /* 0x000fea0003800000 */
.L_x_4738:
[----:B------:R-:W-:Y:S02]  /*f690*/  I2FP.F32.U32 R93, R157 ;  /* 0x0000009d005d7245 */ /* 0x000fe40000201000 */
[----:B------:R-:W-:Y:S02]  /*f6a0*/  PRMT R157, R89, 0x7632, R157 ;  /* 0x00007632599d7816 */ /* 0x000fe4000000009d */
[----:B------:R-:W-:Y:S01]  /*f6b0*/  @P1 PRMT R182, R85, 0x7632, R182 ;  /* 0x0000763255b61816 */ /* 0x000fe200000000b6 */
[----:B------:R-:W-:Y:S02]  /*f6c0*/  FFMA.FTZ R93, R93, R110, 1.1641532182693481445e-10 ;  /* 0x2f0000005d5d7423 */ /* 0x000fe4000001006e */
[----:B------:R-:W-:Y:S02]  /*f6d0*/  IMAD.U32 R157, R157, 0x10000, RZ ;  /* 0x000100009d9d7824 */ /* 0x000fe400078e00ff */
[----:B------:R-:W-:Y:S01]  /*f6e0*/  @P1 IMAD.U32 R185, R182, 0x10000, RZ ;  /* 0x00010000b6b91824 */ /* 0x000fe200078e00ff */
[----:B------:R-:W-:Y:S01]  /*f6f0*/  FSETP.GTU.FTZ.AND P3, PT, R93, R166, PT ;  /* 0x000000a65d00720b */ /* 0x000fe20003f7c000 */
[----:B------:R-:W-:-:S05]  /*f700*/  FMUL.FTZ R157, R157, R158 ;  /* 0x0000009e9d9d7220 */ /* 0x000fca0000410000 */
[----:B------:R-:W-:Y:S02]  /*f710*/  FSEL R93, R157, RZ, !P3 ;  /* 0x000000ff9d5d7208 */ /* 0x000fe40005800000 */
[----:B------:R-:W-:-:S03]  /*f720*/  SEL R157, RZ, 0x1, P3 ;  /* 0x00000001ff9d7807 */ /* 0x000fc60001800000 */
[----:B------:R-:W-:-:S04]  /*f730*/  FADD.FTZ R178, R178, R93 ;  /* 0x0000005db2b27221 */ /* 0x000fc80000010000 */
[----:B------:R-:W-:-:S07]  /*f740*/  @P1 FADD.FTZ R178, R178, R185 ;  /* 0x000000b9b2b21221 */ /* 0x000fce0000010000 */
.L_x_4734:
        /* <DEDUP_REMOVED lines=12> */
.L_x_4743:
[----:B------:R-:W-:-:S07]  /*f810*/  IMAD.MOV.U32 R182, RZ, RZ, R2 ;  /* 0x000000ffffb67224 */ /* 0x000fce00078e0002 */
.L_x_4744:
[----:B------:R-:W-:Y:S05]  /*f820*/  BSYNC B1 ;  /* 0x0000000000017941 */ /* 0x000fea0003800000 */
.L_x_4742:
        /* <DEDUP_REMOVED lines=16> */
.L_x_4748:
[----:B------:R-:W-:Y:S05]  /*f930*/  BSYNC B2 ;  /* 0x0000000000027941 */ /* 0x000fea0003800000 */
.L_x_4747:
        /* <DEDUP_REMOVED lines=44> */
.L_x_4746:
[----:B------:R-:W-:Y:S05]  /*fc00*/  BSYNC B1 ;  /* 0x0000000000017941 */ /* 0x000fea0003800000 */
.L_x_4745:
        /* <DEDUP_REMOVED lines=15> */
.L_x_4749:
        /* <DEDUP_REMOVED lines=12> */
.L_x_4752:
[----:B------:R-:W-:-:S07]  /*fdc0*/  IMAD.MOV.U32 R160, RZ, RZ, R2 ;  /* 0x000000ffffa07224 */ /* 0x000fce00078e0002 */
.L_x_4753:
[----:B------:R-:W-:Y:S05]  /*fdd0*/  BSYNC B1 ;  /* 0x0000000000017941 */ /* 0x000fea0003800000 */
.L_x_4751:
        /* <DEDUP_REMOVED lines=16> */
.L_x_4757:
[----:B------:R-:W-:Y:S05]  /*fee0*/  BSYNC B2 ;  /* 0x0000000000027941 */ /* 0x000fea0003800000 */
.L_x_4756:
        /* <DEDUP_REMOVED lines=44> */
.L_x_4755:
[----:B------:R-:W-:Y:S05]  /*101b0*/  BSYNC B1 ;  /* 0x0000000000017941 */ /* 0x000fea0003800000 */
.L_x_4754:
        /* <DEDUP_REMOVED lines=10> */
.L_x_4750:
        /* <DEDUP_REMOVED lines=12> */
.L_x_4759:
[----:B------:R-:W-:-:S07]  /*10320*/  IMAD.MOV.U32 R182, RZ, RZ, R2 ;  /* 0x000000ffffb67224 */ /* 0x000fce00078e0002 */
.L_x_4760:
[----:B------:R-:W-:Y:S05]  /*10330*/  BSYNC B1 ;  /* 0x0000000000017941 */ /* 0x000fea0003800000 */
.L_x_4758:
        /* <DEDUP_REMOVED lines=16> */
.L_x_4764:
[----:B------:R-:W-:Y:S05]  /*10440*/  BSYNC B2 ;  /* 0x0000000000027941 */ /* 0x000fea0003800000 */
.L_x_4763:
        /* <DEDUP_REMOVED lines=44> */
.L_x_4762:
[----:B------:R-:W-:Y:S05]  /*10710*/  BSYNC B1 ;  /* 0x0000000000017941 */ /* 0x000fea0003800000 */
.L_x_4761:
        /* <DEDUP_REMOVED lines=14> */
.L_x_4765:
        /* <DEDUP_REMOVED lines=12> */
.L_x_4768:
[----:B------:R-:W-:-:S07]  /*108c0*/  IMAD.MOV.U32 R94, RZ, RZ, R2 ;  /* 0x000000ffff5e7224 */ /* 0x000fce00078e0002 */
.L_x_4769:
[----:B------:R-:W-:Y:S05]  /*108d0*/  BSYNC B1 ;  /* 0x0000000000017941 */ /* 0x000fea0003800000 */
.L_x_4767:
        /* <DEDUP_REMOVED lines=16> */
.L_x_4773:
[----:B------:R-:W-:Y:S05]  /*109e0*/  BSYNC B2 ;  /* 0x0000000000027941 */ /* 0x000fea0003800000 */
.L_x_4772:
        /* <DEDUP_REMOVED lines=44> */
.L_x_4771:
[----:B------:R-:W-:Y:S05]  /*10cb0*/  BSYNC B1 ;  /* 0x0000000000017941 */ /* 0x000fea0003800000 */
.L_x_4770:
[----:B------:R-:W-:Y:S02]  /*10cc0*/  I2FP.F32.U32 R93, R94 ;  /* 0x0000005e005d7245 */ /* 0x000fe40000201000 */
[----:B------:R-:W-:-:S03]  /*10cd0*/  PRMT R94, R90, 0x7632, R94 ;  /* 0x000076325a5e7816 */ /* 0x000fc6000000005e */
[----:B------:R-:W-:Y:S02]  /*10ce0*/  FFMA.FTZ R93, R93, R110, 1.1641532182693481445e-10 ;  /* 0x2f0000005d5d7423 */ /* 0x000fe4000001006e */
[----:B------:R-:W-:Y:S01]  /*10cf0*/  IMAD.U32 R161, R94, 0x10000, RZ ;  /* 0x000100005ea17824 */ /* 0x000fe200078e00ff */
[----:B------:R-:W-:Y:S02]  /*10d00*/  @P1 PRMT R94, R86, 0x7632, R94 ;  /* 0x00007632565e1816 */ /* 0x000fe4000000005e */
[----:B------:R-:W-:Y:S01]  /*10d10*/  FSETP.GTU.FTZ.AND P4, PT, R93, R166, PT ;  /* 0x000000a65d00720b */ /* 0x000fe20003f9c000 */
[----:B------:R-:W-:Y:S02]  /*10d20*/  FMUL.FTZ R161, R161, R158 ;  /* 0x0000009ea1a17220 */ /* 0x000fe40000410000 */
[----:B------:R-:W-:-:S03]  /*10d30*/  @P1 IMAD.U32 R185, R94, 0x10000, RZ ;  /* 0x000100005eb91824 */ /* 0x000fc600078e00ff */
[----:B------:R-:W-:Y:S02]  /*10d40*/  FSEL R93, R161, RZ, !P4 ;  /* 0x000000ffa15d7208 */ /* 0x000fe40006000000 */
[----:B------:R-:W-:-:S03]  /*10d50*/  SEL R161, RZ, 0x1, P4 ;  /* 0x00000001ffa17807 */ /* 0x000fc60002000000 */
[----:B------:R-:W-:-:S04]  /*10d60*/  FADD.FTZ R182, R182, R93 ;  /* 0x0000005db6b67221 */ /* 0x000fc80000010000 */
[----:B------:R-:W-:-:S07]  /*10d70*/  @P1 FADD.FTZ R182, R182, R185 ;  /* 0x000000b9b6b61221 */ /* 0x000fce0000010000 */
.L_x_4766:
        /* <DEDUP_REMOVED lines=12> */
.L_x_4775:
[----:B------:R-:W-:-:S07]  /*10e40*/  IMAD.MOV.U32 R94, RZ, RZ, R2 ;  /* 0x000000ffff5e7224 */ /* 0x000fce00078e0002 */
.L_x_4776:
[----:B------:R-:W-:Y:S05]  /*10e50*/  BSYNC B1 ;  /* 0x0000000000017941 */ /* 0x000fea0003800000 */
.L_x_4774:
        /* <DEDUP_REMOVED lines=16> */
.L_x_4780:
[----:B------:R-:W-:Y:S05]  /*10f60*/  BSYNC B2 ;  /* 0x0000000000027941 */ /* 0x000fea0003800000 */
.L_x_4779:
        /* <DEDUP_REMOVED lines=44> */
.L_x_4778:
[----:B------:R-:W-:Y:S05]  /*11230*/  BSYNC B1 ;  /* 0x0000000000017941 */ /* 0x000fea0003800000 */
.L_x_4777:
        /* <DEDUP_REMOVED lines=14> */
.L_x_4781:
        /* <DEDUP_REMOVED lines=12> */
.L_x_4784:
[----:B------:R-:W-:-:S07]  /*113e0*/  IMAD.MOV.U32 R162, RZ, RZ, R2 ;  /* 0x000000ffffa27224 */ /* 0x000fce00078e0002 */
.L_x_4785:
[----:B------:R-:W-:Y:S05]  /*113f0*/  BSYNC B1 ;  /* 0x0000000000017941 */ /* 0x000fea0003800000 */
.L_x_4783:
        /* <DEDUP_REMOVED lines=16> */
.L_x_4789:
[----:B------:R-:W-:Y:S05]  /*11500*/  BSYNC B2 ;  /* 0x0000000000027941 */ /* 0x000fea0003800000 */
.L_x_4788:
        /* <DEDUP_REMOVED lines=44> */
.L_x_4787:
[----:B------:R-:W-:Y:S05]  /*117d0*/  BSYNC B1 ;  /* 0x0000000000017941 */ /* 0x000fea0003800000 */
.L_x_4786:
        /* <DEDUP_REMOVED lines=10> */
.L_x_4782:
        /* <DEDUP_REMOVED lines=12> */
.L_x_4791:
[----:B------:R-:W-:-:S07]  /*11940*/  IMAD.MOV.U32 R190, RZ, RZ, R2 ;  /* 0x000000ffffbe7224 */ /* 0x000fce00078e0002 */
.L_x_4792:
[----:B------:R-:W-:Y:S05]  /*11950*/  BSYNC B1 ;  /* 0x0000000000017941 */ /* 0x000fea0003800000 */
.L_x_4790:
        /* <DEDUP_REMOVED lines=16> */
.L_x_4796:
[----:B------:R-:W-:Y:S05]  /*11a60*/  BSYNC B2 ;  /* 0x0000000000027941 */ /* 0x000fea0003800000 */
.L_x_4795:
        /* <DEDUP_REMOVED lines=44> */
.L_x_4794:
[----:B------:R-:W-:Y:S05]  /*11d30*/  BSYNC B1 ;  /* 0x0000000000017941 */ /* 0x000fea0003800000 */
.L_x_4793:
        /* <DEDUP_REMOVED lines=14> */
.L_x_4797:
        /* <DEDUP_REMOVED lines=12> */
.L_x_4800:
[----:B------:R-:W-:-:S07]  /*11ee0*/  IMAD.MOV.U32 R163, RZ, RZ, R2 ;  /* 0x000000ffffa37224 */ /* 0x000fce00078e0002 */
.L_x_4801:
[----:B------:R-:W-:Y:S05]  /*11ef0*/  BSYNC B1 ;  /* 0x0000000000017941 */ /* 0x000fea0003800000 */
.L_x_4799:
        /* <DEDUP_REMOVED lines=9> */
[----:B------:R-:W-:-:S04]  /*11f90*/  P2R R2, PR, RZ, 0x1 ;  /* 0x00000001ff027803 */ /* 0x000fc80000000000 */
[----:B------:R-:W-:-:S13]  /*11fa0*/  ISETP.NE.AND P6, PT, R37, RZ, PT ;  /* 0x000000ff2500720c */ /* 0x000fda0003fc5270 */
[----:B------:R-:W-:Y:S01]  /*11fb0*/  @!P6 VIADD R39, R39, 0x1 ;  /* 0x000000012727e836 */ /* 0x000fe20000000000 */
[----:B------:R-:W-:Y:S01]  /*11fc0*/  @!P6 IADD3 R4, R36, 0x1, RZ ;  /* 0x000000012404e810 */ /* 0x000fe20007ffe0ff */
[----:B------:R-:W-:-:S03]  /*11fd0*/  @!P6 IMAD.MOV.U32 R37, RZ, RZ, RZ ;  /* 0x000000ffff25e224 */ /* 0x000fc600078e00ff */
[----:B------:R-:W-:-:S13]  /*11fe0*/  ISETP.NE.AND P0, PT, R39, RZ, !P6 ;  /* 0x000000ff2700720c */ /* 0x000fda0007705270 */
[----:B------:R-:W-:Y:S01]  /*11ff0*/  @P0 IMAD.MOV R4, RZ, RZ, R36 ;  /* 0x000000ffff040224 */ /* 0x000fe200078e0224 */
[----:B------:R-:W-:-:S04]  /*12000*/  ISETP.NE.AND P0, PT, R2, RZ, PT ;  /* 0x000000ff0200720c */ /* 0x000fc80003f05270 */
[----:B------:R-:W-:-:S09]  /*12010*/  @!P6 MOV R36, R4 ;  /* 0x000000040024e202 */ /* 0x000fd20000000f00 */
.L_x_4805:
[----:B------:R-:W-:Y:S05]  /*12020*/  BSYNC B2 ;  /* 0x0000000000027941 */ /* 0x000fea0003800000 */
.L_x_4804:
        /* <DEDUP_REMOVED lines=44> */
.L_x_4803:
[----:B------:R-:W-:Y:S05]  /*122f0*/  BSYNC B1 ;  /* 0x0000000000017941 */ /* 0x000fea0003800000 */
.L_x_4802:
        /* <DEDUP_REMOVED lines=12> */
.L_x_4798:
[----:B------:R-:W-:Y:S01]  /*123c0*/  ISETP.NE.AND P6, PT, R169, RZ, PT ;  /* 0x000000ffa900720c */ /* 0x000fe20003fc5270 */
[----:B------:R-:W-:Y:S01]  /*123d0*/  IMAD.WIDE.U32 R202, R167, 0x10, R100 ;  /* 0x00000010a7ca7825 */ /* 0x000fe200078e0064 */
[----:B------:R-:W-:Y:S01]  /*123e0*/  SEL R169, RZ, 0x100, P3 ;  /* 0x00000100ffa97807 */ /* 0x000fe20001800000 */
[----:B------:R-:W0:Y:S01]  /*123f0*/  @P0 LDC.64 R198, c[0x0][0x228] ;  /* 0x00008a00ffc60b82 */ /* 0x000e220000000a00 */
[----:B------:R-:W-:Y:S02]  /*12400*/  SEL R93, RZ, 0x1000000, P5 ;  /* 0x01000000ff5d7807 */ /* 0x000fe40002800000 */
[----:B------:R-:W-:Y:S02]  /*12410*/  SEL R92, RZ, 0x10000, P4 ;  /* 0x00010000ff5c7807 */ /* 0x000fe40002000000 */
[----:B------:R-:W-:Y:S02]  /*12420*/  ISETP.NE.AND P3, PT, R180, RZ, PT ;  /* 0x000000ffb400720c */ /* 0x000fe40003f65270 */
[----:B------:R-:W-:Y:S01]  /*12430*/  ISETP.NE.AND P5, PT, R173, RZ, PT ;  /* 0x000000ffad00720c */ /* 0x000fe20003fa5270 */
[----:B------:R-:W1:Y:S01]  /*12440*/  @P1 LDC.64 R196, c[0x0][0x230] ;  /* 0x00008c00ffc41b82 */ /* 0x000e620000000a00 */
[----:B------:R-:W-:-:S02]  /*12450*/  ISETP.NE.AND P4, PT, R183, RZ, PT ;  /* 0x000000ffb700720c */ /* 0x000fc40003f85270 */
[----:B------:R-:W-:Y:S02]  /*12460*/  SEL R200, RZ, 0x1, P3 ;  /* 0x00000001ffc87807 */ /* 0x000fe40001800000 */
[----:B------:R-:W-:Y:S02]  /*12470*/  P2R R94, PR, RZ, 0x4 ;  /* 0x00000004ff5e7803 */ /* 0x000fe40000000000 */
[----:B------:R-:W-:Y:S01]  /*12480*/  SEL R194, RZ, 0x1, P4 ;  /* 0x00000001ffc27807 */ /* 0x000fe20002000000 */
[----:B------:R-:W-:Y:S01]  /*12490*/  IMAD.WIDE.U32 R200, R200, 0x1000000, RZ ;  /* 0x01000000c8c87825 */ /* 0x000fe200078e00ff */
[----:B------:R-:W-:Y:S02]  /*124a0*/  SEL R192, RZ, 0x1, P5 ;  /* 0x00000001ffc07807 */ /* 0x000fe40002800000 */
[----:B------:R-:W-:Y:S01]  /*124b0*/  ISETP.NE.AND P2, PT, R186, RZ, PT ;  /* 0x000000ffba00720c */ /* 0x000fe20003f45270 */
[----:B------:R-:W-:Y:S01]  /*124c0*/  IMAD.WIDE.U32 R194, R194, 0x10000, RZ ;  /* 0x00010000c2c27825 */ /* 0x000fe200078e00ff */
[----:B------:R-:W-:-:S02]  /*124d0*/  LOP3.LUT R169, R169, R93, R92, 0xfe, !PT ;  /* 0x0000005da9a97212 */ /* 0x000fc400078efe5c */
[----:B------:R-:W-:Y:S01]  /*124e0*/  SEL R183, RZ, 0x1, P2 ;  /* 0x00000001ffb77807 */ /* 0x000fe20001000000 */
[----:B------:R-:W-:Y:S01]  /*124f0*/  IMAD.WIDE.U32 R192, R192, 0x100, RZ ;  /* 0x00000100c0c07825 */ /* 0x000fe200078e00ff */
[----:B------:R-:W-:Y:S02]  /*12500*/  SEL R173, RZ, 0x1, P6 ;  /* 0x00000001ffad7807 */ /* 0x000fe40003000000 */
[----:B------:R-:W-:Y:S02]  /*12510*/  LOP3.LUT R183, R201, R169, R183, 0xfe, !PT ;  /* 0x000000a9c9b77212 */ /* 0x000fe400078efeb7 */
[----:B------:R-:W-:Y:S02]  /*12520*/  LOP3.LUT R200, R192, R200, R194, 0xfe, !PT ;  /* 0x000000c8c0c87212 */ /* 0x000fe400078efec2 */
[----:B------:R-:W-:Y:S02]  /*12530*/  ISETP.NE.AND P2, PT, R94, RZ, PT ;  /* 0x000000ff5e00720c */ /* 0x000fe40003f45270 */
[----:B------:R-:W-:-:S02]  /*12540*/  F2FP.BF16.F32.PACK_AB R95, R184, R191 ;  /* 0x000000bfb85f723e */ /* 0x000fc400000010ff */
[----:B------:R-:W-:Y:S02]  /*12550*/  F2FP.BF16.F32.PACK_AB R94, R182, R189 ;  /* 0x000000bdb65e723e */ /* 0x000fe400000010ff */
[----:B------:R-:W-:Y:S02]  /*12560*/  F2FP.BF16.F32.PACK_AB R93, R178, R187 ;  /* 0x000000bbb25d723e */ /* 0x000fe400000010ff */
[----:B------:R-:W-:Y:S02]  /*12570*/  F2FP.BF16.F32.PACK_AB R92, R176, R181 ;  /* 0x000000b5b05c723e */ /* 0x000fe400000010ff */
[----:B------:R-:W-:Y:S01]  /*12580*/  LOP3.LUT R193, R193, R183, R195, 0xfe, !PT ;  /* 0x000000b7c1c17212 */ /* 0x000fe200078efec3 */
[----:B------:R-:W-:Y:S01]  /*12590*/  IMAD.WIDE.U32 R194, R167, 0x8, R98 ;  /* 0x00000008a7c27825 */ /* 0x000fe200078e0062 */
[----:B------:R-:W-:Y:S01]  /*125a0*/  LOP3.LUT R192, R200, R173, RZ, 0xfc, !PT ;  /* 0x000000adc8c07212 */ /* 0x000fe200078efcff */
[----:B------:R2:W-:Y:S01]  /*125b0*/  STG.E.128 desc[UR4][R202.64], R92 ;  /* 0x0000005cca007986 */ /* 0x0005e2000c101d04 */
[----:B------:R-:W-:-:S03]  /*125c0*/  IADD3 R169, R103, 0x60, RZ ;  /* 0x0000006067a97810 */ /* 0x000fc60007ffe0ff */
[----:B------:R2:W-:Y:S02]  /*125d0*/  STG.E.64 desc[UR4][R194.64], R192 ;  /* 0x000000c0c2007986 */ /* 0x0005e4000c101b04 */
[----:B------:R-:W-:-:S04]  /*125e0*/  IMAD.WIDE.U32 R200, R169, 0x10, R96 ;  /* 0x00000010a9c87825 */ /* 0x000fc800078e0060 */
[----:B0-----:R-:W-:-:S04]  /*125f0*/  @P0 IMAD.WIDE.U32 R198, R169, 0x10, R198 ;  /* 0x00000010a9c60825 */ /* 0x001fc800078e00c6 */
[----:B-1----:R-:W-:Y:S01]  /*12600*/  @P1 IMAD.WIDE.U32 R196, R169, 0x10, R196 ;  /* 0x00000010a9c41825 */ /* 0x002fe200078e00c4 */
[----:B------:R-:W-:Y:S06]  /*12610*/  @!P0 BRA `(.L_x_4806) ;  /* 0x0000000000508947 */ /* 0x000fec0003800000 */
[----:B--2---:R-:W-:Y:S01]  /*12620*/  IMAD.U32 R95, R162, 0x10000, RZ ;  /* 0x00010000a25f7824 */ /* 0x004fe200078e00ff */
        /* <DEDUP_REMOVED lines=19> */
.L_x_4806:
[----:B------:R1:W5:Y:S04]  /*12760*/  @P0 LDG.E.128 R88, desc[UR4][R198.64] ;  /* 0x00000004c6580981 */ /* 0x000368000c1e1d00 */
[----:B------:R1:W5:Y:S04]  /*12770*/  @P1 LDG.E.128 R84, desc[UR4][R196.64] ;  /* 0x00000004c4541981 */ /* 0x000368000c1e1d00 */
[----:B0-2---:R1:W5:Y:S01]  /*12780*/  LDG.E.128 R92, desc[UR4][R200.64] ;  /* 0x00000004c85c7981 */ /* 0x005362000c1e1d00 */
        /* <DEDUP_REMOVED lines=12> */
.L_x_4808:
[----:B------:R-:W-:-:S07]  /*12850*/  MOV R180, R2 ;  /* 0x0000000200b47202 */ /* 0x000fce0000000f00 */
.L_x_4809:
[----:B------:R-:W-:Y:S05]  /*12860*/  BSYNC B1 ;  /* 0x0000000000017941 */ /* 0x000fea0003800000 */
.L_x_4807:
        /* <DEDUP_REMOVED lines=16> */
.L_x_4813:
[----:B------:R-:W-:Y:S05]  /*12970*/  BSYNC B2 ;  /* 0x0000000000027941 */ /* 0x000fea0003800000 */
.L_x_4812:
        /* <DEDUP_REMOVED lines=44> */
.L_x_4811:
[----:B------:R-:W-:Y:S05]  /*12c40*/  BSYNC B1 ;  /* 0x0000000000017941 */ /* 0x000fea0003800000 */
.L_x_4810:
[----:B------:R-:W-:Y:S01]  /*12c50*/  I2FP.F32.U32 R183, R180 ;  /* 0x000000b400b77245 */ /* 0x000fe20000201000 */
[----:B-----5:R-:W-:Y:S01]  /*12c60*/  IMAD.U32 R185, R92, 0x10000, RZ ;  /* 0x000100005cb97824 */ /* 0x020fe200078e00ff */
        /* <DEDUP_REMOVED lines=14> */
.L_x_4814:
        /* <DEDUP_REMOVED lines=12> */
.L_x_4817:
[----:B------:R-:W-:-:S07]  /*12e10*/  IMAD.MOV.U32 R0, RZ, RZ, R2 ;  /* 0x000000ffff007224 */ /* 0x000fce00078e0002 */
.L_x_4818:
[----:B------:R-:W-:Y:S05]  /*12e20*/  BSYNC B1 ;  /* 0x0000000000017941 */ /* 0x000fea0003800000 */
.L_x_4816:
        /* <DEDUP_REMOVED lines=16> */
.L_x_4822:
[----:B------:R-:W-:Y:S05]  /*12f30*/  BSYNC B2 ;  /* 0x0000000000027941 */ /* 0x000fea0003800000 */
.L_x_4821:
        /* <DEDUP_REMOVED lines=44> */
.L_x_4820:
[----:B------:R-:W-:Y:S05]  /*13200*/  BSYNC B1 ;  /* 0x0000000000017941 */ /* 0x000fea0003800000 */
.L_x_4819:
        /* <DEDUP_REMOVED lines=10> */
.L_x_4815:
        /* <DEDUP_REMOVED lines=12> */
.L_x_4824:
[----:B------:R-:W-:-:S07]  /*13370*/  MOV R173, R2 ;  /* 0x0000000200ad7202 */ /* 0x000fce0000000f00 */
.L_x_4825:
[----:B------:R-:W-:Y:S05]  /*13380*/  BSYNC B1 ;  /* 0x0000000000017941 */ /* 0x000fea0003800000 */
.L_x_4823:
        /* <DEDUP_REMOVED lines=16> */
.L_x_4829:
[----:B------:R-:W-:Y:S05]  /*13490*/  BSYNC B2 ;  /* 0x0000000000027941 */ /* 0x000fea0003800000 */
.L_x_4828:
        /* <DEDUP_REMOVED lines=44> */
.L_x_4827:
[----:B------:R-:W-:Y:S05]  /*13760*/  BSYNC B1 ;  /* 0x0000000000017941 */ /* 0x000fea0003800000 */
.L_x_4826:
        /* <DEDUP_REMOVED lines=15> */
.L_x_4830:
        /* <DEDUP_REMOVED lines=12> */
.L_x_4833:
[----:B------:R-:W-:-:S07]  /*13920*/  IMAD.MOV.U32 R155, RZ, RZ, R2 ;  /* 0x000000ffff9b7224 */ /* 0x000fce00078e0002 */
.L_x_4834:
[----:B------:R-:W-:Y:S05]  /*13930*/  BSYNC B1 ;  /* 0x0000000000017941 */ /* 0x000fea0003800000 */
.L_x_4832:
        /* <DEDUP_REMOVED lines=16> */
.L_x_4838:
[----:B------:R-:W-:Y:S05]  /*13a40*/  BSYNC B2 ;  /* 0x0000000000027941 */ /* 0x000fea0003800000 */
.L_x_4837:
        /* <DEDUP_REMOVED lines=44> */
.L_x_4836:
[----:B------:R-:W-:Y:S05]  /*13d10*/  BSYNC B1 ;  /* 0x0000000000017941 */ /* 0x000fea0003800000 */
.L_x_4835:
[----:B------:R-:W-:Y:S02]  /*13d20*/  I2FP.F32.U32 R155, R155 ;  /* 0x0000009b009b7245 */ /* 0x000fe40000201000 */
[----:B------:R-:W-:-:S03]  /*13d30*/  PRMT R180, R88, 0x7632, R180 ;  /* 0x0000763258b47816 */ /* 0x000fc600000000b4 */
[----:B------:R-:W-:Y:S01]  /*13d40*/  FFMA.FTZ R155, R155, R110, 1.1641532182693481445e-10 ;  /* 0x2f0000009b9b7423 */ /* 0x000fe2000001006e */
[----:B------:R-:W-:-:S04]  /*13d50*/  SHF.L.U32 R183, R180, 0x10, RZ ;  /* 0x00000010b4b77819 */ /* 0x000fc800000006ff */
        /* <DEDUP_REMOVED lines=8> */
.L_x_4831:
        /* <DEDUP_REMOVED lines=12> */
.L_x_4840:
[----:B------:R-:W-:-:S07]  /*13ea0*/  MOV R180, R2 ;  /* 0x0000000200b47202 */ /* 0x000fce0000000f00 */
.L_x_4841:
[----:B------:R-:W-:Y:S05]  /*13eb0*/  BSYNC B1 ;  /* 0x0000000000017941 */ /* 0x000fea0003800000 */
.L_x_4839:
        /* <DEDUP_REMOVED lines=16> */
.L_x_4845:
[----:B------:R-:W-:Y:S05]  /*13fc0*/  BSYNC B2 ;  /* 0x0000000000027941 */ /* 0x000fea0003800000 */
.L_x_4844:
        /* <DEDUP_REMOVED lines=44> */
.L_x_4843:
[----:B------:R-:W-:Y:S05]  /*14290*/  BSYNC B1 ;  /* 0x0000000000017941 */ /* 0x000fea0003800000 */
.L_x_4842:
[----:B------:R-:W-:Y:S01]  /*142a0*/  I2FP.F32.U32 R183, R180 ;  /* 0x000000b400b77245 */ /* 0x000fe20000201000 */
[----:B------:R-:W-:-:S04]  /*142b0*/  IMAD.U32 R195, R93, 0x10000, RZ ;  /* 0x000100005dc37824 */ /* 0x000fc800078e00ff */
[----:B------:R-:W-:Y:S01]  /*142c0*/  FFMA.FTZ R183, R183, R110, 1.1641532182693481445e-10 ;  /* 0x2f000000b7b77423 */ /* 0x000fe2000001006e */
[----:B------:R-:W-:-:S04]  /*142d0*/  FMUL.FTZ R195, R195, R158 ;  /* 0x0000009ec3c37220 */ /* 0x000fc80000410000 */
[----:B------:R-:W-:Y:S02]  /*142e0*/  FSETP.GTU.FTZ.AND P3, PT, R183, R166, PT ;  /* 0x000000a6b700720b */ /* 0x000fe40003f7c000 */
[----:B------:R-:W-:Y:S02]  /*142f0*/  PRMT R183, R93, 0x7632, R183 ;  /* 0x000076325db77816 */ /* 0x000fe400000000b7 */
[----:B------:R-:W-:Y:S02]  /*14300*/  P2R R180, PR, RZ, 0x8 ;  /* 0x00000008ffb47803 */ /* 0x000fe40000000000 */
        /* <DEDUP_REMOVED lines=8> */
.L_x_4846:
        /* <DEDUP_REMOVED lines=12> */
.L_x_4849:
[----:B------:R-:W-:-:S07]  /*14450*/  IMAD.MOV.U32 R156, RZ, RZ, R2 ;  /* 0x000000ffff9c7224 */ /* 0x000fce00078e0002 */
.L_x_4850:
[----:B------:R-:W-:Y:S05]  /*14460*/  BSYNC B1 ;  /* 0x0000000000017941 */ /* 0x000fea0003800000 */
.L_x_4848:
        /* <DEDUP_REMOVED lines=16> */
.L_x_4854:
[----:B------:R-:W-:Y:S05]  /*14570*/  BSYNC B2 ;  /* 0x0000000000027941 */ /* 0x000fea0003800000 */
.L_x_4853:
        /* <DEDUP_REMOVED lines=44> */
.L_x_4852:
[----:B------:R-:W-:Y:S05]  /*14840*/  BSYNC B1 ;  /* 0x0000000000017941 */ /* 0x000fea0003800000 */
.L_x_4851:
        /* <DEDUP_REMOVED lines=10> */
.L_x_4847:
        /* <DEDUP_REMOVED lines=12> */
.L_x_4856:
[----:B------:R-:W-:-:S07]  /*149b0*/  MOV R185, R2 ;  /* 0x0000000200b97202 */ /* 0x000fce0000000f00 */
.L_x_4857:
[----:B------:R-:W-:Y:S05]  /*149c0*/  BSYNC B1 ;  /* 0x0000000000017941 */ /* 0x000fea0003800000 */
.L_x_4855:
        /* <DEDUP_REMOVED lines=16> */
.L_x_4861:
[----:B------:R-:W-:Y:S05]  /*14ad0*/  BSYNC B2 ;  /* 0x0000000000027941 */ /* 0x000fea0003800000 */
.L_x_4860:
        /* <DEDUP_REMOVED lines=42> */
[----:B------:R-:W-:Y:S01]  /*14d80*/  IMAD.MOV.U32 R93, RZ, RZ, RZ ;  /* 0x000000ffff5d7224 */ /* 0x000fe200078e00ff */
[----:B------:R-:W-:-:S07]  /*14d90*/  MOV R4, R92 ;  /* 0x0000005c00047202 */ /* 0x000fce0000000f00 */
.L_x_4859:
[----:B------:R-:W-:Y:S05]  /*14da0*/  BSYNC B1 ;  /* 0x0000000000017941 */ /* 0x000fea0003800000 */
.L_x_4858:
        /* <DEDUP_REMOVED lines=15> */
.L_x_4862:
        /* <DEDUP_REMOVED lines=12> */
.L_x_4865:
[----:B------:R-:W-:-:S07]  /*14f60*/  IMAD.MOV.U32 R157, RZ, RZ, R2 ;  /* 0x000000ffff9d7224 */ /* 0x000fce00078e0002 */
.L_x_4866:
[----:B------:R-:W-:Y:S05]  /*14f70*/  BSYNC B1 ;  /* 0x0000000000017941 */ /* 0x000fea0003800000 */
.L_x_4864:
        /* <DEDUP_REMOVED lines=16> */
.L_x_4870:
[----:B------:R-:W-:Y:S05]  /*15080*/  BSYNC B2 ;  /* 0x0000000000027941 */ /* 0x000fea0003800000 */
.L_x_4869:
        /* <DEDUP_REMOVED lines=44> */
.L_x_4868:
[----:B------:R-:W-:Y:S05]  /*15350*/  BSYNC B1 ;  /* 0x0000000000017941 */ /* 0x000fea0003800000 */
.L_x_4867:
[----:B------:R-:W-:Y:S02]  /*15360*/  I2FP.F32.U32 R93, R157 ;  /* 0x0000009d005d7245 */ /* 0x000fe40000201000 */
[----:B------:R-:W-:Y:S02]  /*15370*/  PRMT R157, R89, 0x7632, R157 ;  /* 0x00007632599d7816 */ /* 0x000fe4000000009d */
[----:B------:R-:W-:Y:S01]  /*15380*/  @P1 PRMT R185, R85, 0x7632, R185 ;  /* 0x0000763255b91816 */ /* 0x000fe200000000b9 */
[----:B------:R-:W-:Y:S01]  /*15390*/  FFMA.FTZ R93, R93, R110, 1.1641532182693481445e-10 ;  /* 0x2f0000005d5d7423 */ /* 0x000fe2000001006e */
[----:B------:R-:W-:-:S03]  /*153a0*/  SHF.L.U32 R157, R157, 0x10, RZ ;  /* 0x000000109d9d7819 */ /* 0x000fc600000006ff */
[----:B------:R-:W-:Y:S01]  /*153b0*/  @P1 IMAD.U32 R185, R185, 0x10000, RZ ;  /* 0x00010000b9b91824 */ /* 0x000fe200078e00ff */
[----:B------:R-:W-:Y:S01]  /*153c0*/  FSETP.GTU.FTZ.AND P3, PT, R93, R166, PT ;  /* 0x000000a65d00720b */ /* 0x000fe20003f7c000 */
[----:B------:R-:W-:-:S05]  /*153d0*/  FMUL.FTZ R157, R157, R158 ;  /* 0x0000009e9d9d7220 */ /* 0x000fca0000410000 */
[----:B------:R-:W-:Y:S02]  /*153e0*/  FSEL R93, R157, RZ, !P3 ;  /* 0x000000ff9d5d7208 */ /* 0x000fe40005800000 */
[----:B------:R-:W-:-:S03]  /*153f0*/  SEL R157, RZ, 0x1, P3 ;  /* 0x00000001ff9d7807 */ /* 0x000fc60001800000 */
[----:B------:R-:W-:-:S04]  /*15400*/  FADD.FTZ R188, R188, R93 ;  /* 0x0000005dbcbc7221 */ /* 0x000fc80000010000 */
[----:B------:R-:W-:-:S07]  /*15410*/  @P1 FADD.FTZ R188, R188, R185 ;  /* 0x000000b9bcbc1221 */ /* 0x000fce0000010000 */
.L_x_4863:
        /* <DEDUP_REMOVED lines=12> */
.L_x_4872:
[----:B------:R-:W-:-:S07]  /*154e0*/  MOV R185, R2 ;  /* 0x0000000200b97202 */ /* 0x000fce0000000f00 */
.L_x_4873:
[----:B------:R-:W-:Y:S05]  /*154f0*/  BSYNC B1 ;  /* 0x0000000000017941 */ /* 0x000fea0003800000 */
.L_x_4871:
        /* <DEDUP_REMOVED lines=16> */
.L_x_4877:
[----:B------:R-:W-:Y:S05]  /*15600*/  BSYNC B2 ;  /* 0x0000000000027941 */ /* 0x000fea0003800000 */
.L_x_4876:
        /* <DEDUP_REMOVED lines=44> */
.L_x_4875:
[----:B------:R-:W-:Y:S05]  /*158d0*/  BSYNC B1 ;  /* 0x0000000000017941 */ /* 0x000fea0003800000 */
.L_x_4874:
        /* <DEDUP_REMOVED lines=15> */
.L_x_4878:
        /* <DEDUP_REMOVED lines=12> */
.L_x_4881:
[----:B------:R-:W-:-:S07]  /*15a90*/  IMAD.MOV.U32 R160, RZ, RZ, R2 ;  /* 0x000000ffffa07224 */ /* 0x000fce00078e0002 */
.L_x_4882:
[----:B------:R-:W-:Y:S05]  /*15aa0*/  BSYNC B1 ;  /* 0x0000000000017941 */ /* 0x000fea0003800000 */
.L_x_4880:
        /* <DEDUP_REMOVED lines=16> */
.L_x_4886:
[----:B------:R-:W-:Y:S05]  /*15bb0*/  BSYNC B2 ;  /* 0x0000000000027941 */ /* 0x000fea0003800000 */
.L_x_4885:
        /* <DEDUP_REMOVED lines=44> */
.L_x_4884:
[----:B------:R-:W-:Y:S05]  /*15e80*/  BSYNC B1 ;  /* 0x0000000000017941 */ /* 0x000fea0003800000 */
.L_x_4883:
        /* <DEDUP_REMOVED lines=10> */
.L_x_4879:
        /* <DEDUP_REMOVED lines=12> */
.L_x_4888:
[----:B------:R-:W-:-:S07]  /*15ff0*/  MOV R190, R2 ;  /* 0x0000000200be7202 */ /* 0x000fce0000000f00 */
.L_x_4889:
[----:B------:R-:W-:Y:S05]  /*16000*/  BSYNC B1 ;  /* 0x0000000000017941 */ /* 0x000fea0003800000 */
.L_x_4887:
        /* <DEDUP_REMOVED lines=16> */
.L_x_4893:
[----:B------:R-:W-:Y:S05]  /*16110*/  BSYNC B2 ;  /* 0x0000000000027941 */ /* 0x000fea0003800000 */
.L_x_4892:
        /* <DEDUP_REMOVED lines=44> */
.L_x_4891:
[----:B------:R-:W-:Y:S05]  /*163e0*/  BSYNC B1 ;  /* 0x0000000000017941 */ /* 0x000fea0003800000 */
.L_x_4890:
        /* <DEDUP_REMOVED lines=14> */
.L_x_4894:
        /* <DEDUP_REMOVED lines=12> */
.L_x_4897:
[----:B------:R-:W-:-:S07]  /*16590*/  IMAD.MOV.U32 R94, RZ, RZ, R2 ;  /* 0x000000ffff5e7224 */ /* 0x000fce00078e0002 */
.L_x_4898:
[----:B------:R-:W-:Y:S05]  /*165a0*/  BSYNC B1 ;  /* 0x0000000000017941 */ /* 0x000fea0003800000 */
.L_x_4896:
        /* <DEDUP_REMOVED lines=16> */
.L_x_4902:
[----:B------:R-:W-:Y:S05]  /*166b0*/  BSYNC B2 ;  /* 0x0000000000027941 */ /* 0x000fea0003800000 */
.L_x_4901:
        /* <DEDUP_REMOVED lines=44> */
.L_x_4900:
[----:B------:R-:W-:Y:S05]  /*16980*/  BSYNC B1 ;  /* 0x0000000000017941 */ /* 0x000fea0003800000 */
.L_x_4899:
[----:B------:R-:W-:Y:S02]  /*16990*/  I2FP.F32.U32 R93, R94 ;  /* 0x0000005e005d7245 */ /* 0x000fe40000201000 */
[----:B------:R-:W-:-:S03]  /*169a0*/  PRMT R94, R90, 0x7632, R94 ;  /* 0x000076325a5e7816 */ /* 0x000fc6000000005e */
[----:B------:R-:W-:Y:S01]  /*169b0*/  FFMA.FTZ R93, R93, R110, 1.1641532182693481445e-10 ;  /* 0x2f0000005d5d7423 */ /* 0x000fe2000001006e */
[----:B------:R-:W-:Y:S02]  /*169c0*/  SHF.L.U32 R161, R94, 0x10, RZ ;  /* 0x000000105ea17819 */ /* 0x000fe400000006ff */
        /* <DEDUP_REMOVED lines=8> */
.L_x_4895:
        /* <DEDUP_REMOVED lines=12> */
.L_x_4904:
[----:B------:R-:W-:-:S07]  /*16b10*/  MOV R94, R2 ;  /* 0x00000002005e7202 */ /* 0x000fce0000000f00 */
.L_x_4905:
[----:B------:R-:W-:Y:S05]  /*16b20*/  BSYNC B1 ;  /* 0x0000000000017941 */ /* 0x000fea0003800000 */
.L_x_4903:
        /* <DEDUP_REMOVED lines=16> */
.L_x_4909:
[----:B------:R-:W-:Y:S05]  /*16c30*/  BSYNC B2 ;  /* 0x0000000000027941 */ /* 0x000fea0003800000 */
.L_x_4908:
        /* <DEDUP_REMOVED lines=44> */
.L_x_4907:
[----:B------:R-:W-:Y:S05]  /*16f00*/  BSYNC B1 ;  /* 0x0000000000017941 */ /* 0x000fea0003800000 */
.L_x_4906:
        /* <DEDUP_REMOVED lines=14> */
.L_x_4910:
        /* <DEDUP_REMOVED lines=12> */
.L_x_4913:
[----:B------:R-:W-:-:S07]  /*170b0*/  IMAD.MOV.U32 R162, RZ, RZ, R2 ;  /* 0x000000ffffa27224 */ /* 0x000fce00078e0002 */
.L_x_4914:
[----:B------:R-:W-:Y:S05]  /*170c0*/  BSYNC B1 ;  /* 0x0000000000017941 */ /* 0x000fea0003800000 */
.L_x_4912:
        /* <DEDUP_REMOVED lines=16> */
.L_x_4918:
[----:B------:R-:W-:Y:S05]  /*171d0*/  BSYNC B2 ;  /* 0x0000000000027941 */ /* 0x000fea0003800000 */
.L_x_4917:
        /* <DEDUP_REMOVED lines=44> */
.L_x_4916:
[----:B------:R-:W-:Y:S05]  /*174a0*/  BSYNC B1 ;  /* 0x0000000000017941 */ /* 0x000fea0003800000 */
.L_x_4915:
        /* <DEDUP_REMOVED lines=10> */
.L_x_4911:
        /* <DEDUP_REMOVED lines=12> */
.L_x_4920:
[----:B------:R-:W-:-:S07]  /*17610*/  MOV R196, R2 ;  /* 0x0000000200c47202 */ /* 0x000fce0000000f00 */
.L_x_4921:
[----:B------:R-:W-:Y:S05]  /*17620*/  BSYNC B1 ;  /* 0x0000000000017941 */ /* 0x000fea0003800000 */
.L_x_4919:
        /* <DEDUP_REMOVED lines=16> */
.L_x_4925:
[----:B------:R-:W-:Y:S05]  /*17730*/  BSYNC B2 ;  /* 0x0000000000027941 */ /* 0x000fea0003800000 */
.L_x_4924:
        /* <DEDUP_REMOVED lines=44> */
.L_x_4923:
[----:B------:R-:W-:Y:S05]  /*17a00*/  BSYNC B1 ;  /* 0x0000000000017941 */ /* 0x000fea0003800000 */
.L_x_4922:
        /* <DEDUP_REMOVED lines=14> */
.L_x_4926:
        /* <DEDUP_REMOVED lines=12> */
.L_x_4929:
[----:B------:R-:W-:-:S07]  /*17bb0*/  IMAD.MOV.U32 R163, RZ, RZ, R2 ;  /* 0x000000ffffa37224 */ /* 0x000fce00078e0002 */
.L_x_4930:
[----:B------:R-:W-:Y:S05]  /*17bc0*/  BSYNC B1 ;  /* 0x0000000000017941 */ /* 0x000fea0003800000 */
.L_x_4928:
        /* <DEDUP_REMOVED lines=18> */
.L_x_4934:
[----:B------:R-:W-:Y:S05]  /*17cf0*/  BSYNC B2 ;  /* 0x0000000000027941 */ /* 0x000fea0003800000 */
.L_x_4933:
        /* <DEDUP_REMOVED lines=44> */
.L_x_4932:
[----:B------:R-:W-:Y:S05]  /*17fc0*/  BSYNC B1 ;  /* 0x0000000000017941 */ /* 0x000fea0003800000 */
.L_x_4931:
        /* <DEDUP_REMOVED lines=12> */
.L_x_4927:
[----:B------:R-:W-:Y:S01]  /*18090*/  SEL R93, RZ, 0x1000000, P5 ;  /* 0x01000000ff5d7807 */ /* 0x000fe20002800000 */
[----:B------:R-:W-:Y:S01]  /*180a0*/  IMAD.WIDE.U32 R210, R169, 0x10, R100 ;  /* 0x00000010a9d27825 */ /* 0x000fe200078e0064 */
[----:B------:R-:W-:Y:S01]  /*180b0*/  ISETP.NE.AND P5, PT, R173, RZ, PT ;  /* 0x000000ffad00720c */ /* 0x000fe20003fa5270 */
[----:B------:R-:W0:Y:S01]  /*180c0*/  @P0 LDC.64 R206, c[0x0][0x228] ;  /* 0x00008a00ffce0b82 */ /* 0x000e220000000a00 */
[----:B------:R-:W-:Y:S02]  /*180d0*/  SEL R173, RZ, 0x100, P3 ;  /* 0x00000100ffad7807 */ /* 0x000fe40001800000 */
[----:B------:R-:W-:Y:S02]  /*180e0*/  SEL R92, RZ, 0x10000, P4 ;  /* 0x00010000ff5c7807 */ /* 0x000fe40002000000 */
[----:B------:R-:W-:Y:S02]  /*180f0*/  ISETP.NE.AND P3, PT, R183, RZ, PT ;  /* 0x000000ffb700720c */ /* 0x000fe40003f65270 */
[----:B------:R-:W-:Y:S01]  /*18100*/  ISETP.NE.AND P4, PT, R180, RZ, PT ;  /* 0x000000ffb400720c */ /* 0x000fe20003f85270 */
[----:B------:R-:W1:Y:S01]  /*18110*/  @P1 LDC.64 R204, c[0x0][0x230] ;  /* 0x00008c00ffcc1b82 */ /* 0x000e620000000a00 */
[----:B------:R-:W-:-:S02]  /*18120*/  SEL R208, RZ, 0x1, P3 ;  /* 0x00000001ffd07807 */ /* 0x000fc40001800000 */
[----:B------:R-:W-:Y:S02]  /*18130*/  P2R R94, PR, RZ, 0x4 ;  /* 0x00000004ff5e7803 */ /* 0x000fe40000000000 */
[----:B------:R-:W-:Y:S01]  /*18140*/  SEL R202, RZ, 0x1, P4 ;  /* 0x00000001ffca7807 */ /* 0x000fe20002000000 */
[----:B------:R-:W-:Y:S01]  /*18150*/  IMAD.WIDE.U32 R208, R208, 0x1000000, RZ ;  /* 0x01000000d0d07825 */ /* 0x000fe200078e00ff */
[----:B------:R-:W-:Y:S02]  /*18160*/  SEL R194, RZ, 0x1, P5 ;  /* 0x00000001ffc27807 */ /* 0x000fe40002800000 */
[----:B------:R-:W-:Y:S01]  /*18170*/  ISETP.NE.AND P2, PT, R185, RZ, PT ;  /* 0x000000ffb900720c */ /* 0x000fe20003f45270 */
[----:B------:R-:W-:Y:S01]  /*18180*/  IMAD.WIDE.U32 R202, R202, 0x10000, RZ ;  /* 0x00010000caca7825 */ /* 0x000fe200078e00ff */
[----:B------:R-:W-:Y:S02]  /*18190*/  LOP3.LUT R173, R173, R93, R92, 0xfe, !PT ;  /* 0x0000005dadad7212 */ /* 0x000fe400078efe5c */
[----:B------:R-:W-:Y:S01]  /*181a0*/  SEL R185, RZ, 0x1, P2 ;  /* 0x00000001ffb97807 */ /* 0x000fe20001000000 */
[----:B------:R-:W-:Y:S01]  /*181b0*/  IMAD.WIDE.U32 R194, R194, 0x100, RZ ;  /* 0x00000100c2c27825 */ /* 0x000fe200078e00ff */
[----:B------:R-:W-:-:S02]  /*181c0*/  LOP3.LUT P6, RZ, R164, 0x20, RZ, 0xc0, !PT ;  /* 0x00000020a4ff7812 */ /* 0x000fc400078cc0ff */
[----:B------:R-:W-:Y:S01]  /*181d0*/  LOP3.LUT R185, R209, R173, R185, 0xfe, !PT ;  /* 0x000000add1b97212 */ /* 0x000fe200078efeb9 */
[----:B------:R-:W-:Y:S01]  /*181e0*/  VIADD R173, R103, 0x80 ;  /* 0x0000008067ad7836 */ /* 0x000fe20000000000 */
[----:B------:R-:W-:Y:S02]  /*181f0*/  LOP3.LUT R208, R194, R208, R202, 0xfe, !PT ;  /* 0x000000d0c2d07212 */ /* 0x000fe400078efeca */
[----:B------:R-:W-:Y:S01]  /*18200*/  SEL R183, RZ, 0x1, P6 ;  /* 0x00000001ffb77807 */ /* 0x000fe20003000000 */
[C---:B0-----:R-:W-:Y:S01]  /*18210*/  @P0 IMAD.WIDE.U32 R206, R173.reuse, 0x10, R206 ;  /* 0x00000010adce0825 */ /* 0x041fe200078e00ce */
[----:B------:R-:W-:Y:S02]  /*18220*/  ISETP.NE.AND P2, PT, R94, RZ, PT ;  /* 0x000000ff5e00720c */ /* 0x000fe40003f45270 */
[----:B------:R-:W-:Y:S01]  /*18230*/  F2FP.BF16.F32.PACK_AB R95, R192, R201 ;  /* 0x000000c9c05f723e */ /* 0x000fe200000010ff */
[----:B-1----:R-:W-:Y:S01]  /*18240*/  @P1 IMAD.WIDE.U32 R204, R173, 0x10, R204 ;  /* 0x00000010adcc1825 */ /* 0x002fe200078e00cc */
[----:B------:R-:W-:-:S02]  /*18250*/  F2FP.BF16.F32.PACK_AB R94, R190, R199 ;  /* 0x000000c7be5e723e */ /* 0x000fc400000010ff */
[----:B------:R-:W-:Y:S02]  /*18260*/  F2FP.BF16.F32.PACK_AB R93, R188, R197 ;  /* 0x000000c5bc5d723e */ /* 0x000fe400000010ff */
[----:B------:R-:W-:Y:S02]  /*18270*/  F2FP.BF16.F32.PACK_AB R92, R186, R193 ;  /* 0x000000c1ba5c723e */ /* 0x000fe400000010ff */
[----:B------:R-:W-:Y:S01]  /*18280*/  LOP3.LUT R195, R195, R185, R203, 0xfe, !PT ;  /* 0x000000b9c3c37212 */ /* 0x000fe200078efecb */
[----:B------:R-:W-:Y:S01]  /*18290*/  IMAD.WIDE.U32 R202, R169, 0x8, R98 ;  /* 0x00000008a9ca7825 */ /* 0x000fe200078e0062 */
[----:B------:R-:W-:Y:S01]  /*182a0*/  LOP3.LUT R194, R208, R183, RZ, 0xfc, !PT ;  /* 0x000000b7d0c27212 */ /* 0x000fe200078efcff */
[----:B------:R0:W-:Y:S02]  /*182b0*/  STG.E.128 desc[UR4][R210.64], R92 ;  /* 0x0000005cd2007986 */ /* 0x0001e4000c101d04 */
[----:B------:R-:W-:Y:S02]  /*182c0*/  IMAD.WIDE.U32 R208, R173, 0x10, R96 ;  /* 0x00000010add07825 */ /* 0x000fe400078e0060 */
[----:B------:R0:W-:Y:S01]  /*182d0*/  STG.E.64 desc[UR4][R202.64], R194 ;  /* 0x000000c2ca007986 */ /* 0x0001e2000c101b04 */
[----:B------:R-:W-:Y:S05]  /*182e0*/  @!P0 BRA `(.L_x_4935) ;  /* 0x0000000000508947 */ /* 0x000fea0003800000 */
[----:B0-----:R-:W-:Y:S01]  /*182f0*/  SHF.L.U32 R95, R162, 0x10, RZ ;  /* 0x00000010a25f7819 */ /* 0x001fe200000006ff */
[----:B------:R-:W0:Y:S01]  /*18300*/  LDC.64 R92, c[0x0][0x248] ;  /* 0x00009200ff5c7b82 */ /* 0x000e220000000a00 */
        /* <DEDUP_REMOVED lines=8> */
[----:B------:R-:W-:-:S03]  /*18390*/  LOP3.LUT R183, R94, 0xff00, R183, 0xf8, !PT ;  /* 0x0000ff005eb77812 */ /* 0x000fc600078ef8b7 */
[----:B------:R-:W-:Y:S01]  /*183a0*/  IMAD.WIDE.U32 R194, R194, 0x10000, RZ ;  /* 0x00010000c2c27825 */ /* 0x000fe200078e00ff */
[----:B------:R-:W-:-:S03]  /*183b0*/  LOP3.LUT R183, R183, 0xff, R160, 0xf8, !PT ;  /* 0x000000ffb7b77812 */ /* 0x000fc600078ef8a0 */
[----:B------:R-:W-:Y:S01]  /*183c0*/  IMAD.WIDE.U32 R94, R95, 0x100, RZ ;  /* 0x000001005f5e7825 */ /* 0x000fe200078e00ff */
[----:B------:R-:W-:-:S03]  /*183d0*/  LOP3.LUT R183, R195, R183, R203, 0xfe, !PT ;  /* 0x000000b7c3b77212 */ /* 0x000fc600078efecb */
[----:B0-----:R-:W-:Y:S01]  /*183e0*/  IMAD.WIDE.U32 R92, R169, 0x8, R92 ;  /* 0x00000008a95c7825 */ /* 0x001fe200078e005c */
[----:B------:R-:W-:Y:S02]  /*183f0*/  LOP3.LUT R185, R94, R202, R194, 0xfe, !PT ;  /* 0x000000ca5eb97212 */ /* 0x000fe400078efec2 */
[----:B------:R-:W-:Y:S02]  /*18400*/  LOP3.LUT R95, R183, R95, RZ, 0xfc, !PT ;  /* 0x0000005fb75f7212 */ /* 0x000fe400078efcff */
[----:B------:R-:W-:-:S05]  /*18410*/  LOP3.LUT R94, R185, 0xff, R0, 0xf8, !PT ;  /* 0x000000ffb95e7812 */ /* 0x000fca00078ef800 */
[----:B------:R1:W-:Y:S02]  /*18420*/  STG.E.64 desc[UR4][R92.64], R94 ;  /* 0x0000005e5c007986 */ /* 0x0003e4000c101b04 */
.L_x_4935:
[----:B------:R2:W5:Y:S04]  /*18430*/  @P0 LDG.E.128 R88, desc[UR4][R206.64] ;  /* 0x00000004ce580981 */ /* 0x000568000c1e1d00 */
[----:B------:R2:W5:Y:S04]  /*18440*/  @P1 LDG.E.128 R84, desc[UR4][R204.64] ;  /* 0x00000004cc541981 */ /* 0x000568000c1e1d00 */
[----:B01----:R2:W5:Y:S01]  /*18450*/  LDG.E.128 R92, desc[UR4][R208.64] ;  /* 0x00000004d05c7981 */ /* 0x003562000c1e1d00 */
[C---:B------:R-:W-:Y:S01]  /*18460*/  ISETP.NE.AND P3, PT, R196.reuse, 0x1, PT ;  /* 0x00000001c400780c */ /* 0x040fe20003f65270 */
[----:B------:R-:W-:Y:S01]  /*18470*/  BSSY B1, `(.L_x_4936) ;  /* 0x000000c000017945 */ /* 0x000fe20003800000 */
[----:B------:R-:W-:-:S11]  /*18480*/  VIADD R183, R196, 0x1 ;  /* 0x00000001c4b77836 */ /* 0x000fd60000000000 */
        /* <DEDUP_REMOVED lines=9> */
.L_x_4937:
[----:B------:R-:W-:-:S07]  /*18520*/  IMAD.MOV.U32 R180, RZ, RZ, R2 ;  /* 0x000000ffffb47224 */ /* 0x000fce00078e0002 */
.L_x_4938:
[----:B------:R-:W-:Y:S05]  /*18530*/  BSYNC B1 ;  /* 0x0000000000017941 */ /* 0x000fea0003800000 */
.L_x_4936:
        /* <DEDUP_REMOVED lines=16> */
.L_x_4942:
[----:B------:R-:W-:Y:S05]  /*18640*/  BSYNC B2 ;  /* 0x0000000000027941 */ /* 0x000fea0003800000 */
.L_x_4941:
        /* <DEDUP_REMOVED lines=9> */
[----:B------:R-:W-:Y:S01]  /*186e0*/  LOP3.LUT R4, R205, R4, R153, 0x96, !PT ;  /* 0x00000004cd047212 */ /* 0x000fe200078e9699 */
[----:B------:R-:W-:-:S03]  /*186f0*/  HFMA2.MMA R183, -RZ, RZ, 0, 0 ;  /* 0x00000000ffb77435 */ /* 0x000fc600000001ff */
        /* <DEDUP_REMOVED lines=33> */
.L_x_4940:
[----:B------:R-:W-:Y:S05]  /*18910*/  BSYNC B1 ;  /* 0x0000000000017941 */ /* 0x000fea0003800000 */
.L_x_4939:
        /* <DEDUP_REMOVED lines=16> */
.L_x_4943:
        /* <DEDUP_REMOVED lines=12> */
.L_x_4946:
[----:B------:R-:W-:-:S07]  /*18ae0*/  MOV R0, R2 ;  /* 0x0000000200007202 */ /* 0x000fce0000000f00 */
.L_x_4947:
[----:B------:R-:W-:Y:S05]  /*18af0*/  BSYNC B1 ;  /* 0x0000000000017941 */ /* 0x000fea0003800000 */
.L_x_4945:
        /* <DEDUP_REMOVED lines=16> */
.L_x_4951:
[----:B------:R-:W-:Y:S05]  /*18c00*/  BSYNC B2 ;  /* 0x0000000000027941 */ /* 0x000fea0003800000 */
.L_x_4950:
        /* <DEDUP_REMOVED lines=44> */
.L_x_4949:
[----:B------:R-:W-:Y:S05]  /*18ed0*/  BSYNC B1 ;  /* 0x0000000000017941 */ /* 0x000fea0003800000 */
.L_x_4948:
        /* <DEDUP_REMOVED lines=10> */
.L_x_4944:
        /* <DEDUP_REMOVED lines=12> */
.L_x_4953:
[----:B------:R-:W-:-:S07]  /*19040*/  IMAD.MOV.U32 R180, RZ, RZ, R2 ;  /* 0x000000ffffb47224 */ /* 0x000fce00078e0002 */
.L_x_4954:
[----:B------:R-:W-:Y:S05]  /*19050*/  BSYNC B1 ;  /* 0x0000000000017941 */ /* 0x000fea0003800000 */
.L_x_4952:
        /* <DEDUP_REMOVED lines=16> */
.L_x_4958:
[----:B------:R-:W-:Y:S05]  /*19160*/  BSYNC B2 ;  /* 0x0000000000027941 */ /* 0x000fea0003800000 */
.L_x_4957:
        /* <DEDUP_REMOVED lines=44> */
.L_x_4956:
[----:B------:R-:W-:Y:S05]  /*19430*/  BSYNC B1 ;  /* 0x0000000000017941 */ /* 0x000fea0003800000 */
.L_x_4955:
        /* <DEDUP_REMOVED lines=16> */
.L_x_4959:
        /* <DEDUP_REMOVED lines=12> */
.L_x_4962:
[----:B------:R-:W-:-:S07]  /*19600*/  MOV R92, R2 ;  /* 0x00000002005c7202 */ /* 0x000fce0000000f00 */
.L_x_4963:
[----:B------:R-:W-:Y:S05]  /*19610*/  BSYNC B1 ;  /* 0x0000000000017941 */ /* 0x000fea0003800000 */
.L_x_4961:
        /* <DEDUP_REMOVED lines=16> */
.L_x_4967:
[----:B------:R-:W-:Y:S05]  /*19720*/  BSYNC B2 ;  /* 0x0000000000027941 */ /* 0x000fea0003800000 */
.L_x_4966:
        /* <DEDUP_REMOVED lines=44> */
.L_x_4965:
[----:B------:R-:W-:Y:S05]  /*199f0*/  BSYNC B1 ;  /* 0x0000000000017941 */ /* 0x000fea0003800000 */
.L_x_4964:
        /* <DEDUP_REMOVED lines=12> */
.L_x_4960:
        /* <DEDUP_REMOVED lines=12> */
.L_x_4969:
[----:B------:R-:W-:-:S07]  /*19b80*/  IMAD.MOV.U32 R92, RZ, RZ, R2 ;  /* 0x000000ffff5c7224 */ /* 0x000fce00078e0002 */
.L_x_4970:
[----:B------:R-:W-:Y:S05]  /*19b90*/  BSYNC B1 ;  /* 0x0000000000017941 */ /* 0x000fea0003800000 */
.L_x_4968:
        /* <DEDUP_REMOVED lines=16> */
.L_x_4974:
[----:B------:R-:W-:Y:S05]  /*19ca0*/  BSYNC B2 ;  /* 0x0000000000027941 */ /* 0x000fea0003800000 */
.L_x_4973:
        /* <DEDUP_REMOVED lines=44> */
.L_x_4972:
[----:B------:R-:W-:Y:S05]  /*19f70*/  BSYNC B1 ;  /* 0x0000000000017941 */ /* 0x000fea0003800000 */
.L_x_4971:
        /* <DEDUP_REMOVED lines=16> */
.L_x_4975:
        /* <DEDUP_REMOVED lines=12> */
.L_x_4978:
[----:B------:R-:W-:-:S07]  /*1a140*/  MOV R156, R2 ;  /* 0x00000002009c7202 */ /* 0x000fce0000000f00 */
.L_x_4979:
[----:B------:R-:W-:Y:S05]  /*1a150*/  BSYNC B1 ;  /* 0x0000000000017941 */ /* 0x000fea0003800000 */
.L_x_4977:
        /* <DEDUP_REMOVED lines=16> */
.L_x_4983:
[----:B------:R-:W-:Y:S05]  /*1a260*/  BSYNC B2 ;  /* 0x0000000000027941 */ /* 0x000fea0003800000 */
.L_x_4982:
        /* <DEDUP_REMOVED lines=44> */
.L_x_4981:
[----:B------:R-:W-:Y:S05]  /*1a530*/  BSYNC B1 ;  /* 0x0000000000017941 */ /* 0x000fea0003800000 */
.L_x_4980:
        /* <DEDUP_REMOVED lines=10> */
.L_x_4976:
        /* <DEDUP_REMOVED lines=12> */
.L_x_4985:
[----:B------:R-:W-:-:S07]  /*1a6a0*/  IMAD.MOV.U32 R183, RZ, RZ, R2 ;  /* 0x000000ffffb77224 */ /* 0x000fce00078e0002 */
.L_x_4986:
[----:B------:R-:W-:Y:S05]  /*1a6b0*/  BSYNC B1 ;  /* 0x0000000000017941 */ /* 0x000fea0003800000 */
.L_x_4984:
        /* <DEDUP_REMOVED lines=16> */
.L_x_4990:
[----:B------:R-:W-:Y:S05]  /*1a7c0*/  BSYNC B2 ;  /* 0x0000000000027941 */ /* 0x000fea0003800000 */
.L_x_4989:
        /* <DEDUP_REMOVED lines=44> */
.L_x_4988:
[----:B------:R-:W-:Y:S05]  /*1aa90*/  BSYNC B1 ;  /* 0x0000000000017941 */ /* 0x000fea0003800000 */
.L_x_4987:
        /* <DEDUP_REMOVED lines=16> */
.L_x_4991:
        /* <DEDUP_REMOVED lines=12> */
.L_x_4994:
[----:B------:R-:W-:-:S07]  /*1ac60*/  MOV R157, R2 ;  /* 0x00000002009d7202 */ /* 0x000fce0000000f00 */
.L_x_4995:
[----:B------:R-:W-:Y:S05]  /*1ac70*/  BSYNC B1 ;  /* 0x0000000000017941 */ /* 0x000fea0003800000 */
.L_x_4993:
        /* <DEDUP_REMOVED lines=16> */
.L_x_4999:
[----:B------:R-:W-:Y:S05]  /*1ad80*/  BSYNC B2 ;  /* 0x0000000000027941 */ /* 0x000fea0003800000 */
.L_x_4998:
        /* <DEDUP_REMOVED lines=44> */
.L_x_4997:
[----:B------:R-:W-:Y:S05]  /*1b050*/  BSYNC B1 ;  /* 0x0000000000017941 */ /* 0x000fea0003800000 */
.L_x_4996:
[----:B------:R-:W-:Y:S02]  /*1b060*/  I2FP.F32.U32 R93, R157 ;  /* 0x0000009d005d7245 */ /* 0x000fe40000201000 */
[----:B------:R-:W-:Y:S02]  /*1b070*/  PRMT R157, R89, 0x7632, R157 ;  /* 0x00007632599d7816 */ /* 0x000fe4000000009d */
[----:B------:R-:W-:Y:S01]  /*1b080*/  @P1 PRMT R180, R85, 0x7632, R180 ;  /* 0x0000763255b41816 */ /* 0x000fe200000000b4 */
[----:B------:R-:W-:Y:S02]  /*1b090*/  FFMA.FTZ R93, R93, R110, 1.1641532182693481445e-10 ;  /* 0x2f0000005d5d7423 */ /* 0x000fe4000001006e */
[----:B------:R-:W-:Y:S01]  /*1b0a0*/  IMAD.U32 R157, R157, 0x10000, RZ ;  /* 0x000100009d9d7824 */ /* 0x000fe200078e00ff */
[----:B------:R-:W-:Y:S02]  /*1b0b0*/  @P1 SHF.L.U32 R183, R180, 0x10, RZ ;  /* 0x00000010b4b71819 */ /* 0x000fe400000006ff */
[----:B------:R-:W-:Y:S01]  /*1b0c0*/  FSETP.GTU.FTZ.AND P3, PT, R93, R166, PT ;  /* 0x000000a65d00720b */ /* 0x000fe20003f7c000 */
[----:B------:R-:W-:-:S05]  /*1b0d0*/  FMUL.FTZ R157, R157, R158 ;  /* 0x0000009e9d9d7220 */ /* 0x000fca0000410000 */
[----:B------:R-:W-:Y:S02]  /*1b0e0*/  FSEL R93, R157, RZ, !P3 ;  /* 0x000000ff9d5d7208 */ /* 0x000fe40005800000 */
[----:B------:R-:W-:-:S03]  /*1b0f0*/  SEL R157, RZ, 0x1, P3 ;  /* 0x00000001ff9d7807 */ /* 0x000fc60001800000 */
[----:B------:R-:W-:-:S04]  /*1b100*/  FADD.FTZ R196, R196, R93 ;  /* 0x0000005dc4c47221 */ /* 0x000fc80000010000 */
[----:B------:R-:W-:-:S07]  /*1b110*/  @P1 FADD.FTZ R196, R196, R183 ;  /* 0x000000b7c4c41221 */ /* 0x000fce0000010000 */
.L_x_4992:
        /* <DEDUP_REMOVED lines=12> */
.L_x_5001:
[----:B------:R-:W-:-:S07]  /*1b1e0*/  IMAD.MOV.U32 R180, RZ, RZ, R2 ;  /* 0x000000ffffb47224 */ /* 0x000fce00078e0002 */
.L_x_5002:
[----:B------:R-:W-:Y:S05]  /*1b1f0*/  BSYNC B1 ;  /* 0x0000000000017941 */ /* 0x000fea0003800000 */
.L_x_5000:
        /* <DEDUP_REMOVED lines=16> */
.L_x_5006:
[----:B------:R-:W-:Y:S05]  /*1b300*/  BSYNC B2 ;  /* 0x0000000000027941 */ /* 0x000fea0003800000 */
.L_x_5005:
        /* <DEDUP_REMOVED lines=44> */
.L_x_5004:
[----:B------:R-:W-:Y:S05]  /*1b5d0*/  BSYNC B1 ;  /* 0x0000000000017941 */ /* 0x000fea0003800000 */
.L_x_5003:
        /* <DEDUP_REMOVED lines=16> */
.L_x_5007:
        /* <DEDUP_REMOVED lines=12> */
.L_x_5010:
[----:B------:R-:W-:-:S07]  /*1b7a0*/  MOV R160, R2 ;  /* 0x0000000200a07202 */ /* 0x000fce0000000f00 */
.L_x_5011:
[----:B------:R-:W-:Y:S05]  /*1b7b0*/  BSYNC B1 ;  /* 0x0000000000017941 */ /* 0x000fea0003800000 */
.L_x_5009:
        /* <DEDUP_REMOVED lines=16> */
.L_x_5015:
[----:B------:R-:W-:Y:S05]  /*1b8c0*/  BSYNC B2 ;  /* 0x0000000000027941 */ /* 0x000fea0003800000 */
.L_x_5014:
        /* <DEDUP_REMOVED lines=44> */
.L_x_5013:
[----:B------:R-:W-:Y:S05]  /*1bb90*/  BSYNC B1 ;  /* 0x0000000000017941 */ /* 0x000fea0003800000 */
.L_x_5012:
        /* <DEDUP_REMOVED lines=10> */
.L_x_5008:
        /* <DEDUP_REMOVED lines=12> */
.L_x_5017:
[----:B------:R-:W-:-:S07]  /*1bd00*/  IMAD.MOV.U32 R180, RZ, RZ, R2 ;  /* 0x000000ffffb47224 */ /* 0x000fce00078e0002 */
.L_x_5018:
[----:B------:R-:W-:Y:S05]  /*1bd10*/  BSYNC B1 ;  /* 0x0000000000017941 */ /* 0x000fea0003800000 */
.L_x_5016:
        /* <DEDUP_REMOVED lines=16> */
.L_x_5022:
[----:B------:R-:W-:Y:S05]  /*1be20*/  BSYNC B2 ;  /* 0x0000000000027941 */ /* 0x000fea0003800000 */
.L_x_5021:
        /* <DEDUP_REMOVED lines=44> */
.L_x_5020:
[----:B------:R-:W-:Y:S05]  /*1c0f0*/  BSYNC B1 ;  /* 0x0000000000017941 */ /* 0x000fea0003800000 */
.L_x_5019:
        /* <DEDUP_REMOVED lines=14> */
.L_x_5023:
        /* <DEDUP_REMOVED lines=12> */
.L_x_5026:
[----:B------:R-:W-:-:S07]  /*1c2a0*/  MOV R94, R2 ;  /* 0x00000002005e7202 */ /* 0x000fce0000000f00 */
.L_x_5027:
[----:B------:R-:W-:Y:S05]  /*1c2b0*/  BSYNC B1 ;  /* 0x0000000000017941 */ /* 0x000fea0003800000 */
.L_x_5025:
        /* <DEDUP_REMOVED lines=16> */
.L_x_5031:
[----:B------:R-:W-:Y:S05]  /*1c3c0*/  BSYNC B2 ;  /* 0x0000000000027941 */ /* 0x000fea0003800000 */
.L_x_5030:
        /* <DEDUP_REMOVED lines=44> */
.L_x_5029:
[----:B------:R-:W-:Y:S05]  /*1c690*/  BSYNC B1 ;  /* 0x0000000000017941 */ /* 0x000fea0003800000 */
.L_x_5028:
[----:B------:R-:W-:Y:S02]  /*1c6a0*/  I2FP.F32.U32 R93, R94 ;  /* 0x0000005e005d7245 */ /* 0x000fe40000201000 */
[----:B------:R-:W-:-:S03]  /*1c6b0*/  PRMT R94, R90, 0x7632, R94 ;  /* 0x000076325a5e7816 */ /* 0x000fc6000000005e */
[----:B------:R-:W-:Y:S02]  /*1c6c0*/  FFMA.FTZ R93, R93, R110, 1.1641532182693481445e-10 ;  /* 0x2f0000005d5d7423 */ /* 0x000fe4000001006e */
[----:B------:R-:W-:Y:S01]  /*1c6d0*/  IMAD.U32 R161, R94, 0x10000, RZ ;  /* 0x000100005ea17824 */ /* 0x000fe200078e00ff */
[----:B------:R-:W-:Y:S02]  /*1c6e0*/  @P1 PRMT R94, R86, 0x7632, R94 ;  /* 0x00007632565e1816 */ /* 0x000fe4000000005e */
[----:B------:R-:W-:Y:S01]  /*1c6f0*/  FSETP.GTU.FTZ.AND P4, PT, R93, R166, PT ;  /* 0x000000a65d00720b */ /* 0x000fe20003f9c000 */
[----:B------:R-:W-:Y:S01]  /*1c700*/  FMUL.FTZ R161, R161, R158 ;  /* 0x0000009ea1a17220 */ /* 0x000fe20000410000 */
[----:B------:R-:W-:-:S04]  /*1c710*/  @P1 SHF.L.U32 R183, R94, 0x10, RZ ;  /* 0x000000105eb71819 */ /* 0x000fc800000006ff */
[----:B------:R-:W-:Y:S02]  /*1c720*/  FSEL R93, R161, RZ, !P4 ;  /* 0x000000ffa15d7208 */ /* 0x000fe40006000000 */
[----:B------:R-:W-:-:S03]  /*1c730*/  SEL R161, RZ, 0x1, P4 ;  /* 0x00000001ffa17807 */ /* 0x000fc60002000000 */
[----:B------:R-:W-:-:S04]  /*1c740*/  FADD.FTZ R198, R198, R93 ;  /* 0x0000005dc6c67221 */ /* 0x000fc80000010000 */
[----:B------:R-:W-:-:S07]  /*1c750*/  @P1 FADD.FTZ R198, R198, R183 ;  /* 0x000000b7c6c61221 */ /* 0x000fce0000010000 */
.L_x_5024:
        /* <DEDUP_REMOVED lines=12> */
.L_x_5033:
[----:B------:R-:W-:-:S07]  /*1c820*/  IMAD.MOV.U32 R94, RZ, RZ, R2 ;  /* 0x000000ffff5e7224 */ /* 0x000fce00078e0002 */
.L_x_5034:
[----:B------:R-:W-:Y:S05]  /*1c830*/  BSYNC B1 ;  /* 0x0000000000017941 */ /* 0x000fea0003800000 */
.L_x_5032:
        /* <DEDUP_REMOVED lines=16> */
.L_x_5038:
[----:B------:R-:W-:Y:S05]  /*1c940*/  BSYNC B2 ;  /* 0x0000000000027941 */ /* 0x000fea0003800000 */
.L_x_5037:
        /* <DEDUP_REMOVED lines=44> */
.L_x_5036:
[----:B------:R-:W-:Y:S05]  /*1cc10*/  BSYNC B1 ;  /* 0x0000000000017941 */ /* 0x000fea0003800000 */
.L_x_5035:
        /* <DEDUP_REMOVED lines=14> */
.L_x_5039:
        /* <DEDUP_REMOVED lines=12> */
.L_x_5042:
[----:B------:R-:W-:-:S07]  /*1cdc0*/  MOV R162, R2 ;  /* 0x0000000200a27202 */ /* 0x000fce0000000f00 */
.L_x_5043:
[----:B------:R-:W-:Y:S05]  /*1cdd0*/  BSYNC B1 ;  /* 0x0000000000017941 */ /* 0x000fea0003800000 */
.L_x_5041:
        /* <DEDUP_REMOVED lines=16> */
.L_x_5047:
[----:B------:R-:W-:Y:S05]  /*1cee0*/  BSYNC B2 ;  /* 0x0000000000027941 */ /* 0x000fea0003800000 */
.L_x_5046:
        /* <DEDUP_REMOVED lines=44> */
.L_x_5045:
[----:B------:R-:W-:Y:S05]  /*1d1b0*/  BSYNC B1 ;  /* 0x0000000000017941 */ /* 0x000fea0003800000 */
.L_x_5044:
        /* <DEDUP_REMOVED lines=10> */
.L_x_5040:
        /* <DEDUP_REMOVED lines=12> */
.L_x_5049:
[----:B------:R-:W-:-:S07]  /*1d320*/  IMAD.MOV.U32 R183, RZ, RZ, R2 ;  /* 0x000000ffffb77224 */ /* 0x000fce00078e0002 */
.L_x_5050:
[----:B------:R-:W-:Y:S05]  /*1d330*/  BSYNC B1 ;  /* 0x0000000000017941 */ /* 0x000fea0003800000 */
.L_x_5048:
        /* <DEDUP_REMOVED lines=16> */
.L_x_5054:
[----:B------:R-:W-:Y:S05]  /*1d440*/  BSYNC B2 ;  /* 0x0000000000027941 */ /* 0x000fea0003800000 */
.L_x_5053:
        /* <DEDUP_REMOVED lines=44> */
.L_x_5052:
[----:B------:R-:W-:Y:S05]  /*1d710*/  BSYNC B1 ;  /* 0x0000000000017941 */ /* 0x000fea0003800000 */
.L_x_5051:
        /* <DEDUP_REMOVED lines=14> */
.L_x_5055:
        /* <DEDUP_REMOVED lines=12> */
.L_x_5058:
[----:B------:R-:W-:-:S07]  /*1d8c0*/  MOV R163, R2 ;  /* 0x0000000200a37202 */ /* 0x000fce0000000f00 */
.L_x_5059:
[----:B------:R-:W-:Y:S05]  /*1d8d0*/  BSYNC B1 ;  /* 0x0000000000017941 */ /* 0x000fea0003800000 */
.L_x_5057:
        /* <DEDUP_REMOVED lines=18> */
.L_x_5063:
[----:B------:R-:W-:Y:S05]  /*1da00*/  BSYNC B2 ;  /* 0x0000000000027941 */ /* 0x000fea0003800000 */
.L_x_5062:
        /* <DEDUP_REMOVED lines=44> */
.L_x_5061:
[----:B------:R-:W-:Y:S05]  /*1dcd0*/  BSYNC B1 ;  /* 0x0000000000017941 */ /* 0x000fea0003800000 */
.L_x_5060:
        /* <DEDUP_REMOVED lines=12> */
.L_x_5056:
[----:B------:R-:W-:Y:S01]  /*1dda0*/  SEL R183, RZ, 0x100, P3 ;  /* 0x00000100ffb77807 */ /* 0x000fe20001800000 */
[----:B------:R-:W-:Y:S01]  /*1ddb0*/  IMAD.WIDE.U32 R220, R173, 0x10, R100 ;  /* 0x00000010addc7825 */ /* 0x000fe200078e0064 */
[----:B------:R-:W-:Y:S01]  /*1ddc0*/  SEL R93, RZ, 0x1000000, P5 ;  /* 0x01000000ff5d7807 */ /* 0x000fe20002800000 */
[----:B------:R-:W0:Y:S01]  /*1ddd0*/  @P0 LDC.64 R216, c[0x0][0x228] ;  /* 0x00008a00ffd80b82 */ /* 0x000e220000000a00 */
[----:B------:R-:W-:Y:S01]  /*1dde0*/  SEL R92, RZ, 0x10000, P4 ;  /* 0x00010000ff5c7807 */ /* 0x000fe20002000000 */
[----:B------:R-:W-:Y:S01]  /*1ddf0*/  VIADD R185, R103, 0xa0 ;  /* 0x000000a067b97836 */ /* 0x000fe20000000000 */
[C---:B------:R-:W-:Y:S02]  /*1de00*/  LOP3.LUT P3, RZ, R164.reuse, 0x4, RZ, 0xc0, !PT ;  /* 0x00000004a4ff7812 */ /* 0x040fe4000786c0ff */
[C---:B------:R-:W-:Y:S02]  /*1de10*/  LOP3.LUT P5, RZ, R164.reuse, 0x10, RZ, 0xc0, !PT ;  /* 0x00000010a4ff7812 */ /* 0x040fe400078ac0ff */
[----:B------:R-:W-:Y:S01]  /*1de20*/  LOP3.LUT P4, RZ, R164, 0x8, RZ, 0xc0, !PT ;  /* 0x00000008a4ff7812 */ /* 0x000fe2000788c0ff */
[----:B------:R-:W1:Y:S01]  /*1de30*/  @P1 LDC.64 R214, c[0x0][0x230] ;  /* 0x00008c00ffd61b82 */ /* 0x000e620000000a00 */
[----:B------:R-:W-:-:S02]  /*1de40*/  SEL R218, RZ, 0x1, P3 ;  /* 0x00000001ffda7807 */ /* 0x000fc40001800000 */
[----:B------:R-:W-:Y:S02]  /*1de50*/  P2R R94, PR, RZ, 0x4 ;  /* 0x00000004ff5e7803 */ /* 0x000fe40000000000 */
[----:B------:R-:W-:Y:S01]  /*1de60*/  SEL R212, RZ, 0x1, P4 ;  /* 0x00000001ffd47807 */ /* 0x000fe20002000000 */
[----:B------:R-:W-:Y:S01]  /*1de70*/  IMAD.WIDE.U32 R218, R218, 0x1000000, RZ ;  /* 0x01000000dada7825 */ /* 0x000fe200078e00ff */
[----:B------:R-:W-:Y:S02]  /*1de80*/  SEL R210, RZ, 0x1, P5 ;  /* 0x00000001ffd27807 */ /* 0x000fe40002800000 */
[----:B------:R-:W-:Y:S01]  /*1de90*/  LOP3.LUT P2, RZ, R164, 0x2, RZ, 0xc0, !PT ;  /* 0x00000002a4ff7812 */ /* 0x000fe2000784c0ff */
[----:B------:R-:W-:Y:S01]  /*1dea0*/  IMAD.WIDE.U32 R212, R212, 0x10000, RZ ;  /* 0x00010000d4d47825 */ /* 0x000fe200078e00ff */
[----:B------:R-:W-:Y:S02]  /*1deb0*/  LOP3.LUT R183, R183, R93, R92, 0xfe, !PT ;  /* 0x0000005db7b77212 */ /* 0x000fe400078efe5c */
[----:B------:R-:W-:Y:S01]  /*1dec0*/  SEL R195, RZ, 0x1, P2 ;  /* 0x00000001ffc37807 */ /* 0x000fe20001000000 */
[----:B------:R-:W-:Y:S01]  /*1ded0*/  IMAD.WIDE.U32 R210, R210, 0x100, RZ ;  /* 0x00000100d2d27825 */ /* 0x000fe200078e00ff */
[----:B------:R-:W-:-:S02]  /*1dee0*/  LOP3.LUT P6, RZ, R164, 0x20, RZ, 0xc0, !PT ;  /* 0x00000020a4ff7812 */ /* 0x000fc400078cc0ff */
[----:B------:R-:W-:Y:S01]  /*1def0*/  LOP3.LUT R195, R219, R183, R195, 0xfe, !PT ;  /* 0x000000b7dbc37212 */ /* 0x000fe200078efec3 */
[C---:B0-----:R-:W-:Y:S01]  /*1df00*/  @P0 IMAD.WIDE.U32 R216, R185.reuse, 0x10, R216 ;  /* 0x00000010b9d80825 */ /* 0x041fe200078e00d8 */
[----:B------:R-:W-:Y:S02]  /*1df10*/  LOP3.LUT R218, R210, R218, R212, 0xfe, !PT ;  /* 0x000000dad2da7212 */ /* 0x000fe400078efed4 */
[----:B------:R-:W-:Y:S02]  /*1df20*/  SEL R183, RZ, 0x1, P6 ;  /* 0x00000001ffb77807 */ /* 0x000fe40003000000 */
[----:B------:R-:W-:Y:S01]  /*1df30*/  ISETP.NE.AND P2, PT, R94, RZ, PT ;  /* 0x000000ff5e00720c */ /* 0x000fe20003f45270 */
[----:B-1----:R-:W-:Y:S01]  /*1df40*/  @P1 IMAD.WIDE.U32 R214, R185, 0x10, R214 ;  /* 0x00000010b9d61825 */ /* 0x002fe200078e00d6 */
[----:B------:R-:W-:Y:S02]  /*1df50*/  F2FP.BF16.F32.PACK_AB R95, R200, R209 ;  /* 0x000000d1c85f723e */ /* 0x000fe400000010ff */
        /* <DEDUP_REMOVED lines=30> */
.L_x_5064:
        /* <DEDUP_REMOVED lines=15> */
.L_x_5066:
[----:B------:R-:W-:-:S07]  /*1e230*/  IMAD.MOV.U32 R183, RZ, RZ, R2 ;  /* 0x000000ffffb77224 */ /* 0x000fce00078e0002 */
.L_x_5067:
[----:B------:R-:W-:Y:S05]  /*1e240*/  BSYNC B1 ;  /* 0x0000000000017941 */ /* 0x000fea0003800000 */
.L_x_5065:
        /* <DEDUP_REMOVED lines=16> */
.L_x_5071:
[----:B------:R-:W-:Y:S05]  /*1e350*/  BSYNC B2 ;  /* 0x0000000000027941 */ /* 0x000fea0003800000 */
.L_x_5070:
        /* <DEDUP_REMOVED lines=44> */
.L_x_5069:
[----:B------:R-:W-:Y:S05]  /*1e620*/  BSYNC B1 ;  /* 0x0000000000017941 */ /* 0x000fea0003800000 */
.L_x_5068:
[----:B------:R-:W-:Y:S02]  /*1e630*/  I2FP.F32.U32 R183, R183 ;  /* 0x000000b700b77245 */ /* 0x000fe40000201000 */
[----:B-----5:R-:W-:Y:S02]  /*1e640*/  SHF.L.U32 R211, R92, 0x10, RZ ;  /* 0x000000105cd37819 */ /* 0x020fe400000006ff */
        /* <DEDUP_REMOVED lines=14> */
.L_x_5072:
        /* <DEDUP_REMOVED lines=12> */
.L_x_5075:
[----:B------:R-:W-:-:S07]  /*1e7f0*/  IMAD.MOV.U32 R0, RZ, RZ, R2 ;  /* 0x000000ffff007224 */ /* 0x000fce00078e0002 */
.L_x_5076:
[----:B------:R-:W-:Y:S05]  /*1e800*/  BSYNC B1 ;  /* 0x0000000000017941 */ /* 0x000fea0003800000 */
.L_x_5074:
        /* <DEDUP_REMOVED lines=16> */
.L_x_5080:
[----:B------:R-:W-:Y:S05]  /*1e910*/  BSYNC B2 ;  /* 0x0000000000027941 */ /* 0x000fea0003800000 */
.L_x_5079:
        /* <DEDUP_REMOVED lines=44> */
.L_x_5078:
[----:B------:R-:W-:Y:S05]  /*1ebe0*/  BSYNC B1 ;  /* 0x0000000000017941 */ /* 0x000fea0003800000 */
.L_x_5077:
        /* <DEDUP_REMOVED lines=10> */
.L_x_5073:
        /* <DEDUP_REMOVED lines=12> */
.L_x_5082:
[----:B------:R-:W-:-:S07]  /*1ed50*/  IMAD.MOV.U32 R180, RZ, RZ, R2 ;  /* 0x000000ffffb47224 */ /* 0x000fce00078e0002 */
.L_x_5083:
[----:B------:R-:W-:Y:S05]  /*1ed60*/  BSYNC B1 ;  /* 0x0000000000017941 */ /* 0x000fea0003800000 */
.L_x_5081:
        /* <DEDUP_REMOVED lines=16> */
.L_x_5087:
[----:B------:R-:W-:Y:S05]  /*1ee70*/  BSYNC B2 ;  /* 0x0000000000027941 */ /* 0x000fea0003800000 */
.L_x_5086:
        /* <DEDUP_REMOVED lines=44> */
.L_x_5085:
[----:B------:R-:W-:Y:S05]  /*1f140*/  BSYNC B1 ;  /* 0x0000000000017941 */ /* 0x000fea0003800000 */
.L_x_5084:
        /* <DEDUP_REMOVED lines=16> */
.L_x_5088:
        /* <DEDUP_REMOVED lines=12> */
.L_x_5091:
[----:B------:R-:W-:-:S07]  /*1f310*/  IMAD.MOV.U32 R92, RZ, RZ, R2 ;  /* 0x000000ffff5c7224 */ /* 0x000fce00078e0002 */
.L_x_5092:
[----:B------:R-:W-:Y:S05]  /*1f320*/  BSYNC B1 ;  /* 0x0000000000017941 */ /* 0x000fea0003800000 */
.L_x_5090:
        /* <DEDUP_REMOVED lines=16> */
.L_x_5096:
[----:B------:R-:W-:Y:S05]  /*1f430*/  BSYNC B2 ;  /* 0x0000000000027941 */ /* 0x000fea0003800000 */
.L_x_5095:
        /* <DEDUP_REMOVED lines=44> */
.L_x_5094:
[----:B------:R-:W-:Y:S05]  /*1f700*/  BSYNC B1 ;  /* 0x0000000000017941 */ /* 0x000fea0003800000 */
.L_x_5093:
        /* <DEDUP_REMOVED lines=12> */
.L_x_5089:
        /* <DEDUP_REMOVED lines=12> */
.L_x_5098:
[----:B------:R-:W-:-:S07]  /*1f890*/  IMAD.MOV.U32 R92, RZ, RZ, R2 ;  /* 0x000000ffff5c7224 */ /* 0x000fce00078e0002 */
.L_x_5099:
[----:B------:R-:W-:Y:S05]  /*1f8a0*/  BSYNC B1 ;  /* 0x0000000000017941 */ /* 0x000fea0003800000 */
.L_x_5097:
        /* <DEDUP_REMOVED lines=16> */
.L_x_5103:
[----:B------:R-:W-:Y:S05]  /*1f9b0*/  BSYNC B2 ;  /* 0x0000000000027941 */ /* 0x000fea0003800000 */
.L_x_5102:
        /* <DEDUP_REMOVED lines=44> */
.L_x_5101:
[----:B------:R-:W-:Y:S05]  /*1fc80*/  BSYNC B1 ;  /* 0x0000000000017941 */ /* 0x000fea0003800000 */
.L_x_5100:
        /* <DEDUP_REMOVED lines=16> */
.L_x_5104:
        /* <DEDUP_REMOVED lines=12> */
.L_x_5107:
[----:B------:R-:W-:-:S07]  /*1fe50*/  IMAD.MOV.U32 R156, RZ, RZ, R2 ;  /* 0x000000ffff9c7224 */ /* 0x000fce00078e0002 */
.L_x_5108:
[----:B------:R-:W-:Y:S05]  /*1fe60*/  BSYNC B1 ;  /* 0x0000000000017941 */ /* 0x000fea0003800000 */
.L_x_5106:
        /* <DEDUP_REMOVED lines=16> */
.L_x_5112:
[----:B------:R-:W-:Y:S05]  /*1ff70*/  BSYNC B2 ;  /* 0x0000000000027941 */ /* 0x000fea0003800000 */
.L_x_5111:
        /* <DEDUP_REMOVED lines=44> */
.L_x_5110:
[----:B------:R-:W-:Y:S05]  /*20240*/  BSYNC B1 ;  /* 0x0000000000017941 */ /* 0x000fea0003800000 */
.L_x_5109:
[----:B------:R-:W-:Y:S01]  /*20250*/  I2FP.F32.U32 R93, R156 ;  /* 0x0000009c005d7245 */ /* 0x000fe20000201000 */
[----:B------:R-:W-:-:S04]  /*20260*/  IMAD.U32 R183, R89, 0x10000, RZ ;  /* 0x0001000059b77824 */ /* 0x000fc800078e00ff */
[----:B------:R-:W-:Y:S01]  /*20270*/  FFMA.FTZ R93, R93, R110, 1.1641532182693481445e-10 ;  /* 0x2f0000005d5d7423 */ /* 0x000fe2000001006e */
[----:B------:R-:W-:-:S04]  /*20280*/  FMUL.FTZ R183, R183, R158 ;  /* 0x0000009eb7b77220 */ /* 0x000fc80000410000 */
[----:B------:R-:W-:-:S04]  /*20290*/  FSETP.GTU.FTZ.AND P3, PT, R93, R166, PT ;  /* 0x000000a65d00720b */ /* 0x000fc80003f7c000 */
[----:B------:R-:W-:Y:S01]  /*202a0*/  FSEL R93, R183, RZ, !P3 ;  /* 0x000000ffb75d7208 */ /* 0x000fe20005800000 */
[----:B------:R-:W-:Y:S01]  /*202b0*/  @P1 IMAD.U32 R183, R85, 0x10000, RZ ;  /* 0x0001000055b71824 */ /* 0x000fe200078e00ff */
[----:B------:R-:W-:-:S03]  /*202c0*/  SEL R156, RZ, 0x1, P3 ;  /* 0x00000001ff9c7807 */ /* 0x000fc60001800000 */
[----:B------:R-:W-:-:S04]  /*202d0*/  FADD.FTZ R204, R204, R93 ;  /* 0x0000005dcccc7221 */ /* 0x000fc80000010000 */
[----:B------:R-:W-:-:S07]  /*202e0*/  @P1 FADD.FTZ R204, R183, R204 ;  /* 0x000000ccb7cc1221 */ /* 0x000fce0000010000 */
.L_x_5105:
        /* <DEDUP_REMOVED lines=12> */
.L_x_5114:
[----:B------:R-:W-:-:S07]  /*203b0*/  IMAD.MOV.U32 R183, RZ, RZ, R2 ;  /* 0x000000ffffb77224 */ /* 0x000fce00078e0002 */
.L_x_5115:
[----:B------:R-:W-:Y:S05]  /*203c0*/  BSYNC B1 ;  /* 0x0000000000017941 */ /* 0x000fea0003800000 */
.L_x_5113:
        /* <DEDUP_REMOVED lines=16> */
.L_x_5119:
[----:B------:R-:W-:Y:S05]  /*204d0*/  BSYNC B2 ;  /* 0x0000000000027941 */ /* 0x000fea0003800000 */
.L_x_5118:
        /* <DEDUP_REMOVED lines=44> */
.L_x_5117:
[----:B------:R-:W-:Y:S05]  /*207a0*/  BSYNC B1 ;  /* 0x0000000000017941 */ /* 0x000fea0003800000 */
.L_x_5116:
        /* <DEDUP_REMOVED lines=16> */
.L_x_5120:
        /* <DEDUP_REMOVED lines=12> */
.L_x_5123:
[----:B------:R-:W-:-:S07]  /*20970*/  IMAD.MOV.U32 R157, RZ, RZ, R2 ;  /* 0x000000ffff9d7224 */ /* 0x000fce00078e0002 */
.L_x_5124:
[----:B------:R-:W-:Y:S05]  /*20980*/  BSYNC B1 ;  /* 0x0000000000017941 */ /* 0x000fea0003800000 */
.L_x_5122:
        /* <DEDUP_REMOVED lines=16> */
.L_x_5128:
[----:B------:R-:W-:Y:S05]  /*20a90*/  BSYNC B2 ;  /* 0x0000000000027941 */ /* 0x000fea0003800000 */
.L_x_5127:
        /* <DEDUP_REMOVED lines=44> */
.L_x_5126:
[----:B------:R-:W-:Y:S05]  /*20d60*/  BSYNC B1 ;  /* 0x0000000000017941 */ /* 0x000fea0003800000 */
.L_x_5125:
        /* <DEDUP_REMOVED lines=12> */
.L_x_5121:
        /* <DEDUP_REMOVED lines=12> */
.L_x_5130:
[----:B------:R-:W-:-:S07]  /*20ef0*/  IMAD.MOV.U32 R180, RZ, RZ, R2 ;  /* 0x000000ffffb47224 */ /* 0x000fce00078e0002 */
.L_x_5131:
[----:B------:R-:W-:Y:S05]  /*20f00*/  BSYNC B1 ;  /* 0x0000000000017941 */ /* 0x000fea0003800000 */
.L_x_5129:
        /* <DEDUP_REMOVED lines=16> */
.L_x_5135:
[----:B------:R-:W-:Y:S05]  /*21010*/  BSYNC B2 ;  /* 0x0000000000027941 */ /* 0x000fea0003800000 */
.L_x_5134:
        /* <DEDUP_REMOVED lines=44> */
.L_x_5133:
[----:B------:R-:W-:Y:S05]  /*212e0*/  BSYNC B1 ;  /* 0x0000000000017941 */ /* 0x000fea0003800000 */
.L_x_5132:
        /* <DEDUP_REMOVED lines=16> */
.L_x_5136:
        /* <DEDUP_REMOVED lines=12> */
.L_x_5139:
[----:B------:R-:W-:-:S07]  /*214b0*/  IMAD.MOV.U32 R160, RZ, RZ, R2 ;  /* 0x000000ffffa07224 */ /* 0x000fce00078e0002 */
.L_x_5140:
[----:B------:R-:W-:Y:S05]  /*214c0*/  BSYNC B1 ;  /* 0x0000000000017941 */ /* 0x000fea0003800000 */
.L_x_5138:
        /* <DEDUP_REMOVED lines=16> */
.L_x_5144:
[----:B------:R-:W-:Y:S05]  /*215d0*/  BSYNC B2 ;  /* 0x0000000000027941 */ /* 0x000fea0003800000 */
.L_x_5143:
        /* <DEDUP_REMOVED lines=44> */
.L_x_5142:
[----:B------:R-:W-:Y:S05]  /*218a0*/  BSYNC B1 ;  /* 0x0000000000017941 */ /* 0x000fea0003800000 */
.L_x_5141:
        /* <DEDUP_REMOVED lines=10> */
.L_x_5137:
        /* <DEDUP_REMOVED lines=12> */
.L_x_5146:
[----:B------:R-:W-:-:S07]  /*21a10*/  IMAD.MOV.U32 R180, RZ, RZ, R2 ;  /* 0x000000ffffb47224 */ /* 0x000fce00078e0002 */
.L_x_5147:
[----:B------:R-:W-:Y:S05]  /*21a20*/  BSYNC B1 ;  /* 0x0000000000017941 */ /* 0x000fea0003800000 */
.L_x_5145:
        /* <DEDUP_REMOVED lines=16> */
.L_x_5151:
[----:B------:R-:W-:Y:S05]  /*21b30*/  BSYNC B2 ;  /* 0x0000000000027941 */ /* 0x000fea0003800000 */
.L_x_5150:
        /* <DEDUP_REMOVED lines=44> */
.L_x_5149:
[----:B------:R-:W-:Y:S05]  /*21e00*/  BSYNC B1 ;  /* 0x0000000000017941 */ /* 0x000fea0003800000 */
.L_x_5148:
        /* <DEDUP_REMOVED lines=14> */
.L_x_5152:
        /* <DEDUP_REMOVED lines=12> */
.L_x_5155:
[----:B------:R-:W-:-:S07]  /*21fb0*/  IMAD.MOV.U32 R94, RZ, RZ, R2 ;  /* 0x000000ffff5e7224 */ /* 0x000fce00078e0002 */
.L_x_5156:
[----:B------:R-:W-:Y:S05]  /*21fc0*/  BSYNC B1 ;  /* 0x0000000000017941 */ /* 0x000fea0003800000 */
.L_x_5154:
        /* <DEDUP_REMOVED lines=16> */
.L_x_5160:
[----:B------:R-:W-:Y:S05]  /*220d0*/  BSYNC B2 ;  /* 0x0000000000027941 */ /* 0x000fea0003800000 */
.L_x_5159:
        /* <DEDUP_REMOVED lines=44> */
.L_x_5158:
[----:B------:R-:W-:Y:S05]  /*223a0*/  BSYNC B1 ;  /* 0x0000000000017941 */ /* 0x000fea0003800000 */
.L_x_5157:
        /* <DEDUP_REMOVED lines=12> */
.L_x_5153:
        /* <DEDUP_REMOVED lines=12> */
.L_x_5162:
[----:B------:R-:W-:-:S07]  /*22530*/  IMAD.MOV.U32 R94, RZ, RZ, R2 ;  /* 0x000000ffff5e7224 */ /* 0x000fce00078e0002 */
.L_x_5163:
[----:B------:R-:W-:Y:S05]  /*22540*/  BSYNC B1 ;  /* 0x0000000000017941 */ /* 0x000fea0003800000 */
.L_x_5161:
        /* <DEDUP_REMOVED lines=16> */
.L_x_5167:
[----:B------:R-:W-:Y:S05]  /*22650*/  BSYNC B2 ;  /* 0x0000000000027941 */ /* 0x000fea0003800000 */
.L_x_5166:
        /* <DEDUP_REMOVED lines=44> */
.L_x_5165:
[----:B------:R-:W-:Y:S05]  /*22920*/  BSYNC B1 ;  /* 0x0000000000017941 */ /* 0x000fea0003800000 */
.L_x_5164:
        /* <DEDUP_REMOVED lines=14> */
.L_x_5168:
        /* <DEDUP_REMOVED lines=12> */
.L_x_5171:
[----:B------:R-:W-:-:S07]  /*22ad0*/  IMAD.MOV.U32 R162, RZ, RZ, R2 ;  /* 0x000000ffffa27224 */ /* 0x000fce00078e0002 */
.L_x_5172:
[----:B------:R-:W-:Y:S05]  /*22ae0*/  BSYNC B1 ;  /* 0x0000000000017941 */ /* 0x000fea0003800000 */
.L_x_5170:
        /* <DEDUP_REMOVED lines=16> */
.L_x_5176:
[----:B------:R-:W-:Y:S05]  /*22bf0*/  BSYNC B2 ;  /* 0x0000000000027941 */ /* 0x000fea0003800000 */
.L_x_5175:
        /* <DEDUP_REMOVED lines=44> */
.L_x_5174:
[----:B------:R-:W-:Y:S05]  /*22ec0*/  BSYNC B1 ;  /* 0x0000000000017941 */ /* 0x000fea0003800000 */
.L_x_5173:
        /* <DEDUP_REMOVED lines=10> */
.L_x_5169:
        /* <DEDUP_REMOVED lines=12> */
.L_x_5178:
[----:B------:R-:W-:-:S07]  /*23030*/  IMAD.MOV.U32 R183, RZ, RZ, R2 ;  /* 0x000000ffffb77224 */ /* 0x000fce00078e0002 */
.L_x_5179:
[----:B------:R-:W-:Y:S05]  /*23040*/  BSYNC B1 ;  /* 0x0000000000017941 */ /* 0x000fea0003800000 */
.L_x_5177:
        /* <DEDUP_REMOVED lines=16> */
.L_x_5183:
[----:B------:R-:W-:Y:S05]  /*23150*/  BSYNC B2 ;  /* 0x0000000000027941 */ /* 0x000fea0003800000 */
.L_x_5182:
        /* <DEDUP_REMOVED lines=44> */
.L_x_5181:
[----:B------:R-:W-:Y:S05]  /*23420*/  BSYNC B1 ;  /* 0x0000000000017941 */ /* 0x000fea0003800000 */
.L_x_5180:
        /* <DEDUP_REMOVED lines=14> */
.L_x_5184:
        /* <DEDUP_REMOVED lines=12> */
.L_x_5187:
[----:B------:R-:W-:-:S07]  /*235d0*/  IMAD.MOV.U32 R163, RZ, RZ, R2 ;  /* 0x000000ffffa37224 */ /* 0x000fce00078e0002 */
.L_x_5188:
[----:B------:R-:W-:Y:S05]  /*235e0*/  BSYNC B1 ;  /* 0x0000000000017941 */ /* 0x000fea0003800000 */
.L_x_5186:
        /* <DEDUP_REMOVED lines=18> */
.L_x_5192:
[----:B------:R-:W-:Y:S05]  /*23710*/  BSYNC B2 ;  /* 0x0000000000027941 */ /* 0x000fea0003800000 */
.L_x_5191:
        /* <DEDUP_REMOVED lines=44> */
.L_x_5190:
[----:B------:R-:W-:Y:S05]  /*239e0*/  BSYNC B1 ;  /* 0x0000000000017941 */ /* 0x000fea0003800000 */
.L_x_5189:
        /* <DEDUP_REMOVED lines=8> */
[----:B------:R-:W-:Y:S01]  /*23a70*/  FSEL R92, R95, RZ, !P6 ;  /* 0x000000ff5f5c7208 */ /* 0x000fe20007000000 */
[----:B------:R-:W-:-:S04]  /*23a80*/  @P1 IMAD.U32 R94, R93, 0x10000, RZ ;  /* 0x000100005d5e1824 */ /* 0x000fc800078e00ff */
[----:B------:R-:W-:-:S04]  /*23a90*/  FADD.FTZ R217, R217, R92 ;  /* 0x0000005cd9d97221 */ /* 0x000fc80000010000 */
[----:B------:R-:W-:-:S07]  /*23aa0*/  @P1 FADD.FTZ R217, R217, R94 ;  /* 0x0000005ed9d91221 */ /* 0x000fce0000010000 */
.L_x_5185:
[----:B------:R-:W-:Y:S01]  /*23ab0*/  SEL R195, RZ, 0x100, P3 ;  /* 0x00000100ffc37807 */ /* 0x000fe20001800000 */
[----:B------:R-:W-:Y:S01]  /*23ac0*/  IMAD.WIDE.U32 R228, R185, 0x10, R100 ;  /* 0x00000010b9e47825 */ /* 0x000fe200078e0064 */
[----:B------:R-:W-:Y:S01]  /*23ad0*/  SEL R93, RZ, 0x1000000, P5 ;  /* 0x01000000ff5d7807 */ /* 0x000fe20002800000 */
[----:B------:R-:W0:Y:S01]  /*23ae0*/  @P0 LDC.64 R224, c[0x0][0x228] ;  /* 0x00008a00ffe00b82 */ /* 0x000e220000000a00 */
[----:B------:R-:W-:Y:S02]  /*23af0*/  SEL R92, RZ, 0x10000, P4 ;  /* 0x00010000ff5c7807 */ /* 0x000fe40002000000 */
        /* <DEDUP_REMOVED lines=15> */
[----:B------:R-:W-:Y:S02]  /*23bf0*/  LOP3.LUT R227, R227, R195, R183, 0xfe, !PT ;  /* 0x000000c3e3e37212 */ /* 0x000fe400078efeb7 */
[----:B------:R-:W-:Y:S02]  /*23c00*/  LOP3.LUT R226, R218, R226, R220, 0xfe, !PT ;  /* 0x000000e2dae27212 */ /* 0x000fe400078efedc */
[----:B------:R-:W-:Y:S02]  /*23c10*/  SEL R183, RZ, 0x1, P6 ;  /* 0x00000001ffb77807 */ /* 0x000fe40003000000 */
[----:B------:R-:W-:Y:S02]  /*23c20*/  ISETP.NE.AND P2, PT, R94, RZ, PT ;  /* 0x000000ff5e00720c */ /* 0x000fe40003f45270 */
[----:B------:R-:W-:Y:S02]  /*23c30*/  F2FP.BF16.F32.PACK_AB R95, R217, R208 ;  /* 0x000000d0d95f723e */ /* 0x000fe400000010ff */
[----:B------:R-:W-:-:S02]  /*23c40*/  F2FP.BF16.F32.PACK_AB R94, R215, R206 ;  /* 0x000000ced75e723e */ /* 0x000fc400000010ff */
        /* <DEDUP_REMOVED lines=32> */
.L_x_5193:
        /* <DEDUP_REMOVED lines=15> */
.L_x_5195:
[----:B------:R-:W-:-:S07]  /*23f40*/  MOV R183, R2 ;  /* 0x0000000200b77202 */ /* 0x000fce0000000f00 */
.L_x_5196:
[----:B------:R-:W-:Y:S05]  /*23f50*/  BSYNC B1 ;  /* 0x0000000000017941 */ /* 0x000fea0003800000 */
.L_x_5194:
        /* <DEDUP_REMOVED lines=16> */
.L_x_5200:
[----:B------:R-:W-:Y:S05]  /*24060*/  BSYNC B2 ;  /* 0x0000000000027941 */ /* 0x000fea0003800000 */
.L_x_5199:
        /* <DEDUP_REMOVED lines=44> */
.L_x_5198:
[----:B------:R-:W-:Y:S05]  /*24330*/  BSYNC B1 ;  /* 0x0000000000017941 */ /* 0x000fea0003800000 */
.L_x_5197:
        /* <DEDUP_REMOVED lines=16> */
.L_x_5201:
        /* <DEDUP_REMOVED lines=12> */
.L_x_5204:
[----:B------:R-:W-:-:S07]  /*24500*/  IMAD.MOV.U32 R0, RZ, RZ, R2 ;  /* 0x000000ffff007224 */ /* 0x000fce00078e0002 */
.L_x_5205:
[----:B------:R-:W-:Y:S05]  /*24510*/  BSYNC B1 ;  /* 0x0000000000017941 */ /* 0x000fea0003800000 */
.L_x_5203:
        /* <DEDUP_REMOVED lines=16> */
.L_x_5209:
[----:B------:R-:W-:Y:S05]  /*24620*/  BSYNC B2 ;  /* 0x0000000000027941 */ /* 0x000fea0003800000 */
.L_x_5208:
        /* <DEDUP_REMOVED lines=44> */
.L_x_5207:
[----:B------:R-:W-:Y:S05]  /*248f0*/  BSYNC B1 ;  /* 0x0000000000017941 */ /* 0x000fea0003800000 */
.L_x_5206:
        /* <DEDUP_REMOVED lines=10> */
.L_x_5202:
        /* <DEDUP_REMOVED lines=12> */
.L_x_5211:
[----:B------:R-:W-:-:S07]  /*24a60*/  MOV R180, R2 ;  /* 0x0000000200b47202 */ /* 0x000fce0000000f00 */
.L_x_5212:
[----:B------:R-:W-:Y:S05]  /*24a70*/  BSYNC B1 ;  /* 0x0000000000017941 */ /* 0x000fea0003800000 */
.L_x_5210:
        /* <DEDUP_REMOVED lines=16> */
.L_x_5216:
[----:B------:R-:W-:Y:S05]  /*24b80*/  BSYNC B2 ;  /* 0x0000000000027941 */ /* 0x000fea0003800000 */
.L_x_5215:
        /* <DEDUP_REMOVED lines=44> */
.L_x_5214:
[----:B------:R-:W-:Y:S05]  /*24e50*/  BSYNC B1 ;  /* 0x0000000000017941 */ /* 0x000fea0003800000 */
.L_x_5213:
        /* <DEDUP_REMOVED lines=16> */
.L_x_5217:
        /* <DEDUP_REMOVED lines=12> */
.L_x_5220:
[----:B------:R-:W-:-:S07]  /*25020*/  IMAD.MOV.U32 R92, RZ, RZ, R2 ;  /* 0x000000ffff5c7224 */ /* 0x000fce00078e0002 */
.L_x_5221:
[----:B------:R-:W-:Y:S05]  /*25030*/  BSYNC B1 ;  /* 0x0000000000017941 */ /* 0x000fea0003800000 */
.L_x_5219:
        /* <DEDUP_REMOVED lines=16> */
.L_x_5225:
[----:B------:R-:W-:Y:S05]  /*25140*/  BSYNC B2 ;  /* 0x0000000000027941 */ /* 0x000fea0003800000 */
.L_x_5224:
        /* <DEDUP_REMOVED lines=44> */
.L_x_5223:
[----:B------:R-:W-:Y:S05]  /*25410*/  BSYNC B1 ;  /* 0x0000000000017941 */ /* 0x000fea0003800000 */
.L_x_5222:
        /* <DEDUP_REMOVED lines=12> */
.L_x_5218:
        /* <DEDUP_REMOVED lines=12> */
.L_x_5227:
[----:B------:R-:W-:-:S07]  /*255a0*/  MOV R92, R2 ;  /* 0x00000002005c7202 */ /* 0x000fce0000000f00 */
.L_x_5228:
[----:B------:R-:W-:Y:S05]  /*255b0*/  BSYNC B1 ;  /* 0x0000000000017941 */ /* 0x000fea0003800000 */
.L_x_5226:
        /* <DEDUP_REMOVED lines=16> */
.L_x_5232:
[----:B------:R-:W-:Y:S05]  /*256c0*/  BSYNC B2 ;  /* 0x0000000000027941 */ /* 0x000fea0003800000 */
.L_x_5231:
        /* <DEDUP_REMOVED lines=44> */
.L_x_5230:
[----:B------:R-:W-:Y:S05]  /*25990*/  BSYNC B1 ;  /* 0x0000000000017941 */ /* 0x000fea0003800000 */
.L_x_5229:
        /* <DEDUP_REMOVED lines=16> */
.L_x_5233:
        /* <DEDUP_REMOVED lines=12> */
.L_x_5236:
[----:B------:R-:W-:-:S07]  /*25b60*/  IMAD.MOV.U32 R156, RZ, RZ, R2 ;  /* 0x000000ffff9c7224 */ /* 0x000fce00078e0002 */
.L_x_5237:
[----:B------:R-:W-:Y:S05]  /*25b70*/  BSYNC B1 ;  /* 0x0000000000017941 */ /* 0x000fea0003800000 */
.L_x_5235:
        /* <DEDUP_REMOVED lines=16> */
.L_x_5241:
[----:B------:R-:W-:Y:S05]  /*25c80*/  BSYNC B2 ;  /* 0x0000000000027941 */ /* 0x000fea0003800000 */
.L_x_5240:
        /* <DEDUP_REMOVED lines=44> */
.L_x_5239:
[----:B------:R-:W-:Y:S05]  /*25f50*/  BSYNC B1 ;  /* 0x0000000000017941 */ /* 0x000fea0003800000 */
.L_x_5238:
        /* <DEDUP_REMOVED lines=10> */
.L_x_5234:
        /* <DEDUP_REMOVED lines=12> */
.L_x_5243:
[----:B------:R-:W-:-:S07]  /*260c0*/  MOV R183, R2 ;  /* 0x0000000200b77202 */ /* 0x000fce0000000f00 */
.L_x_5244:
[----:B------:R-:W-:Y:S05]  /*260d0*/  BSYNC B1 ;  /* 0x0000000000017941 */ /* 0x000fea0003800000 */
.L_x_5242:
        /* <DEDUP_REMOVED lines=14> */
[----:B------:R-:W-:-:S04]  /*261c0*/  @P4 IADD3 R2, R36, RZ, RZ ;  /* 0x000000ff24024210 */ /* 0x000fc80007ffe0ff */
[----:B------:R-:W-:-:S07]  /*261d0*/  @!P3 MOV R36, R2 ;  /* 0x000000020024b202 */ /* 0x000fce0000000f00 */
.L_x_5248:
[----:B------:R-:W-:Y:S05]  /*261e0*/  BSYNC B2 ;  /* 0x0000000000027941 */ /* 0x000fea0003800000 */
.L_x_5247:
        /* <DEDUP_REMOVED lines=44> */
.L_x_5246:
[----:B------:R-:W-:Y:S05]  /*264b0*/  BSYNC B1 ;  /* 0x0000000000017941 */ /* 0x000fea0003800000 */
.L_x_5245:
        /* <DEDUP_REMOVED lines=16> */
.L_x_5249:
        /* <DEDUP_REMOVED lines=12> */
.L_x_5252:
[----:B------:R-:W-:-:S07]  /*26680*/  MOV R157, R2 ;  /* 0x00000002009d7202 */ /* 0x000fce0000000f00 */
.L_x_5253:
[----:B------:R-:W-:Y:S05]  /*26690*/  BSYNC B1 ;  /* 0x0000000000017941 */ /* 0x000fea0003800000 */
.L_x_5251:
        /* <DEDUP_REMOVED lines=11> */
[----:B------:R-:W-:Y:S02]  /*26750*/  @!P3 IADD3 R2, R36, 0x1, RZ ;  /* 0x000000012402b810 */ /* 0x000fe40007ffe0ff */
[----:B------:R-:W-:Y:S02]  /*26760*/  @!P3 MOV R37, RZ ;  /* 0x000000ff0025b202 */ /* 0x000fe40000000f00 */
[----:B------:R-:W-:-:S13]  /*26770*/  ISETP.NE.AND P4, PT, R39, RZ, !P3 ;  /* 0x000000ff2700720c */ /* 0x000fda0005f85270 */
[----:B------:R-:W-:-:S04]  /*26780*/  @P4 IMAD.MOV R2, RZ, RZ, R36 ;  /* 0x000000ffff024224 */ /* 0x000fc800078e0224 */
[----:B------:R-:W-:-:S07]  /*26790*/  @!P3 IMAD.MOV.U32 R36, RZ, RZ, R2 ;  /* 0x000000ffff24b224 */ /* 0x000fce00078e0002 */
.L_x_5257:
[----:B------:R-:W-:Y:S05]  /*267a0*/  BSYNC B2 ;  /* 0x0000000000027941 */ /* 0x000fea0003800000 */
.L_x_5256:
        /* <DEDUP_REMOVED lines=42> */
[----:B------:R-:W-:Y:S01]  /*26a50*/  HFMA2.MMA R92, -RZ, RZ, 0, 0 ;  /* 0x00000000ff5c7435 */ /* 0x000fe200000001ff */
[----:B------:R-:W-:-:S10]  /*26a60*/  LOP3.LUT R41, R93, R222, R43, 0x96, !PT ;  /* 0x000000de5d297212 */ /* 0x000fd400078e962b */
.L_x_5255:
[----:B------:R-:W-:Y:S05]  /*26a70*/  BSYNC B1 ;  /* 0x0000000000017941 */ /* 0x000fea0003800000 */
.L_x_5254:
        /* <DEDUP_REMOVED lines=12> */
.L_x_5250:
        /* <DEDUP_REMOVED lines=12> */
.L_x_5259:
[----:B------:R-:W-:-:S07]  /*26c00*/  IMAD.MOV.U32 R180, RZ, RZ, R2 ;  /* 0x000000ffffb47224 */ /* 0x000fce00078e0002 */
.L_x_5260:
[----:B------:R-:W-:Y:S05]  /*26c10*/  BSYNC B1 ;  /* 0x0000000000017941 */ /* 0x000fea0003800000 */
.L_x_5258:
        /* <DEDUP_REMOVED lines=16> */
.L_x_5264:
[----:B------:R-:W-:Y:S05]  /*26d20*/  BSYNC B2 ;  /* 0x0000000000027941 */ /* 0x000fea0003800000 */
.L_x_5263:
        /* <DEDUP_REMOVED lines=44> */
.L_x_5262:
[----:B------:R-:W-:Y:S05]  /*26ff0*/  BSYNC B1 ;  /* 0x0000000000017941 */ /* 0x000fea0003800000 */
.L_x_5261:
        /* <DEDUP_REMOVED lines=16> */
.L_x_5265:
        /* <DEDUP_REMOVED lines=12> */
.L_x_5268:
[----:B------:R-:W-:-:S07]  /*271c0*/  MOV R160, R2 ;  /* 0x0000000200a07202 */ /* 0x000fce0000000f00 */
.L_x_5269:
[----:B------:R-:W-:Y:S05]  /*271d0*/  BSYNC B1 ;  /* 0x0000000000017941 */ /* 0x000fea0003800000 */
.L_x_5267:
        /* <DEDUP_REMOVED lines=16> */
.L_x_5273:
[----:B------:R-:W-:Y:S05]  /*272e0*/  BSYNC B2 ;  /* 0x0000000000027941 */ /* 0x000fea0003800000 */
.L_x_5272:
        /* <DEDUP_REMOVED lines=44> */
.L_x_5271:
[----:B------:R-:W-:Y:S05]  /*275b0*/  BSYNC B1 ;  /* 0x0000000000017941 */ /* 0x000fea0003800000 */
.L_x_5270:
[----:B------:R-:W-:Y:S01]  /*275c0*/  I2FP.F32.U32 R93, R160 ;  /* 0x000000a0005d7245 */ /* 0x000fe20000201000 */
[----:B------:R-:W-:-:S04]  /*275d0*/  IMAD.U32 R183, R90, 0x10000, RZ ;  /* 0x000100005ab77824 */ /* 0x000fc800078e00ff */
[----:B------:R-:W-:Y:S01]  /*275e0*/  FFMA.FTZ R93, R93, R110, 1.1641532182693481445e-10 ;  /* 0x2f0000005d5d7423 */ /* 0x000fe2000001006e */
[----:B------:R-:W-:-:S04]  /*275f0*/  FMUL.FTZ R183, R183, R158 ;  /* 0x0000009eb7b77220 */ /* 0x000fc80000410000 */
[----:B------:R-:W-:-:S04]  /*27600*/  FSETP.GTU.FTZ.AND P3, PT, R93, R166, PT ;  /* 0x000000a65d00720b */ /* 0x000fc80003f7c000 */
[----:B------:R-:W-:Y:S02]  /*27610*/  FSEL R93, R183, RZ, !P3 ;  /* 0x000000ffb75d7208 */ /* 0x000fe40005800000 */
[----:B------:R-:W-:Y:S02]  /*27620*/  @P1 SHF.L.U32 R183, R86, 0x10, RZ ;  /* 0x0000001056b71819 */ /* 0x000fe400000006ff */
[----:B------:R-:W-:Y:S01]  /*27630*/  SEL R160, RZ, 0x1, P3 ;  /* 0x00000001ffa07807 */ /* 0x000fe20001800000 */
[----:B------:R-:W-:-:S04]  /*27640*/  FADD.FTZ R214, R214, R93 ;  /* 0x0000005dd6d67221 */ /* 0x000fc80000010000 */
[----:B------:R-:W-:-:S07]  /*27650*/  @P1 FADD.FTZ R214, R183, R214 ;  /* 0x000000d6b7d61221 */ /* 0x000fce0000010000 */
.L_x_5266:
        /* <DEDUP_REMOVED lines=12> */
.L_x_5275:
[----:B------:R-:W-:-:S07]  /*27720*/  IMAD.MOV.U32 R180, RZ, RZ, R2 ;  /* 0x000000ffffb47224 */ /* 0x000fce00078e0002 */
.L_x_5276:
[----:B------:R-:W-:Y:S05]  /*27730*/  BSYNC B1 ;  /* 0x0000000000017941 */ /* 0x000fea0003800000 */
.L_x_5274:
        /* <DEDUP_REMOVED lines=16> */
.L_x_5280:
[----:B------:R-:W-:Y:S05]  /*27840*/  BSYNC B2 ;  /* 0x0000000000027941 */ /* 0x000fea0003800000 */
.L_x_5279:
        /* <DEDUP_REMOVED lines=44> */
.L_x_5278:
[----:B------:R-:W-:Y:S05]  /*27b10*/  BSYNC B1 ;  /* 0x0000000000017941 */ /* 0x000fea0003800000 */
.L_x_5277:
        /* <DEDUP_REMOVED lines=14> */
.L_x_5281:
        /* <DEDUP_REMOVED lines=12> */
.L_x_5284:
[----:B------:R-:W-:-:S07]  /*27cc0*/  MOV R94, R2 ;  /* 0x00000002005e7202 */ /* 0x000fce0000000f00 */
.L_x_5285:
[----:B------:R-:W-:Y:S05]  /*27cd0*/  BSYNC B1 ;  /* 0x0000000000017941 */ /* 0x000fea0003800000 */
.L_x_5283:
        /* <DEDUP_REMOVED lines=16> */
.L_x_5289:
[----:B------:R-:W-:Y:S05]  /*27de0*/  BSYNC B2 ;  /* 0x0000000000027941 */ /* 0x000fea0003800000 */
.L_x_5288:
        /* <DEDUP_REMOVED lines=44> */
.L_x_5287:
[----:B------:R-:W-:Y:S05]  /*280b0*/  BSYNC B1 ;  /* 0x0000000000017941 */ /* 0x000fea0003800000 */
.L_x_5286:
[----:B------:R-:W-:Y:S02]  /*280c0*/  I2FP.F32.U32 R93, R94 ;  /* 0x0000005e005d7245 */ /* 0x000fe40000201000 */
[----:B------:R-:W-:-:S03]  /*280d0*/  PRMT R94, R90, 0x7632, R94 ;  /* 0x000076325a5e7816 */ /* 0x000fc6000000005e */
[----:B------:R-:W-:Y:S02]  /*280e0*/  FFMA.FTZ R93, R93, R110, 1.1641532182693481445e-10 ;  /* 0x2f0000005d5d7423 */ /* 0x000fe4000001006e */
[----:B------:R-:W-:-:S03]  /*280f0*/  IMAD.U32 R161, R94, 0x10000, RZ ;  /* 0x000100005ea17824 */ /* 0x000fc600078e00ff */
[----:B------:R-:W-:Y:S01]  /*28100*/  FSETP.GTU.FTZ.AND P4, PT, R93, R166, PT ;  /* 0x000000a65d00720b */ /* 0x000fe20003f9c000 */
[----:B------:R-:W-:Y:S01]  /*28110*/  FMUL.FTZ R161, R161, R158 ;  /* 0x0000009ea1a17220 */ /* 0x000fe20000410000 */
[----:B------:R-:W-:-:S04]  /*28120*/  @P1 PRMT R93, R86, 0x7632, R93 ;  /* 0x00007632565d1816 */ /* 0x000fc8000000005d */
[----:B------:R-:W-:Y:S02]  /*28130*/  FSEL R94, R161, RZ, !P4 ;  /* 0x000000ffa15e7208 */ /* 0x000fe40006000000 */
[----:B------:R-:W-:Y:S02]  /*28140*/  @P1 SHF.L.U32 R180, R93, 0x10, RZ ;  /* 0x000000105db41819 */ /* 0x000fe400000006ff */
[----:B------:R-:W-:Y:S01]  /*28150*/  SEL R161, RZ, 0x1, P4 ;  /* 0x00000001ffa17807 */ /* 0x000fe20002000000 */
[----:B------:R-:W-:-:S04]  /*28160*/  FADD.FTZ R223, R223, R94 ;  /* 0x0000005edfdf7221 */ /* 0x000fc80000010000 */
[----:B------:R-:W-:-:S07]  /*28170*/  @P1 FADD.FTZ R223, R223, R180 ;  /* 0x000000b4dfdf1221 */ /* 0x000fce0000010000 */
.L_x_5282:
        /* <DEDUP_REMOVED lines=12> */
.L_x_5291:
[----:B------:R-:W-:-:S07]  /*28240*/  IMAD.MOV.U32 R94, RZ, RZ, R2 ;  /* 0x000000ffff5e7224 */ /* 0x000fce00078e0002 */
.L_x_5292:
[----:B------:R-:W-:Y:S05]  /*28250*/  BSYNC B1 ;  /* 0x0000000000017941 */ /* 0x000fea0003800000 */
.L_x_5290:
        /* <DEDUP_REMOVED lines=16> */
.L_x_5296:
[----:B------:R-:W-:Y:S05]  /*28360*/  BSYNC B2 ;  /* 0x0000000000027941 */ /* 0x000fea0003800000 */
.L_x_5295:
        /* <DEDUP_REMOVED lines=44> */
.L_x_5294:
[----:B------:R-:W-:Y:S05]  /*28630*/  BSYNC B1 ;  /* 0x0000000000017941 */ /* 0x000fea0003800000 */
.L_x_5293:
        /* <DEDUP_REMOVED lines=14> */
.L_x_5297:
        /* <DEDUP_REMOVED lines=12> */
.L_x_5300:
[----:B------:R-:W-:-:S07]  /*287e0*/  MOV R162, R2 ;  /* 0x0000000200a27202 */ /* 0x000fce0000000f00 */
.L_x_5301:
[----:B------:R-:W-:Y:S05]  /*287f0*/  BSYNC B1 ;  /* 0x0000000000017941 */ /* 0x000fea0003800000 */
.L_x_5299:
        /* <DEDUP_REMOVED lines=16> */
.L_x_5305:
[----:B------:R-:W-:Y:S05]  /*28900*/  BSYNC B2 ;  /* 0x0000000000027941 */ /* 0x000fea0003800000 */
.L_x_5304:
        /* <DEDUP_REMOVED lines=44> */
.L_x_5303:
[----:B------:R-:W-:Y:S05]  /*28bd0*/  BSYNC B1 ;  /* 0x0000000000017941 */ /* 0x000fea0003800000 */
.L_x_5302:
        /* <DEDUP_REMOVED lines=10> */
.L_x_5298:
        /* <DEDUP_REMOVED lines=12> */
.L_x_5307:
[----:B------:R-:W-:-:S07]  /*28d40*/  IMAD.MOV.U32 R183, RZ, RZ, R2 ;  /* 0x000000ffffb77224 */ /* 0x000fce00078e0002 */
.L_x_5308:
[----:B------:R-:W-:Y:S05]  /*28d50*/  BSYNC B1 ;  /* 0x0000000000017941 */ /* 0x000fea0003800000 */
.L_x_5306:
        /* <DEDUP_REMOVED lines=16> */
.L_x_5312:
[----:B------:R-:W-:Y:S05]  /*28e60*/  BSYNC B2 ;  /* 0x0000000000027941 */ /* 0x000fea0003800000 */
.L_x_5311:
        /* <DEDUP_REMOVED lines=44> */
.L_x_5310:
[----:B------:R-:W-:Y:S05]  /*29130*/  BSYNC B1 ;  /* 0x0000000000017941 */ /* 0x000fea0003800000 */
.L_x_5309:
        /* <DEDUP_REMOVED lines=14> */
.L_x_5313:
        /* <DEDUP_REMOVED lines=12> */
.L_x_5316:
[----:B------:R-:W-:-:S07]  /*292e0*/  MOV R163, R2 ;  /* 0x0000000200a37202 */ /* 0x000fce0000000f00 */
.L_x_5317:
[----:B------:R-:W-:Y:S05]  /*292f0*/  BSYNC B1 ;  /* 0x0000000000017941 */ /* 0x000fea0003800000 */
.L_x_5315:
        /* <DEDUP_REMOVED lines=11> */
[----:B------:R-:W-:Y:S01]  /*293b0*/  @!P6 VIADD R39, R39, 0x1 ;  /* 0x000000012727e836 */ /* 0x000fe20000000000 */
[----:B------:R-:W-:Y:S02]  /*293c0*/  @!P6 IADD3 R4, R36, 0x1, RZ ;  /* 0x000000012404e810 */ /* 0x000fe40007ffe0ff */
[----:B------:R-:W-:Y:S02]  /*293d0*/  @!P6 MOV R37, RZ ;  /* 0x000000ff0025e202 */ /* 0x000fe40000000f00 */
[----:B------:R-:W-:-:S13]  /*293e0*/  ISETP.NE.AND P0, PT, R39, RZ, !P6 ;  /* 0x000000ff2700720c */ /* 0x000fda0007705270 */
[----:B------:R-:W-:Y:S01]  /*293f0*/  @P0 IMAD.MOV R4, RZ, RZ, R36 ;  /* 0x000000ffff040224 */ /* 0x000fe200078e0224 */
[----:B------:R-:W-:-:S03]  /*29400*/  ISETP.NE.AND P0, PT, R2, RZ, PT ;  /* 0x000000ff0200720c */ /* 0x000fc60003f05270 */
[----:B------:R-:W-:-:S10]  /*29410*/  @!P6 IMAD.MOV.U32 R36, RZ, RZ, R4 ;  /* 0x000000ffff24e224 */ /* 0x000fd400078e0004 */
.L_x_5321:
[----:B------:R-:W-:Y:S05]  /*29420*/  BSYNC B2 ;  /* 0x0000000000027941 */ /* 0x000fea0003800000 */
.L_x_5320:
        /* <DEDUP_REMOVED lines=44> */
.L_x_5319:
[----:B------:R-:W-:Y:S05]  /*296f0*/  BSYNC B1 ;  /* 0x0000000000017941 */ /* 0x000fea0003800000 */
.L_x_5318:
        /* <DEDUP_REMOVED lines=12> */
.L_x_5314:
        /* <DEDUP_REMOVED lines=24> */
[----:B------:R-:W-:Y:S01]  /*29940*/  IMAD.WIDE.U32 R96, R183, 0x10, R96 ;  /* 0x00000010b7607825 */ /* 0x000fe200078e0060 */
[----:B------:R-:W-:Y:S02]  /*29950*/  ISETP.NE.AND P2, PT, R94, RZ, PT ;  /* 0x000000ff5e00720c */ /* 0x000fe40003f45270 */
[----:B------:R-:W-:Y:S01]  /*29960*/  F2FP.BF16.F32.PACK_AB R95, R225, R216 ;  /* 0x000000d8e15f723e */ /* 0x000fe200000010ff */
[----:B0-----:R-:W-:Y:S01]  /*29970*/  @P0 IMAD.WIDE.U32 R228, R183, 0x10, R228 ;  /* 0x00000010b7e40825 */ /* 0x001fe200078e00e4 */
[----:B------:R-:W-:-:S02]  /*29980*/  F2FP.BF16.F32.PACK_AB R94, R223, R214 ;  /* 0x000000d6df5e723e */ /* 0x000fc400000010ff */
[----:B------:R-:W-:Y:S01]  /*29990*/  F2FP.BF16.F32.PACK_AB R93, R212, R221 ;  /* 0x000000ddd45d723e */ /* 0x000fe200000010ff */
[----:B-1----:R-:W-:Y:S01]  /*299a0*/  @P1 IMAD.WIDE.U32 R226, R183, 0x10, R226 ;  /* 0x00000010b7e21825 */ /* 0x002fe200078e00e2 */
[----:B------:R-:W-:Y:S02]  /*299b0*/  F2FP.BF16.F32.PACK_AB R92, R210, R219 ;  /* 0x000000dbd25c723e */ /* 0x000fe400000010ff */
[----:B------:R-:W-:Y:S01]  /*299c0*/  LOP3.LUT R231, R231, R239, R233, 0xfe, !PT ;  /* 0x000000efe7e77212 */ /* 0x000fe200078efee9 */
[----:B------:R-:W-:Y:S01]  /*299d0*/  IMAD.WIDE.U32 R232, R195, 0x8, R98 ;  /* 0x00000008c3e87825 */ /* 0x000fe200078e0062 */
[----:B------:R-:W-:Y:S01]  /*299e0*/  LOP3.LUT R230, R236, R237, RZ, 0xfc, !PT ;  /* 0x000000edece67212 */ /* 0x000fe200078efcff */
[----:B------:R0:W-:Y:S04]  /*299f0*/  STG.E.128 desc[UR4][R234.64], R92 ;  /* 0x0000005cea007986 */ /* 0x0001e8000c101d04 */
        /* <DEDUP_REMOVED lines=22> */
.L_x_5322:
[----:B------:R2:W5:Y:S04]  /*29b60*/  @P0 LDG.E.128 R88, desc[UR4][R228.64] ;  /* 0x00000004e4580981 */ /* 0x000568000c1e1d00 */
[----:B------:R2:W5:Y:S04]  /*29b70*/  @P1 LDG.E.128 R84, desc[UR4][R226.64] ;  /* 0x00000004e2541981 */ /* 0x000568000c1e1d00 */
[----:B01----:R2:W5:Y:S01]  /*29b80*/  LDG.E.128 R92, desc[UR4][R96.64] ;  /* 0x00000004605c7981 */ /* 0x003562000c1e1d00 */
[C---:B------:R-:W-:Y:S01]  /*29b90*/  ISETP.NE.AND P3, PT, R180.reuse, 0x1, PT ;  /* 0x00000001b400780c */ /* 0x040fe20003f65270 */
[----:B------:R-:W-:Y:S01]  /*29ba0*/  BSSY B1, `(.L_x_5323) ;  /* 0x000000c000017945 */ /* 0x000fe20003800000 */
[----:B------:R-:W-:-:S11]  /*29bb0*/  VIADD R220, R180, 0x1 ;  /* 0x00000001b4dc7836 */ /* 0x000fd60000000000 */
[----:B--2---:R-:W-:Y:S05]  /*29bc0*/  @!P3 BRA `(.L_x_5324) ;  /* 0x000000000020b947 */ /* 0x004fea0003800000 */
        /* <DEDUP_REMOVED lines=8> */
.L_x_5324:
[----:B------:R-:W-:-:S07]  /*29c50*/  IMAD.MOV.U32 R218, RZ, RZ, R2 ;  /* 0x000000ffffda7224 */ /* 0x000fce00078e0002 */
.L_x_5325:
[----:B------:R-:W-:Y:S05]  /*29c60*/  BSYNC B1 ;  /* 0x0000000000017941 */ /* 0x000fea0003800000 */
.L_x_5323:
        /* <DEDUP_REMOVED lines=16> */
.L_x_5329:
[----:B------:R-:W-:Y:S05]  /*29d70*/  BSYNC B2 ;  /* 0x0000000000027941 */ /* 0x000fea0003800000 */
.L_x_5328:
        /* <DEDUP_REMOVED lines=44> */
.L_x_5327:
[----:B------:R-:W-:Y:S05]  /*2a040*/  BSYNC B1 ;  /* 0x0000000000017941 */ /* 0x000fea0003800000 */
.L_x_5326:
        /* <DEDUP_REMOVED lines=16> */
.L_x_5330:
        /* <DEDUP_REMOVED lines=12> */
.L_x_5333:
[----:B------:R-:W-:-:S07]  /*2a210*/  MOV R0, R2 ;  /* 0x0000000200007202 */ /* 0x000fce0000000f00 */
.L_x_5334:
[----:B------:R-:W-:Y:S05]  /*2a220*/  BSYNC B1 ;  /* 0x0000000000017941 */ /* 0x000fea0003800000 */
.L_x_5332:
        /* <DEDUP_REMOVED lines=16> */
.L_x_5338:
[----:B------:R-:W-:Y:S05]  /*2a330*/  BSYNC B2 ;  /* 0x0000000000027941 */ /* 0x000fea0003800000 */
.L_x_5337:
        /* <DEDUP_REMOVED lines=44> */
.L_x_5336:
[----:B------:R-:W-:Y:S05]  /*2a600*/  BSYNC B1 ;  /* 0x0000000000017941 */ /* 0x000fea0003800000 */
.L_x_5335:
        /* <DEDUP_REMOVED lines=10> */
.L_x_5331:
        /* <DEDUP_REMOVED lines=12> */
.L_x_5340:
[----:B------:R-:W-:-:S07]  /*2a770*/  IMAD.MOV.U32 R92, RZ, RZ, R2 ;  /* 0x000000ffff5c7224 */ /* 0x000fce00078e0002 */
.L_x_5341:
[----:B------:R-:W-:Y:S05]  /*2a780*/  BSYNC B1 ;  /* 0x0000000000017941 */ /* 0x000fea0003800000 */
.L_x_5339:
        /* <DEDUP_REMOVED lines=16> */
.L_x_5345:
[----:B------:R-:W-:Y:S05]  /*2a890*/  BSYNC B2 ;  /* 0x0000000000027941 */ /* 0x000fea0003800000 */
.L_x_5344:
        /* <DEDUP_REMOVED lines=44> */
.L_x_5343:
[----:B------:R-:W-:Y:S05]  /*2ab60*/  BSYNC B1 ;  /* 0x0000000000017941 */ /* 0x000fea0003800000 */
.L_x_5342:
        /* <DEDUP_REMOVED lines=16> */
.L_x_5346:
        /* <DEDUP_REMOVED lines=12> */
.L_x_5349:
[----:B------:R-:W-:-:S07]  /*2ad30*/  MOV R92, R2 ;  /* 0x00000002005c7202 */ /* 0x000fce0000000f00 */
.L_x_5350:
[----:B------:R-:W-:Y:S05]  /*2ad40*/  BSYNC B1 ;  /* 0x0000000000017941 */ /* 0x000fea0003800000 */
.L_x_5348:
        /* <DEDUP_REMOVED lines=16> */
.L_x_5354:
[----:B------:R-:W-:Y:S05]  /*2ae50*/  BSYNC B2 ;  /* 0x0000000000027941 */ /* 0x000fea0003800000 */
.L_x_5353:
        /* <DEDUP_REMOVED lines=44> */
.L_x_5352:
[----:B------:R-:W-:Y:S05]  /*2b120*/  BSYNC B1 ;  /* 0x0000000000017941 */ /* 0x000fea0003800000 */
.L_x_5351:
        /* <DEDUP_REMOVED lines=12> */
.L_x_5347:
        /* <DEDUP_REMOVED lines=12> */
.L_x_5356:
[----:B------:R-:W-:-:S07]  /*2b2b0*/  IMAD.MOV.U32 R92, RZ, RZ, R2 ;  /* 0x000000ffff5c7224 */ /* 0x000fce00078e0002 */
.L_x_5357:
[----:B------:R-:W-:Y:S05]  /*2b2c0*/  BSYNC B1 ;  /* 0x0000000000017941 */ /* 0x000fea0003800000 */
.L_x_5355:
        /* <DEDUP_REMOVED lines=16> */
.L_x_5361:
[----:B------:R-:W-:Y:S05]  /*2b3d0*/  BSYNC B2 ;  /* 0x0000000000027941 */ /* 0x000fea0003800000 */
.L_x_5360:
        /* <DEDUP_REMOVED lines=44> */
.L_x_5359:
[----:B------:R-:W-:Y:S05]  /*2b6a0*/  BSYNC B1 ;  /* 0x0000000000017941 */ /* 0x000fea0003800000 */
.L_x_5358:
        /* <DEDUP_REMOVED lines=16> */
.L_x_5362:
        /* <DEDUP_REMOVED lines=12> */
.L_x_5365:
[----:B------:R-:W-:-:S07]  /*2b870*/  MOV R156, R2 ;  /* 0x00000002009c7202 */ /* 0x000fce0000000f00 */
.L_x_5366:
[----:B------:R-:W-:Y:S05]  /*2b880*/  BSYNC B1 ;  /* 0x0000000000017941 */ /* 0x000fea0003800000 */
.L_x_5364:
        /* <DEDUP_REMOVED lines=16> */
.L_x_5370:
[----:B------:R-:W-:Y:S05]  /*2b990*/  BSYNC B2 ;  /* 0x0000000000027941 */ /* 0x000fea0003800000 */
.L_x_5369:
        /* <DEDUP_REMOVED lines=44> */
.L_x_5368:
[----:B------:R-:W-:Y:S05]  /*2bc60*/  BSYNC B1 ;  /* 0x0000000000017941 */ /* 0x000fea0003800000 */
.L_x_5367:
        /* <DEDUP_REMOVED lines=10> */
.L_x_5363:
        /* <DEDUP_REMOVED lines=12> */
.L_x_5372:
[----:B------:R-:W-:-:S07]  /*2bdd0*/  IMAD.MOV.U32 R180, RZ, RZ, R2 ;  /* 0x000000ffffb47224 */ /* 0x000fce00078e0002 */
.L_x_5373:
[----:B------:R-:W-:Y:S05]  /*2bde0*/  BSYNC B1 ;  /* 0x0000000000017941 */ /* 0x000fea0003800000 */
.L_x_5371:
        /* <DEDUP_REMOVED lines=16> */
.L_x_5377:
[----:B------:R-:W-:Y:S05]  /*2bef0*/  BSYNC B2 ;  /* 0x0000000000027941 */ /* 0x000fea0003800000 */
.L_x_5376:
        /* <DEDUP_REMOVED lines=44> */
.L_x_5375:
[----:B------:R-:W-:Y:S05]  /*2c1c0*/  BSYNC B1 ;  /* 0x0000000000017941 */ /* 0x000fea0003800000 */
.L_x_5374:
        /* <DEDUP_REMOVED lines=16> */
.L_x_5378:
        /* <DEDUP_REMOVED lines=12> */
.L_x_5381:
[----:B------:R-:W-:-:S07]  /*2c390*/  MOV R157, R2 ;  /* 0x00000002009d7202 */ /* 0x000fce0000000f00 */
.L_x_5382:
[----:B------:R-:W-:Y:S05]  /*2c3a0*/  BSYNC B1 ;  /* 0x0000000000017941 */ /* 0x000fea0003800000 */
.L_x_5380:
        /* <DEDUP_REMOVED lines=16> */
.L_x_5386:
[----:B------:R-:W-:Y:S05]  /*2c4b0*/  BSYNC B2 ;  /* 0x0000000000027941 */ /* 0x000fea0003800000 */
.L_x_5385:
        /* <DEDUP_REMOVED lines=44> */
.L_x_5384:
[----:B------:R-:W-:Y:S05]  /*2c780*/  BSYNC B1 ;  /* 0x0000000000017941 */ /* 0x000fea0003800000 */
.L_x_5383:
        /* <DEDUP_REMOVED lines=12> */
.L_x_5379:
        /* <DEDUP_REMOVED lines=12> */
.L_x_5388:
[----:B------:R-:W-:-:S07]  /*2c910*/  IMAD.MOV.U32 R180, RZ, RZ, R2 ;  /* 0x000000ffffb47224 */ /* 0x000fce00078e0002 */
.L_x_5389:
[----:B------:R-:W-:Y:S05]  /*2c920*/  BSYNC B1 ;  /* 0x0000000000017941 */ /* 0x000fea0003800000 */
.L_x_5387:
        /* <DEDUP_REMOVED lines=16> */
.L_x_5393:
[----:B------:R-:W-:Y:S05]  /*2ca30*/  BSYNC B2 ;  /* 0x0000000000027941 */ /* 0x000fea0003800000 */
.L_x_5392:
        /* <DEDUP_REMOVED lines=44> */
.L_x_5391:
[----:B------:R-:W-:Y:S05]  /*2cd00*/  BSYNC B1 ;  /* 0x0000000000017941 */ /* 0x000fea0003800000 */
.L_x_5390:
        /* <DEDUP_REMOVED lines=16> */
.L_x_5394:
        /* <DEDUP_REMOVED lines=12> */
.L_x_5397:
[----:B------:R-:W-:-:S07]  /*2ced0*/  MOV R94, R2 ;  /* 0x00000002005e7202 */ /* 0x000fce0000000f00 */
.L_x_5398:
[----:B------:R-:W-:Y:S05]  /*2cee0*/  BSYNC B1 ;  /* 0x0000000000017941 */ /* 0x000fea0003800000 */
.L_x_5396:
        /* <DEDUP_REMOVED lines=16> */
.L_x_5402:
[----:B------:R-:W-:Y:S05]  /*2cff0*/  BSYNC B2 ;  /* 0x0000000000027941 */ /* 0x000fea0003800000 */
.L_x_5401:
        /* <DEDUP_REMOVED lines=44> */
.L_x_5400:
[----:B------:R-:W-:Y:S05]  /*2d2c0*/  BSYNC B1 ;  /* 0x0000000000017941 */ /* 0x000fea0003800000 */
.L_x_5399:
        /* <DEDUP_REMOVED lines=10> */
.L_x_5395:
        /* <DEDUP_REMOVED lines=12> */
.L_x_5404:
[----:B------:R-:W-:-:S07]  /*2d430*/  IMAD.MOV.U32 R94, RZ, RZ, R2 ;  /* 0x000000ffff5e7224 */ /* 0x000fce00078e0002 */
.L_x_5405:
[----:B------:R-:W-:Y:S05]  /*2d440*/  BSYNC B1 ;  /* 0x0000000000017941 */ /* 0x000fea0003800000 */
.L_x_5403:
        /* <DEDUP_REMOVED lines=16> */
.L_x_5409:
[----:B------:R-:W-:Y:S05]  /*2d550*/  BSYNC B2 ;  /* 0x0000000000027941 */ /* 0x000fea0003800000 */
.L_x_5408:
        /* <DEDUP_REMOVED lines=44> */
.L_x_5407:
[----:B------:R-:W-:Y:S05]  /*2d820*/  BSYNC B1 ;  /* 0x0000000000017941 */ /* 0x000fea0003800000 */
.L_x_5406:
        /* <DEDUP_REMOVED lines=14> */
.L_x_5410:
        /* <DEDUP_REMOVED lines=12> */
.L_x_5413:
[----:B------:R-:W-:-:S07]  /*2d9d0*/  MOV R94, R2 ;  /* 0x00000002005e7202 */ /* 0x000fce0000000f00 */
.L_x_5414:
[----:B------:R-:W-:Y:S05]  /*2d9e0*/  BSYNC B1 ;  /* 0x0000000000017941 */ /* 0x000fea0003800000 */
.L_x_5412:
        /* <DEDUP_REMOVED lines=16> */
.L_x_5418:
[----:B------:R-:W-:Y:S05]  /*2daf0*/  BSYNC B2 ;  /* 0x0000000000027941 */ /* 0x000fea0003800000 */
.L_x_5417:
        /* <DEDUP_REMOVED lines=44> */
.L_x_5416:
[----:B------:R-:W-:Y:S05]  /*2ddc0*/  BSYNC B1 ;  /* 0x0000000000017941 */ /* 0x000fea0003800000 */
.L_x_5415:
        /* <DEDUP_REMOVED lines=12> */
.L_x_5411:
        /* <DEDUP_REMOVED lines=12> */
.L_x_5420:
[----:B------:R-:W-:-:S07]  /*2df50*/  IMAD.MOV.U32 R94, RZ, RZ, R2 ;  /* 0x000000ffff5e7224 */ /* 0x000fce00078e0002 */
.L_x_5421:
[----:B------:R-:W-:Y:S05]  /*2df60*/  BSYNC B1 ;  /* 0x0000000000017941 */ /* 0x000fea0003800000 */
.L_x_5419:
        /* <DEDUP_REMOVED lines=16> */
.L_x_5425:
[----:B------:R-:W-:Y:S05]  /*2e070*/  BSYNC B2 ;  /* 0x0000000000027941 */ /* 0x000fea0003800000 */
.L_x_5424:
        /* <DEDUP_REMOVED lines=44> */
.L_x_5423:
[----:B------:R-:W-:Y:S05]  /*2e340*/  BSYNC B1 ;  /* 0x0000000000017941 */ /* 0x000fea0003800000 */
.L_x_5422:
        /* <DEDUP_REMOVED lines=14> */
.L_x_5426:
        /* <DEDUP_REMOVED lines=12> */
.L_x_5429:
[----:B------:R-:W-:-:S07]  /*2e4f0*/  MOV R162, R2 ;  /* 0x0000000200a27202 */ /* 0x000fce0000000f00 */
.L_x_5430:
[----:B------:R-:W-:Y:S05]  /*2e500*/  BSYNC B1 ;  /* 0x0000000000017941 */ /* 0x000fea0003800000 */
.L_x_5428:
        /* <DEDUP_REMOVED lines=16> */
.L_x_5434:
[----:B------:R-:W-:Y:S05]  /*2e610*/  BSYNC B2 ;  /* 0x0000000000027941 */ /* 0x000fea0003800000 */
.L_x_5433:
        /* <DEDUP_REMOVED lines=44> */
.L_x_5432:
[----:B------:R-:W-:Y:S05]  /*2e8e0*/  BSYNC B1 ;  /* 0x0000000000017941 */ /* 0x000fea0003800000 */
.L_x_5431:
        /* <DEDUP_REMOVED lines=10> */
.L_x_5427:
        /* <DEDUP_REMOVED lines=12> */
.L_x_5436:
[----:B------:R-:W-:-:S07]  /*2ea50*/  IMAD.MOV.U32 R180, RZ, RZ, R2 ;  /* 0x000000ffffb47224 */ /* 0x000fce00078e0002 */
.L_x_5437:
[----:B------:R-:W-:Y:S05]  /*2ea60*/  BSYNC B1 ;  /* 0x0000000000017941 */ /* 0x000fea0003800000 */
.L_x_5435:
        /* <DEDUP_REMOVED lines=16> */
.L_x_5441:
[----:B------:R-:W-:Y:S05]  /*2eb70*/  BSYNC B2 ;  /* 0x0000000000027941 */ /* 0x000fea0003800000 */
.L_x_5440:
        /* <DEDUP_REMOVED lines=44> */
.L_x_5439:
[----:B------:R-:W-:Y:S05]  /*2ee40*/  BSYNC B1 ;  /* 0x0000000000017941 */ /* 0x000fea0003800000 */
.L_x_5438:
        /* <DEDUP_REMOVED lines=14> */
.L_x_5442:
        /* <DEDUP_REMOVED lines=12> */
.L_x_5445:
[----:B------:R-:W-:-:S07]  /*2eff0*/  MOV R163, R2 ;  /* 0x0000000200a37202 */ /* 0x000fce0000000f00 */
.L_x_5446:
[----:B------:R-:W-:Y:S05]  /*2f000*/  BSYNC B1 ;  /* 0x0000000000017941 */ /* 0x000fea0003800000 */
.L_x_5444:
        /* <DEDUP_REMOVED lines=16> */
.L_x_5450:
[----:B------:R-:W-:Y:S05]  /*2f110*/  BSYNC B2 ;  /* 0x0000000000027941 */ /* 0x000fea0003800000 */
.L_x_5449:
        /* <DEDUP_REMOVED lines=44> */
.L_x_5448:
[----:B------:R-:W-:Y:S05]  /*2f3e0*/  BSYNC B1 ;  /* 0x0000000000017941 */ /* 0x000fea0003800000 */
.L_x_5447:
        /* <DEDUP_REMOVED lines=12> */
.L_x_5443:
[----:B------:R-:W-:Y:S01]  /*2f4b0*/  FADD.FTZ R95, RZ, R105 ;  /* 0x00000069ff5f7221 */ /* 0x000fe20000010000 */
[----:B------:R-:W-:Y:S01]  /*2f4c0*/  SEL R93, RZ, 0x10000, P4 ;  /* 0x00010000ff5d7807 */ /* 0x000fe20002000000 */
[----:B------:R-:W-:Y:S01]  /*2f4d0*/  IMAD.WIDE.U32 R100, R183, 0x10, R100 ;  /* 0x00000010b7647825 */ /* 0x000fe200078e0064 */
[----:B------:R-:W-:-:S03]  /*2f4e0*/  LOP3.LUT P4, RZ, R164, 0x2, RZ, 0xc0, !PT ;  /* 0x00000002a4ff7812 */ /* 0x000fc6000788c0ff */
[----:B------:R-:W-:Y:S01]  /*2f4f0*/  FADD.FTZ R110, R95, R102 ;  /* 0x000000665f6e7221 */ /* 0x000fe20000010000 */
[----:B------:R-:W-:Y:S01]  /*2f500*/  SEL R92, RZ, 0x1000000, P5 ;  /* 0x01000000ff5c7807 */ /* 0x000fe20002800000 */
[----:B------:R-:W-:Y:S01]  /*2f510*/  IMAD.WIDE.U32 R98, R183, 0x8, R98 ;  /* 0x00000008b7627825 */ /* 0x000fe200078e0062 */
[----:B------:R-:W-:-:S03]  /*2f520*/  SEL R94, RZ, 0x100, P3 ;  /* 0x00000100ff5e7807 */ /* 0x000fc60001800000 */
[----:B------:R-:W-:Y:S01]  /*2f530*/  FADD.FTZ R95, R110, R107 ;  /* 0x0000006b6e5f7221 */ /* 0x000fe20000010000 */
[C---:B------:R-:W-:Y:S02]  /*2f540*/  LOP3.LUT P6, RZ, R164.reuse, 0x8, RZ, 0xc0, !PT ;  /* 0x00000008a4ff7812 */ /* 0x040fe400078cc0ff */
[C---:B------:R-:W-:Y:S01]  /*2f550*/  LOP3.LUT P5, RZ, R164.reuse, 0x4, RZ, 0xc0, !PT ;  /* 0x00000004a4ff7812 */ /* 0x040fe200078ac0ff */
[----:B------:R-:W-:Y:S01]  /*2f560*/  FADD.FTZ R110, R95, R104 ;  /* 0x000000685f6e7221 */ /* 0x000fe20000010000 */
[----:B------:R-:W-:Y:S02]  /*2f570*/  LOP3.LUT P2, RZ, R164, 0x1, RZ, 0xc0, !PT ;  /* 0x00000001a4ff7812 */ /* 0x000fe4000784c0ff */
[----:B------:R-:W-:Y:S01]  /*2f580*/  LOP3.LUT R158, R94, R92, R93, 0xfe, !PT ;  /* 0x0000005c5e9e7212 */ /* 0x000fe200078efe5d */
[----:B------:R-:W-:Y:S01]  /*2f590*/  FADD.FTZ R95, R110, R109 ;  /* 0x0000006d6e5f7221 */ /* 0x000fe20000010000 */
[----:B------:R-:W-:Y:S02]  /*2f5a0*/  SEL R92, RZ, 0x1, P5 ;  /* 0x00000001ff5c7807 */ /* 0x000fe40002800000 */
[----:B------:R-:W-:Y:S01]  /*2f5b0*/  SEL R232, RZ, 0x1, P6 ;  /* 0x00000001ffe87807 */ /* 0x000fe20003000000 */
[----:B------:R-:W-:Y:S01]  /*2f5c0*/  FADD.FTZ R110, R95, R106 ;  /* 0x0000006a5f6e7221 */ /* 0x000fe20000010000 */
[----:B------:R-:W-:Y:S01]  /*2f5d0*/  SEL R235, RZ, 0x1, P2 ;  /* 0x00000001ffeb7807 */ /* 0x000fe20001000000 */
[----:B------:R-:W-:Y:S01]  /*2f5e0*/  IMAD.WIDE.U32 R92, R92, 0x10000, RZ ;  /* 0x000100005c5c7825 */ /* 0x000fe200078e00ff */
[----:B------:R-:W-:-:S03]  /*2f5f0*/  LOP3.LUT P1, RZ, R164, 0x10, RZ, 0xc0, !PT ;  /* 0x00000010a4ff7812 */ /* 0x000fc6000782c0ff */
[----:B------:R-:W-:Y:S01]  /*2f600*/  FADD.FTZ R95, R110, R111 ;  /* 0x0000006f6e5f7221 */ /* 0x000fe20000010000 */
[----:B------:R-:W-:-:S03]  /*2f610*/  SEL R237, RZ, 0x1, P1 ;  /* 0x00000001ffed7807 */ /* 0x000fc60000800000 */
        /* <DEDUP_REMOVED lines=46> */
[----:B------:R-:W-:-:S03]  /*2f900*/  SEL R95, RZ, 0x1, P4 ;  /* 0x00000001ff5f7807 */ /* 0x000fc60002000000 */
[----:B------:R-:W-:Y:S02]  /*2f910*/  FADD.FTZ R110, R233, R214 ;  /* 0x000000d6e96e7221 */ /* 0x000fe40000010000 */
[----:B------:R-:W-:-:S04]  /*2f920*/  IMAD.WIDE.U32 R94, R95, 0x1000000, RZ ;  /* 0x010000005f5e7825 */ /* 0x000fc800078e00ff */
[----:B------:R-:W-:Y:S01]  /*2f930*/  FADD.FTZ R233, R110, R223 ;  /* 0x000000df6ee97221 */ /* 0x000fe20000010000 */
[----:B------:R-:W-:-:S03]  /*2f940*/  LOP3.LUT R95, R95, R158, R235, 0xfe, !PT ;  /* 0x0000009e5f5f7212 */ /* 0x000fc600078efeeb */
[----:B------:R-:W-:Y:S01]  /*2f950*/  FADD.FTZ R110, R233, R216 ;  /* 0x000000d8e96e7221 */ /* 0x000fe20000010000 */
[----:B------:R-:W-:-:S04]  /*2f960*/  IMAD.WIDE.U32 R232, R232, 0x100, RZ ;  /* 0x00000100e8e87825 */ /* 0x000fc800078e00ff */
[----:B------:R-:W-:Y:S01]  /*2f970*/  FADD.FTZ R110, R110, R225 ;  /* 0x000000e16e6e7221 */ /* 0x000fe20000010000 */
[----:B------:R-:W-:-:S03]  /*2f980*/  LOP3.LUT R233, R233, R95, R93, 0xfe, !PT ;  /* 0x0000005fe9e97212 */ /* 0x000fc600078efe5d */
[----:B------:R-:W-:Y:S01]  /*2f990*/  FADD.FTZ R93, R110, R97 ;  /* 0x000000616e5d7221 */ /* 0x000fe20000010000 */
[----:B------:R-:W-:Y:S02]  /*2f9a0*/  LOP3.LUT R158, R232, R94, R92, 0xfe, !PT ;  /* 0x0000005ee89e7212 */ /* 0x000fe400078efe5c */
[----:B------:R-:W-:Y:S01]  /*2f9b0*/  F2FP.BF16.F32.PACK_AB R95, R231, R222 ;  /* 0x000000dee75f723e */ /* 0x000fe200000010ff */
[----:B------:R-:W-:Y:S01]  /*2f9c0*/  FADD.FTZ R110, R93, R96 ;  /* 0x000000605d6e7221 */ /* 0x000fe20000010000 */
[----:B------:R-:W-:Y:S02]  /*2f9d0*/  F2FP.BF16.F32.PACK_AB R94, R220, R229 ;  /* 0x000000e5dc5e723e */ /* 0x000fe400000010ff */
[----:B------:R-:W-:Y:S01]  /*2f9e0*/  F2FP.BF16.F32.PACK_AB R93, R218, R227 ;  /* 0x000000e3da5d723e */ /* 0x000fe200000010ff */
[----:B------:R-:W-:Y:S01]  /*2f9f0*/  FADD.FTZ R235, R110, R227 ;  /* 0x000000e36eeb7221 */ /* 0x000fe20000010000 */
[----:B------:R-:W-:Y:S02]  /*2fa00*/  F2FP.BF16.F32.PACK_AB R92, R96, R97 ;  /* 0x00000061605c723e */ /* 0x000fe400000010ff */
[----:B------:R-:W-:Y:S01]  /*2fa10*/  LOP3.LUT R232, R158, R237, RZ, 0xfc, !PT ;  /* 0x000000ed9ee87212 */ /* 0x000fe200078efcff */
[----:B------:R-:W-:-:S02]  /*2fa20*/  FADD.FTZ R110, R235, R218 ;  /* 0x000000daeb6e7221 */ /* 0x000fc40000010000 */
[----:B------:R0:W-:Y:S02]  /*2fa30*/  STG.E.128 desc[UR4][R100.64], R92 ;  /* 0x0000005c64007986 */ /* 0x0001e4000c101d04 */
[----:B------:R-:W-:Y:S02]  /*2fa40*/  FADD.FTZ R235, R110, R229 ;  /* 0x000000e56eeb7221 */ /* 0x000fe40000010000 */
[----:B------:R0:W-:Y:S02]  /*2fa50*/  STG.E.64 desc[UR4][R98.64], R232 ;  /* 0x000000e862007986 */ /* 0x0001e4000c101b04 */
[----:B------:R-:W-:-:S04]  /*2fa60*/  FADD.FTZ R235, R235, R220 ;  /* 0x000000dcebeb7221 */ /* 0x000fc80000010000 */
[----:B------:R-:W-:Y:S01]  /*2fa70*/  FADD.FTZ R110, R235, R222 ;  /* 0x000000deeb6e7221 */ /* 0x000fe20000010000 */
[----:B------:R-:W-:Y:S06]  /*2fa80*/  @!P0 BRA `(.L_x_5451) ;  /* 0x0000000000508947 */ /* 0x000fec0003800000 */
        /* <DEDUP_REMOVED lines=20> */
.L_x_5451:
[----:B------:R-:W-:Y:S01]  /*2fbd0*/  UMOV UR6, 0xffffffff ;  /* 0xffffffff00067882 */ /* 0x000fe20000000000 */
[----:B------:R-:W-:Y:S02]  /*2fbe0*/  FADD.FTZ R110, R110, R231 ;  /* 0x000000e76e6e7221 */ /* 0x000fe40000010000 */
[----:B------:R-:W-:Y:S05]  /*2fbf0*/  BRA.DIV UR6, `(.L_x_5452) ;  /* 0x0000001e06f47947 */ /* 0x000fea000b800000 */
[----:B01----:R-:W0:Y:S02]  /*2fc00*/  SHFL.BFLY PT, R93, R110, 0x1, 0x1f ;  /* 0x0c201f006e5d7f89 */ /* 0x003e2400000e0000 */
[----:B0-----:R-:W-:-:S05]  /*2fc10*/  FADD.FTZ R94, R110, R93 ;  /* 0x0000005d6e5e7221 */ /* 0x001fca0000010000 */
[----:B------:R-:W0:Y:S02]  /*2fc20*/  SHFL.BFLY PT, R93, R94, 0x2, 0x1f ;  /* 0x0c401f005e5d7f89 */ /* 0x000e2400000e0000 */
[----:B0-----:R-:W-:Y:S02]  /*2fc30*/  FADD.FTZ R95, R94, R93 ;  /* 0x0000005d5e5f7221 */ /* 0x001fe40000010000 */
[----:B------:R-:W0:Y:S03]  /*2fc40*/  LDC R93, c[0x0][0x290] ;  /* 0x0000a400ff5d7b82 */ /* 0x000e260000000800 */
[----:B------:R-:W1:Y:S02]  /*2fc50*/  SHFL.BFLY PT, R92, R95, 0x4, 0x1f ;  /* 0x0c801f005f5c7f89 */ /* 0x000e6400000e0000 */
[----:B-1----:R-:W-:-:S05]  /*2fc60*/  FADD.FTZ R99, R95, R92 ;  /* 0x0000005c5f637221 */ /* 0x002fca0000010000 */
[----:B------:R-:W1:Y:S02]  /*2fc70*/  SHFL.BFLY PT, R92, R99, 0x8, 0x1f ;  /* 0x0d001f00635c7f89 */ /* 0x000e6400000e0000 */
[----:B-1----:R-:W-:-:S05]  /*2fc80*/  FADD.FTZ R100, R99, R92 ;  /* 0x0000005c63647221 */ /* 0x002fca0000010000 */
[----:B------:R-:W1:Y:S02]  /*2fc90*/  SHFL.BFLY PT, R101, R100, 0x10, 0x1f ;  /* 0x0e001f0064657f89 */ /* 0x000e6400000e0000 */
[----:B-1----:R-:W-:-:S04]  /*2fca0*/  FADD.FTZ R98, R100, R101 ;  /* 0x0000006564627221 */ /* 0x002fc80000010000 */
[----:B0-----:R-:W-:-:S04]  /*2fcb0*/  FMUL.FTZ R98, R98, R93 ;  /* 0x0000005d62627220 */ /* 0x001fc80000410000 */
[C---:B------:R-:W-:Y:S01]  /*2fcc0*/  FADD.FTZ R92, -R98.reuse, R105 ;  /* 0x00000069625c7221 */ /* 0x040fe20000010100 */
[C---:B------:R-:W-:Y:S01]  /*2fcd0*/  FADD.FTZ R101, -R98.reuse, R102 ;  /* 0x0000006662657221 */ /* 0x040fe20000010100 */
[C---:B------:R-:W-:Y:S01]  /*2fce0*/  FADD.FTZ R95, -R98.reuse, R107 ;  /* 0x0000006b625f7221 */ /* 0x040fe20000010100 */
[----:B------:R-:W-:Y:S01]  /*2fcf0*/  FADD.FTZ R99, -R98, R104 ;  /* 0x0000006862637221 */ /* 0x000fe20000010100 */
[----:B------:R-:W-:-:S04]  /*2fd00*/  FFMA.FTZ R92, R92, R92, RZ ;  /* 0x0000005c5c5c7223 */ /* 0x000fc800000100ff */
[----:B------:R-:W-:-:S04]  /*2fd10*/  FFMA.FTZ R92, R101, R101, R92 ;  /* 0x00000065655c7223 */ /* 0x000fc8000001005c */
        /* <DEDUP_REMOVED lines=131> */
.L_x_5465:
[----:B------:R-:W-:Y:S01]  /*30550*/  FMUL.FTZ R92, R98, R98 ;  /* 0x00000062625c7220 */ /* 0x000fe20000410000 */
[----:B------:R-:W-:Y:S01]  /*30560*/  LOP3.LUT P2, RZ, R164, 0x40, RZ, 0xc0, !PT ;  /* 0x00000040a4ff7812 */ /* 0x000fe2000784c0ff */
[----:B01----:R-:W-:-:S03]  /*30570*/  FADD.FTZ R100, R100, R101 ;  /* 0x0000006564647221 */ /* 0x003fc60000010000 */
[----:B------:R-:W-:Y:S01]  /*30580*/  FSEL R95, R92, RZ, P2 ;  /* 0x000000ff5c5f7208 */ /* 0x000fe20001000000 */
[----:B------:R-:W-:Y:S01]  /*30590*/  FFMA.FTZ R92, R100, R93, UR16 ;  /* 0x00000010645c7e23 */ /* 0x000fe2000801005d */
[----:B------:R-:W-:Y:S02]  /*305a0*/  FSEL R94, R98, RZ, !P2 ;  /* 0x000000ff625e7208 */ /* 0x000fe40005000000 */
[C---:B------:R-:W-:Y:S01]  /*305b0*/  SHF.L.U32 R93, R83.reuse, 0x10, RZ ;  /* 0x00000010535d7819 */ /* 0x040fe200000006ff */
[--C-:B------:R-:W-:Y:S01]  /*305c0*/  FADD.FTZ R92, R92, R95.reuse ;  /* 0x0000005f5c5c7221 */ /* 0x100fe20000010000 */
[----:B------:R-:W-:Y:S01]  /*305d0*/  PRMT R95, R83, 0x7632, R95 ;  /* 0x00007632535f7816 */ /* 0x000fe2000000005f */
[C---:B------:R-:W-:Y:S01]  /*305e0*/  FADD.FTZ R108, -R94.reuse, R108 ;  /* 0x0000006c5e6c7221 */ /* 0x040fe20000010100 */
[C---:B------:R-:W-:Y:S01]  /*305f0*/  FADD.FTZ R111, -R94.reuse, R111 ;  /* 0x0000006f5e6f7221 */ /* 0x040fe20000010100 */
[----:B------:R-:W0:Y:S01]  /*30600*/  MUFU.RSQ R99, R92 ;  /* 0x0000005c00637308 */ /* 0x000e220000001400 */
[----:B------:R-:W-:Y:S01]  /*30610*/  FADD.FTZ R107, -R94, R107 ;  /* 0x0000006b5e6b7221 */ /* 0x000fe20000010100 */
[----:B------:R-:W-:-:S02]  /*30620*/  IMAD.U32 R95, R95, 0x10000, RZ ;  /* 0x000100005f5f7824 */ /* 0x000fc400078e00ff */
[C---:B------:R-:W-:Y:S01]  /*30630*/  FADD.FTZ R109, -R94.reuse, R109 ;  /* 0x0000006d5e6d7221 */ /* 0x040fe20000010100 */
[C---:B------:R-:W-:Y:S01]  /*30640*/  FADD.FTZ R102, -R94.reuse, R102 ;  /* 0x000000665e667221 */ /* 0x040fe20000010100 */
[C---:B------:R-:W-:Y:S01]  /*30650*/  FADD.FTZ R104, -R94.reuse, R104 ;  /* 0x000000685e687221 */ /* 0x040fe20000010100 */
[C---:B------:R-:W-:Y:S01]  /*30660*/  FADD.FTZ R228, -R94.reuse, R216 ;  /* 0x000000d85ee47221 */ /* 0x040fe20000010100 */
[C---:B------:R-:W-:Y:S01]  /*30670*/  FADD.FTZ R216, -R94.reuse, R97 ;  /* 0x000000615ed87221 */ /* 0x040fe20000010100 */
[----:B------:R-:W-:Y:S01]  /*30680*/  FADD.FTZ R105, -R94, R105 ;  /* 0x000000695e697221 */ /* 0x000fe20000010100 */
[----:B------:R-:W-:Y:S01]  /*30690*/  PRMT R97, R82, 0x7632, R97 ;  /* 0x0000763252617816 */ /* 0x000fe20000000061 */
[C---:B------:R-:W-:Y:S01]  /*306a0*/  FADD.FTZ R106, -R94.reuse, R106 ;  /* 0x0000006a5e6a7221 */ /* 0x040fe20000010100 */
[C---:B------:R-:W-:Y:S01]  /*306b0*/  FADD.FTZ R179, -R94.reuse, R179 ;  /* 0x000000b35eb37221 */ /* 0x040fe20000010100 */
[C---:B------:R-:W-:Y:S01]  /*306c0*/  FADD.FTZ R177, -R94.reuse, R177 ;  /* 0x000000b15eb17221 */ /* 0x040fe20000010100 */
[----:B------:R-:W-:Y:S01]  /*306d0*/  FADD.FTZ R174, -R94, R174 ;  /* 0x000000ae5eae7221 */ /* 0x000fe20000010100 */
[----:B------:R-:W-:-:S02]  /*306e0*/  IMAD.U32 R97, R97, 0x10000, RZ ;  /* 0x0001000061617824 */ /* 0x000fc400078e00ff */
[C---:B------:R-:W-:Y:S01]  /*306f0*/  FADD.FTZ R100, -R94.reuse, R213 ;  /* 0x000000d55e647221 */ /* 0x040fe20000010100 */
[----:B------:R-:W-:Y:S01]  /*30700*/  FADD.FTZ R170, -R94, R170 ;  /* 0x000000aa5eaa7221 */ /* 0x000fe20000010100 */
[C---:B0-----:R-:W-:Y:S01]  /*30710*/  FMUL.FTZ R101, R99.reuse, R108 ;  /* 0x0000006c63657220 */ /* 0x041fe20000410000 */
[C---:B------:R-:W-:Y:S01]  /*30720*/  FMUL.FTZ R111, R99.reuse, R111 ;  /* 0x0000006f636f7220 */ /* 0x040fe20000410000 */
[----:B------:R-:W-:Y:S01]  /*30730*/  FMUL.FTZ R234, R99, R109 ;  /* 0x0000006d63ea7220 */ /* 0x000fe20000410000 */
[----:B------:R-:W-:Y:S01]  /*30740*/  PRMT R109, R81, 0x7632, R109 ;  /* 0x00007632516d7816 */ /* 0x000fe2000000006d */
[----:B------:R-:W-:Y:S01]  /*30750*/  FFMA.FTZ R108, R101, R95, R32 ;  /* 0x0000005f656c7223 */ /* 0x000fe20000010020 */
[----:B------:R-:W-:Y:S01]  /*30760*/  SHF.L.U32 R95, R81, 0x10, RZ ;  /* 0x00000010515f7819 */ /* 0x000fe200000006ff */
[----:B------:R-:W-:Y:S01]  /*30770*/  FMUL.FTZ R101, R99, R107 ;  /* 0x0000006b63657220 */ /* 0x000fe20000410000 */
[----:B------:R-:W-:Y:S01]  /*30780*/  FFMA.FTZ R93, R111, R93, R134 ;  /* 0x0000005d6f5d7223 */ /* 0x000fe20000010086 */
[----:B------:R-:W-:Y:S01]  /*30790*/  SHF.L.U32 R111, R82, 0x10, RZ ;  /* 0x00000010526f7819 */ /* 0x000fe200000006ff */
[----:B------:R-:W-:Y:S01]  /*307a0*/  FMUL.FTZ R236, R99, R102 ;  /* 0x0000006663ec7220 */ /* 0x000fe20000410000 */
[----:B------:R-:W-:Y:S01]  /*307b0*/  FFMA.FTZ R101, R101, R95, R136 ;  /* 0x0000005f65657223 */ /* 0x000fe20000010088 */
[----:B------:R-:W-:Y:S01]  /*307c0*/  PRMT R95, R80, 0x7632, R95 ;  /* 0x00007632505f7816 */ /* 0x000fe2000000005f */
[----:B------:R-:W-:Y:S01]  /*307d0*/  FMUL.FTZ R106, R99, R106 ;  /* 0x0000006a636a7220 */ /* 0x000fe20000410000 */
[----:B------:R-:W-:Y:S01]  /*307e0*/  FFMA.FTZ R107, R234, R111, R135 ;  /* 0x0000006fea6b7223 */ /* 0x000fe20000010087 */
[----:B------:R-:W-:Y:S01]  /*307f0*/  SHF.L.U32 R111, R109, 0x10, RZ ;  /* 0x000000106d6f7819 */ /* 0x000fe200000006ff */
[----:B------:R-:W-:Y:S01]  /*30800*/  FMUL.FTZ R109, R99, R104 ;  /* 0x00000068636d7220 */ /* 0x000fe20000410000 */
[----:B------:R-:W-:-:S02]  /*30810*/  IMAD.U32 R95, R95, 0x10000, RZ ;  /* 0x000100005f5f7824 */ /* 0x000fc400078e00ff */
[----:B------:R-:W-:Y:S01]  /*30820*/  FMUL.FTZ R234, R99, R105 ;  /* 0x0000006963ea7220 */ /* 0x000fe20000410000 */
[----:B------:R-:W-:Y:S01]  /*30830*/  FFMA.FTZ R106, R106, R97, R33 ;  /* 0x000000616a6a7223 */ /* 0x000fe20000010021 */
[----:B------:R-:W-:Y:S01]  /*30840*/  FFMA.FTZ R104, R109, R111, R34 ;  /* 0x0000006f6d687223 */ /* 0x000fe20000010022 */
[----:B------:R-:W-:Y:S01]  /*30850*/  FFMA.FTZ R105, R236, R95, R35 ;  /* 0x0000005fec697223 */ /* 0x000fe20000010023 */
[----:B------:R-:W-:Y:S01]  /*30860*/  SHF.L.U32 R95, R79, 0x10, RZ ;  /* 0x000000104f5f7819 */ /* 0x000fe200000006ff */
[----:B------:R-:W-:Y:S01]  /*30870*/  FMUL.FTZ R111, R99, R179 ;  /* 0x000000b3636f7220 */ /* 0x000fe20000410000 */
[----:B------:R-:W-:Y:S01]  /*30880*/  IMAD.U32 R97, R80, 0x10000, RZ ;  /* 0x0001000050617824 */ /* 0x000fe200078e00ff */
[----:B------:R-:W-:Y:S01]  /*30890*/  PRMT R109, R79, 0x7632, R109 ;  /* 0x000076324f6d7816 */ /* 0x000fe2000000006d */
[----:B------:R-:W-:Y:S01]  /*308a0*/  FADD.FTZ R168, -R94, R168 ;  /* 0x000000a85ea87221 */ /* 0x000fe20000010100 */
[----:B------:R-:W-:Y:S01]  /*308b0*/  FFMA.FTZ R111, R111, R95, R130 ;  /* 0x0000005f6f6f7223 */ /* 0x000fe20000010082 */
[----:B------:R-:W-:Y:S01]  /*308c0*/  PRMT R95, R77, 0x7632, R95 ;  /* 0x000076324d5f7816 */ /* 0x000fe2000000005f */
[----:B------:R-:W-:Y:S01]  /*308d0*/  FFMA.FTZ R102, R234, R97, R137 ;  /* 0x00000061ea667223 */ /* 0x000fe20000010089 */
[----:B------:R-:W-:-:S02]  /*308e0*/  IMAD.U32 R213, R109, 0x10000, RZ ;  /* 0x000100006dd57824 */ /* 0x000fc400078e00ff */
[C---:B------:R-:W-:Y:S01]  /*308f0*/  FMUL.FTZ R97, R99.reuse, R174 ;  /* 0x000000ae63617220 */ /* 0x040fe20000410000 */
[----:B------:R-:W-:Y:S01]  /*30900*/  FMUL.FTZ R234, R99, R177 ;  /* 0x000000b163ea7220 */ /* 0x000fe20000410000 */
[----:B------:R-:W-:Y:S01]  /*30910*/  PRMT R177, R78, 0x7632, R177 ;  /* 0x000076324eb17816 */ /* 0x000fe200000000b1 */
[----:B------:R-:W-:Y:S01]  /*30920*/  IMAD.U32 R179, R95, 0x10000, RZ ;  /* 0x000100005fb37824 */ /* 0x000fe200078e00ff */
[----:B------:R-:W-:Y:S01]  /*30930*/  PRMT R95, R76, 0x7632, R95 ;  /* 0x000076324c5f7816 */ /* 0x000fe2000000005f */
[----:B------:R-:W-:Y:S01]  /*30940*/  FFMA.FTZ R174, R97, R213, R28 ;  /* 0x000000d561ae7223 */ /* 0x000fe2000001001c */
[----:B------:R-:W-:Y:S01]  /*30950*/  SHF.L.U32 R109, R78, 0x10, RZ ;  /* 0x000000104e6d7819 */ /* 0x000fe200000006ff */
[C---:B------:R-:W-:Y:S01]  /*30960*/  FADD.FTZ R171, -R94.reuse, R171 ;  /* 0x000000ab5eab7221 */ /* 0x040fe20000010100 */
[----:B------:R-:W-:Y:S01]  /*30970*/  SHF.L.U32 R213, R177, 0x10, RZ ;  /* 0x00000010b1d57819 */ /* 0x000fe200000006ff */
[----:B------:R-:W-:Y:S01]  /*30980*/  FMUL.FTZ R177, R99, R170 ;  /* 0x000000aa63b17220 */ /* 0x000fe20000410000 */
[----:B------:R-:W-:Y:S01]  /*30990*/  FADD.FTZ R191, -R94, R191 ;  /* 0x000000bf5ebf7221 */ /* 0x000fe20000010100 */
[----:B------:R-:W-:-:S02]  /*309a0*/  IMAD.U32 R95, R95, 0x10000, RZ ;  /* 0x000100005f5f7824 */ /* 0x000fc400078e00ff */
[----:B------:R-:W-:Y:S01]  /*309b0*/  FMUL.FTZ R168, R99, R168 ;  /* 0x000000a863a87220 */ /* 0x000fe20000410000 */
[----:B------:R-:W-:Y:S01]  /*309c0*/  FFMA.FTZ R109, R234, R109, R131 ;  /* 0x0000006dea6d7223 */ /* 0x000fe20000010083 */
[----:B------:R-:W-:Y:S01]  /*309d0*/  FFMA.FTZ R170, R177, R179, R30 ;  /* 0x000000b3b1aa7223 */ /* 0x000fe2000001001e */
[----:B------:R-:W-:Y:S01]  /*309e0*/  FMUL.FTZ R234, R99, R171 ;  /* 0x000000ab63ea7220 */ /* 0x000fe20000410000 */
[----:B------:R-:W-:Y:S01]  /*309f0*/  SHF.L.U32 R179, R75, 0x10, RZ ;  /* 0x000000104bb37819 */ /* 0x000fe200000006ff */
[----:B------:R-:W-:Y:S01]  /*30a00*/  FMUL.FTZ R191, R99, R191 ;  /* 0x000000bf63bf7220 */ /* 0x000fe20000410000 */
[----:B------:R-:W-:Y:S01]  /*30a10*/  FFMA.FTZ R171, R168, R95, R31 ;  /* 0x0000005fa8ab7223 */ /* 0x000fe2000001001f */
[----:B------:R-:W-:Y:S01]  /*30a20*/  FADD.FTZ R175, -R94, R175 ;  /* 0x000000af5eaf7221 */ /* 0x000fe20000010100 */
[----:B------:R-:W-:Y:S01]  /*30a30*/  PRMT R177, R75, 0x7632, R177 ;  /* 0x000076324bb17816 */ /* 0x000fe200000000b1 */
[----:B------:R-:W-:Y:S01]  /*30a40*/  FFMA.FTZ R168, R191, R179, R126 ;  /* 0x000000b3bfa87223 */ /* 0x000fe2000001007e */
[----:B------:R-:W-:Y:S01]  /*30a50*/  PRMT R95, R74, 0x7632, R95 ;  /* 0x000076324a5f7816 */ /* 0x000fe2000000005f */
[----:B------:R-:W-:-:S02]  /*30a60*/  IMAD.U32 R97, R77, 0x10000, RZ ;  /* 0x000100004d617824 */ /* 0x000fc400078e00ff */
[----:B------:R-:W-:Y:S01]  /*30a70*/  FMUL.FTZ R175, R99, R175 ;  /* 0x000000af63af7220 */ /* 0x000fe20000410000 */
[----:B------:R-:W-:Y:S01]  /*30a80*/  SHF.L.U32 R191, R177, 0x10, RZ ;  /* 0x00000010b1bf7819 */ /* 0x000fe200000006ff */
[C---:B------:R-:W-:Y:S01]  /*30a90*/  FADD.FTZ R184, -R94.reuse, R184 ;  /* 0x000000b85eb87221 */ /* 0x040fe20000010100 */
[----:B------:R-:W-:Y:S02]  /*30aa0*/  IMAD.U32 R177, R95, 0x10000, RZ ;  /* 0x000100005fb17824 */ /* 0x000fe400078e00ff */
[C---:B------:R-:W-:Y:S01]  /*30ab0*/  FADD.FTZ R189, -R94.reuse, R189 ;  /* 0x000000bd5ebd7221 */ /* 0x040fe20000010100 */
[----:B------:R-:W-:Y:S01]  /*30ac0*/  PRMT R95, R73, 0x7632, R95 ;  /* 0x00007632495f7816 */ /* 0x000fe2000000005f */
[----:B------:R-:W-:Y:S01]  /*30ad0*/  FADD.FTZ R178, -R94, R178 ;  /* 0x000000b25eb27221 */ /* 0x000fe20000010100 */
[----:B------:R-:W-:Y:S01]  /*30ae0*/  FFMA.FTZ R175, R175, R97, R132 ;  /* 0x00000061afaf7223 */ /* 0x000fe20000010084 */
[----:B------:R-:W-:Y:S01]  /*30af0*/  SHF.L.U32 R97, R76, 0x10, RZ ;  /* 0x000000104c617819 */ /* 0x000fe200000006ff */
[C---:B------:R-:W-:Y:S01]  /*30b00*/  FMUL.FTZ R179, R99.reuse, R184 ;  /* 0x000000b863b37220 */ /* 0x040fe20000410000 */
[----:B------:R-:W-:Y:S01]  /*30b10*/  FMUL.FTZ R184, R99, R189 ;  /* 0x000000bd63b87220 */ /* 0x000fe20000410000 */
[----:B------:R-:W-:Y:S01]  /*30b20*/  FADD.FTZ R181, -R94, R181 ;  /* 0x000000b55eb57221 */ /* 0x000fe20000010100 */
[----:B------:R-:W-:-:S02]  /*30b30*/  IMAD.U32 R189, R95, 0x10000, RZ ;  /* 0x000100005fbd7824 */ /* 0x000fc400078e00ff */
[C---:B------:R-:W-:Y:S01]  /*30b40*/  FMUL.FTZ R95, R99.reuse, R178 ;  /* 0x000000b2635f7220 */ /* 0x040fe20000410000 */
[----:B------:R-:W-:Y:S01]  /*30b50*/  FADD.FTZ R182, -R94, R182 ;  /* 0x000000b65eb67221 */ /* 0x000fe20000010100 */
[----:B------:R-:W-:Y:S01]  /*30b60*/  FFMA.FTZ R234, R234, R97, R133 ;  /* 0x00000061eaea7223 */ /* 0x000fe20000010085 */
[----:B------:R-:W-:Y:S02]  /*30b70*/  IMAD.U32 R97, R74, 0x10000, RZ ;  /* 0x000100004a617824 */ /* 0x000fe400078e00ff */
[----:B------:R-:W-:Y:S01]  /*30b80*/  FMUL.FTZ R178, R99, R181 ;  /* 0x000000b563b27220 */ /* 0x000fe20000410000 */
[----:B------:R-:W-:Y:S01]  /*30b90*/  FFMA.FTZ R181, R95, R189, R26 ;  /* 0x000000bd5fb57223 */ /* 0x000fe2000001001a */
[----:B------:R-:W-:Y:S01]  /*30ba0*/  PRMT R95, R72, 0x7632, R95 ;  /* 0x00007632485f7816 */ /* 0x000fe2000000005f */
[----:B------:R-:W-:Y:S01]  /*30bb0*/  FADD.FTZ R176, -R94, R176 ;  /* 0x000000b05eb07221 */ /* 0x000fe20000010100 */
[----:B------:R-:W-:Y:S01]  /*30bc0*/  FMUL.FTZ R236, R99, R182 ;  /* 0x000000b663ec7220 */ /* 0x000fe20000410000 */
[----:B------:R-:W-:Y:S01]  /*30bd0*/  FFMA.FTZ R182, R184, R97, R127 ;  /* 0x00000061b8b67223 */ /* 0x000fe2000001007f */
[----:B------:R-:W-:Y:S01]  /*30be0*/  SHF.L.U32 R97, R72, 0x10, RZ ;  /* 0x0000001048617819 */ /* 0x000fe200000006ff */
[C---:B------:R-:W-:Y:S01]  /*30bf0*/  FADD.FTZ R172, -R94.reuse, R172 ;  /* 0x000000ac5eac7221 */ /* 0x040fe20000010100 */
[----:B------:R-:W-:Y:S01]  /*30c00*/  SHF.L.U32 R95, R95, 0x10, RZ ;  /* 0x000000105f5f7819 */ /* 0x000fe200000006ff */
[----:B------:R-:W-:Y:S01]  /*30c10*/  FADD.FTZ R187, -R94, R187 ;  /* 0x000000bb5ebb7221 */ /* 0x000fe20000010100 */
[----:B------:R-:W-:Y:S01]  /*30c20*/  FMUL.FTZ R176, R99, R176 ;  /* 0x000000b063b07220 */ /* 0x000fe20000410000 */
[----:B------:R-:W-:Y:S01]  /*30c30*/  SHF.L.U32 R184, R73, 0x10, RZ ;  /* 0x0000001049b87819 */ /* 0x000fe200000006ff */
[----:B------:R-:W-:Y:S01]  /*30c40*/  FFMA.FTZ R178, R178, R97, R129 ;  /* 0x00000061b2b27223 */ /* 0x000fe20000010081 */
[C---:B------:R-:W-:Y:S01]  /*30c50*/  FMUL.FTZ R172, R99.reuse, R172 ;  /* 0x000000ac63ac7220 */ /* 0x040fe20000410000 */
[----:B------:R-:W-:Y:S01]  /*30c60*/  FMUL.FTZ R187, R99, R187 ;  /* 0x000000bb63bb7220 */ /* 0x000fe20000410000 */
[----:B------:R-:W-:Y:S01]  /*30c70*/  PRMT R97, R71, 0x7632, R97 ;  /* 0x0000763247617816 */ /* 0x000fe20000000061 */
[----:B------:R-:W-:Y:S01]  /*30c80*/  FFMA.FTZ R189, R176, R95, R27 ;  /* 0x0000005fb0bd7223 */ /* 0x000fe2000001001b */
[----:B------:R-:W-:Y:S01]  /*30c90*/  FADD.FTZ R201, -R94, R201 ;  /* 0x000000c95ec97221 */ /* 0x000fe20000010100 */
[----:B------:R-:W-:Y:S01]  /*30ca0*/  PRMT R95, R70, 0x7632, R95 ;  /* 0x00007632465f7816 */ /* 0x000fe2000000005f */
[C---:B------:R-:W-:Y:S01]  /*30cb0*/  FADD.FTZ R190, -R94.reuse, R190 ;  /* 0x000000be5ebe7221 */ /* 0x040fe20000010100 */
[----:B------:R-:W-:Y:S01]  /*30cc0*/  FADD.FTZ R192, -R94, R192 ;  /* 0x000000c05ec07221 */ /* 0x000fe20000010100 */
[----:B------:R-:W-:Y:S01]  /*30cd0*/  FFMA.FTZ R172, R172, R213, R29 ;  /* 0x000000d5acac7223 */ /* 0x000fe2000001001d */
[----:B------:R-:W-:Y:S01]  /*30ce0*/  FFMA.FTZ R179, R179, R191, R24 ;  /* 0x000000bfb3b37223 */ /* 0x000fe20000010018 */
[----:B------:R-:W-:Y:S01]  /*30cf0*/  FFMA.FTZ R184, R187, R184, R128 ;  /* 0x000000b8bbb87223 */ /* 0x000fe20000010080 */
[----:B------:R-:W-:Y:S01]  /*30d00*/  FFMA.FTZ R177, R236, R177, R25 ;  /* 0x000000b1ecb17223 */ /* 0x000fe20000010019 */
[----:B------:R-:W-:-:S02]  /*30d10*/  IMAD.U32 R191, R71, 0x10000, RZ ;  /* 0x0001000047bf7824 */ /* 0x000fc400078e00ff */
[----:B------:R-:W-:Y:S01]  /*30d20*/  FMUL.FTZ R187, R99, R201 ;  /* 0x000000c963bb7220 */ /* 0x000fe20000410000 */
[----:B------:R-:W-:Y:S02]  /*30d30*/  IMAD.U32 R213, R97, 0x10000, RZ ;  /* 0x0001000061d57824 */ /* 0x000fe400078e00ff */
[----:B------:R-:W-:Y:S01]  /*30d40*/  FMUL.FTZ R97, R99, R192 ;  /* 0x000000c063617220 */ /* 0x000fe20000410000 */
[----:B------:R-:W-:Y:S02]  /*30d50*/  IMAD.U32 R95, R95, 0x10000, RZ ;  /* 0x000100005f5f7824 */ /* 0x000fe400078e00ff */
[----:B------:R-:W-:Y:S01]  /*30d60*/  FMUL.FTZ R236, R99, R190 ;  /* 0x000000be63ec7220 */ /* 0x000fe20000410000 */
[C---:B------:R-:W-:Y:S01]  /*30d70*/  FADD.FTZ R197, -R94.reuse, R197 ;  /* 0x000000c55ec57221 */ /* 0x040fe20000010100 */
[----:B------:R-:W-:Y:S01]  /*30d80*/  FADD.FTZ R199, -R94, R199 ;  /* 0x000000c75ec77221 */ /* 0x000fe20000010100 */
[----:B------:R-:W-:Y:S01]  /*30d90*/  FFMA.FTZ R187, R187, R191, R122 ;  /* 0x000000bfbbbb7223 */ /* 0x000fe2000001007a */
[----:B------:R-:W-:Y:S01]  /*30da0*/  FFMA.FTZ R176, R97, R213, R20 ;  /* 0x000000d561b07223 */ /* 0x000fe20000010014 */
[----:B------:R-:W-:Y:S01]  /*30db0*/  SHF.L.U32 R190, R69, 0x10, RZ ;  /* 0x0000001045be7819 */ /* 0x000fe200000006ff */
[----:B------:R-:W-:Y:S01]  /*30dc0*/  FFMA.FTZ R191, R236, R95, R21 ;  /* 0x0000005fecbf7223 */ /* 0x000fe20000010015 */
[----:B------:R-:W-:Y:S01]  /*30dd0*/  SHF.L.U32 R97, R70, 0x10, RZ ;  /* 0x0000001046617819 */ /* 0x000fe200000006ff */
[C---:B------:R-:W-:Y:S01]  /*30de0*/  FMUL.FTZ R192, R99.reuse, R199 ;  /* 0x000000c763c07220 */ /* 0x040fe20000410000 */
[----:B------:R-:W-:Y:S01]  /*30df0*/  FMUL.FTZ R197, R99, R197 ;  /* 0x000000c563c57220 */ /* 0x000fe20000410000 */
[----:B------:R-:W-:Y:S01]  /*30e00*/  PRMT R95, R68, 0x7632, R95 ;  /* 0x00007632445f7816 */ /* 0x000fe2000000005f */
[C---:B------:R-:W-:Y:S01]  /*30e10*/  FADD.FTZ R186, -R94.reuse, R186 ;  /* 0x000000ba5eba7221 */ /* 0x040fe20000010100 */
[C---:B------:R-:W-:Y:S01]  /*30e20*/  FADD.FTZ R188, -R94.reuse, R188 ;  /* 0x000000bc5ebc7221 */ /* 0x040fe20000010100 */
[----:B------:R-:W-:Y:S01]  /*30e30*/  PRMT R199, R69, 0x7632, R199 ;  /* 0x0000763245c77816 */ /* 0x000fe200000000c7 */
[----:B------:R-:W-:Y:S01]  /*30e40*/  FADD.FTZ R193, -R94, R193 ;  /* 0x000000c15ec17221 */ /* 0x000fe20000010100 */
[----:B------:R-:W-:Y:S01]  /*30e50*/  FFMA.FTZ R190, R197, R190, R124 ;  /* 0x000000bec5be7223 */ /* 0x000fe2000001007c */
[----:B------:R-:W-:Y:S01]  /*30e60*/  FFMA.FTZ R192, R192, R97, R123 ;  /* 0x00000061c0c07223 */ /* 0x000fe2000001007b */
[----:B------:R-:W-:Y:S01]  /*30e70*/  SHF.L.U32 R199, R199, 0x10, RZ ;  /* 0x00000010c7c77819 */ /* 0x000fe200000006ff */
[----:B------:R-:W-:Y:S01]  /*30e80*/  FMUL.FTZ R197, R99, R188 ;  /* 0x000000bc63c57220 */ /* 0x000fe20000410000 */
[----:B------:R-:W-:-:S02]  /*30e90*/  IMAD.U32 R95, R95, 0x10000, RZ ;  /* 0x000100005f5f7824 */ /* 0x000fc400078e00ff */
[C---:B------:R-:W-:Y:S01]  /*30ea0*/  FMUL.FTZ R186, R99.reuse, R186 ;  /* 0x000000ba63ba7220 */ /* 0x040fe20000410000 */
[----:B------:R-:W-:Y:S02]  /*30eb0*/  IMAD.U32 R97, R68, 0x10000, RZ ;  /* 0x0001000044617824 */ /* 0x000fe400078e00ff */
[----:B------:R-:W-:Y:S01]  /*30ec0*/  FMUL.FTZ R188, R99, R193 ;  /* 0x000000c163bc7220 */ /* 0x000fe20000410000 */
[----:B------:R-:W-:Y:S01]  /*30ed0*/  FADD.FTZ R207, -R94, R207 ;  /* 0x000000cf5ecf7221 */ /* 0x000fe20000010100 */
[----:B------:R-:W-:Y:S01]  /*30ee0*/  FFMA.FTZ R186, R186, R95, R23 ;  /* 0x0000005fbaba7223 */ /* 0x000fe20000010017 */
[----:B------:R-:W-:Y:S01]  /*30ef0*/  FFMA.FTZ R197, R197, R199, R22 ;  /* 0x000000c7c5c57223 */ /* 0x000fe20000010016 */
[----:B------:R-:W-:Y:S01]  /*30f00*/  FFMA.FTZ R193, R188, R97, R125 ;  /* 0x00000061bcc17223 */ /* 0x000fe2000001007d */
[----:B------:R-:W-:Y:S01]  /*30f10*/  SHF.L.U32 R95, R66, 0x10, RZ ;  /* 0x00000010425f7819 */ /* 0x000fe200000006ff */
[----:B------:R-:W-:Y:S01]  /*30f20*/  FMUL.FTZ R188, R99, R207 ;  /* 0x000000cf63bc7220 */ /* 0x000fe20000410000 */
[----:B------:R-:W-:Y:S01]  /*30f30*/  PRMT R199, R67, 0x7632, R199 ;  /* 0x0000763243c77816 */ /* 0x000fe200000000c7 */
[C---:B------:R-:W-:Y:S01]  /*30f40*/  FADD.FTZ R200, -R94.reuse, R200 ;  /* 0x000000c85ec87221 */ /* 0x040fe20000010100 */
[----:B------:R-:W-:Y:S01]  /*30f50*/  FADD.FTZ R198, -R94, R198 ;  /* 0x000000c65ec67221 */ /* 0x000fe20000010100 */
[----:B------:R-:W-:Y:S01]  /*30f60*/  FFMA.FTZ R188, R188, R95, R117 ;  /* 0x0000005fbcbc7223 */ /* 0x000fe20000010075 */
[----:B------:R-:W-:Y:S01]  /*30f70*/  PRMT R95, R65, 0x7632, R95 ;  /* 0x00007632415f7816 */ /* 0x000fe2000000005f */
[----:B------:R-:W-:-:S02]  /*30f80*/  IMAD.U32 R213, R199, 0x10000, RZ ;  /* 0x00010000c7d57824 */ /* 0x000fc400078e00ff */
[----:B------:R-:W-:Y:S01]  /*30f90*/  FMUL.FTZ R201, R99, R200 ;  /* 0x000000c863c97220 */ /* 0x000fe20000410000 */
[C---:B------:R-:W-:Y:S01]  /*30fa0*/  FADD.FTZ R209, -R94.reuse, R209 ;  /* 0x000000d15ed17221 */ /* 0x040fe20000010100 */
[----:B------:R-:W-:Y:S01]  /*30fb0*/  SHF.L.U32 R97, R67, 0x10, RZ ;  /* 0x0000001043617819 */ /* 0x000fe200000006ff */
[----:B------:R-:W-:Y:S01]  /*30fc0*/  FMUL.FTZ R236, R99, R198 ;  /* 0x000000c663ec7220 */ /* 0x000fe20000410000 */
[----:B------:R-:W-:Y:S01]  /*30fd0*/  FFMA.FTZ R200, R201, R213, R16 ;  /* 0x000000d5c9c87223 */ /* 0x000fe20000010010 */
[----:B------:R-:W-:Y:S01]  /*30fe0*/  FADD.FTZ R196, -R94, R196 ;  /* 0x000000c45ec47221 */ /* 0x000fe20000010100 */
[----:B------:R-:W-:Y:S01]  /*30ff0*/  FMUL.FTZ R199, R99, R209 ;  /* 0x000000d163c77220 */ /* 0x000fe20000410000 */
[----:B------:R-:W-:Y:S01]  /*31000*/  PRMT R201, R66, 0x7632, R201 ;  /* 0x0000763242c97816 */ /* 0x000fe200000000c9 */
[----:B------:R-:W-:Y:S02]  /*31010*/  IMAD.U32 R198, R95, 0x10000, RZ ;  /* 0x000100005fc67824 */ /* 0x000fe400078e00ff */
[----:B------:R-:W-:Y:S01]  /*31020*/  FADD.FTZ R205, -R94, R205 ;  /* 0x000000cd5ecd7221 */ /* 0x000fe20000010100 */
[----:B------:R-:W-:Y:S01]  /*31030*/  PRMT R95, R64, 0x7632, R95 ;  /* 0x00007632405f7816 */ /* 0x000fe2000000005f */
[C---:B------:R-:W-:Y:S01]  /*31040*/  FADD.FTZ R194, -R94.reuse, R194 ;  /* 0x000000c25ec27221 */ /* 0x040fe20000010100 */
[----:B------:R-:W-:Y:S01]  /*31050*/  FFMA.FTZ R199, R199, R97, R116 ;  /* 0x00000061c7c77223 */ /* 0x000fe20000010074 */
[----:B------:R-:W-:Y:S01]  /*31060*/  SHF.L.U32 R209, R201, 0x10, RZ ;  /* 0x00000010c9d17819 */ /* 0x000fe200000006ff */
[----:B------:R-:W-:Y:S01]  /*31070*/  FMUL.FTZ R207, R99, R196 ;  /* 0x000000c463cf7220 */ /* 0x000fe20000410000 */
[----:B------:R-:W-:Y:S01]  /*31080*/  FADD.FTZ R203, -R94, R203 ;  /* 0x000000cb5ecb7221 */ /* 0x000fe20000010100 */
[----:B------:R-:W-:-:S02]  /*31090*/  IMAD.U32 R97, R65, 0x10000, RZ ;  /* 0x0001000041617824 */ /* 0x000fc400078e00ff */
[----:B------:R-:W-:Y:S01]  /*310a0*/  FMUL.FTZ R201, R99, R205 ;  /* 0x000000cd63c97220 */ /* 0x000fe20000410000 */
[----:B------:R-:W-:Y:S02]  /*310b0*/  IMAD.U32 R95, R95, 0x10000, RZ ;  /* 0x000100005f5f7824 */ /* 0x000fe400078e00ff */
[----:B------:R-:W-:Y:S01]  /*310c0*/  FMUL.FTZ R194, R99, R194 ;  /* 0x000000c263c27220 */ /* 0x000fe20000410000 */
[----:B------:R-:W-:Y:S01]  /*310d0*/  FADD.FTZ R208, -R94, R208 ;  /* 0x000000d05ed07221 */ /* 0x000fe20000010100 */
[----:B------:R-:W-:Y:S01]  /*310e0*/  FFMA.FTZ R196, R207, R198, R18 ;  /* 0x000000c6cfc47223 */ /* 0x000fe20000010012 */
[----:B------:R-:W-:Y:S01]  /*310f0*/  FFMA.FTZ R201, R201, R97, R120 ;  /* 0x00000061c9c97223 */ /* 0x000fe20000010078 */
[----:B------:R-:W-:Y:S01]  /*31100*/  FMUL.FTZ R198, R99, R203 ;  /* 0x000000cb63c67220 */ /* 0x000fe20000410000 */
[----:B------:R-:W-:Y:S01]  /*31110*/  FFMA.FTZ R205, R236, R209, R17 ;  /* 0x000000d1eccd7223 */ /* 0x000fe20000010011 */
[----:B------:R-:W-:Y:S01]  /*31120*/  SHF.L.U32 R97, R64, 0x10, RZ ;  /* 0x0000001040617819 */ /* 0x000fe200000006ff */
[----:B------:R-:W-:Y:S01]  /*31130*/  FFMA.FTZ R203, R194, R95, R19 ;  /* 0x0000005fc2cb7223 */ /* 0x000fe20000010013 */
[----:B------:R-:W-:Y:S01]  /*31140*/  FADD.FTZ R158, -R94, R217 ;  /* 0x000000d95e9e7221 */ /* 0x000fe20000010100 */
[----:B------:R-:W-:Y:S01]  /*31150*/  SHF.L.U32 R209, R63, 0x10, RZ ;  /* 0x000000103fd17819 */ /* 0x000fe200000006ff */
[C---:B------:R-:W-:Y:S01]  /*31160*/  FMUL.FTZ R207, R99.reuse, R208 ;  /* 0x000000d063cf7220 */ /* 0x040fe20000410000 */
[----:B------:R-:W-:Y:S01]  /*31170*/  PRMT R95, R62, 0x7632, R95 ;  /* 0x000076323e5f7816 */ /* 0x000fe2000000005f */
[----:B------:R-:W-:Y:S01]  /*31180*/  FADD.FTZ R206, -R94, R206 ;  /* 0x000000ce5ece7221 */ /* 0x000fe20000010100 */
[----:B------:R-:W-:Y:S01]  /*31190*/  FFMA.FTZ R208, R198, R97, R121 ;  /* 0x00000061c6d07223 */ /* 0x000fe20000010079 */
[----:B------:R-:W-:Y:S01]  /*311a0*/  FMUL.FTZ R213, R99, R158 ;  /* 0x0000009e63d57220 */ /* 0x000fe20000410000 */
[----:B------:R-:W-:Y:S01]  /*311b0*/  PRMT R97, R63, 0x7632, R97 ;  /* 0x000076323f617816 */ /* 0x000fe20000000061 */
[----:B------:R-:W-:Y:S01]  /*311c0*/  FFMA.FTZ R194, R207, R209, R112 ;  /* 0x000000d1cfc27223 */ /* 0x000fe20000010070 */
[----:B------:R-:W-:-:S02]  /*311d0*/  IMAD.U32 R158, R95, 0x10000, RZ ;  /* 0x000100005f9e7824 */ /* 0x000fc400078e00ff */
[----:B------:R-:W-:Y:S01]  /*311e0*/  FMUL.FTZ R206, R99, R206 ;  /* 0x000000ce63ce7220 */ /* 0x000fe20000410000 */
[----:B------:R-:W-:Y:S01]  /*311f0*/  IMAD.U32 R207, R62, 0x10000, RZ ;  /* 0x000100003ecf7824 */ /* 0x000fe200078e00ff */
[----:B------:R-:W-:Y:S01]  /*31200*/  PRMT R95, R61, 0x7632, R95 ;  /* 0x000076323d5f7816 */ /* 0x000fe2000000005f */
[----:B------:R-:W-:Y:S01]  /*31210*/  FADD.FTZ R204, -R94, R204 ;  /* 0x000000cc5ecc7221 */ /* 0x000fe20000010100 */
[----:B------:R-:W-:Y:S01]  /*31220*/  SHF.L.U32 R97, R97, 0x10, RZ ;  /* 0x0000001061617819 */ /* 0x000fe200000006ff */
[----:B------:R-:W-:Y:S01]  /*31230*/  FFMA.FTZ R207, R206, R207, R113 ;  /* 0x000000cfcecf7223 */ /* 0x000fe20000010071 */
[C---:B------:R-:W-:Y:S01]  /*31240*/  FADD.FTZ R110, -R94.reuse, R215 ;  /* 0x000000d75e6e7221 */ /* 0x040fe20000010100 */
[----:B------:R-:W-:Y:S02]  /*31250*/  IMAD.U32 R206, R95, 0x10000, RZ ;  /* 0x000100005fce7824 */ /* 0x000fe400078e00ff */
[----:B------:R-:W-:Y:S01]  /*31260*/  FADD.FTZ R211, -R94, R211 ;  /* 0x000000d35ed37221 */ /* 0x000fe20000010100 */
[----:B------:R-:W-:Y:S01]  /*31270*/  FMUL.FTZ R95, R99, R100 ;  /* 0x00000064635f7220 */ /* 0x000fe20000410000 */
[----:B------:R-:W-:Y:S01]  /*31280*/  FFMA.FTZ R213, R213, R97, R12 ;  /* 0x00000061d5d57223 */ /* 0x000fe2000001000c */
[C---:B------:R-:W-:Y:S01]  /*31290*/  FMUL.FTZ R110, R99.reuse, R110 ;  /* 0x0000006e636e7220 */ /* 0x040fe20000410000 */
[C---:B------:R-:W-:Y:S01]  /*312a0*/  FMUL.FTZ R215, R99.reuse, R204 ;  /* 0x000000cc63d77220 */ /* 0x040fe20000410000 */
[C---:B------:R-:W-:Y:S01]  /*312b0*/  SHF.L.U32 R97, R60.reuse, 0x10, RZ ;  /* 0x000000103c617819 */ /* 0x040fe200000006ff */
[----:B------:R-:W-:Y:S01]  /*312c0*/  FMUL.FTZ R198, R99, R211 ;  /* 0x000000d363c67220 */ /* 0x000fe20000410000 */
[----:B------:R-:W-:Y:S01]  /*312d0*/  FFMA.FTZ R204, R95, R206, R14 ;  /* 0x000000ce5fcc7223 */ /* 0x000fe2000001000e */
[----:B------:R-:W-:Y:S01]  /*312e0*/  PRMT R95, R60, 0x7632, R95 ;  /* 0x000076323c5f7816 */ /* 0x000fe2000000005f */
[----:B------:R-:W-:Y:S01]  /*312f0*/  FADD.FTZ R202, -R94, R202 ;  /* 0x000000ca5eca7221 */ /* 0x000fe20000010100 */
[----:B------:R-:W-:Y:S01]  /*31300*/  FFMA.FTZ R158, R110, R158, R13 ;  /* 0x0000009e6e9e7223 */ /* 0x000fe2000001000d */
[----:B------:R-:W-:Y:S01]  /*31310*/  SHF.L.U32 R110, R61, 0x10, RZ ;  /* 0x000000103d6e7819 */ /* 0x000fe200000006ff */
[----:B------:R-:W-:Y:S01]  /*31320*/  FFMA.FTZ R198, R198, R97, R115 ;  /* 0x00000061c6c67223 */ /* 0x000fe20000010073 */
[----:B------:R-:W-:Y:S01]  /*31330*/  PRMT R97, R59, 0x7632, R97 ;  /* 0x000076323b617816 */ /* 0x000fe20000000061 */
[----:B------:R-:W-:Y:S01]  /*31340*/  FMUL.FTZ R202, R99, R202 ;  /* 0x000000ca63ca7220 */ /* 0x000fe20000410000 */
[----:B------:R-:W-:Y:S01]  /*31350*/  SHF.L.U32 R95, R95, 0x10, RZ ;  /* 0x000000105f5f7819 */ /* 0x000fe200000006ff */
[----:B------:R-:W-:Y:S01]  /*31360*/  FADD.FTZ R230, -R94, R225 ;  /* 0x000000e15ee67221 */ /* 0x000fe20000010100 */
[----:B------:R-:W-:Y:S01]  /*31370*/  FFMA.FTZ R215, R215, R110, R114 ;  /* 0x0000006ed7d77223 */ /* 0x000fe20000010072 */
[----:B------:R-:W-:-:S02]  /*31380*/  IMAD.U32 R110, R97, 0x10000, RZ ;  /* 0x00010000616e7824 */ /* 0x000fc400078e00ff */
[----:B------:R-:W-:Y:S01]  /*31390*/  FADD.FTZ R214, -R94, R214 ;  /* 0x000000d65ed67221 */ /* 0x000fe20000010100 */
[----:B------:R-:W-:Y:S01]  /*313a0*/  FFMA.FTZ R211, R202, R95, R15 ;  /* 0x0000005fcad37223 */ /* 0x000fe2000001000f */
[----:B------:R-:W-:Y:S01]  /*313b0*/  FMUL.FTZ R97, R99, R230 ;  /* 0x000000e663617220 */ /* 0x000fe20000410000 */
[----:B------:R-:W-:Y:S01]  /*313c0*/  PRMT R95, R58, 0x7632, R95 ;  /* 0x000076323a5f7816 */ /* 0x000fe2000000005f */
[----:B------:R-:W-:Y:S01]  /*313d0*/  FADD.FTZ R226, -R94, R223 ;  /* 0x000000df5ee27221 */ /* 0x000fe20000010100 */
[----:B------:R-:W-:Y:S01]  /*313e0*/  SHF.L.U32 R217, R58, 0x10, RZ ;  /* 0x000000103ad97819 */ /* 0x000fe200000006ff */
[----:B------:R-:W-:Y:S01]  /*313f0*/  FFMA.FTZ R202, R97, R110, R8 ;  /* 0x0000006e61ca7223 */ /* 0x000fe20000010008 */
[----:B------:R-:W-:Y:S01]  /*31400*/  FMUL.FTZ R214, R99, R214 ;  /* 0x000000d663d67220 */ /* 0x000fe20000410000 */
[----:B------:R-:W-:Y:S02]  /*31410*/  IMAD.U32 R97, R95, 0x10000, RZ ;  /* 0x000100005f617824 */ /* 0x000fe400078e00ff */
[----:B------:R-:W-:Y:S01]  /*31420*/  FMUL.FTZ R226, R99, R226 ;  /* 0x000000e263e27220 */ /* 0x000fe20000410000 */
[----:B------:R-:W-:Y:S01]  /*31430*/  FADD.FTZ R224, -R94, R221 ;  /* 0x000000dd5ee07221 */ /* 0x000fe20000010100 */
[----:B------:R-:W-:Y:S01]  /*31440*/  FFMA.FTZ R217, R214, R217, R49 ;  /* 0x000000d9d6d97223 */ /* 0x000fe20000010031 */
[----:B------:R-:W-:Y:S01]  /*31450*/  SHF.L.U32 R206, R57, 0x10, RZ ;  /* 0x0000001039ce7819 */ /* 0x000fe200000006ff */
[----:B------:R-:W-:Y:S01]  /*31460*/  FFMA.FTZ R214, R226, R97, R9 ;  /* 0x00000061e2d67223 */ /* 0x000fe20000010009 */
[----:B------:R-:W-:Y:S01]  /*31470*/  FMUL.FTZ R95, R99, R224 ;  /* 0x000000e0635f7220 */ /* 0x000fe20000410000 */
[----:B------:R-:W-:Y:S01]  /*31480*/  PRMT R97, R57, 0x7632, R97 ;  /* 0x0000763239617816 */ /* 0x000fe20000000061 */
[C---:B------:R-:W-:Y:S01]  /*31490*/  FADD.FTZ R212, -R94.reuse, R212 ;  /* 0x000000d45ed47221 */ /* 0x040fe20000010100 */
[----:B------:R-:W-:Y:S01]  /*314a0*/  FADD.FTZ R166, -R94, R219 ;  /* 0x000000db5ea67221 */ /* 0x000fe20000010100 */
[----:B------:R-:W-:Y:S01]  /*314b0*/  FFMA.FTZ R206, R95, R206, R50 ;  /* 0x000000ce5fce7223 */ /* 0x000fe20000010032 */
[----:B------:R-:W-:Y:S01]  /*314c0*/  SHF.L.U32 R97, R97, 0x10, RZ ;  /* 0x0000001061617819 */ /* 0x000fe200000006ff */
[C---:B------:R-:W-:Y:S01]  /*314d0*/  FMUL.FTZ R221, R99.reuse, R212 ;  /* 0x000000d463dd7220 */ /* 0x040fe20000410000 */
[----:B------:R-:W-:Y:S01]  /*314e0*/  PRMT R95, R56, 0x7632, R95 ;  /* 0x00007632385f7816 */ /* 0x000fe2000000005f */
[C---:B------:R-:W-:Y:S01]  /*314f0*/  FADD.FTZ R210, -R94.reuse, R210 ;  /* 0x000000d25ed27221 */ /* 0x040fe20000010100 */
[C---:B------:R-:W-:Y:S01]  /*31500*/  FADD.FTZ R92, -R94.reuse, R96 ;  /* 0x000000605e5c7221 */ /* 0x040fe20000010100 */
[----:B------:R-:W-:Y:S01]  /*31510*/  FADD.FTZ R96, -R94, R229 ;  /* 0x000000e55e607221 */ /* 0x000fe20000010100 */
[----:B------:R-:W-:Y:S01]  /*31520*/  FMUL.FTZ R209, R99, R228 ;  /* 0x000000e463d17220 */ /* 0x000fe20000410000 */
[----:B------:R-:W-:-:S02]  /*31530*/  IMAD.U32 R219, R56, 0x10000, RZ ;  /* 0x0001000038db7824 */ /* 0x000fc400078e00ff */
[----:B------:R-:W-:Y:S01]  /*31540*/  FMUL.FTZ R166, R99, R166 ;  /* 0x000000a663a67220 */ /* 0x000fe20000410000 */
[----:B------:R-:W-:Y:S01]  /*31550*/  FFMA.FTZ R221, R221, R97, R10 ;  /* 0x00000061dddd7223 */ /* 0x000fe2000001000a */
[----:B------:R-:W-:Y:S02]  /*31560*/  IMAD.U32 R95, R95, 0x10000, RZ ;  /* 0x000100005f5f7824 */ /* 0x000fe400078e00ff */
[----:B------:R-:W-:Y:S01]  /*31570*/  FMUL.FTZ R210, R99, R210 ;  /* 0x000000d263d27220 */ /* 0x000fe20000410000 */
[----:B------:R-:W-:Y:S01]  /*31580*/  PRMT R97, R55, 0x7632, R97 ;  /* 0x0000763237617816 */ /* 0x000fe20000000061 */
[----:B------:R-:W0:Y:S01]  /*31590*/  @!P1 LDC.64 R228, c[0x0][0x250] ;  /* 0x00009400ffe49b82 */ /* 0x000e220000000a00 */
[C---:B------:R-:W-:Y:S01]  /*315a0*/  FADD.FTZ R232, -R94.reuse, R227 ;  /* 0x000000e35ee87221 */ /* 0x040fe20000010100 */
[C---:B------:R-:W-:Y:S01]  /*315b0*/  FADD.FTZ R218, -R94.reuse, R218 ;  /* 0x000000da5eda7221 */ /* 0x040fe20000010100 */
[C---:B------:R-:W-:Y:S01]  /*315c0*/  FADD.FTZ R220, -R94.reuse, R220 ;  /* 0x000000dc5edc7221 */ /* 0x040fe20000010100 */
[C---:B------:R-:W-:Y:S01]  /*315d0*/  FADD.FTZ R222, -R94.reuse, R222 ;  /* 0x000000de5ede7221 */ /* 0x040fe20000010100 */
[----:B------:R-:W-:Y:S01]  /*315e0*/  FADD.FTZ R94, -R94, R231 ;  /* 0x000000e75e5e7221 */ /* 0x000fe20000010100 */
[----:B------:R-:W-:Y:S01]  /*315f0*/  FFMA.FTZ R219, R166, R219, R51 ;  /* 0x000000dba6db7223 */ /* 0x000fe20000010033 */
[----:B------:R-:W-:Y:S01]  /*31600*/  FFMA.FTZ R166, R210, R95, R11 ;  /* 0x0000005fd2a67223 */ /* 0x000fe2000001000b */
[----:B------:R-:W-:Y:S01]  /*31610*/  IMAD.U32 R97, R97, 0x10000, RZ ;  /* 0x0001000061617824 */ /* 0x000fe200078e00ff */
[----:B------:R-:W-:Y:S01]  /*31620*/  SHF.L.U32 R210, R54, 0x10, RZ ;  /* 0x0000001036d27819 */ /* 0x000fe200000006ff */
[C---:B------:R-:W-:Y:S01]  /*31630*/  FMUL.FTZ R96, R99.reuse, R96 ;  /* 0x0000006063607220 */ /* 0x040fe20000410000 */
[----:B------:R-:W-:Y:S01]  /*31640*/  FMUL.FTZ R94, R99, R94 ;  /* 0x0000005e635e7220 */ /* 0x000fe20000410000 */
[----:B------:R-:W1:Y:S01]  /*31650*/  LDC.64 R230, c[0x0][0x2b8] ;  /* 0x0000ae00ffe67b82 */ /* 0x000e620000000a00 */
[----:B------:R-:W-:Y:S01]  /*31660*/  SHF.L.U32 R95, R55, 0x10, RZ ;  /* 0x00000010375f7819 */ /* 0x000fe200000006ff */
[----:B------:R-:W-:Y:S01]  /*31670*/  FFMA.FTZ R210, R96, R210, R45 ;  /* 0x000000d260d27223 */ /* 0x000fe2000001002d */
[----:B------:R-:W-:Y:S01]  /*31680*/  FFMA.FTZ R212, R94, R97, R3 ;  /* 0x000000615ed47223 */ /* 0x000fe20000010003 */
[----:B------:R-:W-:Y:S01]  /*31690*/  FMUL.FTZ R223, R99, R222 ;  /* 0x000000de63df7220 */ /* 0x000fe20000410000 */
[----:B------:R-:W-:Y:S01]  /*316a0*/  PRMT R110, R54, 0x7632, R110 ;  /* 0x00007632366e7816 */ /* 0x000fe2000000006e */
[----:B------:R-:W-:-:S02]  /*316b0*/  IMAD.U32 R100, R59, 0x10000, RZ ;  /* 0x000100003b647824 */ /* 0x000fc400078e00ff */
[----:B------:R-:W-:Y:S01]  /*316c0*/  FMUL.FTZ R225, R99, R218 ;  /* 0x000000da63e17220 */ /* 0x000fe20000410000 */
[----:B------:R-:W2:Y:S01]  /*316d0*/  @!P1 LDC.64 R96, c[0x0][0x258] ;  /* 0x00009600ff609b82 */ /* 0x000ea20000000a00 */
[----:B------:R-:W-:Y:S01]  /*316e0*/  FFMA.FTZ R223, R223, R95, R42 ;  /* 0x0000005fdfdf7223 */ /* 0x000fe2000001002a */
[----:B------:R-:W-:Y:S01]  /*316f0*/  PRMT R95, R53, 0x7632, R95 ;  /* 0x00007632355f7816 */ /* 0x000fe2000000005f */
[----:B------:R-:W-:Y:S02]  /*31700*/  IMAD.U32 R227, R110, 0x10000, RZ ;  /* 0x000100006ee37824 */ /* 0x000fe400078e00ff */
[----:B------:R-:W-:Y:S01]  /*31710*/  FFMA.FTZ R209, R209, R100, R48 ;  /* 0x00000064d1d17223 */ /* 0x000fe20000010030 */
[----:B------:R-:W-:Y:S01]  /*31720*/  IMAD.U32 R100, R53, 0x10000, RZ ;  /* 0x0001000035647824 */ /* 0x000fe200078e00ff */
[----:B------:R-:W-:Y:S01]  /*31730*/  SHF.L.U32 R110, R95, 0x10, RZ ;  /* 0x000000105f6e7819 */ /* 0x000fe200000006ff */
[----:B------:R-:W-:Y:S01]  /*31740*/  FMUL.FTZ R95, R99, R232 ;  /* 0x000000e8635f7220 */ /* 0x000fe20000410000 */
[----:B------:R-:W-:Y:S01]  /*31750*/  LEA R232, P2, R103, UR18, 0x4 ;  /* 0x0000001267e87c11 */ /* 0x000fe2000f8420ff */
[----:B0-----:R-:W-:Y:S01]  /*31760*/  @!P1 IMAD.WIDE R228, R154, 0x4, R228 ;  /* 0x000000049ae49825 */ /* 0x001fe200078e02e4 */
[----:B------:R-:W-:-:S03]  /*31770*/  SHF.L.U32 R94, R52, 0x10, RZ ;  /* 0x00000010345e7819 */ /* 0x000fc600000006ff */
[----:B------:R-:W-:Y:S01]  /*31780*/  FFMA.FTZ R218, R95, R100, R46 ;  /* 0x000000645fda7223 */ /* 0x000fe2000001002e */
[----:B------:R-:W-:Y:S01]  /*31790*/  PRMT R100, R52, 0x7632, R100 ;  /* 0x0000763234647816 */ /* 0x000fe20000000064 */
[----:B------:R-:W-:Y:S01]  /*317a0*/  FMUL.FTZ R216, R99, R216 ;  /* 0x000000d863d87220 */ /* 0x000fe20000410000 */
[----:B------:R-:W-:Y:S01]  /*317b0*/  F2FP.BF16.F32.PACK_AB R95, R108, R93 ;  /* 0x0000005d6c5f723e */ /* 0x000fe200000010ff */
[----:B------:R0:W-:Y:S01]  /*317c0*/  @!P1 STG.E desc[UR4][R228.64], R98 ;  /* 0x00000062e4009986 */ /* 0x0001e2000c101904 */
[----:B------:R-:W-:Y:S01]  /*317d0*/  F2FP.BF16.F32.PACK_AB R93, R104, R101 ;  /* 0x00000065685d723e */ /* 0x000fe200000010ff */
[----:B------:R-:W-:Y:S01]  /*317e0*/  IMAD.U32 R235, R100, 0x10000, RZ ;  /* 0x0001000064eb7824 */ /* 0x000fe200078e00ff */
[----:B------:R-:W-:Y:S01]  /*317f0*/  LEA.HI.X R233, R103, UR19, RZ, 0x4, P2 ;  /* 0x0000001367e97c11 */ /* 0x000fe200090f24ff */
[----:B------:R-:W-:Y:S01]  /*31800*/  FMUL.FTZ R100, R99, R92 ;  /* 0x0000005c63647220 */ /* 0x000fe20000410000 */
[----:B------:R-:W-:Y:S01]  /*31810*/  F2FP.BF16.F32.PACK_AB R103, R174, R111 ;  /* 0x0000006fae67723e */ /* 0x000fe200000010ff */
[----:B------:R-:W-:Y:S01]  /*31820*/  FFMA.FTZ R216, R216, R94, R47 ;  /* 0x0000005ed8d87223 */ /* 0x000fe2000001002f */
[----:B------:R-:W-:Y:S01]  /*31830*/  F2FP.BF16.F32.PACK_AB R101, R170, R175 ;  /* 0x000000afaa65723e */ /* 0x000fe200000010ff */
[----:B-1----:R-:W-:Y:S01]  /*31840*/  IMAD.WIDE.U32 R174, R159, 0x10, R230 ;  /* 0x000000109fae7825 */ /* 0x002fe200078e00e6 */
[----:B------:R-:W-:-:S03]  /*31850*/  F2FP.BF16.F32.PACK_AB R94, R106, R107 ;  /* 0x0000006b6a5e723e */ /* 0x000fc600000010ff */
[----:B------:R-:W-:Y:S01]  /*31860*/  FFMA.FTZ R235, R100, R235, R7 ;  /* 0x000000eb64eb7223 */ /* 0x000fe20000010007 */
[----:B------:R-:W-:Y:S01]  /*31870*/  F2FP.BF16.F32.PACK_AB R92, R105, R102 ;  /* 0x00000066695c723e */ /* 0x000fe200000010ff */
[----:B--2---:R-:W-:Y:S01]  /*31880*/  @!P1 IMAD.WIDE R96, R154, 0x4, R96 ;  /* 0x000000049a609825 */ /* 0x004fe200078e0260 */
[----:B0-----:R-:W-:-:S03]  /*31890*/  F2FP.BF16.F32.PACK_AB R98, R158, R207 ;  /* 0x000000cf9e62723e */ /* 0x001fc600000010ff */
[----:B------:R-:W-:Y:S01]  /*318a0*/  FFMA.FTZ R225, R225, R110, R6 ;  /* 0x0000006ee1e17223 */ /* 0x000fe20000010006 */
[----:B------:R-:W0:Y:S01]  /*318b0*/  LDC.64 R158, c[0x0][0x210] ;  /* 0x00008400ff9e7b82 */ /* 0x000e220000000a00 */
[----:B------:R-:W-:Y:S01]  /*318c0*/  F2FP.BF16.F32.PACK_AB R102, R172, R109 ;  /* 0x0000006dac66723e */ /* 0x000fe200000010ff */
[----:B------:R-:W-:Y:S01]  /*318d0*/  FMUL.FTZ R220, R99, R220 ;  /* 0x000000dc63dc7220 */ /* 0x000fe20000410000 */
[----:B------:R-:W-:Y:S01]  /*318e0*/  F2FP.BF16.F32.PACK_AB R100, R171, R234 ;  /* 0x000000eaab64723e */ /* 0x000fe200000010ff */
[----:B------:R1:W-:Y:S01]  /*318f0*/  @!P1 STG.E desc[UR4][R96.64], R99 ;  /* 0x0000006360009986 */ /* 0x0003e2000c101904 */
[----:B------:R-:W-:Y:S01]  /*31900*/  F2FP.BF16.F32.PACK_AB R106, R177, R182 ;  /* 0x000000b6b16a723e */ /* 0x000fe200000010ff */
[----:B------:R-:W-:Y:S01]  /*31910*/  FFMA.FTZ R227, R220, R227, R5 ;  /* 0x000000e3dce37223 */ /* 0x000fe20000010005 */
[----:B------:R-:W-:Y:S01]  /*31920*/  F2FP.BF16.F32.PACK_AB R111, R176, R187 ;  /* 0x000000bbb06f723e */ /* 0x000fe200000010ff */
[--C-:B------:R-:W-:Y:S01]  /*31930*/  IMAD.WIDE.U32 R176, R167, 0x10, R230.reuse ;  /* 0x00000010a7b07825 */ /* 0x100fe200078e00e6 */
[----:B------:R-:W-:Y:S01]  /*31940*/  F2FP.BF16.F32.PACK_AB R107, R179, R168 ;  /* 0x000000a8b36b723e */ /* 0x000fe200000010ff */
[----:B------:R2:W-:Y:S01]  /*31950*/  STG.E.128 desc[UR4][R232.64], R92 ;  /* 0x0000005ce8007986 */ /* 0x0005e2000c101d04 */
[----:B------:R-:W-:Y:S01]  /*31960*/  F2FP.BF16.F32.PACK_AB R105, R181, R184 ;  /* 0x000000b8b569723e */ /* 0x000fe200000010ff */
[--C-:B------:R-:W-:Y:S01]  /*31970*/  IMAD.WIDE.U32 R170, R185, 0x10, R230.reuse ;  /* 0x00000010b9aa7825 */ /* 0x100fe200078e00e6 */
[----:B------:R-:W-:Y:S01]  /*31980*/  F2FP.BF16.F32.PACK_AB R104, R189, R178 ;  /* 0x000000b2bd68723e */ /* 0x000fe200000010ff */
[----:B------:R3:W-:Y:S01]  /*31990*/  STG.E.128 desc[UR4][R174.64], R100 ;  /* 0x00000064ae007986 */ /* 0x0007e2000c101d04 */
[----:B------:R-:W-:Y:S01]  /*319a0*/  F2FP.BF16.F32.PACK_AB R110, R191, R192 ;  /* 0x000000c0bf6e723e */ /* 0x000fe200000010ff */
[--C-:B------:R-:W-:Y:S01]  /*319b0*/  IMAD.WIDE.U32 R178, R169, 0x10, R230.reuse ;  /* 0x00000010a9b27825 */ /* 0x100fe200078e00e6 */
[----:B------:R-:W-:Y:S01]  /*319c0*/  F2FP.BF16.F32.PACK_AB R109, R197, R190 ;  /* 0x000000bec56d723e */ /* 0x000fe200000010ff */
[----:B------:R-:W-:Y:S01]  /*319d0*/  STG.E.128 desc[UR4][R176.64], R104 ;  /* 0x00000068b0007986 */ /* 0x000fe2000c101d04 */
[----:B------:R-:W-:Y:S01]  /*319e0*/  F2FP.BF16.F32.PACK_AB R108, R186, R193 ;  /* 0x000000c1ba6c723e */ /* 0x000fe200000010ff */
[--C-:B------:R-:W-:Y:S01]  /*319f0*/  IMAD.WIDE.U32 R168, R173, 0x10, R230.reuse ;  /* 0x00000010ada87825 */ /* 0x100fe200078e00e6 */
[----:B-1----:R-:W-:Y:S01]  /*31a00*/  F2FP.BF16.F32.PACK_AB R99, R213, R194 ;  /* 0x000000c2d563723e */ /* 0x002fe200000010ff */
[----:B------:R-:W1:Y:S01]  /*31a10*/  S2R R167, SR_TID.X ;  /* 0x0000000000a77919 */ /* 0x000e620000002100 */
[----:B------:R-:W-:Y:S01]  /*31a20*/  F2FP.BF16.F32.PACK_AB R97, R204, R215 ;  /* 0x000000d7cc61723e */ /* 0x000fe200000010ff */
[----:B------:R-:W-:Y:S01]  /*31a30*/  IMAD.WIDE.U32 R230, R195, 0x10, R230 ;  /* 0x00000010c3e67825 */ /* 0x000fe200078e00e6 */
[----:B------:R-:W-:Y:S01]  /*31a40*/  F2FP.BF16.F32.PACK_AB R96, R211, R198 ;  /* 0x000000c6d360723e */ /* 0x000fe200000010ff */
[----:B------:R4:W-:Y:S01]  /*31a50*/  STG.E.128 desc[UR4][R178.64], R108 ;  /* 0x0000006cb2007986 */ /* 0x0009e2000c101d04 */
[----:B0-----:R-:W-:-:S02]  /*31a60*/  LEA R154, R158, R154, 0x2 ;  /* 0x0000009a9e9a7211 */ /* 0x001fc400078e10ff */
[----:B--2---:R-:W-:Y:S02]  /*31a70*/  F2FP.BF16.F32.PACK_AB R95, R200, R199 ;  /* 0x000000c7c85f723e */ /* 0x004fe400000010ff */
[----:B------:R-:W-:Y:S02]  /*31a80*/  F2FP.BF16.F32.PACK_AB R94, R205, R188 ;  /* 0x000000bccd5e723e */ /* 0x000fe400000010ff */
[----:B------:R-:W-:Y:S02]  /*31a90*/  F2FP.BF16.F32.PACK_AB R93, R196, R201 ;  /* 0x000000c9c45d723e */ /* 0x000fe400000010ff */
[----:B------:R-:W-:Y:S02]  /*31aa0*/  F2FP.BF16.F32.PACK_AB R92, R203, R208 ;  /* 0x000000d0cb5c723e */ /* 0x000fe400000010ff */
[----:B---3--:R-:W-:Y:S02]  /*31ab0*/  F2FP.BF16.F32.PACK_AB R103, R202, R209 ;  /* 0x000000d1ca67723e */ /* 0x008fe400000010ff */
[----:B------:R-:W-:Y:S01]  /*31ac0*/  F2FP.BF16.F32.PACK_AB R102, R214, R217 ;  /* 0x000000d9d666723e */ /* 0x000fe200000010ff */
[----:B------:R0:W-:Y:S01]  /*31ad0*/  STG.E.128 desc[UR4][R168.64], R92 ;  /* 0x0000005ca8007986 */ /* 0x0001e2000c101d04 */
[----:B------:R-:W-:-:S02]  /*31ae0*/  F2FP.BF16.F32.PACK_AB R101, R221, R206 ;  /* 0x000000cedd65723e */ /* 0x000fc400000010ff */
[----:B------:R-:W-:Y:S01]  /*31af0*/  F2FP.BF16.F32.PACK_AB R100, R166, R219 ;  /* 0x000000dba664723e */ /* 0x000fe200000010ff */
[----:B------:R0:W-:Y:S01]  /*31b00*/  STG.E.128 desc[UR4][R170.64], R96 ;  /* 0x00000060aa007986 */ /* 0x0001e2000c101d04 */
[----:B----4-:R-:W-:Y:S02]  /*31b10*/  LEA R108, P1, R183, UR18, 0x4 ;  /* 0x00000012b76c7c11 */ /* 0x010fe4000f8220ff */
[----:B------:R-:W-:Y:S01]  /*31b20*/  F2FP.BF16.F32.PACK_AB R107, R212, R223 ;  /* 0x000000dfd46b723e */ /* 0x000fe200000010ff */
[----:B------:R0:W-:Y:S01]  /*31b30*/  STG.E.128 desc[UR4][R230.64], R100 ;  /* 0x00000064e6007986 */ /* 0x0001e2000c101d04 */
[----:B------:R-:W-:Y:S02]  /*31b40*/  F2FP.BF16.F32.PACK_AB R106, R227, R210 ;  /* 0x000000d2e36a723e */ /* 0x000fe400000010ff */
[----:B------:R-:W-:Y:S02]  /*31b50*/  F2FP.BF16.F32.PACK_AB R105, R225, R218 ;  /* 0x000000dae169723e */ /* 0x000fe400000010ff */
[----:B------:R-:W-:-:S02]  /*31b60*/  LEA.HI.X R109, R183, UR19, RZ, 0x4, P1 ;  /* 0x00000013b76d7c11 */ /* 0x000fc400088f24ff */
[----:B------:R-:W-:Y:S02]  /*31b70*/  F2FP.BF16.F32.PACK_AB R104, R235, R216 ;  /* 0x000000d8eb68723e */ /* 0x000fe400000010ff */
[----:B------:R-:W-:-:S03]  /*31b80*/  ISETP.GE.AND P1, PT, R154, R159, PT ;  /* 0x0000009f9a00720c */ /* 0x000fc60003f26270 */
[----:B------:R0:W-:Y:S10]  /*31b90*/  STG.E.128 desc[UR4][R108.64], R104 ;  /* 0x000000686c007986 */ /* 0x0001f4000c101d04 */
[----:B-1----:R-:W-:Y:S05]  /*31ba0*/  @!P1 BRA `(.L_x_5453) ;  /* 0xfffffcf000f89947 */ /* 0x002fea000383ffff */
[----:B------:R-:W-:Y:S05]  /*31bb0*/  BSYNC B0 ;  /* 0x0000000000007941 */ /* 0x000fea0003800000 */
.L_x_4419:
[----:B------:R-:W-:Y:S05]  /*31bc0*/  EXIT ;  /* 0x000000000000794d */ /* 0x000fea0003800000 */
.L_x_5452:
[----:B------:R-:W-:Y:S01]  /*31bd0*/  HFMA2.MMA R166, -RZ, RZ, 0, 5.9604644775390625e-08 ;  /* 0x00000001ffa67435 */ /* 0x000fe200000001ff */
[----:B------:R-:W-:Y:S01]  /*31be0*/  BSSY B1, `(.L_x_5454) ;  /* 0x0000007000017945 */ /* 0x000fe20003800000 */
[----:B0-----:R-:W-:Y:S01]  /*31bf0*/  IMAD.MOV.U32 R233, RZ, RZ, R110 ;  /* 0x000000ffffe97224 */ /* 0x001fe200078e006e */
[----:B------:R-:W-:Y:S01]  /*31c00*/  MOV R158, 0xffffffff ;  /* 0xffffffff009e7802 */ /* 0x000fe20000000f00 */
[----:B------:R-:W-:-:S07]  /*31c10*/  IMAD.MOV.U32 R235, RZ, RZ, 0x1f ;  /* 0x0000001fffeb7424 */ /* 0x000fce00078e00ff */
[----:B-1----:R-:W-:Y:S05]  /*31c20*/  WARPSYNC.COLLECTIVE R158, `(.L_x_5455) ;  /* 0x000000009e087348 */ /* 0x002fea0003c00000 */
[----:B------:R0:W2:Y:S02]  /*31c30*/  SHFL.BFLY P2, R101, R233, R166, R235 ;  /* 0x0c0000a6e9657389 */ /* 0x0000a400000400eb */
[----:B012---:R-:W-:Y:S01]  /*31c40*/  ENDCOLLECTIVE ;  /* 0x000000000000791b */ /* 0x007fe20003800000 */
.L_x_5455:
[----:B------:R-:W-:Y:S05]  /*31c50*/  BSYNC B1 ;  /* 0x0000000000017941 */ /* 0x000fea0003800000 */
.L_x_5454:
[----:B------:R-:W-:Y:S01]  /*31c60*/  IMAD.MOV.U32 R93, RZ, RZ, R101 ;  /* 0x000000ffff5d7224 */ /* 0x000fe200078e0065 */
[----:B------:R-:W-:Y:S01]  /*31c70*/  HFMA2.MMA R235, -RZ, RZ, 0, 1.847743988037109375e-06 ;  /* 0x0000001fffeb7435 */ /* 0x000fe200000001ff */
[----:B------:R-:W-:Y:S02]  /*31c80*/  IMAD.MOV.U32 R166, RZ, RZ, 0x2 ;  /* 0x00000002ffa67424 */ /* 0x000fe400078e00ff */
[----:B------:R-:W-:Y:S01]  /*31c90*/  FADD.FTZ R94, R110, R93 ;  /* 0x0000005d6e5e7221 */ /* 0x000fe20000010000 */
[----:B------:R-:W-:-:S04]  /*31ca0*/  IMAD.MOV.U32 R158, RZ, RZ, -0x1 ;  /* 0xffffffffff9e7424 */ /* 0x000fc800078e00ff */
[----:B------:R-:W-:-:S07]  /*31cb0*/  MOV R233, R94 ;  /* 0x0000005e00e97202 */ /* 0x000fce0000000f00 */
[----:B------:R-:W-:Y:S05]  /*31cc0*/  WARPSYNC.COLLECTIVE R158, `(.L_x_5456) ;  /* 0x000000009e087348 */ /* 0x000fea0003c00000 */
[----:B------:R0:W1:Y:S02]  /*31cd0*/  SHFL.BFLY P2, R101, R233, R166, R235 ;  /* 0x0c0000a6e9657389 */ /* 0x00006400000400eb */
[----:B01----:R-:W-:Y:S01]  /*31ce0*/  ENDCOLLECTIVE ;  /* 0x000000000000791b */ /* 0x003fe20003800000 */
.L_x_5456:
[----:B------:R-:W-:Y:S01]  /*31cf0*/  HFMA2.MMA R166, -RZ, RZ, 0, 2.384185791015625e-07 ;  /* 0x00000004ffa67435 */ /* 0x000fe200000001ff */
[----:B------:R-:W-:-:S05]  /*31d00*/  MOV R93, R101 ;  /* 0x00000065005d7202 */ /* 0x000fca0000000f00 */
[----:B------:R-:W-:Y:S02]  /*31d10*/  FADD.FTZ R95, R94, R93 ;  /* 0x0000005d5e5f7221 */ /* 0x000fe40000010000 */
[----:B------:R-:W0:Y:S02]  /*31d20*/  LDC R93, c[0x0][0x290] ;  /* 0x0000a400ff5d7b82 */ /* 0x000e240000000800 */
[----:B------:R-:W-:-:S07]  /*31d30*/  IMAD.MOV.U32 R233, RZ, RZ, R95 ;  /* 0x000000ffffe97224 */ /* 0x000fce00078e005f */
[----:B0-----:R-:W-:Y:S05]  /*31d40*/  WARPSYNC.COLLECTIVE R158, `(.L_x_5457) ;  /* 0x000000009e087348 */ /* 0x001fea0003c00000 */
[----:B------:R1:W2:Y:S02]  /*31d50*/  SHFL.BFLY P2, R101, R233, R166, R235 ;  /* 0x0c0000a6e9657389 */ /* 0x0002a400000400eb */
[----:B012---:R-:W-:Y:S01]  /*31d60*/  ENDCOLLECTIVE ;  /* 0x000000000000791b */ /* 0x007fe20003800000 */
.L_x_5457:
[----:B------:R-:W-:Y:S02]  /*31d70*/  IMAD.MOV.U32 R166, RZ, RZ, 0x8 ;  /* 0x00000008ffa67424 */ /* 0x000fe400078e00ff */
[----:B------:R-:W-:-:S04]  /*31d80*/  IMAD.MOV.U32 R92, RZ, RZ, R101 ;  /* 0x000000ffff5c7224 */ /* 0x000fc800078e0065 */
[----:B------:R-:W-:-:S05]  /*31d90*/  FADD.FTZ R99, R95, R92 ;  /* 0x0000005c5f637221 */ /* 0x000fca0000010000 */
[----:B------:R-:W-:-:S07]  /*31da0*/  MOV R233, R99 ;  /* 0x0000006300e97202 */ /* 0x000fce0000000f00 */
[----:B------:R-:W-:Y:S05]  /*31db0*/  WARPSYNC.COLLECTIVE R158, `(.L_x_5458) ;  /* 0x000000009e087348 */ /* 0x000fea0003c00000 */
[----:B------:R0:W1:Y:S02]  /*31dc0*/  SHFL.BFLY P2, R101, R233, R166, R235 ;  /* 0x0c0000a6e9657389 */ /* 0x00006400000400eb */
[----:B01----:R-:W-:Y:S01]  /*31dd0*/  ENDCOLLECTIVE ;  /* 0x000000000000791b */ /* 0x003fe20003800000 */
.L_x_5458:
[----:B------:R-:W-:Y:S01]  /*31de0*/  HFMA2.MMA R166, -RZ, RZ, 0, 9.5367431640625e-07 ;  /* 0x00000010ffa67435 */ /* 0x000fe200000001ff */
[----:B------:R-:W-:-:S05]  /*31df0*/  MOV R92, R101 ;  /* 0x00000065005c7202 */ /* 0x000fca0000000f00 */
[----:B------:R-:W-:-:S04]  /*31e00*/  FADD.FTZ R100, R99, R92 ;  /* 0x0000005c63647221 */ /* 0x000fc80000010000 */
[----:B------:R-:W-:-:S07]  /*31e10*/  IMAD.MOV.U32 R233, RZ, RZ, R100 ;  /* 0x000000ffffe97224 */ /* 0x000fce00078e0064 */
[----:B------:R-:W-:Y:S05]  /*31e20*/  WARPSYNC.COLLECTIVE R158, `(.L_x_5459) ;  /* 0x000000009e087348 */ /* 0x000fea0003c00000 */
[----:B------:R0:W1:Y:S02]  /*31e30*/  SHFL.BFLY P2, R101, R233, R166, R235 ;  /* 0x0c0000a6e9657389 */ /* 0x00006400000400eb */
[----:B01----:R-:W-:Y:S01]  /*31e40*/  ENDCOLLECTIVE ;  /* 0x000000000000791b */ /* 0x003fe20003800000 */
.L_x_5459:
[----:B------:R-:W-:Y:S01]  /*31e50*/  MOV R166, 0x1 ;  /* 0x0000000100a67802 */ /* 0x000fe20000000f00 */
[----:B------:R-:W-:-:S04]  /*31e60*/  FADD.FTZ R98, R100, R101 ;  /* 0x0000006564627221 */ /* 0x000fc80000010000 */
[----:B------:R-:W-:-:S04]  /*31e70*/  FMUL.FTZ R98, R98, R93 ;  /* 0x0000005d62627220 */ /* 0x000fc80000410000 */
[C---:B------:R-:W-:Y:S01]  /*31e80*/  FADD.FTZ R92, -R98.reuse, R105 ;  /* 0x00000069625c7221 */ /* 0x040fe20000010100 */
[----:B------:R-:W-:-:S03]  /*31e90*/  FADD.FTZ R95, -R98, R102 ;  /* 0x00000066625f7221 */ /* 0x000fc60000010100 */
        /* <DEDUP_REMOVED lines=126> */
[----:B------:R-:W-:-:S07]  /*32680*/  IMAD.MOV.U32 R233, RZ, RZ, R92 ;  /* 0x000000ffffe97224 */ /* 0x000fce00078e005c */
[----:B------:R-:W-:Y:S05]  /*32690*/  WARPSYNC.COLLECTIVE R158, `(.L_x_5460) ;  /* 0x000000009e087348 */ /* 0x000fea0003c00000 */
[----:B------:R0:W1:Y:S02]  /*326a0*/  SHFL.BFLY P2, R101, R233, R166, R235 ;  /* 0x0c0000a6e9657389 */ /* 0x00006400000400eb */
[----:B01----:R-:W-:Y:S01]  /*326b0*/  ENDCOLLECTIVE ;  /* 0x000000000000791b */ /* 0x003fe20003800000 */
.L_x_5460:
[----:B------:R-:W-:Y:S02]  /*326c0*/  IMAD.MOV.U32 R166, RZ, RZ, 0x2 ;  /* 0x00000002ffa67424 */ /* 0x000fe400078e00ff */
[----:B------:R-:W-:-:S04]  /*326d0*/  IMAD.MOV.U32 R95, RZ, RZ, R101 ;  /* 0x000000ffff5f7224 */ /* 0x000fc800078e0065 */
[----:B------:R-:W-:-:S05]  /*326e0*/  FADD.FTZ R95, R92, R95 ;  /* 0x0000005f5c5f7221 */ /* 0x000fca0000010000 */
[----:B------:R-:W-:-:S07]  /*326f0*/  MOV R233, R95 ;  /* 0x0000005f00e97202 */ /* 0x000fce0000000f00 */
[----:B------:R-:W-:Y:S05]  /*32700*/  WARPSYNC.COLLECTIVE R158, `(.L_x_5461) ;  /* 0x000000009e087348 */ /* 0x000fea0003c00000 */
[----:B------:R0:W1:Y:S02]  /*32710*/  SHFL.BFLY P2, R101, R233, R166, R235 ;  /* 0x0c0000a6e9657389 */ /* 0x00006400000400eb */
[----:B01----:R-:W-:Y:S01]  /*32720*/  ENDCOLLECTIVE ;  /* 0x000000000000791b */ /* 0x003fe20003800000 */
.L_x_5461:
[----:B------:R-:W-:Y:S01]  /*32730*/  HFMA2.MMA R166, -RZ, RZ, 0, 2.384185791015625e-07 ;  /* 0x00000004ffa67435 */ /* 0x000fe200000001ff */
[----:B------:R-:W-:-:S05]  /*32740*/  MOV R94, R101 ;  /* 0x00000065005e7202 */ /* 0x000fca0000000f00 */
[----:B------:R-:W-:-:S04]  /*32750*/  FADD.FTZ R94, R95, R94 ;  /* 0x0000005e5f5e7221 */ /* 0x000fc80000010000 */
[----:B------:R-:W-:-:S07]  /*32760*/  IMAD.MOV.U32 R233, RZ, RZ, R94 ;  /* 0x000000ffffe97224 */ /* 0x000fce00078e005e */
[----:B------:R-:W-:Y:S05]  /*32770*/  WARPSYNC.COLLECTIVE R158, `(.L_x_5462) ;  /* 0x000000009e087348 */ /* 0x000fea0003c00000 */
[----:B------:R0:W1:Y:S02]  /*32780*/  SHFL.BFLY P2, R101, R233, R166, R235 ;  /* 0x0c0000a6e9657389 */ /* 0x00006400000400eb */
[----:B01----:R-:W-:Y:S01]  /*32790*/  ENDCOLLECTIVE ;  /* 0x000000000000791b */ /* 0x003fe20003800000 */
.L_x_5462:
[----:B------:R-:W-:Y:S02]  /*327a0*/  IMAD.MOV.U32 R166, RZ, RZ, 0x8 ;  /* 0x00000008ffa67424 */ /* 0x000fe400078e00ff */
[----:B------:R-:W-:-:S04]  /*327b0*/  IMAD.MOV.U32 R99, RZ, RZ, R101 ;  /* 0x000000ffff637224 */ /* 0x000fc800078e0065 */
[----:B------:R-:W-:-:S05]  /*327c0*/  FADD.FTZ R99, R94, R99 ;  /* 0x000000635e637221 */ /* 0x000fca0000010000 */
[----:B------:R-:W-:-:S07]  /*327d0*/  MOV R233, R99 ;  /* 0x0000006300e97202 */ /* 0x000fce0000000f00 */
[----:B------:R-:W-:Y:S05]  /*327e0*/  WARPSYNC.COLLECTIVE R158, `(.L_x_5463) ;  /* 0x000000009e087348 */ /* 0x000fea0003c00000 */
[----:B------:R0:W1:Y:S02]  /*327f0*/  SHFL.BFLY P2, R101, R233, R166, R235 ;  /* 0x0c0000a6e9657389 */ /* 0x00006400000400eb */
[----:B01----:R-:W-:Y:S01]  /*32800*/  ENDCOLLECTIVE ;  /* 0x000000000000791b */ /* 0x003fe20003800000 */
.L_x_5463:
[----:B------:R-:W-:Y:S01]  /*32810*/  HFMA2.MMA R166, -RZ, RZ, 0, 9.5367431640625e-07 ;  /* 0x00000010ffa67435 */ /* 0x000fe200000001ff */
[----:B------:R-:W-:-:S05]  /*32820*/  MOV R100, R101 ;  /* 0x0000006500647202 */ /* 0x000fca0000000f00 */
[----:B------:R-:W-:-:S04]  /*32830*/  FADD.FTZ R100, R99, R100 ;  /* 0x0000006463647221 */ /* 0x000fc80000010000 */
[----:B------:R-:W-:-:S07]  /*32840*/  IMAD.MOV.U32 R233, RZ, RZ, R100 ;  /* 0x000000ffffe97224 */ /* 0x000fce00078e0064 */
[----:B------:R-:W-:Y:S05]  /*32850*/  WARPSYNC.COLLECTIVE R158, `(.L_x_5464) ;  /* 0x000000009e087348 */ /* 0x000fea0003c00000 */
[----:B------:R0:W1:Y:S02]  /*32860*/  SHFL.BFLY P2, R101, R233, R166, R235 ;  /* 0x0c0000a6e9657389 */ /* 0x00006400000400eb */
[----:B01----:R-:W-:Y:S01]  /*32870*/  ENDCOLLECTIVE ;  /* 0x000000000000791b */ /* 0x003fe20003800000 */
.L_x_5464:
[----:B------:R-:W-:Y:S05]  /*32880*/  BRA `(.L_x_5465) ;  /* 0xffffffdc00307947 */ /* 0x000fea000383ffff */
.L_x_5466:
        /* <DEDUP_REMOVED lines=15> */
.L_x_53081:


//--------------------- .text._ZN10layer_norm31ln_parallel_residual_fwd_kernelINS_13Kernel_traitsI6__halfS2_S2_S2_fjLj2048ELj1ELj4ELj1ELj16ENS_18Kernel_traits_baseILj2048ES2_S2_S2_S2_fjLj128EEEEELb0ELb0ELb0EEEvNS_9FwdParamsE --------------------------
	.section	.text._ZN10layer_norm31ln_parallel_residual_fwd_kernelINS_13Kernel_traitsI6__halfS2_S2_S2_fjLj2048ELj1ELj4ELj1ELj16ENS_18Kernel_traits_baseILj2048ES2_S2_S2_S2_fjLj128EEEEELb0ELb0ELb0EEEvNS_9FwdParamsE,"ax",@progbits
	.align	128
        .global         _ZN10layer_norm31ln_parallel_residual_fwd_kernelINS_13Kernel_traitsI6__halfS2_S2_S2_fjLj2048ELj1ELj4ELj1ELj16ENS_18Kernel_traits_baseILj2048ES2_S2_S2_S2_fjLj128EEEEELb0ELb0ELb0EEEvNS_9FwdParamsE
        .type           _ZN10layer_norm31ln_parallel_residual_fwd_kernelINS_13Kernel_traitsI6__halfS2_S2_S2_fjLj2048ELj1ELj4ELj1ELj16ENS_18Kernel_traits_baseILj2048ES2_S2_S2_S2_fjLj128EEEEELb0ELb0ELb0EEEvNS_9FwdParamsE,@function
        .size           _ZN10layer_norm31ln_parallel_residual_fwd_kernelINS_13Kernel_traitsI6__halfS2_S2_S2_fjLj2048ELj1ELj4ELj1ELj16ENS_18Kernel_traits_baseILj2048ES2_S2_S2_S2_fjLj128EEEEELb0ELb0ELb0EEEvNS_9FwdParamsE,(.L_x_53082 - _ZN10layer_norm31ln_parallel_residual_fwd_kernelINS_13Kernel_traitsI6__halfS2_S2_S2_fjLj2048ELj1ELj4ELj1ELj16ENS_18Kernel_traits_baseILj2048ES2_S2_S2_S2_fjLj128EEEEELb0ELb0ELb0EEEvNS_9FwdParamsE)
        .other          _ZN10layer_norm31ln_parallel_residual_fwd_kernelINS_13Kernel_traitsI6__halfS2_S2_S2_fjLj2048ELj1ELj4ELj1ELj16ENS_18Kernel_traits_baseILj2048ES2_S2_S2_S2_fjLj128EEEEELb0ELb0ELb0EEEvNS_9FwdParamsE,@"STO_CUDA_ENTRY STV_DEFAULT"
_ZN10layer_norm31ln_parallel_residual_fwd_kernelINS_13Kernel_traitsI6__halfS2_S2_S2_fjLj2048ELj1ELj4ELj1ELj16ENS_18Kernel_traits_baseILj2048ES2_S2_S2_S2_fjLj128EEEEELb0ELb0ELb0EEEvNS_9FwdParamsE:
.text._ZN10layer_norm31ln_parallel_residual_fwd_kernelINS_13Kernel_traitsI6__halfS2_S2_S2_fjLj2048ELj1ELj4ELj1ELj16ENS_18Kernel_traits_baseILj2048ES2_S2_S2_S2_fjLj128EEEEELb0ELb0ELb0EEEvNS_9FwdParamsE:
[----:B------:R-:W0:Y:S01]  /*0000*/  LDC R1, c[0x0][0x28] ;  /* 0x00000a00ff017b82 */ /* 0x000e220000000800 */
[----:B------:R-:W1:Y:S07]  /*0010*/  S2R R96, SR_TID.X ;  /* 0x0000000000607919 */ /* 0x000e6e0000002100 */
[----:B------:R-:W2:Y:S01]  /*0020*/  LDC R3, c[0x0][0x218] ;  /* 0x00008600ff037b82 */ /* 0x000ea20000000800 */
[----:B------:R-:W-:Y:S01]  /*0030*/  LOP3.LUT R2, R2, 0xfffff7ff, RZ, 0xc0, !PT ;  /* 0xfffff7ff02027812 */ /* 0x000fe200078ec0ff */
[----:B------:R-:W-:Y:S01]  /*0040*/  ULDC.64 UR4, c[0x0][0x208] ;  /* 0x0000820000047ab9 */ /* 0x000fe20000000a00 */
[----:B------:R-:W3:Y:S01]  /*0050*/  S2R R11, SR_CTAID.X ;  /* 0x00000000000b7919 */ /* 0x000ee20000002500 */
[----:B------:R-:W-:Y:S01]  /*0060*/  BSSY B0, `(.L_x_5467) ;  /* 0x000002d000007945 */ /* 0x000fe20003800000 */
[----:B0-----:R-:W-:-:S03]  /*0070*/  IADD3 R1, R1, -0x1a8, RZ ;  /* 0xfffffe5801017810 */ /* 0x001fc60007ffe0ff */
[----:B------:R-:W0:Y:S01]  /*0080*/  LDC.64 R112, c[0x0][0x228] ;  /* 0x00008a00ff707b82 */ /* 0x000e220000000a00 */
[----:B--2---:R-:W-:-:S04]  /*0090*/  SHF.R.S32.HI R0, RZ, 0x1f, R3 ;  /* 0x0000001fff007819 */ /* 0x004fc80000011403 */
[----:B------:R-:W-:Y:S02]  /*00a0*/  LEA.HI R0, R0, R3, RZ, 0x3 ;  /* 0x0000000300007211 */ /* 0x000fe400078f18ff */
[C---:B-1----:R-:W-:Y:S02]  /*00b0*/  LOP3.LUT R3, R96.reuse, 0x1f, RZ, 0xc, !PT ;  /* 0x0000001f60037812 */ /* 0x042fe400078e0cff */
[----:B------:R-:W-:Y:S02]  /*00c0*/  LOP3.LUT R4, R96, 0x1f, RZ, 0xc0, !PT ;  /* 0x0000001f60047812 */ /* 0x000fe400078ec0ff */
[----:B------:R-:W-:Y:S02]  /*00d0*/  LEA.HI.SX32 R0, R0, R3, 0x1d ;  /* 0x0000000300007211 */ /* 0x000fe400078feaff */
[----:B------:R-:W-:Y:S02]  /*00e0*/  MOV R3, R4 ;  /* 0x0000000400037202 */ /* 0x000fe40000000f00 */
[----:B------:R-:W-:-:S02]  /*00f0*/  ISETP.GE.U32.AND P6, PT, R0, 0x40, PT ;  /* 0x000000400000780c */ /* 0x000fc40003fc6070 */
        /* <DEDUP_REMOVED lines=10> */
[----:B------:R-:W-:Y:S01]  /*01a0*/  ULDC.64 UR8, c[0x0][0x2d0] ;  /* 0x0000b40000087ab9 */ /* 0x000fe20000000a00 */
[----:B------:R-:W-:Y:S01]  /*01b0*/  ISETP.NE.U32.AND P0, PT, RZ, UR6, PT ;  /* 0x00000006ff007c0c */ /* 0x000fe2000bf05070 */
[----:B------:R-:W0:Y:S01]  /*01c0*/  LDC.64 R108, c[0x0][0x260] ;  /* 0x00009800ff6c7b82 */ /* 0x000e220000000a00 */
[----:B------:R-:W-:Y:S02]  /*01d0*/  ISETP.NE.U32.AND P2, PT, RZ, UR8, PT ;  /* 0x00000008ff007c0c */ /* 0x000fe4000bf45070 */
[----:B------:R-:W-:Y:S02]  /*01e0*/  ISETP.NE.AND.EX P0, PT, RZ, UR7, PT, P0 ;  /* 0x00000007ff007c0c */ /* 0x000fe4000bf05300 */
[----:B------:R-:W-:Y:S02]  /*01f0*/  ISETP.NE.AND.EX P2, PT, RZ, UR9, PT, P2 ;  /* 0x00000009ff007c0c */ /* 0x000fe4000bf45320 */
[----:B------:R-:W-:-:S02]  /*0200*/  SHF.L.U32 R100, R3, 0x4, RZ ;  /* 0x0000000403647819 */ /* 0x000fc400000006ff */
[----:B------:R-:W-:-:S07]  /*0210*/  SHF.L.U64.HI R6, R3, 0x4, RZ ;  /* 0x0000000403067819 */ /* 0x000fce00000102ff */
[----:B------:R-:W-:-:S04]  /*0220*/  @P0 LEA R4, P3, R3, UR6, 0x4 ;  /* 0x0000000603040c11 */ /* 0x000fc8000f8620ff */
[C---:B------:R-:W-:Y:S01]  /*0230*/  @P0 LEA.HI.X R5, R3.reuse, UR7, RZ, 0x4, P3 ;  /* 0x0000000703050c11 */ /* 0x040fe200098f24ff */
[----:B------:R-:W-:Y:S01]  /*0240*/  ULDC.64 UR6, c[0x0][0x268] ;  /* 0x00009a0000067ab9 */ /* 0x000fe20000000a00 */
[----:B------:R-:W-:Y:S01]  /*0250*/  @P2 IADD3 R94, P3, R100, UR8, RZ ;  /* 0x00000008645e2c10 */ /* 0x000fe2000ff7e0ff */
[C---:B0-----:R-:W-:Y:S02]  /*0260*/  IMAD.WIDE.U32 R108, R3.reuse, 0x10, R108 ;  /* 0x00000010036c7825 */ /* 0x041fe400078e006c */
[----:B------:R0:W5:Y:S01]  /*0270*/  @P0 LDG.E.128 R104, desc[UR4][R4.64] ;  /* 0x0000000404680981 */ /* 0x000162000c1e1d00 */
[----:B------:R-:W-:Y:S02]  /*0280*/  @P2 IADD3.X R95, R6, UR9, RZ, P3, !PT ;  /* 0x00000009065f2c10 */ /* 0x000fe40009ffe4ff */
[----:B------:R-:W-:Y:S01]  /*0290*/  IADD3 R100, P3, R100, UR6, RZ ;  /* 0x0000000664647c10 */ /* 0x000fe2000ff7e0ff */
[----:B------:R-:W5:Y:S03]  /*02a0*/  LDG.E.128 R108, desc[UR4][R108.64] ;  /* 0x000000046c6c7981 */ /* 0x000f66000c1e1d00 */
[----:B------:R-:W-:Y:S01]  /*02b0*/  IADD3.X R101, R6, UR7, RZ, P3, !PT ;  /* 0x0000000706657c10 */ /* 0x000fe20009ffe4ff */
[----:B------:R-:W5:Y:S05]  /*02c0*/  @P2 LDG.E.128 R92, desc[UR4][R94.64] ;  /* 0x000000045e5c2981 */ /* 0x000f6a000c1e1d00 */
[----:B------:R-:W5:Y:S01]  /*02d0*/  LDG.E.128 R100, desc[UR4][R100.64] ;  /* 0x0000000464647981 */ /* 0x000f62000c1e1d00 */
[----:B------:R-:W-:-:S02]  /*02e0*/  LOP3.LUT R3, R3, 0x20, RZ, 0xfc, !PT ;  /* 0x0000002003037812 */ /* 0x000fc400078efcff */
[----:B------:R-:W-:Y:S02]  /*02f0*/  @!P0 CS2R R104, SRZ ;  /* 0x0000000000688805 */ /* 0x000fe4000001ff00 */
[----:B------:R-:W-:Y:S02]  /*0300*/  @!P0 CS2R R106, SRZ ;  /* 0x00000000006a8805 */ /* 0x000fe4000001ff00 */
[----:B------:R-:W-:Y:S02]  /*0310*/  @!P2 CS2R R92, SRZ ;  /* 0x00000000005ca805 */ /* 0x000fe4000001ff00 */
[----:B0-----:R-:W-:-:S07]  /*0320*/  @!P2 CS2R R94, SRZ ;  /* 0x00000000005ea805 */ /* 0x001fce000001ff00 */
.L_x_5468:
[----:B------:R-:W-:Y:S05]  /*0330*/  BSYNC B0 ;  /* 0x0000000000007941 */ /* 0x000fea0003800000 */
.L_x_5467:
[----:B------:R-:W-:Y:S04]  /*0340*/  BSSY B0, `(.L_x_5469) ;  /* 0x000001c000007945 */ /* 0x000fe80003800000 */
[----:B------:R-:W-:Y:S05]  /*0350*/  @!P6 BRA `(.L_x_5470) ;  /* 0x000000000068e947 */ /* 0x000fea0003800000 */
        /* <DEDUP_REMOVED lines=17> */
[----:B------:R0:W5:Y:S03]  /*0470*/  LDG.E.128 R88, desc[UR4][R6.64] ;  /* 0x0000000406587981 */ /* 0x000166000c1e1d00 */
[----:B------:R-:W-:Y:S01]  /*0480*/  IADD3.X R81, R8, UR7, RZ, P3, !PT ;  /* 0x0000000708517c10 */ /* 0x000fe20009ffe4ff */
[----:B------:R-:W5:Y:S05]  /*0490*/  @P2 LDG.E.128 R76, desc[UR4][R78.64] ;  /* 0x000000044e4c2981 */ /* 0x000f6a000c1e1d00 */
[----:B------:R-:W5:Y:S01]  /*04a0*/  LDG.E.128 R80, desc[UR4][R80.64] ;  /* 0x0000000450507981 */ /* 0x000f62000c1e1d00 */
[----:B------:R-:W-:-:S02]  /*04b0*/  IADD3 R3, R3, 0x20, RZ ;  /* 0x0000002003037810 */ /* 0x000fc40007ffe0ff */
[----:B------:R-:W-:Y:S02]  /*04c0*/  @!P0 CS2R R84, SRZ ;  /* 0x0000000000548805 */ /* 0x000fe4000001ff00 */
[----:B------:R-:W-:Y:S02]  /*04d0*/  @!P0 CS2R R86, SRZ ;  /* 0x0000000000568805 */ /* 0x000fe4000001ff00 */
[----:B------:R-:W-:Y:S02]  /*04e0*/  @!P2 CS2R R76, SRZ ;  /* 0x00000000004ca805 */ /* 0x000fe4000001ff00 */
[----:B0-----:R-:W-:-:S07]  /*04f0*/  @!P2 CS2R R78, SRZ ;  /* 0x00000000004ea805 */ /* 0x001fce000001ff00 */
.L_x_5470:
[----:B------:R-:W-:Y:S05]  /*0500*/  BSYNC B0 ;  /* 0x0000000000007941 */ /* 0x000fea0003800000 */
.L_x_5469:
        /* <DEDUP_REMOVED lines=28> */
.L_x_5472:
[----:B------:R-:W-:Y:S05]  /*06d0*/  BSYNC B0 ;  /* 0x0000000000007941 */ /* 0x000fea0003800000 */
.L_x_5471:
        /* <DEDUP_REMOVED lines=28> */
.L_x_5474:
[----:B------:R-:W-:Y:S05]  /*08a0*/  BSYNC B0 ;  /* 0x0000000000007941 */ /* 0x000fea0003800000 */
.L_x_5473:
[----:B------:R-:W-:Y:S01]  /*08b0*/  ISETP.GE.U32.AND P0, PT, R0, 0xa0, PT ;  /* 0x000000a00000780c */ /* 0x000fe20003f06070 */
[----:B------:R-:W-:Y:S01]  /*08c0*/  BSSY B0, `(.L_x_5475) ;  /* 0x000001e000007945 */ /* 0x000fe20003800000 */
[----:B------:R-:W-:-:S11]  /*08d0*/  LOP3.LUT R2, R2, 0xfffffeff, RZ, 0xc0, !PT ;  /* 0xfffffeff02027812 */ /* 0x000fd600078ec0ff */
[----:B------:R-:W-:Y:S01]  /*08e0*/  @P0 LOP3.LUT R2, R2, 0x100, RZ, 0xfc, !PT ;  /* 0x0000010002020812 */ /* 0x000fe200078efcff */
[----:B------:R-:W-:Y:S06]  /*08f0*/  @!P0 BRA `(.L_x_5476) ;  /* 0x0000000000688947 */ /* 0x000fec0003800000 */
[----:B------:R-:W-:Y:S01]  /*0900*/  ULDC.64 UR8, c[0x0][0x2d0] ;  /* 0x0000b40000087ab9 */ /* 0x000fe20000000a00 */
[C---:B------:R-:W-:Y:S01]  /*0910*/  SHF.L.U32 R38, R3.reuse, 0x4, RZ ;  /* 0x0000000403267819 */ /* 0x040fe200000006ff */
[----:B------:R-:W-:Y:S01]  /*0920*/  ULDC.64 UR6, c[0x0][0x268] ;  /* 0x00009a0000067ab9 */ /* 0x000fe20000000a00 */
[----:B------:R-:W-:Y:S01]  /*0930*/  ISETP.NE.U32.AND P0, PT, RZ, UR8, PT ;  /* 0x00000008ff007c0c */ /* 0x000fe2000bf05070 */
[----:B------:R-:W0:Y:S01]  /*0940*/  LDC.64 R6, c[0x0][0x260] ;  /* 0x00009800ff067b82 */ /* 0x000e220000000a00 */
[----:B------:R-:W-:Y:S02]  /*0950*/  SHF.L.U64.HI R4, R3, 0x4, RZ ;  /* 0x0000000403047819 */ /* 0x000fe400000102ff */
[----:B------:R-:W-:Y:S02]  /*0960*/  ISETP.NE.AND.EX P0, PT, RZ, UR9, PT, P0 ;  /* 0x00000009ff007c0c */ /* 0x000fe4000bf05300 */
[----:B------:R-:W-:-:S04]  /*0970*/  IADD3 R44, P2, R38, UR6, RZ ;  /* 0x00000006262c7c10 */ /* 0x000fc8000ff5e0ff */
[----:B------:R-:W-:Y:S01]  /*0980*/  IADD3.X R45, R4, UR7, RZ, P2, !PT ;  /* 0x00000007042d7c10 */ /* 0x000fe200097fe4ff */
[----:B------:R-:W-:-:S05]  /*0990*/  ULDC.64 UR6, c[0x0][0x2c8] ;  /* 0x0000b20000067ab9 */ /* 0x000fca0000000a00 */
[----:B------:R-:W5:Y:S01]  /*09a0*/  LDG.E.128 R44, desc[UR4][R44.64] ;  /* 0x000000042c2c7981 */ /* 0x000f62000c1e1d00 */
[----:B------:R-:W-:-:S04]  /*09b0*/  @P0 IADD3 R38, P2, R38, UR8, RZ ;  /* 0x0000000826260c10 */ /* 0x000fc8000ff5e0ff */
[----:B------:R-:W-:Y:S02]  /*09c0*/  @P0 IADD3.X R39, R4, UR9, RZ, P2, !PT ;  /* 0x0000000904270c10 */ /* 0x000fe400097fe4ff */
[----:B------:R-:W-:-:S04]  /*09d0*/  ISETP.NE.U32.AND P2, PT, RZ, UR6, PT ;  /* 0x00000006ff007c0c */ /* 0x000fc8000bf45070 */
[----:B------:R-:W-:Y:S01]  /*09e0*/  ISETP.NE.AND.EX P2, PT, RZ, UR7, PT, P2 ;  /* 0x00000007ff007c0c */ /* 0x000fe2000bf45320 */
[C---:B0-----:R-:W-:Y:S01]  /*09f0*/  IMAD.WIDE.U32 R6, R3.reuse, 0x10, R6 ;  /* 0x0000001003067825 */ /* 0x041fe200078e0006 */
[----:B------:R-:W5:Y:S04]  /*0a00*/  @P0 LDG.E.128 R36, desc[UR4][R38.64] ;  /* 0x0000000426240981 */ /* 0x000f68000c1e1d00 */
[----:B------:R0:W5:Y:S07]  /*0a10*/  LDG.E.128 R216, desc[UR4][R6.64] ;  /* 0x0000000406d87981 */ /* 0x00016e000c1e1d00 */
[----:B------:R-:W-:-:S04]  /*0a20*/  @P2 LEA R4, P3, R3, UR6, 0x4 ;  /* 0x0000000603042c11 */ /* 0x000fc8000f8620ff */
[----:B------:R-:W-:-:S05]  /*0a30*/  @P2 LEA.HI.X R5, R3, UR7, RZ, 0x4, P3 ;  /* 0x0000000703052c11 */ /* 0x000fca00098f24ff */
[----:B------:R0:W5:Y:S01]  /*0a40*/  @P2 LDG.E.128 R188, desc[UR4][R4.64] ;  /* 0x0000000404bc2981 */ /* 0x000162000c1e1d00 */
[----:B------:R-:W-:Y:S02]  /*0a50*/  IADD3 R3, R3, 0x20, RZ ;  /* 0x0000002003037810 */ /* 0x000fe40007ffe0ff */
[----:B------:R-:W-:Y:S02]  /*0a60*/  @!P0 CS2R R36, SRZ ;  /* 0x0000000000248805 */ /* 0x000fe4000001ff00 */
[----:B------:R-:W-:Y:S02]  /*0a70*/  @!P0 CS2R R38, SRZ ;  /* 0x0000000000268805 */ /* 0x000fe4000001ff00 */
[----:B------:R-:W-:Y:S02]  /*0a80*/  @!P2 CS2R R188, SRZ ;  /* 0x0000000000bca805 */ /* 0x000fe4000001ff00 */
[----:B0-----:R-:W-:-:S07]  /*0a90*/  @!P2 CS2R R190, SRZ ;  /* 0x0000000000bea805 */ /* 0x001fce000001ff00 */
.L_x_5476:
[----:B------:R-:W-:Y:S05]  /*0aa0*/  BSYNC B0 ;  /* 0x0000000000007941 */ /* 0x000fea0003800000 */
.L_x_5475:
        /* <DEDUP_REMOVED lines=9> */
[----:B------:R-:W-:Y:S01]  /*0b40*/  IADD3 R20, P0, R6, UR8, RZ ;  /* 0x0000000806147c10 */ /* 0x000fe2000ff1e0ff */
[----:B------:R-:W0:Y:S03]  /*0b50*/  LDC.64 R8, c[0x0][0x260] ;  /* 0x00009800ff087b82 */ /* 0x000e260000000a00 */
[----:B------:R-:W-:Y:S02]  /*0b60*/  IADD3.X R21, R7, UR9, RZ, P0, !PT ;  /* 0x0000000907157c10 */ /* 0x000fe400087fe4ff */
[----:B------:R-:W-:-:S04]  /*0b70*/  ISETP.NE.U32.AND P0, PT, RZ, UR6, PT ;  /* 0x00000006ff007c0c */ /* 0x000fc8000bf05070 */
[----:B------:R-:W-:Y:S01]  /*0b80*/  ISETP.NE.AND.EX P0, PT, RZ, UR7, PT, P0 ;  /* 0x00000007ff007c0c */ /* 0x000fe2000bf05300 */
[----:B------:R-:W5:-:S12]  /*0b90*/  LDG.E.128 R20, desc[UR4][R20.64] ;  /* 0x0000000414147981 */ /* 0x000f58000c1e1d00 */
[----:B------:R-:W-:-:S04]  /*0ba0*/  @P0 LEA R4, P2, R3, UR6, 0x4 ;  /* 0x0000000603040c11 */ /* 0x000fc8000f8420ff */
[C---:B------:R-:W-:Y:S01]  /*0bb0*/  @P0 LEA.HI.X R5, R3.reuse, UR7, RZ, 0x4, P2 ;  /* 0x0000000703050c11 */ /* 0x040fe200090f24ff */
[----:B------:R-:W-:Y:S02]  /*0bc0*/  ULDC.64 UR6, c[0x0][0x2d0] ;  /* 0x0000b40000067ab9 */ /* 0x000fe40000000a00 */
[----:B------:R-:W-:Y:S01]  /*0bd0*/  ISETP.NE.U32.AND P2, PT, RZ, UR6, PT ;  /* 0x00000006ff007c0c */ /* 0x000fe2000bf45070 */
[----:B0-----:R-:W-:Y:S01]  /*0be0*/  IMAD.WIDE.U32 R8, R3, 0x10, R8 ;  /* 0x0000001003087825 */ /* 0x001fe200078e0008 */
[----:B------:R0:W5:Y:S02]  /*0bf0*/  @P0 LDG.E.128 R28, desc[UR4][R4.64] ;  /* 0x00000004041c0981 */ /* 0x000164000c1e1d00 */
[----:B------:R-:W-:Y:S02]  /*0c00*/  ISETP.NE.AND.EX P2, PT, RZ, UR7, PT, P2 ;  /* 0x00000007ff007c0c */ /* 0x000fe4000bf45320 */
[----:B------:R0:W5:Y:S11]  /*0c10*/  LDG.E.128 R164, desc[UR4][R8.64] ;  /* 0x0000000408a47981 */ /* 0x000176000c1e1d00 */
[----:B------:R-:W-:-:S04]  /*0c20*/  @P2 IADD3 R6, P3, R6, UR6, RZ ;  /* 0x0000000606062c10 */ /* 0x000fc8000ff7e0ff */
[----:B------:R-:W-:-:S05]  /*0c30*/  @P2 IADD3.X R7, R7, UR7, RZ, P3, !PT ;  /* 0x0000000707072c10 */ /* 0x000fca0009ffe4ff */
[----:B------:R0:W5:Y:S01]  /*0c40*/  @P2 LDG.E.128 R152, desc[UR4][R6.64] ;  /* 0x0000000406982981 */ /* 0x000162000c1e1d00 */
[----:B------:R-:W-:Y:S02]  /*0c50*/  IADD3 R3, R3, 0x20, RZ ;  /* 0x0000002003037810 */ /* 0x000fe40007ffe0ff */
[----:B------:R-:W-:Y:S02]  /*0c60*/  @!P0 CS2R R28, SRZ ;  /* 0x00000000001c8805 */ /* 0x000fe4000001ff00 */
[----:B------:R-:W-:Y:S02]  /*0c70*/  @!P0 CS2R R30, SRZ ;  /* 0x00000000001e8805 */ /* 0x000fe4000001ff00 */
[----:B------:R-:W-:Y:S02]  /*0c80*/  @!P2 CS2R R152, SRZ ;  /* 0x000000000098a805 */ /* 0x000fe4000001ff00 */
[----:B0-----:R-:W-:-:S07]  /*0c90*/  @!P2 CS2R R154, SRZ ;  /* 0x00000000009aa805 */ /* 0x001fce000001ff00 */
.L_x_5478:
[----:B------:R-:W-:Y:S05]  /*0ca0*/  BSYNC B0 ;  /* 0x0000000000007941 */ /* 0x000fea0003800000 */
.L_x_5477:
[----:B------:R-:W-:Y:S01]  /*0cb0*/  ISETP.GE.U32.AND P0, PT, R0, 0xe0, PT ;  /* 0x000000e00000780c */ /* 0x000fe20003f06070 */
[----:B------:R-:W-:Y:S01]  /*0cc0*/  BSSY B0, `(.L_x_5479) ;  /* 0x0000020000007945 */ /* 0x000fe20003800000 */
[----:B------:R-:W-:Y:S02]  /*0cd0*/  SHF.R.U32.HI R96, RZ, 0x5, R96 ;  /* 0x00000005ff607819 */ /* 0x000fe40000011660 */
[----:B------:R-:W-:Y:S02]  /*0ce0*/  LOP3.LUT R2, R2, 0xffffffbf, RZ, 0xc0, !PT ;  /* 0xffffffbf02027812 */ /* 0x000fe400078ec0ff */
[----:B------:R-:W-:-:S07]  /*0cf0*/  LEA R96, R11, R96, 0x2 ;  /* 0x000000600b607211 */ /* 0x000fce00078e10ff */
        /* <DEDUP_REMOVED lines=22> */
[----:B------:R-:W5:Y:S01]  /*0e60*/  LDG.E.128 R4, desc[UR4][R6.64] ;  /* 0x0000000406047981 */ /* 0x000f62000c1e1d00 */
[----:B------:R-:W-:Y:S02]  /*0e70*/  IADD3 R3, R3, 0x20, RZ ;  /* 0x0000002003037810 */ /* 0x000fe40007ffe0ff */
[----:B------:R-:W-:Y:S02]  /*0e80*/  @!P0 CS2R R8, SRZ ;  /* 0x0000000000088805 */ /* 0x000fe4000001ff00 */
[----:B------:R-:W-:Y:S02]  /*0e90*/  @!P0 CS2R R10, SRZ ;  /* 0x00000000000a8805 */ /* 0x000fe4000001ff00 */
[----:B------:R-:W-:Y:S02]  /*0ea0*/  @!P2 CS2R R16, SRZ ;  /* 0x000000000010a805 */ /* 0x000fe4000001ff00 */
[----:B0-----:R-:W-:-:S07]  /*0eb0*/  @!P2 CS2R R18, SRZ ;  /* 0x000000000012a805 */ /* 0x001fce000001ff00 */
.L_x_5480:
[----:B------:R-:W-:Y:S05]  /*0ec0*/  BSYNC B0 ;  /* 0x0000000000007941 */ /* 0x000fea0003800000 */
.L_x_5479:
[----:B------:R-:W-:Y:S01]  /*0ed0*/  ISETP.GE.U32.AND P0, PT, R0, 0x100, PT ;  /* 0x000001000000780c */ /* 0x000fe20003f06070 */
[----:B------:R-:W-:Y:S01]  /*0ee0*/  BSSY B0, `(.L_x_5481) ;  /* 0x000001d000007945 */ /* 0x000fe20003800000 */
[----:B------:R-:W-:-:S11]  /*0ef0*/  LOP3.LUT R2, R2, 0xffffffdf, RZ, 0xc0, !PT ;  /* 0xffffffdf02027812 */ /* 0x000fd600078ec0ff */
[----:B------:R-:W-:Y:S01]  /*0f00*/  @P0 LOP3.LUT R2, R2, 0x20, RZ, 0xfc, !PT ;  /* 0x0000002002020812 */ /* 0x000fe200078efcff */
[----:B------:R-:W-:Y:S06]  /*0f10*/  @!P0 BRA `(.L_x_5482) ;  /* 0x0000000000648947 */ /* 0x000fec0003800000 */
[----:B------:R-:W-:Y:S01]  /*0f20*/  SHF.L.U32 R98, R3, 0x4, RZ ;  /* 0x0000000403627819 */ /* 0x000fe200000006ff */
[----:B------:R-:W-:Y:S01]  /*0f30*/  ULDC.64 UR6, c[0x0][0x268] ;  /* 0x00009a0000067ab9 */ /* 0x000fe20000000a00 */
[----:B------:R-:W-:Y:S02]  /*0f40*/  SHF.R.U32.HI R26, RZ, 0x1c, R3 ;  /* 0x0000001cff1a7819 */ /* 0x000fe40000011603 */
        /* <DEDUP_REMOVED lines=22> */
.L_x_5482:
[----:B------:R-:W-:Y:S05]  /*10b0*/  BSYNC B0 ;  /* 0x0000000000007941 */ /* 0x000fea0003800000 */
.L_x_5481:
[----:B------:R-:W-:Y:S01]  /*10c0*/  ULDC UR8, c[0x0][0x214] ;  /* 0x0000850000087ab9 */ /* 0x000fe20000000800 */
[----:B------:R-:W-:Y:S01]  /*10d0*/  ULDC.64 UR6, c[0x0][0x230] ;  /* 0x00008c0000067ab9 */ /* 0x000fe20000000a00 */
[----:B------:R-:W-:Y:S02]  /*10e0*/  ISETP.GE.AND P2, PT, R96, UR8, PT ;  /* 0x0000000860007c0c */ /* 0x000fe4000bf46270 */
[----:B------:R-:W-:-:S04]  /*10f0*/  LOP3.LUT P0, RZ, R112, UR6, RZ, 0xfc, !PT ;  /* 0x0000000670ff7c12 */ /* 0x000fc8000f80fcff */
[----:B------:R-:W-:-:S07]  /*1100*/  LOP3.LUT P0, RZ, R113, UR7, RZ, 0xfc, P0 ;  /* 0x0000000771ff7c12 */ /* 0x000fce000800fcff */
[----:B------:R-:W-:Y:S06]  /*1110*/  @P2 EXIT ;  /* 0x000000000000294d */ /* 0x000fec0003800000 */
[--C-:B-----5:R-:W-:Y:S01]  /*1120*/  HADD2.F32 R3, -RZ, R108.reuse.H0_H0 ;  /* 0x2000006cff037230 */ /* 0x120fe20000004100 */
[----:B------:R-:W-:Y:S01]  /*1130*/  ULDC.U8 UR6, c[0x0][0x2a0] ;  /* 0x0000a80000067ab9 */ /* 0x000fe20000000000 */
[----:B------:R-:W-:Y:S01]  /*1140*/  HADD2.F32 R97, -RZ, R108.H1_H1 ;  /* 0x3000006cff617230 */ /* 0x000fe20000004100 */
[----:B------:R-:W-:Y:S01]  /*1150*/  ISETP.NE.AND P2, PT, RZ, UR6, PT ;  /* 0x00000006ff007c0c */ /* 0x000fe2000bf45270 */
[----:B------:R-:W-:Y:S01]  /*1160*/  HADD2.F32 R98, -RZ, R109.H0_H0 ;  /* 0x2000006dff627230 */ /* 0x000fe20000004100 */
[----:B------:R0:W-:Y:S01]  /*1170*/  STL [R1+0x184], R3 ;  /* 0x0001840301007387 */ /* 0x0001e20000100800 */
[--C-:B------:R-:W-:Y:S01]  /*1180*/  HADD2.F32 R162, -RZ, R167.reuse.H0_H0 ;  /* 0x200000a7ffa27230 */ /* 0x100fe20000004100 */
[----:B------:R-:W-:Y:S01]  /*1190*/  LOP3.LUT R2, R2, 0xffffffef, RZ, 0xc0, !PT ;  /* 0xffffffef02027812 */ /* 0x000fe200078ec0ff */
[----:B------:R-:W-:Y:S01]  /*11a0*/  HADD2.F32 R158, -RZ, R167.H1_H1 ;  /* 0x300000a7ff9e7230 */ /* 0x000fe20000004100 */
[----:B------:R1:W-:Y:S01]  /*11b0*/  STL [R1+0x174], R97 ;  /* 0x0001746101007387 */ /* 0x0003e20000100800 */
[--C-:B------:R-:W-:Y:S01]  /*11c0*/  HADD2.F32 R167, -RZ, R154.reuse.H0_H0 ;  /* 0x2000009affa77230 */ /* 0x100fe20000004100 */
[----:B------:R-:W-:Y:S01]  /*11d0*/  ULDC UR8, c[0x0][0x218] ;  /* 0x0000860000087ab9 */ /* 0x000fe20000000800 */
[----:B------:R-:W-:Y:S01]  /*11e0*/  HADD2.F32 R163, -RZ, R154.H1_H1 ;  /* 0x3000009affa37230 */ /* 0x000fe20000004100 */
[----:B------:R2:W-:Y:S01]  /*11f0*/  STL [R1+0x164], R98 ;  /* 0x0001646201007387 */ /* 0x0005e20000100800 */
[--C-:B------:R-:W-:Y:S01]  /*1200*/  HADD2.F32 R154, -RZ, R4.reuse.H0_H0 ;  /* 0x20000004ff9a7230 */ /* 0x100fe20000004100 */
[----:B------:R-:W-:Y:S01]  /*1210*/  ULDC UR7, c[0x0][0x2d8] ;  /* 0x0000b60000077ab9 */ /* 0x000fe20000000800 */
[----:B0-----:R-:W-:Y:S01]  /*1220*/  HADD2.F32 R3, -RZ, R109.H1_H1 ;  /* 0x3000006dff037230 */ /* 0x001fe20000004100 */
[----:B------:R-:W-:Y:S01]  /*1230*/  @P2 LOP3.LUT R2, R2, 0x10, RZ, 0xfc, !PT ;  /* 0x0000001002022812 */ /* 0x000fe200078efcff */
[----:B------:R-:W-:Y:S01]  /*1240*/  HADD2.F32 R150, -RZ, R4.H1_H1 ;  /* 0x30000004ff967230 */ /* 0x000fe20000004100 */
[----:B------:R-:W-:Y:S01]  /*1250*/  ULDC.64 UR10, c[0x0][0x228] ;  /* 0x00008a00000a7ab9 */ /* 0x000fe20000000a00 */
[--C-:B-1----:R-:W-:Y:S01]  /*1260*/  HADD2.F32 R97, -RZ, R110.reuse.H0_H0 ;  /* 0x2000006eff617230 */ /* 0x102fe20000004100 */
[----:B------:R0:W-:Y:S01]  /*1270*/  STL [R1+0x154], R3 ;  /* 0x0001540301007387 */ /* 0x0001e20000100800 */
[--C-:B------:R-:W-:Y:S01]  /*1280*/  HADD2.F32 R177, -RZ, R153.reuse.H0_H0 ;  /* 0x20000099ffb17230 */ /* 0x100fe20000004100 */
[----:B------:R-:W-:Y:S01]  /*1290*/  ULDC.64 UR12, c[0x0][0x230] ;  /* 0x00008c00000c7ab9 */ /* 0x000fe20000000a00 */
[----:B--2---:R-:W-:Y:S01]  /*12a0*/  HADD2.F32 R98, -RZ, R110.H1_H1 ;  /* 0x3000006eff627230 */ /* 0x004fe20000004100 */
[----:B------:R1:W-:Y:S01]  /*12b0*/  STL [R1+0x144], R97 ;  /* 0x0001446101007387 */ /* 0x0003e20000100800 */
[----:B------:R-:W-:-:S02]  /*12c0*/  HADD2.F32 R172, -RZ, R153.H1_H1 ;  /* 0x30000099ffac7230 */ /* 0x000fc40000004100 */
[--C-:B------:R-:W-:Y:S01]  /*12d0*/  HADD2.F32 R146, -RZ, R5.reuse.H0_H0 ;  /* 0x20000005ff927230 */ /* 0x100fe20000004100 */
[----:B------:R2:W-:Y:S01]  /*12e0*/  STL [R1+0x134], R98 ;  /* 0x0001346201007387 */ /* 0x0005e20000100800 */
[----:B------:R-:W-:Y:S02]  /*12f0*/  HADD2.F32 R142, -RZ, R5.H1_H1 ;  /* 0x30000005ff8e7230 */ /* 0x000fe40000004100 */
[--C-:B0-----:R-:W-:Y:S02]  /*1300*/  HADD2.F32 R3, -RZ, R111.reuse.H0_H0 ;  /* 0x2000006fff037230 */ /* 0x101fe40000004100 */
[----:B------:R-:W-:Y:S02]  /*1310*/  HADD2.F32 R4, -RZ, R6.H1_H1 ;  /* 0x30000006ff047230 */ /* 0x000fe40000004100 */
[----:B-1----:R-:W-:Y:S01]  /*1320*/  HADD2.F32 R97, -RZ, R111.H1_H1 ;  /* 0x3000006fff617230 */ /* 0x002fe20000004100 */
[----:B------:R0:W-:Y:S01]  /*1330*/  STL [R1+0x124], R3 ;  /* 0x0001240301007387 */ /* 0x0001e20000100800 */
[----:B------:R-:W-:-:S02]  /*1340*/  HADD2.F32 R5, -RZ, R7.H0_H0 ;  /* 0x20000007ff057230 */ /* 0x000fc40000004100 */
[----:B--2---:R-:W-:Y:S01]  /*1350*/  HADD2.F32 R98, -RZ, R104.H0_H0 ;  /* 0x20000068ff627230 */ /* 0x004fe20000004100 */
[----:B------:R1:W-:Y:S01]  /*1360*/  STL [R1+0x114], R97 ;  /* 0x0001146101007387 */ /* 0x0003e20000100800 */
[--C-:B------:R-:W-:Y:S02]  /*1370*/  HADD2.F32 R153, -RZ, R8.reuse.H0_H0 ;  /* 0x20000008ff997230 */ /* 0x100fe40000004100 */
[----:B------:R-:W-:Y:S01]  /*1380*/  HADD2.F32 R149, -RZ, R8.H1_H1 ;  /* 0x30000008ff957230 */ /* 0x000fe20000004100 */
[----:B------:R2:W-:Y:S01]  /*1390*/  STL [R1+0x180], R98 ;  /* 0x0001806201007387 */ /* 0x0005e20000100800 */
[--C-:B------:R-:W-:Y:S02]  /*13a0*/  HADD2.F32 R196, -RZ, R219.reuse.H0_H0 ;  /* 0x200000dbffc47230 */ /* 0x100fe40000004100 */
[----:B0-----:R-:W-:Y:S02]  /*13b0*/  HADD2.F32 R3, -RZ, R104.H1_H1 ;  /* 0x30000068ff037230 */ /* 0x001fe40000004100 */
[----:B------:R-:W-:-:S02]  /*13c0*/  HADD2.F32 R192, -RZ, R219.H1_H1 ;  /* 0x300000dbffc07230 */ /* 0x000fc40000004100 */
[--C-:B-1----:R-:W-:Y:S01]  /*13d0*/  HADD2.F32 R97, -RZ, R105.reuse.H0_H0 ;  /* 0x20000069ff617230 */ /* 0x102fe20000004100 */
[----:B------:R0:W-:Y:S01]  /*13e0*/  STL [R1+0x170], R3 ;  /* 0x0001700301007387 */ /* 0x0001e20000100800 */
[--C-:B------:R-:W-:Y:S02]  /*13f0*/  HADD2.F32 R185, -RZ, R152.reuse.H0_H0 ;  /* 0x20000098ffb97230 */ /* 0x100fe40000004100 */
[----:B--2---:R-:W-:Y:S01]  /*1400*/  HADD2.F32 R98, -RZ, R105.H1_H1 ;  /* 0x30000069ff627230 */ /* 0x004fe20000004100 */
[----:B------:R1:W-:Y:S01]  /*1410*/  STL [R1+0x160], R97 ;  /* 0x0001606101007387 */ /* 0x0003e20000100800 */
[----:B------:R-:W-:Y:S02]  /*1420*/  HADD2.F32 R181, -RZ, R152.H1_H1 ;  /* 0x30000098ffb57230 */ /* 0x000fe40000004100 */
[--C-:B------:R-:W-:Y:S01]  /*1430*/  HADD2.F32 R145, -RZ, R9.reuse.H0_H0 ;  /* 0x20000009ff917230 */ /* 0x100fe20000004100 */
[----:B------:R2:W-:Y:S01]  /*1440*/  STL [R1+0x150], R98 ;  /* 0x0001506201007387 */ /* 0x0005e20000100800 */
[----:B------:R-:W-:-:S02]  /*1450*/  HADD2.F32 R141, -RZ, R9.H1_H1 ;  /* 0x30000009ff8d7230 */ /* 0x000fc40000004100 */
[----:B0-----:R-:W-:Y:S02]  /*1460*/  HADD2.F32 R3, -RZ, R106.H0_H0 ;  /* 0x2000006aff037230 */ /* 0x001fe40000004100 */
[----:B------:R-:W-:Y:S02]  /*1470*/  HADD2.F32 R8, -RZ, R10.H1_H1 ;  /* 0x3000000aff087230 */ /* 0x000fe40000004100 */
[----:B-1----:R-:W-:Y:S01]  /*1480*/  HADD2.F32 R97, -RZ, R106.H1_H1 ;  /* 0x3000006aff617230 */ /* 0x002fe20000004100 */
[----:B------:R0:W-:Y:S01]  /*1490*/  STL [R1+0x140], R3 ;  /* 0x0001400301007387 */ /* 0x0001e20000100800 */
[--C-:B------:R-:W-:Y:S02]  /*14a0*/  HADD2.F32 R219, -RZ, R188.reuse.H0_H0 ;  /* 0x200000bcffdb7230 */ /* 0x100fe40000004100 */
[----:B--2---:R-:W-:Y:S01]  /*14b0*/  HADD2.F32 R98, -RZ, R107.H0_H0 ;  /* 0x2000006bff627230 */ /* 0x004fe20000004100 */
[----:B------:R1:W-:Y:S01]  /*14c0*/  STL [R1+0x130], R97 ;  /* 0x0001306101007387 */ /* 0x0003e20000100800 */
[----:B------:R-:W-:-:S02]  /*14d0*/  HADD2.F32 R215, -RZ, R188.H1_H1 ;  /* 0x300000bcffd77230 */ /* 0x000fc40000004100 */
[----:B------:R-:W-:Y:S01]  /*14e0*/  HADD2.F32 R9, -RZ, R11.H0_H0 ;  /* 0x2000000bff097230 */ /* 0x000fe20000004100 */
[----:B------:R2:W-:Y:S01]  /*14f0*/  STL [R1+0x120], R98 ;  /* 0x0001206201007387 */ /* 0x0005e20000100800 */
[--C-:B------:R-:W-:Y:S02]  /*1500*/  HADD2.F32 R152, -RZ, R12.reuse.H0_H0 ;  /* 0x2000000cff987230 */ /* 0x100fe40000004100 */
[----:B0-----:R-:W-:Y:S02]  /*1510*/  HADD2.F32 R3, -RZ, R107.H1_H1 ;  /* 0x3000006bff037230 */ /* 0x001fe40000004100 */
[----:B------:R-:W-:Y:S02]  /*1520*/  HADD2.F32 R148, -RZ, R12.H1_H1 ;  /* 0x3000000cff947230 */ /* 0x000fe40000004100 */
[----:B-1----:R-:W-:Y:S01]  /*1530*/  HADD2.F32 R97, -RZ, R100.H0_H0 ;  /* 0x20000064ff617230 */ /* 0x002fe20000004100 */
[----:B------:R0:W-:Y:S01]  /*1540*/  STL [R1+0x110], R3 ;  /* 0x0001100301007387 */ /* 0x0001e20000100800 */
[----:B------:R-:W-:-:S02]  /*1550*/  HADD2.F32 R212, -RZ, R217.H0_H0 ;  /* 0x200000d9ffd47230 */ /* 0x000fc40000004100 */
[----:B--2---:R-:W-:Y:S01]  /*1560*/  HADD2.F32 R98, -RZ, R100.H1_H1 ;  /* 0x30000064ff627230 */ /* 0x004fe20000004100 */
[----:B------:R1:W-:Y:S01]  /*1570*/  STL [R1+0x17c], R97 ;  /* 0x00017c6101007387 */ /* 0x0003e20000100800 */
[----:B------:R-:W-:Y:S02]  /*1580*/  HADD2.F32 R208, -RZ, R217.H1_H1 ;  /* 0x300000d9ffd07230 */ /* 0x000fe40000004100 */
[--C-:B------:R-:W-:Y:S01]  /*1590*/  HADD2.F32 R204, -RZ, R218.reuse.H0_H0 ;  /* 0x200000daffcc7230 */ /* 0x100fe20000004100 */
[----:B------:R2:W-:Y:S01]  /*15a0*/  STL [R1+0x16c], R98 ;  /* 0x00016c6201007387 */ /* 0x0005e20000100800 */
[----:B------:R-:W-:Y:S02]  /*15b0*/  HADD2.F32 R200, -RZ, R218.H1_H1 ;  /* 0x300000daffc87230 */ /* 0x000fe40000004100 */
[----:B0-----:R-:W-:Y:S02]  /*15c0*/  HADD2.F32 R3, -RZ, R101.H0_H0 ;  /* 0x20000065ff037230 */ /* 0x001fe40000004100 */
[----:B------:R-:W-:-:S02]  /*15d0*/  HADD2.F32 R211, -RZ, R189.H0_H0 ;  /* 0x200000bdffd37230 */ /* 0x000fc40000004100 */
[----:B-1----:R-:W-:Y:S01]  /*15e0*/  HADD2.F32 R97, -RZ, R101.H1_H1 ;  /* 0x30000065ff617230 */ /* 0x002fe20000004100 */
[----:B------:R0:W-:Y:S01]  /*15f0*/  STL [R1+0x15c], R3 ;  /* 0x00015c0301007387 */ /* 0x0001e20000100800 */
[----:B------:R-:W-:Y:S02]  /*1600*/  HADD2.F32 R207, -RZ, R189.H1_H1 ;  /* 0x300000bdffcf7230 */ /* 0x000fe40000004100 */
[----:B--2---:R-:W-:Y:S01]  /*1610*/  HADD2.F32 R98, -RZ, R102.H0_H0 ;  /* 0x20000066ff627230 */ /* 0x004fe20000004100 */
[----:B------:R1:W-:Y:S01]  /*1620*/  STL [R1+0x14c], R97 ;  /* 0x00014c6101007387 */ /* 0x0003e20000100800 */
[--C-:B------:R-:W-:Y:S02]  /*1630*/  HADD2.F32 R203, -RZ, R190.reuse.H0_H0 ;  /* 0x200000beffcb7230 */ /* 0x100fe40000004100 */
[----:B------:R-:W-:Y:S01]  /*1640*/  HADD2.F32 R199, -RZ, R190.H1_H1 ;  /* 0x300000beffc77230 */ /* 0x000fe20000004100 */
[----:B------:R2:W-:Y:S01]  /*1650*/  STL [R1+0x13c], R98 ;  /* 0x00013c6201007387 */ /* 0x0005e20000100800 */
[----:B------:R-:W-:-:S02]  /*1660*/  HADD2.F32 R188, -RZ, R164.H0_H0 ;  /* 0x200000a4ffbc7230 */ /* 0x000fc40000004100 */
[----:B0-----:R-:W-:Y:S02]  /*1670*/  HADD2.F32 R3, -RZ, R102.H1_H1 ;  /* 0x30000066ff037230 */ /* 0x001fe40000004100 */
[----:B------:R-:W-:Y:S02]  /*1680*/  HADD2.F32 R184, -RZ, R164.H1_H1 ;  /* 0x300000a4ffb87230 */ /* 0x000fe40000004100 */
[----:B-1----:R-:W-:Y:S01]  /*1690*/  HADD2.F32 R97, -RZ, R103.H0_H0 ;  /* 0x20000067ff617230 */ /* 0x002fe20000004100 */
[----:B------:R0:W-:Y:S01]  /*16a0*/  STL [R1+0x12c], R3 ;  /* 0x00012c0301007387 */ /* 0x0001e20000100800 */
[----:B------:R-:W-:Y:S02]  /*16b0*/  HADD2.F32 R180, -RZ, R165.H0_H0 ;  /* 0x200000a5ffb47230 */ /* 0x000fe40000004100 */
[----:B--2---:R-:W-:Y:S01]  /*16c0*/  HADD2.F32 R98, -RZ, R103.H1_H1 ;  /* 0x30000067ff627230 */ /* 0x004fe20000004100 */
[----:B------:R1:W-:Y:S01]  /*16d0*/  STL [R1+0x11c], R97 ;  /* 0x00011c6101007387 */ /* 0x0003e20000100800 */
[----:B------:R-:W-:-:S02]  /*16e0*/  HADD2.F32 R176, -RZ, R165.H1_H1 ;  /* 0x300000a5ffb07230 */ /* 0x000fc40000004100 */
[--C-:B------:R-:W-:Y:S01]  /*16f0*/  HADD2.F32 R144, -RZ, R13.reuse.H0_H0 ;  /* 0x2000000dff907230 */ /* 0x100fe20000004100 */
[----:B------:R-:W-:Y:S01]  /*1700*/  STL [R1+0x10c], R98 ;  /* 0x00010c6201007387 */ /* 0x000fe20000100800 */
[----:B------:R-:W-:Y:S02]  /*1710*/  HADD2.F32 R140, -RZ, R13.H1_H1 ;  /* 0x3000000dff8c7230 */ /* 0x000fe40000004100 */
[----:B0-----:R-:W-:Y:S02]  /*1720*/  HADD2.F32 R3, -RZ, R92.H0_H0 ;  /* 0x2000005cff037230 */ /* 0x001fe40000004100 */
[----:B------:R-:W-:Y:S02]  /*1730*/  HADD2.F32 R12, -RZ, R14.H1_H1 ;  /* 0x3000000eff0c7230 */ /* 0x000fe40000004100 */
[----:B-1----:R-:W-:Y:S01]  /*1740*/  HADD2.F32 R97, -RZ, R92.H1_H1 ;  /* 0x3000005cff617230 */ /* 0x002fe20000004100 */
[----:B------:R0:W-:Y:S01]  /*1750*/  STL [R1+0x178], R3 ;  /* 0x0001780301007387 */ /* 0x0001e20000100800 */
[----:B------:R-:W-:-:S02]  /*1760*/  HADD2.F32 R92, -RZ, R93.H0_H0 ;  /* 0x2000005dff5c7230 */ /* 0x000fc40000004100 */
[--C-:B------:R-:W-:Y:S01]  /*1770*/  HADD2.F32 R218, -RZ, R44.reuse.H0_H0 ;  /* 0x2000002cffda7230 */ /* 0x100fe20000004100 */
[----:B------:R-:W-:Y:S01]  /*1780*/  STL [R1+0x168], R97 ;  /* 0x0001686101007387 */ /* 0x000fe20000100800 */
[----:B------:R-:W-:Y:S02]  /*1790*/  HADD2.F32 R214, -RZ, R44.H1_H1 ;  /* 0x3000002cffd67230 */ /* 0x000fe40000004100 */
[--C-:B------:R-:W-:Y:S01]  /*17a0*/  HADD2.F32 R210, -RZ, R45.reuse.H0_H0 ;  /* 0x2000002dffd27230 */ /* 0x100fe20000004100 */
[----:B------:R1:W-:Y:S01]  /*17b0*/  STL [R1+0x158], R92 ;  /* 0x0001585c01007387 */ /* 0x0003e20000100800 */
[----:B------:R-:W-:Y:S02]  /*17c0*/  HADD2.F32 R206, -RZ, R45.H1_H1 ;  /* 0x3000002dffce7230 */ /* 0x000fe40000004100 */
[----:B0-----:R-:W-:Y:S02]  /*17d0*/  HADD2.F32 R3, -RZ, R93.H1_H1 ;  /* 0x3000005dff037230 */ /* 0x001fe40000004100 */
[----:B------:R-:W-:-:S02]  /*17e0*/  HADD2.F32 R93, -RZ, R94.H0_H0 ;  /* 0x2000005eff5d7230 */ /* 0x000fc40000004100 */
[--C-:B------:R-:W-:Y:S01]  /*17f0*/  HADD2.F32 R202, -RZ, R46.reuse.H0_H0 ;  /* 0x2000002effca7230 */ /* 0x100fe20000004100 */
[----:B------:R0:W-:Y:S01]  /*1800*/  STL [R1+0x148], R3 ;  /* 0x0001480301007387 */ /* 0x0001e20000100800 */
[----:B------:R-:W-:Y:S02]  /*1810*/  HADD2.F32 R198, -RZ, R46.H1_H1 ;  /* 0x3000002effc67230 */ /* 0x000fe40000004100 */
[----:B-1----:R-:W-:Y:S01]  /*1820*/  HADD2.F32 R92, -RZ, R94.H1_H1 ;  /* 0x3000005eff5c7230 */ /* 0x002fe20000004100 */
[----:B------:R1:W-:Y:S01]  /*1830*/  STL [R1+0x138], R93 ;  /* 0x0001385d01007387 */ /* 0x0003e20000100800 */
[--C-:B------:R-:W-:Y:S02]  /*1840*/  HADD2.F32 R194, -RZ, R47.reuse.H0_H0 ;  /* 0x2000002fffc27230 */ /* 0x100fe40000004100 */
[----:B------:R-:W-:Y:S01]  /*1850*/  HADD2.F32 R190, -RZ, R47.H1_H1 ;  /* 0x3000002fffbe7230 */ /* 0x000fe20000004100 */
[----:B------:R2:W-:Y:S01]  /*1860*/  STL [R1+0x128], R92 ;  /* 0x0001285c01007387 */ /* 0x0005e20000100800 */
[----:B------:R-:W-:-:S02]  /*1870*/  HADD2.F32 R217, -RZ, R36.H0_H0 ;  /* 0x20000024ffd97230 */ /* 0x000fc40000004100 */
[--C-:B0-----:R-:W-:Y:S02]  /*1880*/  HADD2.F32 R3, -RZ, R95.reuse.H0_H0 ;  /* 0x2000005fff037230 */ /* 0x101fe40000004100 */
[----:B------:R-:W-:Y:S02]  /*1890*/  HADD2.F32 R213, -RZ, R36.H1_H1 ;  /* 0x30000024ffd57230 */ /* 0x000fe40000004100 */
[----:B-1----:R-:W-:Y:S01]  /*18a0*/  HADD2.F32 R93, -RZ, R95.H1_H1 ;  /* 0x3000005fff5d7230 */ /* 0x002fe20000004100 */
[----:B------:R0:W-:Y:S01]  /*18b0*/  STL [R1+0x118], R3 ;  /* 0x0001180301007387 */ /* 0x0001e20000100800 */
[--C-:B------:R-:W-:Y:S02]  /*18c0*/  HADD2.F32 R209, -RZ, R37.reuse.H0_H0 ;  /* 0x20000025ffd17230 */ /* 0x100fe40000004100 */
[----:B--2---:R-:W-:Y:S01]  /*18d0*/  HADD2.F32 R92, -RZ, R88.H0_H0 ;  /* 0x20000058ff5c7230 */ /* 0x004fe20000004100 */
[----:B------:R-:W-:Y:S01]  /*18e0*/  STL [R1+0x108], R93 ;  /* 0x0001085d01007387 */ /* 0x000fe20000100800 */
[----:B------:R-:W-:-:S02]  /*18f0*/  HADD2.F32 R205, -RZ, R37.H1_H1 ;  /* 0x30000025ffcd7230 */ /* 0x000fc40000004100 */
[--C-:B------:R-:W-:Y:S01]  /*1900*/  HADD2.F32 R201, -RZ, R38.reuse.H0_H0 ;  /* 0x20000026ffc97230 */ /* 0x100fe20000004100 */
[----:B------:R-:W-:Y:S01]  /*1910*/  STL [R1+0x104], R92 ;  /* 0x0001045c01007387 */ /* 0x000fe20000100800 */
[----:B------:R-:W-:Y:S02]  /*1920*/  HADD2.F32 R197, -RZ, R38.H1_H1 ;  /* 0x30000026ffc57230 */ /* 0x000fe40000004100 */
[----:B0-----:R-:W-:Y:S02]  /*1930*/  HADD2.F32 R3, -RZ, R88.H1_H1 ;  /* 0x30000058ff037230 */ /* 0x001fe40000004100 */
[--C-:B------:R-:W-:Y:S02]  /*1940*/  HADD2.F32 R88, -RZ, R89.reuse.H0_H0 ;  /* 0x20000059ff587230 */ /* 0x100fe40000004100 */
[----:B------:R-:W-:Y:S01]  /*1950*/  HADD2.F32 R89, -RZ, R89.H1_H1 ;  /* 0x30000059ff597230 */ /* 0x000fe20000004100 */
[----:B------:R0:W-:Y:S01]  /*1960*/  STL [R1+0xf4], R3 ;  /* 0x0000f40301007387 */ /* 0x0001e20000100800 */
[----:B------:R-:W-:-:S02]  /*1970*/  HADD2.F32 R193, -RZ, R39.H0_H0 ;  /* 0x20000027ffc17230 */ /* 0x000fc40000004100 */
[----:B------:R-:W-:Y:S01]  /*1980*/  HADD2.F32 R189, -RZ, R39.H1_H1 ;  /* 0x30000027ffbd7230 */ /* 0x000fe20000004100 */
[----:B------:R1:W-:Y:S01]  /*1990*/  STL [R1+0xe4], R88 ;  /* 0x0000e45801007387 */ /* 0x0003e20000100800 */
[--C-:B------:R-:W-:Y:S02]  /*19a0*/  HADD2.F32 R187, -RZ, R28.reuse.H0_H0 ;  /* 0x2000001cffbb7230 */ /* 0x100fe40000004100 */
[----:B------:R-:W-:Y:S01]  /*19b0*/  HADD2.F32 R183, -RZ, R28.H1_H1 ;  /* 0x3000001cffb77230 */ /* 0x000fe20000004100 */
[----:B------:R2:W-:Y:S01]  /*19c0*/  STL [R1+0xd4], R89 ;  /* 0x0000d45901007387 */ /* 0x0005e20000100800 */
[--C-:B------:R-:W-:Y:S02]  /*19d0*/  HADD2.F32 R179, -RZ, R29.reuse.H0_H0 ;  /* 0x2000001dffb37230 */ /* 0x100fe40000004100 */
[----:B0-----:R-:W-:Y:S02]  /*19e0*/  HADD2.F32 R3, -RZ, R90.H0_H0 ;  /* 0x2000005aff037230 */ /* 0x001fe40000004100 */
[----:B------:R-:W-:-:S02]  /*19f0*/  HADD2.F32 R175, -RZ, R29.H1_H1 ;  /* 0x3000001dffaf7230 */ /* 0x000fc40000004100 */
[----:B-1----:R-:W-:Y:S01]  /*1a00*/  HADD2.F32 R88, -RZ, R90.H1_H1 ;  /* 0x3000005aff587230 */ /* 0x002fe20000004100 */
[----:B------:R0:W-:Y:S01]  /*1a10*/  STL [R1+0xc4], R3 ;  /* 0x0000c40301007387 */ /* 0x0001e20000100800 */
[--C-:B------:R-:W-:Y:S02]  /*1a20*/  HADD2.F32 R169, -RZ, R30.reuse.H0_H0 ;  /* 0x2000001effa97230 */ /* 0x100fe40000004100 */
[----:B--2---:R-:W-:Y:S01]  /*1a30*/  HADD2.F32 R89, -RZ, R91.H0_H0 ;  /* 0x2000005bff597230 */ /* 0x004fe20000004100 */
[----:B------:R1:W-:Y:S01]  /*1a40*/  STL [R1+0xb4], R88 ;  /* 0x0000b45801007387 */ /* 0x0003e20000100800 */
[----:B------:R-:W-:Y:S02]  /*1a50*/  HADD2.F32 R165, -RZ, R30.H1_H1 ;  /* 0x3000001effa57230 */ /* 0x000fe40000004100 */
[--C-:B------:R-:W-:Y:S01]  /*1a60*/  HADD2.F32 R161, -RZ, R31.reuse.H0_H0 ;  /* 0x2000001fffa17230 */ /* 0x100fe20000004100 */
[----:B------:R-:W-:Y:S01]  /*1a70*/  STL [R1+0xa4], R89 ;  /* 0x0000a45901007387 */ /* 0x000fe20000100800 */
[----:B------:R-:W-:-:S02]  /*1a80*/  HADD2.F32 R157, -RZ, R31.H1_H1 ;  /* 0x3000001fff9d7230 */ /* 0x000fc40000004100 */
[----:B0-----:R-:W-:Y:S02]  /*1a90*/  HADD2.F32 R3, -RZ, R91.H1_H1 ;  /* 0x3000005bff037230 */ /* 0x001fe40000004100 */
[----:B------:R-:W-:Y:S02]  /*1aa0*/  HADD2.F32 R186, -RZ, R20.H0_H0 ;  /* 0x20000014ffba7230 */ /* 0x000fe40000004100 */
[--C-:B-1----:R-:W-:Y:S01]  /*1ab0*/  HADD2.F32 R88, -RZ, R84.reuse.H0_H0 ;  /* 0x20000054ff587230 */ /* 0x102fe20000004100 */
[----:B------:R0:W-:Y:S01]  /*1ac0*/  STL [R1+0x94], R3 ;  /* 0x0000940301007387 */ /* 0x0001e20000100800 */
[----:B------:R-:W-:Y:S02]  /*1ad0*/  HADD2.F32 R84, -RZ, R84.H1_H1 ;  /* 0x30000054ff547230 */ /* 0x000fe40000004100 */
[----:B------:R-:W-:Y:S01]  /*1ae0*/  HADD2.F32 R182, -RZ, R20.H1_H1 ;  /* 0x30000014ffb67230 */ /* 0x000fe20000004100 */
[----:B------:R-:W-:Y:S01]  /*1af0*/  STL [R1+0x100], R88 ;  /* 0x0001005801007387 */ /* 0x000fe20000100800 */
[----:B------:R-:W-:-:S02]  /*1b00*/  HADD2.F32 R178, -RZ, R21.H0_H0 ;  /* 0x20000015ffb27230 */ /* 0x000fc40000004100 */
[----:B------:R-:W-:Y:S01]  /*1b10*/  HADD2.F32 R173, -RZ, R21.H1_H1 ;  /* 0x30000015ffad7230 */ /* 0x000fe20000004100 */
[----:B------:R1:W-:Y:S01]  /*1b20*/  STL [R1+0xf0], R84 ;  /* 0x0000f05401007387 */ /* 0x0003e20000100800 */
[--C-:B------:R-:W-:Y:S02]  /*1b30*/  HADD2.F32 R168, -RZ, R22.reuse.H0_H0 ;  /* 0x20000016ffa87230 */ /* 0x100fe40000004100 */
[--C-:B0-----:R-:W-:Y:S02]  /*1b40*/  HADD2.F32 R3, -RZ, R85.reuse.H0_H0 ;  /* 0x20000055ff037230 */ /* 0x101fe40000004100 */
[----:B------:R-:W-:Y:S02]  /*1b50*/  HADD2.F32 R85, -RZ, R85.H1_H1 ;  /* 0x30000055ff557230 */ /* 0x000fe40000004100 */
[----:B------:R-:W-:Y:S01]  /*1b60*/  HADD2.F32 R164, -RZ, R22.H1_H1 ;  /* 0x30000016ffa47230 */ /* 0x000fe20000004100 */
[----:B------:R0:W-:Y:S01]  /*1b70*/  STL [R1+0xe0], R3 ;  /* 0x0000e00301007387 */ /* 0x0001e20000100800 */
[----:B------:R-:W-:-:S02]  /*1b80*/  HADD2.F32 R160, -RZ, R23.H0_H0 ;  /* 0x20000017ffa07230 */ /* 0x000fc40000004100 */
[----:B-1----:R-:W-:Y:S01]  /*1b90*/  HADD2.F32 R84, -RZ, R86.H0_H0 ;  /* 0x20000056ff547230 */ /* 0x002fe20000004100 */
[----:B------:R1:W-:Y:S01]  /*1ba0*/  STL [R1+0xd0], R85 ;  /* 0x0000d05501007387 */ /* 0x0003e20000100800 */
[----:B------:R-:W-:Y:S02]  /*1bb0*/  HADD2.F32 R156, -RZ, R23.H1_H1 ;  /* 0x30000017ff9c7230 */ /* 0x000fe40000004100 */
[----:B------:R-:W-:Y:S01]  /*1bc0*/  HADD2.F32 R13, -RZ, R15.H0_H0 ;  /* 0x2000000fff0d7230 */ /* 0x000fe20000004100 */
[----:B------:R2:W-:Y:S01]  /*1bd0*/  STL [R1+0xc0], R84 ;  /* 0x0000c05401007387 */ /* 0x0005e20000100800 */
[----:B------:R-:W-:Y:S02]  /*1be0*/  HADD2.F32 R151, -RZ, R16.H0_H0 ;  /* 0x20000010ff977230 */ /* 0x000fe40000004100 */
[----:B0-----:R-:W-:Y:S02]  /*1bf0*/  HADD2.F32 R3, -RZ, R86.H1_H1 ;  /* 0x30000056ff037230 */ /* 0x001fe40000004100 */
[----:B------:R-:W-:-:S02]  /*1c00*/  HADD2.F32 R147, -RZ, R16.H1_H1 ;  /* 0x30000010ff937230 */ /* 0x000fc40000004100 */
[----:B-1----:R-:W-:Y:S01]  /*1c10*/  HADD2.F32 R85, -RZ, R87.H0_H0 ;  /* 0x20000057ff557230 */ /* 0x002fe20000004100 */
[----:B------:R0:W-:Y:S01]  /*1c20*/  STL [R1+0xb0], R3 ;  /* 0x0000b00301007387 */ /* 0x0001e20000100800 */
[----:B------:R-:W-:Y:S02]  /*1c30*/  HADD2.F32 R143, -RZ, R17.H0_H0 ;  /* 0x20000011ff8f7230 */ /* 0x000fe40000004100 */
[----:B--2---:R-:W-:Y:S01]  /*1c40*/  HADD2.F32 R84, -RZ, R87.H1_H1 ;  /* 0x30000057ff547230 */ /* 0x004fe20000004100 */
[----:B------:R-:W-:Y:S01]  /*1c50*/  STL [R1+0xa0], R85 ;  /* 0x0000a05501007387 */ /* 0x000fe20000100800 */
[--C-:B------:R-:W-:Y:S02]  /*1c60*/  HADD2.F32 R20, -RZ, R24.reuse.H0_H0 ;  /* 0x20000018ff147230 */ /* 0x100fe40000004100 */
[----:B------:R-:W-:Y:S01]  /*1c70*/  HADD2.F32 R21, -RZ, R24.H1_H1 ;  /* 0x30000018ff157230 */ /* 0x000fe20000004100 */
[----:B------:R1:W-:Y:S01]  /*1c80*/  STL [R1+0x90], R84 ;  /* 0x0000905401007387 */ /* 0x0003e20000100800 */
[----:B------:R-:W-:-:S02]  /*1c90*/  HADD2.F32 R22, -RZ, R25.H0_H0 ;  /* 0x20000019ff167230 */ /* 0x000fc40000004100 */
[--C-:B0-----:R-:W-:Y:S02]  /*1ca0*/  HADD2.F32 R3, -RZ, R80.reuse.H0_H0 ;  /* 0x20000050ff037230 */ /* 0x101fe40000004100 */
[----:B------:R-:W-:Y:S02]  /*1cb0*/  HADD2.F32 R80, -RZ, R80.H1_H1 ;  /* 0x30000050ff507230 */ /* 0x000fe40000004100 */
[----:B------:R-:W-:Y:S01]  /*1cc0*/  HADD2.F32 R23, -RZ, R25.H1_H1 ;  /* 0x30000019ff177230 */ /* 0x000fe20000004100 */
[----:B------:R0:W-:Y:S01]  /*1cd0*/  STL [R1+0xfc], R3 ;  /* 0x0000fc0301007387 */ /* 0x0001e20000100800 */
[--C-:B------:R-:W-:Y:S02]  /*1ce0*/  HADD2.F32 R28, -RZ, R32.reuse.H0_H0 ;  /* 0x20000020ff1c7230 */ /* 0x100fe40000004100 */
[----:B-1----:R-:W-:Y:S01]  /*1cf0*/  HADD2.F32 R84, -RZ, R81.H0_H0 ;  /* 0x20000051ff547230 */ /* 0x002fe20000004100 */
[----:B------:R1:W-:Y:S01]  /*1d00*/  STL [R1+0xec], R80 ;  /* 0x0000ec5001007387 */ /* 0x0003e20000100800 */
[----:B------:R-:W-:-:S02]  /*1d10*/  HADD2.F32 R29, -RZ, R32.H1_H1 ;  /* 0x30000020ff1d7230 */ /* 0x000fc40000004100 */
[--C-:B------:R-:W-:Y:S01]  /*1d20*/  HADD2.F32 R30, -RZ, R33.reuse.H0_H0 ;  /* 0x20000021ff1e7230 */ /* 0x100fe20000004100 */
[----:B------:R-:W-:Y:S01]  /*1d30*/  STL [R1+0xdc], R84 ;  /* 0x0000dc5401007387 */ /* 0x000fe20000100800 */
[----:B------:R-:W-:Y:S02]  /*1d40*/  HADD2.F32 R31, -RZ, R33.H1_H1 ;  /* 0x30000021ff1f7230 */ /* 0x000fe40000004100 */
[----:B0-----:R-:W-:Y:S02]  /*1d50*/  HADD2.F32 R3, -RZ, R81.H1_H1 ;  /* 0x30000051ff037230 */ /* 0x001fe40000004100 */
[--C-:B------:R-:W-:Y:S02]  /*1d60*/  HADD2.F32 R81, -RZ, R82.reuse.H1_H1 ;  /* 0x30000052ff517230 */ /* 0x100fe40000004100 */
[----:B-1----:R-:W-:Y:S01]  /*1d70*/  HADD2.F32 R80, -RZ, R82.H0_H0 ;  /* 0x20000052ff507230 */ /* 0x002fe20000004100 */
        /* <DEDUP_REMOVED lines=20> */
[--C-:B------:R-:W-:Y:S02]  /*1ec0*/  HADD2.F32 R76, -RZ, R77.reuse.H1_H1 ;  /* 0x3000004dff4c7230 */ /* 0x100fe40000004100 */
[----:B-1----:R-:W-:Y:S01]  /*1ed0*/  HADD2.F32 R80, -RZ, R77.H0_H0 ;  /* 0x2000004dff507230 */ /* 0x002fe20000004100 */
[----:B------:R0:W-:Y:S01]  /*1ee0*/  STL [R1+0xe8], R3 ;  /* 0x0000e80301007387 */ /* 0x0001e20000100800 */
[----:B------:R-:W-:Y:S02]  /*1ef0*/  HADD2.F32 R77, -RZ, R78.H1_H1 ;  /* 0x3000004eff4d7230 */ /* 0x000fe40000004100 */
[----:B------:R-:W-:Y:S01]  /*1f00*/  HADD2.F32 R247, -RZ, R220.H1_H1 ;  /* 0x300000dcfff77230 */ /* 0x000fe20000004100 */
[----:B------:R-:W-:Y:S01]  /*1f10*/  STL [R1+0xd8], R80 ;  /* 0x0000d85001007387 */ /* 0x000fe20000100800 */
[----:B------:R-:W-:-:S02]  /*1f20*/  HADD2.F32 R16, -RZ, R18.H0_H0 ;  /* 0x20000012ff107230 */ /* 0x000fc40000004100 */
[--C-:B------:R-:W-:Y:S01]  /*1f30*/  HADD2.F32 R24, -RZ, R26.reuse.H0_H0 ;  /* 0x2000001aff187230 */ /* 0x100fe20000004100 */
[----:B------:R1:W-:Y:S01]  /*1f40*/  STL [R1+0xc8], R76 ;  /* 0x0000c84c01007387 */ /* 0x0003e20000100800 */
[----:B------:R-:W-:Y:S02]  /*1f50*/  HADD2.F32 R25, -RZ, R26.H1_H1 ;  /* 0x3000001aff197230 */ /* 0x000fe40000004100 */
[----:B0-----:R-:W-:Y:S02]  /*1f60*/  HADD2.F32 R3, -RZ, R78.H0_H0 ;  /* 0x2000004eff037230 */ /* 0x001fe40000004100 */
[--C-:B------:R-:W-:Y:S02]  /*1f70*/  HADD2.F32 R32, -RZ, R34.reuse.H0_H0 ;  /* 0x20000022ff207230 */ /* 0x100fe40000004100 */
[----:B------:R-:W-:Y:S01]  /*1f80*/  HADD2.F32 R33, -RZ, R34.H1_H1 ;  /* 0x30000022ff217230 */ /* 0x000fe20000004100 */
[----:B------:R0:W-:Y:S01]  /*1f90*/  STL [R1+0xb8], R3 ;  /* 0x0000b80301007387 */ /* 0x0001e20000100800 */
[----:B------:R-:W-:-:S02]  /*1fa0*/  HADD2.F32 R40, -RZ, R42.H0_H0 ;  /* 0x2000002aff287230 */ /* 0x000fc40000004100 */
[--C-:B-1----:R-:W-:Y:S01]  /*1fb0*/  HADD2.F32 R76, -RZ, R79.reuse.H0_H0 ;  /* 0x2000004fff4c7230 */ /* 0x102fe20000004100 */
[----:B------:R1:W-:Y:S01]  /*1fc0*/  STL [R1+0xa8], R77 ;  /* 0x0000a84d01007387 */ /* 0x0003e20000100800 */
[----:B------:R-:W-:Y:S02]  /*1fd0*/  HADD2.F32 R41, -RZ, R42.H1_H1 ;  /* 0x3000002aff297230 */ /* 0x000fe40000004100 */
[--C-:B------:R-:W-:Y:S01]  /*1fe0*/  HADD2.F32 R48, -RZ, R50.reuse.H0_H0 ;  /* 0x20000032ff307230 */ /* 0x100fe20000004100 */
[----:B------:R2:W-:Y:S01]  /*1ff0*/  STL [R1+0x98], R76 ;  /* 0x0000984c01007387 */ /* 0x0005e20000100800 */
[----:B------:R-:W-:Y:S02]  /*2000*/  HADD2.F32 R49, -RZ, R50.H1_H1 ;  /* 0x30000032ff317230 */ /* 0x000fe40000004100 */
[----:B0-----:R-:W-:Y:S02]  /*2010*/  HADD2.F32 R3, -RZ, R79.H1_H1 ;  /* 0x3000004fff037230 */ /* 0x001fe40000004100 */
[----:B------:R-:W-:-:S02]  /*2020*/  HADD2.F32 R236, -RZ, R250.H0_H0 ;  /* 0x200000faffec7230 */ /* 0x000fc40000004100 */
[----:B-1----:R-:W-:Y:S01]  /*2030*/  HADD2.F32 R77, -RZ, R72.H0_H0 ;  /* 0x20000048ff4d7230 */ /* 0x002fe20000004100 */
[----:B------:R0:W-:Y:S01]  /*2040*/  STL [R1+0x88], R3 ;  /* 0x0000880301007387 */ /* 0x0001e20000100800 */
[----:B------:R-:W-:Y:S02]  /*2050*/  HADD2.F32 R232, -RZ, R250.H1_H1 ;  /* 0x300000faffe87230 */ /* 0x000fe40000004100 */
[----:B--2---:R-:W-:Y:S01]  /*2060*/  HADD2.F32 R76, -RZ, R72.H1_H1 ;  /* 0x30000048ff4c7230 */ /* 0x004fe20000004100 */
[----:B------:R-:W-:Y:S01]  /*2070*/  STL [R1+0x84], R77 ;  /* 0x0000844d01007387 */ /* 0x000fe20000100800 */
[----:B------:R-:W-:Y:S02]  /*2080*/  HADD2.F32 R72, -RZ, R73.H1_H1 ;  /* 0x30000049ff487230 */ /* 0x000fe40000004100 */
[--C-:B------:R-:W-:Y:S01]  /*2090*/  HADD2.F32 R243, -RZ, R221.reuse.H0_H0 ;  /* 0x200000ddfff37230 */ /* 0x100fe20000004100 */
[----:B------:R-:W-:Y:S01]  /*20a0*/  STL [R1+0x74], R76 ;  /* 0x0000744c01007387 */ /* 0x000fe20000100800 */
[----:B------:R-:W-:-:S02]  /*20b0*/  HADD2.F32 R239, -RZ, R221.H1_H1 ;  /* 0x300000ddffef7230 */ /* 0x000fc40000004100 */
[----:B0-----:R-:W-:Y:S02]  /*20c0*/  HADD2.F32 R3, -RZ, R73.H0_H0 ;  /* 0x20000049ff037230 */ /* 0x001fe40000004100 */
[----:B------:R-:W-:Y:S02]  /*20d0*/  HADD2.F32 R73, -RZ, R74.H0_H0 ;  /* 0x2000004aff497230 */ /* 0x000fe40000004100 */
[--C-:B------:R-:W-:Y:S01]  /*20e0*/  HADD2.F32 R235, -RZ, R222.reuse.H0_H0 ;  /* 0x200000deffeb7230 */ /* 0x100fe20000004100 */
[----:B------:R0:W-:Y:S01]  /*20f0*/  STL [R1+0x64], R3 ;  /* 0x0000640301007387 */ /* 0x0001e20000100800 */
[----:B------:R-:W-:Y:S02]  /*2100*/  HADD2.F32 R231, -RZ, R222.H1_H1 ;  /* 0x300000deffe77230 */ /* 0x000fe40000004100 */
[----:B------:R-:W-:Y:S01]  /*2110*/  HADD2.F32 R227, -RZ, R223.H0_H0 ;  /* 0x200000dfffe37230 */ /* 0x000fe20000004100 */
[----:B------:R1:W-:Y:S01]  /*2120*/  STL [R1+0x54], R72 ;  /* 0x0000544801007387 */ /* 0x0003e20000100800 */
[----:B------:R-:W-:-:S02]  /*2130*/  HADD2.F32 R249, -RZ, R52.H0_H0 ;  /* 0x20000034fff97230 */ /* 0x000fc40000004100 */
[----:B------:R-:W-:Y:S01]  /*2140*/  HADD2.F32 R245, -RZ, R52.H1_H1 ;  /* 0x30000034fff57230 */ /* 0x000fe20000004100 */
[----:B------:R2:W-:Y:S01]  /*2150*/  STL [R1+0x44], R73 ;  /* 0x0000444901007387 */ /* 0x0005e20000100800 */
[----:B------:R-:W-:Y:S01]  /*2160*/  HADD2.F32 R195, -RZ, R191.H0_H0 ;  /* 0x200000bfffc37230 */ /* 0x000fe20000004100 */
[----:B------:R-:W-:Y:S01]  /*2170*/  MOV R52, R96 ;  /* 0x0000006000347202 */ /* 0x000fe20000000f00 */
[----:B0-----:R-:W-:Y:S02]  /*2180*/  HADD2.F32 R3, -RZ, R74.H1_H1 ;  /* 0x3000004aff037230 */ /* 0x001fe40000004100 */
[----:B------:R-:W-:Y:S02]  /*2190*/  HADD2.F32 R170, -RZ, R166.H0_H0 ;  /* 0x200000a6ffaa7230 */ /* 0x000fe40000004100 */
[----:B-1----:R-:W-:Y:S01]  /*21a0*/  HADD2.F32 R72, -RZ, R75.H0_H0 ;  /* 0x2000004bff487230 */ /* 0x002fe20000004100 */
[----:B------:R0:W-:Y:S01]  /*21b0*/  STL [R1+0x34], R3 ;  /* 0x0000340301007387 */ /* 0x0001e20000100800 */
[----:B------:R-:W-:-:S02]  /*21c0*/  HADD2.F32 R159, -RZ, R155.H0_H0 ;  /* 0x2000009bff9f7230 */ /* 0x000fc40000004100 */
[----:B--2---:R-:W-:Y:S01]  /*21d0*/  HADD2.F32 R73, -RZ, R75.H1_H1 ;  /* 0x3000004bff497230 */ /* 0x004fe20000004100 */
[----:B------:R1:W-:Y:S01]  /*21e0*/  STL [R1+0x24], R72 ;  /* 0x0000244801007387 */ /* 0x0003e20000100800 */
[----:B------:R-:W-:Y:S02]  /*21f0*/  HADD2.F32 R26, -RZ, R27.H0_H0 ;  /* 0x2000001bff1a7230 */ /* 0x000fe40000004100 */
[----:B------:R-:W-:Y:S01]  /*2200*/  HADD2.F32 R34, -RZ, R35.H0_H0 ;  /* 0x20000023ff227230 */ /* 0x000fe20000004100 */
[----:B------:R-:W-:Y:S01]  /*2210*/  STL [R1+0x14], R73 ;  /* 0x0000144901007387 */ /* 0x000fe20000100800 */
[----:B------:R-:W-:Y:S02]  /*2220*/  HADD2.F32 R42, -RZ, R43.H0_H0 ;  /* 0x2000002bff2a7230 */ /* 0x000fe40000004100 */
[----:B0-----:R-:W-:Y:S02]  /*2230*/  HADD2.F32 R3, -RZ, R68.H0_H0 ;  /* 0x20000044ff037230 */ /* 0x001fe40000004100 */
[----:B------:R-:W-:-:S02]  /*2240*/  HADD2.F32 R50, -RZ, R51.H0_H0 ;  /* 0x20000033ff327230 */ /* 0x000fc40000004100 */
[----:B-1----:R-:W-:Y:S01]  /*2250*/  HADD2.F32 R72, -RZ, R68.H1_H1 ;  /* 0x30000044ff487230 */ /* 0x002fe20000004100 */
[----:B------:R0:W-:Y:S01]  /*2260*/  STL [R1+0x80], R3 ;  /* 0x0000800301007387 */ /* 0x0001e20000100800 */
[----:B------:R-:W-:Y:S02]  /*2270*/  HADD2.F32 R68, -RZ, R69.H0_H0 ;  /* 0x20000045ff447230 */ /* 0x000fe40000004100 */
[--C-:B------:R-:W-:Y:S01]  /*2280*/  HADD2.F32 R228, -RZ, R251.reuse.H0_H0 ;  /* 0x200000fbffe47230 */ /* 0x100fe20000004100 */
[----:B------:R-:W-:Y:S01]  /*2290*/  STL [R1+0x70], R72 ;  /* 0x0000704801007387 */ /* 0x000fe20000100800 */
[----:B------:R-:W-:Y:S02]  /*22a0*/  HADD2.F32 R224, -RZ, R251.H1_H1 ;  /* 0x300000fbffe07230 */ /* 0x000fe40000004100 */
[----:B------:R-:W-:Y:S01]  /*22b0*/  HADD2.F32 R223, -RZ, R223.H1_H1 ;  /* 0x300000dfffdf7230 */ /* 0x000fe20000004100 */
[----:B------:R1:W-:Y:S01]  /*22c0*/  STL [R1+0x60], R68 ;  /* 0x0000604401007387 */ /* 0x0003e20000100800 */
[----:B------:R-:W-:-:S02]  /*22d0*/  HADD2.F32 R250, -RZ, R56.H0_H0 ;  /* 0x20000038fffa7230 */ /* 0x000fc40000004100 */
[----:B0-----:R-:W-:Y:S02]  /*22e0*/  HADD2.F32 R3, -RZ, R69.H1_H1 ;  /* 0x30000045ff037230 */ /* 0x001fe40000004100 */
[----:B------:R-:W-:Y:S02]  /*22f0*/  HADD2.F32 R69, -RZ, R70.H0_H0 ;  /* 0x20000046ff457230 */ /* 0x000fe40000004100 */
[----:B------:R-:W-:Y:S01]  /*2300*/  HADD2.F32 R246, -RZ, R56.H1_H1 ;  /* 0x30000038fff67230 */ /* 0x000fe20000004100 */
[----:B------:R0:W-:Y:S01]  /*2310*/  STL [R1+0x50], R3 ;  /* 0x0000500301007387 */ /* 0x0001e20000100800 */
[--C-:B------:R-:W-:Y:S02]  /*2320*/  HADD2.F32 R242, -RZ, R57.reuse.H0_H0 ;  /* 0x20000039fff27230 */ /* 0x100fe40000004100 */
[----:B-1----:R-:W-:Y:S01]  /*2330*/  HADD2.F32 R68, -RZ, R70.H1_H1 ;  /* 0x30000046ff447230 */ /* 0x002fe20000004100 */
[----:B------:R1:W-:Y:S01]  /*2340*/  STL [R1+0x40], R69 ;  /* 0x0000404501007387 */ /* 0x0003e20000100800 */
[----:B------:R-:W-:-:S02]  /*2350*/  HADD2.F32 R238, -RZ, R57.H1_H1 ;  /* 0x30000039ffee7230 */ /* 0x000fc40000004100 */
[--C-:B------:R-:W-:Y:S01]  /*2360*/  HADD2.F32 R234, -RZ, R58.reuse.H0_H0 ;  /* 0x2000003affea7230 */ /* 0x100fe20000004100 */
[----:B------:R2:W-:Y:S01]  /*2370*/  STL [R1+0x30], R68 ;  /* 0x0000304401007387 */ /* 0x0005e20000100800 */
[----:B------:R-:W-:Y:S02]  /*2380*/  HADD2.F32 R230, -RZ, R58.H1_H1 ;  /* 0x3000003affe67230 */ /* 0x000fe40000004100 */
[----:B0-----:R-:W-:Y:S02]  /*2390*/  HADD2.F32 R3, -RZ, R71.H0_H0 ;  /* 0x20000047ff037230 */ /* 0x001fe40000004100 */
[----:B------:R-:W-:Y:S02]  /*23a0*/  HADD2.F32 R226, -RZ, R59.H0_H0 ;  /* 0x2000003bffe27230 */ /* 0x000fe40000004100 */
[----:B-1----:R-:W-:Y:S01]  /*23b0*/  HADD2.F32 R69, -RZ, R71.H1_H1 ;  /* 0x30000047ff457230 */ /* 0x002fe20000004100 */
[----:B------:R0:W-:Y:S01]  /*23c0*/  STL [R1+0x20], R3 ;  /* 0x0000200301007387 */ /* 0x0001e20000100800 */
[----:B------:R-:W-:-:S02]  /*23d0*/  HADD2.F32 R222, -RZ, R59.H1_H1 ;  /* 0x3000003bffde7230 */ /* 0x000fc40000004100 */
[----:B--2---:R-:W-:Y:S01]  /*23e0*/  HADD2.F32 R68, -RZ, R64.H0_H0 ;  /* 0x20000040ff447230 */ /* 0x004fe20000004100 */
[----:B------:R-:W-:Y:S01]  /*23f0*/  STL [R1+0x10], R69 ;  /* 0x0000104501007387 */ /* 0x000fe20000100800 */
[--C-:B------:R-:W-:Y:S02]  /*2400*/  HADD2.F32 R241, -RZ, R53.reuse.H0_H0 ;  /* 0x20000035fff17230 */ /* 0x100fe40000004100 */
[----:B------:R-:W-:Y:S01]  /*2410*/  HADD2.F32 R237, -RZ, R53.H1_H1 ;  /* 0x30000035ffed7230 */ /* 0x000fe20000004100 */
[----:B------:R-:W-:Y:S01]  /*2420*/  STL [R1+0x7c], R68 ;  /* 0x00007c4401007387 */ /* 0x000fe20000100800 */
[----:B------:R-:W-:Y:S02]  /*2430*/  HADD2.F32 R233, -RZ, R54.H0_H0 ;  /* 0x20000036ffe97230 */ /* 0x000fe40000004100 */
[----:B0-----:R-:W-:Y:S02]  /*2440*/  HADD2.F32 R3, -RZ, R64.H1_H1 ;  /* 0x30000040ff037230 */ /* 0x001fe40000004100 */
[----:B------:R-:W-:-:S02]  /*2450*/  HADD2.F32 R64, -RZ, R65.H0_H0 ;  /* 0x20000041ff407230 */ /* 0x000fc40000004100 */
[----:B------:R-:W-:Y:S01]  /*2460*/  HADD2.F32 R65, -RZ, R65.H1_H1 ;  /* 0x30000041ff417230 */ /* 0x000fe20000004100 */
[----:B------:R0:W-:Y:S01]  /*2470*/  STL [R1+0x6c], R3 ;  /* 0x00006c0301007387 */ /* 0x0001e20000100800 */
[----:B------:R-:W-:Y:S02]  /*2480*/  HADD2.F32 R229, -RZ, R54.H1_H1 ;  /* 0x30000036ffe57230 */ /* 0x000fe40000004100 */
[--C-:B------:R-:W-:Y:S01]  /*2490*/  HADD2.F32 R225, -RZ, R55.reuse.H0_H0 ;  /* 0x20000037ffe17230 */ /* 0x100fe20000004100 */
[----:B------:R1:W-:Y:S01]  /*24a0*/  STL [R1+0x5c], R64 ;  /* 0x00005c4001007387 */ /* 0x0003e20000100800 */
[----:B------:R-:W-:Y:S02]  /*24b0*/  HADD2.F32 R221, -RZ, R55.H1_H1 ;  /* 0x30000037ffdd7230 */ /* 0x000fe40000004100 */
[----:B------:R-:W-:Y:S01]  /*24c0*/  HADD2.F32 R191, -RZ, R191.H1_H1 ;  /* 0x300000bfffbf7230 */ /* 0x000fe20000004100 */
[----:B------:R2:W-:Y:S01]  /*24d0*/  STL [R1+0x4c], R65 ;  /* 0x00004c4101007387 */ /* 0x0005e20000100800 */
[----:B------:R-:W-:-:S02]  /*24e0*/  HADD2.F32 R166, -RZ, R166.H1_H1 ;  /* 0x300000a6ffa67230 */ /* 0x000fc40000004100 */
[--C-:B0-----:R-:W-:Y:S02]  /*24f0*/  HADD2.F32 R3, -RZ, R66.reuse.H0_H0 ;  /* 0x20000042ff037230 */ /* 0x101fe40000004100 */
[----:B------:R-:W-:Y:S02]  /*2500*/  HADD2.F32 R155, -RZ, R155.H1_H1 ;  /* 0x3000009bff9b7230 */ /* 0x000fe40000004100 */
[----:B-1----:R-:W-:Y:S01]  /*2510*/  HADD2.F32 R64, -RZ, R66.H1_H1 ;  /* 0x30000042ff407230 */ /* 0x002fe20000004100 */
[----:B------:R0:W-:Y:S01]  /*2520*/  STL [R1+0x3c], R3 ;  /* 0x00003c0301007387 */ /* 0x0001e20000100800 */
[----:B------:R-:W-:Y:S02]  /*2530*/  HADD2.F32 R27, -RZ, R27.H1_H1 ;  /* 0x3000001bff1b7230 */ /* 0x000fe40000004100 */
[----:B--2---:R-:W-:Y:S01]  /*2540*/  HADD2.F32 R65, -RZ, R67.H0_H0 ;  /* 0x20000043ff417230 */ /* 0x004fe20000004100 */
[----:B------:R1:W-:Y:S01]  /*2550*/  STL [R1+0x2c], R64 ;  /* 0x00002c4001007387 */ /* 0x0003e20000100800 */
[----:B------:R-:W-:-:S02]  /*2560*/  HADD2.F32 R35, -RZ, R35.H1_H1 ;  /* 0x30000023ff237230 */ /* 0x000fc40000004100 */
[----:B------:R-:W-:Y:S01]  /*2570*/  HADD2.F32 R43, -RZ, R43.H1_H1 ;  /* 0x3000002bff2b7230 */ /* 0x000fe20000004100 */
[----:B------:R-:W-:Y:S01]  /*2580*/  STL [R1+0x1c], R65 ;  /* 0x00001c4101007387 */ /* 0x000fe20000100800 */
[----:B------:R-:W-:Y:S02]  /*2590*/  HADD2.F32 R51, -RZ, R51.H1_H1 ;  /* 0x30000033ff337230 */ /* 0x000fe40000004100 */
[----:B0-----:R-:W-:Y:S02]  /*25a0*/  HADD2.F32 R3, -RZ, R67.H1_H1 ;  /* 0x30000043ff037230 */ /* 0x001fe40000004100 */
[--C-:B-1----:R-:W-:Y:S02]  /*25b0*/  HADD2.F32 R64, -RZ, R60.reuse.H0_H0 ;  /* 0x2000003cff407230 */ /* 0x102fe40000004100 */
[----:B------:R-:W-:Y:S01]  /*25c0*/  HADD2.F32 R60, -RZ, R60.H1_H1 ;  /* 0x3000003cff3c7230 */ /* 0x000fe20000004100 */
[----:B------:R0:W-:Y:S04]  /*25d0*/  STL [R1+0xc], R3 ;  /* 0x00000c0301007387 */ /* 0x0001e80000100800 */
[----:B------:R-:W-:Y:S04]  /*25e0*/  STL [R1+0x78], R64 ;  /* 0x0000784001007387 */ /* 0x000fe80000100800 */
[----:B------:R1:W-:Y:S01]  /*25f0*/  STL [R1+0x68], R60 ;  /* 0x0000683c01007387 */ /* 0x0003e20000100800 */
[----:B0-----:R-:W-:-:S02]  /*2600*/  HADD2.F32 R3, -RZ, R61.H0_H0 ;  /* 0x2000003dff037230 */ /* 0x001fc40000004100 */
[----:B------:R-:W-:-:S03]  /*2610*/  HADD2.F32 R61, -RZ, R61.H1_H1 ;  /* 0x3000003dff3d7230 */ /* 0x000fc60000004100 */
[----:B------:R0:W-:Y:S01]  /*2620*/  STL [R1+0x58], R3 ;  /* 0x0000580301007387 */ /* 0x0001e20000100800 */
[----:B-1----:R-:W-:-:S03]  /*2630*/  HADD2.F32 R60, -RZ, R62.H0_H0 ;  /* 0x2000003eff3c7230 */ /* 0x002fc60000004100 */
[----:B------:R1:W-:Y:S04]  /*2640*/  STL [R1+0x48], R61 ;  /* 0x0000483d01007387 */ /* 0x0003e80000100800 */
[----:B------:R2:W-:Y:S01]  /*2650*/  STL [R1+0x38], R60 ;  /* 0x0000383c01007387 */ /* 0x0005e20000100800 */
[----:B0-----:R-:W-:Y:S02]  /*2660*/  HADD2.F32 R3, -RZ, R62.H1_H1 ;  /* 0x3000003eff037230 */ /* 0x001fe40000004100 */
[----:B-1----:R-:W-:-:S03]  /*2670*/  HADD2.F32 R61, -RZ, R63.H0_H0 ;  /* 0x2000003fff3d7230 */ /* 0x002fc60000004100 */
[----:B------:R0:W-:Y:S01]  /*2680*/  STL [R1+0x28], R3 ;  /* 0x0000280301007387 */ /* 0x0001e20000100800 */
[----:B--2---:R-:W-:-:S03]  /*2690*/  HADD2.F32 R60, -RZ, R63.H1_H1 ;  /* 0x3000003fff3c7230 */ /* 0x004fc60000004100 */
[----:B------:R-:W-:Y:S04]  /*26a0*/  STL [R1+0x18], R61 ;  /* 0x0000183d01007387 */ /* 0x000fe80000100800 */
[----:B------:R-:W-:Y:S01]  /*26b0*/  STL [R1+0x8], R60 ;  /* 0x0000083c01007387 */ /* 0x000fe20000100800 */
[--C-:B0-----:R-:W-:Y:S02]  /*26c0*/  HADD2.F32 R3, -RZ, R248.reuse.H0_H0 ;  /* 0x200000f8ff037230 */ /* 0x101fe40000004100 */
[----:B------:R-:W-:-:S03]  /*26d0*/  HADD2.F32 R248, -RZ, R248.H1_H1 ;  /* 0x300000f8fff87230 */ /* 0x000fc60000004100 */
[----:B------:R0:W-:Y:S02]  /*26e0*/  STL [R1+0x4], R3 ;  /* 0x0000040301007387 */ /* 0x0001e40000100800 */
[----:B0-----:R-:W-:Y:S02]  /*26f0*/  HADD2.F32 R3, -RZ, R220.H0_H0 ;  /* 0x200000dcff037230 */ /* 0x001fe40000004100 */
[--C-:B------:R-:W-:Y:S02]  /*2700*/  HADD2.F32 R220, -RZ, R216.reuse.H0_H0 ;  /* 0x200000d8ffdc7230 */ /* 0x100fe40000004100 */
[----:B------:R-:W-:Y:S01]  /*2710*/  HADD2.F32 R216, -RZ, R216.H1_H1 ;  /* 0x300000d8ffd87230 */ /* 0x000fe20000004100 */
[----:B------:R0:W-:Y:S02]  /*2720*/  STL [R1], R3 ;  /* 0x0000000301007387 */ /* 0x0001e40000100800 */
[----:B0-----:R-:W-:Y:S02]  /*2730*/  HADD2.F32 R3, -RZ, R6.H0_H0 ;  /* 0x20000006ff037230 */ /* 0x001fe40000004100 */
[----:B------:R-:W-:-:S02]  /*2740*/  HADD2.F32 R6, -RZ, R7.H1_H1 ;  /* 0x30000007ff067230 */ /* 0x000fc40000004100 */
[----:B------:R-:W-:Y:S02]  /*2750*/  HADD2.F32 R7, -RZ, R10.H0_H0 ;  /* 0x2000000aff077230 */ /* 0x000fe40000004100 */
[----:B------:R-:W-:Y:S02]  /*2760*/  HADD2.F32 R10, -RZ, R11.H1_H1 ;  /* 0x3000000bff0a7230 */ /* 0x000fe40000004100 */
[----:B------:R-:W-:Y:S02]  /*2770*/  HADD2.F32 R11, -RZ, R14.H0_H0 ;  /* 0x2000000eff0b7230 */ /* 0x000fe40000004100 */
[----:B------:R-:W-:Y:S02]  /*2780*/  HADD2.F32 R14, -RZ, R15.H1_H1 ;  /* 0x3000000fff0e7230 */ /* 0x000fe40000004100 */
[----:B------:R-:W-:Y:S02]  /*2790*/  HADD2.F32 R15, -RZ, R17.H1_H1 ;  /* 0x30000011ff0f7230 */ /* 0x000fe40000004100 */
[----:B------:R-:W-:-:S02]  /*27a0*/  HADD2.F32 R17, -RZ, R18.H1_H1 ;  /* 0x30000012ff117230 */ /* 0x000fc40000004100 */
[--C-:B------:R-:W-:Y:S02]  /*27b0*/  HADD2.F32 R18, -RZ, R19.reuse.H0_H0 ;  /* 0x20000013ff127230 */ /* 0x100fe40000004100 */
[----:B------:R-:W-:-:S07]  /*27c0*/  HADD2.F32 R19, -RZ, R19.H1_H1 ;  /* 0x30000013ff137230 */ /* 0x000fce0000004100 */
.L_x_5772:
[----:B------:R-:W0:Y:S01]  /*27d0*/  S2R R78, SR_TID.X ;  /* 0x00000000004e7919 */ /* 0x000e220000002100 */
[----:B------:R-:W-:Y:S01]  /*27e0*/  IMAD R72, R52, UR8, RZ ;  /* 0x0000000834487c24 */ /* 0x000fe2000f8e02ff */
[----:B------:R-:W-:Y:S04]  /*27f0*/  BSSY B0, `(.L_x_5483) ;  /* 0x000009b000007945 */ /* 0x000fe80003800000 */
[----:B------:R-:W-:-:S04]  /*2800*/  SHF.R.S32.HI R73, RZ, 0x1f, R72 ;  /* 0x0000001fff497819 */ /* 0x000fc80000011448 */
[----:B------:R-:W-:Y:S02]  /*2810*/  LEA.HI R73, R73, R72, RZ, 0x3 ;  /* 0x0000004849497211 */ /* 0x000fe400078f18ff */
[----:B0-----:R-:W-:-:S04]  /*2820*/  LOP3.LUT R78, R78, 0x1f, RZ, 0xc0, !PT ;  /* 0x0000001f4e4e7812 */ /* 0x001fc800078ec0ff */
[----:B------:R-:W-:-:S04]  /*2830*/  LEA.HI.SX32 R81, R73, R78, 0x1d ;  /* 0x0000004e49517211 */ /* 0x000fc800078feaff */
[----:B------:R-:W-:Y:S01]  /*2840*/  MOV R76, R81 ;  /* 0x00000051004c7202 */ /* 0x000fe20000000f00 */
[----:B------:R-:W-:Y:S06]  /*2850*/  @!P1 BRA `(.L_x_5484) ;  /* 0x0000000800509947 */ /* 0x000fec0003800000 */
[----:B------:R-:W-:Y:S01]  /*2860*/  ISETP.NE.U32.AND P2, PT, RZ, UR10, PT ;  /* 0x0000000aff007c0c */ /* 0x000fe2000bf45070 */
[----:B------:R-:W0:Y:S03]  /*2870*/  LDC.64 R74, c[0x0][0x220] ;  /* 0x00008800ff4a7b82 */ /* 0x000e260000000a00 */
[----:B------:R-:W-:-:S13]  /*2880*/  ISETP.NE.AND.EX P2, PT, RZ, UR11, PT, P2 ;  /* 0x0000000bff007c0c */ /* 0x000fda000bf45320 */
[----:B------:R-:W-:-:S04]  /*2890*/  @P2 LEA R72, P3, R81, UR10, 0x4 ;  /* 0x0000000a51482c11 */ /* 0x000fc8000f8620ff */
[----:B------:R-:W-:-:S05]  /*28a0*/  @P2 LEA.HI.X R73, R81, UR11, RZ, 0x4, P3 ;  /* 0x0000000b51492c11 */ /* 0x000fca00098f24ff */
[----:B------:R1:W5:Y:S01]  /*28b0*/  @P2 LDG.E.128 R60, desc[UR4][R72.64] ;  /* 0x00000004483c2981 */ /* 0x000362000c1e1d00 */
        /* <DEDUP_REMOVED lines=9> */
[----:B--2---:R-:W-:-:S12]  /*2950*/  HADD2.F32 R53, -RZ, R72.H0_H0 ;  /* 0x20000048ff357230 */ /* 0x004fd80000004100 */
[----:B------:R-:W-:Y:S05]  /*2960*/  @P3 BRA `(.L_x_5485) ;  /* 0x0000000000203947 */ /* 0x000fea0003800000 */
[----:B------:R-:W-:-:S04]  /*2970*/  ISETP.NE.U32.AND P4, PT, RZ, UR12, PT ;  /* 0x0000000cff007c0c */ /* 0x000fc8000bf85070 */
[----:B------:R-:W-:-:S13]  /*2980*/  ISETP.NE.AND.EX P4, PT, RZ, UR13, PT, P4 ;  /* 0x0000000dff007c0c */ /* 0x000fda000bf85340 */
[----:B------:R-:W-:Y:S05]  /*2990*/  @P4 BRA `(.L_x_5486) ;  /* 0x0000000000084947 */ /* 0x000fea0003800000 */
[----:B------:R-:W-:Y:S05]  /*29a0*/  @P0 BRA `(.L_x_5487) ;  /* 0x0000000000200947 */ /* 0x000fea0003800000 */
[----:B------:R-:W-:Y:S05]  /*29b0*/  BRA `(.L_x_5488) ;  /* 0x0000000000247947 */ /* 0x000fea0003800000 */
.L_x_5486:
[----:B-----5:R-:W-:-:S05]  /*29c0*/  HADD2.F32 R76, -RZ, R64.H0_H0 ;  /* 0x20000040ff4c7230 */ /* 0x020fca0000004100 */
[----:B------:R-:W-:Y:S01]  /*29d0*/  FADD.FTZ R53, R76, R53 ;  /* 0x000000354c357221 */ /* 0x000fe20000010000 */
[----:B------:R-:W-:Y:S06]  /*29e0*/  BRA `(.L_x_5487) ;  /* 0x0000000000107947 */ /* 0x000fec0003800000 */
.L_x_5485:
[----:B-----5:R-:W-:-:S05]  /*29f0*/  HADD2.F32 R76, -RZ, R60.H0_H0 ;  /* 0x2000003cff4c7230 */ /* 0x020fca0000004100 */
[----:B------:R-:W-:Y:S01]  /*2a00*/  FADD.FTZ R53, R76, R53 ;  /* 0x000000354c357221 */ /* 0x000fe20000010000 */
[----:B------:R-:W-:-:S05]  /*2a10*/  @P2 HADD2.F32 R76, -RZ, R64.H0_H0 ;  /* 0x20000040ff4c2230 */ /* 0x000fca0000004100 */
[----:B------:R-:W-:-:S07]  /*2a20*/  @P2 FADD.FTZ R53, R76, R53 ;  /* 0x000000354c352221 */ /* 0x000fce0000010000 */
.L_x_5487:
[----:B------:R-:W-:-:S04]  /*2a30*/  F2FP.F16.F32.PACK_AB R76, RZ, R53 ;  /* 0x00000035ff4c723e */ /* 0x000fc800000000ff */
[----:B------:R-:W-:-:S07]  /*2a40*/  PRMT R68, R76, 0x7610, R68 ;  /* 0x000076104c447816 */ /* 0x000fce0000000044 */
.L_x_5488:
[----:B------:R-:W-:Y:S01]  /*2a50*/  HADD2.F32 R82, -RZ, R72.H1_H1 ;  /* 0x30000048ff527230 */ /* 0x000fe20000004100 */
[----:B------:R-:W-:Y:S06]  /*2a60*/  @P3 BRA `(.L_x_5489) ;  /* 0x0000000000203947 */ /* 0x000fec0003800000 */
[----:B------:R-:W-:-:S04]  /*2a70*/  ISETP.NE.U32.AND P4, PT, RZ, UR12, PT ;  /* 0x0000000cff007c0c */ /* 0x000fc8000bf85070 */
[----:B------:R-:W-:-:S13]  /*2a80*/  ISETP.NE.AND.EX P4, PT, RZ, UR13, PT, P4 ;  /* 0x0000000dff007c0c */ /* 0x000fda000bf85340 */
[----:B------:R-:W-:Y:S05]  /*2a90*/  @P4 BRA `(.L_x_5490) ;  /* 0x0000000000084947 */ /* 0x000fea0003800000 */
[----:B------:R-:W-:Y:S05]  /*2aa0*/  @P0 BRA `(.L_x_5491) ;  /* 0x0000000000200947 */ /* 0x000fea0003800000 */
[----:B------:R-:W-:Y:S05]  /*2ab0*/  BRA `(.L_x_5492) ;  /* 0x0000000000247947 */ /* 0x000fea0003800000 */
.L_x_5490:
[----:B-----5:R-:W-:-:S05]  /*2ac0*/  HADD2.F32 R72, -RZ, R64.H1_H1 ;  /* 0x30000040ff487230 */ /* 0x020fca0000004100 */
[----:B------:R-:W-:Y:S01]  /*2ad0*/  FADD.FTZ R82, R72, R82 ;  /* 0x0000005248527221 */ /* 0x000fe20000010000 */
[----:B------:R-:W-:Y:S06]  /*2ae0*/  BRA `(.L_x_5491) ;  /* 0x0000000000107947 */ /* 0x000fec0003800000 */
.L_x_5489:
[----:B-----5:R-:W-:-:S05]  /*2af0*/  HADD2.F32 R72, -RZ, R60.H1_H1 ;  /* 0x3000003cff487230 */ /* 0x020fca0000004100 */
[----:B------:R-:W-:Y:S01]  /*2b00*/  FADD.FTZ R82, R72, R82 ;  /* 0x0000005248527221 */ /* 0x000fe20000010000 */
[----:B------:R-:W-:-:S05]  /*2b10*/  @P2 HADD2.F32 R72, -RZ, R64.H1_H1 ;  /* 0x30000040ff482230 */ /* 0x000fca0000004100 */
[----:B------:R-:W-:-:S07]  /*2b20*/  @P2 FADD.FTZ R82, R72, R82 ;  /* 0x0000005248522221 */ /* 0x000fce0000010000 */
.L_x_5491:
[----:B------:R-:W-:-:S04]  /*2b30*/  F2FP.F16.F32.PACK_AB R72, RZ, R82 ;  /* 0x00000052ff48723e */ /* 0x000fc800000000ff */
[----:B------:R-:W-:-:S07]  /*2b40*/  PRMT R68, R68, 0x5410, R72 ;  /* 0x0000541044447816 */ /* 0x000fce0000000048 */
.L_x_5492:
[----:B------:R-:W-:Y:S01]  /*2b50*/  HADD2.F32 R83, -RZ, R73.H0_H0 ;  /* 0x20000049ff537230 */ /* 0x000fe20000004100 */
[----:B------:R-:W-:Y:S06]  /*2b60*/  @P3 BRA `(.L_x_5493) ;  /* 0x0000000000203947 */ /* 0x000fec0003800000 */
[----:B------:R-:W-:-:S04]  /*2b70*/  ISETP.NE.U32.AND P4, PT, RZ, UR12, PT ;  /* 0x0000000cff007c0c */ /* 0x000fc8000bf85070 */
[----:B------:R-:W-:-:S13]  /*2b80*/  ISETP.NE.AND.EX P4, PT, RZ, UR13, PT, P4 ;  /* 0x0000000dff007c0c */ /* 0x000fda000bf85340 */
[----:B------:R-:W-:Y:S05]  /*2b90*/  @P4 BRA `(.L_x_5494) ;  /* 0x0000000000084947 */ /* 0x000fea0003800000 */
[----:B------:R-:W-:Y:S05]  /*2ba0*/  @P0 BRA `(.L_x_5495) ;  /* 0x0000000000200947 */ /* 0x000fea0003800000 */
[----:B------:R-:W-:Y:S05]  /*2bb0*/  BRA `(.L_x_5496) ;  /* 0x0000000000247947 */ /* 0x000fea0003800000 */
.L_x_5494:
[----:B-----5:R-:W-:-:S05]  /*2bc0*/  HADD2.F32 R72, -RZ, R65.H0_H0 ;  /* 0x20000041ff487230 */ /* 0x020fca0000004100 */
[----:B------:R-:W-:Y:S01]  /*2bd0*/  FADD.FTZ R83, R72, R83 ;  /* 0x0000005348537221 */ /* 0x000fe20000010000 */
[----:B------:R-:W-:Y:S06]  /*2be0*/  BRA `(.L_x_5495) ;  /* 0x0000000000107947 */ /* 0x000fec0003800000 */
.L_x_5493:
[----:B-----5:R-:W-:-:S05]  /*2bf0*/  HADD2.F32 R72, -RZ, R61.H0_H0 ;  /* 0x2000003dff487230 */ /* 0x020fca0000004100 */
[----:B------:R-:W-:Y:S01]  /*2c00*/  FADD.FTZ R83, R72, R83 ;  /* 0x0000005348537221 */ /* 0x000fe20000010000 */
[----:B------:R-:W-:-:S05]  /*2c10*/  @P2 HADD2.F32 R72, -RZ, R65.H0_H0 ;  /* 0x20000041ff482230 */ /* 0x000fca0000004100 */
[----:B------:R-:W-:-:S07]  /*2c20*/  @P2 FADD.FTZ R83, R72, R83 ;  /* 0x0000005348532221 */ /* 0x000fce0000010000 */
.L_x_5495:
[----:B------:R-:W-:-:S04]  /*2c30*/  F2FP.F16.F32.PACK_AB R72, RZ, R83 ;  /* 0x00000053ff48723e */ /* 0x000fc800000000ff */
[----:B------:R-:W-:-:S07]  /*2c40*/  PRMT R69, R72, 0x7610, R69 ;  /* 0x0000761048457816 */ /* 0x000fce0000000045 */
.L_x_5496:
[----:B------:R-:W-:Y:S01]  /*2c50*/  HADD2.F32 R111, -RZ, R73.H1_H1 ;  /* 0x30000049ff6f7230 */ /* 0x000fe20000004100 */
[----:B------:R-:W-:Y:S06]  /*2c60*/  @P3 BRA `(.L_x_5497) ;  /* 0x0000000000203947 */ /* 0x000fec0003800000 */
[----:B------:R-:W-:-:S04]  /*2c70*/  ISETP.NE.U32.AND P4, PT, RZ, UR12, PT ;  /* 0x0000000cff007c0c */ /* 0x000fc8000bf85070 */
[----:B------:R-:W-:-:S13]  /*2c80*/  ISETP.NE.AND.EX P4, PT, RZ, UR13, PT, P4 ;  /* 0x0000000dff007c0c */ /* 0x000fda000bf85340 */
[----:B------:R-:W-:Y:S05]  /*2c90*/  @P4 BRA `(.L_x_5498) ;  /* 0x0000000000084947 */ /* 0x000fea0003800000 */
[----:B------:R-:W-:Y:S05]  /*2ca0*/  @P0 BRA `(.L_x_5499) ;  /* 0x0000000000200947 */ /* 0x000fea0003800000 */
[----:B------:R-:W-:Y:S05]  /*2cb0*/  BRA `(.L_x_5500) ;  /* 0x0000000000247947 */ /* 0x000fea0003800000 */
.L_x_5498:
[----:B-----5:R-:W-:-:S05]  /*2cc0*/  HADD2.F32 R72, -RZ, R65.H1_H1 ;  /* 0x30000041ff487230 */ /* 0x020fca0000004100 */
[----:B------:R-:W-:Y:S01]  /*2cd0*/  FADD.FTZ R111, R72, R111 ;  /* 0x0000006f486f7221 */ /* 0x000fe20000010000 */
[----:B------:R-:W-:Y:S06]  /*2ce0*/  BRA `(.L_x_5499) ;  /* 0x0000000000107947 */ /* 0x000fec0003800000 */
.L_x_5497:
[----:B-----5:R-:W-:-:S05]  /*2cf0*/  HADD2.F32 R72, -RZ, R61.H1_H1 ;  /* 0x3000003dff487230 */ /* 0x020fca0000004100 */
[----:B------:R-:W-:Y:S01]  /*2d00*/  FADD.FTZ R111, R72, R111 ;  /* 0x0000006f486f7221 */ /* 0x000fe20000010000 */
[----:B------:R-:W-:-:S05]  /*2d10*/  @P2 HADD2.F32 R72, -RZ, R65.H1_H1 ;  /* 0x30000041ff482230 */ /* 0x000fca0000004100 */
[----:B------:R-:W-:-:S07]  /*2d20*/  @P2 FADD.FTZ R111, R72, R111 ;  /* 0x0000006f486f2221 */ /* 0x000fce0000010000 */
.L_x_5499:
[----:B------:R-:W-:-:S04]  /*2d30*/  F2FP.F16.F32.PACK_AB R72, RZ, R111 ;  /* 0x0000006fff48723e */ /* 0x000fc800000000ff */
[----:B------:R-:W-:-:S07]  /*2d40*/  PRMT R69, R69, 0x5410, R72 ;  /* 0x0000541045457816 */ /* 0x000fce0000000048 */
.L_x_5500:
[----:B------:R-:W-:Y:S01]  /*2d50*/  HADD2.F32 R110, -RZ, R74.H0_H0 ;  /* 0x2000004aff6e7230 */ /* 0x000fe20000004100 */
[----:B------:R-:W-:Y:S06]  /*2d60*/  @P3 BRA `(.L_x_5501) ;  /* 0x0000000000203947 */ /* 0x000fec0003800000 */
[----:B------:R-:W-:-:S04]  /*2d70*/  ISETP.NE.U32.AND P4, PT, RZ, UR12, PT ;  /* 0x0000000cff007c0c */ /* 0x000fc8000bf85070 */
[----:B------:R-:W-:-:S13]  /*2d80*/  ISETP.NE.AND.EX P4, PT, RZ, UR13, PT, P4 ;  /* 0x0000000dff007c0c */ /* 0x000fda000bf85340 */
[----:B------:R-:W-:Y:S05]  /*2d90*/  @P4 BRA `(.L_x_5502) ;  /* 0x0000000000084947 */ /* 0x000fea0003800000 */
[----:B------:R-:W-:Y:S05]  /*2da0*/  @P0 BRA `(.L_x_5503) ;  /* 0x0000000000200947 */ /* 0x000fea0003800000 */
[----:B------:R-:W-:Y:S05]  /*2db0*/  BRA `(.L_x_5504) ;  /* 0x0000000000247947 */ /* 0x000fea0003800000 */
.L_x_5502:
[----:B-----5:R-:W-:-:S05]  /*2dc0*/  HADD2.F32 R72, -RZ, R66.H0_H0 ;  /* 0x20000042ff487230 */ /* 0x020fca0000004100 */
[----:B------:R-:W-:Y:S01]  /*2dd0*/  FADD.FTZ R110, R72, R110 ;  /* 0x0000006e486e7221 */ /* 0x000fe20000010000 */
[----:B------:R-:W-:Y:S06]  /*2de0*/  BRA `(.L_x_5503) ;  /* 0x0000000000107947 */ /* 0x000fec0003800000 */
.L_x_5501:
[----:B-----5:R-:W-:-:S05]  /*2df0*/  HADD2.F32 R72, -RZ, R62.H0_H0 ;  /* 0x2000003eff487230 */ /* 0x020fca0000004100 */
[----:B------:R-:W-:Y:S01]  /*2e00*/  FADD.FTZ R110, R72, R110 ;  /* 0x0000006e486e7221 */ /* 0x000fe20000010000 */
[----:B------:R-:W-:-:S05]  /*2e10*/  @P2 HADD2.F32 R72, -RZ, R66.H0_H0 ;  /* 0x20000042ff482230 */ /* 0x000fca0000004100 */
[----:B------:R-:W-:-:S07]  /*2e20*/  @P2 FADD.FTZ R110, R72, R110 ;  /* 0x0000006e486e2221 */ /* 0x000fce0000010000 */
.L_x_5503:
[----:B------:R-:W-:-:S04]  /*2e30*/  F2FP.F16.F32.PACK_AB R72, RZ, R110 ;  /* 0x0000006eff48723e */ /* 0x000fc800000000ff */
[----:B------:R-:W-:-:S07]  /*2e40*/  PRMT R70, R72, 0x7610, R70 ;  /* 0x0000761048467816 */ /* 0x000fce0000000046 */
.L_x_5504:
[----:B------:R-:W-:Y:S01]  /*2e50*/  HADD2.F32 R114, -RZ, R74.H1_H1 ;  /* 0x3000004aff727230 */ /* 0x000fe20000004100 */
[----:B------:R-:W-:Y:S06]  /*2e60*/  @P3 BRA `(.L_x_5505) ;  /* 0x0000000000203947 */ /* 0x000fec0003800000 */
[----:B------:R-:W-:-:S04]  /*2e70*/  ISETP.NE.U32.AND P4, PT, RZ, UR12, PT ;  /* 0x0000000cff007c0c */ /* 0x000fc8000bf85070 */
[----:B------:R-:W-:-:S13]  /*2e80*/  ISETP.NE.AND.EX P4, PT, RZ, UR13, PT, P4 ;  /* 0x0000000dff007c0c */ /* 0x000fda000bf85340 */
[----:B------:R-:W-:Y:S05]  /*2e90*/  @P4 BRA `(.L_x_5506) ;  /* 0x0000000000084947 */ /* 0x000fea0003800000 */
[----:B------:R-:W-:Y:S05]  /*2ea0*/  @P0 BRA `(.L_x_5507) ;  /* 0x0000000000200947 */ /* 0x000fea0003800000 */
[----:B------:R-:W-:Y:S05]  /*2eb0*/  BRA `(.L_x_5508) ;  /* 0x0000000000247947 */ /* 0x000fea0003800000 */
.L_x_5506:
[----:B-----5:R-:W-:-:S05]  /*2ec0*/  HADD2.F32 R72, -RZ, R66.H1_H1 ;  /* 0x30000042ff487230 */ /* 0x020fca0000004100 */
[----:B------:R-:W-:Y:S01]  /*2ed0*/  FADD.FTZ R114, R72, R114 ;  /* 0x0000007248727221 */ /* 0x000fe20000010000 */
[----:B------:R-:W-:Y:S06]  /*2ee0*/  BRA `(.L_x_5507) ;  /* 0x0000000000107947 */ /* 0x000fec0003800000 */
.L_x_5505:
[----:B-----5:R-:W-:-:S05]  /*2ef0*/  HADD2.F32 R72, -RZ, R62.H1_H1 ;  /* 0x3000003eff487230 */ /* 0x020fca0000004100 */
[----:B------:R-:W-:Y:S01]  /*2f00*/  FADD.FTZ R114, R72, R114 ;  /* 0x0000007248727221 */ /* 0x000fe20000010000 */
[----:B------:R-:W-:-:S05]  /*2f10*/  @P2 HADD2.F32 R72, -RZ, R66.H1_H1 ;  /* 0x30000042ff482230 */ /* 0x000fca0000004100 */
[----:B------:R-:W-:-:S07]  /*2f20*/  @P2 FADD.FTZ R114, R72, R114 ;  /* 0x0000007248722221 */ /* 0x000fce0000010000 */
.L_x_5507:
[----:B------:R-:W-:-:S04]  /*2f30*/  F2FP.F16.F32.PACK_AB R72, RZ, R114 ;  /* 0x00000072ff48723e */ /* 0x000fc800000000ff */
[----:B------:R-:W-:-:S07]  /*2f40*/  PRMT R70, R70, 0x5410, R72 ;  /* 0x0000541046467816 */ /* 0x000fce0000000048 */
.L_x_5508:
[----:B------:R-:W-:Y:S01]  /*2f50*/  HADD2.F32 R115, -RZ, R75.H0_H0 ;  /* 0x2000004bff737230 */ /* 0x000fe20000004100 */
[----:B------:R-:W-:Y:S06]  /*2f60*/  @P3 BRA `(.L_x_5509) ;  /* 0x0000000000203947 */ /* 0x000fec0003800000 */
[----:B------:R-:W-:-:S04]  /*2f70*/  ISETP.NE.U32.AND P4, PT, RZ, UR12, PT ;  /* 0x0000000cff007c0c */ /* 0x000fc8000bf85070 */
[----:B------:R-:W-:-:S13]  /*2f80*/  ISETP.NE.AND.EX P4, PT, RZ, UR13, PT, P4 ;  /* 0x0000000dff007c0c */ /* 0x000fda000bf85340 */
[----:B------:R-:W-:Y:S05]  /*2f90*/  @P4 BRA `(.L_x_5510) ;  /* 0x0000000000084947 */ /* 0x000fea0003800000 */
[----:B------:R-:W-:Y:S05]  /*2fa0*/  @P0 BRA `(.L_x_5511) ;  /* 0x0000000000200947 */ /* 0x000fea0003800000 */
[----:B------:R-:W-:Y:S05]  /*2fb0*/  BRA `(.L_x_5512) ;  /* 0x0000000000247947 */ /* 0x000fea0003800000 */
.L_x_5510:
[----:B-----5:R-:W-:-:S05]  /*2fc0*/  HADD2.F32 R72, -RZ, R67.H0_H0 ;  /* 0x20000043ff487230 */ /* 0x020fca0000004100 */
[----:B------:R-:W-:Y:S01]  /*2fd0*/  FADD.FTZ R115, R72, R115 ;  /* 0x0000007348737221 */ /* 0x000fe20000010000 */
[----:B------:R-:W-:Y:S06]  /*2fe0*/  BRA `(.L_x_5511) ;  /* 0x0000000000107947 */ /* 0x000fec0003800000 */
.L_x_5509:
[----:B-----5:R-:W-:-:S05]  /*2ff0*/  HADD2.F32 R72, -RZ, R63.H0_H0 ;  /* 0x2000003fff487230 */ /* 0x020fca0000004100 */
[----:B------:R-:W-:Y:S01]  /*3000*/  FADD.FTZ R115, R72, R115 ;  /* 0x0000007348737221 */ /* 0x000fe20000010000 */
[----:B------:R-:W-:-:S05]  /*3010*/  @P2 HADD2.F32 R72, -RZ, R67.H0_H0 ;  /* 0x20000043ff482230 */ /* 0x000fca0000004100 */
[----:B------:R-:W-:-:S07]  /*3020*/  @P2 FADD.FTZ R115, R72, R115 ;  /* 0x0000007348732221 */ /* 0x000fce0000010000 */
.L_x_5511:
[----:B------:R-:W-:-:S04]  /*3030*/  F2FP.F16.F32.PACK_AB R72, RZ, R115 ;  /* 0x00000073ff48723e */ /* 0x000fc800000000ff */
[----:B------:R-:W-:-:S07]  /*3040*/  PRMT R71, R72, 0x7610, R71 ;  /* 0x0000761048477816 */ /* 0x000fce0000000047 */
.L_x_5512:
[----:B------:R-:W-:Y:S01]  /*3050*/  HADD2.F32 R131, -RZ, R75.H1_H1 ;  /* 0x3000004bff837230 */ /* 0x000fe20000004100 */
[----:B------:R-:W-:Y:S06]  /*3060*/  @P3 BRA `(.L_x_5513) ;  /* 0x0000000000203947 */ /* 0x000fec0003800000 */
[----:B------:R-:W-:-:S04]  /*3070*/  ISETP.NE.U32.AND P2, PT, RZ, UR12, PT ;  /* 0x0000000cff007c0c */ /* 0x000fc8000bf45070 */
[----:B------:R-:W-:-:S13]  /*3080*/  ISETP.NE.AND.EX P2, PT, RZ, UR13, PT, P2 ;  /* 0x0000000dff007c0c */ /* 0x000fda000bf45320 */
[----:B------:R-:W-:Y:S05]  /*3090*/  @P2 BRA `(.L_x_5514) ;  /* 0x0000000000082947 */ /* 0x000fea0003800000 */
[----:B------:R-:W-:Y:S05]  /*30a0*/  @P0 BRA `(.L_x_5515) ;  /* 0x0000000000200947 */ /* 0x000fea0003800000 */
[----:B------:R-:W-:Y:S05]  /*30b0*/  BRA `(.L_x_5516) ;  /* 0x0000000000247947 */ /* 0x000fea0003800000 */
.L_x_5514:
[----:B-----5:R-:W-:-:S05]  /*30c0*/  HADD2.F32 R72, -RZ, R67.H1_H1 ;  /* 0x30000043ff487230 */ /* 0x020fca0000004100 */
[----:B------:R-:W-:Y:S01]  /*30d0*/  FADD.FTZ R131, R72, R131 ;  /* 0x0000008348837221 */ /* 0x000fe20000010000 */
[----:B------:R-:W-:Y:S06]  /*30e0*/  BRA `(.L_x_5515) ;  /* 0x0000000000107947 */ /* 0x000fec0003800000 */
.L_x_5513:
[----:B-----5:R-:W-:-:S05]  /*30f0*/  HADD2.F32 R72, -RZ, R63.H1_H1 ;  /* 0x3000003fff487230 */ /* 0x020fca0000004100 */
[----:B------:R-:W-:Y:S01]  /*3100*/  FADD.FTZ R131, R72, R131 ;  /* 0x0000008348837221 */ /* 0x000fe20000010000 */
[----:B------:R-:W-:-:S05]  /*3110*/  @P2 HADD2.F32 R72, -RZ, R67.H1_H1 ;  /* 0x30000043ff482230 */ /* 0x000fca0000004100 */
[----:B------:R-:W-:-:S07]  /*3120*/  @P2 FADD.FTZ R131, R72, R131 ;  /* 0x0000008348832221 */ /* 0x000fce0000010000 */
.L_x_5515:
[----:B------:R-:W-:-:S04]  /*3130*/  F2FP.F16.F32.PACK_AB R72, RZ, R131 ;  /* 0x00000083ff48723e */ /* 0x000fc800000000ff */
[----:B------:R-:W-:-:S07]  /*3140*/  PRMT R71, R71, 0x5410, R72 ;  /* 0x0000541047477816 */ /* 0x000fce0000000048 */
.L_x_5516:
[----:B------:R-:W0:Y:S01]  /*3150*/  @P0 LDC.64 R72, c[0x0][0x238] ;  /* 0x00008e00ff480b82 */ /* 0x000e220000000a00 */
[C---:B------:R-:W-:Y:S02]  /*3160*/  IADD3 R76, R81.reuse, 0x20, RZ ;  /* 0x00000020514c7810 */ /* 0x040fe40007ffe0ff */
[----:B0-----:R-:W-:-:S04]  /*3170*/  @P0 LEA R72, P2, R81, R72, 0x4 ;  /* 0x0000004851480211 */ /* 0x001fc800078420ff */
[----:B------:R-:W-:-:S05]  /*3180*/  @P0 LEA.HI.X R73, R81, R73, RZ, 0x4, P2 ;  /* 0x0000004951490211 */ /* 0x000fca00010f24ff */
[----:B------:R0:W-:Y:S04]  /*3190*/  @P0 STG.E.128 desc[UR4][R72.64], R68 ;  /* 0x0000004448000986 */ /* 0x0001e8000c101d04 */
.L_x_5484:
[----:B------:R-:W-:Y:S05]  /*31a0*/  BSYNC B0 ;  /* 0x0000000000007941 */ /* 0x000fea0003800000 */
.L_x_5483:
[----:B------:R-:W-:Y:S01]  /*31b0*/  ISETP.GE.U32.AND P2, PT, R0, 0x40, PT ;  /* 0x000000400000780c */ /* 0x000fe20003f46070 */
[----:B------:R-:W-:-:S12]  /*31c0*/  BSSY B0, `(.L_x_5517) ;  /* 0x0000096000007945 */ /* 0x000fd80003800000 */
[----:B------:R-:W-:Y:S05]  /*31d0*/  @!P2 BRA `(.L_x_5518) ;  /* 0x000000080050a947 */ /* 0x000fea0003800000 */
[----:B------:R-:W-:Y:S01]  /*31e0*/  ISETP.NE.U32.AND P2, PT, RZ, UR10, PT ;  /* 0x0000000aff007c0c */ /* 0x000fe2000bf45070 */
[----:B------:R-:W1:Y:S03]  /*31f0*/  LDC.64 R74, c[0x0][0x220] ;  /* 0x00008800ff4a7b82 */ /* 0x000e660000000a00 */
[----:B------:R-:W-:-:S13]  /*3200*/  ISETP.NE.AND.EX P2, PT, RZ, UR11, PT, P2 ;  /* 0x0000000bff007c0c */ /* 0x000fda000bf45320 */
[----:B0-----:R-:W-:-:S04]  /*3210*/  @P2 LEA R72, P3, R76, UR10, 0x4 ;  /* 0x0000000a4c482c11 */ /* 0x001fc8000f8620ff */
[----:B------:R-:W-:-:S05]  /*3220*/  @P2 LEA.HI.X R73, R76, UR11, RZ, 0x4, P3 ;  /* 0x0000000b4c492c11 */ /* 0x000fca00098f24ff */
[----:B-----5:R0:W5:Y:S01]  /*3230*/  @P2 LDG.E.128 R60, desc[UR4][R72.64] ;  /* 0x00000004483c2981 */ /* 0x020162000c1e1d00 */
[----:B------:R-:W-:-:S04]  /*3240*/  ISETP.NE.U32.AND P2, PT, RZ, UR12, PT ;  /* 0x0000000cff007c0c */ /* 0x000fc8000bf45070 */
[----:B------:R-:W-:-:S13]  /*3250*/  ISETP.NE.AND.EX P2, PT, RZ, UR13, PT, P2 ;  /* 0x0000000dff007c0c */ /* 0x000fda000bf45320 */
[----:B0-----:R-:W-:-:S04]  /*3260*/  @P2 LEA R72, P3, R76, UR12, 0x4 ;  /* 0x0000000c4c482c11 */ /* 0x001fc8000f8620ff */
[----:B------:R-:W-:-:S05]  /*3270*/  @P2 LEA.HI.X R73, R76, UR13, RZ, 0x4, P3 ;  /* 0x0000000d4c492c11 */ /* 0x000fca00098f24ff */
[----:B------:R1:W5:Y:S02]  /*3280*/  @P2 LDG.E.128 R64, desc[UR4][R72.64] ;  /* 0x0000000448402981 */ /* 0x000364000c1e1d00 */
[----:B-1----:R-:W-:-:S06]  /*3290*/  IMAD.WIDE.U32 R72, R76, 0x10, R74 ;  /* 0x000000104c487825 */ /* 0x002fcc00078e004a */
        /* <DEDUP_REMOVED lines=10> */
.L_x_5520:
[----:B-----5:R-:W-:-:S05]  /*3340*/  HADD2.F32 R77, -RZ, R64.H0_H0 ;  /* 0x20000040ff4d7230 */ /* 0x020fca0000004100 */
[----:B------:R-:W-:Y:S01]  /*3350*/  FADD.FTZ R54, R77, R54 ;  /* 0x000000364d367221 */ /* 0x000fe20000010000 */
[----:B------:R-:W-:Y:S06]  /*3360*/  BRA `(.L_x_5521) ;  /* 0x0000000000107947 */ /* 0x000fec0003800000 */
.L_x_5519:
[----:B-----5:R-:W-:-:S05]  /*3370*/  HADD2.F32 R77, -RZ, R60.H0_H0 ;  /* 0x2000003cff4d7230 */ /* 0x020fca0000004100 */
[----:B------:R-:W-:Y:S01]  /*3380*/  FADD.FTZ R54, R77, R54 ;  /* 0x000000364d367221 */ /* 0x000fe20000010000 */
[----:B------:R-:W-:-:S05]  /*3390*/  @P2 HADD2.F32 R77, -RZ, R64.H0_H0 ;  /* 0x20000040ff4d2230 */ /* 0x000fca0000004100 */
[----:B------:R-:W-:-:S07]  /*33a0*/  @P2 FADD.FTZ R54, R77, R54 ;  /* 0x000000364d362221 */ /* 0x000fce0000010000 */
.L_x_5521:
[----:B------:R-:W-:-:S04]  /*33b0*/  F2FP.F16.F32.PACK_AB R77, RZ, R54 ;  /* 0x00000036ff4d723e */ /* 0x000fc800000000ff */
[----:B------:R-:W-:-:S07]  /*33c0*/  PRMT R68, R77, 0x7610, R68 ;  /* 0x000076104d447816 */ /* 0x000fce0000000044 */
.L_x_5522:
[----:B------:R-:W-:Y:S01]  /*33d0*/  HADD2.F32 R84, -RZ, R72.H1_H1 ;  /* 0x30000048ff547230 */ /* 0x000fe20000004100 */
[----:B------:R-:W-:Y:S06]  /*33e0*/  @P3 BRA `(.L_x_5523) ;  /* 0x0000000000203947 */ /* 0x000fec0003800000 */
[----:B------:R-:W-:-:S04]  /*33f0*/  ISETP.NE.U32.AND P4, PT, RZ, UR12, PT ;  /* 0x0000000cff007c0c */ /* 0x000fc8000bf85070 */
[----:B------:R-:W-:-:S13]  /*3400*/  ISETP.NE.AND.EX P4, PT, RZ, UR13, PT, P4 ;  /* 0x0000000dff007c0c */ /* 0x000fda000bf85340 */
[----:B------:R-:W-:Y:S05]  /*3410*/  @P4 BRA `(.L_x_5524) ;  /* 0x0000000000084947 */ /* 0x000fea0003800000 */
[----:B------:R-:W-:Y:S05]  /*3420*/  @P0 BRA `(.L_x_5525) ;  /* 0x0000000000200947 */ /* 0x000fea0003800000 */
[----:B------:R-:W-:Y:S05]  /*3430*/  BRA `(.L_x_5526) ;  /* 0x0000000000247947 */ /* 0x000fea0003800000 */
.L_x_5524:
[----:B-----5:R-:W-:-:S05]  /*3440*/  HADD2.F32 R72, -RZ, R64.H1_H1 ;  /* 0x30000040ff487230 */ /* 0x020fca0000004100 */
[----:B------:R-:W-:Y:S01]  /*3450*/  FADD.FTZ R84, R72, R84 ;  /* 0x0000005448547221 */ /* 0x000fe20000010000 */
[----:B------:R-:W-:Y:S06]  /*3460*/  BRA `(.L_x_5525) ;  /* 0x0000000000107947 */ /* 0x000fec0003800000 */
.L_x_5523:
[----:B-----5:R-:W-:-:S05]  /*3470*/  HADD2.F32 R72, -RZ, R60.H1_H1 ;  /* 0x3000003cff487230 */ /* 0x020fca0000004100 */
[----:B------:R-:W-:Y:S01]  /*3480*/  FADD.FTZ R84, R72, R84 ;  /* 0x0000005448547221 */ /* 0x000fe20000010000 */
[----:B------:R-:W-:-:S05]  /*3490*/  @P2 HADD2.F32 R72, -RZ, R64.H1_H1 ;  /* 0x30000040ff482230 */ /* 0x000fca0000004100 */
[----:B------:R-:W-:-:S07]  /*34a0*/  @P2 FADD.FTZ R84, R72, R84 ;  /* 0x0000005448542221 */ /* 0x000fce0000010000 */
.L_x_5525:
[----:B------:R-:W-:-:S04]  /*34b0*/  F2FP.F16.F32.PACK_AB R72, RZ, R84 ;  /* 0x00000054ff48723e */ /* 0x000fc800000000ff */
[----:B------:R-:W-:-:S07]  /*34c0*/  PRMT R68, R68, 0x5410, R72 ;  /* 0x0000541044447816 */ /* 0x000fce0000000048 */
.L_x_5526:
[----:B------:R-:W-:Y:S01]  /*34d0*/  HADD2.F32 R85, -RZ, R73.H0_H0 ;  /* 0x20000049ff557230 */ /* 0x000fe20000004100 */
[----:B------:R-:W-:Y:S06]  /*34e0*/  @P3 BRA `(.L_x_5527) ;  /* 0x0000000000203947 */ /* 0x000fec0003800000 */
[----:B------:R-:W-:-:S04]  /*34f0*/  ISETP.NE.U32.AND P4, PT, RZ, UR12, PT ;  /* 0x0000000cff007c0c */ /* 0x000fc8000bf85070 */
[----:B------:R-:W-:-:S13]  /*3500*/  ISETP.NE.AND.EX P4, PT, RZ, UR13, PT, P4 ;  /* 0x0000000dff007c0c */ /* 0x000fda000bf85340 */
[----:B------:R-:W-:Y:S05]  /*3510*/  @P4 BRA `(.L_x_5528) ;  /* 0x0000000000084947 */ /* 0x000fea0003800000 */
[----:B------:R-:W-:Y:S05]  /*3520*/  @P0 BRA `(.L_x_5529) ;  /* 0x0000000000200947 */ /* 0x000fea0003800000 */
[----:B------:R-:W-:Y:S05]  /*3530*/  BRA `(.L_x_5530) ;  /* 0x0000000000247947 */ /* 0x000fea0003800000 */
.L_x_5528:
[----:B-----5:R-:W-:-:S05]  /*3540*/  HADD2.F32 R72, -RZ, R65.H0_H0 ;  /* 0x20000041ff487230 */ /* 0x020fca0000004100 */
[----:B------:R-:W-:Y:S01]  /*3550*/  FADD.FTZ R85, R72, R85 ;  /* 0x0000005548557221 */ /* 0x000fe20000010000 */
[----:B------:R-:W-:Y:S06]  /*3560*/  BRA `(.L_x_5529) ;  /* 0x0000000000107947 */ /* 0x000fec0003800000 */
.L_x_5527:
[----:B-----5:R-:W-:-:S05]  /*3570*/  HADD2.F32 R72, -RZ, R61.H0_H0 ;  /* 0x2000003dff487230 */ /* 0x020fca0000004100 */
[----:B------:R-:W-:Y:S01]  /*3580*/  FADD.FTZ R85, R72, R85 ;  /* 0x0000005548557221 */ /* 0x000fe20000010000 */
[----:B------:R-:W-:-:S05]  /*3590*/  @P2 HADD2.F32 R72, -RZ, R65.H0_H0 ;  /* 0x20000041ff482230 */ /* 0x000fca0000004100 */
[----:B------:R-:W-:-:S07]  /*35a0*/  @P2 FADD.FTZ R85, R72, R85 ;  /* 0x0000005548552221 */ /* 0x000fce0000010000 */
.L_x_5529:
[----:B------:R-:W-:-:S04]  /*35b0*/  F2FP.F16.F32.PACK_AB R72, RZ, R85 ;  /* 0x00000055ff48723e */ /* 0x000fc800000000ff */
[----:B------:R-:W-:-:S07]  /*35c0*/  PRMT R69, R72, 0x7610, R69 ;  /* 0x0000761048457816 */ /* 0x000fce0000000045 */
.L_x_5530:
[----:B------:R-:W-:Y:S01]  /*35d0*/  HADD2.F32 R109, -RZ, R73.H1_H1 ;  /* 0x30000049ff6d7230 */ /* 0x000fe20000004100 */
[----:B------:R-:W-:Y:S06]  /*35e0*/  @P3 BRA `(.L_x_5531) ;  /* 0x0000000000203947 */ /* 0x000fec0003800000 */
[----:B------:R-:W-:-:S04]  /*35f0*/  ISETP.NE.U32.AND P4, PT, RZ, UR12, PT ;  /* 0x0000000cff007c0c */ /* 0x000fc8000bf85070 */
[----:B------:R-:W-:-:S13]  /*3600*/  ISETP.NE.AND.EX P4, PT, RZ, UR13, PT, P4 ;  /* 0x0000000dff007c0c */ /* 0x000fda000bf85340 */
[----:B------:R-:W-:Y:S05]  /*3610*/  @P4 BRA `(.L_x_5532) ;  /* 0x0000000000084947 */ /* 0x000fea0003800000 */
[----:B------:R-:W-:Y:S05]  /*3620*/  @P0 BRA `(.L_x_5533) ;  /* 0x0000000000200947 */ /* 0x000fea0003800000 */
[----:B------:R-:W-:Y:S05]  /*3630*/  BRA `(.L_x_5534) ;  /* 0x0000000000247947 */ /* 0x000fea0003800000 */
.L_x_5532:
[----:B-----5:R-:W-:-:S05]  /*3640*/  HADD2.F32 R72, -RZ, R65.H1_H1 ;  /* 0x30000041ff487230 */ /* 0x020fca0000004100 */
[----:B------:R-:W-:Y:S01]  /*3650*/  FADD.FTZ R109, R72, R109 ;  /* 0x0000006d486d7221 */ /* 0x000fe20000010000 */
[----:B------:R-:W-:Y:S06]  /*3660*/  BRA `(.L_x_5533) ;  /* 0x0000000000107947 */ /* 0x000fec0003800000 */
.L_x_5531:
[----:B-----5:R-:W-:-:S05]  /*3670*/  HADD2.F32 R72, -RZ, R61.H1_H1 ;  /* 0x3000003dff487230 */ /* 0x020fca0000004100 */
[----:B------:R-:W-:Y:S01]  /*3680*/  FADD.FTZ R109, R72, R109 ;  /* 0x0000006d486d7221 */ /* 0x000fe20000010000 */
[----:B------:R-:W-:-:S05]  /*3690*/  @P2 HADD2.F32 R72, -RZ, R65.H1_H1 ;  /* 0x30000041ff482230 */ /* 0x000fca0000004100 */
[----:B------:R-:W-:-:S07]  /*36a0*/  @P2 FADD.FTZ R109, R72, R109 ;  /* 0x0000006d486d2221 */ /* 0x000fce0000010000 */
.L_x_5533:
[----:B------:R-:W-:-:S04]  /*36b0*/  F2FP.F16.F32.PACK_AB R72, RZ, R109 ;  /* 0x0000006dff48723e */ /* 0x000fc800000000ff */
[----:B------:R-:W-:-:S07]  /*36c0*/  PRMT R69, R69, 0x5410, R72 ;  /* 0x0000541045457816 */ /* 0x000fce0000000048 */
.L_x_5534:
[----:B------:R-:W-:Y:S01]  /*36d0*/  HADD2.F32 R108, -RZ, R74.H0_H0 ;  /* 0x2000004aff6c7230 */ /* 0x000fe20000004100 */
[----:B------:R-:W-:Y:S06]  /*36e0*/  @P3 BRA `(.L_x_5535) ;  /* 0x0000000000203947 */ /* 0x000fec0003800000 */
[----:B------:R-:W-:-:S04]  /*36f0*/  ISETP.NE.U32.AND P4, PT, RZ, UR12, PT ;  /* 0x0000000cff007c0c */ /* 0x000fc8000bf85070 */
[----:B------:R-:W-:-:S13]  /*3700*/  ISETP.NE.AND.EX P4, PT, RZ, UR13, PT, P4 ;  /* 0x0000000dff007c0c */ /* 0x000fda000bf85340 */
[----:B------:R-:W-:Y:S05]  /*3710*/  @P4 BRA `(.L_x_5536) ;  /* 0x0000000000084947 */ /* 0x000fea0003800000 */
[----:B------:R-:W-:Y:S05]  /*3720*/  @P0 BRA `(.L_x_5537) ;  /* 0x0000000000200947 */ /* 0x000fea0003800000 */
[----:B------:R-:W-:Y:S05]  /*3730*/  BRA `(.L_x_5538) ;  /* 0x0000000000247947 */ /* 0x000fea0003800000 */
.L_x_5536:
[----:B-----5:R-:W-:-:S05]  /*3740*/  HADD2.F32 R72, -RZ, R66.H0_H0 ;  /* 0x20000042ff487230 */ /* 0x020fca0000004100 */
[----:B------:R-:W-:Y:S01]  /*3750*/  FADD.FTZ R108, R72, R108 ;  /* 0x0000006c486c7221 */ /* 0x000fe20000010000 */
[----:B------:R-:W-:Y:S06]  /*3760*/  BRA `(.L_x_5537) ;  /* 0x0000000000107947 */ /* 0x000fec0003800000 */
.L_x_5535:
[----:B-----5:R-:W-:-:S05]  /*3770*/  HADD2.F32 R72, -RZ, R62.H0_H0 ;  /* 0x2000003eff487230 */ /* 0x020fca0000004100 */
[----:B------:R-:W-:Y:S01]  /*3780*/  FADD.FTZ R108, R72, R108 ;  /* 0x0000006c486c7221 */ /* 0x000fe20000010000 */
[----:B------:R-:W-:-:S05]  /*3790*/  @P2 HADD2.F32 R72, -RZ, R66.H0_H0 ;  /* 0x20000042ff482230 */ /* 0x000fca0000004100 */
[----:B------:R-:W-:-:S07]  /*37a0*/  @P2 FADD.FTZ R108, R72, R108 ;  /* 0x0000006c486c2221 */ /* 0x000fce0000010000 */
.L_x_5537:
[----:B------:R-:W-:-:S04]  /*37b0*/  F2FP.F16.F32.PACK_AB R72, RZ, R108 ;  /* 0x0000006cff48723e */ /* 0x000fc800000000ff */
[----:B------:R-:W-:-:S07]  /*37c0*/  PRMT R70, R72, 0x7610, R70 ;  /* 0x0000761048467816 */ /* 0x000fce0000000046 */
.L_x_5538:
[----:B------:R-:W-:Y:S01]  /*37d0*/  HADD2.F32 R116, -RZ, R74.H1_H1 ;  /* 0x3000004aff747230 */ /* 0x000fe20000004100 */
[----:B------:R-:W-:Y:S06]  /*37e0*/  @P3 BRA `(.L_x_5539) ;  /* 0x0000000000203947 */ /* 0x000fec0003800000 */
[----:B------:R-:W-:-:S04]  /*37f0*/  ISETP.NE.U32.AND P4, PT, RZ, UR12, PT ;  /* 0x0000000cff007c0c */ /* 0x000fc8000bf85070 */
[----:B------:R-:W-:-:S13]  /*3800*/  ISETP.NE.AND.EX P4, PT, RZ, UR13, PT, P4 ;  /* 0x0000000dff007c0c */ /* 0x000fda000bf85340 */
[----:B------:R-:W-:Y:S05]  /*3810*/  @P4 BRA `(.L_x_5540) ;  /* 0x0000000000084947 */ /* 0x000fea0003800000 */
[----:B------:R-:W-:Y:S05]  /*3820*/  @P0 BRA `(.L_x_5541) ;  /* 0x0000000000200947 */ /* 0x000fea0003800000 */
[----:B------:R-:W-:Y:S05]  /*3830*/  BRA `(.L_x_5542) ;  /* 0x0000000000247947 */ /* 0x000fea0003800000 */
.L_x_5540:
[----:B-----5:R-:W-:-:S05]  /*3840*/  HADD2.F32 R72, -RZ, R66.H1_H1 ;  /* 0x30000042ff487230 */ /* 0x020fca0000004100 */
[----:B------:R-:W-:Y:S01]  /*3850*/  FADD.FTZ R116, R72, R116 ;  /* 0x0000007448747221 */ /* 0x000fe20000010000 */
[----:B------:R-:W-:Y:S06]  /*3860*/  BRA `(.L_x_5541) ;  /* 0x0000000000107947 */ /* 0x000fec0003800000 */
.L_x_5539:
[----:B-----5:R-:W-:-:S05]  /*3870*/  HADD2.F32 R72, -RZ, R62.H1_H1 ;  /* 0x3000003eff487230 */ /* 0x020fca0000004100 */
[----:B------:R-:W-:Y:S01]  /*3880*/  FADD.FTZ R116, R72, R116 ;  /* 0x0000007448747221 */ /* 0x000fe20000010000 */
[----:B------:R-:W-:-:S05]  /*3890*/  @P2 HADD2.F32 R72, -RZ, R66.H1_H1 ;  /* 0x30000042ff482230 */ /* 0x000fca0000004100 */
[----:B------:R-:W-:-:S07]  /*38a0*/  @P2 FADD.FTZ R116, R72, R116 ;  /* 0x0000007448742221 */ /* 0x000fce0000010000 */
.L_x_5541:
[----:B------:R-:W-:-:S04]  /*38b0*/  F2FP.F16.F32.PACK_AB R72, RZ, R116 ;  /* 0x00000074ff48723e */ /* 0x000fc800000000ff */
[----:B------:R-:W-:-:S07]  /*38c0*/  PRMT R70, R70, 0x5410, R72 ;  /* 0x0000541046467816 */ /* 0x000fce0000000048 */
.L_x_5542:
[----:B------:R-:W-:Y:S01]  /*38d0*/  HADD2.F32 R117, -RZ, R75.H0_H0 ;  /* 0x2000004bff757230 */ /* 0x000fe20000004100 */
[----:B------:R-:W-:Y:S06]  /*38e0*/  @P3 BRA `(.L_x_5543) ;  /* 0x0000000000203947 */ /* 0x000fec0003800000 */
[----:B------:R-:W-:-:S04]  /*38f0*/  ISETP.NE.U32.AND P4, PT, RZ, UR12, PT ;  /* 0x0000000cff007c0c */ /* 0x000fc8000bf85070 */
[----:B------:R-:W-:-:S13]  /*3900*/  ISETP.NE.AND.EX P4, PT, RZ, UR13, PT, P4 ;  /* 0x0000000dff007c0c */ /* 0x000fda000bf85340 */
[----:B------:R-:W-:Y:S05]  /*3910*/  @P4 BRA `(.L_x_5544) ;  /* 0x0000000000084947 */ /* 0x000fea0003800000 */
[----:B------:R-:W-:Y:S05]  /*3920*/  @P0 BRA `(.L_x_5545) ;  /* 0x0000000000200947 */ /* 0x000fea0003800000 */
[----:B------:R-:W-:Y:S05]  /*3930*/  BRA `(.L_x_5546) ;  /* 0x0000000000247947 */ /* 0x000fea0003800000 */
.L_x_5544:
[----:B-----5:R-:W-:-:S05]  /*3940*/  HADD2.F32 R72, -RZ, R67.H0_H0 ;  /* 0x20000043ff487230 */ /* 0x020fca0000004100 */
[----:B------:R-:W-:Y:S01]  /*3950*/  FADD.FTZ R117, R72, R117 ;  /* 0x0000007548757221 */ /* 0x000fe20000010000 */
[----:B------:R-:W-:Y:S06]  /*3960*/  BRA `(.L_x_5545) ;  /* 0x0000000000107947 */ /* 0x000fec0003800000 */
.L_x_5543:
[----:B-----5:R-:W-:-:S05]  /*3970*/  HADD2.F32 R72, -RZ, R63.H0_H0 ;  /* 0x2000003fff487230 */ /* 0x020fca0000004100 */
[----:B------:R-:W-:Y:S01]  /*3980*/  FADD.FTZ R117, R72, R117 ;  /* 0x0000007548757221 */ /* 0x000fe20000010000 */
[----:B------:R-:W-:-:S05]  /*3990*/  @P2 HADD2.F32 R72, -RZ, R67.H0_H0 ;  /* 0x20000043ff482230 */ /* 0x000fca0000004100 */
[----:B------:R-:W-:-:S07]  /*39a0*/  @P2 FADD.FTZ R117, R72, R117 ;  /* 0x0000007548752221 */ /* 0x000fce0000010000 */
.L_x_5545:
[----:B------:R-:W-:-:S04]  /*39b0*/  F2FP.F16.F32.PACK_AB R72, RZ, R117 ;  /* 0x00000075ff48723e */ /* 0x000fc800000000ff */
[----:B------:R-:W-:-:S07]  /*39c0*/  PRMT R71, R72, 0x7610, R71 ;  /* 0x0000761048477816 */ /* 0x000fce0000000047 */
.L_x_5546:
[----:B------:R-:W-:Y:S01]  /*39d0*/  HADD2.F32 R132, -RZ, R75.H1_H1 ;  /* 0x3000004bff847230 */ /* 0x000fe20000004100 */
[----:B------:R-:W-:Y:S06]  /*39e0*/  @P3 BRA `(.L_x_5547) ;  /* 0x0000000000203947 */ /* 0x000fec0003800000 */
[----:B------:R-:W-:-:S04]  /*39f0*/  ISETP.NE.U32.AND P2, PT, RZ, UR12, PT ;  /* 0x0000000cff007c0c */ /* 0x000fc8000bf45070 */
[----:B------:R-:W-:-:S13]  /*3a00*/  ISETP.NE.AND.EX P2, PT, RZ, UR13, PT, P2 ;  /* 0x0000000dff007c0c */ /* 0x000fda000bf45320 */
[----:B------:R-:W-:Y:S05]  /*3a10*/  @P2 BRA `(.L_x_5548) ;  /* 0x0000000000082947 */ /* 0x000fea0003800000 */
[----:B------:R-:W-:Y:S05]  /*3a20*/  @P0 BRA `(.L_x_5549) ;  /* 0x0000000000200947 */ /* 0x000fea0003800000 */
[----:B------:R-:W-:Y:S05]  /*3a30*/  BRA `(.L_x_5550) ;  /* 0x0000000000247947 */ /* 0x000fea0003800000 */
.L_x_5548:
[----:B-----5:R-:W-:-:S05]  /*3a40*/  HADD2.F32 R72, -RZ, R67.H1_H1 ;  /* 0x30000043ff487230 */ /* 0x020fca0000004100 */
[----:B------:R-:W-:Y:S01]  /*3a50*/  FADD.FTZ R132, R72, R132 ;  /* 0x0000008448847221 */ /* 0x000fe20000010000 */
[----:B------:R-:W-:Y:S06]  /*3a60*/  BRA `(.L_x_5549) ;  /* 0x0000000000107947 */ /* 0x000fec0003800000 */
.L_x_5547:
[----:B-----5:R-:W-:-:S05]  /*3a70*/  HADD2.F32 R72, -RZ, R63.H1_H1 ;  /* 0x3000003fff487230 */ /* 0x020fca0000004100 */
[----:B------:R-:W-:Y:S01]  /*3a80*/  FADD.FTZ R132, R72, R132 ;  /* 0x0000008448847221 */ /* 0x000fe20000010000 */
[----:B------:R-:W-:-:S05]  /*3a90*/  @P2 HADD2.F32 R72, -RZ, R67.H1_H1 ;  /* 0x30000043ff482230 */ /* 0x000fca0000004100 */
[----:B------:R-:W-:-:S07]  /*3aa0*/  @P2 FADD.FTZ R132, R72, R132 ;  /* 0x0000008448842221 */ /* 0x000fce0000010000 */
.L_x_5549:
[----:B------:R-:W-:-:S04]  /*3ab0*/  F2FP.F16.F32.PACK_AB R72, RZ, R132 ;  /* 0x00000084ff48723e */ /* 0x000fc800000000ff */
[----:B------:R-:W-:-:S07]  /*3ac0*/  PRMT R71, R71, 0x5410, R72 ;  /* 0x0000541047477816 */ /* 0x000fce0000000048 */
.L_x_5550:
[----:B------:R-:W0:Y:S02]  /*3ad0*/  @P0 LDC.64 R72, c[0x0][0x238] ;  /* 0x00008e00ff480b82 */ /* 0x000e240000000a00 */
[----:B0-----:R-:W-:-:S04]  /*3ae0*/  @P0 LEA R72, P2, R76, R72, 0x4 ;  /* 0x000000484c480211 */ /* 0x001fc800078420ff */
[C---:B------:R-:W-:Y:S02]  /*3af0*/  @P0 LEA.HI.X R73, R76.reuse, R73, RZ, 0x4, P2 ;  /* 0x000000494c490211 */ /* 0x040fe400010f24ff */
[----:B------:R-:W-:-:S03]  /*3b00*/  IADD3 R76, R76, 0x20, RZ ;  /* 0x000000204c4c7810 */ /* 0x000fc60007ffe0ff */
[----:B------:R1:W-:Y:S04]  /*3b10*/  @P0 STG.E.128 desc[UR4][R72.64], R68 ;  /* 0x0000004448000986 */ /* 0x0003e8000c101d04 */
.L_x_5518:
[----:B------:R-:W-:Y:S05]  /*3b20*/  BSYNC B0 ;  /* 0x0000000000007941 */ /* 0x000fea0003800000 */
.L_x_5517:
[----:B------:R-:W-:Y:S01]  /*3b30*/  ISETP.GE.U32.AND P2, PT, R0, 0x60, PT ;  /* 0x000000600000780c */ /* 0x000fe20003f46070 */
[----:B------:R-:W-:-:S12]  /*3b40*/  BSSY B0, `(.L_x_5551) ;  /* 0x0000096000007945 */ /* 0x000fd80003800000 */
[----:B------:R-:W-:Y:S05]  /*3b50*/  @!P2 BRA `(.L_x_5552) ;  /* 0x000000080050a947 */ /* 0x000fea0003800000 */
[----:B------:R-:W-:Y:S01]  /*3b60*/  ISETP.NE.U32.AND P2, PT, RZ, UR10, PT ;  /* 0x0000000aff007c0c */ /* 0x000fe2000bf45070 */
[----:B------:R-:W2:Y:S03]  /*3b70*/  LDC.64 R74, c[0x0][0x220] ;  /* 0x00008800ff4a7b82 */ /* 0x000ea60000000a00 */
[----:B------:R-:W-:-:S13]  /*3b80*/  ISETP.NE.AND.EX P2, PT, RZ, UR11, PT, P2 ;  /* 0x0000000bff007c0c */ /* 0x000fda000bf45320 */
[----:B01----:R-:W-:-:S04]  /*3b90*/  @P2 LEA R72, P3, R76, UR10, 0x4 ;  /* 0x0000000a4c482c11 */ /* 0x003fc8000f8620ff */
[----:B------:R-:W-:-:S05]  /*3ba0*/  @P2 LEA.HI.X R73, R76, UR11, RZ, 0x4, P3 ;  /* 0x0000000b4c492c11 */ /* 0x000fca00098f24ff */
[----:B-----5:R0:W5:Y:S01]  /*3bb0*/  @P2 LDG.E.128 R60, desc[UR4][R72.64] ;  /* 0x00000004483c2981 */ /* 0x020162000c1e1d00 */
[----:B------:R-:W-:-:S04]  /*3bc0*/  ISETP.NE.U32.AND P2, PT, RZ, UR12, PT ;  /* 0x0000000cff007c0c */ /* 0x000fc8000bf45070 */
[----:B------:R-:W-:-:S13]  /*3bd0*/  ISETP.NE.AND.EX P2, PT, RZ, UR13, PT, P2 ;  /* 0x0000000dff007c0c */ /* 0x000fda000bf45320 */
[----:B0-----:R-:W-:-:S04]  /*3be0*/  @P2 LEA R72, P3, R76, UR12, 0x4 ;  /* 0x0000000c4c482c11 */ /* 0x001fc8000f8620ff */
[----:B------:R-:W-:-:S05]  /*3bf0*/  @P2 LEA.HI.X R73, R76, UR13, RZ, 0x4, P3 ;  /* 0x0000000d4c492c11 */ /* 0x000fca00098f24ff */
[----:B------:R2:W5:Y:S02]  /*3c00*/  @P2 LDG.E.128 R64, desc[UR4][R72.64] ;  /* 0x0000000448402981 */ /* 0x000564000c1e1d00 */
[----:B--2---:R-:W-:-:S06]  /*3c10*/  IMAD.WIDE.U32 R72, R76, 0x10, R74 ;  /* 0x000000104c487825 */ /* 0x004fcc00078e004a */
        /* <DEDUP_REMOVED lines=10> */
.L_x_5554:
[----:B-----5:R-:W-:-:S05]  /*3cc0*/  HADD2.F32 R77, -RZ, R64.H0_H0 ;  /* 0x20000040ff4d7230 */ /* 0x020fca0000004100 */
[----:B------:R-:W-:Y:S01]  /*3cd0*/  FADD.FTZ R55, R77, R55 ;  /* 0x000000374d377221 */ /* 0x000fe20000010000 */
[----:B------:R-:W-:Y:S06]  /*3ce0*/  BRA `(.L_x_5555) ;  /* 0x0000000000107947 */ /* 0x000fec0003800000 */
.L_x_5553:
[----:B-----5:R-:W-:-:S05]  /*3cf0*/  HADD2.F32 R77, -RZ, R60.H0_H0 ;  /* 0x2000003cff4d7230 */ /* 0x020fca0000004100 */
[----:B------:R-:W-:Y:S01]  /*3d00*/  FADD.FTZ R55, R77, R55 ;  /* 0x000000374d377221 */ /* 0x000fe20000010000 */
[----:B------:R-:W-:-:S05]  /*3d10*/  @P2 HADD2.F32 R77, -RZ, R64.H0_H0 ;  /* 0x20000040ff4d2230 */ /* 0x000fca0000004100 */
[----:B------:R-:W-:-:S07]  /*3d20*/  @P2 FADD.FTZ R55, R77, R55 ;  /* 0x000000374d372221 */ /* 0x000fce0000010000 */
.L_x_5555:
[----:B------:R-:W-:-:S04]  /*3d30*/  F2FP.F16.F32.PACK_AB R77, RZ, R55 ;  /* 0x00000037ff4d723e */ /* 0x000fc800000000ff */
[----:B------:R-:W-:-:S07]  /*3d40*/  PRMT R68, R77, 0x7610, R68 ;  /* 0x000076104d447816 */ /* 0x000fce0000000044 */
.L_x_5556:
[----:B------:R-:W-:Y:S01]  /*3d50*/  HADD2.F32 R86, -RZ, R72.H1_H1 ;  /* 0x30000048ff567230 */ /* 0x000fe20000004100 */
[----:B------:R-:W-:Y:S06]  /*3d60*/  @P3 BRA `(.L_x_5557) ;  /* 0x0000000000203947 */ /* 0x000fec0003800000 */
[----:B------:R-:W-:-:S04]  /*3d70*/  ISETP.NE.U32.AND P4, PT, RZ, UR12, PT ;  /* 0x0000000cff007c0c */ /* 0x000fc8000bf85070 */
[----:B------:R-:W-:-:S13]  /*3d80*/  ISETP.NE.AND.EX P4, PT, RZ, UR13, PT, P4 ;  /* 0x0000000dff007c0c */ /* 0x000fda000bf85340 */
[----:B------:R-:W-:Y:S05]  /*3d90*/  @P4 BRA `(.L_x_5558) ;  /* 0x0000000000084947 */ /* 0x000fea0003800000 */
[----:B------:R-:W-:Y:S05]  /*3da0*/  @P0 BRA `(.L_x_5559) ;  /* 0x0000000000200947 */ /* 0x000fea0003800000 */
[----:B------:R-:W-:Y:S05]  /*3db0*/  BRA `(.L_x_5560) ;  /* 0x0000000000247947 */ /* 0x000fea0003800000 */
.L_x_5558:
[----:B-----5:R-:W-:-:S05]  /*3dc0*/  HADD2.F32 R72, -RZ, R64.H1_H1 ;  /* 0x30000040ff487230 */ /* 0x020fca0000004100 */
[----:B------:R-:W-:Y:S01]  /*3dd0*/  FADD.FTZ R86, R72, R86 ;  /* 0x0000005648567221 */ /* 0x000fe20000010000 */
[----:B------:R-:W-:Y:S06]  /*3de0*/  BRA `(.L_x_5559) ;  /* 0x0000000000107947 */ /* 0x000fec0003800000 */
.L_x_5557:
[----:B-----5:R-:W-:-:S05]  /*3df0*/  HADD2.F32 R72, -RZ, R60.H1_H1 ;  /* 0x3000003cff487230 */ /* 0x020fca0000004100 */
[----:B------:R-:W-:Y:S01]  /*3e00*/  FADD.FTZ R86, R72, R86 ;  /* 0x0000005648567221 */ /* 0x000fe20000010000 */
[----:B------:R-:W-:-:S05]  /*3e10*/  @P2 HADD2.F32 R72, -RZ, R64.H1_H1 ;  /* 0x30000040ff482230 */ /* 0x000fca0000004100 */
[----:B------:R-:W-:-:S07]  /*3e20*/  @P2 FADD.FTZ R86, R72, R86 ;  /* 0x0000005648562221 */ /* 0x000fce0000010000 */
.L_x_5559:
[----:B------:R-:W-:-:S04]  /*3e30*/  F2FP.F16.F32.PACK_AB R72, RZ, R86 ;  /* 0x00000056ff48723e */ /* 0x000fc800000000ff */
[----:B------:R-:W-:-:S07]  /*3e40*/  PRMT R68, R68, 0x5410, R72 ;  /* 0x0000541044447816 */ /* 0x000fce0000000048 */
.L_x_5560:
[----:B------:R-:W-:Y:S01]  /*3e50*/  HADD2.F32 R87, -RZ, R73.H0_H0 ;  /* 0x20000049ff577230 */ /* 0x000fe20000004100 */
[----:B------:R-:W-:Y:S06]  /*3e60*/  @P3 BRA `(.L_x_5561) ;  /* 0x0000000000203947 */ /* 0x000fec0003800000 */
[----:B------:R-:W-:-:S04]  /*3e70*/  ISETP.NE.U32.AND P4, PT, RZ, UR12, PT ;  /* 0x0000000cff007c0c */ /* 0x000fc8000bf85070 */
[----:B------:R-:W-:-:S13]  /*3e80*/  ISETP.NE.AND.EX P4, PT, RZ, UR13, PT, P4 ;  /* 0x0000000dff007c0c */ /* 0x000fda000bf85340 */
[----:B------:R-:W-:Y:S05]  /*3e90*/  @P4 BRA `(.L_x_5562) ;  /* 0x0000000000084947 */ /* 0x000fea0003800000 */
[----:B------:R-:W-:Y:S05]  /*3ea0*/  @P0 BRA `(.L_x_5563) ;  /* 0x0000000000200947 */ /* 0x000fea0003800000 */
[----:B------:R-:W-:Y:S05]  /*3eb0*/  BRA `(.L_x_5564) ;  /* 0x0000000000247947 */ /* 0x000fea0003800000 */
.L_x_5562:
[----:B-----5:R-:W-:-:S05]  /*3ec0*/  HADD2.F32 R72, -RZ, R65.H0_H0 ;  /* 0x20000041ff487230 */ /* 0x020fca0000004100 */
[----:B------:R-:W-:Y:S01]  /*3ed0*/  FADD.FTZ R87, R72, R87 ;  /* 0x0000005748577221 */ /* 0x000fe20000010000 */
[----:B------:R-:W-:Y:S06]  /*3ee0*/  BRA `(.L_x_5563) ;  /* 0x0000000000107947 */ /* 0x000fec0003800000 */
.L_x_5561:
[----:B-----5:R-:W-:-:S05]  /*3ef0*/  HADD2.F32 R72, -RZ, R61.H0_H0 ;  /* 0x2000003dff487230 */ /* 0x020fca0000004100 */
[----:B------:R-:W-:Y:S01]  /*3f00*/  FADD.FTZ R87, R72, R87 ;  /* 0x0000005748577221 */ /* 0x000fe20000010000 */
[----:B------:R-:W-:-:S05]  /*3f10*/  @P2 HADD2.F32 R72, -RZ, R65.H0_H0 ;  /* 0x20000041ff482230 */ /* 0x000fca0000004100 */
[----:B------:R-:W-:-:S07]  /*3f20*/  @P2 FADD.FTZ R87, R72, R87 ;  /* 0x0000005748572221 */ /* 0x000fce0000010000 */
.L_x_5563:
[----:B------:R-:W-:-:S04]  /*3f30*/  F2FP.F16.F32.PACK_AB R72, RZ, R87 ;  /* 0x00000057ff48723e */ /* 0x000fc800000000ff */
[----:B------:R-:W-:-:S07]  /*3f40*/  PRMT R69, R72, 0x7610, R69 ;  /* 0x0000761048457816 */ /* 0x000fce0000000045 */
.L_x_5564:
[----:B------:R-:W-:Y:S01]  /*3f50*/  HADD2.F32 R107, -RZ, R73.H1_H1 ;  /* 0x30000049ff6b7230 */ /* 0x000fe20000004100 */
[----:B------:R-:W-:Y:S06]  /*3f60*/  @P3 BRA `(.L_x_5565) ;  /* 0x0000000000203947 */ /* 0x000fec0003800000 */
[----:B------:R-:W-:-:S04]  /*3f70*/  ISETP.NE.U32.AND P4, PT, RZ, UR12, PT ;  /* 0x0000000cff007c0c */ /* 0x000fc8000bf85070 */
[----:B------:R-:W-:-:S13]  /*3f80*/  ISETP.NE.AND.EX P4, PT, RZ, UR13, PT, P4 ;  /* 0x0000000dff007c0c */ /* 0x000fda000bf85340 */
[----:B------:R-:W-:Y:S05]  /*3f90*/  @P4 BRA `(.L_x_5566) ;  /* 0x0000000000084947 */ /* 0x000fea0003800000 */
[----:B------:R-:W-:Y:S05]  /*3fa0*/  @P0 BRA `(.L_x_5567) ;  /* 0x0000000000200947 */ /* 0x000fea0003800000 */
[----:B------:R-:W-:Y:S05]  /*3fb0*/  BRA `(.L_x_5568) ;  /* 0x0000000000247947 */ /* 0x000fea0003800000 */
.L_x_5566:
[----:B-----5:R-:W-:-:S05]  /*3fc0*/  HADD2.F32 R72, -RZ, R65.H1_H1 ;  /* 0x30000041ff487230 */ /* 0x020fca0000004100 */
[----:B------:R-:W-:Y:S01]  /*3fd0*/  FADD.FTZ R107, R72, R107 ;  /* 0x0000006b486b7221 */ /* 0x000fe20000010000 */
[----:B------:R-:W-:Y:S06]  /*3fe0*/  BRA `(.L_x_5567) ;  /* 0x0000000000107947 */ /* 0x000fec0003800000 */
.L_x_5565:
[----:B-----5:R-:W-:-:S05]  /*3ff0*/  HADD2.F32 R72, -RZ, R61.H1_H1 ;  /* 0x3000003dff487230 */ /* 0x020fca0000004100 */
[----:B------:R-:W-:Y:S01]  /*4000*/  FADD.FTZ R107, R72, R107 ;  /* 0x0000006b486b7221 */ /* 0x000fe20000010000 */
[----:B------:R-:W-:-:S05]  /*4010*/  @P2 HADD2.F32 R72, -RZ, R65.H1_H1 ;  /* 0x30000041ff482230 */ /* 0x000fca0000004100 */
[----:B------:R-:W-:-:S07]  /*4020*/  @P2 FADD.FTZ R107, R72, R107 ;  /* 0x0000006b486b2221 */ /* 0x000fce0000010000 */
.L_x_5567:
[----:B------:R-:W-:-:S04]  /*4030*/  F2FP.F16.F32.PACK_AB R72, RZ, R107 ;  /* 0x0000006bff48723e */ /* 0x000fc800000000ff */
[----:B------:R-:W-:-:S07]  /*4040*/  PRMT R69, R69, 0x5410, R72 ;  /* 0x0000541045457816 */ /* 0x000fce0000000048 */
.L_x_5568:
[----:B------:R-:W-:Y:S01]  /*4050*/  HADD2.F32 R106, -RZ, R74.H0_H0 ;  /* 0x2000004aff6a7230 */ /* 0x000fe20000004100 */
[----:B------:R-:W-:Y:S06]  /*4060*/  @P3 BRA `(.L_x_5569) ;  /* 0x0000000000203947 */ /* 0x000fec0003800000 */
[----:B------:R-:W-:-:S04]  /*4070*/  ISETP.NE.U32.AND P4, PT, RZ, UR12, PT ;  /* 0x0000000cff007c0c */ /* 0x000fc8000bf85070 */
[----:B------:R-:W-:-:S13]  /*4080*/  ISETP.NE.AND.EX P4, PT, RZ, UR13, PT, P4 ;  /* 0x0000000dff007c0c */ /* 0x000fda000bf85340 */
[----:B------:R-:W-:Y:S05]  /*4090*/  @P4 BRA `(.L_x_5570) ;  /* 0x0000000000084947 */ /* 0x000fea0003800000 */
[----:B------:R-:W-:Y:S05]  /*40a0*/  @P0 BRA `(.L_x_5571) ;  /* 0x0000000000200947 */ /* 0x000fea0003800000 */
[----:B------:R-:W-:Y:S05]  /*40b0*/  BRA `(.L_x_5572) ;  /* 0x0000000000247947 */ /* 0x000fea0003800000 */
.L_x_5570:
[----:B-----5:R-:W-:-:S05]  /*40c0*/  HADD2.F32 R72, -RZ, R66.H0_H0 ;  /* 0x20000042ff487230 */ /* 0x020fca0000004100 */
[----:B------:R-:W-:Y:S01]  /*40d0*/  FADD.FTZ R106, R72, R106 ;  /* 0x0000006a486a7221 */ /* 0x000fe20000010000 */
[----:B------:R-:W-:Y:S06]  /*40e0*/  BRA `(.L_x_5571) ;  /* 0x0000000000107947 */ /* 0x000fec0003800000 */
.L_x_5569:
[----:B-----5:R-:W-:-:S05]  /*40f0*/  HADD2.F32 R72, -RZ, R62.H0_H0 ;  /* 0x2000003eff487230 */ /* 0x020fca0000004100 */
[----:B------:R-:W-:Y:S01]  /*4100*/  FADD.FTZ R106, R72, R106 ;  /* 0x0000006a486a7221 */ /* 0x000fe20000010000 */
[----:B------:R-:W-:-:S05]  /*4110*/  @P2 HADD2.F32 R72, -RZ, R66.H0_H0 ;  /* 0x20000042ff482230 */ /* 0x000fca0000004100 */
[----:B------:R-:W-:-:S07]  /*4120*/  @P2 FADD.FTZ R106, R72, R106 ;  /* 0x0000006a486a2221 */ /* 0x000fce0000010000 */
.L_x_5571:
[----:B------:R-:W-:-:S04]  /*4130*/  F2FP.F16.F32.PACK_AB R72, RZ, R106 ;  /* 0x0000006aff48723e */ /* 0x000fc800000000ff */
[----:B------:R-:W-:-:S07]  /*4140*/  PRMT R70, R72, 0x7610, R70 ;  /* 0x0000761048467816 */ /* 0x000fce0000000046 */
.L_x_5572:
[----:B------:R-:W-:Y:S01]  /*4150*/  HADD2.F32 R118, -RZ, R74.H1_H1 ;  /* 0x3000004aff767230 */ /* 0x000fe20000004100 */
[----:B------:R-:W-:Y:S06]  /*4160*/  @P3 BRA `(.L_x_5573) ;  /* 0x0000000000203947 */ /* 0x000fec0003800000 */
[----:B------:R-:W-:-:S04]  /*4170*/  ISETP.NE.U32.AND P4, PT, RZ, UR12, PT ;  /* 0x0000000cff007c0c */ /* 0x000fc8000bf85070 */
[----:B------:R-:W-:-:S13]  /*4180*/  ISETP.NE.AND.EX P4, PT, RZ, UR13, PT, P4 ;  /* 0x0000000dff007c0c */ /* 0x000fda000bf85340 */
[----:B------:R-:W-:Y:S05]  /*4190*/  @P4 BRA `(.L_x_5574) ;  /* 0x0000000000084947 */ /* 0x000fea0003800000 */
[----:B------:R-:W-:Y:S05]  /*41a0*/  @P0 BRA `(.L_x_5575) ;  /* 0x0000000000200947 */ /* 0x000fea0003800000 */
[----:B------:R-:W-:Y:S05]  /*41b0*/  BRA `(.L_x_5576) ;  /* 0x0000000000247947 */ /* 0x000fea0003800000 */
.L_x_5574:
[----:B-----5:R-:W-:-:S05]  /*41c0*/  HADD2.F32 R72, -RZ, R66.H1_H1 ;  /* 0x30000042ff487230 */ /* 0x020fca0000004100 */
[----:B------:R-:W-:Y:S01]  /*41d0*/  FADD.FTZ R118, R72, R118 ;  /* 0x0000007648767221 */ /* 0x000fe20000010000 */
[----:B------:R-:W-:Y:S06]  /*41e0*/  BRA `(.L_x_5575) ;  /* 0x0000000000107947 */ /* 0x000fec0003800000 */
.L_x_5573:
[----:B-----5:R-:W-:-:S05]  /*41f0*/  HADD2.F32 R72, -RZ, R62.H1_H1 ;  /* 0x3000003eff487230 */ /* 0x020fca0000004100 */
[----:B------:R-:W-:Y:S01]  /*4200*/  FADD.FTZ R118, R72, R118 ;  /* 0x0000007648767221 */ /* 0x000fe20000010000 */
[----:B------:R-:W-:-:S05]  /*4210*/  @P2 HADD2.F32 R72, -RZ, R66.H1_H1 ;  /* 0x30000042ff482230 */ /* 0x000fca0000004100 */
[----:B------:R-:W-:-:S07]  /*4220*/  @P2 FADD.FTZ R118, R72, R118 ;  /* 0x0000007648762221 */ /* 0x000fce0000010000 */
.L_x_5575:
[----:B------:R-:W-:-:S04]  /*4230*/  F2FP.F16.F32.PACK_AB R72, RZ, R118 ;  /* 0x00000076ff48723e */ /* 0x000fc800000000ff */
[----:B------:R-:W-:-:S07]  /*4240*/  PRMT R70, R70, 0x5410, R72 ;  /* 0x0000541046467816 */ /* 0x000fce0000000048 */
.L_x_5576:
[----:B------:R-:W-:Y:S01]  /*4250*/  HADD2.F32 R119, -RZ, R75.H0_H0 ;  /* 0x2000004bff777230 */ /* 0x000fe20000004100 */
[----:B------:R-:W-:Y:S06]  /*4260*/  @P3 BRA `(.L_x_5577) ;  /* 0x0000000000203947 */ /* 0x000fec0003800000 */
[----:B------:R-:W-:-:S04]  /*4270*/  ISETP.NE.U32.AND P4, PT, RZ, UR12, PT ;  /* 0x0000000cff007c0c */ /* 0x000fc8000bf85070 */
[----:B------:R-:W-:-:S13]  /*4280*/  ISETP.NE.AND.EX P4, PT, RZ, UR13, PT, P4 ;  /* 0x0000000dff007c0c */ /* 0x000fda000bf85340 */
[----:B------:R-:W-:Y:S05]  /*4290*/  @P4 BRA `(.L_x_5578) ;  /* 0x0000000000084947 */ /* 0x000fea0003800000 */
[----:B------:R-:W-:Y:S05]  /*42a0*/  @P0 BRA `(.L_x_5579) ;  /* 0x0000000000200947 */ /* 0x000fea0003800000 */
[----:B------:R-:W-:Y:S05]  /*42b0*/  BRA `(.L_x_5580) ;  /* 0x0000000000247947 */ /* 0x000fea0003800000 */
.L_x_5578:
[----:B-----5:R-:W-:-:S05]  /*42c0*/  HADD2.F32 R72, -RZ, R67.H0_H0 ;  /* 0x20000043ff487230 */ /* 0x020fca0000004100 */
[----:B------:R-:W-:Y:S01]  /*42d0*/  FADD.FTZ R119, R72, R119 ;  /* 0x0000007748777221 */ /* 0x000fe20000010000 */
[----:B------:R-:W-:Y:S06]  /*42e0*/  BRA `(.L_x_5579) ;  /* 0x0000000000107947 */ /* 0x000fec0003800000 */
.L_x_5577:
[----:B-----5:R-:W-:-:S05]  /*42f0*/  HADD2.F32 R72, -RZ, R63.H0_H0 ;  /* 0x2000003fff487230 */ /* 0x020fca0000004100 */
[----:B------:R-:W-:Y:S01]  /*4300*/  FADD.FTZ R119, R72, R119 ;  /* 0x0000007748777221 */ /* 0x000fe20000010000 */
[----:B------:R-:W-:-:S05]  /*4310*/  @P2 HADD2.F32 R72, -RZ, R67.H0_H0 ;  /* 0x20000043ff482230 */ /* 0x000fca0000004100 */
[----:B------:R-:W-:-:S07]  /*4320*/  @P2 FADD.FTZ R119, R72, R119 ;  /* 0x0000007748772221 */ /* 0x000fce0000010000 */
.L_x_5579:
[----:B------:R-:W-:-:S04]  /*4330*/  F2FP.F16.F32.PACK_AB R72, RZ, R119 ;  /* 0x00000077ff48723e */ /* 0x000fc800000000ff */
[----:B------:R-:W-:-:S07]  /*4340*/  PRMT R71, R72, 0x7610, R71 ;  /* 0x0000761048477816 */ /* 0x000fce0000000047 */
.L_x_5580:
[----:B------:R-:W-:Y:S01]  /*4350*/  HADD2.F32 R133, -RZ, R75.H1_H1 ;  /* 0x3000004bff857230 */ /* 0x000fe20000004100 */
[----:B------:R-:W-:Y:S06]  /*4360*/  @P3 BRA `(.L_x_5581) ;  /* 0x0000000000203947 */ /* 0x000fec0003800000 */
[----:B------:R-:W-:-:S04]  /*4370*/  ISETP.NE.U32.AND P2, PT, RZ, UR12, PT ;  /* 0x0000000cff007c0c */ /* 0x000fc8000bf45070 */
[----:B------:R-:W-:-:S13]  /*4380*/  ISETP.NE.AND.EX P2, PT, RZ, UR13, PT, P2 ;  /* 0x0000000dff007c0c */ /* 0x000fda000bf45320 */
[----:B------:R-:W-:Y:S05]  /*4390*/  @P2 BRA `(.L_x_5582) ;  /* 0x0000000000082947 */ /* 0x000fea0003800000 */
[----:B------:R-:W-:Y:S05]  /*43a0*/  @P0 BRA `(.L_x_5583) ;  /* 0x0000000000200947 */ /* 0x000fea0003800000 */
[----:B------:R-:W-:Y:S05]  /*43b0*/  BRA `(.L_x_5584) ;  /* 0x0000000000247947 */ /* 0x000fea0003800000 */
.L_x_5582:
[----:B-----5:R-:W-:-:S05]  /*43c0*/  HADD2.F32 R72, -RZ, R67.H1_H1 ;  /* 0x30000043ff487230 */ /* 0x020fca0000004100 */
[----:B------:R-:W-:Y:S01]  /*43d0*/  FADD.FTZ R133, R72, R133 ;  /* 0x0000008548857221 */ /* 0x000fe20000010000 */
[----:B------:R-:W-:Y:S06]  /*43e0*/  BRA `(.L_x_5583) ;  /* 0x0000000000107947 */ /* 0x000fec0003800000 */
.L_x_5581:
[----:B-----5:R-:W-:-:S05]  /*43f0*/  HADD2.F32 R72, -RZ, R63.H1_H1 ;  /* 0x3000003fff487230 */ /* 0x020fca0000004100 */
[----:B------:R-:W-:Y:S01]  /*4400*/  FADD.FTZ R133, R72, R133 ;  /* 0x0000008548857221 */ /* 0x000fe20000010000 */
[----:B------:R-:W-:-:S05]  /*4410*/  @P2 HADD2.F32 R72, -RZ, R67.H1_H1 ;  /* 0x30000043ff482230 */ /* 0x000fca0000004100 */
[----:B------:R-:W-:-:S07]  /*4420*/  @P2 FADD.FTZ R133, R72, R133 ;  /* 0x0000008548852221 */ /* 0x000fce0000010000 */
.L_x_5583:
[----:B------:R-:W-:-:S04]  /*4430*/  F2FP.F16.F32.PACK_AB R72, RZ, R133 ;  /* 0x00000085ff48723e */ /* 0x000fc800000000ff */
[----:B------:R-:W-:-:S07]  /*4440*/  PRMT R71, R71, 0x5410, R72 ;  /* 0x0000541047477816 */ /* 0x000fce0000000048 */
.L_x_5584:
[----:B------:R-:W0:Y:S02]  /*4450*/  @P0 LDC.64 R72, c[0x0][0x238] ;  /* 0x00008e00ff480b82 */ /* 0x000e240000000a00 */
[----:B0-----:R-:W-:-:S04]  /*4460*/  @P0 LEA R72, P2, R76, R72, 0x4 ;  /* 0x000000484c480211 */ /* 0x001fc800078420ff */
[C---:B------:R-:W-:Y:S02]  /*4470*/  @P0 LEA.HI.X R73, R76.reuse, R73, RZ, 0x4, P2 ;  /* 0x000000494c490211 */ /* 0x040fe400010f24ff */
[----:B------:R-:W-:-:S03]  /*4480*/  IADD3 R76, R76, 0x20, RZ ;  /* 0x000000204c4c7810 */ /* 0x000fc60007ffe0ff */
[----:B------:R2:W-:Y:S04]  /*4490*/  @P0 STG.E.128 desc[UR4][R72.64], R68 ;  /* 0x0000004448000986 */ /* 0x0005e8000c101d04 */
.L_x_5552:
[----:B------:R-:W-:Y:S05]  /*44a0*/  BSYNC B0 ;  /* 0x0000000000007941 */ /* 0x000fea0003800000 */
.L_x_5551:
[----:B------:R-:W-:Y:S01]  /*44b0*/  ISETP.GE.U32.AND P2, PT, R0, 0x80, PT ;  /* 0x000000800000780c */ /* 0x000fe20003f46070 */
[----:B------:R-:W-:-:S12]  /*44c0*/  BSSY B0, `(.L_x_5585) ;  /* 0x0000096000007945 */ /* 0x000fd80003800000 */
[----:B------:R-:W-:Y:S05]  /*44d0*/  @!P2 BRA `(.L_x_5586) ;  /* 0x000000080050a947 */ /* 0x000fea0003800000 */
[----:B------:R-:W-:Y:S01]  /*44e0*/  ISETP.NE.U32.AND P2, PT, RZ, UR10, PT ;  /* 0x0000000aff007c0c */ /* 0x000fe2000bf45070 */
[----:B------:R-:W3:Y:S03]  /*44f0*/  LDC.64 R74, c[0x0][0x220] ;  /* 0x00008800ff4a7b82 */ /* 0x000ee60000000a00 */
[----:B------:R-:W-:-:S13]  /*4500*/  ISETP.NE.AND.EX P2, PT, RZ, UR11, PT, P2 ;  /* 0x0000000bff007c0c */ /* 0x000fda000bf45320 */
[----:B012---:R-:W-:-:S04]  /*4510*/  @P2 LEA R72, P3, R76, UR10, 0x4 ;  /* 0x0000000a4c482c11 */ /* 0x007fc8000f8620ff */
[----:B------:R-:W-:-:S05]  /*4520*/  @P2 LEA.HI.X R73, R76, UR11, RZ, 0x4, P3 ;  /* 0x0000000b4c492c11 */ /* 0x000fca00098f24ff */
[----:B-----5:R0:W5:Y:S01]  /*4530*/  @P2 LDG.E.128 R60, desc[UR4][R72.64] ;  /* 0x00000004483c2981 */ /* 0x020162000c1e1d00 */
[----:B------:R-:W-:-:S04]  /*4540*/  ISETP.NE.U32.AND P2, PT, RZ, UR12, PT ;  /* 0x0000000cff007c0c */ /* 0x000fc8000bf45070 */
[----:B------:R-:W-:-:S13]  /*4550*/  ISETP.NE.AND.EX P2, PT, RZ, UR13, PT, P2 ;  /* 0x0000000dff007c0c */ /* 0x000fda000bf45320 */
[----:B0-----:R-:W-:-:S04]  /*4560*/  @P2 LEA R72, P3, R76, UR12, 0x4 ;  /* 0x0000000c4c482c11 */ /* 0x001fc8000f8620ff */
[----:B------:R-:W-:-:S05]  /*4570*/  @P2 LEA.HI.X R73, R76, UR13, RZ, 0x4, P3 ;  /* 0x0000000d4c492c11 */ /* 0x000fca00098f24ff */
[----:B------:R3:W5:Y:S02]  /*4580*/  @P2 LDG.E.128 R64, desc[UR4][R72.64] ;  /* 0x0000000448402981 */ /* 0x000764000c1e1d00 */
[----:B---3--:R-:W-:-:S06]  /*4590*/  IMAD.WIDE.U32 R72, R76, 0x10, R74 ;  /* 0x000000104c487825 */ /* 0x008fcc00078e004a */
        /* <DEDUP_REMOVED lines=10> */
.L_x_5588:
[----:B-----5:R-:W-:-:S05]  /*4640*/  HADD2.F32 R77, -RZ, R64.H0_H0 ;  /* 0x20000040ff4d7230 */ /* 0x020fca0000004100 */
[----:B------:R-:W-:Y:S01]  /*4650*/  FADD.FTZ R56, R77, R56 ;  /* 0x000000384d387221 */ /* 0x000fe20000010000 */
[----:B------:R-:W-:Y:S06]  /*4660*/  BRA `(.L_x_5589) ;  /* 0x0000000000107947 */ /* 0x000fec0003800000 */
.L_x_5587:
[----:B-----5:R-:W-:-:S05]  /*4670*/  HADD2.F32 R77, -RZ, R60.H0_H0 ;  /* 0x2000003cff4d7230 */ /* 0x020fca0000004100 */
[----:B------:R-:W-:Y:S01]  /*4680*/  FADD.FTZ R56, R77, R56 ;  /* 0x000000384d387221 */ /* 0x000fe20000010000 */
[----:B------:R-:W-:-:S05]  /*4690*/  @P2 HADD2.F32 R77, -RZ, R64.H0_H0 ;  /* 0x20000040ff4d2230 */ /* 0x000fca0000004100 */
[----:B------:R-:W-:-:S07]  /*46a0*/  @P2 FADD.FTZ R56, R77, R56 ;  /* 0x000000384d382221 */ /* 0x000fce0000010000 */
.L_x_5589:
[----:B------:R-:W-:-:S04]  /*46b0*/  F2FP.F16.F32.PACK_AB R77, RZ, R56 ;  /* 0x00000038ff4d723e */ /* 0x000fc800000000ff */
[----:B------:R-:W-:-:S07]  /*46c0*/  PRMT R68, R77, 0x7610, R68 ;  /* 0x000076104d447816 */ /* 0x000fce0000000044 */
.L_x_5590:
[----:B------:R-:W-:Y:S01]  /*46d0*/  HADD2.F32 R88, -RZ, R72.H1_H1 ;  /* 0x30000048ff587230 */ /* 0x000fe20000004100 */
[----:B------:R-:W-:Y:S06]  /*46e0*/  @P3 BRA `(.L_x_5591) ;  /* 0x0000000000203947 */ /* 0x000fec0003800000 */
[----:B------:R-:W-:-:S04]  /*46f0*/  ISETP.NE.U32.AND P4, PT, RZ, UR12, PT ;  /* 0x0000000cff007c0c */ /* 0x000fc8000bf85070 */
[----:B------:R-:W-:-:S13]  /*4700*/  ISETP.NE.AND.EX P4, PT, RZ, UR13, PT, P4 ;  /* 0x0000000dff007c0c */ /* 0x000fda000bf85340 */
[----:B------:R-:W-:Y:S05]  /*4710*/  @P4 BRA `(.L_x_5592) ;  /* 0x0000000000084947 */ /* 0x000fea0003800000 */
[----:B------:R-:W-:Y:S05]  /*4720*/  @P0 BRA `(.L_x_5593) ;  /* 0x0000000000200947 */ /* 0x000fea0003800000 */
[----:B------:R-:W-:Y:S05]  /*4730*/  BRA `(.L_x_5594) ;  /* 0x0000000000247947 */ /* 0x000fea0003800000 */
.L_x_5592:
[----:B-----5:R-:W-:-:S05]  /*4740*/  HADD2.F32 R72, -RZ, R64.H1_H1 ;  /* 0x30000040ff487230 */ /* 0x020fca0000004100 */
[----:B------:R-:W-:Y:S01]  /*4750*/  FADD.FTZ R88, R72, R88 ;  /* 0x0000005848587221 */ /* 0x000fe20000010000 */
[----:B------:R-:W-:Y:S06]  /*4760*/  BRA `(.L_x_5593) ;  /* 0x0000000000107947 */ /* 0x000fec0003800000 */
.L_x_5591:
[----:B-----5:R-:W-:-:S05]  /*4770*/  HADD2.F32 R72, -RZ, R60.H1_H1 ;  /* 0x3000003cff487230 */ /* 0x020fca0000004100 */
[----:B------:R-:W-:Y:S01]  /*4780*/  FADD.FTZ R88, R72, R88 ;  /* 0x0000005848587221 */ /* 0x000fe20000010000 */
[----:B------:R-:W-:-:S05]  /*4790*/  @P2 HADD2.F32 R72, -RZ, R64.H1_H1 ;  /* 0x30000040ff482230 */ /* 0x000fca0000004100 */
[----:B------:R-:W-:-:S07]  /*47a0*/  @P2 FADD.FTZ R88, R72, R88 ;  /* 0x0000005848582221 */ /* 0x000fce0000010000 */
.L_x_5593:
[----:B------:R-:W-:-:S04]  /*47b0*/  F2FP.F16.F32.PACK_AB R72, RZ, R88 ;  /* 0x00000058ff48723e */ /* 0x000fc800000000ff */
[----:B------:R-:W-:-:S07]  /*47c0*/  PRMT R68, R68, 0x5410, R72 ;  /* 0x0000541044447816 */ /* 0x000fce0000000048 */
.L_x_5594:
[----:B------:R-:W-:Y:S01]  /*47d0*/  HADD2.F32 R89, -RZ, R73.H0_H0 ;  /* 0x20000049ff597230 */ /* 0x000fe20000004100 */
[----:B------:R-:W-:Y:S06]  /*47e0*/  @P3 BRA `(.L_x_5595) ;  /* 0x0000000000203947 */ /* 0x000fec0003800000 */
[----:B------:R-:W-:-:S04]  /*47f0*/  ISETP.NE.U32.AND P4, PT, RZ, UR12, PT ;  /* 0x0000000cff007c0c */ /* 0x000fc8000bf85070 */
[----:B------:R-:W-:-:S13]  /*4800*/  ISETP.NE.AND.EX P4, PT, RZ, UR13, PT, P4 ;  /* 0x0000000dff007c0c */ /* 0x000fda000bf85340 */
[----:B------:R-:W-:Y:S05]  /*4810*/  @P4 BRA `(.L_x_5596) ;  /* 0x0000000000084947 */ /* 0x000fea0003800000 */
[----:B------:R-:W-:Y:S05]  /*4820*/  @P0 BRA `(.L_x_5597) ;  /* 0x0000000000200947 */ /* 0x000fea0003800000 */
[----:B------:R-:W-:Y:S05]  /*4830*/  BRA `(.L_x_5598) ;  /* 0x0000000000247947 */ /* 0x000fea0003800000 */
.L_x_5596:
[----:B-----5:R-:W-:-:S05]  /*4840*/  HADD2.F32 R72, -RZ, R65.H0_H0 ;  /* 0x20000041ff487230 */ /* 0x020fca0000004100 */
[----:B------:R-:W-:Y:S01]  /*4850*/  FADD.FTZ R89, R72, R89 ;  /* 0x0000005948597221 */ /* 0x000fe20000010000 */
[----:B------:R-:W-:Y:S06]  /*4860*/  BRA `(.L_x_5597) ;  /* 0x0000000000107947 */ /* 0x000fec0003800000 */
.L_x_5595:
[----:B-----5:R-:W-:-:S05]  /*4870*/  HADD2.F32 R72, -RZ, R61.H0_H0 ;  /* 0x2000003dff487230 */ /* 0x020fca0000004100 */
[----:B------:R-:W-:Y:S01]  /*4880*/  FADD.FTZ R89, R72, R89 ;  /* 0x0000005948597221 */ /* 0x000fe20000010000 */
[----:B------:R-:W-:-:S05]  /*4890*/  @P2 HADD2.F32 R72, -RZ, R65.H0_H0 ;  /* 0x20000041ff482230 */ /* 0x000fca0000004100 */
[----:B------:R-:W-:-:S07]  /*48a0*/  @P2 FADD.FTZ R89, R72, R89 ;  /* 0x0000005948592221 */ /* 0x000fce0000010000 */
.L_x_5597:
[----:B------:R-:W-:-:S04]  /*48b0*/  F2FP.F16.F32.PACK_AB R72, RZ, R89 ;  /* 0x00000059ff48723e */ /* 0x000fc800000000ff */
[----:B------:R-:W-:-:S07]  /*48c0*/  PRMT R69, R72, 0x7610, R69 ;  /* 0x0000761048457816 */ /* 0x000fce0000000045 */
.L_x_5598:
[----:B------:R-:W-:Y:S01]  /*48d0*/  HADD2.F32 R105, -RZ, R73.H1_H1 ;  /* 0x30000049ff697230 */ /* 0x000fe20000004100 */
[----:B------:R-:W-:Y:S06]  /*48e0*/  @P3 BRA `(.L_x_5599) ;  /* 0x0000000000203947 */ /* 0x000fec0003800000 */
[----:B------:R-:W-:-:S04]  /*48f0*/  ISETP.NE.U32.AND P4, PT, RZ, UR12, PT ;  /* 0x0000000cff007c0c */ /* 0x000fc8000bf85070 */
[----:B------:R-:W-:-:S13]  /*4900*/  ISETP.NE.AND.EX P4, PT, RZ, UR13, PT, P4 ;  /* 0x0000000dff007c0c */ /* 0x000fda000bf85340 */
[----:B------:R-:W-:Y:S05]  /*4910*/  @P4 BRA `(.L_x_5600) ;  /* 0x0000000000084947 */ /* 0x000fea0003800000 */
[----:B------:R-:W-:Y:S05]  /*4920*/  @P0 BRA `(.L_x_5601) ;  /* 0x0000000000200947 */ /* 0x000fea0003800000 */
[----:B------:R-:W-:Y:S05]  /*4930*/  BRA `(.L_x_5602) ;  /* 0x0000000000247947 */ /* 0x000fea0003800000 */
.L_x_5600:
[----:B-----5:R-:W-:-:S05]  /*4940*/  HADD2.F32 R72, -RZ, R65.H1_H1 ;  /* 0x30000041ff487230 */ /* 0x020fca0000004100 */
[----:B------:R-:W-:Y:S01]  /*4950*/  FADD.FTZ R105, R72, R105 ;  /* 0x0000006948697221 */ /* 0x000fe20000010000 */
[----:B------:R-:W-:Y:S06]  /*4960*/  BRA `(.L_x_5601) ;  /* 0x0000000000107947 */ /* 0x000fec0003800000 */
.L_x_5599:
[----:B-----5:R-:W-:-:S05]  /*4970*/  HADD2.F32 R72, -RZ, R61.H1_H1 ;  /* 0x3000003dff487230 */ /* 0x020fca0000004100 */
[----:B------:R-:W-:Y:S01]  /*4980*/  FADD.FTZ R105, R72, R105 ;  /* 0x0000006948697221 */ /* 0x000fe20000010000 */
[----:B------:R-:W-:-:S05]  /*4990*/  @P2 HADD2.F32 R72, -RZ, R65.H1_H1 ;  /* 0x30000041ff482230 */ /* 0x000fca0000004100 */
[----:B------:R-:W-:-:S07]  /*49a0*/  @P2 FADD.FTZ R105, R72, R105 ;  /* 0x0000006948692221 */ /* 0x000fce0000010000 */
.L_x_5601:
[----:B------:R-:W-:-:S04]  /*49b0*/  F2FP.F16.F32.PACK_AB R72, RZ, R105 ;  /* 0x00000069ff48723e */ /* 0x000fc800000000ff */
[----:B------:R-:W-:-:S07]  /*49c0*/  PRMT R69, R69, 0x5410, R72 ;  /* 0x0000541045457816 */ /* 0x000fce0000000048 */
.L_x_5602:
[----:B------:R-:W-:Y:S01]  /*49d0*/  HADD2.F32 R104, -RZ, R74.H0_H0 ;  /* 0x2000004aff687230 */ /* 0x000fe20000004100 */
[----:B------:R-:W-:Y:S06]  /*49e0*/  @P3 BRA `(.L_x_5603) ;  /* 0x0000000000203947 */ /* 0x000fec0003800000 */
[----:B------:R-:W-:-:S04]  /*49f0*/  ISETP.NE.U32.AND P4, PT, RZ, UR12, PT ;  /* 0x0000000cff007c0c */ /* 0x000fc8000bf85070 */
[----:B------:R-:W-:-:S13]  /*4a00*/  ISETP.NE.AND.EX P4, PT, RZ, UR13, PT, P4 ;  /* 0x0000000dff007c0c */ /* 0x000fda000bf85340 */
[----:B------:R-:W-:Y:S05]  /*4a10*/  @P4 BRA `(.L_x_5604) ;  /* 0x0000000000084947 */ /* 0x000fea0003800000 */
[----:B------:R-:W-:Y:S05]  /*4a20*/  @P0 BRA `(.L_x_5605) ;  /* 0x0000000000200947 */ /* 0x000fea0003800000 */
[----:B------:R-:W-:Y:S05]  /*4a30*/  BRA `(.L_x_5606) ;  /* 0x0000000000247947 */ /* 0x000fea0003800000 */
.L_x_5604:
[----:B-----5:R-:W-:-:S05]  /*4a40*/  HADD2.F32 R72, -RZ, R66.H0_H0 ;  /* 0x20000042ff487230 */ /* 0x020fca0000004100 */
[----:B------:R-:W-:Y:S01]  /*4a50*/  FADD.FTZ R104, R72, R104 ;  /* 0x0000006848687221 */ /* 0x000fe20000010000 */
[----:B------:R-:W-:Y:S06]  /*4a60*/  BRA `(.L_x_5605) ;  /* 0x0000000000107947 */ /* 0x000fec0003800000 */
.L_x_5603:
[----:B-----5:R-:W-:-:S05]  /*4a70*/  HADD2.F32 R72, -RZ, R62.H0_H0 ;  /* 0x2000003eff487230 */ /* 0x020fca0000004100 */
[----:B------:R-:W-:Y:S01]  /*4a80*/  FADD.FTZ R104, R72, R104 ;  /* 0x0000006848687221 */ /* 0x000fe20000010000 */
[----:B------:R-:W-:-:S05]  /*4a90*/  @P2 HADD2.F32 R72, -RZ, R66.H0_H0 ;  /* 0x20000042ff482230 */ /* 0x000fca0000004100 */
[----:B------:R-:W-:-:S07]  /*4aa0*/  @P2 FADD.FTZ R104, R72, R104 ;  /* 0x0000006848682221 */ /* 0x000fce0000010000 */
.L_x_5605:
[----:B------:R-:W-:-:S04]  /*4ab0*/  F2FP.F16.F32.PACK_AB R72, RZ, R104 ;  /* 0x00000068ff48723e */ /* 0x000fc800000000ff */
[----:B------:R-:W-:-:S07]  /*4ac0*/  PRMT R70, R72, 0x7610, R70 ;  /* 0x0000761048467816 */ /* 0x000fce0000000046 */
.L_x_5606:
[----:B------:R-:W-:Y:S01]  /*4ad0*/  HADD2.F32 R120, -RZ, R74.H1_H1 ;  /* 0x3000004aff787230 */ /* 0x000fe20000004100 */
[----:B------:R-:W-:Y:S06]  /*4ae0*/  @P3 BRA `(.L_x_5607) ;  /* 0x0000000000203947 */ /* 0x000fec0003800000 */
[----:B------:R-:W-:-:S04]  /*4af0*/  ISETP.NE.U32.AND P4, PT, RZ, UR12, PT ;  /* 0x0000000cff007c0c */ /* 0x000fc8000bf85070 */
[----:B------:R-:W-:-:S13]  /*4b00*/  ISETP.NE.AND.EX P4, PT, RZ, UR13, PT, P4 ;  /* 0x0000000dff007c0c */ /* 0x000fda000bf85340 */
[----:B------:R-:W-:Y:S05]  /*4b10*/  @P4 BRA `(.L_x_5608) ;  /* 0x0000000000084947 */ /* 0x000fea0003800000 */
[----:B------:R-:W-:Y:S05]  /*4b20*/  @P0 BRA `(.L_x_5609) ;  /* 0x0000000000200947 */ /* 0x000fea0003800000 */
[----:B------:R-:W-:Y:S05]  /*4b30*/  BRA `(.L_x_5610) ;  /* 0x0000000000247947 */ /* 0x000fea0003800000 */
.L_x_5608:
[----:B-----5:R-:W-:-:S05]  /*4b40*/  HADD2.F32 R72, -RZ, R66.H1_H1 ;  /* 0x30000042ff487230 */ /* 0x020fca0000004100 */
[----:B------:R-:W-:Y:S01]  /*4b50*/  FADD.FTZ R120, R72, R120 ;  /* 0x0000007848787221 */ /* 0x000fe20000010000 */
[----:B------:R-:W-:Y:S06]  /*4b60*/  BRA `(.L_x_5609) ;  /* 0x0000000000107947 */ /* 0x000fec0003800000 */
.L_x_5607:
[----:B-----5:R-:W-:-:S05]  /*4b70*/  HADD2.F32 R72, -RZ, R62.H1_H1 ;  /* 0x3000003eff487230 */ /* 0x020fca0000004100 */
[----:B------:R-:W-:Y:S01]  /*4b80*/  FADD.FTZ R120, R72, R120 ;  /* 0x0000007848787221 */ /* 0x000fe20000010000 */
[----:B------:R-:W-:-:S05]  /*4b90*/  @P2 HADD2.F32 R72, -RZ, R66.H1_H1 ;  /* 0x30000042ff482230 */ /* 0x000fca0000004100 */
[----:B------:R-:W-:-:S07]  /*4ba0*/  @P2 FADD.FTZ R120, R72, R120 ;  /* 0x0000007848782221 */ /* 0x000fce0000010000 */
.L_x_5609:
[----:B------:R-:W-:-:S04]  /*4bb0*/  F2FP.F16.F32.PACK_AB R72, RZ, R120 ;  /* 0x00000078ff48723e */ /* 0x000fc800000000ff */
[----:B------:R-:W-:-:S07]  /*4bc0*/  PRMT R70, R70, 0x5410, R72 ;  /* 0x0000541046467816 */ /* 0x000fce0000000048 */
.L_x_5610:
[----:B------:R-:W-:Y:S01]  /*4bd0*/  HADD2.F32 R121, -RZ, R75.H0_H0 ;  /* 0x2000004bff797230 */ /* 0x000fe20000004100 */
[----:B------:R-:W-:Y:S06]  /*4be0*/  @P3 BRA `(.L_x_5611) ;  /* 0x0000000000203947 */ /* 0x000fec0003800000 */
[----:B------:R-:W-:-:S04]  /*4bf0*/  ISETP.NE.U32.AND P4, PT, RZ, UR12, PT ;  /* 0x0000000cff007c0c */ /* 0x000fc8000bf85070 */
[----:B------:R-:W-:-:S13]  /*4c00*/  ISETP.NE.AND.EX P4, PT, RZ, UR13, PT, P4 ;  /* 0x0000000dff007c0c */ /* 0x000fda000bf85340 */
[----:B------:R-:W-:Y:S05]  /*4c10*/  @P4 BRA `(.L_x_5612) ;  /* 0x0000000000084947 */ /* 0x000fea0003800000 */
[----:B------:R-:W-:Y:S05]  /*4c20*/  @P0 BRA `(.L_x_5613) ;  /* 0x0000000000200947 */ /* 0x000fea0003800000 */
[----:B------:R-:W-:Y:S05]  /*4c30*/  BRA `(.L_x_5614) ;  /* 0x0000000000247947 */ /* 0x000fea0003800000 */
.L_x_5612:
[----:B-----5:R-:W-:-:S05]  /*4c40*/  HADD2.F32 R72, -RZ, R67.H0_H0 ;  /* 0x20000043ff487230 */ /* 0x020fca0000004100 */
[----:B------:R-:W-:Y:S01]  /*4c50*/  FADD.FTZ R121, R72, R121 ;  /* 0x0000007948797221 */ /* 0x000fe20000010000 */
[----:B------:R-:W-:Y:S06]  /*4c60*/  BRA `(.L_x_5613) ;  /* 0x0000000000107947 */ /* 0x000fec0003800000 */
.L_x_5611:
[----:B-----5:R-:W-:-:S05]  /*4c70*/  HADD2.F32 R72, -RZ, R63.H0_H0 ;  /* 0x2000003fff487230 */ /* 0x020fca0000004100 */
[----:B------:R-:W-:Y:S01]  /*4c80*/  FADD.FTZ R121, R72, R121 ;  /* 0x0000007948797221 */ /* 0x000fe20000010000 */
[----:B------:R-:W-:-:S05]  /*4c90*/  @P2 HADD2.F32 R72, -RZ, R67.H0_H0 ;  /* 0x20000043ff482230 */ /* 0x000fca0000004100 */
[----:B------:R-:W-:-:S07]  /*4ca0*/  @P2 FADD.FTZ R121, R72, R121 ;  /* 0x0000007948792221 */ /* 0x000fce0000010000 */
.L_x_5613:
[----:B------:R-:W-:-:S04]  /*4cb0*/  F2FP.F16.F32.PACK_AB R72, RZ, R121 ;  /* 0x00000079ff48723e */ /* 0x000fc800000000ff */
[----:B------:R-:W-:-:S07]  /*4cc0*/  PRMT R71, R72, 0x7610, R71 ;  /* 0x0000761048477816 */ /* 0x000fce0000000047 */
.L_x_5614:
[----:B------:R-:W-:Y:S01]  /*4cd0*/  HADD2.F32 R134, -RZ, R75.H1_H1 ;  /* 0x3000004bff867230 */ /* 0x000fe20000004100 */
[----:B------:R-:W-:Y:S06]  /*4ce0*/  @P3 BRA `(.L_x_5615) ;  /* 0x0000000000203947 */ /* 0x000fec0003800000 */
[----:B------:R-:W-:-:S04]  /*4cf0*/  ISETP.NE.U32.AND P2, PT, RZ, UR12, PT ;  /* 0x0000000cff007c0c */ /* 0x000fc8000bf45070 */
[----:B------:R-:W-:-:S13]  /*4d00*/  ISETP.NE.AND.EX P2, PT, RZ, UR13, PT, P2 ;  /* 0x0000000dff007c0c */ /* 0x000fda000bf45320 */
[----:B------:R-:W-:Y:S05]  /*4d10*/  @P2 BRA `(.L_x_5616) ;  /* 0x0000000000082947 */ /* 0x000fea0003800000 */
[----:B------:R-:W-:Y:S05]  /*4d20*/  @P0 BRA `(.L_x_5617) ;  /* 0x0000000000200947 */ /* 0x000fea0003800000 */
[----:B------:R-:W-:Y:S05]  /*4d30*/  BRA `(.L_x_5618) ;  /* 0x0000000000247947 */ /* 0x000fea0003800000 */
.L_x_5616:
[----:B-----5:R-:W-:-:S05]  /*4d40*/  HADD2.F32 R72, -RZ, R67.H1_H1 ;  /* 0x30000043ff487230 */ /* 0x020fca0000004100 */
[----:B------:R-:W-:Y:S01]  /*4d50*/  FADD.FTZ R134, R72, R134 ;  /* 0x0000008648867221 */ /* 0x000fe20000010000 */
[----:B------:R-:W-:Y:S06]  /*4d60*/  BRA `(.L_x_5617) ;  /* 0x0000000000107947 */ /* 0x000fec0003800000 */
.L_x_5615:
[----:B-----5:R-:W-:-:S05]  /*4d70*/  HADD2.F32 R72, -RZ, R63.H1_H1 ;  /* 0x3000003fff487230 */ /* 0x020fca0000004100 */
[----:B------:R-:W-:Y:S01]  /*4d80*/  FADD.FTZ R134, R72, R134 ;  /* 0x0000008648867221 */ /* 0x000fe20000010000 */
[----:B------:R-:W-:-:S05]  /*4d90*/  @P2 HADD2.F32 R72, -RZ, R67.H1_H1 ;  /* 0x30000043ff482230 */ /* 0x000fca0000004100 */
[----:B------:R-:W-:-:S07]  /*4da0*/  @P2 FADD.FTZ R134, R72, R134 ;  /* 0x0000008648862221 */ /* 0x000fce0000010000 */
.L_x_5617:
[----:B------:R-:W-:-:S04]  /*4db0*/  F2FP.F16.F32.PACK_AB R72, RZ, R134 ;  /* 0x00000086ff48723e */ /* 0x000fc800000000ff */
[----:B------:R-:W-:-:S07]  /*4dc0*/  PRMT R71, R71, 0x5410, R72 ;  /* 0x0000541047477816 */ /* 0x000fce0000000048 */
.L_x_5618:
[----:B------:R-:W0:Y:S02]  /*4dd0*/  @P0 LDC.64 R72, c[0x0][0x238] ;  /* 0x00008e00ff480b82 */ /* 0x000e240000000a00 */
[----:B0-----:R-:W-:-:S04]  /*4de0*/  @P0 LEA R72, P2, R76, R72, 0x4 ;  /* 0x000000484c480211 */ /* 0x001fc800078420ff */
[C---:B------:R-:W-:Y:S02]  /*4df0*/  @P0 LEA.HI.X R73, R76.reuse, R73, RZ, 0x4, P2 ;  /* 0x000000494c490211 */ /* 0x040fe400010f24ff */
[----:B------:R-:W-:-:S03]  /*4e00*/  IADD3 R76, R76, 0x20, RZ ;  /* 0x000000204c4c7810 */ /* 0x000fc60007ffe0ff */
[----:B------:R3:W-:Y:S04]  /*4e10*/  @P0 STG.E.128 desc[UR4][R72.64], R68 ;  /* 0x0000004448000986 */ /* 0x0007e8000c101d04 */
.L_x_5586:
[----:B------:R-:W-:Y:S05]  /*4e20*/  BSYNC B0 ;  /* 0x0000000000007941 */ /* 0x000fea0003800000 */
.L_x_5585:
[----:B------:R-:W-:Y:S01]  /*4e30*/  ISETP.GE.U32.AND P2, PT, R0, 0xa0, PT ;  /* 0x000000a00000780c */ /* 0x000fe20003f46070 */
[----:B------:R-:W-:-:S12]  /*4e40*/  BSSY B0, `(.L_x_5619) ;  /* 0x0000096000007945 */ /* 0x000fd80003800000 */
[----:B------:R-:W-:Y:S05]  /*4e50*/  @!P2 BRA `(.L_x_5620) ;  /* 0x000000080050a947 */ /* 0x000fea0003800000 */
[----:B------:R-:W-:Y:S01]  /*4e60*/  ISETP.NE.U32.AND P2, PT, RZ, UR10, PT ;  /* 0x0000000aff007c0c */ /* 0x000fe2000bf45070 */
[----:B------:R-:W4:Y:S03]  /*4e70*/  LDC.64 R74, c[0x0][0x220] ;  /* 0x00008800ff4a7b82 */ /* 0x000f260000000a00 */
[----:B------:R-:W-:-:S13]  /*4e80*/  ISETP.NE.AND.EX P2, PT, RZ, UR11, PT, P2 ;  /* 0x0000000bff007c0c */ /* 0x000fda000bf45320 */
[----:B0123--:R-:W-:-:S04]  /*4e90*/  @P2 LEA R72, P3, R76, UR10, 0x4 ;  /* 0x0000000a4c482c11 */ /* 0x00ffc8000f8620ff */
[----:B------:R-:W-:-:S05]  /*4ea0*/  @P2 LEA.HI.X R73, R76, UR11, RZ, 0x4, P3 ;  /* 0x0000000b4c492c11 */ /* 0x000fca00098f24ff */
[----:B-----5:R0:W5:Y:S01]  /*4eb0*/  @P2 LDG.E.128 R60, desc[UR4][R72.64] ;  /* 0x00000004483c2981 */ /* 0x020162000c1e1d00 */
[----:B------:R-:W-:-:S04]  /*4ec0*/  ISETP.NE.U32.AND P2, PT, RZ, UR12, PT ;  /* 0x0000000cff007c0c */ /* 0x000fc8000bf45070 */
[----:B------:R-:W-:-:S13]  /*4ed0*/  ISETP.NE.AND.EX P2, PT, RZ, UR13, PT, P2 ;  /* 0x0000000dff007c0c */ /* 0x000fda000bf45320 */
[----:B0-----:R-:W-:-:S04]  /*4ee0*/  @P2 LEA R72, P3, R76, UR12, 0x4 ;  /* 0x0000000c4c482c11 */ /* 0x001fc8000f8620ff */
[----:B------:R-:W-:-:S05]  /*4ef0*/  @P2 LEA.HI.X R73, R76, UR13, RZ, 0x4, P3 ;  /* 0x0000000d4c492c11 */ /* 0x000fca00098f24ff */
[----:B------:R4:W5:Y:S02]  /*4f00*/  @P2 LDG.E.128 R64, desc[UR4][R72.64] ;  /* 0x0000000448402981 */ /* 0x000964000c1e1d00 */
[----:B----4-:R-:W-:-:S06]  /*4f10*/  IMAD.WIDE.U32 R72, R76, 0x10, R74 ;  /* 0x000000104c487825 */ /* 0x010fcc00078e004a */
        /* <DEDUP_REMOVED lines=10> */
.L_x_5622:
[----:B-----5:R-:W-:-:S05]  /*4fc0*/  HADD2.F32 R77, -RZ, R64.H0_H0 ;  /* 0x20000040ff4d7230 */ /* 0x020fca0000004100 */
[----:B------:R-:W-:Y:S01]  /*4fd0*/  FADD.FTZ R57, R77, R57 ;  /* 0x000000394d397221 */ /* 0x000fe20000010000 */
[----:B------:R-:W-:Y:S06]  /*4fe0*/  BRA `(.L_x_5623) ;  /* 0x0000000000107947 */ /* 0x000fec0003800000 */
.L_x_5621:
[----:B-----5:R-:W-:-:S05]  /*4ff0*/  HADD2.F32 R77, -RZ, R60.H0_H0 ;  /* 0x2000003cff4d7230 */ /* 0x020fca0000004100 */
[----:B------:R-:W-:Y:S01]  /*5000*/  FADD.FTZ R57, R77, R57 ;  /* 0x000000394d397221 */ /* 0x000fe20000010000 */
[----:B------:R-:W-:-:S05]  /*5010*/  @P2 HADD2.F32 R77, -RZ, R64.H0_H0 ;  /* 0x20000040ff4d2230 */ /* 0x000fca0000004100 */
[----:B------:R-:W-:-:S07]  /*5020*/  @P2 FADD.FTZ R57, R77, R57 ;  /* 0x000000394d392221 */ /* 0x000fce0000010000 */
.L_x_5623:
[----:B------:R-:W-:-:S04]  /*5030*/  F2FP.F16.F32.PACK_AB R77, RZ, R57 ;  /* 0x00000039ff4d723e */ /* 0x000fc800000000ff */
[----:B------:R-:W-:-:S07]  /*5040*/  PRMT R68, R77, 0x7610, R68 ;  /* 0x000076104d447816 */ /* 0x000fce0000000044 */
.L_x_5624:
[----:B------:R-:W-:Y:S01]  /*5050*/  HADD2.F32 R90, -RZ, R72.H1_H1 ;  /* 0x30000048ff5a7230 */ /* 0x000fe20000004100 */
[----:B------:R-:W-:Y:S06]  /*5060*/  @P3 BRA `(.L_x_5625) ;  /* 0x0000000000203947 */ /* 0x000fec0003800000 */
[----:B------:R-:W-:-:S04]  /*5070*/  ISETP.NE.U32.AND P4, PT, RZ, UR12, PT ;  /* 0x0000000cff007c0c */ /* 0x000fc8000bf85070 */
[----:B------:R-:W-:-:S13]  /*5080*/  ISETP.NE.AND.EX P4, PT, RZ, UR13, PT, P4 ;  /* 0x0000000dff007c0c */ /* 0x000fda000bf85340 */
[----:B------:R-:W-:Y:S05]  /*5090*/  @P4 BRA `(.L_x_5626) ;  /* 0x0000000000084947 */ /* 0x000fea0003800000 */
[----:B------:R-:W-:Y:S05]  /*50a0*/  @P0 BRA `(.L_x_5627) ;  /* 0x0000000000200947 */ /* 0x000fea0003800000 */
[----:B------:R-:W-:Y:S05]  /*50b0*/  BRA `(.L_x_5628) ;  /* 0x0000000000247947 */ /* 0x000fea0003800000 */
.L_x_5626:
[----:B-----5:R-:W-:-:S05]  /*50c0*/  HADD2.F32 R72, -RZ, R64.H1_H1 ;  /* 0x30000040ff487230 */ /* 0x020fca0000004100 */
[----:B------:R-:W-:Y:S01]  /*50d0*/  FADD.FTZ R90, R72, R90 ;  /* 0x0000005a485a7221 */ /* 0x000fe20000010000 */
[----:B------:R-:W-:Y:S06]  /*50e0*/  BRA `(.L_x_5627) ;  /* 0x0000000000107947 */ /* 0x000fec0003800000 */
.L_x_5625:
[----:B-----5:R-:W-:-:S05]  /*50f0*/  HADD2.F32 R72, -RZ, R60.H1_H1 ;  /* 0x3000003cff487230 */ /* 0x020fca0000004100 */
[----:B------:R-:W-:Y:S01]  /*5100*/  FADD.FTZ R90, R72, R90 ;  /* 0x0000005a485a7221 */ /* 0x000fe20000010000 */
[----:B------:R-:W-:-:S05]  /*5110*/  @P2 HADD2.F32 R72, -RZ, R64.H1_H1 ;  /* 0x30000040ff482230 */ /* 0x000fca0000004100 */
[----:B------:R-:W-:-:S07]  /*5120*/  @P2 FADD.FTZ R90, R72, R90 ;  /* 0x0000005a485a2221 */ /* 0x000fce0000010000 */
.L_x_5627:
[----:B------:R-:W-:-:S04]  /*5130*/  F2FP.F16.F32.PACK_AB R72, RZ, R90 ;  /* 0x0000005aff48723e */ /* 0x000fc800000000ff */
[----:B------:R-:W-:-:S07]  /*5140*/  PRMT R68, R68, 0x5410, R72 ;  /* 0x0000541044447816 */ /* 0x000fce0000000048 */
.L_x_5628:
[----:B------:R-:W-:Y:S01]  /*5150*/  HADD2.F32 R91, -RZ, R73.H0_H0 ;  /* 0x20000049ff5b7230 */ /* 0x000fe20000004100 */
[----:B------:R-:W-:Y:S06]  /*5160*/  @P3 BRA `(.L_x_5629) ;  /* 0x0000000000203947 */ /* 0x000fec0003800000 */
[----:B------:R-:W-:-:S04]  /*5170*/  ISETP.NE.U32.AND P4, PT, RZ, UR12, PT ;  /* 0x0000000cff007c0c */ /* 0x000fc8000bf85070 */
[----:B------:R-:W-:-:S13]  /*5180*/  ISETP.NE.AND.EX P4, PT, RZ, UR13, PT, P4 ;  /* 0x0000000dff007c0c */ /* 0x000fda000bf85340 */
[----:B------:R-:W-:Y:S05]  /*5190*/  @P4 BRA `(.L_x_5630) ;  /* 0x0000000000084947 */ /* 0x000fea0003800000 */
[----:B------:R-:W-:Y:S05]  /*51a0*/  @P0 BRA `(.L_x_5631) ;  /* 0x0000000000200947 */ /* 0x000fea0003800000 */
[----:B------:R-:W-:Y:S05]  /*51b0*/  BRA `(.L_x_5632) ;  /* 0x0000000000247947 */ /* 0x000fea0003800000 */
.L_x_5630:
[----:B-----5:R-:W-:-:S05]  /*51c0*/  HADD2.F32 R72, -RZ, R65.H0_H0 ;  /* 0x20000041ff487230 */ /* 0x020fca0000004100 */
[----:B------:R-:W-:Y:S01]  /*51d0*/  FADD.FTZ R91, R72, R91 ;  /* 0x0000005b485b7221 */ /* 0x000fe20000010000 */
[----:B------:R-:W-:Y:S06]  /*51e0*/  BRA `(.L_x_5631) ;  /* 0x0000000000107947 */ /* 0x000fec0003800000 */
.L_x_5629:
[----:B-----5:R-:W-:-:S05]  /*51f0*/  HADD2.F32 R72, -RZ, R61.H0_H0 ;  /* 0x2000003dff487230 */ /* 0x020fca0000004100 */
[----:B------:R-:W-:Y:S01]  /*5200*/  FADD.FTZ R91, R72, R91 ;  /* 0x0000005b485b7221 */ /* 0x000fe20000010000 */
[----:B------:R-:W-:-:S05]  /*5210*/  @P2 HADD2.F32 R72, -RZ, R65.H0_H0 ;  /* 0x20000041ff482230 */ /* 0x000fca0000004100 */
[----:B------:R-:W-:-:S07]  /*5220*/  @P2 FADD.FTZ R91, R72, R91 ;  /* 0x0000005b485b2221 */ /* 0x000fce0000010000 */
.L_x_5631:
[----:B------:R-:W-:-:S04]  /*5230*/  F2FP.F16.F32.PACK_AB R72, RZ, R91 ;  /* 0x0000005bff48723e */ /* 0x000fc800000000ff */
[----:B------:R-:W-:-:S07]  /*5240*/  PRMT R69, R72, 0x7610, R69 ;  /* 0x0000761048457816 */ /* 0x000fce0000000045 */
.L_x_5632:
[----:B------:R-:W-:Y:S01]  /*5250*/  HADD2.F32 R103, -RZ, R73.H1_H1 ;  /* 0x30000049ff677230 */ /* 0x000fe20000004100 */
[----:B------:R-:W-:Y:S06]  /*5260*/  @P3 BRA `(.L_x_5633) ;  /* 0x0000000000203947 */ /* 0x000fec0003800000 */
[----:B------:R-:W-:-:S04]  /*5270*/  ISETP.NE.U32.AND P4, PT, RZ, UR12, PT ;  /* 0x0000000cff007c0c */ /* 0x000fc8000bf85070 */
[----:B------:R-:W-:-:S13]  /*5280*/  ISETP.NE.AND.EX P4, PT, RZ, UR13, PT, P4 ;  /* 0x0000000dff007c0c */ /* 0x000fda000bf85340 */
[----:B------:R-:W-:Y:S05]  /*5290*/  @P4 BRA `(.L_x_5634) ;  /* 0x0000000000084947 */ /* 0x000fea0003800000 */
[----:B------:R-:W-:Y:S05]  /*52a0*/  @P0 BRA `(.L_x_5635) ;  /* 0x0000000000200947 */ /* 0x000fea0003800000 */
[----:B------:R-:W-:Y:S05]  /*52b0*/  BRA `(.L_x_5636) ;  /* 0x0000000000247947 */ /* 0x000fea0003800000 */
.L_x_5634:
[----:B-----5:R-:W-:-:S05]  /*52c0*/  HADD2.F32 R72, -RZ, R65.H1_H1 ;  /* 0x30000041ff487230 */ /* 0x020fca0000004100 */
[----:B------:R-:W-:Y:S01]  /*52d0*/  FADD.FTZ R103, R72, R103 ;  /* 0x0000006748677221 */ /* 0x000fe20000010000 */
[----:B------:R-:W-:Y:S06]  /*52e0*/  BRA `(.L_x_5635) ;  /* 0x0000000000107947 */ /* 0x000fec0003800000 */
.L_x_5633:
[----:B-----5:R-:W-:-:S05]  /*52f0*/  HADD2.F32 R72, -RZ, R61.H1_H1 ;  /* 0x3000003dff487230 */ /* 0x020fca0000004100 */
[----:B------:R-:W-:Y:S01]  /*5300*/  FADD.FTZ R103, R72, R103 ;  /* 0x0000006748677221 */ /* 0x000fe20000010000 */
[----:B------:R-:W-:-:S05]  /*5310*/  @P2 HADD2.F32 R72, -RZ, R65.H1_H1 ;  /* 0x30000041ff482230 */ /* 0x000fca0000004100 */
[----:B------:R-:W-:-:S07]  /*5320*/  @P2 FADD.FTZ R103, R72, R103 ;  /* 0x0000006748672221 */ /* 0x000fce0000010000 */
.L_x_5635:
[----:B------:R-:W-:-:S04]  /*5330*/  F2FP.F16.F32.PACK_AB R72, RZ, R103 ;  /* 0x00000067ff48723e */ /* 0x000fc800000000ff */
[----:B------:R-:W-:-:S07]  /*5340*/  PRMT R69, R69, 0x5410, R72 ;  /* 0x0000541045457816 */ /* 0x000fce0000000048 */
.L_x_5636:
[----:B------:R-:W-:Y:S01]  /*5350*/  HADD2.F32 R102, -RZ, R74.H0_H0 ;  /* 0x2000004aff667230 */ /* 0x000fe20000004100 */
[----:B------:R-:W-:Y:S06]  /*5360*/  @P3 BRA `(.L_x_5637) ;  /* 0x0000000000203947 */ /* 0x000fec0003800000 */
[----:B------:R-:W-:-:S04]  /*5370*/  ISETP.NE.U32.AND P4, PT, RZ, UR12, PT ;  /* 0x0000000cff007c0c */ /* 0x000fc8000bf85070 */
[----:B------:R-:W-:-:S13]  /*5380*/  ISETP.NE.AND.EX P4, PT, RZ, UR13, PT, P4 ;  /* 0x0000000dff007c0c */ /* 0x000fda000bf85340 */
[----:B------:R-:W-:Y:S05]  /*5390*/  @P4 BRA `(.L_x_5638) ;  /* 0x0000000000084947 */ /* 0x000fea0003800000 */
[----:B------:R-:W-:Y:S05]  /*53a0*/  @P0 BRA `(.L_x_5639) ;  /* 0x0000000000200947 */ /* 0x000fea0003800000 */
[----:B------:R-:W-:Y:S05]  /*53b0*/  BRA `(.L_x_5640) ;  /* 0x0000000000247947 */ /* 0x000fea0003800000 */
.L_x_5638:
[----:B-----5:R-:W-:-:S05]  /*53c0*/  HADD2.F32 R72, -RZ, R66.H0_H0 ;  /* 0x20000042ff487230 */ /* 0x020fca0000004100 */
[----:B------:R-:W-:Y:S01]  /*53d0*/  FADD.FTZ R102, R72, R102 ;  /* 0x0000006648667221 */ /* 0x000fe20000010000 */
[----:B------:R-:W-:Y:S06]  /*53e0*/  BRA `(.L_x_5639) ;  /* 0x0000000000107947 */ /* 0x000fec0003800000 */
.L_x_5637:
[----:B-----5:R-:W-:-:S05]  /*53f0*/  HADD2.F32 R72, -RZ, R62.H0_H0 ;  /* 0x2000003eff487230 */ /* 0x020fca0000004100 */
[----:B------:R-:W-:Y:S01]  /*5400*/  FADD.FTZ R102, R72, R102 ;  /* 0x0000006648667221 */ /* 0x000fe20000010000 */
[----:B------:R-:W-:-:S05]  /*5410*/  @P2 HADD2.F32 R72, -RZ, R66.H0_H0 ;  /* 0x20000042ff482230 */ /* 0x000fca0000004100 */
[----:B------:R-:W-:-:S07]  /*5420*/  @P2 FADD.FTZ R102, R72, R102 ;  /* 0x0000006648662221 */ /* 0x000fce0000010000 */
.L_x_5639:
[----:B------:R-:W-:-:S04]  /*5430*/  F2FP.F16.F32.PACK_AB R72, RZ, R102 ;  /* 0x00000066ff48723e */ /* 0x000fc800000000ff */
[----:B------:R-:W-:-:S07]  /*5440*/  PRMT R70, R72, 0x7610, R70 ;  /* 0x0000761048467816 */ /* 0x000fce0000000046 */
.L_x_5640:
[----:B------:R-:W-:Y:S01]  /*5450*/  HADD2.F32 R122, -RZ, R74.H1_H1 ;  /* 0x3000004aff7a7230 */ /* 0x000fe20000004100 */
[----:B------:R-:W-:Y:S06]  /*5460*/  @P3 BRA `(.L_x_5641) ;  /* 0x0000000000203947 */ /* 0x000fec0003800000 */
[----:B------:R-:W-:-:S04]  /*5470*/  ISETP.NE.U32.AND P4, PT, RZ, UR12, PT ;  /* 0x0000000cff007c0c */ /* 0x000fc8000bf85070 */
[----:B------:R-:W-:-:S13]  /*5480*/  ISETP.NE.AND.EX P4, PT, RZ, UR13, PT, P4 ;  /* 0x0000000dff007c0c */ /* 0x000fda000bf85340 */
[----:B------:R-:W-:Y:S05]  /*5490*/  @P4 BRA `(.L_x_5642) ;  /* 0x0000000000084947 */ /* 0x000fea0003800000 */
[----:B------:R-:W-:Y:S05]  /*54a0*/  @P0 BRA `(.L_x_5643) ;  /* 0x0000000000200947 */ /* 0x000fea0003800000 */
[----:B------:R-:W-:Y:S05]  /*54b0*/  BRA `(.L_x_5644) ;  /* 0x0000000000247947 */ /* 0x000fea0003800000 */
.L_x_5642:
[----:B-----5:R-:W-:-:S05]  /*54c0*/  HADD2.F32 R72, -RZ, R66.H1_H1 ;  /* 0x30000042ff487230 */ /* 0x020fca0000004100 */
[----:B------:R-:W-:Y:S01]  /*54d0*/  FADD.FTZ R122, R72, R122 ;  /* 0x0000007a487a7221 */ /* 0x000fe20000010000 */
[----:B------:R-:W-:Y:S06]  /*54e0*/  BRA `(.L_x_5643) ;  /* 0x0000000000107947 */ /* 0x000fec0003800000 */
.L_x_5641:
[----:B-----5:R-:W-:-:S05]  /*54f0*/  HADD2.F32 R72, -RZ, R62.H1_H1 ;  /* 0x3000003eff487230 */ /* 0x020fca0000004100 */
[----:B------:R-:W-:Y:S01]  /*5500*/  FADD.FTZ R122, R72, R122 ;  /* 0x0000007a487a7221 */ /* 0x000fe20000010000 */
[----:B------:R-:W-:-:S05]  /*5510*/  @P2 HADD2.F32 R72, -RZ, R66.H1_H1 ;  /* 0x30000042ff482230 */ /* 0x000fca0000004100 */
[----:B------:R-:W-:-:S07]  /*5520*/  @P2 FADD.FTZ R122, R72, R122 ;  /* 0x0000007a487a2221 */ /* 0x000fce0000010000 */
.L_x_5643:
[----:B------:R-:W-:-:S04]  /*5530*/  F2FP.F16.F32.PACK_AB R72, RZ, R122 ;  /* 0x0000007aff48723e */ /* 0x000fc800000000ff */
[----:B------:R-:W-:-:S07]  /*5540*/  PRMT R70, R70, 0x5410, R72 ;  /* 0x0000541046467816 */ /* 0x000fce0000000048 */
.L_x_5644:
[----:B------:R-:W-:Y:S01]  /*5550*/  HADD2.F32 R123, -RZ, R75.H0_H0 ;  /* 0x2000004bff7b7230 */ /* 0x000fe20000004100 */
[----:B------:R-:W-:Y:S06]  /*5560*/  @P3 BRA `(.L_x_5645) ;  /* 0x0000000000203947 */ /* 0x000fec0003800000 */
[----:B------:R-:W-:-:S04]  /*5570*/  ISETP.NE.U32.AND P4, PT, RZ, UR12, PT ;  /* 0x0000000cff007c0c */ /* 0x000fc8000bf85070 */
[----:B------:R-:W-:-:S13]  /*5580*/  ISETP.NE.AND.EX P4, PT, RZ, UR13, PT, P4 ;  /* 0x0000000dff007c0c */ /* 0x000fda000bf85340 */
[----:B------:R-:W-:Y:S05]  /*5590*/  @P4 BRA `(.L_x_5646) ;  /* 0x0000000000084947 */ /* 0x000fea0003800000 */
[----:B------:R-:W-:Y:S05]  /*55a0*/  @P0 BRA `(.L_x_5647) ;  /* 0x0000000000200947 */ /* 0x000fea0003800000 */
[----:B------:R-:W-:Y:S05]  /*55b0*/  BRA `(.L_x_5648) ;  /* 0x0000000000247947 */ /* 0x000fea0003800000 */
.L_x_5646:
[----:B-----5:R-:W-:-:S05]  /*55c0*/  HADD2.F32 R72, -RZ, R67.H0_H0 ;  /* 0x20000043ff487230 */ /* 0x020fca0000004100 */
[----:B------:R-:W-:Y:S01]  /*55d0*/  FADD.FTZ R123, R72, R123 ;  /* 0x0000007b487b7221 */ /* 0x000fe20000010000 */
[----:B------:R-:W-:Y:S06]  /*55e0*/  BRA `(.L_x_5647) ;  /* 0x0000000000107947 */ /* 0x000fec0003800000 */
.L_x_5645:
[----:B-----5:R-:W-:-:S05]  /*55f0*/  HADD2.F32 R72, -RZ, R63.H0_H0 ;  /* 0x2000003fff487230 */ /* 0x020fca0000004100 */
[----:B------:R-:W-:Y:S01]  /*5600*/  FADD.FTZ R123, R72, R123 ;  /* 0x0000007b487b7221 */ /* 0x000fe20000010000 */
[----:B------:R-:W-:-:S05]  /*5610*/  @P2 HADD2.F32 R72, -RZ, R67.H0_H0 ;  /* 0x20000043ff482230 */ /* 0x000fca0000004100 */
[----:B------:R-:W-:-:S07]  /*5620*/  @P2 FADD.FTZ R123, R72, R123 ;  /* 0x0000007b487b2221 */ /* 0x000fce0000010000 */
.L_x_5647:
[----:B------:R-:W-:-:S04]  /*5630*/  F2FP.F16.F32.PACK_AB R72, RZ, R123 ;  /* 0x0000007bff48723e */ /* 0x000fc800000000ff */
[----:B------:R-:W-:-:S07]  /*5640*/  PRMT R71, R72, 0x7610, R71 ;  /* 0x0000761048477816 */ /* 0x000fce0000000047 */
.L_x_5648:
[----:B------:R-:W-:Y:S01]  /*5650*/  HADD2.F32 R135, -RZ, R75.H1_H1 ;  /* 0x3000004bff877230 */ /* 0x000fe20000004100 */
[----:B------:R-:W-:Y:S06]  /*5660*/  @P3 BRA `(.L_x_5649) ;  /* 0x0000000000203947 */ /* 0x000fec0003800000 */
[----:B------:R-:W-:-:S04]  /*5670*/  ISETP.NE.U32.AND P2, PT, RZ, UR12, PT ;  /* 0x0000000cff007c0c */ /* 0x000fc8000bf45070 */
[----:B------:R-:W-:-:S13]  /*5680*/  ISETP.NE.AND.EX P2, PT, RZ, UR13, PT, P2 ;  /* 0x0000000dff007c0c */ /* 0x000fda000bf45320 */
[----:B------:R-:W-:Y:S05]  /*5690*/  @P2 BRA `(.L_x_5650) ;  /* 0x0000000000082947 */ /* 0x000fea0003800000 */
[----:B------:R-:W-:Y:S05]  /*56a0*/  @P0 BRA `(.L_x_5651) ;  /* 0x0000000000200947 */ /* 0x000fea0003800000 */
[----:B------:R-:W-:Y:S05]  /*56b0*/  BRA `(.L_x_5652) ;  /* 0x0000000000247947 */ /* 0x000fea0003800000 */
.L_x_5650:
[----:B-----5:R-:W-:-:S05]  /*56c0*/  HADD2.F32 R72, -RZ, R67.H1_H1 ;  /* 0x30000043ff487230 */ /* 0x020fca0000004100 */
[----:B------:R-:W-:Y:S01]  /*56d0*/  FADD.FTZ R135, R72, R135 ;  /* 0x0000008748877221 */ /* 0x000fe20000010000 */
[----:B------:R-:W-:Y:S06]  /*56e0*/  BRA `(.L_x_5651) ;  /* 0x0000000000107947 */ /* 0x000fec0003800000 */
.L_x_5649:
[----:B-----5:R-:W-:-:S05]  /*56f0*/  HADD2.F32 R72, -RZ, R63.H1_H1 ;  /* 0x3000003fff487230 */ /* 0x020fca0000004100 */
[----:B------:R-:W-:Y:S01]  /*5700*/  FADD.FTZ R135, R72, R135 ;  /* 0x0000008748877221 */ /* 0x000fe20000010000 */
[----:B------:R-:W-:-:S05]  /*5710*/  @P2 HADD2.F32 R72, -RZ, R67.H1_H1 ;  /* 0x30000043ff482230 */ /* 0x000fca0000004100 */
[----:B------:R-:W-:-:S07]  /*5720*/  @P2 FADD.FTZ R135, R72, R135 ;  /* 0x0000008748872221 */ /* 0x000fce0000010000 */
.L_x_5651:
[----:B------:R-:W-:-:S04]  /*5730*/  F2FP.F16.F32.PACK_AB R72, RZ, R135 ;  /* 0x00000087ff48723e */ /* 0x000fc800000000ff */
[----:B------:R-:W-:-:S07]  /*5740*/  PRMT R71, R71, 0x5410, R72 ;  /* 0x0000541047477816 */ /* 0x000fce0000000048 */
.L_x_5652:
[----:B------:R-:W0:Y:S02]  /*5750*/  @P0 LDC.64 R72, c[0x0][0x238] ;  /* 0x00008e00ff480b82 */ /* 0x000e240000000a00 */
[----:B0-----:R-:W-:-:S04]  /*5760*/  @P0 LEA R72, P2, R76, R72, 0x4 ;  /* 0x000000484c480211 */ /* 0x001fc800078420ff */
[C---:B------:R-:W-:Y:S02]  /*5770*/  @P0 LEA.HI.X R73, R76.reuse, R73, RZ, 0x4, P2 ;  /* 0x000000494c490211 */ /* 0x040fe400010f24ff */
[----:B------:R-:W-:-:S03]  /*5780*/  IADD3 R76, R76, 0x20, RZ ;  /* 0x000000204c4c7810 */ /* 0x000fc60007ffe0ff */
[----:B------:R4:W-:Y:S04]  /*5790*/  @P0 STG.E.128 desc[UR4][R72.64], R68 ;  /* 0x0000004448000986 */ /* 0x0009e8000c101d04 */
.L_x_5620:
[----:B------:R-:W-:Y:S05]  /*57a0*/  BSYNC B0 ;  /* 0x0000000000007941 */ /* 0x000fea0003800000 */
.L_x_5619:
        /* <DEDUP_REMOVED lines=25> */
.L_x_5656:
[----:B-----5:R-:W-:-:S05]  /*5940*/  HADD2.F32 R77, -RZ, R64.H0_H0 ;  /* 0x20000040ff4d7230 */ /* 0x020fca0000004100 */
[----:B------:R-:W-:Y:S01]  /*5950*/  FADD.FTZ R58, R77, R58 ;  /* 0x0000003a4d3a7221 */ /* 0x000fe20000010000 */
[----:B------:R-:W-:Y:S06]  /*5960*/  BRA `(.L_x_5657) ;  /* 0x0000000000107947 */ /* 0x000fec0003800000 */
.L_x_5655:
[----:B-----5:R-:W-:-:S05]  /*5970*/  HADD2.F32 R77, -RZ, R60.H0_H0 ;  /* 0x2000003cff4d7230 */ /* 0x020fca0000004100 */
[----:B------:R-:W-:Y:S01]  /*5980*/  FADD.FTZ R58, R77, R58 ;  /* 0x0000003a4d3a7221 */ /* 0x000fe20000010000 */
[----:B------:R-:W-:-:S05]  /*5990*/  @P2 HADD2.F32 R77, -RZ, R64.H0_H0 ;  /* 0x20000040ff4d2230 */ /* 0x000fca0000004100 */
[----:B------:R-:W-:-:S07]  /*59a0*/  @P2 FADD.FTZ R58, R77, R58 ;  /* 0x0000003a4d3a2221 */ /* 0x000fce0000010000 */
.L_x_5657:
[----:B------:R-:W-:-:S04]  /*59b0*/  F2FP.F16.F32.PACK_AB R77, RZ, R58 ;  /* 0x0000003aff4d723e */ /* 0x000fc800000000ff */
[----:B------:R-:W-:-:S07]  /*59c0*/  PRMT R68, R77, 0x7610, R68 ;  /* 0x000076104d447816 */ /* 0x000fce0000000044 */
.L_x_5658:
[----:B------:R-:W-:Y:S01]  /*59d0*/  HADD2.F32 R92, -RZ, R72.H1_H1 ;  /* 0x30000048ff5c7230 */ /* 0x000fe20000004100 */
[----:B------:R-:W-:Y:S06]  /*59e0*/  @P3 BRA `(.L_x_5659) ;  /* 0x0000000000203947 */ /* 0x000fec0003800000 */
[----:B------:R-:W-:-:S04]  /*59f0*/  ISETP.NE.U32.AND P4, PT, RZ, UR12, PT ;  /* 0x0000000cff007c0c */ /* 0x000fc8000bf85070 */
[----:B------:R-:W-:-:S13]  /*5a00*/  ISETP.NE.AND.EX P4, PT, RZ, UR13, PT, P4 ;  /* 0x0000000dff007c0c */ /* 0x000fda000bf85340 */
[----:B------:R-:W-:Y:S05]  /*5a10*/  @P4 BRA `(.L_x_5660) ;  /* 0x0000000000084947 */ /* 0x000fea0003800000 */
[----:B------:R-:W-:Y:S05]  /*5a20*/  @P0 BRA `(.L_x_5661) ;  /* 0x0000000000200947 */ /* 0x000fea0003800000 */
[----:B------:R-:W-:Y:S05]  /*5a30*/  BRA `(.L_x_5662) ;  /* 0x0000000000247947 */ /* 0x000fea0003800000 */
.L_x_5660:
[----:B-----5:R-:W-:-:S05]  /*5a40*/  HADD2.F32 R72, -RZ, R64.H1_H1 ;  /* 0x30000040ff487230 */ /* 0x020fca0000004100 */
[----:B------:R-:W-:Y:S01]  /*5a50*/  FADD.FTZ R92, R72, R92 ;  /* 0x0000005c485c7221 */ /* 0x000fe20000010000 */
[----:B------:R-:W-:Y:S06]  /*5a60*/  BRA `(.L_x_5661) ;  /* 0x0000000000107947 */ /* 0x000fec0003800000 */
.L_x_5659:
[----:B-----5:R-:W-:-:S05]  /*5a70*/  HADD2.F32 R72, -RZ, R60.H1_H1 ;  /* 0x3000003cff487230 */ /* 0x020fca0000004100 */
[----:B------:R-:W-:Y:S01]  /*5a80*/  FADD.FTZ R92, R72, R92 ;  /* 0x0000005c485c7221 */ /* 0x000fe20000010000 */
[----:B------:R-:W-:-:S05]  /*5a90*/  @P2 HADD2.F32 R72, -RZ, R64.H1_H1 ;  /* 0x30000040ff482230 */ /* 0x000fca0000004100 */
[----:B------:R-:W-:-:S07]  /*5aa0*/  @P2 FADD.FTZ R92, R72, R92 ;  /* 0x0000005c485c2221 */ /* 0x000fce0000010000 */
.L_x_5661:
[----:B------:R-:W-:-:S04]  /*5ab0*/  F2FP.F16.F32.PACK_AB R72, RZ, R92 ;  /* 0x0000005cff48723e */ /* 0x000fc800000000ff */
[----:B------:R-:W-:-:S07]  /*5ac0*/  PRMT R68, R68, 0x5410, R72 ;  /* 0x0000541044447816 */ /* 0x000fce0000000048 */
.L_x_5662:
[----:B------:R-:W-:Y:S01]  /*5ad0*/  HADD2.F32 R93, -RZ, R73.H0_H0 ;  /* 0x20000049ff5d7230 */ /* 0x000fe20000004100 */
[----:B------:R-:W-:Y:S06]  /*5ae0*/  @P3 BRA `(.L_x_5663) ;  /* 0x0000000000203947 */ /* 0x000fec0003800000 */
[----:B------:R-:W-:-:S04]  /*5af0*/  ISETP.NE.U32.AND P4, PT, RZ, UR12, PT ;  /* 0x0000000cff007c0c */ /* 0x000fc8000bf85070 */
[----:B------:R-:W-:-:S13]  /*5b00*/  ISETP.NE.AND.EX P4, PT, RZ, UR13, PT, P4 ;  /* 0x0000000dff007c0c */ /* 0x000fda000bf85340 */
[----:B------:R-:W-:Y:S05]  /*5b10*/  @P4 BRA `(.L_x_5664) ;  /* 0x0000000000084947 */ /* 0x000fea0003800000 */
[----:B------:R-:W-:Y:S05]  /*5b20*/  @P0 BRA `(.L_x_5665) ;  /* 0x0000000000200947 */ /* 0x000fea0003800000 */
[----:B------:R-:W-:Y:S05]  /*5b30*/  BRA `(.L_x_5666) ;  /* 0x0000000000247947 */ /* 0x000fea0003800000 */
.L_x_5664:
[----:B-----5:R-:W-:-:S05]  /*5b40*/  HADD2.F32 R72, -RZ, R65.H0_H0 ;  /* 0x20000041ff487230 */ /* 0x020fca0000004100 */
[----:B------:R-:W-:Y:S01]  /*5b50*/  FADD.FTZ R93, R72, R93 ;  /* 0x0000005d485d7221 */ /* 0x000fe20000010000 */
[----:B------:R-:W-:Y:S06]  /*5b60*/  BRA `(.L_x_5665) ;  /* 0x0000000000107947 */ /* 0x000fec0003800000 */
.L_x_5663:
[----:B-----5:R-:W-:-:S05]  /*5b70*/  HADD2.F32 R72, -RZ, R61.H0_H0 ;  /* 0x2000003dff487230 */ /* 0x020fca0000004100 */
[----:B------:R-:W-:Y:S01]  /*5b80*/  FADD.FTZ R93, R72, R93 ;  /* 0x0000005d485d7221 */ /* 0x000fe20000010000 */
[----:B------:R-:W-:-:S05]  /*5b90*/  @P2 HADD2.F32 R72, -RZ, R65.H0_H0 ;  /* 0x20000041ff482230 */ /* 0x000fca0000004100 */
[----:B------:R-:W-:-:S07]  /*5ba0*/  @P2 FADD.FTZ R93, R72, R93 ;  /* 0x0000005d485d2221 */ /* 0x000fce0000010000 */
.L_x_5665:
[----:B------:R-:W-:-:S04]  /*5bb0*/  F2FP.F16.F32.PACK_AB R72, RZ, R93 ;  /* 0x0000005dff48723e */ /* 0x000fc800000000ff */
[----:B------:R-:W-:-:S07]  /*5bc0*/  PRMT R69, R72, 0x7610, R69 ;  /* 0x0000761048457816 */ /* 0x000fce0000000045 */
.L_x_5666:
[----:B------:R-:W-:Y:S01]  /*5bd0*/  HADD2.F32 R101, -RZ, R73.H1_H1 ;  /* 0x30000049ff657230 */ /* 0x000fe20000004100 */
[----:B------:R-:W-:Y:S06]  /*5be0*/  @P3 BRA `(.L_x_5667) ;  /* 0x0000000000203947 */ /* 0x000fec0003800000 */
[----:B------:R-:W-:-:S04]  /*5bf0*/  ISETP.NE.U32.AND P4, PT, RZ, UR12, PT ;  /* 0x0000000cff007c0c */ /* 0x000fc8000bf85070 */
[----:B------:R-:W-:-:S13]  /*5c00*/  ISETP.NE.AND.EX P4, PT, RZ, UR13, PT, P4 ;  /* 0x0000000dff007c0c */ /* 0x000fda000bf85340 */
[----:B------:R-:W-:Y:S05]  /*5c10*/  @P4 BRA `(.L_x_5668) ;  /* 0x0000000000084947 */ /* 0x000fea0003800000 */
[----:B------:R-:W-:Y:S05]  /*5c20*/  @P0 BRA `(.L_x_5669) ;  /* 0x0000000000200947 */ /* 0x000fea0003800000 */
[----:B------:R-:W-:Y:S05]  /*5c30*/  BRA `(.L_x_5670) ;  /* 0x0000000000247947 */ /* 0x000fea0003800000 */
.L_x_5668:
[----:B-----5:R-:W-:-:S05]  /*5c40*/  HADD2.F32 R72, -RZ, R65.H1_H1 ;  /* 0x30000041ff487230 */ /* 0x020fca0000004100 */
[----:B------:R-:W-:Y:S01]  /*5c50*/  FADD.FTZ R101, R72, R101 ;  /* 0x0000006548657221 */ /* 0x000fe20000010000 */
[----:B------:R-:W-:Y:S06]  /*5c60*/  BRA `(.L_x_5669) ;  /* 0x0000000000107947 */ /* 0x000fec0003800000 */
.L_x_5667:
[----:B-----5:R-:W-:-:S05]  /*5c70*/  HADD2.F32 R72, -RZ, R61.H1_H1 ;  /* 0x3000003dff487230 */ /* 0x020fca0000004100 */
[----:B------:R-:W-:Y:S01]  /*5c80*/  FADD.FTZ R101, R72, R101 ;  /* 0x0000006548657221 */ /* 0x000fe20000010000 */
[----:B------:R-:W-:-:S05]  /*5c90*/  @P2 HADD2.F32 R72, -RZ, R65.H1_H1 ;  /* 0x30000041ff482230 */ /* 0x000fca0000004100 */
[----:B------:R-:W-:-:S07]  /*5ca0*/  @P2 FADD.FTZ R101, R72, R101 ;  /* 0x0000006548652221 */ /* 0x000fce0000010000 */
.L_x_5669:
[----:B------:R-:W-:-:S04]  /*5cb0*/  F2FP.F16.F32.PACK_AB R72, RZ, R101 ;  /* 0x00000065ff48723e */ /* 0x000fc800000000ff */
[----:B------:R-:W-:-:S07]  /*5cc0*/  PRMT R69, R69, 0x5410, R72 ;  /* 0x0000541045457816 */ /* 0x000fce0000000048 */
.L_x_5670:
[----:B------:R-:W-:Y:S01]  /*5cd0*/  HADD2.F32 R100, -RZ, R74.H0_H0 ;  /* 0x2000004aff647230 */ /* 0x000fe20000004100 */
[----:B------:R-:W-:Y:S06]  /*5ce0*/  @P3 BRA `(.L_x_5671) ;  /* 0x0000000000203947 */ /* 0x000fec0003800000 */
[----:B------:R-:W-:-:S04]  /*5cf0*/  ISETP.NE.U32.AND P4, PT, RZ, UR12, PT ;  /* 0x0000000cff007c0c */ /* 0x000fc8000bf85070 */
[----:B------:R-:W-:-:S13]  /*5d00*/  ISETP.NE.AND.EX P4, PT, RZ, UR13, PT, P4 ;  /* 0x0000000dff007c0c */ /* 0x000fda000bf85340 */
[----:B------:R-:W-:Y:S05]  /*5d10*/  @P4 BRA `(.L_x_5672) ;  /* 0x0000000000084947 */ /* 0x000fea0003800000 */
[----:B------:R-:W-:Y:S05]  /*5d20*/  @P0 BRA `(.L_x_5673) ;  /* 0x0000000000200947 */ /* 0x000fea0003800000 */
[----:B------:R-:W-:Y:S05]  /*5d30*/  BRA `(.L_x_5674) ;  /* 0x0000000000247947 */ /* 0x000fea0003800000 */
.L_x_5672:
[----:B-----5:R-:W-:-:S05]  /*5d40*/  HADD2.F32 R72, -RZ, R66.H0_H0 ;  /* 0x20000042ff487230 */ /* 0x020fca0000004100 */
[----:B------:R-:W-:Y:S01]  /*5d50*/  FADD.FTZ R100, R72, R100 ;  /* 0x0000006448647221 */ /* 0x000fe20000010000 */
[----:B------:R-:W-:Y:S06]  /*5d60*/  BRA `(.L_x_5673) ;  /* 0x0000000000107947 */ /* 0x000fec0003800000 */
.L_x_5671:
[----:B-----5:R-:W-:-:S05]  /*5d70*/  HADD2.F32 R72, -RZ, R62.H0_H0 ;  /* 0x2000003eff487230 */ /* 0x020fca0000004100 */
[----:B------:R-:W-:Y:S01]  /*5d80*/  FADD.FTZ R100, R72, R100 ;  /* 0x0000006448647221 */ /* 0x000fe20000010000 */
[----:B------:R-:W-:-:S05]  /*5d90*/  @P2 HADD2.F32 R72, -RZ, R66.H0_H0 ;  /* 0x20000042ff482230 */ /* 0x000fca0000004100 */
[----:B------:R-:W-:-:S07]  /*5da0*/  @P2 FADD.FTZ R100, R72, R100 ;  /* 0x0000006448642221 */ /* 0x000fce0000010000 */
.L_x_5673:
[----:B------:R-:W-:-:S04]  /*5db0*/  F2FP.F16.F32.PACK_AB R72, RZ, R100 ;  /* 0x00000064ff48723e */ /* 0x000fc800000000ff */
[----:B------:R-:W-:-:S07]  /*5dc0*/  PRMT R70, R72, 0x7610, R70 ;  /* 0x0000761048467816 */ /* 0x000fce0000000046 */
.L_x_5674:
[----:B------:R-:W-:Y:S01]  /*5dd0*/  HADD2.F32 R124, -RZ, R74.H1_H1 ;  /* 0x3000004aff7c7230 */ /* 0x000fe20000004100 */
[----:B------:R-:W-:Y:S06]  /*5de0*/  @P3 BRA `(.L_x_5675) ;  /* 0x0000000000203947 */ /* 0x000fec0003800000 */
[----:B------:R-:W-:-:S04]  /*5df0*/  ISETP.NE.U32.AND P4, PT, RZ, UR12, PT ;  /* 0x0000000cff007c0c */ /* 0x000fc8000bf85070 */
[----:B------:R-:W-:-:S13]  /*5e00*/  ISETP.NE.AND.EX P4, PT, RZ, UR13, PT, P4 ;  /* 0x0000000dff007c0c */ /* 0x000fda000bf85340 */
[----:B------:R-:W-:Y:S05]  /*5e10*/  @P4 BRA `(.L_x_5676) ;  /* 0x0000000000084947 */ /* 0x000fea0003800000 */
[----:B------:R-:W-:Y:S05]  /*5e20*/  @P0 BRA `(.L_x_5677) ;  /* 0x0000000000200947 */ /* 0x000fea0003800000 */
[----:B------:R-:W-:Y:S05]  /*5e30*/  BRA `(.L_x_5678) ;  /* 0x0000000000247947 */ /* 0x000fea0003800000 */
.L_x_5676:
[----:B-----5:R-:W-:-:S05]  /*5e40*/  HADD2.F32 R72, -RZ, R66.H1_H1 ;  /* 0x30000042ff487230 */ /* 0x020fca0000004100 */
[----:B------:R-:W-:Y:S01]  /*5e50*/  FADD.FTZ R124, R72, R124 ;  /* 0x0000007c487c7221 */ /* 0x000fe20000010000 */
[----:B------:R-:W-:Y:S06]  /*5e60*/  BRA `(.L_x_5677) ;  /* 0x0000000000107947 */ /* 0x000fec0003800000 */
.L_x_5675:
[----:B-----5:R-:W-:-:S05]  /*5e70*/  HADD2.F32 R72, -RZ, R62.H1_H1 ;  /* 0x3000003eff487230 */ /* 0x020fca0000004100 */
[----:B------:R-:W-:Y:S01]  /*5e80*/  FADD.FTZ R124, R72, R124 ;  /* 0x0000007c487c7221 */ /* 0x000fe20000010000 */
[----:B------:R-:W-:-:S05]  /*5e90*/  @P2 HADD2.F32 R72, -RZ, R66.H1_H1 ;  /* 0x30000042ff482230 */ /* 0x000fca0000004100 */
[----:B------:R-:W-:-:S07]  /*5ea0*/  @P2 FADD.FTZ R124, R72, R124 ;  /* 0x0000007c487c2221 */ /* 0x000fce0000010000 */
.L_x_5677:
[----:B------:R-:W-:-:S04]  /*5eb0*/  F2FP.F16.F32.PACK_AB R72, RZ, R124 ;  /* 0x0000007cff48723e */ /* 0x000fc800000000ff */
[----:B------:R-:W-:-:S07]  /*5ec0*/  PRMT R70, R70, 0x5410, R72 ;  /* 0x0000541046467816 */ /* 0x000fce0000000048 */
.L_x_5678:
[----:B------:R-:W-:Y:S01]  /*5ed0*/  HADD2.F32 R125, -RZ, R75.H0_H0 ;  /* 0x2000004bff7d7230 */ /* 0x000fe20000004100 */
[----:B------:R-:W-:Y:S06]  /*5ee0*/  @P3 BRA `(.L_x_5679) ;  /* 0x0000000000203947 */ /* 0x000fec0003800000 */
[----:B------:R-:W-:-:S04]  /*5ef0*/  ISETP.NE.U32.AND P4, PT, RZ, UR12, PT ;  /* 0x0000000cff007c0c */ /* 0x000fc8000bf85070 */
[----:B------:R-:W-:-:S13]  /*5f00*/  ISETP.NE.AND.EX P4, PT, RZ, UR13, PT, P4 ;  /* 0x0000000dff007c0c */ /* 0x000fda000bf85340 */
[----:B------:R-:W-:Y:S05]  /*5f10*/  @P4 BRA `(.L_x_5680) ;  /* 0x0000000000084947 */ /* 0x000fea0003800000 */
[----:B------:R-:W-:Y:S05]  /*5f20*/  @P0 BRA `(.L_x_5681) ;  /* 0x0000000000200947 */ /* 0x000fea0003800000 */
[----:B------:R-:W-:Y:S05]  /*5f30*/  BRA `(.L_x_5682) ;  /* 0x0000000000247947 */ /* 0x000fea0003800000 */
.L_x_5680:
[----:B-----5:R-:W-:-:S05]  /*5f40*/  HADD2.F32 R72, -RZ, R67.H0_H0 ;  /* 0x20000043ff487230 */ /* 0x020fca0000004100 */
[----:B------:R-:W-:Y:S01]  /*5f50*/  FADD.FTZ R125, R72, R125 ;  /* 0x0000007d487d7221 */ /* 0x000fe20000010000 */
[----:B------:R-:W-:Y:S06]  /*5f60*/  BRA `(.L_x_5681) ;  /* 0x0000000000107947 */ /* 0x000fec0003800000 */
.L_x_5679:
[----:B-----5:R-:W-:-:S05]  /*5f70*/  HADD2.F32 R72, -RZ, R63.H0_H0 ;  /* 0x2000003fff487230 */ /* 0x020fca0000004100 */
[----:B------:R-:W-:Y:S01]  /*5f80*/  FADD.FTZ R125, R72, R125 ;  /* 0x0000007d487d7221 */ /* 0x000fe20000010000 */
[----:B------:R-:W-:-:S05]  /*5f90*/  @P2 HADD2.F32 R72, -RZ, R67.H0_H0 ;  /* 0x20000043ff482230 */ /* 0x000fca0000004100 */
[----:B------:R-:W-:-:S07]  /*5fa0*/  @P2 FADD.FTZ R125, R72, R125 ;  /* 0x0000007d487d2221 */ /* 0x000fce0000010000 */
.L_x_5681:
[----:B------:R-:W-:-:S04]  /*5fb0*/  F2FP.F16.F32.PACK_AB R72, RZ, R125 ;  /* 0x0000007dff48723e */ /* 0x000fc800000000ff */
[----:B------:R-:W-:-:S07]  /*5fc0*/  PRMT R71, R72, 0x7610, R71 ;  /* 0x0000761048477816 */ /* 0x000fce0000000047 */
.L_x_5682:
[----:B------:R-:W-:Y:S01]  /*5fd0*/  HADD2.F32 R138, -RZ, R75.H1_H1 ;  /* 0x3000004bff8a7230 */ /* 0x000fe20000004100 */
[----:B------:R-:W-:Y:S06]  /*5fe0*/  @P3 BRA `(.L_x_5683) ;  /* 0x0000000000203947 */ /* 0x000fec0003800000 */
[----:B------:R-:W-:-:S04]  /*5ff0*/  ISETP.NE.U32.AND P2, PT, RZ, UR12, PT ;  /* 0x0000000cff007c0c */ /* 0x000fc8000bf45070 */
[----:B------:R-:W-:-:S13]  /*6000*/  ISETP.NE.AND.EX P2, PT, RZ, UR13, PT, P2 ;  /* 0x0000000dff007c0c */ /* 0x000fda000bf45320 */
[----:B------:R-:W-:Y:S05]  /*6010*/  @P2 BRA `(.L_x_5684) ;  /* 0x0000000000082947 */ /* 0x000fea0003800000 */
[----:B------:R-:W-:Y:S05]  /*6020*/  @P0 BRA `(.L_x_5685) ;  /* 0x0000000000200947 */ /* 0x000fea0003800000 */
[----:B------:R-:W-:Y:S05]  /*6030*/  BRA `(.L_x_5686) ;  /* 0x0000000000247947 */ /* 0x000fea0003800000 */
.L_x_5684:
[----:B-----5:R-:W-:-:S05]  /*6040*/  HADD2.F32 R72, -RZ, R67.H1_H1 ;  /* 0x30000043ff487230 */ /* 0x020fca0000004100 */
[----:B------:R-:W-:Y:S01]  /*6050*/  FADD.FTZ R138, R72, R138 ;  /* 0x0000008a488a7221 */ /* 0x000fe20000010000 */
[----:B------:R-:W-:Y:S06]  /*6060*/  BRA `(.L_x_5685) ;  /* 0x0000000000107947 */ /* 0x000fec0003800000 */
.L_x_5683:
[----:B-----5:R-:W-:-:S05]  /*6070*/  HADD2.F32 R72, -RZ, R63.H1_H1 ;  /* 0x3000003fff487230 */ /* 0x020fca0000004100 */
[----:B------:R-:W-:Y:S01]  /*6080*/  FADD.FTZ R138, R72, R138 ;  /* 0x0000008a488a7221 */ /* 0x000fe20000010000 */
[----:B------:R-:W-:-:S05]  /*6090*/  @P2 HADD2.F32 R72, -RZ, R67.H1_H1 ;  /* 0x30000043ff482230 */ /* 0x000fca0000004100 */
[----:B------:R-:W-:-:S07]  /*60a0*/  @P2 FADD.FTZ R138, R72, R138 ;  /* 0x0000008a488a2221 */ /* 0x000fce0000010000 */
.L_x_5685:
[----:B------:R-:W-:-:S04]  /*60b0*/  F2FP.F16.F32.PACK_AB R72, RZ, R138 ;  /* 0x0000008aff48723e */ /* 0x000fc800000000ff */
[----:B------:R-:W-:-:S07]  /*60c0*/  PRMT R71, R71, 0x5410, R72 ;  /* 0x0000541047477816 */ /* 0x000fce0000000048 */
.L_x_5686:
[----:B------:R-:W0:Y:S02]  /*60d0*/  @P0 LDC.64 R72, c[0x0][0x238] ;  /* 0x00008e00ff480b82 */ /* 0x000e240000000a00 */
[----:B0-----:R-:W-:-:S04]  /*60e0*/  @P0 LEA R72, P2, R76, R72, 0x4 ;  /* 0x000000484c480211 */ /* 0x001fc800078420ff */
[C---:B------:R-:W-:Y:S02]  /*60f0*/  @P0 LEA.HI.X R73, R76.reuse, R73, RZ, 0x4, P2 ;  /* 0x000000494c490211 */ /* 0x040fe400010f24ff */
[----:B------:R-:W-:-:S03]  /*6100*/  IADD3 R76, R76, 0x20, RZ ;  /* 0x000000204c4c7810 */ /* 0x000fc60007ffe0ff */
[----:B------:R0:W-:Y:S04]  /*6110*/  @P0 STG.E.128 desc[UR4][R72.64], R68 ;  /* 0x0000004448000986 */ /* 0x0001e8000c101d04 */
.L_x_5654:
[----:B------:R-:W-:Y:S05]  /*6120*/  BSYNC B0 ;  /* 0x0000000000007941 */ /* 0x000fea0003800000 */
.L_x_5653:
        /* <DEDUP_REMOVED lines=25> */
.L_x_5690:
[----:B-----5:R-:W-:-:S05]  /*62c0*/  HADD2.F32 R77, -RZ, R64.H0_H0 ;  /* 0x20000040ff4d7230 */ /* 0x020fca0000004100 */
[----:B------:R-:W-:Y:S01]  /*62d0*/  FADD.FTZ R59, R77, R59 ;  /* 0x0000003b4d3b7221 */ /* 0x000fe20000010000 */
[----:B------:R-:W-:Y:S06]  /*62e0*/  BRA `(.L_x_5691) ;  /* 0x0000000000107947 */ /* 0x000fec0003800000 */
.L_x_5689:
[----:B-----5:R-:W-:-:S05]  /*62f0*/  HADD2.F32 R77, -RZ, R60.H0_H0 ;  /* 0x2000003cff4d7230 */ /* 0x020fca0000004100 */
[----:B------:R-:W-:Y:S01]  /*6300*/  FADD.FTZ R59, R77, R59 ;  /* 0x0000003b4d3b7221 */ /* 0x000fe20000010000 */
[----:B------:R-:W-:-:S05]  /*6310*/  @P2 HADD2.F32 R77, -RZ, R64.H0_H0 ;  /* 0x20000040ff4d2230 */ /* 0x000fca0000004100 */
[----:B------:R-:W-:-:S07]  /*6320*/  @P2 FADD.FTZ R59, R77, R59 ;  /* 0x0000003b4d3b2221 */ /* 0x000fce0000010000 */
.L_x_5691:
[----:B------:R-:W-:-:S04]  /*6330*/  F2FP.F16.F32.PACK_AB R77, RZ, R59 ;  /* 0x0000003bff4d723e */ /* 0x000fc800000000ff */
[----:B------:R-:W-:-:S07]  /*6340*/  PRMT R68, R77, 0x7610, R68 ;  /* 0x000076104d447816 */ /* 0x000fce0000000044 */
.L_x_5692:
[----:B------:R-:W-:Y:S01]  /*6350*/  HADD2.F32 R94, -RZ, R72.H1_H1 ;  /* 0x30000048ff5e7230 */ /* 0x000fe20000004100 */
[----:B------:R-:W-:Y:S06]  /*6360*/  @P3 BRA `(.L_x_5693) ;  /* 0x0000000000203947 */ /* 0x000fec0003800000 */
[----:B------:R-:W-:-:S04]  /*6370*/  ISETP.NE.U32.AND P4, PT, RZ, UR12, PT ;  /* 0x0000000cff007c0c */ /* 0x000fc8000bf85070 */
[----:B------:R-:W-:-:S13]  /*6380*/  ISETP.NE.AND.EX P4, PT, RZ, UR13, PT, P4 ;  /* 0x0000000dff007c0c */ /* 0x000fda000bf85340 */
[----:B------:R-:W-:Y:S05]  /*6390*/  @P4 BRA `(.L_x_5694) ;  /* 0x0000000000084947 */ /* 0x000fea0003800000 */
[----:B------:R-:W-:Y:S05]  /*63a0*/  @P0 BRA `(.L_x_5695) ;  /* 0x0000000000200947 */ /* 0x000fea0003800000 */
[----:B------:R-:W-:Y:S05]  /*63b0*/  BRA `(.L_x_5696) ;  /* 0x0000000000247947 */ /* 0x000fea0003800000 */
.L_x_5694:
[----:B-----5:R-:W-:-:S05]  /*63c0*/  HADD2.F32 R72, -RZ, R64.H1_H1 ;  /* 0x30000040ff487230 */ /* 0x020fca0000004100 */
[----:B------:R-:W-:Y:S01]  /*63d0*/  FADD.FTZ R94, R72, R94 ;  /* 0x0000005e485e7221 */ /* 0x000fe20000010000 */
[----:B------:R-:W-:Y:S06]  /*63e0*/  BRA `(.L_x_5695) ;  /* 0x0000000000107947 */ /* 0x000fec0003800000 */
.L_x_5693:
[----:B-----5:R-:W-:-:S05]  /*63f0*/  HADD2.F32 R72, -RZ, R60.H1_H1 ;  /* 0x3000003cff487230 */ /* 0x020fca0000004100 */
[----:B------:R-:W-:Y:S01]  /*6400*/  FADD.FTZ R94, R72, R94 ;  /* 0x0000005e485e7221 */ /* 0x000fe20000010000 */
[----:B------:R-:W-:-:S05]  /*6410*/  @P2 HADD2.F32 R72, -RZ, R64.H1_H1 ;  /* 0x30000040ff482230 */ /* 0x000fca0000004100 */
[----:B------:R-:W-:-:S07]  /*6420*/  @P2 FADD.FTZ R94, R72, R94 ;  /* 0x0000005e485e2221 */ /* 0x000fce0000010000 */
.L_x_5695:
[----:B------:R-:W-:-:S04]  /*6430*/  F2FP.F16.F32.PACK_AB R72, RZ, R94 ;  /* 0x0000005eff48723e */ /* 0x000fc800000000ff */
[----:B------:R-:W-:-:S07]  /*6440*/  PRMT R68, R68, 0x5410, R72 ;  /* 0x0000541044447816 */ /* 0x000fce0000000048 */
.L_x_5696:
[----:B------:R-:W-:Y:S01]  /*6450*/  HADD2.F32 R95, -RZ, R73.H0_H0 ;  /* 0x20000049ff5f7230 */ /* 0x000fe20000004100 */
[----:B------:R-:W-:Y:S06]  /*6460*/  @P3 BRA `(.L_x_5697) ;  /* 0x0000000000203947 */ /* 0x000fec0003800000 */
[----:B------:R-:W-:-:S04]  /*6470*/  ISETP.NE.U32.AND P4, PT, RZ, UR12, PT ;  /* 0x0000000cff007c0c */ /* 0x000fc8000bf85070 */
[----:B------:R-:W-:-:S13]  /*6480*/  ISETP.NE.AND.EX P4, PT, RZ, UR13, PT, P4 ;  /* 0x0000000dff007c0c */ /* 0x000fda000bf85340 */
[----:B------:R-:W-:Y:S05]  /*6490*/  @P4 BRA `(.L_x_5698) ;  /* 0x0000000000084947 */ /* 0x000fea0003800000 */
[----:B------:R-:W-:Y:S05]  /*64a0*/  @P0 BRA `(.L_x_5699) ;  /* 0x0000000000200947 */ /* 0x000fea0003800000 */
[----:B------:R-:W-:Y:S05]  /*64b0*/  BRA `(.L_x_5700) ;  /* 0x0000000000247947 */ /* 0x000fea0003800000 */
.L_x_5698:
[----:B-----5:R-:W-:-:S05]  /*64c0*/  HADD2.F32 R72, -RZ, R65.H0_H0 ;  /* 0x20000041ff487230 */ /* 0x020fca0000004100 */
[----:B------:R-:W-:Y:S01]  /*64d0*/  FADD.FTZ R95, R72, R95 ;  /* 0x0000005f485f7221 */ /* 0x000fe20000010000 */
[----:B------:R-:W-:Y:S06]  /*64e0*/  BRA `(.L_x_5699) ;  /* 0x0000000000107947 */ /* 0x000fec0003800000 */
.L_x_5697:
[----:B-----5:R-:W-:-:S05]  /*64f0*/  HADD2.F32 R72, -RZ, R61.H0_H0 ;  /* 0x2000003dff487230 */ /* 0x020fca0000004100 */
[----:B------:R-:W-:Y:S01]  /*6500*/  FADD.FTZ R95, R72, R95 ;  /* 0x0000005f485f7221 */ /* 0x000fe20000010000 */
[----:B------:R-:W-:-:S05]  /*6510*/  @P2 HADD2.F32 R72, -RZ, R65.H0_H0 ;  /* 0x20000041ff482230 */ /* 0x000fca0000004100 */
[----:B------:R-:W-:-:S07]  /*6520*/  @P2 FADD.FTZ R95, R72, R95 ;  /* 0x0000005f485f2221 */ /* 0x000fce0000010000 */
.L_x_5699:
[----:B------:R-:W-:-:S04]  /*6530*/  F2FP.F16.F32.PACK_AB R72, RZ, R95 ;  /* 0x0000005fff48723e */ /* 0x000fc800000000ff */
[----:B------:R-:W-:-:S07]  /*6540*/  PRMT R69, R72, 0x7610, R69 ;  /* 0x0000761048457816 */ /* 0x000fce0000000045 */
.L_x_5700:
[----:B------:R-:W-:Y:S01]  /*6550*/  HADD2.F32 R99, -RZ, R73.H1_H1 ;  /* 0x30000049ff637230 */ /* 0x000fe20000004100 */
[----:B------:R-:W-:Y:S06]  /*6560*/  @P3 BRA `(.L_x_5701) ;  /* 0x0000000000203947 */ /* 0x000fec0003800000 */
[----:B------:R-:W-:-:S04]  /*6570*/  ISETP.NE.U32.AND P4, PT, RZ, UR12, PT ;  /* 0x0000000cff007c0c */ /* 0x000fc8000bf85070 */
[----:B------:R-:W-:-:S13]  /*6580*/  ISETP.NE.AND.EX P4, PT, RZ, UR13, PT, P4 ;  /* 0x0000000dff007c0c */ /* 0x000fda000bf85340 */
[----:B------:R-:W-:Y:S05]  /*6590*/  @P4 BRA `(.L_x_5702) ;  /* 0x0000000000084947 */ /* 0x000fea0003800000 */
[----:B------:R-:W-:Y:S05]  /*65a0*/  @P0 BRA `(.L_x_5703) ;  /* 0x0000000000200947 */ /* 0x000fea0003800000 */
[----:B------:R-:W-:Y:S05]  /*65b0*/  BRA `(.L_x_5704) ;  /* 0x0000000000247947 */ /* 0x000fea0003800000 */
.L_x_5702:
[----:B-----5:R-:W-:-:S05]  /*65c0*/  HADD2.F32 R72, -RZ, R65.H1_H1 ;  /* 0x30000041ff487230 */ /* 0x020fca0000004100 */
[----:B------:R-:W-:Y:S01]  /*65d0*/  FADD.FTZ R99, R72, R99 ;  /* 0x0000006348637221 */ /* 0x000fe20000010000 */
[----:B------:R-:W-:Y:S06]  /*65e0*/  BRA `(.L_x_5703) ;  /* 0x0000000000107947 */ /* 0x000fec0003800000 */
.L_x_5701:
[----:B-----5:R-:W-:-:S05]  /*65f0*/  HADD2.F32 R72, -RZ, R61.H1_H1 ;  /* 0x3000003dff487230 */ /* 0x020fca0000004100 */
[----:B------:R-:W-:Y:S01]  /*6600*/  FADD.FTZ R99, R72, R99 ;  /* 0x0000006348637221 */ /* 0x000fe20000010000 */
[----:B------:R-:W-:-:S05]  /*6610*/  @P2 HADD2.F32 R72, -RZ, R65.H1_H1 ;  /* 0x30000041ff482230 */ /* 0x000fca0000004100 */
[----:B------:R-:W-:-:S07]  /*6620*/  @P2 FADD.FTZ R99, R72, R99 ;  /* 0x0000006348632221 */ /* 0x000fce0000010000 */
.L_x_5703:
[----:B------:R-:W-:-:S04]  /*6630*/  F2FP.F16.F32.PACK_AB R72, RZ, R99 ;  /* 0x00000063ff48723e */ /* 0x000fc800000000ff */
[----:B------:R-:W-:-:S07]  /*6640*/  PRMT R69, R69, 0x5410, R72 ;  /* 0x0000541045457816 */ /* 0x000fce0000000048 */
.L_x_5704:
[----:B------:R-:W-:Y:S01]  /*6650*/  HADD2.F32 R98, -RZ, R74.H0_H0 ;  /* 0x2000004aff627230 */ /* 0x000fe20000004100 */
[----:B------:R-:W-:Y:S06]  /*6660*/  @P3 BRA `(.L_x_5705) ;  /* 0x0000000000203947 */ /* 0x000fec0003800000 */
[----:B------:R-:W-:-:S04]  /*6670*/  ISETP.NE.U32.AND P4, PT, RZ, UR12, PT ;  /* 0x0000000cff007c0c */ /* 0x000fc8000bf85070 */
[----:B------:R-:W-:-:S13]  /*6680*/  ISETP.NE.AND.EX P4, PT, RZ, UR13, PT, P4 ;  /* 0x0000000dff007c0c */ /* 0x000fda000bf85340 */
[----:B------:R-:W-:Y:S05]  /*6690*/  @P4 BRA `(.L_x_5706) ;  /* 0x0000000000084947 */ /* 0x000fea0003800000 */
[----:B------:R-:W-:Y:S05]  /*66a0*/  @P0 BRA `(.L_x_5707) ;  /* 0x0000000000200947 */ /* 0x000fea0003800000 */
[----:B------:R-:W-:Y:S05]  /*66b0*/  BRA `(.L_x_5708) ;  /* 0x0000000000247947 */ /* 0x000fea0003800000 */
.L_x_5706:
[----:B-----5:R-:W-:-:S05]  /*66c0*/  HADD2.F32 R72, -RZ, R66.H0_H0 ;  /* 0x20000042ff487230 */ /* 0x020fca0000004100 */
[----:B------:R-:W-:Y:S01]  /*66d0*/  FADD.FTZ R98, R72, R98 ;  /* 0x0000006248627221 */ /* 0x000fe20000010000 */
[----:B------:R-:W-:Y:S06]  /*66e0*/  BRA `(.L_x_5707) ;  /* 0x0000000000107947 */ /* 0x000fec0003800000 */
.L_x_5705:
[----:B-----5:R-:W-:-:S05]  /*66f0*/  HADD2.F32 R72, -RZ, R62.H0_H0 ;  /* 0x2000003eff487230 */ /* 0x020fca0000004100 */
[----:B------:R-:W-:Y:S01]  /*6700*/  FADD.FTZ R98, R72, R98 ;  /* 0x0000006248627221 */ /* 0x000fe20000010000 */
[----:B------:R-:W-:-:S05]  /*6710*/  @P2 HADD2.F32 R72, -RZ, R66.H0_H0 ;  /* 0x20000042ff482230 */ /* 0x000fca0000004100 */
[----:B------:R-:W-:-:S07]  /*6720*/  @P2 FADD.FTZ R98, R72, R98 ;  /* 0x0000006248622221 */ /* 0x000fce0000010000 */
.L_x_5707:
[----:B------:R-:W-:-:S04]  /*6730*/  F2FP.F16.F32.PACK_AB R72, RZ, R98 ;  /* 0x00000062ff48723e */ /* 0x000fc800000000ff */
[----:B------:R-:W-:-:S07]  /*6740*/  PRMT R70, R72, 0x7610, R70 ;  /* 0x0000761048467816 */ /* 0x000fce0000000046 */
.L_x_5708:
[----:B------:R-:W-:Y:S01]  /*6750*/  HADD2.F32 R126, -RZ, R74.H1_H1 ;  /* 0x3000004aff7e7230 */ /* 0x000fe20000004100 */
[----:B------:R-:W-:Y:S06]  /*6760*/  @P3 BRA `(.L_x_5709) ;  /* 0x0000000000203947 */ /* 0x000fec0003800000 */
[----:B------:R-:W-:-:S04]  /*6770*/  ISETP.NE.U32.AND P4, PT, RZ, UR12, PT ;  /* 0x0000000cff007c0c */ /* 0x000fc8000bf85070 */
[----:B------:R-:W-:-:S13]  /*6780*/  ISETP.NE.AND.EX P4, PT, RZ, UR13, PT, P4 ;  /* 0x0000000dff007c0c */ /* 0x000fda000bf85340 */
[----:B------:R-:W-:Y:S05]  /*6790*/  @P4 BRA `(.L_x_5710) ;  /* 0x0000000000084947 */ /* 0x000fea0003800000 */
[----:B------:R-:W-:Y:S05]  /*67a0*/  @P0 BRA `(.L_x_5711) ;  /* 0x0000000000200947 */ /* 0x000fea0003800000 */
[----:B------:R-:W-:Y:S05]  /*67b0*/  BRA `(.L_x_5712) ;  /* 0x0000000000247947 */ /* 0x000fea0003800000 */
.L_x_5710:
[----:B-----5:R-:W-:-:S05]  /*67c0*/  HADD2.F32 R72, -RZ, R66.H1_H1 ;  /* 0x30000042ff487230 */ /* 0x020fca0000004100 */
[----:B------:R-:W-:Y:S01]  /*67d0*/  FADD.FTZ R126, R72, R126 ;  /* 0x0000007e487e7221 */ /* 0x000fe20000010000 */
[----:B------:R-:W-:Y:S06]  /*67e0*/  BRA `(.L_x_5711) ;  /* 0x0000000000107947 */ /* 0x000fec0003800000 */
.L_x_5709:
[----:B-----5:R-:W-:-:S05]  /*67f0*/  HADD2.F32 R72, -RZ, R62.H1_H1 ;  /* 0x3000003eff487230 */ /* 0x020fca0000004100 */
[----:B------:R-:W-:Y:S01]  /*6800*/  FADD.FTZ R126, R72, R126 ;  /* 0x0000007e487e7221 */ /* 0x000fe20000010000 */
[----:B------:R-:W-:-:S05]  /*6810*/  @P2 HADD2.F32 R72, -RZ, R66.H1_H1 ;  /* 0x30000042ff482230 */ /* 0x000fca0000004100 */
[----:B------:R-:W-:-:S07]  /*6820*/  @P2 FADD.FTZ R126, R72, R126 ;  /* 0x0000007e487e2221 */ /* 0x000fce0000010000 */
.L_x_5711:
[----:B------:R-:W-:-:S04]  /*6830*/  F2FP.F16.F32.PACK_AB R72, RZ, R126 ;  /* 0x0000007eff48723e */ /* 0x000fc800000000ff */
[----:B------:R-:W-:-:S07]  /*6840*/  PRMT R70, R70, 0x5410, R72 ;  /* 0x0000541046467816 */ /* 0x000fce0000000048 */
.L_x_5712:
[----:B------:R-:W-:Y:S01]  /*6850*/  HADD2.F32 R127, -RZ, R75.H0_H0 ;  /* 0x2000004bff7f7230 */ /* 0x000fe20000004100 */
[----:B------:R-:W-:Y:S06]  /*6860*/  @P3 BRA `(.L_x_5713) ;  /* 0x0000000000203947 */ /* 0x000fec0003800000 */
[----:B------:R-:W-:-:S04]  /*6870*/  ISETP.NE.U32.AND P4, PT, RZ, UR12, PT ;  /* 0x0000000cff007c0c */ /* 0x000fc8000bf85070 */
[----:B------:R-:W-:-:S13]  /*6880*/  ISETP.NE.AND.EX P4, PT, RZ, UR13, PT, P4 ;  /* 0x0000000dff007c0c */ /* 0x000fda000bf85340 */
[----:B------:R-:W-:Y:S05]  /*6890*/  @P4 BRA `(.L_x_5714) ;  /* 0x0000000000084947 */ /* 0x000fea0003800000 */
[----:B------:R-:W-:Y:S05]  /*68a0*/  @P0 BRA `(.L_x_5715) ;  /* 0x0000000000200947 */ /* 0x000fea0003800000 */
[----:B------:R-:W-:Y:S05]  /*68b0*/  BRA `(.L_x_5716) ;  /* 0x0000000000247947 */ /* 0x000fea0003800000 */
.L_x_5714:
[----:B-----5:R-:W-:-:S05]  /*68c0*/  HADD2.F32 R72, -RZ, R67.H0_H0 ;  /* 0x20000043ff487230 */ /* 0x020fca0000004100 */
[----:B------:R-:W-:Y:S01]  /*68d0*/  FADD.FTZ R127, R72, R127 ;  /* 0x0000007f487f7221 */ /* 0x000fe20000010000 */
[----:B------:R-:W-:Y:S06]  /*68e0*/  BRA `(.L_x_5715) ;  /* 0x0000000000107947 */ /* 0x000fec0003800000 */
.L_x_5713:
[----:B-----5:R-:W-:-:S05]  /*68f0*/  HADD2.F32 R72, -RZ, R63.H0_H0 ;  /* 0x2000003fff487230 */ /* 0x020fca0000004100 */
[----:B------:R-:W-:Y:S01]  /*6900*/  FADD.FTZ R127, R72, R127 ;  /* 0x0000007f487f7221 */ /* 0x000fe20000010000 */
[----:B------:R-:W-:-:S05]  /*6910*/  @P2 HADD2.F32 R72, -RZ, R67.H0_H0 ;  /* 0x20000043ff482230 */ /* 0x000fca0000004100 */
[----:B------:R-:W-:-:S07]  /*6920*/  @P2 FADD.FTZ R127, R72, R127 ;  /* 0x0000007f487f2221 */ /* 0x000fce0000010000 */
.L_x_5715:
[----:B------:R-:W-:-:S04]  /*6930*/  F2FP.F16.F32.PACK_AB R72, RZ, R127 ;  /* 0x0000007fff48723e */ /* 0x000fc800000000ff */
[----:B------:R-:W-:-:S07]  /*6940*/  PRMT R71, R72, 0x7610, R71 ;  /* 0x0000761048477816 */ /* 0x000fce0000000047 */
.L_x_5716:
[----:B------:R-:W-:Y:S01]  /*6950*/  HADD2.F32 R139, -RZ, R75.H1_H1 ;  /* 0x3000004bff8b7230 */ /* 0x000fe20000004100 */
[----:B------:R-:W-:Y:S06]  /*6960*/  @P3 BRA `(.L_x_5717) ;  /* 0x0000000000203947 */ /* 0x000fec0003800000 */
[----:B------:R-:W-:-:S04]  /*6970*/  ISETP.NE.U32.AND P2, PT, RZ, UR12, PT ;  /* 0x0000000cff007c0c */ /* 0x000fc8000bf45070 */
[----:B------:R-:W-:-:S13]  /*6980*/  ISETP.NE.AND.EX P2, PT, RZ, UR13, PT, P2 ;  /* 0x0000000dff007c0c */ /* 0x000fda000bf45320 */
[----:B------:R-:W-:Y:S05]  /*6990*/  @P2 BRA `(.L_x_5718) ;  /* 0x0000000000082947 */ /* 0x000fea0003800000 */
[----:B------:R-:W-:Y:S05]  /*69a0*/  @P0 BRA `(.L_x_5719) ;  /* 0x0000000000200947 */ /* 0x000fea0003800000 */
[----:B------:R-:W-:Y:S05]  /*69b0*/  BRA `(.L_x_5720) ;  /* 0x0000000000247947 */ /* 0x000fea0003800000 */
.L_x_5718:
[----:B-----5:R-:W-:-:S05]  /*69c0*/  HADD2.F32 R72, -RZ, R67.H1_H1 ;  /* 0x30000043ff487230 */ /* 0x020fca0000004100 */
[----:B------:R-:W-:Y:S01]  /*69d0*/  FADD.FTZ R139, R72, R139 ;  /* 0x0000008b488b7221 */ /* 0x000fe20000010000 */
[----:B------:R-:W-:Y:S06]  /*69e0*/  BRA `(.L_x_5719) ;  /* 0x0000000000107947 */ /* 0x000fec0003800000 */
.L_x_5717:
[----:B-----5:R-:W-:-:S05]  /*69f0*/  HADD2.F32 R72, -RZ, R63.H1_H1 ;  /* 0x3000003fff487230 */ /* 0x020fca0000004100 */
[----:B------:R-:W-:Y:S01]  /*6a00*/  FADD.FTZ R139, R72, R139 ;  /* 0x0000008b488b7221 */ /* 0x000fe20000010000 */
[----:B------:R-:W-:-:S05]  /*6a10*/  @P2 HADD2.F32 R72, -RZ, R67.H1_H1 ;  /* 0x30000043ff482230 */ /* 0x000fca0000004100 */
[----:B------:R-:W-:-:S07]  /*6a20*/  @P2 FADD.FTZ R139, R72, R139 ;  /* 0x0000008b488b2221 */ /* 0x000fce0000010000 */
.L_x_5719:
[----:B------:R-:W-:-:S04]  /*6a30*/  F2FP.F16.F32.PACK_AB R72, RZ, R139 ;  /* 0x0000008bff48723e */ /* 0x000fc800000000ff */
[----:B------:R-:W-:-:S07]  /*6a40*/  PRMT R71, R71, 0x5410, R72 ;  /* 0x0000541047477816 */ /* 0x000fce0000000048 */
.L_x_5720:
[----:B------:R-:W0:Y:S02]  /*6a50*/  @P0 LDC.64 R72, c[0x0][0x238] ;  /* 0x00008e00ff480b82 */ /* 0x000e240000000a00 */
[----:B0-----:R-:W-:-:S04]  /*6a60*/  @P0 LEA R72, P2, R76, R72, 0x4 ;  /* 0x000000484c480211 */ /* 0x001fc800078420ff */
[C---:B------:R-:W-:Y:S02]  /*6a70*/  @P0 LEA.HI.X R73, R76.reuse, R73, RZ, 0x4, P2 ;  /* 0x000000494c490211 */ /* 0x040fe400010f24ff */
[----:B------:R-:W-:-:S03]  /*6a80*/  IADD3 R76, R76, 0x20, RZ ;  /* 0x000000204c4c7810 */ /* 0x000fc60007ffe0ff */
[----:B------:R0:W-:Y:S04]  /*6a90*/  @P0 STG.E.128 desc[UR4][R72.64], R68 ;  /* 0x0000004448000986 */ /* 0x0001e8000c101d04 */
.L_x_5688:
[----:B------:R-:W-:Y:S05]  /*6aa0*/  BSYNC B0 ;  /* 0x0000000000007941 */ /* 0x000fea0003800000 */
.L_x_5687:
        /* <DEDUP_REMOVED lines=25> */
.L_x_5724:
[----:B-----5:R-:W-:-:S05]  /*6c40*/  HADD2.F32 R77, -RZ, R64.H0_H0 ;  /* 0x20000040ff4d7230 */ /* 0x020fca0000004100 */
[----:B------:R-:W-:Y:S01]  /*6c50*/  FADD.FTZ R80, R77, R80 ;  /* 0x000000504d507221 */ /* 0x000fe20000010000 */
[----:B------:R-:W-:Y:S06]  /*6c60*/  BRA `(.L_x_5725) ;  /* 0x0000000000107947 */ /* 0x000fec0003800000 */
.L_x_5723:
[----:B-----5:R-:W-:-:S05]  /*6c70*/  HADD2.F32 R77, -RZ, R60.H0_H0 ;  /* 0x2000003cff4d7230 */ /* 0x020fca0000004100 */
[----:B------:R-:W-:Y:S01]  /*6c80*/  FADD.FTZ R80, R77, R80 ;  /* 0x000000504d507221 */ /* 0x000fe20000010000 */
[----:B------:R-:W-:-:S05]  /*6c90*/  @P2 HADD2.F32 R77, -RZ, R64.H0_H0 ;  /* 0x20000040ff4d2230 */ /* 0x000fca0000004100 */
[----:B------:R-:W-:-:S07]  /*6ca0*/  @P2 FADD.FTZ R80, R77, R80 ;  /* 0x000000504d502221 */ /* 0x000fce0000010000 */
.L_x_5725:
[----:B------:R-:W-:-:S04]  /*6cb0*/  F2FP.F16.F32.PACK_AB R77, RZ, R80 ;  /* 0x00000050ff4d723e */ /* 0x000fc800000000ff */
[----:B------:R-:W-:-:S07]  /*6cc0*/  PRMT R68, R77, 0x7610, R68 ;  /* 0x000076104d447816 */ /* 0x000fce0000000044 */
.L_x_5726:
[----:B------:R-:W-:Y:S01]  /*6cd0*/  HADD2.F32 R96, -RZ, R72.H1_H1 ;  /* 0x30000048ff607230 */ /* 0x000fe20000004100 */
[----:B------:R-:W-:Y:S06]  /*6ce0*/  @P3 BRA `(.L_x_5727) ;  /* 0x0000000000203947 */ /* 0x000fec0003800000 */
[----:B------:R-:W-:-:S04]  /*6cf0*/  ISETP.NE.U32.AND P4, PT, RZ, UR12, PT ;  /* 0x0000000cff007c0c */ /* 0x000fc8000bf85070 */
[----:B------:R-:W-:-:S13]  /*6d00*/  ISETP.NE.AND.EX P4, PT, RZ, UR13, PT, P4 ;  /* 0x0000000dff007c0c */ /* 0x000fda000bf85340 */
[----:B------:R-:W-:Y:S05]  /*6d10*/  @P4 BRA `(.L_x_5728) ;  /* 0x0000000000084947 */ /* 0x000fea0003800000 */
[----:B------:R-:W-:Y:S05]  /*6d20*/  @P0 BRA `(.L_x_5729) ;  /* 0x0000000000200947 */ /* 0x000fea0003800000 */
[----:B------:R-:W-:Y:S05]  /*6d30*/  BRA `(.L_x_5730) ;  /* 0x0000000000247947 */ /* 0x000fea0003800000 */
.L_x_5728:
[----:B-----5:R-:W-:-:S05]  /*6d40*/  HADD2.F32 R72, -RZ, R64.H1_H1 ;  /* 0x30000040ff487230 */ /* 0x020fca0000004100 */
[----:B------:R-:W-:Y:S01]  /*6d50*/  FADD.FTZ R96, R72, R96 ;  /* 0x0000006048607221 */ /* 0x000fe20000010000 */
[----:B------:R-:W-:Y:S06]  /*6d60*/  BRA `(.L_x_5729) ;  /* 0x0000000000107947 */ /* 0x000fec0003800000 */
.L_x_5727:
[----:B-----5:R-:W-:-:S05]  /*6d70*/  HADD2.F32 R72, -RZ, R60.H1_H1 ;  /* 0x3000003cff487230 */ /* 0x020fca0000004100 */
[----:B------:R-:W-:Y:S01]  /*6d80*/  FADD.FTZ R96, R72, R96 ;  /* 0x0000006048607221 */ /* 0x000fe20000010000 */
[----:B------:R-:W-:-:S05]  /*6d90*/  @P2 HADD2.F32 R72, -RZ, R64.H1_H1 ;  /* 0x30000040ff482230 */ /* 0x000fca0000004100 */
[----:B------:R-:W-:-:S07]  /*6da0*/  @P2 FADD.FTZ R96, R72, R96 ;  /* 0x0000006048602221 */ /* 0x000fce0000010000 */
.L_x_5729:
[----:B------:R-:W-:-:S04]  /*6db0*/  F2FP.F16.F32.PACK_AB R72, RZ, R96 ;  /* 0x00000060ff48723e */ /* 0x000fc800000000ff */
[----:B------:R-:W-:-:S07]  /*6dc0*/  PRMT R68, R68, 0x5410, R72 ;  /* 0x0000541044447816 */ /* 0x000fce0000000048 */
.L_x_5730:
[----:B------:R-:W-:Y:S01]  /*6dd0*/  HADD2.F32 R97, -RZ, R73.H0_H0 ;  /* 0x20000049ff617230 */ /* 0x000fe20000004100 */
[----:B------:R-:W-:Y:S06]  /*6de0*/  @P3 BRA `(.L_x_5731) ;  /* 0x0000000000203947 */ /* 0x000fec0003800000 */
[----:B------:R-:W-:-:S04]  /*6df0*/  ISETP.NE.U32.AND P4, PT, RZ, UR12, PT ;  /* 0x0000000cff007c0c */ /* 0x000fc8000bf85070 */
[----:B------:R-:W-:-:S13]  /*6e00*/  ISETP.NE.AND.EX P4, PT, RZ, UR13, PT, P4 ;  /* 0x0000000dff007c0c */ /* 0x000fda000bf85340 */
[----:B------:R-:W-:Y:S05]  /*6e10*/  @P4 BRA `(.L_x_5732) ;  /* 0x0000000000084947 */ /* 0x000fea0003800000 */
[----:B------:R-:W-:Y:S05]  /*6e20*/  @P0 BRA `(.L_x_5733) ;  /* 0x0000000000200947 */ /* 0x000fea0003800000 */
[----:B------:R-:W-:Y:S05]  /*6e30*/  BRA `(.L_x_5734) ;  /* 0x0000000000247947 */ /* 0x000fea0003800000 */
.L_x_5732:
[----:B-----5:R-:W-:-:S05]  /*6e40*/  HADD2.F32 R72, -RZ, R65.H0_H0 ;  /* 0x20000041ff487230 */ /* 0x020fca0000004100 */
[----:B------:R-:W-:Y:S01]  /*6e50*/  FADD.FTZ R97, R72, R97 ;  /* 0x0000006148617221 */ /* 0x000fe20000010000 */
[----:B------:R-:W-:Y:S06]  /*6e60*/  BRA `(.L_x_5733) ;  /* 0x0000000000107947 */ /* 0x000fec0003800000 */
.L_x_5731:
[----:B-----5:R-:W-:-:S05]  /*6e70*/  HADD2.F32 R72, -RZ, R61.H0_H0 ;  /* 0x2000003dff487230 */ /* 0x020fca0000004100 */
[----:B------:R-:W-:Y:S01]  /*6e80*/  FADD.FTZ R97, R72, R97 ;  /* 0x0000006148617221 */ /* 0x000fe20000010000 */
[----:B------:R-:W-:-:S05]  /*6e90*/  @P2 HADD2.F32 R72, -RZ, R65.H0_H0 ;  /* 0x20000041ff482230 */ /* 0x000fca0000004100 */
[----:B------:R-:W-:-:S07]  /*6ea0*/  @P2 FADD.FTZ R97, R72, R97 ;  /* 0x0000006148612221 */ /* 0x000fce0000010000 */
.L_x_5733:
[----:B------:R-:W-:-:S04]  /*6eb0*/  F2FP.F16.F32.PACK_AB R72, RZ, R97 ;  /* 0x00000061ff48723e */ /* 0x000fc800000000ff */
[----:B------:R-:W-:-:S07]  /*6ec0*/  PRMT R69, R72, 0x7610, R69 ;  /* 0x0000761048457816 */ /* 0x000fce0000000045 */
.L_x_5734:
[----:B------:R-:W-:Y:S01]  /*6ed0*/  HADD2.F32 R112, -RZ, R73.H1_H1 ;  /* 0x30000049ff707230 */ /* 0x000fe20000004100 */
[----:B------:R-:W-:Y:S06]  /*6ee0*/  @P3 BRA `(.L_x_5735) ;  /* 0x0000000000203947 */ /* 0x000fec0003800000 */
[----:B------:R-:W-:-:S04]  /*6ef0*/  ISETP.NE.U32.AND P4, PT, RZ, UR12, PT ;  /* 0x0000000cff007c0c */ /* 0x000fc8000bf85070 */
[----:B------:R-:W-:-:S13]  /*6f00*/  ISETP.NE.AND.EX P4, PT, RZ, UR13, PT, P4 ;  /* 0x0000000dff007c0c */ /* 0x000fda000bf85340 */
[----:B------:R-:W-:Y:S05]  /*6f10*/  @P4 BRA `(.L_x_5736) ;  /* 0x0000000000084947 */ /* 0x000fea0003800000 */
[----:B------:R-:W-:Y:S05]  /*6f20*/  @P0 BRA `(.L_x_5737) ;  /* 0x0000000000200947 */ /* 0x000fea0003800000 */
[----:B------:R-:W-:Y:S05]  /*6f30*/  BRA `(.L_x_5738) ;  /* 0x0000000000247947 */ /* 0x000fea0003800000 */
.L_x_5736:
[----:B-----5:R-:W-:-:S05]  /*6f40*/  HADD2.F32 R72, -RZ, R65.H1_H1 ;  /* 0x30000041ff487230 */ /* 0x020fca0000004100 */
[----:B------:R-:W-:Y:S01]  /*6f50*/  FADD.FTZ R112, R72, R112 ;  /* 0x0000007048707221 */ /* 0x000fe20000010000 */
[----:B------:R-:W-:Y:S06]  /*6f60*/  BRA `(.L_x_5737) ;  /* 0x0000000000107947 */ /* 0x000fec0003800000 */
.L_x_5735:
[----:B-----5:R-:W-:-:S05]  /*6f70*/  HADD2.F32 R72, -RZ, R61.H1_H1 ;  /* 0x3000003dff487230 */ /* 0x020fca0000004100 */
[----:B------:R-:W-:Y:S01]  /*6f80*/  FADD.FTZ R112, R72, R112 ;  /* 0x0000007048707221 */ /* 0x000fe20000010000 */
[----:B------:R-:W-:-:S05]  /*6f90*/  @P2 HADD2.F32 R72, -RZ, R65.H1_H1 ;  /* 0x30000041ff482230 */ /* 0x000fca0000004100 */
[----:B------:R-:W-:-:S07]  /*6fa0*/  @P2 FADD.FTZ R112, R72, R112 ;  /* 0x0000007048702221 */ /* 0x000fce0000010000 */
.L_x_5737:
[----:B------:R-:W-:-:S04]  /*6fb0*/  F2FP.F16.F32.PACK_AB R72, RZ, R112 ;  /* 0x00000070ff48723e */ /* 0x000fc800000000ff */
[----:B------:R-:W-:-:S07]  /*6fc0*/  PRMT R69, R69, 0x5410, R72 ;  /* 0x0000541045457816 */ /* 0x000fce0000000048 */
.L_x_5738:
[----:B------:R-:W-:Y:S01]  /*6fd0*/  HADD2.F32 R113, -RZ, R74.H0_H0 ;  /* 0x2000004aff717230 */ /* 0x000fe20000004100 */
[----:B------:R-:W-:Y:S06]  /*6fe0*/  @P3 BRA `(.L_x_5739) ;  /* 0x0000000000203947 */ /* 0x000fec0003800000 */
[----:B------:R-:W-:-:S04]  /*6ff0*/  ISETP.NE.U32.AND P4, PT, RZ, UR12, PT ;  /* 0x0000000cff007c0c */ /* 0x000fc8000bf85070 */
[----:B------:R-:W-:-:S13]  /*7000*/  ISETP.NE.AND.EX P4, PT, RZ, UR13, PT, P4 ;  /* 0x0000000dff007c0c */ /* 0x000fda000bf85340 */
[----:B------:R-:W-:Y:S05]  /*7010*/  @P4 BRA `(.L_x_5740) ;  /* 0x0000000000084947 */ /* 0x000fea0003800000 */
[----:B------:R-:W-:Y:S05]  /*7020*/  @P0 BRA `(.L_x_5741) ;  /* 0x0000000000200947 */ /* 0x000fea0003800000 */
[----:B------:R-:W-:Y:S05]  /*7030*/  BRA `(.L_x_5742) ;  /* 0x0000000000247947 */ /* 0x000fea0003800000 */
.L_x_5740:
[----:B-----5:R-:W-:-:S05]  /*7040*/  HADD2.F32 R72, -RZ, R66.H0_H0 ;  /* 0x20000042ff487230 */ /* 0x020fca0000004100 */
[----:B------:R-:W-:Y:S01]  /*7050*/  FADD.FTZ R113, R72, R113 ;  /* 0x0000007148717221 */ /* 0x000fe20000010000 */
[----:B------:R-:W-:Y:S06]  /*7060*/  BRA `(.L_x_5741) ;  /* 0x0000000000107947 */ /* 0x000fec0003800000 */
.L_x_5739:
[----:B-----5:R-:W-:-:S05]  /*7070*/  HADD2.F32 R72, -RZ, R62.H0_H0 ;  /* 0x2000003eff487230 */ /* 0x020fca0000004100 */
[----:B------:R-:W-:Y:S01]  /*7080*/  FADD.FTZ R113, R72, R113 ;  /* 0x0000007148717221 */ /* 0x000fe20000010000 */
[----:B------:R-:W-:-:S05]  /*7090*/  @P2 HADD2.F32 R72, -RZ, R66.H0_H0 ;  /* 0x20000042ff482230 */ /* 0x000fca0000004100 */
[----:B------:R-:W-:-:S07]  /*70a0*/  @P2 FADD.FTZ R113, R72, R113 ;  /* 0x0000007148712221 */ /* 0x000fce0000010000 */
.L_x_5741:
[----:B------:R-:W-:-:S04]  /*70b0*/  F2FP.F16.F32.PACK_AB R72, RZ, R113 ;  /* 0x00000071ff48723e */ /* 0x000fc800000000ff */
[----:B------:R-:W-:-:S07]  /*70c0*/  PRMT R70, R72, 0x7610, R70 ;  /* 0x0000761048467816 */ /* 0x000fce0000000046 */
.L_x_5742:
[----:B------:R-:W-:Y:S01]  /*70d0*/  HADD2.F32 R128, -RZ, R74.H1_H1 ;  /* 0x3000004aff807230 */ /* 0x000fe20000004100 */
[----:B------:R-:W-:Y:S06]  /*70e0*/  @P3 BRA `(.L_x_5743) ;  /* 0x0000000000203947 */ /* 0x000fec0003800000 */
[----:B------:R-:W-:-:S04]  /*70f0*/  ISETP.NE.U32.AND P4, PT, RZ, UR12, PT ;  /* 0x0000000cff007c0c */ /* 0x000fc8000bf85070 */
[----:B------:R-:W-:-:S13]  /*7100*/  ISETP.NE.AND.EX P4, PT, RZ, UR13, PT, P4 ;  /* 0x0000000dff007c0c */ /* 0x000fda000bf85340 */
[----:B------:R-:W-:Y:S05]  /*7110*/  @P4 BRA `(.L_x_5744) ;  /* 0x0000000000084947 */ /* 0x000fea0003800000 */
[----:B------:R-:W-:Y:S05]  /*7120*/  @P0 BRA `(.L_x_5745) ;  /* 0x0000000000200947 */ /* 0x000fea0003800000 */
[----:B------:R-:W-:Y:S05]  /*7130*/  BRA `(.L_x_5746) ;  /* 0x0000000000247947 */ /* 0x000fea0003800000 */
.L_x_5744:
[----:B-----5:R-:W-:-:S05]  /*7140*/  HADD2.F32 R72, -RZ, R66.H1_H1 ;  /* 0x30000042ff487230 */ /* 0x020fca0000004100 */
[----:B------:R-:W-:Y:S01]  /*7150*/  FADD.FTZ R128, R72, R128 ;  /* 0x0000008048807221 */ /* 0x000fe20000010000 */
[----:B------:R-:W-:Y:S06]  /*7160*/  BRA `(.L_x_5745) ;  /* 0x0000000000107947 */ /* 0x000fec0003800000 */
.L_x_5743:
[----:B-----5:R-:W-:-:S05]  /*7170*/  HADD2.F32 R72, -RZ, R62.H1_H1 ;  /* 0x3000003eff487230 */ /* 0x020fca0000004100 */
[----:B------:R-:W-:Y:S01]  /*7180*/  FADD.FTZ R128, R72, R128 ;  /* 0x0000008048807221 */ /* 0x000fe20000010000 */
[----:B------:R-:W-:-:S05]  /*7190*/  @P2 HADD2.F32 R72, -RZ, R66.H1_H1 ;  /* 0x30000042ff482230 */ /* 0x000fca0000004100 */
[----:B------:R-:W-:-:S07]  /*71a0*/  @P2 FADD.FTZ R128, R72, R128 ;  /* 0x0000008048802221 */ /* 0x000fce0000010000 */
.L_x_5745:
[----:B------:R-:W-:-:S04]  /*71b0*/  F2FP.F16.F32.PACK_AB R72, RZ, R128 ;  /* 0x00000080ff48723e */ /* 0x000fc800000000ff */
[----:B------:R-:W-:-:S07]  /*71c0*/  PRMT R70, R70, 0x5410, R72 ;  /* 0x0000541046467816 */ /* 0x000fce0000000048 */
.L_x_5746:
[----:B------:R-:W-:Y:S01]  /*71d0*/  HADD2.F32 R129, -RZ, R75.H0_H0 ;  /* 0x2000004bff817230 */ /* 0x000fe20000004100 */
[----:B------:R-:W-:Y:S06]  /*71e0*/  @P3 BRA `(.L_x_5747) ;  /* 0x0000000000203947 */ /* 0x000fec0003800000 */
[----:B------:R-:W-:-:S04]  /*71f0*/  ISETP.NE.U32.AND P4, PT, RZ, UR12, PT ;  /* 0x0000000cff007c0c */ /* 0x000fc8000bf85070 */
[----:B------:R-:W-:-:S13]  /*7200*/  ISETP.NE.AND.EX P4, PT, RZ, UR13, PT, P4 ;  /* 0x0000000dff007c0c */ /* 0x000fda000bf85340 */
[----:B------:R-:W-:Y:S05]  /*7210*/  @P4 BRA `(.L_x_5748) ;  /* 0x0000000000084947 */ /* 0x000fea0003800000 */
[----:B------:R-:W-:Y:S05]  /*7220*/  @P0 BRA `(.L_x_5749) ;  /* 0x0000000000200947 */ /* 0x000fea0003800000 */
[----:B------:R-:W-:Y:S05]  /*7230*/  BRA `(.L_x_5750) ;  /* 0x0000000000247947 */ /* 0x000fea0003800000 */
.L_x_5748:
[----:B-----5:R-:W-:-:S05]  /*7240*/  HADD2.F32 R72, -RZ, R67.H0_H0 ;  /* 0x20000043ff487230 */ /* 0x020fca0000004100 */
[----:B------:R-:W-:Y:S01]  /*7250*/  FADD.FTZ R129, R72, R129 ;  /* 0x0000008148817221 */ /* 0x000fe20000010000 */
[----:B------:R-:W-:Y:S06]  /*7260*/  BRA `(.L_x_5749) ;  /* 0x0000000000107947 */ /* 0x000fec0003800000 */
.L_x_5747:
[----:B-----5:R-:W-:-:S05]  /*7270*/  HADD2.F32 R72, -RZ, R63.H0_H0 ;  /* 0x2000003fff487230 */ /* 0x020fca0000004100 */
[----:B------:R-:W-:Y:S01]  /*7280*/  FADD.FTZ R129, R72, R129 ;  /* 0x0000008148817221 */ /* 0x000fe20000010000 */
[----:B------:R-:W-:-:S05]  /*7290*/  @P2 HADD2.F32 R72, -RZ, R67.H0_H0 ;  /* 0x20000043ff482230 */ /* 0x000fca0000004100 */
[----:B------:R-:W-:-:S07]  /*72a0*/  @P2 FADD.FTZ R129, R72, R129 ;  /* 0x0000008148812221 */ /* 0x000fce0000010000 */
.L_x_5749:
[----:B------:R-:W-:-:S04]  /*72b0*/  F2FP.F16.F32.PACK_AB R72, RZ, R129 ;  /* 0x00000081ff48723e */ /* 0x000fc800000000ff */
[----:B------:R-:W-:-:S07]  /*72c0*/  PRMT R71, R72, 0x7610, R71 ;  /* 0x0000761048477816 */ /* 0x000fce0000000047 */
.L_x_5750:
[----:B------:R-:W-:Y:S01]  /*72d0*/  HADD2.F32 R130, -RZ, R75.H1_H1 ;  /* 0x3000004bff827230 */ /* 0x000fe20000004100 */
[----:B------:R-:W-:Y:S06]  /*72e0*/  @P3 BRA `(.L_x_5751) ;  /* 0x0000000000203947 */ /* 0x000fec0003800000 */
[----:B------:R-:W-:-:S04]  /*72f0*/  ISETP.NE.U32.AND P2, PT, RZ, UR12, PT ;  /* 0x0000000cff007c0c */ /* 0x000fc8000bf45070 */
[----:B------:R-:W-:-:S13]  /*7300*/  ISETP.NE.AND.EX P2, PT, RZ, UR13, PT, P2 ;  /* 0x0000000dff007c0c */ /* 0x000fda000bf45320 */
[----:B------:R-:W-:Y:S05]  /*7310*/  @P2 BRA `(.L_x_5752) ;  /* 0x0000000000082947 */ /* 0x000fea0003800000 */
[----:B------:R-:W-:Y:S05]  /*7320*/  @P0 BRA `(.L_x_5753) ;  /* 0x0000000000200947 */ /* 0x000fea0003800000 */
[----:B------:R-:W-:Y:S05]  /*7330*/  BRA `(.L_x_5754) ;  /* 0x0000000000247947 */ /* 0x000fea0003800000 */
.L_x_5752:
[----:B-----5:R-:W-:-:S05]  /*7340*/  HADD2.F32 R72, -RZ, R67.H1_H1 ;  /* 0x30000043ff487230 */ /* 0x020fca0000004100 */
[----:B------:R-:W-:Y:S01]  /*7350*/  FADD.FTZ R130, R72, R130 ;  /* 0x0000008248827221 */ /* 0x000fe20000010000 */
[----:B------:R-:W-:Y:S06]  /*7360*/  BRA `(.L_x_5753) ;  /* 0x0000000000107947 */ /* 0x000fec0003800000 */
.L_x_5751:
[----:B-----5:R-:W-:-:S05]  /*7370*/  HADD2.F32 R72, -RZ, R63.H1_H1 ;  /* 0x3000003fff487230 */ /* 0x020fca0000004100 */
[----:B------:R-:W-:Y:S01]  /*7380*/  FADD.FTZ R130, R72, R130 ;  /* 0x0000008248827221 */ /* 0x000fe20000010000 */
[----:B------:R-:W-:-:S05]  /*7390*/  @P2 HADD2.F32 R72, -RZ, R67.H1_H1 ;  /* 0x30000043ff482230 */ /* 0x000fca0000004100 */
[----:B------:R-:W-:-:S07]  /*73a0*/  @P2 FADD.FTZ R130, R72, R130 ;  /* 0x0000008248822221 */ /* 0x000fce0000010000 */
.L_x_5753:
[----:B------:R-:W-:-:S04]  /*73b0*/  F2FP.F16.F32.PACK_AB R72, RZ, R130 ;  /* 0x00000082ff48723e */ /* 0x000fc800000000ff */
[----:B------:R-:W-:-:S07]  /*73c0*/  PRMT R71, R71, 0x5410, R72 ;  /* 0x0000541047477816 */ /* 0x000fce0000000048 */
.L_x_5754:
[----:B------:R-:W0:Y:S02]  /*73d0*/  @P0 LDC.64 R72, c[0x0][0x238] ;  /* 0x00008e00ff480b82 */ /* 0x000e240000000a00 */
[----:B0-----:R-:W-:-:S04]  /*73e0*/  @P0 LEA R72, P2, R76, R72, 0x4 ;  /* 0x000000484c480211 */ /* 0x001fc800078420ff */
[----:B------:R-:W-:-:S05]  /*73f0*/  @P0 LEA.HI.X R73, R76, R73, RZ, 0x4, P2 ;  /* 0x000000494c490211 */ /* 0x000fca00010f24ff */
[----:B------:R0:W-:Y:S04]  /*7400*/  @P0 STG.E.128 desc[UR4][R72.64], R68 ;  /* 0x0000004448000986 */ /* 0x0001e8000c101d04 */
.L_x_5722:
[----:B------:R-:W-:Y:S05]  /*7410*/  BSYNC B0 ;  /* 0x0000000000007941 */ /* 0x000fea0003800000 */
.L_x_5721:
        /* <DEDUP_REMOVED lines=237> */
.L_x_5784:
        /* <DEDUP_REMOVED lines=51> */
[----:B------:R-:W-:Y:S02]  /*8620*/  F2FP.F16.F32.PACK_AB R72, R73, R72 ;  /* 0x000000484948723e */ /* 0x000fe400000000ff */
        /* <DEDUP_REMOVED lines=15> */
[----:B------:R-:W-:Y:S02]  /*8720*/  F2FP.F16.F32.PACK_AB R76, R79, R76 ;  /* 0x0000004c4f4c723e */ /* 0x000fe400000000ff */
[----:B------:R-:W2:Y:S02]  /*8730*/  LDL R0, [R1+0x120] ;  /* 0x0001200001007983 */ /* 0x000ea40000100800 */
[----:B------:R-:W-:Y:S02]  /*8740*/  F2FP.F16.F32.PACK_AB R77, R74, R77 ;  /* 0x0000004d4a4d723e */ /* 0x000fe400000000ff */
[----:B------:R-:W2:Y:S04]  /*8750*/  LDL R137, [R1+0x114] ;  /* 0x0001140001897983 */ /* 0x000ea80000100800 */
[----:B------:R-:W3:Y:S01]  /*8760*/  LDL R74, [R1+0x144] ;  /* 0x00014400014a7983 */ /* 0x000ee20000100800 */
[----:B------:R-:W-:Y:S01]  /*8770*/  F2FP.F16.F32.PACK_AB R73, R78, R73 ;  /* 0x000000494e49723e */ /* 0x000fe200000000ff */
        /* <DEDUP_REMOVED lines=11> */
[----:B------:R-:W-:Y:S01]  /*8830*/  F2FP.F16.F32.PACK_AB R78, R79, R78 ;  /* 0x0000004e4f4e723e */ /* 0x000fe200000000ff */
[----:B------:R-:W-:-:S02]  /*8840*/  FADD.FTZ R79, R115, -R75 ;  /* 0x8000004b734f7221 */ /* 0x000fc40000010000 */
[----:B------:R-:W3:Y:S01]  /*8850*/  LDL R252, [R1+0x10c] ;  /* 0x00010c0001fc7983 */ /* 0x000ee20000100800 */
[----:B------:R-:W-:-:S03]  /*8860*/  F2FP.F16.F32.PACK_AB R74, R136, R74 ;  /* 0x0000004a884a723e */ /* 0x000fc600000000ff */
        /* <DEDUP_REMOVED lines=9> */
[----:B------:R-:W-:Y:S02]  /*8900*/  F2FP.F16.F32.PACK_AB R75, R136, R75 ;  /* 0x0000004b884b723e */ /* 0x000fe400000000ff */
        /* <DEDUP_REMOVED lines=11> */
[----:B------:R-:W-:-:S05]  /*89c0*/  F2FP.F16.F32.PACK_AB R79, R251, R79 ;  /* 0x0000004ffb4f723e */ /* 0x000fca00000000ff */
[----:B------:R0:W-:Y:S02]  /*89d0*/  STG.E.128 desc[UR4][R72.64], R76 ;  /* 0x0000004c48007986 */ /* 0x0001e4000c101d04 */
.L_x_5757:
[----:B------:R-:W-:Y:S05]  /*89e0*/  BSYNC B0 ;  /* 0x0000000000007941 */ /* 0x000fea0003800000 */
.L_x_5756:
        /* <DEDUP_REMOVED lines=39> */
[----:B------:R-:W-:Y:S01]  /*8c60*/  F2FP.F16.F32.PACK_AB R72, R73, R72 ;  /* 0x000000484948723e */ /* 0x000fe200000000ff */
        /* <DEDUP_REMOVED lines=15> */
[----:B------:R-:W-:Y:S02]  /*8d60*/  F2FP.F16.F32.PACK_AB R77, R74, R77 ;  /* 0x0000004d4a4d723e */ /* 0x000fe400000000ff */
[----:B------:R-:W4:Y:S04]  /*8d70*/  LDL R0, [R1+0xa0] ;  /* 0x0000a00001007983 */ /* 0x000f280000100800 */
[----:B------:R-:W4:Y:S01]  /*8d80*/  LDL R74, [R1+0xc4] ;  /* 0x0000c400014a7983 */ /* 0x000f220000100800 */
[----:B------:R-:W-:Y:S01]  /*8d90*/  F2FP.F16.F32.PACK_AB R76, R79, R76 ;  /* 0x0000004c4f4c723e */ /* 0x000fe200000000ff */
[--C-:B------:R-:W-:Y:S01]  /*8da0*/  FADD.FTZ R79, R116, -R75.reuse ;  /* 0x8000004b744f7221 */ /* 0x100fe20000010000 */
[----:B------:R-:W-:Y:S01]  /*8db0*/  F2FP.F16.F32.PACK_AB R73, R78, R73 ;  /* 0x000000494e49723e */ /* 0x000fe200000000ff */
        /* <DEDUP_REMOVED lines=9> */
[----:B------:R0:W5:Y:S04]  /*8e50*/  LDL.LU R5, [R1+0x198] ;  /* 0x0001980001057983 */ /* 0x0001680000300800 */
[----:B------:R0:W5:Y:S01]  /*8e60*/  LDL.LU R4, [R1+0x194] ;  /* 0x0001940001047983 */ /* 0x0001620000300800 */
[----:B------:R-:W-:Y:S01]  /*8e70*/  F2FP.F16.F32.PACK_AB R78, R79, R78 ;  /* 0x0000004e4f4e723e */ /* 0x000fe200000000ff */
[----:B------:R-:W-:-:S02]  /*8e80*/  FADD.FTZ R79, R117, -R75 ;  /* 0x8000004b754f7221 */ /* 0x000fc40000010000 */
[----:B------:R-:W2:Y:S01]  /*8e90*/  LDL R252, [R1+0x8c] ;  /* 0x00008c0001fc7983 */ /* 0x000ea20000100800 */
[----:B------:R-:W-:-:S03]  /*8ea0*/  F2FP.F16.F32.PACK_AB R74, R136, R74 ;  /* 0x0000004a884a723e */ /* 0x000fc600000000ff */
[----:B------:R0:W5:Y:S04]  /*8eb0*/  LDL.LU R3, [R1+0x190] ;  /* 0x0001900001037983 */ /* 0x0001680000300800 */
[----:B------:R0:W5:Y:S04]  /*8ec0*/  LDL.LU R2, [R1+0x18c] ;  /* 0x00018c0001027983 */ /* 0x0001680000300800 */
[----:B------:R-:W3:Y:S04]  /*8ed0*/  LDL R136, [R1+0x90] ;  /* 0x0000900001887983 */ /* 0x000ee80000100800 */
[----:B------:R-:W4:Y:S01]  /*8ee0*/  LDL R75, [R1+0xa4] ;  /* 0x0000a400014b7983 */ /* 0x000f220000100800 */
[C---:B------:R-:W-:Y:S01]  /*8ef0*/  FMUL.FTZ R79, R174.reuse, R79 ;  /* 0x0000004fae4f7220 */ /* 0x040fe20000410000 */
[----:B------:R-:W-:-:S04]  /*8f00*/  FMUL.FTZ R251, R174, R251 ;  /* 0x000000fbaefb7220 */ /* 0x000fc80000410000 */
[----:B---3--:R-:W-:Y:S01]  /*8f10*/  FFMA.FTZ R136, R137, R251, R136 ;  /* 0x000000fb89887223 */ /* 0x008fe20000010088 */
[----:B----4-:R-:W-:Y:S02]  /*8f20*/  FFMA.FTZ R75, R75, R79, R0 ;  /* 0x0000004f4b4b7223 */ /* 0x010fe40000010000 */
[----:B------:R0:W5:Y:S03]  /*8f30*/  LDL.LU R0, [R1+0x188] ;  /* 0x0001880001007983 */ /* 0x0001660000300800 */
[----:B------:R-:W-:Y:S02]  /*8f40*/  F2FP.F16.F32.PACK_AB R75, R136, R75 ;  /* 0x0000004b884b723e */ /* 0x000fe400000000ff */
[----:B------:R-:W1:Y:S02]  /*8f50*/  LDC.64 R136, c[0x0][0x2b8] ;  /* 0x0000ae00ff887b82 */ /* 0x000e640000000a00 */
[----:B-1----:R-:W-:-:S05]  /*8f60*/  IMAD.WIDE.U32 R136, R81, 0x10, R136 ;  /* 0x0000001051887825 */ /* 0x002fca00078e0088 */
[----:B------:R1:W-:Y:S04]  /*8f70*/  STG.E.128 desc[UR4][R136.64], R72 ;  /* 0x0000004888007986 */ /* 0x0003e8000c101d04 */
[----:B-1----:R-:W3:Y:S01]  /*8f80*/  LDL R75, [R1+0x98] ;  /* 0x00009800014b7983 */ /* 0x002ee20000100800 */
[----:B------:R-:W1:Y:S03]  /*8f90*/  LDC.64 R72, c[0x0][0x2c0] ;  /* 0x0000b000ff487b82 */ /* 0x000e660000000a00 */
[----:B------:R-:W3:Y:S04]  /*8fa0*/  LDL R136, [R1+0x9c] ;  /* 0x00009c0001887983 */ /* 0x000ee80000100800 */
[----:B------:R-:W2:Y:S01]  /*8fb0*/  LDL R137, [R1+0x88] ;  /* 0x0000880001897983 */ /* 0x000ea20000100800 */
[C---:B-1----:R-:W-:Y:S01]  /*8fc0*/  IMAD.WIDE.U32 R72, R81.reuse, 0x10, R72 ;  /* 0x0000001051487825 */ /* 0x042fe200078e0048 */
[----:B------:R-:W-:-:S03]  /*8fd0*/  IADD3 R81, R81, 0x20, RZ ;  /* 0x0000002051517810 */ /* 0x000fc60007ffe0ff */
[----:B---3--:R-:W-:Y:S01]  /*8fe0*/  FFMA.FTZ R79, R136, R79, R75 ;  /* 0x0000004f884f7223 */ /* 0x008fe2000001004b */
[----:B--2---:R-:W-:-:S05]  /*8ff0*/  FFMA.FTZ R251, R252, R251, R137 ;  /* 0x000000fbfcfb7223 */ /* 0x004fca0000010089 */
[----:B------:R-:W-:-:S05]  /*9000*/  F2FP.F16.F32.PACK_AB R79, R251, R79 ;  /* 0x0000004ffb4f723e */ /* 0x000fca00000000ff */
[----:B------:R0:W-:Y:S02]  /*9010*/  STG.E.128 desc[UR4][R72.64], R76 ;  /* 0x0000004c48007986 */ /* 0x0001e4000c101d04 */
.L_x_5759:
[----:B------:R-:W-:Y:S05]  /*9020*/  BSYNC B0 ;  /* 0x0000000000007941 */ /* 0x000fea0003800000 */
.L_x_5758:
        /* <DEDUP_REMOVED lines=99> */
.L_x_5761:
[----:B------:R-:W-:Y:S05]  /*9660*/  BSYNC B0 ;  /* 0x0000000000007941 */ /* 0x000fea0003800000 */
.L_x_5760:
[----:B-----5:R-:W-:Y:S01]  /*9670*/  ISETP.GE.U32.AND P3, PT, R0, 0x80, PT ;  /* 0x000000800000780c */ /* 0x020fe20003f66070 */
[----:B------:R-:W-:-:S12]  /*9680*/  BSSY B0, `(.L_x_5762) ;  /* 0x0000034000007945 */ /* 0x000fd80003800000 */
[----:B------:R-:W-:Y:S05]  /*9690*/  @!P3 BRA `(.L_x_5763) ;  /* 0x0000000000c8b947 */ /* 0x000fea0003800000 */
[----:B01----:R-:W2:Y:S04]  /*96a0*/  LDL R73, [R1] ;  /* 0x0000000001497983 */ /* 0x003ea80000100800 */
[----:B------:R-:W2:Y:S01]  /*96b0*/  LDL R72, [R1+0x4] ;  /* 0x0000040001487983 */ /* 0x000ea20000100800 */
        /* <DEDUP_REMOVED lines=9> */
[----:B------:R-:W-:-:S03]  /*9750*/  FADD.FTZ R251, R134, -R75 ;  /* 0x8000004b86fb7221 */ /* 0x000fc60000010000 */
[-C--:B------:R-:W-:Y:S01]  /*9760*/  FFMA.FTZ R78, R240, R74.reuse, R239 ;  /* 0x0000004af04e7223 */ /* 0x080fe200000100ef */
[----:B------:R-:W-:Y:S01]  /*9770*/  FFMA.FTZ R74, R238, R74, R237 ;  /* 0x0000004aee4a7223 */ /* 0x000fe200000100ed */
[----:B------:R-:W-:Y:S01]  /*9780*/  FMUL.FTZ R251, R174, R251 ;  /* 0x000000fbaefb7220 */ /* 0x000fe20000410000 */
[-C--:B--2---:R-:W-:Y:S01]  /*9790*/  FFMA.FTZ R72, R72, R76.reuse, R73 ;  /* 0x0000004c48487223 */ /* 0x084fe20000010049 */
[-C--:B------:R-:W-:Y:S01]  /*97a0*/  FFMA.FTZ R73, R248, R79.reuse, R247 ;  /* 0x0000004ff8497223 */ /* 0x080fe200000100f7 */
[----:B------:R-:W-:Y:S01]  /*97b0*/  FFMA.FTZ R76, R250, R76, R249 ;  /* 0x0000004cfa4c7223 */ /* 0x000fe200000100f9 */
[----:B------:R-:W-:-:S03]  /*97c0*/  FFMA.FTZ R79, R246, R79, R245 ;  /* 0x0000004ff64f7223 */ /* 0x000fc600000100f5 */
[----:B------:R-:W-:Y:S01]  /*97d0*/  F2FP.F16.F32.PACK_AB R72, R73, R72 ;  /* 0x000000484948723e */ /* 0x000fe200000000ff */
[-C--:B------:R-:W-:Y:S01]  /*97e0*/  FFMA.FTZ R73, R244, R77.reuse, R243 ;  /* 0x0000004df4497223 */ /* 0x080fe200000100f3 */
[----:B------:R-:W-:Y:S01]  /*97f0*/  F2FP.F16.F32.PACK_AB R76, R79, R76 ;  /* 0x0000004c4f4c723e */ /* 0x000fe200000000ff */
[----:B------:R-:W-:Y:S01]  /*9800*/  FADD.FTZ R79, R120, -R75 ;  /* 0x8000004b784f7221 */ /* 0x000fe20000010000 */
[----:B------:R-:W-:Y:S02]  /*9810*/  FFMA.FTZ R77, R242, R77, R241 ;  /* 0x0000004df24d7223 */ /* 0x000fe400000100f1 */
[----:B------:R-:W-:Y:S01]  /*9820*/  F2FP.F16.F32.PACK_AB R73, R78, R73 ;  /* 0x000000494e49723e */ /* 0x000fe200000000ff */
[----:B------:R-:W-:Y:S01]  /*9830*/  FADD.FTZ R78, R104, -R75 ;  /* 0x8000004b684e7221 */ /* 0x000fe20000010000 */
[----:B------:R-:W-:Y:S01]  /*9840*/  FMUL.FTZ R79, R174, R79 ;  /* 0x0000004fae4f7220 */ /* 0x000fe20000410000 */
[----:B------:R-:W-:Y:S02]  /*9850*/  F2FP.F16.F32.PACK_AB R77, R74, R77 ;  /* 0x0000004d4a4d723e */ /* 0x000fe400000000ff */
[----:B------:R-:W-:Y:S01]  /*9860*/  FMUL.FTZ R78, R174, R78 ;  /* 0x0000004eae4e7220 */ /* 0x000fe20000410000 */
[-C--:B------:R-:W-:Y:S01]  /*9870*/  FFMA.FTZ R136, R232, R79.reuse, R231 ;  /* 0x0000004fe8887223 */ /* 0x080fe200000100e7 */
[----:B------:R-:W-:-:S02]  /*9880*/  FFMA.FTZ R79, R230, R79, R229 ;  /* 0x0000004fe64f7223 */ /* 0x000fc400000100e5 */
[-C--:B------:R-:W-:Y:S01]  /*9890*/  FFMA.FTZ R74, R236, R78.reuse, R235 ;  /* 0x0000004eec4a7223 */ /* 0x080fe200000100eb */
[----:B------:R-:W-:-:S04]  /*98a0*/  FFMA.FTZ R78, R234, R78, R233 ;  /* 0x0000004eea4e7223 */ /* 0x000fc800000100e9 */
[----:B------:R-:W-:Y:S01]  /*98b0*/  F2FP.F16.F32.PACK_AB R74, R136, R74 ;  /* 0x0000004a884a723e */ /* 0x000fe200000000ff */
[-C--:B------:R-:W-:Y:S01]  /*98c0*/  FFMA.FTZ R136, R224, R251.reuse, R223 ;  /* 0x000000fbe0887223 */ /* 0x080fe200000100df */
[----:B------:R-:W-:Y:S01]  /*98d0*/  F2FP.F16.F32.PACK_AB R78, R79, R78 ;  /* 0x0000004e4f4e723e */ /* 0x000fe200000000ff */
[----:B------:R-:W-:Y:S01]  /*98e0*/  FADD.FTZ R79, R121, -R75 ;  /* 0x8000004b794f7221 */ /* 0x000fe20000010000 */
[----:B------:R-:W-:-:S03]  /*98f0*/  FFMA.FTZ R251, R222, R251, R221 ;  /* 0x000000fbdefb7223 */ /* 0x000fc600000100dd */
[----:B------:R-:W-:-:S04]  /*9900*/  FMUL.FTZ R79, R174, R79 ;  /* 0x0000004fae4f7220 */ /* 0x000fc80000410000 */
[-C--:B------:R-:W-:Y:S01]  /*9910*/  FFMA.FTZ R75, R228, R79.reuse, R227 ;  /* 0x0000004fe44b7223 */ /* 0x080fe200000100e3 */
[----:B------:R-:W-:-:S04]  /*9920*/  FFMA.FTZ R79, R226, R79, R225 ;  /* 0x0000004fe24f7223 */ /* 0x000fc800000100e1 */
[----:B------:R-:W-:Y:S02]  /*9930*/  F2FP.F16.F32.PACK_AB R75, R136, R75 ;  /* 0x0000004b884b723e */ /* 0x000fe400000000ff */
[----:B------:R-:W0:Y:S01]  /*9940*/  LDC.64 R136, c[0x0][0x2b8] ;  /* 0x0000ae00ff887b82 */ /* 0x000e220000000a00 */
[----:B------:R-:W-:Y:S01]  /*9950*/  F2FP.F16.F32.PACK_AB R79, R251, R79 ;  /* 0x0000004ffb4f723e */ /* 0x000fe200000000ff */
[----:B0-----:R-:W-:-:S05]  /*9960*/  IMAD.WIDE.U32 R136, R81, 0x10, R136 ;  /* 0x0000001051887825 */ /* 0x001fca00078e0088 */
[----:B------:R0:W-:Y:S02]  /*9970*/  STG.E.128 desc[UR4][R136.64], R72 ;  /* 0x0000004888007986 */ /* 0x0001e4000c101d04 */
[----:B0-----:R-:W0:Y:S02]  /*9980*/  LDC.64 R72, c[0x0][0x2c0] ;  /* 0x0000b000ff487b82 */ /* 0x001e240000000a00 */
[C---:B0-----:R-:W-:Y:S01]  /*9990*/  IMAD.WIDE.U32 R72, R81.reuse, 0x10, R72 ;  /* 0x0000001051487825 */ /* 0x041fe200078e0048 */
[----:B------:R-:W-:-:S04]  /*99a0*/  IADD3 R81, R81, 0x20, RZ ;  /* 0x0000002051517810 */ /* 0x000fc80007ffe0ff */
[----:B------:R2:W-:Y:S03]  /*99b0*/  STG.E.128 desc[UR4][R72.64], R76 ;  /* 0x0000004c48007986 */ /* 0x0005e6000c101d04 */
.L_x_5763:
[----:B------:R-:W-:Y:S05]  /*99c0*/  BSYNC B0 ;  /* 0x0000000000007941 */ /* 0x000fea0003800000 */
.L_x_5762:
[----:B------:R-:W-:Y:S01]  /*99d0*/  ISETP.GE.U32.AND P3, PT, R0, 0xa0, PT ;  /* 0x000000a00000780c */ /* 0x000fe20003f66070 */
[----:B------:R-:W-:-:S12]  /*99e0*/  BSSY B0, `(.L_x_5764) ;  /* 0x0000032000007945 */ /* 0x000fd80003800000 */
[----:B------:R-:W-:Y:S05]  /*99f0*/  @!P3 BRA `(.L_x_5765) ;  /* 0x0000000000c0b947 */ /* 0x000fea0003800000 */
[----:B0-----:R-:W-:-:S05]  /*9a00*/  FSEL R75, R171, RZ, !P2 ;  /* 0x000000ffab4b7208 */ /* 0x001fca0005000000 */
[--C-:B--2---:R-:W-:Y:S01]  /*9a10*/  FADD.FTZ R76, R57, -R75.reuse ;  /* 0x8000004b394c7221 */ /* 0x104fe20000010000 */
        /* <DEDUP_REMOVED lines=13> */
[----:B------:R-:W-:Y:S01]  /*9af0*/  F2FP.F16.F32.PACK_AB R72, R73, R72 ;  /* 0x000000484948723e */ /* 0x000fe200000000ff */
[-C--:B------:R-:W-:Y:S01]  /*9b00*/  FFMA.FTZ R73, R212, R77.reuse, R211 ;  /* 0x0000004dd4497223 */ /* 0x080fe200000100d3 */
[----:B------:R-:W-:Y:S01]  /*9b10*/  F2FP.F16.F32.PACK_AB R76, R79, R76 ;  /* 0x0000004c4f4c723e */ /* 0x000fe200000000ff */
[----:B------:R-:W-:Y:S01]  /*9b20*/  FADD.FTZ R79, R122, -R75 ;  /* 0x8000004b7a4f7221 */ /* 0x000fe20000010000 */
[----:B------:R-:W-:Y:S01]  /*9b30*/  FFMA.FTZ R77, R210, R77, R209 ;  /* 0x0000004dd24d7223 */ /* 0x000fe200000100d1 */
[--C-:B------:R-:W-:Y:S01]  /*9b40*/  FADD.FTZ R251, R135, -R75.reuse ;  /* 0x8000004b87fb7221 */ /* 0x100fe20000010000 */
[----:B------:R-:W-:Y:S01]  /*9b50*/  F2FP.F16.F32.PACK_AB R73, R78, R73 ;  /* 0x000000494e49723e */ /* 0x000fe200000000ff */
[----:B------:R-:W-:Y:S01]  /*9b60*/  FADD.FTZ R78, R102, -R75 ;  /* 0x8000004b664e7221 */ /* 0x000fe20000010000 */
[----:B------:R-:W-:Y:S01]  /*9b70*/  FMUL.FTZ R79, R174, R79 ;  /* 0x0000004fae4f7220 */ /* 0x000fe20000410000 */
[----:B------:R-:W-:Y:S01]  /*9b80*/  F2FP.F16.F32.PACK_AB R77, R74, R77 ;  /* 0x0000004d4a4d723e */ /* 0x000fe200000000ff */
[C---:B------:R-:W-:Y:S01]  /*9b90*/  FMUL.FTZ R251, R174.reuse, R251 ;  /* 0x000000fbaefb7220 */ /* 0x040fe20000410000 */
        /* <DEDUP_REMOVED lines=22> */
.L_x_5765:
[----:B------:R-:W-:Y:S05]  /*9d00*/  BSYNC B0 ;  /* 0x0000000000007941 */ /* 0x000fea0003800000 */
.L_x_5764:
[----:B------:R-:W-:Y:S01]  /*9d10*/  ISETP.GE.U32.AND P2, PT, R0, 0xc0, PT ;  /* 0x000000c00000780c */ /* 0x000fe20003f46070 */
[----:B------:R-:W-:-:S12]  /*9d20*/  BSSY B0, `(.L_x_5766) ;  /* 0x0000033000007945 */ /* 0x000fd80003800000 */
[----:B------:R-:W-:Y:S05]  /*9d30*/  @!P2 BRA `(.L_x_5767) ;  /* 0x0000000000c4a947 */ /* 0x000fea0003800000 */
[----:B------:R-:W-:-:S04]  /*9d40*/  LOP3.LUT P2, RZ, R2, 0x10, RZ, 0xc0, !PT ;  /* 0x0000001002ff7812 */ /* 0x000fc8000784c0ff */
[----:B0-----:R-:W-:-:S05]  /*9d50*/  FSEL R75, R171, RZ, !P2 ;  /* 0x000000ffab4b7208 */ /* 0x001fca0005000000 */
[--C-:B--23--:R-:W-:Y:S01]  /*9d60*/  FADD.FTZ R76, R58, -R75.reuse ;  /* 0x8000004b3a4c7221 */ /* 0x10cfe20000010000 */
        /* <DEDUP_REMOVED lines=46> */
.L_x_5767:
[----:B------:R-:W-:Y:S05]  /*a050*/  BSYNC B0 ;  /* 0x0000000000007941 */ /* 0x000fea0003800000 */
.L_x_5766:
        /* <DEDUP_REMOVED lines=52> */
.L_x_5769:
[----:B------:R-:W-:Y:S05]  /*a3a0*/  BSYNC B0 ;  /* 0x0000000000007941 */ /* 0x000fea0003800000 */
.L_x_5768:
        /* <DEDUP_REMOVED lines=27> */
[----:B------:R-:W-:Y:S01]  /*a560*/  F2FP.F16.F32.PACK_AB R72, R75, R72 ;  /* 0x000000484b48723e */ /* 0x000fe200000000ff */
[----:B------:R-:W-:Y:S01]  /*a570*/  FFMA.FTZ R75, R25, R251, R33 ;  /* 0x000000fb194b7223 */ /* 0x000fe20000010021 */
[----:B------:R-:W-:Y:S01]  /*a580*/  F2FP.F16.F32.PACK_AB R73, R74, R73 ;  /* 0x000000494a49723e */ /* 0x000fe200000000ff */
[----:B------:R-:W-:Y:S01]  /*a590*/  FFMA.FTZ R74, R24, R171, R32 ;  /* 0x000000ab184a7223 */ /* 0x000fe20000010020 */
[----:B------:R-:W-:Y:S01]  /*a5a0*/  FFMA.FTZ R251, R41, R251, R49 ;  /* 0x000000fb29fb7223 */ /* 0x000fe20000010031 */
[----:B------:R-:W-:Y:S01]  /*a5b0*/  FFMA.FTZ R78, R39, R78, R47 ;  /* 0x0000004e274e7223 */ /* 0x000fe2000001002f */
[----:B------:R-:W-:-:S02]  /*a5c0*/  FFMA.FTZ R79, R37, R79, R45 ;  /* 0x0000004f254f7223 */ /* 0x000fc4000001002d */
[----:B------:R-:W-:Y:S01]  /*a5d0*/  F2FP.F16.F32.PACK_AB R74, R75, R74 ;  /* 0x0000004a4b4a723e */ /* 0x000fe200000000ff */
[----:B------:R-:W-:-:S05]  /*a5e0*/  FFMA.FTZ R75, R26, R252, R34 ;  /* 0x000000fc1a4b7223 */ /* 0x000fca0000010022 */
[----:B------:R-:W-:Y:S02]  /*a5f0*/  F2FP.F16.F32.PACK_AB R75, R76, R75 ;  /* 0x0000004b4c4b723e */ /* 0x000fe400000000ff */
        /* <DEDUP_REMOVED lines=8> */
[----:B------:R-:W-:Y:S02]  /*a680*/  F2FP.F16.F32.PACK_AB R75, R174, R75 ;  /* 0x0000004bae4b723e */ /* 0x000fe400000000ff */
[----:B------:R-:W-:-:S02]  /*a690*/  F2FP.F16.F32.PACK_AB R73, R78, R73 ;  /* 0x000000494e49723e */ /* 0x000fc400000000ff */
[----:B------:R-:W-:Y:S02]  /*a6a0*/  F2FP.F16.F32.PACK_AB R74, R251, R74 ;  /* 0x0000004afb4a723e */ /* 0x000fe400000000ff */
[----:B------:R-:W-:Y:S01]  /*a6b0*/  F2FP.F16.F32.PACK_AB R72, R79, R72 ;  /* 0x000000484f48723e */ /* 0x000fe200000000ff */
[----:B0-----:R-:W-:-:S05]  /*a6c0*/  IMAD.WIDE.U32 R76, R81, 0x10, R76 ;  /* 0x00000010514c7825 */ /* 0x001fca00078e004c */
[----:B------:R0:W-:Y:S02]  /*a6d0*/  STG.E.128 desc[UR4][R76.64], R72 ;  /* 0x000000484c007986 */ /* 0x0001e4000c101d04 */
.L_x_5771:
[----:B------:R-:W-:Y:S05]  /*a6e0*/  BSYNC B0 ;  /* 0x0000000000007941 */ /* 0x000fea0003800000 */
.L_x_5770:
[----:B01234-:R-:W0:Y:S02]  /*a6f0*/  LDC.64 R72, c[0x0][0x210] ;  /* 0x00008400ff487b82 */ /* 0x01fe240000000a00 */
[----:B0-----:R-:W-:-:S04]  /*a700*/  LEA R52, R72, R52, 0x2 ;  /* 0x0000003448347211 */ /* 0x001fc800078e10ff */
[----:B------:R-:W-:-:S13]  /*a710*/  ISETP.GE.AND P2, PT, R52, R73, PT ;  /* 0x000000493400720c */ /* 0x000fda0003f46270 */
[----:B------:R-:W-:Y:S05]  /*a720*/  @!P2 BRA `(.L_x_5772) ;  /* 0xffffff800028a947 */ /* 0x000fea000383ffff */
[----:B------:R-:W-:Y:S05]  /*a730*/  EXIT ;  /* 0x000000000000794d */ /* 0x000fea0003800000 */
.L_x_5755:
        /* <DEDUP_REMOVED lines=8> */
.L_x_5774:
[----:B------:R-:W-:Y:S05]  /*a7c0*/  BSYNC B0 ;  /* 0x0000000000007941 */ /* 0x000fea0003800000 */
.L_x_5773:
[----:B------:R-:W-:Y:S01]  /*a7d0*/  FADD.FTZ R75, R75, R72 ;  /* 0x000000484b4b7221 */ /* 0x000fe20000010000 */
[----:B------:R-:W-:Y:S01]  /*a7e0*/  HFMA2.MMA R74, -RZ, RZ, 0, 1.1920928955078125e-07 ;  /* 0x00000002ff4a7435 */ /* 0x000fe200000001ff */
[----:B------:R-:W-:Y:S01]  /*a7f0*/  MOV R72, 0xffffffff ;  /* 0xffffffff00487802 */ /* 0x000fe20000000f00 */
[----:B------:R-:W0:Y:S01]  /*a800*/  LDC R76, c[0x0][0x290] ;  /* 0x0000a400ff4c7b82 */ /* 0x000e220000000800 */
[----:B------:R-:W-:Y:S02]  /*a810*/  MOV R73, 0x1f ;  /* 0x0000001f00497802 */ /* 0x000fe40000000f00 */
[----:B------:R-:W-:-:S07]  /*a820*/  MOV R77, R75 ;  /* 0x0000004b004d7202 */ /* 0x000fce0000000f00 */
[----:B0-----:R-:W-:Y:S05]  /*a830*/  WARPSYNC.COLLECTIVE R72, `(.L_x_5775) ;  /* 0x0000000048087348 */ /* 0x001fea0003c00000 */
[----:B------:R1:W2:Y:S02]  /*a840*/  SHFL.BFLY P6, R72, R77, R74, R73 ;  /* 0x0c00004a4d487389 */ /* 0x0002a400000c0049 */
[----:B012---:R-:W-:Y:S01]  /*a850*/  ENDCOLLECTIVE ;  /* 0x000000000000791b */ /* 0x007fe20003800000 */
.L_x_5775:
[----:B------:R-:W-:Y:S01]  /*a860*/  HFMA2.MMA R74, -RZ, RZ, 0, 2.384185791015625e-07 ;  /* 0x00000004ff4a7435 */ /* 0x000fe200000001ff */
[----:B------:R-:W-:Y:S01]  /*a870*/  FADD.FTZ R75, R75, R72 ;  /* 0x000000484b4b7221 */ /* 0x000fe20000010000 */
[----:B------:R-:W-:-:S04]  /*a880*/  MOV R72, 0xffffffff ;  /* 0xffffffff00487802 */ /* 0x000fc80000000f00 */
[----:B------:R-:W-:-:S07]  /*a890*/  MOV R77, R75 ;  /* 0x0000004b004d7202 */ /* 0x000fce0000000f00 */
[----:B------:R-:W-:Y:S05]  /*a8a0*/  WARPSYNC.COLLECTIVE R72, `(.L_x_5776) ;  /* 0x0000000048087348 */ /* 0x000fea0003c00000 */
[----:B------:R0:W1:Y:S02]  /*a8b0*/  SHFL.BFLY P6, R72, R77, R74, R73 ;  /* 0x0c00004a4d487389 */ /* 0x00006400000c0049 */
[----:B01----:R-:W-:Y:S01]  /*a8c0*/  ENDCOLLECTIVE ;  /* 0x000000000000791b */ /* 0x003fe20003800000 */
.L_x_5776:
[----:B------:R-:W-:Y:S01]  /*a8d0*/  HFMA2.MMA R74, -RZ, RZ, 0, 4.76837158203125e-07 ;  /* 0x00000008ff4a7435 */ /* 0x000fe200000001ff */
[----:B------:R-:W-:Y:S01]  /*a8e0*/  FADD.FTZ R75, R75, R72 ;  /* 0x000000484b4b7221 */ /* 0x000fe20000010000 */
[----:B------:R-:W-:-:S04]  /*a8f0*/  MOV R72, 0xffffffff ;  /* 0xffffffff00487802 */ /* 0x000fc80000000f00 */
[----:B------:R-:W-:-:S07]  /*a900*/  MOV R77, R75 ;  /* 0x0000004b004d7202 */ /* 0x000fce0000000f00 */
[----:B------:R-:W-:Y:S05]  /*a910*/  WARPSYNC.COLLECTIVE R72, `(.L_x_5777) ;  /* 0x0000000048087348 */ /* 0x000fea0003c00000 */
[----:B------:R0:W1:Y:S02]  /*a920*/  SHFL.BFLY P6, R72, R77, R74, R73 ;  /* 0x0c00004a4d487389 */ /* 0x00006400000c0049 */
[----:B01----:R-:W-:Y:S01]  /*a930*/  ENDCOLLECTIVE ;  /* 0x000000000000791b */ /* 0x003fe20003800000 */
.L_x_5777:
[----:B------:R-:W-:Y:S01]  /*a940*/  HFMA2.MMA R74, -RZ, RZ, 0, 9.5367431640625e-07 ;  /* 0x00000010ff4a7435 */ /* 0x000fe200000001ff */
[----:B------:R-:W-:Y:S01]  /*a950*/  FADD.FTZ R75, R75, R72 ;  /* 0x000000484b4b7221 */ /* 0x000fe20000010000 */
[----:B------:R-:W-:-:S04]  /*a960*/  MOV R72, 0xffffffff ;  /* 0xffffffff00487802 */ /* 0x000fc80000000f00 */
[----:B------:R-:W-:-:S07]  /*a970*/  MOV R77, R75 ;  /* 0x0000004b004d7202 */ /* 0x000fce0000000f00 */
[----:B------:R-:W-:Y:S05]  /*a980*/  WARPSYNC.COLLECTIVE R72, `(.L_x_5778) ;  /* 0x0000000048087348 */ /* 0x000fea0003c00000 */
[----:B------:R0:W1:Y:S02]  /*a990*/  SHFL.BFLY P6, R72, R77, R74, R73 ;  /* 0x0c00004a4d487389 */ /* 0x00006400000c0049 */
[----:B01----:R-:W-:Y:S01]  /*a9a0*/  ENDCOLLECTIVE ;  /* 0x000000000000791b */ /* 0x003fe20003800000 */
.L_x_5778:
        /* <DEDUP_REMOVED lines=136> */
[----:B------:R-:W-:Y:S02]  /*b230*/  MOV R72, 0xffffffff ;  /* 0xffffffff00487802 */ /* 0x000fe40000000f00 */
[----:B------:R-:W-:Y:S02]  /*b240*/  MOV R73, 0x1f ;  /* 0x0000001f00497802 */ /* 0x000fe40000000f00 */
[----:B------:R-:W-:-:S07]  /*b250*/  MOV R77, R75 ;  /* 0x0000004b004d7202 */ /* 0x000fce0000000f00 */
[----:B------:R-:W-:Y:S05]  /*b260*/  WARPSYNC.COLLECTIVE R72, `(.L_x_5779) ;  /* 0x0000000048087348 */ /* 0x000fea0003c00000 */
[----:B------:R0:W1:Y:S02]  /*b270*/  SHFL.BFLY P6, R72, R77, R74, R73 ;  /* 0x0c00004a4d487389 */ /* 0x00006400000c0049 */
[----:B01----:R-:W-:Y:S01]  /*b280*/  ENDCOLLECTIVE ;  /* 0x000000000000791b */ /* 0x003fe20003800000 */
.L_x_5779:
[----:B------:R-:W-:Y:S01]  /*b290*/  HFMA2.MMA R74, -RZ, RZ, 0, 1.1920928955078125e-07 ;  /* 0x00000002ff4a7435 */ /* 0x000fe200000001ff */
[----:B------:R-:W-:Y:S01]  /*b2a0*/  FADD.FTZ R75, R75, R72 ;  /* 0x000000484b4b7221 */ /* 0x000fe20000010000 */
[----:B------:R-:W-:-:S04]  /*b2b0*/  MOV R72, 0xffffffff ;  /* 0xffffffff00487802 */ /* 0x000fc80000000f00 */
[----:B------:R-:W-:-:S07]  /*b2c0*/  MOV R77, R75 ;  /* 0x0000004b004d7202 */ /* 0x000fce0000000f00 */
[----:B------:R-:W-:Y:S05]  /*b2d0*/  WARPSYNC.COLLECTIVE R72, `(.L_x_5780) ;  /* 0x0000000048087348 */ /* 0x000fea0003c00000 */
[----:B------:R0:W1:Y:S02]  /*b2e0*/  SHFL.BFLY P6, R72, R77, R74, R73 ;  /* 0x0c00004a4d487389 */ /* 0x00006400000c0049 */
[----:B01----:R-:W-:Y:S01]  /*b2f0*/  ENDCOLLECTIVE ;  /* 0x000000000000791b */ /* 0x003fe20003800000 */
.L_x_5780:
[----:B------:R-:W-:Y:S01]  /*b300*/  HFMA2.MMA R74, -RZ, RZ, 0, 2.384185791015625e-07 ;  /* 0x00000004ff4a7435 */ /* 0x000fe200000001ff */
[----:B------:R-:W-:Y:S01]  /*b310*/  FADD.FTZ R75, R75, R72 ;  /* 0x000000484b4b7221 */ /* 0x000fe20000010000 */
[----:B------:R-:W-:-:S04]  /*b320*/  MOV R72, 0xffffffff ;  /* 0xffffffff00487802 */ /* 0x000fc80000000f00 */
[----:B------:R-:W-:-:S07]  /*b330*/  MOV R77, R75 ;  /* 0x0000004b004d7202 */ /* 0x000fce0000000f00 */
[----:B------:R-:W-:Y:S05]  /*b340*/  WARPSYNC.COLLECTIVE R72, `(.L_x_5781) ;  /* 0x0000000048087348 */ /* 0x000fea0003c00000 */
[----:B------:R0:W1:Y:S02]  /*b350*/  SHFL.BFLY P6, R72, R77, R74, R73 ;  /* 0x0c00004a4d487389 */ /* 0x00006400000c0049 */
[----:B01----:R-:W-:Y:S01]  /*b360*/  ENDCOLLECTIVE ;  /* 0x000000000000791b */ /* 0x003fe20003800000 */
.L_x_5781:
[----:B------:R-:W-:Y:S01]  /*b370*/  HFMA2.MMA R74, -RZ, RZ, 0, 4.76837158203125e-07 ;  /* 0x00000008ff4a7435 */ /* 0x000fe200000001ff */
[----:B------:R-:W-:Y:S01]  /*b380*/  FADD.FTZ R75, R75, R72 ;  /* 0x000000484b4b7221 */ /* 0x000fe20000010000 */
[----:B------:R-:W-:-:S04]  /*b390*/  MOV R72, 0xffffffff ;  /* 0xffffffff00487802 */ /* 0x000fc80000000f00 */
[----:B------:R-:W-:-:S07]  /*b3a0*/  MOV R77, R75 ;  /* 0x0000004b004d7202 */ /* 0x000fce0000000f00 */
[----:B------:R-:W-:Y:S05]  /*b3b0*/  WARPSYNC.COLLECTIVE R72, `(.L_x_5782) ;  /* 0x0000000048087348 */ /* 0x000fea0003c00000 */
[----:B------:R0:W1:Y:S02]  /*b3c0*/  SHFL.BFLY P6, R72, R77, R74, R73 ;  /* 0x0c00004a4d487389 */ /* 0x00006400000c0049 */
[----:B01----:R-:W-:Y:S01]  /*b3d0*/  ENDCOLLECTIVE ;  /* 0x000000000000791b */ /* 0x003fe20003800000 */
.L_x_5782:
[----:B------:R-:W-:Y:S01]  /*b3e0*/  HFMA2.MMA R74, -RZ, RZ, 0, 9.5367431640625e-07 ;  /* 0x00000010ff4a7435 */ /* 0x000fe200000001ff */
[----:B------:R-:W-:Y:S01]  /*b3f0*/  FADD.FTZ R75, R75, R72 ;  /* 0x000000484b4b7221 */ /* 0x000fe20000010000 */
[----:B------:R-:W-:-:S04]  /*b400*/  MOV R72, 0xffffffff ;  /* 0xffffffff00487802 */ /* 0x000fc80000000f00 */
[----:B------:R-:W-:-:S07]  /*b410*/  MOV R77, R75 ;  /* 0x0000004b004d7202 */ /* 0x000fce0000000f00 */
[----:B------:R-:W-:Y:S05]  /*b420*/  WARPSYNC.COLLECTIVE R72, `(.L_x_5783) ;  /* 0x0000000048087348 */ /* 0x000fea0003c00000 */
[----:B------:R0:W1:Y:S02]  /*b430*/  SHFL.BFLY P6, R72, R77, R74, R73 ;  /* 0x0c00004a4d487389 */ /* 0x00006400000c0049 */
[----:B01----:R-:W-:Y:S01]  /*b440*/  ENDCOLLECTIVE ;  /* 0x000000000000791b */ /* 0x003fe20003800000 */
.L_x_5783:
[----:B------:R-:W-:Y:S05]  /*b450*/  BRA `(.L_x_5784) ;  /* 0xffffffcc00a47947 */ /* 0x000fea000383ffff */
.L_x_5785:
        /* <DEDUP_REMOVED lines=10> */
.L_x_53082:


//--------------------- .text._ZN10layer_norm31ln_parallel_residual_fwd_kernelINS_13Kernel_traitsI6__halfS2_S2_S2_fjLj2048ELj1ELj4ELj1ELj16ENS_18Kernel_traits_baseILj2048ES2_S2_S2_S2_fjLj128EEEEELb0ELb0ELb1EEEvNS_9FwdParamsE --------------------------
	.section	.text._ZN10layer_norm31ln_parallel_residual_fwd_kernelINS_13Kernel_traitsI6__halfS2_S2_S2_fjLj2048ELj1ELj4ELj1ELj16ENS_18Kernel_traits_baseILj2048ES2_S2_S2_S2_fjLj128EEEEELb0ELb0ELb1EEEvNS_9FwdParamsE,"ax",@progbits
	.align	128
        .global         _ZN10layer_norm31ln_parallel_residual_fwd_kernelINS_13Kernel_traitsI6__halfS2_S2_S2_fjLj2048ELj1ELj4ELj1ELj16ENS_18Kernel_traits_baseILj2048ES2_S2_S2_S2_fjLj128EEEEELb0ELb0ELb1EEEvNS_9FwdParamsE
        .type           _ZN10layer_norm31ln_parallel_residual_fwd_kernelINS_13Kernel_traitsI6__halfS2_S2_S2_fjLj2048ELj1ELj4ELj1ELj16ENS_18Kernel_traits_baseILj2048ES2_S2_S2_S2_fjLj128EEEEELb0ELb0ELb1EEEvNS_9FwdParamsE,@function
        .size           _ZN10layer_norm31ln_parallel_residual_fwd_kernelINS_13Kernel_traitsI6__halfS2_S2_S2_fjLj2048ELj1ELj4ELj1ELj16ENS_18Kernel_traits_baseILj2048ES2_S2_S2_S2_fjLj128EEEEELb0ELb0ELb1EEEvNS_9FwdParamsE,(.L_x_53083 - _ZN10layer_norm31ln_parallel_residual_fwd_kernelINS_13Kernel_traitsI6__halfS2_S2_S2_fjLj2048ELj1ELj4ELj1ELj16ENS_18Kernel_traits_baseILj2048ES2_S2_S2_S2_fjLj128EEEEELb0ELb0ELb1EEEvNS_9FwdParamsE)
        .other          _ZN10layer_norm31ln_parallel_residual_fwd_kernelINS_13Kernel_traitsI6__halfS2_S2_S2_fjLj2048ELj1ELj4ELj1ELj16ENS_18Kernel_traits_baseILj2048ES2_S2_S2_S2_fjLj128EEEEELb0ELb0ELb1EEEvNS_9FwdParamsE,@"STO_CUDA_ENTRY STV_DEFAULT"
_ZN10layer_norm31ln_parallel_residual_fwd_kernelINS_13Kernel_traitsI6__halfS2_S2_S2_fjLj2048ELj1ELj4ELj1ELj16ENS_18Kernel_traits_baseILj2048ES2_S2_S2_S2_fjLj128EEEEELb0ELb0ELb1EEEvNS_9FwdParamsE:
.text._ZN10layer_norm31ln_parallel_residual_fwd_kernelINS_13Kernel_traitsI6__halfS2_S2_S2_fjLj2048ELj1ELj4ELj1ELj16ENS_18Kernel_traits_baseILj2048ES2_S2_S2_S2_fjLj128EEEEELb0ELb0ELb1EEEvNS_9FwdParamsE:
[----:B------:R-:W0:Y:S01]  /*0000*/  LDC R1, c[0x0][0x28] ;  /* 0x00000a00ff017b82 */ /* 0x000e220000000800 */
[----:B------:R-:W1:Y:S01]  /*0010*/  S2R R2, SR_TID.X ;  /* 0x0000000000027919 */ /* 0x000e620000002100 */
[----:B------:R-:W-:Y:S01]  /*0020*/  ULDC.64 UR6, c[0x0][0x2c8] ;  /* 0x0000b20000067ab9 */ /* 0x000fe20000000a00 */
[----:B------:R-:W-:Y:S01]  /*0030*/  ULDC.64 UR8, c[0x0][0x2d0] ;  /* 0x0000b40000087ab9 */ /* 0x000fe20000000a00 */
[----:B------:R-:W-:Y:S01]  /*0040*/  ISETP.NE.U32.AND P1, PT, RZ, UR6, PT ;  /* 0x00000006ff007c0c */ /* 0x000fe2000bf25070 */
[----:B------:R-:W2:Y:S01]  /*0050*/  S2R R5, SR_CTAID.X ;  /* 0x0000000000057919 */ /* 0x000ea20000002500 */
[----:B------:R-:W-:Y:S02]  /*0060*/  ULDC.64 UR4, c[0x0][0x208] ;  /* 0x0000820000047ab9 */ /* 0x000fe40000000a00 */
[----:B------:R-:W3:Y:S01]  /*0070*/  LDC.64 R108, c[0x0][0x228] ;  /* 0x00008a00ff6c7b82 */ /* 0x000ee20000000a00 */
[----:B------:R-:W-:Y:S02]  /*0080*/  ISETP.NE.AND.EX P1, PT, RZ, UR7, PT, P1 ;  /* 0x00000007ff007c0c */ /* 0x000fe4000bf25310 */
[----:B0-----:R-:W-:-:S05]  /*0090*/  IADD3 R1, R1, -0x98, RZ ;  /* 0xffffff6801017810 */ /* 0x001fca0007ffe0ff */
[----:B------:R-:W0:Y:S01]  /*00a0*/  LDC.64 R44, c[0x0][0x260] ;  /* 0x00009800ff2c7b82 */ /* 0x000e220000000a00 */
[----:B-1----:R-:W-:-:S04]  /*00b0*/  LOP3.LUT R0, R2, 0x1f, RZ, 0xc0, !PT ;  /* 0x0000001f02007812 */ /* 0x002fc800078ec0ff */
[C---:B------:R-:W-:Y:S02]  /*00c0*/  LOP3.LUT R93, R0.reuse, 0x20, RZ, 0xfc, !PT ;  /* 0x00000020005d7812 */ /* 0x040fe400078efcff */
[C---:B------:R-:W-:Y:S02]  /*00d0*/  LOP3.LUT R77, R0.reuse, 0x60, RZ, 0xfc, !PT ;  /* 0x00000060004d7812 */ /* 0x040fe400078efcff */
[C---:B------:R-:W-:Y:S02]  /*00e0*/  @P1 LEA R116, P2, R93.reuse, UR6, 0x4 ;  /* 0x000000065d741c11 */ /* 0x040fe4000f8420ff */
[----:B------:R-:W-:Y:S02]  /*00f0*/  LOP3.LUT R61, R0, 0xa0, RZ, 0xfc, !PT ;  /* 0x000000a0003d7812 */ /* 0x000fe400078efcff */
[----:B------:R-:W-:Y:S02]  /*0100*/  @P1 LEA.HI.X R117, R93, UR7, RZ, 0x4, P2 ;  /* 0x000000075d751c11 */ /* 0x000fe400090f24ff */
[----:B------:R-:W-:-:S02]  /*0110*/  @P1 LEA R36, P2, R77, UR6, 0x4 ;  /* 0x000000064d241c11 */ /* 0x000fc4000f8420ff */
[C---:B------:R-:W-:Y:S02]  /*0120*/  LOP3.LUT R3, R0.reuse, 0xe0, RZ, 0xfc, !PT ;  /* 0x000000e000037812 */ /* 0x040fe400078efcff */
[----:B------:R-:W-:Y:S01]  /*0130*/  @P1 LEA.HI.X R37, R77, UR7, RZ, 0x4, P2 ;  /* 0x000000074d251c11 */ /* 0x000fe200090f24ff */
[----:B------:R-:W5:Y:S01]  /*0140*/  @P1 LDG.E.128 R116, desc[UR4][R116.64] ;  /* 0x0000000474741981 */ /* 0x000f62000c1e1d00 */
[C---:B------:R-:W-:Y:S02]  /*0150*/  @P1 LEA R28, P2, R61.reuse, UR6, 0x4 ;  /* 0x000000063d1c1c11 */ /* 0x040fe4000f8420ff */
[----:B------:R-:W-:Y:S02]  /*0160*/  @P1 LEA R120, P0, R0, UR6, 0x4 ;  /* 0x0000000600781c11 */ /* 0x000fe4000f8020ff */
[----:B------:R-:W-:Y:S01]  /*0170*/  @P1 LEA.HI.X R29, R61, UR7, RZ, 0x4, P2 ;  /* 0x000000073d1d1c11 */ /* 0x000fe200090f24ff */
[----:B------:R-:W5:Y:S01]  /*0180*/  @P1 LDG.E.128 R36, desc[UR4][R36.64] ;  /* 0x0000000424241981 */ /* 0x000f62000c1e1d00 */
[----:B------:R-:W-:-:S02]  /*0190*/  @P1 LEA R20, P2, R3, UR6, 0x4 ;  /* 0x0000000603141c11 */ /* 0x000fc4000f8420ff */
[----:B------:R-:W-:Y:S02]  /*01a0*/  LOP3.LUT R85, R0, 0x40, RZ, 0xfc, !PT ;  /* 0x0000004000557812 */ /* 0x000fe400078efcff */
[----:B------:R-:W-:Y:S01]  /*01b0*/  @P1 LEA.HI.X R21, R3, UR7, RZ, 0x4, P2 ;  /* 0x0000000703151c11 */ /* 0x000fe200090f24ff */
[----:B------:R-:W5:Y:S01]  /*01c0*/  @P1 LDG.E.128 R28, desc[UR4][R28.64] ;  /* 0x000000041c1c1981 */ /* 0x000f62000c1e1d00 */
[----:B------:R-:W-:Y:S02]  /*01d0*/  ISETP.NE.U32.AND P2, PT, RZ, UR8, PT ;  /* 0x00000008ff007c0c */ /* 0x000fe4000bf45070 */
[----:B------:R-:W-:Y:S02]  /*01e0*/  @P1 IADD3.X R121, RZ, UR7, RZ, P0, !PT ;  /* 0x00000007ff791c10 */ /* 0x000fe400087fe4ff */
[----:B------:R-:W-:Y:S01]  /*01f0*/  ISETP.NE.AND.EX P2, PT, RZ, UR9, PT, P2 ;  /* 0x00000009ff007c0c */ /* 0x000fe2000bf45320 */
[----:B------:R-:W5:Y:S01]  /*0200*/  @P1 LDG.E.128 R20, desc[UR4][R20.64] ;  /* 0x0000000414141981 */ /* 0x000f62000c1e1d00 */
[----:B------:R-:W-:-:S02]  /*0210*/  @P1 LEA R112, P0, R85, UR6, 0x4 ;  /* 0x0000000655701c11 */ /* 0x000fc4000f8020ff */
[C---:B------:R-:W-:Y:S01]  /*0220*/  LOP3.LUT R69, R0.reuse, 0x80, RZ, 0xfc, !PT ;  /* 0x0000008000457812 */ /* 0x040fe200078efcff */
[----:B------:R-:W5:Y:S01]  /*0230*/  @P1 LDG.E.128 R120, desc[UR4][R120.64] ;  /* 0x0000000478781981 */ /* 0x000f62000c1e1d00 */
[----:B------:R-:W-:Y:S02]  /*0240*/  @P1 LEA.HI.X R113, R85, UR7, RZ, 0x4, P0 ;  /* 0x0000000755711c11 */ /* 0x000fe400080f24ff */
[C---:B------:R-:W-:Y:S02]  /*0250*/  @P1 LEA R32, P0, R69.reuse, UR6, 0x4 ;  /* 0x0000000645201c11 */ /* 0x040fe4000f8020ff */
[C---:B------:R-:W-:Y:S02]  /*0260*/  LOP3.LUT R53, R0.reuse, 0xc0, RZ, 0xfc, !PT ;  /* 0x000000c000357812 */ /* 0x040fe400078efcff */
[----:B------:R-:W-:Y:S01]  /*0270*/  @P1 LEA.HI.X R33, R69, UR7, RZ, 0x4, P0 ;  /* 0x0000000745211c11 */ /* 0x000fe200080f24ff */
[----:B------:R-:W1:Y:S01]  /*0280*/  @P2 LDC.64 R104, c[0x0][0x2d0] ;  /* 0x0000b400ff682b82 */ /* 0x000e620000000a00 */
[----:B------:R-:W-:Y:S01]  /*0290*/  @P1 LEA R24, P0, R53, UR6, 0x4 ;  /* 0x0000000635181c11 */ /* 0x000fe2000f8020ff */
[----:B------:R-:W5:Y:S01]  /*02a0*/  @P1 LDG.E.128 R112, desc[UR4][R112.64] ;  /* 0x0000000470701981 */ /* 0x000f62000c1e1d00 */
[----:B------:R-:W-:-:S02]  /*02b0*/  SHF.L.U32 R96, R0, 0x4, RZ ;  /* 0x0000000400607819 */ /* 0x000fc400000006ff */
[----:B------:R-:W-:Y:S01]  /*02c0*/  SHF.L.U32 R88, R93, 0x4, RZ ;  /* 0x000000045d587819 */ /* 0x000fe200000006ff */
[----:B------:R-:W5:Y:S01]  /*02d0*/  @P1 LDG.E.128 R32, desc[UR4][R32.64] ;  /* 0x0000000420201981 */ /* 0x000f62000c1e1d00 */
[----:B------:R-:W-:Y:S01]  /*02e0*/  @P1 LEA.HI.X R25, R53, UR7, RZ, 0x4, P0 ;  /* 0x0000000735191c11 */ /* 0x000fe200080f24ff */
[----:B------:R-:W-:Y:S01]  /*02f0*/  ULDC.64 UR6, c[0x0][0x260] ;  /* 0x0000980000067ab9 */ /* 0x000fe20000000a00 */
[----:B------:R-:W-:Y:S02]  /*0300*/  @P2 IADD3 R240, P0, R96, UR8, RZ ;  /* 0x0000000860f02c10 */ /* 0x000fe4000ff1e0ff */
[----:B------:R-:W-:Y:S02]  /*0310*/  SHF.R.U32.HI R0, RZ, 0x5, R2 ;  /* 0x00000005ff007819 */ /* 0x000fe40000011602 */
[----:B------:R-:W-:Y:S01]  /*0320*/  SHF.L.U32 R80, R85, 0x4, RZ ;  /* 0x0000000455507819 */ /* 0x000fe200000006ff */
[----:B------:R-:W5:Y:S01]  /*0330*/  @P1 LDG.E.128 R24, desc[UR4][R24.64] ;  /* 0x0000000418181981 */ /* 0x000f62000c1e1d00 */
[----:B------:R-:W-:-:S02]  /*0340*/  SHF.R.U32.HI R6, RZ, 0x1c, R93 ;  /* 0x0000001cff067819 */ /* 0x000fc4000001165d */
[----:B------:R-:W-:Y:S02]  /*0350*/  @P2 IADD3 R232, P3, R88, UR8, RZ ;  /* 0x0000000858e82c10 */ /* 0x000fe4000ff7e0ff */
[----:B------:R-:W-:Y:S02]  /*0360*/  SHF.L.U32 R2, R2, 0x4, RZ ;  /* 0x0000000402027819 */ /* 0x000fe400000006ff */
[----:B------:R-:W-:Y:S02]  /*0370*/  SHF.L.U32 R72, R77, 0x4, RZ ;  /* 0x000000044d487819 */ /* 0x000fe400000006ff */
[----:B------:R-:W-:Y:S02]  /*0380*/  @P2 IADD3.X R241, RZ, UR9, RZ, P0, !PT ;  /* 0x00000009fff12c10 */ /* 0x000fe400087fe4ff */
[----:B------:R-:W-:Y:S02]  /*0390*/  SHF.R.U32.HI R7, RZ, 0x1c, R85 ;  /* 0x0000001cff077819 */ /* 0x000fe40000011655 */
[----:B------:R-:W-:-:S02]  /*03a0*/  @P2 IADD3 R224, P0, R80, UR8, RZ ;  /* 0x0000000850e02c10 */ /* 0x000fc4000ff1e0ff */
[----:B------:R-:W-:Y:S02]  /*03b0*/  @P2 IADD3.X R233, R6, UR9, RZ, P3, !PT ;  /* 0x0000000906e92c10 */ /* 0x000fe40009ffe4ff */
[----:B------:R-:W-:Y:S02]  /*03c0*/  SHF.R.U32.HI R42, RZ, 0x1c, R77 ;  /* 0x0000001cff2a7819 */ /* 0x000fe4000001164d */
[----:B------:R-:W-:Y:S02]  /*03d0*/  SHF.L.U32 R64, R69, 0x4, RZ ;  /* 0x0000000445407819 */ /* 0x000fe400000006ff */
[----:B------:R-:W-:Y:S02]  /*03e0*/  SHF.L.U32 R56, R61, 0x4, RZ ;  /* 0x000000043d387819 */ /* 0x000fe400000006ff */
[----:B------:R-:W-:Y:S02]  /*03f0*/  SHF.L.U32 R48, R53, 0x4, RZ ;  /* 0x0000000435307819 */ /* 0x000fe400000006ff */
[----:B------:R-:W-:-:S02]  /*0400*/  SHF.R.U32.HI R43, RZ, 0x1c, R61 ;  /* 0x0000001cff2b7819 */ /* 0x000fc4000001163d */
[----:B------:R-:W-:Y:S01]  /*0410*/  SHF.R.U32.HI R46, RZ, 0x1c, R53 ;  /* 0x0000001cff2e7819 */ /* 0x000fe20000011635 */
[----:B-1----:R-:W-:Y:S01]  /*0420*/  @P2 IMAD.WIDE.U32 R104, R3, 0x10, R104 ;  /* 0x0000001003682825 */ /* 0x002fe200078e0068 */
[----:B------:R-:W-:Y:S01]  /*0430*/  LOP3.LUT R2, R2, 0x1f0, RZ, 0xc0, !PT ;  /* 0x000001f002027812 */ /* 0x000fe200078ec0ff */
[----:B------:R-:W5:Y:S01]  /*0440*/  @P2 LDG.E.128 R240, desc[UR4][R240.64] ;  /* 0x00000004f0f02981 */ /* 0x000f62000c1e1d00 */
[----:B------:R-:W-:Y:S02]  /*0450*/  @P2 IADD3 R16, P3, R72, UR8, RZ ;  /* 0x0000000848102c10 */ /* 0x000fe4000ff7e0ff */
[----:B------:R-:W-:Y:S01]  /*0460*/  @P2 IADD3.X R225, R7, UR9, RZ, P0, !PT ;  /* 0x0000000907e12c10 */ /* 0x000fe200087fe4ff */
[----:B------:R-:W5:Y:S01]  /*0470*/  @P2 LDG.E.128 R232, desc[UR4][R232.64] ;  /* 0x00000004e8e82981 */ /* 0x000f62000c1e1d00 */
[----:B------:R-:W-:Y:S02]  /*0480*/  IADD3 R100, P0, R2, UR6, RZ ;  /* 0x0000000602647c10 */ /* 0x000fe4000ff1e0ff */
[----:B------:R-:W-:Y:S01]  /*0490*/  @P2 IADD3.X R17, R42, UR9, RZ, P3, !PT ;  /* 0x000000092a112c10 */ /* 0x000fe20009ffe4ff */
[----:B------:R-:W5:Y:S01]  /*04a0*/  @P2 LDG.E.128 R104, desc[UR4][R104.64] ;  /* 0x0000000468682981 */ /* 0x000f62000c1e1d00 */
[----:B------:R-:W-:-:S02]  /*04b0*/  SHF.R.U32.HI R2, RZ, 0x1c, R69 ;  /* 0x0000001cff027819 */ /* 0x000fc40000011645 */
[----:B------:R-:W-:Y:S01]  /*04c0*/  @P2 IADD3 R12, P3, R64, UR8, RZ ;  /* 0x00000008400c2c10 */ /* 0x000fe2000ff7e0ff */
[----:B------:R-:W5:Y:S01]  /*04d0*/  @P2 LDG.E.128 R224, desc[UR4][R224.64] ;  /* 0x00000004e0e02981 */ /* 0x000f62000c1e1d00 */
[----:B------:R-:W-:Y:S01]  /*04e0*/  IADD3.X R101, RZ, UR7, RZ, P0, !PT ;  /* 0x00000007ff657c10 */ /* 0x000fe200087fe4ff */
[----:B------:R-:W-:Y:S01]  /*04f0*/  ULDC.64 UR6, c[0x0][0x268] ;  /* 0x00009a0000067ab9 */ /* 0x000fe20000000a00 */
[----:B------:R-:W-:Y:S01]  /*0500*/  @P2 IADD3.X R13, R2, UR9, RZ, P3, !PT ;  /* 0x00000009020d2c10 */ /* 0x000fe20009ffe4ff */
[----:B------:R-:W5:Y:S01]  /*0510*/  @P2 LDG.E.128 R16, desc[UR4][R16.64] ;  /* 0x0000000410102981 */ /* 0x000f62000c1e1d00 */
[----:B------:R-:W-:Y:S02]  /*0520*/  @P2 IADD3 R8, P4, R56, UR8, RZ ;  /* 0x0000000838082c10 */ /* 0x000fe4000ff9e0ff */
[----:B------:R-:W-:Y:S02]  /*0530*/  @P2 IADD3 R4, P5, R48, UR8, RZ ;  /* 0x0000000830042c10 */ /* 0x000fe4000ffbe0ff */
[----:B------:R-:W-:Y:S01]  /*0540*/  LEA R40, P3, R3, UR6, 0x4 ;  /* 0x0000000603287c11 */ /* 0x000fe2000f8620ff */
[----:B------:R-:W5:Y:S01]  /*0550*/  @P2 LDG.E.128 R12, desc[UR4][R12.64] ;  /* 0x000000040c0c2981 */ /* 0x000f62000c1e1d00 */
[----:B--2---:R-:W-:-:S02]  /*0560*/  LEA R0, R5, R0, 0x2 ;  /* 0x0000000005007211 */ /* 0x004fc400078e10ff */
[----:B------:R-:W-:Y:S02]  /*0570*/  @P2 IADD3.X R9, R43, UR9, RZ, P4, !PT ;  /* 0x000000092b092c10 */ /* 0x000fe4000a7fe4ff */
[----:B------:R-:W-:Y:S01]  /*0580*/  @P2 IADD3.X R5, R46, UR9, RZ, P5, !PT ;  /* 0x000000092e052c10 */ /* 0x000fe2000affe4ff */
[----:B------:R-:W-:Y:S01]  /*0590*/  ULDC.64 UR8, c[0x0][0x230] ;  /* 0x00008c0000087ab9 */ /* 0x000fe20000000a00 */
[----:B------:R-:W-:Y:S02]  /*05a0*/  LEA.HI.X R41, R3, UR7, RZ, 0x4, P3 ;  /* 0x0000000703297c11 */ /* 0x000fe400098f24ff */
[----:B------:R-:W-:Y:S01]  /*05b0*/  IADD3 R88, P5, R88, UR6, RZ ;  /* 0x0000000658587c10 */ /* 0x000fe2000ffbe0ff */
[----:B------:R-:W5:Y:S01]  /*05c0*/  @P2 LDG.E.128 R8, desc[UR4][R8.64] ;  /* 0x0000000408082981 */ /* 0x000f62000c1e1d00 */
[----:B------:R-:W-:Y:S02]  /*05d0*/  IADD3 R80, P3, R80, UR6, RZ ;  /* 0x0000000650507c10 */ /* 0x000fe4000ff7e0ff */
[----:B------:R-:W-:-:S02]  /*05e0*/  IADD3.X R89, R6, UR7, RZ, P5, !PT ;  /* 0x0000000706597c10 */ /* 0x000fc4000affe4ff */
[----:B------:R-:W-:Y:S02]  /*05f0*/  IADD3.X R81, R7, UR7, RZ, P3, !PT ;  /* 0x0000000707517c10 */ /* 0x000fe40009ffe4ff */
[----:B------:R-:W5:Y:S01]  /*0600*/  @P2 LDG.E.128 R4, desc[UR4][R4.64] ;  /* 0x0000000404042981 */ /* 0x000f62000c1e1d00 */
[----:B------:R-:W-:-:S04]  /*0610*/  IADD3 R96, P4, R96, UR6, RZ ;  /* 0x0000000660607c10 */ /* 0x000fc8000ff9e0ff */
[----:B------:R-:W-:Y:S02]  /*0620*/  IADD3.X R97, RZ, UR7, RZ, P4, !PT ;  /* 0x00000007ff617c10 */ /* 0x000fe4000a7fe4ff */
[----:B------:R-:W-:Y:S02]  /*0630*/  IADD3 R72, P4, R72, UR6, RZ ;  /* 0x0000000648487c10 */ /* 0x000fe4000ff9e0ff */
[----:B------:R-:W-:Y:S02]  /*0640*/  IADD3 R56, P3, R56, UR6, RZ ;  /* 0x0000000638387c10 */ /* 0x000fe4000ff7e0ff */
[----:B------:R-:W-:Y:S02]  /*0650*/  IADD3.X R73, R42, UR7, RZ, P4, !PT ;  /* 0x000000072a497c10 */ /* 0x000fe4000a7fe4ff */
[----:B------:R-:W-:Y:S02]  /*0660*/  IADD3 R64, P5, R64, UR6, RZ ;  /* 0x0000000640407c10 */ /* 0x000fe4000ffbe0ff */
[----:B------:R-:W-:Y:S01]  /*0670*/  IADD3 R48, P4, R48, UR6, RZ ;  /* 0x0000000630307c10 */ /* 0x000fe2000ff9e0ff */
[----:B------:R-:W-:Y:S01]  /*0680*/  ULDC UR6, c[0x0][0x214] ;  /* 0x0000850000067ab9 */ /* 0x000fe20000000800 */
[----:B------:R-:W-:-:S02]  /*0690*/  IADD3.X R57, R43, UR7, RZ, P3, !PT ;  /* 0x000000072b397c10 */ /* 0x000fc40009ffe4ff */
[----:B------:R-:W-:Y:S02]  /*06a0*/  ISETP.GE.AND P3, PT, R0, UR6, PT ;  /* 0x0000000600007c0c */ /* 0x000fe4000bf66270 */
[----:B---3--:R-:W-:Y:S02]  /*06b0*/  LOP3.LUT P0, RZ, R108, UR8, RZ, 0xfc, !PT ;  /* 0x000000086cff7c12 */ /* 0x008fe4000f80fcff */
[----:B------:R-:W-:Y:S02]  /*06c0*/  IADD3.X R65, R2, UR7, RZ, P5, !PT ;  /* 0x0000000702417c10 */ /* 0x000fe4000affe4ff */
[----:B------:R-:W-:Y:S02]  /*06d0*/  IADD3.X R49, R46, UR7, RZ, P4, !PT ;  /* 0x000000072e317c10 */ /* 0x000fe4000a7fe4ff */
[----:B------:R-:W-:Y:S01]  /*06e0*/  LOP3.LUT P0, RZ, R109, UR9, RZ, 0xfc, P0 ;  /* 0x000000096dff7c12 */ /* 0x000fe2000800fcff */
[----:B0-----:R-:W-:-:S04]  /*06f0*/  IMAD.WIDE.U32 R92, R93, 0x10, R44 ;  /* 0x000000105d5c7825 */ /* 0x001fc800078e002c */
[----:B------:R-:W-:-:S04]  /*0700*/  IMAD.WIDE.U32 R84, R85, 0x10, R44 ;  /* 0x0000001055547825 */ /* 0x000fc800078e002c */
[----:B------:R-:W-:-:S04]  /*0710*/  IMAD.WIDE.U32 R76, R77, 0x10, R44 ;  /* 0x000000104d4c7825 */ /* 0x000fc800078e002c */
[----:B------:R-:W-:-:S04]  /*0720*/  IMAD.WIDE.U32 R68, R69, 0x10, R44 ;  /* 0x0000001045447825 */ /* 0x000fc800078e002c */
[----:B------:R-:W-:-:S04]  /*0730*/  IMAD.WIDE.U32 R60, R61, 0x10, R44 ;  /* 0x000000103d3c7825 */ /* 0x000fc800078e002c */
[----:B------:R-:W-:-:S04]  /*0740*/  IMAD.WIDE.U32 R52, R53, 0x10, R44 ;  /* 0x0000001035347825 */ /* 0x000fc800078e002c */
[----:B------:R-:W-:Y:S01]  /*0750*/  IMAD.WIDE.U32 R44, R3, 0x10, R44 ;  /* 0x00000010032c7825 */ /* 0x000fe200078e002c */
[----:B------:R-:W-:Y:S06]  /*0760*/  @P3 EXIT ;  /* 0x000000000000394d */ /* 0x000fec0003800000 */
        /* <DEDUP_REMOVED lines=18> */
[----:B------:R-:W-:Y:S02]  /*0890*/  ISETP.NE.U32.AND P3, PT, R108, RZ, PT ;  /* 0x000000ff6c00720c */ /* 0x000fe40003f65070 */
[----:B------:R-:W-:Y:S02]  /*08a0*/  @!P1 CS2R R116, SRZ ;  /* 0x0000000000749805 */ /* 0x000fe4000001ff00 */
[----:B------:R-:W-:Y:S02]  /*08b0*/  @!P1 CS2R R118, SRZ ;  /* 0x0000000000769805 */ /* 0x000fe4000001ff00 */
[----:B------:R-:W-:Y:S01]  /*08c0*/  @!P1 CS2R R112, SRZ ;  /* 0x0000000000709805 */ /* 0x000fe2000001ff00 */
[--C-:B------:R-:W-:Y:S01]  /*08d0*/  HADD2.F32 R3, -RZ, R120.reuse.H0_H0 ;  /* 0x20000078ff037230 */ /* 0x100fe20000004100 */
[----:B------:R-:W-:Y:S01]  /*08e0*/  @!P1 CS2R R114, SRZ ;  /* 0x0000000000729805 */ /* 0x000fe2000001ff00 */
[----:B------:R-:W-:Y:S01]  /*08f0*/  HADD2.F32 R2, -RZ, R120.H1_H1 ;  /* 0x30000078ff027230 */ /* 0x000fe20000004100 */
[----:B------:R-:W-:Y:S01]  /*0900*/  @!P1 CS2R R36, SRZ ;  /* 0x0000000000249805 */ /* 0x000fe2000001ff00 */
[----:B------:R-:W-:Y:S01]  /*0910*/  HADD2.F32 R108, -RZ, R121.H0_H0 ;  /* 0x20000079ff6c7230 */ /* 0x000fe20000004100 */
[----:B------:R0:W-:Y:S01]  /*0920*/  STL [R1+0x84], R3 ;  /* 0x0000840301007387 */ /* 0x0001e20000100800 */
        /* <DEDUP_REMOVED lines=8> */
[----:B------:R-:W-:Y:S01]  /*09b0*/  @!P1 CS2R R30, SRZ ;  /* 0x00000000001e9805 */ /* 0x000fe2000001ff00 */
[----:B0-----:R-:W-:Y:S01]  /*09c0*/  HADD2.F32 R3, -RZ, R121.H1_H1 ;  /* 0x30000079ff037230 */ /* 0x001fe20000004100 */
[----:B------:R-:W-:-:S02]  /*09d0*/  @!P2 CS2R R232, SRZ ;  /* 0x0000000000e8a805 */ /* 0x000fc4000001ff00 */
[----:B------:R-:W-:Y:S02]  /*09e0*/  @!P2 CS2R R234, SRZ ;  /* 0x0000000000eaa805 */ /* 0x000fe4000001ff00 */
[----:B------:R-:W-:Y:S01]  /*09f0*/  @!P1 CS2R R24, SRZ ;  /* 0x0000000000189805 */ /* 0x000fe2000001ff00 */
[--C-:B-1----:R-:W-:Y:S01]  /*0a00*/  HADD2.F32 R2, -RZ, R122.reuse.H0_H0 ;  /* 0x2000007aff027230 */ /* 0x102fe20000004100 */
[----:B------:R0:W-:Y:S01]  /*0a10*/  STL [R1+0x78], R3 ;  /* 0x0000780301007387 */ /* 0x0001e20000100800 */
[----:B------:R-:W-:Y:S02]  /*0a20*/  @!P1 CS2R R26, SRZ ;  /* 0x00000000001a9805 */ /* 0x000fe4000001ff00 */
[----:B------:R-:W-:Y:S01]  /*0a30*/  @!P1 CS2R R20, SRZ ;  /* 0x0000000000149805 */ /* 0x000fe2000001ff00 */
[----:B--2---:R-:W-:Y:S01]  /*0a40*/  HADD2.F32 R108, -RZ, R122.H1_H1 ;  /* 0x3000007aff6c7230 */ /* 0x004fe20000004100 */
[----:B------:R1:W-:Y:S01]  /*0a50*/  STL [R1+0x74], R2 ;  /* 0x0000740201007387 */ /* 0x0003e20000100800 */
[----:B------:R-:W-:-:S02]  /*0a60*/  @!P2 CS2R R224, SRZ ;  /* 0x0000000000e0a805 */ /* 0x000fc4000001ff00 */
[----:B------:R-:W-:Y:S02]  /*0a70*/  @!P2 CS2R R18, SRZ ;  /* 0x000000000012a805 */ /* 0x000fe4000001ff00 */
[----:B------:R-:W-:Y:S01]  /*0a80*/  @!P1 CS2R R22, SRZ ;  /* 0x0000000000169805 */ /* 0x000fe2000001ff00 */
[----:B------:R2:W-:Y:S01]  /*0a90*/  STL [R1+0x70], R108 ;  /* 0x0000706c01007387 */ /* 0x0005e20000100800 */
[----:B------:R-:W-:Y:S01]  /*0aa0*/  @!P2 CS2R R16, SRZ ;  /* 0x000000000010a805 */ /* 0x000fe2000001ff00 */
[--C-:B0-----:R-:W-:Y:S01]  /*0ab0*/  HADD2.F32 R3, -RZ, R123.reuse.H0_H0 ;  /* 0x2000007bff037230 */ /* 0x101fe20000004100 */
[----:B------:R-:W-:Y:S02]  /*0ac0*/  @!P2 CS2R R12, SRZ ;  /* 0x00000000000ca805 */ /* 0x000fe4000001ff00 */
[----:B------:R-:W-:Y:S02]  /*0ad0*/  @!P2 CS2R R14, SRZ ;  /* 0x00000000000ea805 */ /* 0x000fe4000001ff00 */
[----:B------:R-:W-:Y:S01]  /*0ae0*/  @!P2 CS2R R10, SRZ ;  /* 0x00000000000aa805 */ /* 0x000fe2000001ff00 */
[----:B-1----:R-:W-:Y:S01]  /*0af0*/  HADD2.F32 R2, -RZ, R123.H1_H1 ;  /* 0x3000007bff027230 */ /* 0x002fe20000004100 */
[----:B------:R0:W-:Y:S01]  /*0b00*/  STL [R1+0x6c], R3 ;  /* 0x00006c0301007387 */ /* 0x0001e20000100800 */
[----:B------:R-:W-:-:S02]  /*0b10*/  @!P2 CS2R R226, SRZ ;  /* 0x0000000000e2a805 */ /* 0x000fc4000001ff00 */
[----:B------:R-:W-:Y:S01]  /*0b20*/  @!P2 CS2R R8, SRZ ;  /* 0x000000000008a805 */ /* 0x000fe2000001ff00 */
[----:B--2---:R-:W-:Y:S01]  /*0b30*/  HADD2.F32 R108, -RZ, R117.H0_H0 ;  /* 0x20000075ff6c7230 */ /* 0x004fe20000004100 */
[----:B------:R1:W-:Y:S01]  /*0b40*/  STL [R1+0x68], R2 ;  /* 0x0000680201007387 */ /* 0x0003e20000100800 */
[----:B------:R-:W-:Y:S02]  /*0b50*/  @!P2 CS2R R4, SRZ ;  /* 0x000000000004a805 */ /* 0x000fe4000001ff00 */
[----:B------:R-:W-:Y:S02]  /*0b60*/  @!P2 CS2R R6, SRZ ;  /* 0x000000000006a805 */ /* 0x000fe4000001ff00 */
[----:B------:R-:W-:Y:S02]  /*0b70*/  @!P2 CS2R R104, SRZ ;  /* 0x000000000068a805 */ /* 0x000fe4000001ff00 */
[----:B------:R-:W-:Y:S01]  /*0b80*/  @!P2 CS2R R106, SRZ ;  /* 0x00000000006aa805 */ /* 0x000fe2000001ff00 */
[----:B------:R-:W-:Y:S01]  /*0b90*/  HADD2.F32 R252, -RZ, R240.H1_H1 ;  /* 0x300000f0fffc7230 */ /* 0x000fe20000004100 */
[----:B------:R-:W-:Y:S01]  /*0ba0*/  BSSY B0, `(.L_x_5786) ;  /* 0x00007fc000007945 */ /* 0x000fe20003800000 */
[--C-:B0-----:R-:W-:Y:S01]  /*0bb0*/  HADD2.F32 R3, -RZ, R116.reuse.H0_H0 ;  /* 0x20000074ff037230 */ /* 0x101fe20000004100 */
[----:B------:R-:W-:Y:S01]  /*0bc0*/  ISETP.NE.AND.EX P1, PT, R109, RZ, PT, P3 ;  /* 0x000000ff6d00720c */ /* 0x000fe20003f25330 */
[--C-:B------:R-:W-:Y:S01]  /*0bd0*/  HADD2.F32 R248, -RZ, R241.reuse.H0_H0 ;  /* 0x200000f1fff87230 */ /* 0x100fe20000004100 */
[----:B------:R-:W-:Y:S01]  /*0be0*/  ULDC UR6, c[0x0][0x218] ;  /* 0x0000860000067ab9 */ /* 0x000fe20000000800 */
[----:B-1----:R-:W-:Y:S01]  /*0bf0*/  HADD2.F32 R2, -RZ, R116.H1_H1 ;  /* 0x30000074ff027230 */ /* 0x002fe20000004100 */
[----:B------:R0:W-:Y:S01]  /*0c00*/  STL [R1+0x64], R3 ;  /* 0x0000640301007387 */ /* 0x0001e20000100800 */
[----:B------:R-:W-:Y:S01]  /*0c10*/  HADD2.F32 R247, -RZ, R241.H1_H1 ;  /* 0x300000f1fff77230 */ /* 0x000fe20000004100 */
[----:B------:R-:W-:Y:S01]  /*0c20*/  ULDC.U8 UR7, c[0x0][0x2a0] ;  /* 0x0000a80000077ab9 */ /* 0x000fe20000000000 */
[--C-:B------:R-:W-:Y:S01]  /*0c30*/  HADD2.F32 R246, -RZ, R242.reuse.H0_H0 ;  /* 0x200000f2fff67230 */ /* 0x100fe20000004100 */
[----:B------:R1:W-:Y:S01]  /*0c40*/  STL [R1+0x60], R2 ;  /* 0x0000600201007387 */ /* 0x0003e20000100800 */
[----:B------:R-:W-:Y:S01]  /*0c50*/  HADD2.F32 R245, -RZ, R242.H1_H1 ;  /* 0x300000f2fff57230 */ /* 0x000fe20000004100 */
[----:B------:R-:W-:Y:S01]  /*0c60*/  ULDC UR8, c[0x0][0x2d8] ;  /* 0x0000b60000087ab9 */ /* 0x000fe20000000800 */
[----:B------:R-:W-:Y:S01]  /*0c70*/  HADD2.F32 R215, -RZ, R32.H1_H1 ;  /* 0x30000020ffd77230 */ /* 0x000fe20000004100 */
[----:B------:R2:W-:Y:S01]  /*0c80*/  STL [R1+0x5c], R108 ;  /* 0x00005c6c01007387 */ /* 0x0005e20000100800 */
[----:B------:R-:W-:Y:S01]  /*0c90*/  HADD2.F32 R205, -RZ, R33.H0_H0 ;  /* 0x20000021ffcd7230 */ /* 0x000fe20000004100 */
[----:B------:R-:W-:Y:S01]  /*0ca0*/  ULDC.64 UR16, c[0x0][0x230] ;  /* 0x00008c0000107ab9 */ /* 0x000fe20000000a00 */
[----:B0-----:R-:W-:Y:S01]  /*0cb0*/  HADD2.F32 R3, -RZ, R117.H1_H1 ;  /* 0x30000075ff037230 */ /* 0x001fe20000004100 */
[----:B------:R-:W-:Y:S01]  /*0cc0*/  ULDC.64 UR14, c[0x0][0x228] ;  /* 0x00008a00000e7ab9 */ /* 0x000fe20000000a00 */
[----:B------:R-:W-:Y:S01]  /*0cd0*/  HADD2.F32 R203, -RZ, R33.H1_H1 ;  /* 0x30000021ffcb7230 */ /* 0x000fe20000004100 */
[----:B------:R-:W-:Y:S01]  /*0ce0*/  ULDC.64 UR10, c[0x0][0x2b8] ;  /* 0x0000ae00000a7ab9 */ /* 0x000fe20000000a00 */
[----:B-1----:R-:W-:Y:S01]  /*0cf0*/  HADD2.F32 R2, -RZ, R118.H0_H0 ;  /* 0x20000076ff027230 */ /* 0x002fe20000004100 */
[----:B------:R0:W-:Y:S01]  /*0d00*/  STL [R1+0x58], R3 ;  /* 0x0000580301007387 */ /* 0x0001e20000100800 */
[----:B------:R-:W-:Y:S01]  /*0d10*/  HADD2.F32 R201, -RZ, R34.H0_H0 ;  /* 0x20000022ffc97230 */ /* 0x000fe20000004100 */
        /* <DEDUP_REMOVED lines=8> */
[--C-:B------:R-:W-:Y:S02]  /*0da0*/  HADD2.F32 R186, -RZ, R28.reuse.H0_H0 ;  /* 0x2000001cffba7230 */ /* 0x100fe40000004100 */
[----:B-1----:R-:W-:Y:S01]  /*0db0*/  HADD2.F32 R2, -RZ, R119.H1_H1 ;  /* 0x30000077ff027230 */ /* 0x002fe20000004100 */
[----:B------:R0:W-:Y:S01]  /*0dc0*/  STL [R1+0x4c], R3 ;  /* 0x00004c0301007387 */ /* 0x0001e20000100800 */
[----:B------:R-:W-:-:S02]  /*0dd0*/  HADD2.F32 R184, -RZ, R28.H1_H1 ;  /* 0x3000001cffb87230 */ /* 0x000fc40000004100 */
[----:B--2---:R-:W-:Y:S01]  /*0de0*/  HADD2.F32 R108, -RZ, R113.H0_H0 ;  /* 0x20000071ff6c7230 */ /* 0x004fe20000004100 */
[----:B------:R1:W-:Y:S01]  /*0df0*/  STL [R1+0x48], R2 ;  /* 0x0000480201007387 */ /* 0x0003e20000100800 */
[--C-:B------:R-:W-:Y:S02]  /*0e00*/  HADD2.F32 R141, -RZ, R29.reuse.H0_H0 ;  /* 0x2000001dff8d7230 */ /* 0x100fe40000004100 */
[----:B------:R-:W-:Y:S02]  /*0e10*/  HADD2.F32 R140, -RZ, R29.H1_H1 ;  /* 0x3000001dff8c7230 */ /* 0x000fe40000004100 */
[----:B------:R-:W-:Y:S02]  /*0e20*/  HADD2.F32 R139, -RZ, R30.H0_H0 ;  /* 0x2000001eff8b7230 */ /* 0x000fe40000004100 */
[----:B0-----:R-:W-:Y:S02]  /*0e30*/  HADD2.F32 R3, -RZ, R112.H0_H0 ;  /* 0x20000070ff037230 */ /* 0x001fe40000004100 */
[----:B------:R-:W-:-:S02]  /*0e40*/  HADD2.F32 R138, -RZ, R30.H1_H1 ;  /* 0x3000001eff8a7230 */ /* 0x000fc40000004100 */
[----:B-1----:R-:W-:Y:S01]  /*0e50*/  HADD2.F32 R2, -RZ, R112.H1_H1 ;  /* 0x30000070ff027230 */ /* 0x002fe20000004100 */
[----:B------:R0:W-:Y:S01]  /*0e60*/  STL [R1+0x44], R3 ;  /* 0x0000440301007387 */ /* 0x0001e20000100800 */
[--C-:B------:R-:W-:Y:S02]  /*0e70*/  HADD2.F32 R137, -RZ, R31.reuse.H0_H0 ;  /* 0x2000001fff897230 */ /* 0x100fe40000004100 */
[----:B------:R-:W-:Y:S01]  /*0e80*/  HADD2.F32 R136, -RZ, R31.H1_H1 ;  /* 0x3000001fff887230 */ /* 0x000fe20000004100 */
[----:B------:R1:W-:Y:S01]  /*0e90*/  STL [R1+0x40], R2 ;  /* 0x0000400201007387 */ /* 0x0003e20000100800 */
[--C-:B------:R-:W-:Y:S02]  /*0ea0*/  HADD2.F32 R242, -RZ, R232.reuse.H0_H0 ;  /* 0x200000e8fff27230 */ /* 0x100fe40000004100 */
[----:B------:R-:W-:Y:S01]  /*0eb0*/  HADD2.F32 R241, -RZ, R232.H1_H1 ;  /* 0x300000e8fff17230 */ /* 0x000fe20000004100 */
[----:B------:R2:W-:Y:S01]  /*0ec0*/  STL [R1+0x3c], R108 ;  /* 0x00003c6c01007387 */ /* 0x0005e20000100800 */
[----:B------:R-:W-:-:S02]  /*0ed0*/  HADD2.F32 R239, -RZ, R233.H1_H1 ;  /* 0x300000e9ffef7230 */ /* 0x000fc40000004100 */
[----:B0-----:R-:W-:Y:S02]  /*0ee0*/  HADD2.F32 R3, -RZ, R113.H1_H1 ;  /* 0x30000071ff037230 */ /* 0x001fe40000004100 */
[----:B------:R-:W-:Y:S02]  /*0ef0*/  HADD2.F32 R238, -RZ, R234.H0_H0 ;  /* 0x200000eaffee7230 */ /* 0x000fe40000004100 */
[----:B-1----:R-:W-:Y:S01]  /*0f00*/  HADD2.F32 R2, -RZ, R114.H0_H0 ;  /* 0x20000072ff027230 */ /* 0x002fe20000004100 */
[----:B------:R0:W-:Y:S01]  /*0f10*/  STL [R1+0x38], R3 ;  /* 0x0000380301007387 */ /* 0x0001e20000100800 */
[----:B------:R-:W-:Y:S02]  /*0f20*/  HADD2.F32 R237, -RZ, R234.H1_H1 ;  /* 0x300000eaffed7230 */ /* 0x000fe40000004100 */
[----:B--2---:R-:W-:Y:S01]  /*0f30*/  HADD2.F32 R108, -RZ, R114.H1_H1 ;  /* 0x30000072ff6c7230 */ /* 0x004fe20000004100 */
[----:B------:R1:W-:Y:S01]  /*0f40*/  STL [R1+0x34], R2 ;  /* 0x0000340201007387 */ /* 0x0003e20000100800 */
[----:B------:R-:W-:-:S02]  /*0f50*/  HADD2.F32 R35, -RZ, R26.H0_H0 ;  /* 0x2000001aff237230 */ /* 0x000fc40000004100 */
[----:B------:R-:W-:Y:S01]  /*0f60*/  HADD2.F32 R34, -RZ, R26.H1_H1 ;  /* 0x3000001aff227230 */ /* 0x000fe20000004100 */
[----:B------:R-:W-:Y:S01]  /*0f70*/  STL [R1+0x30], R108 ;  /* 0x0000306c01007387 */ /* 0x000fe20000100800 */
[----:B------:R-:W-:Y:S02]  /*0f80*/  HADD2.F32 R33, -RZ, R27.H0_H0 ;  /* 0x2000001bff217230 */ /* 0x000fe40000004100 */
[--C-:B0-----:R-:W-:Y:S02]  /*0f90*/  HADD2.F32 R3, -RZ, R115.reuse.H0_H0 ;  /* 0x20000073ff037230 */ /* 0x101fe40000004100 */
[--C-:B------:R-:W-:Y:S02]  /*0fa0*/  HADD2.F32 R31, -RZ, R20.reuse.H0_H0 ;  /* 0x20000014ff1f7230 */ /* 0x100fe40000004100 */
[----:B-1----:R-:W-:Y:S01]  /*0fb0*/  HADD2.F32 R2, -RZ, R115.H1_H1 ;  /* 0x30000073ff027230 */ /* 0x002fe20000004100 */
[----:B------:R0:W-:Y:S01]  /*0fc0*/  STL [R1+0x2c], R3 ;  /* 0x00002c0301007387 */ /* 0x0001e20000100800 */
[----:B------:R-:W-:-:S02]  /*0fd0*/  HADD2.F32 R30, -RZ, R20.H1_H1 ;  /* 0x30000014ff1e7230 */ /* 0x000fc40000004100 */
[--C-:B------:R-:W-:Y:S01]  /*0fe0*/  HADD2.F32 R29, -RZ, R21.reuse.H0_H0 ;  /* 0x20000015ff1d7230 */ /* 0x100fe20000004100 */
[----:B------:R1:W-:Y:S01]  /*0ff0*/  STL [R1+0x28], R2 ;  /* 0x0000280201007387 */ /* 0x0003e20000100800 */
[----:B------:R-:W-:Y:S02]  /*1000*/  HADD2.F32 R28, -RZ, R21.H1_H1 ;  /* 0x30000015ff1c7230 */ /* 0x000fe40000004100 */
[----:B------:R-:W-:Y:S02]  /*1010*/  HADD2.F32 R234, -RZ, R224.H0_H0 ;  /* 0x200000e0ffea7230 */ /* 0x000fe40000004100 */
[--C-:B------:R-:W-:Y:S02]  /*1020*/  HADD2.F32 R232, -RZ, R225.reuse.H0_H0 ;  /* 0x200000e1ffe87230 */ /* 0x100fe40000004100 */
[----:B0-----:R-:W-:Y:S02]  /*1030*/  HADD2.F32 R3, -RZ, R36.H0_H0 ;  /* 0x20000024ff037230 */ /* 0x001fe40000004100 */
[----:B------:R-:W-:-:S02]  /*1040*/  HADD2.F32 R231, -RZ, R225.H1_H1 ;  /* 0x300000e1ffe77230 */ /* 0x000fc40000004100 */
[----:B-1----:R-:W-:Y:S01]  /*1050*/  HADD2.F32 R2, -RZ, R36.H1_H1 ;  /* 0x30000024ff027230 */ /* 0x002fe20000004100 */
[----:B------:R0:W-:Y:S01]  /*1060*/  STL [R1+0x24], R3 ;  /* 0x0000240301007387 */ /* 0x0001e20000100800 */
[----:B------:R-:W-:Y:S02]  /*1070*/  HADD2.F32 R36, -RZ, R37.H0_H0 ;  /* 0x20000025ff247230 */ /* 0x000fe40000004100 */
[--C-:B------:R-:W-:Y:S01]  /*1080*/  HADD2.F32 R221, -RZ, R18.reuse.H0_H0 ;  /* 0x20000012ffdd7230 */ /* 0x100fe20000004100 */
[----:B------:R1:W-:Y:S01]  /*1090*/  STL [R1+0x20], R2 ;  /* 0x0000200201007387 */ /* 0x0003e20000100800 */
[----:B------:R-:W-:Y:S02]  /*10a0*/  HADD2.F32 R220, -RZ, R18.H1_H1 ;  /* 0x30000012ffdc7230 */ /* 0x000fe40000004100 */
[--C-:B------:R-:W-:Y:S01]  /*10b0*/  HADD2.F32 R219, -RZ, R19.reuse.H0_H0 ;  /* 0x20000013ffdb7230 */ /* 0x100fe20000004100 */
        /* <DEDUP_REMOVED lines=9> */
[----:B------:R-:W-:-:S02]  /*1150*/  HADD2.F32 R38, -RZ, R24.H1_H1 ;  /* 0x30000018ff267230 */ /* 0x000fc40000004100 */
[----:B------:R-:W-:Y:S01]  /*1160*/  HADD2.F32 R225, -RZ, R16.H0_H0 ;  /* 0x20000010ffe17230 */ /* 0x000fe20000004100 */
[----:B------:R2:W-:Y:S01]  /*1170*/  STL [R1+0xc], R36 ;  /* 0x00000c2401007387 */ /* 0x0005e20000100800 */
[----:B------:R-:W-:Y:S02]  /*1180*/  HADD2.F32 R223, -RZ, R17.H0_H0 ;  /* 0x20000011ffdf7230 */ /* 0x000fe40000004100 */
[----:B0-----:R-:W-:Y:S02]  /*1190*/  HADD2.F32 R3, -RZ, R39.H0_H0 ;  /* 0x20000027ff037230 */ /* 0x001fe40000004100 */
[----:B------:R-:W-:Y:S02]  /*11a0*/  HADD2.F32 R222, -RZ, R17.H1_H1 ;  /* 0x30000011ffde7230 */ /* 0x000fe40000004100 */
[----:B-1----:R-:W-:Y:S01]  /*11b0*/  HADD2.F32 R2, -RZ, R39.H1_H1 ;  /* 0x30000027ff027230 */ /* 0x002fe20000004100 */
[----:B------:R-:W-:Y:S01]  /*11c0*/  STL [R1+0x8], R3 ;  /* 0x0000080301007387 */ /* 0x000fe20000100800 */
[----:B------:R-:W-:-:S02]  /*11d0*/  HADD2.F32 R39, -RZ, R24.H0_H0 ;  /* 0x20000018ff277230 */ /* 0x000fc40000004100 */
[----:B--2---:R-:W-:Y:S01]  /*11e0*/  HADD2.F32 R36, -RZ, R25.H1_H1 ;  /* 0x30000019ff247230 */ /* 0x004fe20000004100 */
[----:B------:R0:W-:Y:S01]  /*11f0*/  STL [R1+0x4], R2 ;  /* 0x0000040201007387 */ /* 0x0001e20000100800 */
[--C-:B------:R-:W-:Y:S02]  /*1200*/  HADD2.F32 R25, -RZ, R23.reuse.H0_H0 ;  /* 0x20000017ff197230 */ /* 0x100fe40000004100 */
[----:B------:R-:W-:Y:S02]  /*1210*/  HADD2.F32 R24, -RZ, R23.H1_H1 ;  /* 0x30000017ff187230 */ /* 0x000fe40000004100 */
[--C-:B------:R-:W-:Y:S02]  /*1220*/  HADD2.F32 R216, -RZ, R12.reuse.H0_H0 ;  /* 0x2000000cffd87230 */ /* 0x100fe40000004100 */
[----:B------:R-:W-:Y:S02]  /*1230*/  HADD2.F32 R206, -RZ, R12.H1_H1 ;  /* 0x3000000cffce7230 */ /* 0x000fe40000004100 */
[----:B------:R-:W-:-:S02]  /*1240*/  HADD2.F32 R204, -RZ, R13.H0_H0 ;  /* 0x2000000dffcc7230 */ /* 0x000fc40000004100 */
[----:B0-----:R-:W-:Y:S02]  /*1250*/  HADD2.F32 R2, -RZ, R32.H0_H0 ;  /* 0x20000020ff027230 */ /* 0x001fe40000004100 */
[----:B------:R-:W-:Y:S02]  /*1260*/  HADD2.F32 R32, -RZ, R27.H1_H1 ;  /* 0x3000001bff207230 */ /* 0x000fe40000004100 */
[----:B------:R-:W-:Y:S01]  /*1270*/  HADD2.F32 R27, -RZ, R22.H0_H0 ;  /* 0x20000016ff1b7230 */ /* 0x000fe20000004100 */
[----:B------:R0:W-:Y:S01]  /*1280*/  STL [R1], R2 ;  /* 0x0000000201007387 */ /* 0x0001e20000100800 */
[----:B------:R-:W-:Y:S02]  /*1290*/  HADD2.F32 R202, -RZ, R13.H1_H1 ;  /* 0x3000000dffca7230 */ /* 0x000fe40000004100 */
[--C-:B------:R-:W-:Y:S02]  /*12a0*/  HADD2.F32 R200, -RZ, R14.reuse.H0_H0 ;  /* 0x2000000effc87230 */ /* 0x100fe40000004100 */
[----:B------:R-:W-:-:S02]  /*12b0*/  HADD2.F32 R198, -RZ, R14.H1_H1 ;  /* 0x3000000effc67230 */ /* 0x000fc40000004100 */
[--C-:B------:R-:W-:Y:S02]  /*12c0*/  HADD2.F32 R189, -RZ, R15.reuse.H0_H0 ;  /* 0x2000000fffbd7230 */ /* 0x100fe40000004100 */
[----:B------:R-:W-:Y:S02]  /*12d0*/  HADD2.F32 R187, -RZ, R15.H1_H1 ;  /* 0x3000000fffbb7230 */ /* 0x000fe40000004100 */
[----:B0-----:R-:W-:Y:S02]  /*12e0*/  HADD2.F32 R2, -RZ, R240.H0_H0 ;  /* 0x200000f0ff027230 */ /* 0x001fe40000004100 */
[----:B------:R-:W-:Y:S02]  /*12f0*/  HADD2.F32 R240, -RZ, R233.H0_H0 ;  /* 0x200000e9fff07230 */ /* 0x000fe40000004100 */
[----:B------:R-:W-:Y:S01]  /*1300*/  HADD2.F32 R233, -RZ, R224.H1_H1 ;  /* 0x300000e0ffe97230 */ /* 0x000fe20000004100 */
[----:B------:R0:W-:Y:S01]  /*1310*/  STL [R1+0x18], R2 ;  /* 0x0000180201007387 */ /* 0x0001e20000100800 */
[----:B------:R-:W-:-:S02]  /*1320*/  HADD2.F32 R224, -RZ, R16.H1_H1 ;  /* 0x30000010ffe07230 */ /* 0x000fc40000004100 */
[--C-:B------:R-:W-:Y:S02]  /*1330*/  HADD2.F32 R21, -RZ, R10.reuse.H0_H0 ;  /* 0x2000000aff157230 */ /* 0x100fe40000004100 */
[----:B------:R-:W-:Y:S02]  /*1340*/  HADD2.F32 R20, -RZ, R10.H1_H1 ;  /* 0x3000000aff147230 */ /* 0x000fe40000004100 */
[--C-:B------:R-:W-:Y:S02]  /*1350*/  HADD2.F32 R19, -RZ, R11.reuse.H0_H0 ;  /* 0x2000000bff137230 */ /* 0x100fe40000004100 */
[----:B------:R-:W-:Y:S02]  /*1360*/  HADD2.F32 R18, -RZ, R11.H1_H1 ;  /* 0x3000000bff127230 */ /* 0x000fe40000004100 */
[----:B------:R-:W-:Y:S02]  /*1370*/  HADD2.F32 R244, -RZ, R243.H0_H0 ;  /* 0x200000f3fff47230 */ /* 0x000fe40000004100 */
[----:B------:R-:W-:-:S02]  /*1380*/  HADD2.F32 R236, -RZ, R235.H0_H0 ;  /* 0x200000ebffec7230 */ /* 0x000fc40000004100 */
[----:B------:R-:W-:Y:S02]  /*1390*/  HADD2.F32 R228, -RZ, R227.H0_H0 ;  /* 0x200000e3ffe47230 */ /* 0x000fe40000004100 */
[--C-:B------:R-:W-:Y:S02]  /*13a0*/  HADD2.F32 R185, -RZ, R8.reuse.H0_H0 ;  /* 0x20000008ffb97230 */ /* 0x100fe40000004100 */
[----:B------:R-:W-:Y:S02]  /*13b0*/  HADD2.F32 R175, -RZ, R8.H1_H1 ;  /* 0x30000008ffaf7230 */ /* 0x000fe40000004100 */
[--C-:B------:R-:W-:Y:S02]  /*13c0*/  HADD2.F32 R23, -RZ, R9.reuse.H0_H0 ;  /* 0x20000009ff177230 */ /* 0x100fe40000004100 */
[----:B------:R-:W-:Y:S02]  /*13d0*/  HADD2.F32 R22, -RZ, R9.H1_H1 ;  /* 0x30000009ff167230 */ /* 0x000fe40000004100 */
[----:B------:R-:W-:-:S02]  /*13e0*/  HADD2.F32 R17, -RZ, R4.H0_H0 ;  /* 0x20000004ff117230 */ /* 0x000fc40000004100 */
[----:B------:R-:W-:Y:S02]  /*13f0*/  HADD2.F32 R16, -RZ, R4.H1_H1 ;  /* 0x30000004ff107230 */ /* 0x000fe40000004100 */
[--C-:B------:R-:W-:Y:S02]  /*1400*/  HADD2.F32 R15, -RZ, R5.reuse.H0_H0 ;  /* 0x20000005ff0f7230 */ /* 0x100fe40000004100 */
[----:B------:R-:W-:Y:S02]  /*1410*/  HADD2.F32 R14, -RZ, R5.H1_H1 ;  /* 0x30000005ff0e7230 */ /* 0x000fe40000004100 */
[--C-:B------:R-:W-:Y:S02]  /*1420*/  HADD2.F32 R13, -RZ, R6.reuse.H0_H0 ;  /* 0x20000006ff0d7230 */ /* 0x100fe40000004100 */
[----:B------:R-:W-:Y:S02]  /*1430*/  HADD2.F32 R12, -RZ, R6.H1_H1 ;  /* 0x30000006ff0c7230 */ /* 0x000fe40000004100 */
[----:B------:R-:W-:-:S02]  /*1440*/  HADD2.F32 R11, -RZ, R7.H0_H0 ;  /* 0x20000007ff0b7230 */ /* 0x000fc40000004100 */
[----:B------:R-:W-:Y:S02]  /*1450*/  HADD2.F32 R10, -RZ, R7.H1_H1 ;  /* 0x30000007ff0a7230 */ /* 0x000fe40000004100 */
[----:B------:R-:W-:Y:S02]  /*1460*/  HADD2.F32 R243, -RZ, R243.H1_H1 ;  /* 0x300000f3fff37230 */ /* 0x000fe40000004100 */
[----:B------:R-:W-:Y:S02]  /*1470*/  HADD2.F32 R235, -RZ, R235.H1_H1 ;  /* 0x300000ebffeb7230 */ /* 0x000fe40000004100 */
[--C-:B------:R-:W-:Y:S02]  /*1480*/  HADD2.F32 R230, -RZ, R226.reuse.H0_H0 ;  /* 0x200000e2ffe67230 */ /* 0x100fe40000004100 */
[----:B------:R-:W-:Y:S02]  /*1490*/  HADD2.F32 R229, -RZ, R226.H1_H1 ;  /* 0x300000e2ffe57230 */ /* 0x000fe40000004100 */
[----:B------:R-:W-:-:S02]  /*14a0*/  HADD2.F32 R227, -RZ, R227.H1_H1 ;  /* 0x300000e3ffe37230 */ /* 0x000fc40000004100 */
[--C-:B------:R-:W-:Y:S02]  /*14b0*/  HADD2.F32 R9, -RZ, R104.reuse.H0_H0 ;  /* 0x20000068ff097230 */ /* 0x100fe40000004100 */
[----:B------:R-:W-:Y:S02]  /*14c0*/  HADD2.F32 R8, -RZ, R104.H1_H1 ;  /* 0x30000068ff087230 */ /* 0x000fe40000004100 */
[--C-:B------:R-:W-:Y:S02]  /*14d0*/  HADD2.F32 R7, -RZ, R105.reuse.H0_H0 ;  /* 0x20000069ff077230 */ /* 0x100fe40000004100 */
[----:B------:R-:W-:Y:S02]  /*14e0*/  HADD2.F32 R6, -RZ, R105.H1_H1 ;  /* 0x30000069ff067230 */ /* 0x000fe40000004100 */
[--C-:B------:R-:W-:Y:S02]  /*14f0*/  HADD2.F32 R5, -RZ, R106.reuse.H0_H0 ;  /* 0x2000006aff057230 */ /* 0x100fe40000004100 */
[----:B------:R-:W-:-:S02]  /*1500*/  HADD2.F32 R4, -RZ, R106.H1_H1 ;  /* 0x3000006aff047230 */ /* 0x000fc40000004100 */
[--C-:B------:R-:W-:Y:S02]  /*1510*/  HADD2.F32 R3, -RZ, R107.reuse.H0_H0 ;  /* 0x2000006bff037230 */ /* 0x100fe40000004100 */
[----:B0-----:R-:W-:-:S07]  /*1520*/  HADD2.F32 R2, -RZ, R107.H1_H1 ;  /* 0x3000006bff027230 */ /* 0x001fce0000004100 */
.L_x_6044:
        /* <DEDUP_REMOVED lines=19> */
[----:B--2---:R-:W-:-:S12]  /*1660*/  HADD2.F32 R168, -RZ, R116.H0_H0 ;  /* 0x20000074ffa87230 */ /* 0x004fd80000004100 */
[----:B0-----:R-:W-:Y:S05]  /*1670*/  @P3 BRA `(.L_x_5787) ;  /* 0x0000000000203947 */ /* 0x001fea0003800000 */
[----:B------:R-:W-:-:S04]  /*1680*/  ISETP.NE.U32.AND P4, PT, RZ, UR16, PT ;  /* 0x00000010ff007c0c */ /* 0x000fc8000bf85070 */
[----:B------:R-:W-:-:S13]  /*1690*/  ISETP.NE.AND.EX P4, PT, RZ, UR17, PT, P4 ;  /* 0x00000011ff007c0c */ /* 0x000fda000bf85340 */
[----:B------:R-:W-:Y:S05]  /*16a0*/  @P4 BRA `(.L_x_5788) ;  /* 0x0000000000084947 */ /* 0x000fea0003800000 */
[----:B------:R-:W-:Y:S05]  /*16b0*/  @P0 BRA `(.L_x_5789) ;  /* 0x0000000000200947 */ /* 0x000fea0003800000 */
[----:B------:R-:W-:Y:S05]  /*16c0*/  BRA `(.L_x_5790) ;  /* 0x0000000000247947 */ /* 0x000fea0003800000 */
.L_x_5788:
[----:B-----5:R-:W-:-:S05]  /*16d0*/  HADD2.F32 R121, -RZ, R108.H0_H0 ;  /* 0x2000006cff797230 */ /* 0x020fca0000004100 */
[----:B------:R-:W-:Y:S01]  /*16e0*/  FADD.FTZ R168, R168, R121 ;  /* 0x00000079a8a87221 */ /* 0x000fe20000010000 */
[----:B------:R-:W-:Y:S06]  /*16f0*/  BRA `(.L_x_5789) ;  /* 0x0000000000107947 */ /* 0x000fec0003800000 */
.L_x_5787:
[----:B-----5:R-:W-:Y:S02]  /*1700*/  HADD2.F32 R121, -RZ, R104.H0_H0 ;  /* 0x20000068ff797230 */ /* 0x020fe40000004100 */
[----:B------:R-:W-:-:S03]  /*1710*/  @P2 HADD2.F32 R123, -RZ, R108.H0_H0 ;  /* 0x2000006cff7b2230 */ /* 0x000fc60000004100 */
[----:B------:R-:W-:-:S04]  /*1720*/  FADD.FTZ R168, R168, R121 ;  /* 0x00000079a8a87221 */ /* 0x000fc80000010000 */
[----:B------:R-:W-:-:S07]  /*1730*/  @P2 FADD.FTZ R168, R168, R123 ;  /* 0x0000007ba8a82221 */ /* 0x000fce0000010000 */
.L_x_5789:
[----:B------:R-:W-:-:S04]  /*1740*/  F2FP.F16.F32.PACK_AB R120, RZ, R168 ;  /* 0x000000a8ff78723e */ /* 0x000fc800000000ff */
[----:B------:R-:W-:-:S07]  /*1750*/  PRMT R112, R120, 0x7610, R112 ;  /* 0x0000761078707816 */ /* 0x000fce0000000070 */
.L_x_5790:
[----:B------:R-:W-:Y:S01]  /*1760*/  HADD2.F32 R171, -RZ, R116.H1_H1 ;  /* 0x30000074ffab7230 */ /* 0x000fe20000004100 */
[----:B------:R-:W-:Y:S06]  /*1770*/  @P3 BRA `(.L_x_5791) ;  /* 0x0000000000203947 */ /* 0x000fec0003800000 */
[----:B------:R-:W-:-:S04]  /*1780*/  ISETP.NE.U32.AND P4, PT, RZ, UR16, PT ;  /* 0x00000010ff007c0c */ /* 0x000fc8000bf85070 */
[----:B------:R-:W-:-:S13]  /*1790*/  ISETP.NE.AND.EX P4, PT, RZ, UR17, PT, P4 ;  /* 0x00000011ff007c0c */ /* 0x000fda000bf85340 */
[----:B------:R-:W-:Y:S05]  /*17a0*/  @P4 BRA `(.L_x_5792) ;  /* 0x0000000000084947 */ /* 0x000fea0003800000 */
[----:B------:R-:W-:Y:S05]  /*17b0*/  @P0 BRA `(.L_x_5793) ;  /* 0x0000000000200947 */ /* 0x000fea0003800000 */
[----:B------:R-:W-:Y:S05]  /*17c0*/  BRA `(.L_x_5794) ;  /* 0x0000000000247947 */ /* 0x000fea0003800000 */
.L_x_5792:
[----:B-----5:R-:W-:-:S05]  /*17d0*/  HADD2.F32 R116, -RZ, R108.H1_H1 ;  /* 0x3000006cff747230 */ /* 0x020fca0000004100 */
[----:B------:R-:W-:Y:S01]  /*17e0*/  FADD.FTZ R171, R171, R116 ;  /* 0x00000074abab7221 */ /* 0x000fe20000010000 */
[----:B------:R-:W-:Y:S06]  /*17f0*/  BRA `(.L_x_5793) ;  /* 0x0000000000107947 */ /* 0x000fec0003800000 */
.L_x_5791:
[----:B-----5:R-:W-:Y:S02]  /*1800*/  HADD2.F32 R116, -RZ, R104.H1_H1 ;  /* 0x30000068ff747230 */ /* 0x020fe40000004100 */
[----:B------:R-:W-:-:S03]  /*1810*/  @P2 HADD2.F32 R120, -RZ, R108.H1_H1 ;  /* 0x3000006cff782230 */ /* 0x000fc60000004100 */
[----:B------:R-:W-:-:S04]  /*1820*/  FADD.FTZ R171, R171, R116 ;  /* 0x00000074abab7221 */ /* 0x000fc80000010000 */
[----:B------:R-:W-:-:S07]  /*1830*/  @P2 FADD.FTZ R171, R171, R120 ;  /* 0x00000078abab2221 */ /* 0x000fce0000010000 */
.L_x_5793:
[----:B------:R-:W-:-:S04]  /*1840*/  F2FP.F16.F32.PACK_AB R116, RZ, R171 ;  /* 0x000000abff74723e */ /* 0x000fc800000000ff */
[----:B------:R-:W-:-:S07]  /*1850*/  PRMT R112, R112, 0x5410, R116 ;  /* 0x0000541070707816 */ /* 0x000fce0000000074 */
.L_x_5794:
[----:B------:R-:W-:Y:S01]  /*1860*/  HADD2.F32 R170, -RZ, R117.H0_H0 ;  /* 0x20000075ffaa7230 */ /* 0x000fe20000004100 */
[----:B------:R-:W-:Y:S06]  /*1870*/  @P3 BRA `(.L_x_5795) ;  /* 0x0000000000203947 */ /* 0x000fec0003800000 */
[----:B------:R-:W-:-:S04]  /*1880*/  ISETP.NE.U32.AND P4, PT, RZ, UR16, PT ;  /* 0x00000010ff007c0c */ /* 0x000fc8000bf85070 */
[----:B------:R-:W-:-:S13]  /*1890*/  ISETP.NE.AND.EX P4, PT, RZ, UR17, PT, P4 ;  /* 0x00000011ff007c0c */ /* 0x000fda000bf85340 */
[----:B------:R-:W-:Y:S05]  /*18a0*/  @P4 BRA `(.L_x_5796) ;  /* 0x0000000000084947 */ /* 0x000fea0003800000 */
[----:B------:R-:W-:Y:S05]  /*18b0*/  @P0 BRA `(.L_x_5797) ;  /* 0x0000000000200947 */ /* 0x000fea0003800000 */
[----:B------:R-:W-:Y:S05]  /*18c0*/  BRA `(.L_x_5798) ;  /* 0x0000000000247947 */ /* 0x000fea0003800000 */
.L_x_5796:
[----:B-----5:R-:W-:-:S05]  /*18d0*/  HADD2.F32 R121, -RZ, R109.H0_H0 ;  /* 0x2000006dff797230 */ /* 0x020fca0000004100 */
[----:B------:R-:W-:Y:S01]  /*18e0*/  FADD.FTZ R170, R170, R121 ;  /* 0x00000079aaaa7221 */ /* 0x000fe20000010000 */
[----:B------:R-:W-:Y:S06]  /*18f0*/  BRA `(.L_x_5797) ;  /* 0x0000000000107947 */ /* 0x000fec0003800000 */
.L_x_5795:
[----:B-----5:R-:W-:Y:S02]  /*1900*/  HADD2.F32 R121, -RZ, R105.H0_H0 ;  /* 0x20000069ff797230 */ /* 0x020fe40000004100 */
[----:B------:R-:W-:-:S03]  /*1910*/  @P2 HADD2.F32 R123, -RZ, R109.H0_H0 ;  /* 0x2000006dff7b2230 */ /* 0x000fc60000004100 */
[----:B------:R-:W-:-:S04]  /*1920*/  FADD.FTZ R170, R170, R121 ;  /* 0x00000079aaaa7221 */ /* 0x000fc80000010000 */
[----:B------:R-:W-:-:S07]  /*1930*/  @P2 FADD.FTZ R170, R170, R123 ;  /* 0x0000007baaaa2221 */ /* 0x000fce0000010000 */
.L_x_5797:
[----:B------:R-:W-:-:S04]  /*1940*/  F2FP.F16.F32.PACK_AB R116, RZ, R170 ;  /* 0x000000aaff74723e */ /* 0x000fc800000000ff */
[----:B------:R-:W-:-:S07]  /*1950*/  PRMT R113, R116, 0x7610, R113 ;  /* 0x0000761074717816 */ /* 0x000fce0000000071 */
.L_x_5798:
[----:B------:R-:W-:Y:S01]  /*1960*/  HADD2.F32 R174, -RZ, R117.H1_H1 ;  /* 0x30000075ffae7230 */ /* 0x000fe20000004100 */
[----:B------:R-:W-:Y:S06]  /*1970*/  @P3 BRA `(.L_x_5799) ;  /* 0x0000000000203947 */ /* 0x000fec0003800000 */
[----:B------:R-:W-:-:S04]  /*1980*/  ISETP.NE.U32.AND P4, PT, RZ, UR16, PT ;  /* 0x00000010ff007c0c */ /* 0x000fc8000bf85070 */
[----:B------:R-:W-:-:S13]  /*1990*/  ISETP.NE.AND.EX P4, PT, RZ, UR17, PT, P4 ;  /* 0x00000011ff007c0c */ /* 0x000fda000bf85340 */
[----:B------:R-:W-:Y:S05]  /*19a0*/  @P4 BRA `(.L_x_5800) ;  /* 0x0000000000084947 */ /* 0x000fea0003800000 */
[----:B------:R-:W-:Y:S05]  /*19b0*/  @P0 BRA `(.L_x_5801) ;  /* 0x0000000000200947 */ /* 0x000fea0003800000 */
[----:B------:R-:W-:Y:S05]  /*19c0*/  BRA `(.L_x_5802) ;  /* 0x0000000000247947 */ /* 0x000fea0003800000 */
.L_x_5800:
[----:B-----5:R-:W-:-:S05]  /*19d0*/  HADD2.F32 R117, -RZ, R109.H1_H1 ;  /* 0x3000006dff757230 */ /* 0x020fca0000004100 */
[----:B------:R-:W-:Y:S01]  /*19e0*/  FADD.FTZ R174, R174, R117 ;  /* 0x00000075aeae7221 */ /* 0x000fe20000010000 */
[----:B------:R-:W-:Y:S06]  /*19f0*/  BRA `(.L_x_5801) ;  /* 0x0000000000107947 */ /* 0x000fec0003800000 */
.L_x_5799:
[----:B-----5:R-:W-:Y:S02]  /*1a00*/  HADD2.F32 R117, -RZ, R105.H1_H1 ;  /* 0x30000069ff757230 */ /* 0x020fe40000004100 */
[----:B------:R-:W-:-:S03]  /*1a10*/  @P2 HADD2.F32 R121, -RZ, R109.H1_H1 ;  /* 0x3000006dff792230 */ /* 0x000fc60000004100 */
[----:B------:R-:W-:-:S04]  /*1a20*/  FADD.FTZ R174, R174, R117 ;  /* 0x00000075aeae7221 */ /* 0x000fc80000010000 */
[----:B------:R-:W-:-:S07]  /*1a30*/  @P2 FADD.FTZ R174, R174, R121 ;  /* 0x00000079aeae2221 */ /* 0x000fce0000010000 */
.L_x_5801:
[----:B------:R-:W-:-:S04]  /*1a40*/  F2FP.F16.F32.PACK_AB R116, RZ, R174 ;  /* 0x000000aeff74723e */ /* 0x000fc800000000ff */
[----:B------:R-:W-:-:S07]  /*1a50*/  PRMT R113, R113, 0x5410, R116 ;  /* 0x0000541071717816 */ /* 0x000fce0000000074 */
.L_x_5802:
[----:B------:R-:W-:Y:S01]  /*1a60*/  HADD2.F32 R165, -RZ, R118.H0_H0 ;  /* 0x20000076ffa57230 */ /* 0x000fe20000004100 */
[----:B------:R-:W-:Y:S06]  /*1a70*/  @P3 BRA `(.L_x_5803) ;  /* 0x0000000000203947 */ /* 0x000fec0003800000 */
[----:B------:R-:W-:-:S04]  /*1a80*/  ISETP.NE.U32.AND P4, PT, RZ, UR16, PT ;  /* 0x00000010ff007c0c */ /* 0x000fc8000bf85070 */
[----:B------:R-:W-:-:S13]  /*1a90*/  ISETP.NE.AND.EX P4, PT, RZ, UR17, PT, P4 ;  /* 0x00000011ff007c0c */ /* 0x000fda000bf85340 */
[----:B------:R-:W-:Y:S05]  /*1aa0*/  @P4 BRA `(.L_x_5804) ;  /* 0x0000000000084947 */ /* 0x000fea0003800000 */
[----:B------:R-:W-:Y:S05]  /*1ab0*/  @P0 BRA `(.L_x_5805) ;  /* 0x0000000000200947 */ /* 0x000fea0003800000 */
[----:B------:R-:W-:Y:S05]  /*1ac0*/  BRA `(.L_x_5806) ;  /* 0x0000000000247947 */ /* 0x000fea0003800000 */
.L_x_5804:
[----:B-----5:R-:W-:-:S05]  /*1ad0*/  HADD2.F32 R116, -RZ, R110.H0_H0 ;  /* 0x2000006eff747230 */ /* 0x020fca0000004100 */
[----:B------:R-:W-:Y:S01]  /*1ae0*/  FADD.FTZ R165, R165, R116 ;  /* 0x00000074a5a57221 */ /* 0x000fe20000010000 */
[----:B------:R-:W-:Y:S06]  /*1af0*/  BRA `(.L_x_5805) ;  /* 0x0000000000107947 */ /* 0x000fec0003800000 */
.L_x_5803:
[----:B-----5:R-:W-:Y:S02]  /*1b00*/  HADD2.F32 R116, -RZ, R106.H0_H0 ;  /* 0x2000006aff747230 */ /* 0x020fe40000004100 */
[----:B------:R-:W-:-:S03]  /*1b10*/  @P2 HADD2.F32 R120, -RZ, R110.H0_H0 ;  /* 0x2000006eff782230 */ /* 0x000fc60000004100 */
[----:B------:R-:W-:-:S04]  /*1b20*/  FADD.FTZ R165, R165, R116 ;  /* 0x00000074a5a57221 */ /* 0x000fc80000010000 */
[----:B------:R-:W-:-:S07]  /*1b30*/  @P2 FADD.FTZ R165, R165, R120 ;  /* 0x00000078a5a52221 */ /* 0x000fce0000010000 */
.L_x_5805:
[----:B------:R-:W-:-:S04]  /*1b40*/  F2FP.F16.F32.PACK_AB R116, RZ, R165 ;  /* 0x000000a5ff74723e */ /* 0x000fc800000000ff */
[----:B------:R-:W-:-:S07]  /*1b50*/  PRMT R114, R116, 0x7610, R114 ;  /* 0x0000761074727816 */ /* 0x000fce0000000072 */
.L_x_5806:
[----:B------:R-:W-:Y:S01]  /*1b60*/  HADD2.F32 R172, -RZ, R118.H1_H1 ;  /* 0x30000076ffac7230 */ /* 0x000fe20000004100 */
[----:B------:R-:W-:Y:S06]  /*1b70*/  @P3 BRA `(.L_x_5807) ;  /* 0x0000000000203947 */ /* 0x000fec0003800000 */
[----:B------:R-:W-:-:S04]  /*1b80*/  ISETP.NE.U32.AND P4, PT, RZ, UR16, PT ;  /* 0x00000010ff007c0c */ /* 0x000fc8000bf85070 */
[----:B------:R-:W-:-:S13]  /*1b90*/  ISETP.NE.AND.EX P4, PT, RZ, UR17, PT, P4 ;  /* 0x00000011ff007c0c */ /* 0x000fda000bf85340 */
[----:B------:R-:W-:Y:S05]  /*1ba0*/  @P4 BRA `(.L_x_5808) ;  /* 0x0000000000084947 */ /* 0x000fea0003800000 */
[----:B------:R-:W-:Y:S05]  /*1bb0*/  @P0 BRA `(.L_x_5809) ;  /* 0x0000000000200947 */ /* 0x000fea0003800000 */
[----:B------:R-:W-:Y:S05]  /*1bc0*/  BRA `(.L_x_5810) ;  /* 0x0000000000247947 */ /* 0x000fea0003800000 */
.L_x_5808:
[----:B-----5:R-:W-:-:S05]  /*1bd0*/  HADD2.F32 R117, -RZ, R110.H1_H1 ;  /* 0x3000006eff757230 */ /* 0x020fca0000004100 */
[----:B------:R-:W-:Y:S01]  /*1be0*/  FADD.FTZ R172, R172, R117 ;  /* 0x00000075acac7221 */ /* 0x000fe20000010000 */
[----:B------:R-:W-:Y:S06]  /*1bf0*/  BRA `(.L_x_5809) ;  /* 0x0000000000107947 */ /* 0x000fec0003800000 */
.L_x_5807:
[----:B-----5:R-:W-:Y:S02]  /*1c00*/  HADD2.F32 R117, -RZ, R106.H1_H1 ;  /* 0x3000006aff757230 */ /* 0x020fe40000004100 */
[----:B------:R-:W-:-:S03]  /*1c10*/  @P2 HADD2.F32 R121, -RZ, R110.H1_H1 ;  /* 0x3000006eff792230 */ /* 0x000fc60000004100 */
[----:B------:R-:W-:-:S04]  /*1c20*/  FADD.FTZ R172, R172, R117 ;  /* 0x00000075acac7221 */ /* 0x000fc80000010000 */
[----:B------:R-:W-:-:S07]  /*1c30*/  @P2 FADD.FTZ R172, R172, R121 ;  /* 0x00000079acac2221 */ /* 0x000fce0000010000 */
.L_x_5809:
[----:B------:R-:W-:-:S04]  /*1c40*/  F2FP.F16.F32.PACK_AB R116, RZ, R172 ;  /* 0x000000acff74723e */ /* 0x000fc800000000ff */
[----:B------:R-:W-:-:S07]  /*1c50*/  PRMT R114, R114, 0x5410, R116 ;  /* 0x0000541072727816 */ /* 0x000fce0000000074 */
.L_x_5810:
[----:B------:R-:W-:Y:S01]  /*1c60*/  HADD2.F32 R164, -RZ, R119.H0_H0 ;  /* 0x20000077ffa47230 */ /* 0x000fe20000004100 */
[----:B------:R-:W-:Y:S06]  /*1c70*/  @P3 BRA `(.L_x_5811) ;  /* 0x0000000000203947 */ /* 0x000fec0003800000 */
[----:B------:R-:W-:-:S04]  /*1c80*/  ISETP.NE.U32.AND P4, PT, RZ, UR16, PT ;  /* 0x00000010ff007c0c */ /* 0x000fc8000bf85070 */
[----:B------:R-:W-:-:S13]  /*1c90*/  ISETP.NE.AND.EX P4, PT, RZ, UR17, PT, P4 ;  /* 0x00000011ff007c0c */ /* 0x000fda000bf85340 */
[----:B------:R-:W-:Y:S05]  /*1ca0*/  @P4 BRA `(.L_x_5812) ;  /* 0x0000000000084947 */ /* 0x000fea0003800000 */
[----:B------:R-:W-:Y:S05]  /*1cb0*/  @P0 BRA `(.L_x_5813) ;  /* 0x0000000000200947 */ /* 0x000fea0003800000 */
[----:B------:R-:W-:Y:S05]  /*1cc0*/  BRA `(.L_x_5814) ;  /* 0x0000000000247947 */ /* 0x000fea0003800000 */
.L_x_5812:
[----:B-----5:R-:W-:-:S05]  /*1cd0*/  HADD2.F32 R117, -RZ, R111.H0_H0 ;  /* 0x2000006fff757230 */ /* 0x020fca0000004100 */
[----:B------:R-:W-:Y:S01]  /*1ce0*/  FADD.FTZ R164, R164, R117 ;  /* 0x00000075a4a47221 */ /* 0x000fe20000010000 */
[----:B------:R-:W-:Y:S06]  /*1cf0*/  BRA `(.L_x_5813) ;  /* 0x0000000000107947 */ /* 0x000fec0003800000 */
.L_x_5811:
[----:B-----5:R-:W-:Y:S02]  /*1d00*/  HADD2.F32 R117, -RZ, R107.H0_H0 ;  /* 0x2000006bff757230 */ /* 0x020fe40000004100 */
[----:B------:R-:W-:-:S03]  /*1d10*/  @P2 HADD2.F32 R121, -RZ, R111.H0_H0 ;  /* 0x2000006fff792230 */ /* 0x000fc60000004100 */
[----:B------:R-:W-:-:S04]  /*1d20*/  FADD.FTZ R164, R164, R117 ;  /* 0x00000075a4a47221 */ /* 0x000fc80000010000 */
[----:B------:R-:W-:-:S07]  /*1d30*/  @P2 FADD.FTZ R164, R164, R121 ;  /* 0x00000079a4a42221 */ /* 0x000fce0000010000 */
.L_x_5813:
[----:B------:R-:W-:-:S04]  /*1d40*/  F2FP.F16.F32.PACK_AB R116, RZ, R164 ;  /* 0x000000a4ff74723e */ /* 0x000fc800000000ff */
[----:B------:R-:W-:-:S07]  /*1d50*/  PRMT R115, R116, 0x7610, R115 ;  /* 0x0000761074737816 */ /* 0x000fce0000000073 */
.L_x_5814:
[----:B------:R-:W-:Y:S01]  /*1d60*/  HADD2.F32 R173, -RZ, R119.H1_H1 ;  /* 0x30000077ffad7230 */ /* 0x000fe20000004100 */
[----:B------:R-:W-:Y:S06]  /*1d70*/  @P3 BRA `(.L_x_5815) ;  /* 0x0000000000203947 */ /* 0x000fec0003800000 */
[----:B------:R-:W-:-:S04]  /*1d80*/  ISETP.NE.U32.AND P4, PT, RZ, UR16, PT ;  /* 0x00000010ff007c0c */ /* 0x000fc8000bf85070 */
[----:B------:R-:W-:-:S13]  /*1d90*/  ISETP.NE.AND.EX P4, PT, RZ, UR17, PT, P4 ;  /* 0x00000011ff007c0c */ /* 0x000fda000bf85340 */
[----:B------:R-:W-:Y:S05]  /*1da0*/  @P4 BRA `(.L_x_5816) ;  /* 0x0000000000084947 */ /* 0x000fea0003800000 */
[----:B------:R-:W-:Y:S05]  /*1db0*/  @P0 BRA `(.L_x_5817) ;  /* 0x0000000000200947 */ /* 0x000fea0003800000 */
[----:B------:R-:W-:Y:S05]  /*1dc0*/  BRA `(.L_x_5818) ;  /* 0x0000000000247947 */ /* 0x000fea0003800000 */
.L_x_5816:
[----:B-----5:R-:W-:-:S05]  /*1dd0*/  HADD2.F32 R116, -RZ, R111.H1_H1 ;  /* 0x3000006fff747230 */ /* 0x020fca0000004100 */
[----:B------:R-:W-:Y:S01]  /*1de0*/  FADD.FTZ R173, R173, R116 ;  /* 0x00000074adad7221 */ /* 0x000fe20000010000 */
[----:B------:R-:W-:Y:S06]  /*1df0*/  BRA `(.L_x_5817) ;  /* 0x0000000000107947 */ /* 0x000fec0003800000 */
.L_x_5815:
[----:B-----5:R-:W-:Y:S02]  /*1e00*/  HADD2.F32 R116, -RZ, R107.H1_H1 ;  /* 0x3000006bff747230 */ /* 0x020fe40000004100 */
[----:B------:R-:W-:-:S03]  /*1e10*/  @P2 HADD2.F32 R118, -RZ, R111.H1_H1 ;  /* 0x3000006fff762230 */ /* 0x000fc60000004100 */
[----:B------:R-:W-:-:S04]  /*1e20*/  FADD.FTZ R173, R173, R116 ;  /* 0x00000074adad7221 */ /* 0x000fc80000010000 */
[----:B------:R-:W-:-:S07]  /*1e30*/  @P2 FADD.FTZ R173, R173, R118 ;  /* 0x00000076adad2221 */ /* 0x000fce0000010000 */
.L_x_5817:
[----:B------:R-:W-:-:S04]  /*1e40*/  F2FP.F16.F32.PACK_AB R116, RZ, R173 ;  /* 0x000000adff74723e */ /* 0x000fc800000000ff */
[----:B------:R-:W-:-:S07]  /*1e50*/  PRMT R115, R115, 0x5410, R116 ;  /* 0x0000541073737816 */ /* 0x000fce0000000074 */
.L_x_5818:
        /* <DEDUP_REMOVED lines=13> */
[----:B--2---:R-:W-:Y:S01]  /*1f30*/  HADD2.F32 R148, -RZ, R116.H0_H0 ;  /* 0x20000074ff947230 */ /* 0x004fe20000004100 */
[----:B-1----:R-:W-:Y:S06]  /*1f40*/  @P3 BRA `(.L_x_5819) ;  /* 0x0000000000203947 */ /* 0x002fec0003800000 */
[----:B------:R-:W-:-:S04]  /*1f50*/  ISETP.NE.U32.AND P4, PT, RZ, UR16, PT ;  /* 0x00000010ff007c0c */ /* 0x000fc8000bf85070 */
[----:B------:R-:W-:-:S13]  /*1f60*/  ISETP.NE.AND.EX P4, PT, RZ, UR17, PT, P4 ;  /* 0x00000011ff007c0c */ /* 0x000fda000bf85340 */
[----:B------:R-:W-:Y:S05]  /*1f70*/  @P4 BRA `(.L_x_5820) ;  /* 0x0000000000084947 */ /* 0x000fea0003800000 */
[----:B------:R-:W-:Y:S05]  /*1f80*/  @P0 BRA `(.L_x_5821) ;  /* 0x0000000000200947 */ /* 0x000fea0003800000 */
[----:B------:R-:W-:Y:S05]  /*1f90*/  BRA `(.L_x_5822) ;  /* 0x0000000000247947 */ /* 0x000fea0003800000 */
.L_x_5820:
[----:B-----5:R-:W-:-:S05]  /*1fa0*/  HADD2.F32 R121, -RZ, R108.H0_H0 ;  /* 0x2000006cff797230 */ /* 0x020fca0000004100 */
[----:B------:R-:W-:Y:S01]  /*1fb0*/  FADD.FTZ R148, R121, R148 ;  /* 0x0000009479947221 */ /* 0x000fe20000010000 */
[----:B------:R-:W-:Y:S06]  /*1fc0*/  BRA `(.L_x_5821) ;  /* 0x0000000000107947 */ /* 0x000fec0003800000 */
.L_x_5819:
[----:B-----5:R-:W-:Y:S02]  /*1fd0*/  HADD2.F32 R121, -RZ, R104.H0_H0 ;  /* 0x20000068ff797230 */ /* 0x020fe40000004100 */
[----:B------:R-:W-:-:S03]  /*1fe0*/  @P2 HADD2.F32 R123, -RZ, R108.H0_H0 ;  /* 0x2000006cff7b2230 */ /* 0x000fc60000004100 */
[----:B------:R-:W-:-:S04]  /*1ff0*/  FADD.FTZ R148, R121, R148 ;  /* 0x0000009479947221 */ /* 0x000fc80000010000 */
[----:B------:R-:W-:-:S07]  /*2000*/  @P2 FADD.FTZ R148, R123, R148 ;  /* 0x000000947b942221 */ /* 0x000fce0000010000 */
.L_x_5821:
[----:B------:R-:W-:-:S04]  /*2010*/  F2FP.F16.F32.PACK_AB R120, RZ, R148 ;  /* 0x00000094ff78723e */ /* 0x000fc800000000ff */
[----:B------:R-:W-:-:S07]  /*2020*/  PRMT R112, R120, 0x7610, R112 ;  /* 0x0000761078707816 */ /* 0x000fce0000000070 */
.L_x_5822:
[----:B------:R-:W-:Y:S01]  /*2030*/  HADD2.F32 R152, -RZ, R116.H1_H1 ;  /* 0x30000074ff987230 */ /* 0x000fe20000004100 */
[----:B------:R-:W-:Y:S06]  /*2040*/  @P3 BRA `(.L_x_5823) ;  /* 0x0000000000203947 */ /* 0x000fec0003800000 */
[----:B------:R-:W-:-:S04]  /*2050*/  ISETP.NE.U32.AND P4, PT, RZ, UR16, PT ;  /* 0x00000010ff007c0c */ /* 0x000fc8000bf85070 */
[----:B------:R-:W-:-:S13]  /*2060*/  ISETP.NE.AND.EX P4, PT, RZ, UR17, PT, P4 ;  /* 0x00000011ff007c0c */ /* 0x000fda000bf85340 */
[----:B------:R-:W-:Y:S05]  /*2070*/  @P4 BRA `(.L_x_5824) ;  /* 0x0000000000084947 */ /* 0x000fea0003800000 */
[----:B------:R-:W-:Y:S05]  /*2080*/  @P0 BRA `(.L_x_5825) ;  /* 0x0000000000200947 */ /* 0x000fea0003800000 */
[----:B------:R-:W-:Y:S05]  /*2090*/  BRA `(.L_x_5826) ;  /* 0x0000000000247947 */ /* 0x000fea0003800000 */
.L_x_5824:
[----:B-----5:R-:W-:-:S05]  /*20a0*/  HADD2.F32 R121, -RZ, R108.H1_H1 ;  /* 0x3000006cff797230 */ /* 0x020fca0000004100 */
[----:B------:R-:W-:Y:S01]  /*20b0*/  FADD.FTZ R152, R121, R152 ;  /* 0x0000009879987221 */ /* 0x000fe20000010000 */
[----:B------:R-:W-:Y:S06]  /*20c0*/  BRA `(.L_x_5825) ;  /* 0x0000000000107947 */ /* 0x000fec0003800000 */
.L_x_5823:
[----:B-----5:R-:W-:Y:S02]  /*20d0*/  HADD2.F32 R121, -RZ, R104.H1_H1 ;  /* 0x30000068ff797230 */ /* 0x020fe40000004100 */
[----:B------:R-:W-:-:S03]  /*20e0*/  @P2 HADD2.F32 R123, -RZ, R108.H1_H1 ;  /* 0x3000006cff7b2230 */ /* 0x000fc60000004100 */
[----:B------:R-:W-:-:S04]  /*20f0*/  FADD.FTZ R152, R121, R152 ;  /* 0x0000009879987221 */ /* 0x000fc80000010000 */
[----:B------:R-:W-:-:S07]  /*2100*/  @P2 FADD.FTZ R152, R123, R152 ;  /* 0x000000987b982221 */ /* 0x000fce0000010000 */
.L_x_5825:
[----:B------:R-:W-:-:S04]  /*2110*/  F2FP.F16.F32.PACK_AB R116, RZ, R152 ;  /* 0x00000098ff74723e */ /* 0x000fc800000000ff */
[----:B------:R-:W-:-:S07]  /*2120*/  PRMT R112, R112, 0x5410, R116 ;  /* 0x0000541070707816 */ /* 0x000fce0000000074 */
.L_x_5826:
[----:B------:R-:W-:Y:S01]  /*2130*/  HADD2.F32 R149, -RZ, R117.H0_H0 ;  /* 0x20000075ff957230 */ /* 0x000fe20000004100 */
[----:B------:R-:W-:Y:S06]  /*2140*/  @P3 BRA `(.L_x_5827) ;  /* 0x0000000000203947 */ /* 0x000fec0003800000 */
[----:B------:R-:W-:-:S04]  /*2150*/  ISETP.NE.U32.AND P4, PT, RZ, UR16, PT ;  /* 0x00000010ff007c0c */ /* 0x000fc8000bf85070 */
[----:B------:R-:W-:-:S13]  /*2160*/  ISETP.NE.AND.EX P4, PT, RZ, UR17, PT, P4 ;  /* 0x00000011ff007c0c */ /* 0x000fda000bf85340 */
[----:B------:R-:W-:Y:S05]  /*2170*/  @P4 BRA `(.L_x_5828) ;  /* 0x0000000000084947 */ /* 0x000fea0003800000 */
[----:B------:R-:W-:Y:S05]  /*2180*/  @P0 BRA `(.L_x_5829) ;  /* 0x0000000000200947 */ /* 0x000fea0003800000 */
[----:B------:R-:W-:Y:S05]  /*2190*/  BRA `(.L_x_5830) ;  /* 0x0000000000247947 */ /* 0x000fea0003800000 */
.L_x_5828:
[----:B-----5:R-:W-:-:S05]  /*21a0*/  HADD2.F32 R116, -RZ, R109.H0_H0 ;  /* 0x2000006dff747230 */ /* 0x020fca0000004100 */
[----:B------:R-:W-:Y:S01]  /*21b0*/  FADD.FTZ R149, R116, R149 ;  /* 0x0000009574957221 */ /* 0x000fe20000010000 */
[----:B------:R-:W-:Y:S06]  /*21c0*/  BRA `(.L_x_5829) ;  /* 0x0000000000107947 */ /* 0x000fec0003800000 */
.L_x_5827:
[----:B-----5:R-:W-:Y:S02]  /*21d0*/  HADD2.F32 R116, -RZ, R105.H0_H0 ;  /* 0x20000069ff747230 */ /* 0x020fe40000004100 */
[----:B------:R-:W-:-:S03]  /*21e0*/  @P2 HADD2.F32 R120, -RZ, R109.H0_H0 ;  /* 0x2000006dff782230 */ /* 0x000fc60000004100 */
[----:B------:R-:W-:-:S04]  /*21f0*/  FADD.FTZ R149, R116, R149 ;  /* 0x0000009574957221 */ /* 0x000fc80000010000 */
[----:B------:R-:W-:-:S07]  /*2200*/  @P2 FADD.FTZ R149, R120, R149 ;  /* 0x0000009578952221 */ /* 0x000fce0000010000 */
.L_x_5829:
[----:B------:R-:W-:-:S04]  /*2210*/  F2FP.F16.F32.PACK_AB R116, RZ, R149 ;  /* 0x00000095ff74723e */ /* 0x000fc800000000ff */
[----:B------:R-:W-:-:S07]  /*2220*/  PRMT R113, R116, 0x7610, R113 ;  /* 0x0000761074717816 */ /* 0x000fce0000000071 */
.L_x_5830:
[----:B------:R-:W-:Y:S01]  /*2230*/  HADD2.F32 R153, -RZ, R117.H1_H1 ;  /* 0x30000075ff997230 */ /* 0x000fe20000004100 */
[----:B------:R-:W-:Y:S06]  /*2240*/  @P3 BRA `(.L_x_5831) ;  /* 0x0000000000203947 */ /* 0x000fec0003800000 */
[----:B------:R-:W-:-:S04]  /*2250*/  ISETP.NE.U32.AND P4, PT, RZ, UR16, PT ;  /* 0x00000010ff007c0c */ /* 0x000fc8000bf85070 */
[----:B------:R-:W-:-:S13]  /*2260*/  ISETP.NE.AND.EX P4, PT, RZ, UR17, PT, P4 ;  /* 0x00000011ff007c0c */ /* 0x000fda000bf85340 */
[----:B------:R-:W-:Y:S05]  /*2270*/  @P4 BRA `(.L_x_5832) ;  /* 0x0000000000084947 */ /* 0x000fea0003800000 */
[----:B------:R-:W-:Y:S05]  /*2280*/  @P0 BRA `(.L_x_5833) ;  /* 0x0000000000200947 */ /* 0x000fea0003800000 */
[----:B------:R-:W-:Y:S05]  /*2290*/  BRA `(.L_x_5834) ;  /* 0x0000000000247947 */ /* 0x000fea0003800000 */
.L_x_5832:
[----:B-----5:R-:W-:-:S05]  /*22a0*/  HADD2.F32 R116, -RZ, R109.H1_H1 ;  /* 0x3000006dff747230 */ /* 0x020fca0000004100 */
[----:B------:R-:W-:Y:S01]  /*22b0*/  FADD.FTZ R153, R116, R153 ;  /* 0x0000009974997221 */ /* 0x000fe20000010000 */
[----:B------:R-:W-:Y:S06]  /*22c0*/  BRA `(.L_x_5833) ;  /* 0x0000000000107947 */ /* 0x000fec0003800000 */
.L_x_5831:
[----:B-----5:R-:W-:Y:S02]  /*22d0*/  HADD2.F32 R116, -RZ, R105.H1_H1 ;  /* 0x30000069ff747230 */ /* 0x020fe40000004100 */
[----:B------:R-:W-:-:S03]  /*22e0*/  @P2 HADD2.F32 R120, -RZ, R109.H1_H1 ;  /* 0x3000006dff782230 */ /* 0x000fc60000004100 */
[----:B------:R-:W-:-:S04]  /*22f0*/  FADD.FTZ R153, R116, R153 ;  /* 0x0000009974997221 */ /* 0x000fc80000010000 */
[----:B------:R-:W-:-:S07]  /*2300*/  @P2 FADD.FTZ R153, R120, R153 ;  /* 0x0000009978992221 */ /* 0x000fce0000010000 */
.L_x_5833:
[----:B------:R-:W-:-:S04]  /*2310*/  F2FP.F16.F32.PACK_AB R116, RZ, R153 ;  /* 0x00000099ff74723e */ /* 0x000fc800000000ff */
[----:B------:R-:W-:-:S07]  /*2320*/  PRMT R113, R113, 0x5410, R116 ;  /* 0x0000541071717816 */ /* 0x000fce0000000074 */
.L_x_5834:
[----:B------:R-:W-:Y:S01]  /*2330*/  HADD2.F32 R154, -RZ, R118.H0_H0 ;  /* 0x20000076ff9a7230 */ /* 0x000fe20000004100 */
[----:B------:R-:W-:Y:S06]  /*2340*/  @P3 BRA `(.L_x_5835) ;  /* 0x0000000000203947 */ /* 0x000fec0003800000 */
[----:B------:R-:W-:-:S04]  /*2350*/  ISETP.NE.U32.AND P4, PT, RZ, UR16, PT ;  /* 0x00000010ff007c0c */ /* 0x000fc8000bf85070 */
[----:B------:R-:W-:-:S13]  /*2360*/  ISETP.NE.AND.EX P4, PT, RZ, UR17, PT, P4 ;  /* 0x00000011ff007c0c */ /* 0x000fda000bf85340 */
[----:B------:R-:W-:Y:S05]  /*2370*/  @P4 BRA `(.L_x_5836) ;  /* 0x0000000000084947 */ /* 0x000fea0003800000 */
[----:B------:R-:W-:Y:S05]  /*2380*/  @P0 BRA `(.L_x_5837) ;  /* 0x0000000000200947 */ /* 0x000fea0003800000 */
[----:B------:R-:W-:Y:S05]  /*2390*/  BRA `(.L_x_5838) ;  /* 0x0000000000247947 */ /* 0x000fea0003800000 */
.L_x_5836:
[----:B-----5:R-:W-:-:S05]  /*23a0*/  HADD2.F32 R117, -RZ, R110.H0_H0 ;  /* 0x2000006eff757230 */ /* 0x020fca0000004100 */
[----:B------:R-:W-:Y:S01]  /*23b0*/  FADD.FTZ R154, R117, R154 ;  /* 0x0000009a759a7221 */ /* 0x000fe20000010000 */
[----:B------:R-:W-:Y:S06]  /*23c0*/  BRA `(.L_x_5837) ;  /* 0x0000000000107947 */ /* 0x000fec0003800000 */
.L_x_5835:
[----:B-----5:R-:W-:Y:S02]  /*23d0*/  HADD2.F32 R117, -RZ, R106.H0_H0 ;  /* 0x2000006aff757230 */ /* 0x020fe40000004100 */
[----:B------:R-:W-:-:S03]  /*23e0*/  @P2 HADD2.F32 R121, -RZ, R110.H0_H0 ;  /* 0x2000006eff792230 */ /* 0x000fc60000004100 */
[----:B------:R-:W-:-:S04]  /*23f0*/  FADD.FTZ R154, R117, R154 ;  /* 0x0000009a759a7221 */ /* 0x000fc80000010000 */
[----:B------:R-:W-:-:S07]  /*2400*/  @P2 FADD.FTZ R154, R121, R154 ;  /* 0x0000009a799a2221 */ /* 0x000fce0000010000 */
.L_x_5837:
[----:B------:R-:W-:-:S04]  /*2410*/  F2FP.F16.F32.PACK_AB R116, RZ, R154 ;  /* 0x0000009aff74723e */ /* 0x000fc800000000ff */
[----:B------:R-:W-:-:S07]  /*2420*/  PRMT R114, R116, 0x7610, R114 ;  /* 0x0000761074727816 */ /* 0x000fce0000000072 */
.L_x_5838:
[----:B------:R-:W-:Y:S01]  /*2430*/  HADD2.F32 R157, -RZ, R118.H1_H1 ;  /* 0x30000076ff9d7230 */ /* 0x000fe20000004100 */
[----:B------:R-:W-:Y:S06]  /*2440*/  @P3 BRA `(.L_x_5839) ;  /* 0x0000000000203947 */ /* 0x000fec0003800000 */
[----:B------:R-:W-:-:S04]  /*2450*/  ISETP.NE.U32.AND P4, PT, RZ, UR16, PT ;  /* 0x00000010ff007c0c */ /* 0x000fc8000bf85070 */
[----:B------:R-:W-:-:S13]  /*2460*/  ISETP.NE.AND.EX P4, PT, RZ, UR17, PT, P4 ;  /* 0x00000011ff007c0c */ /* 0x000fda000bf85340 */
[----:B------:R-:W-:Y:S05]  /*2470*/  @P4 BRA `(.L_x_5840) ;  /* 0x0000000000084947 */ /* 0x000fea0003800000 */
[----:B------:R-:W-:Y:S05]  /*2480*/  @P0 BRA `(.L_x_5841) ;  /* 0x0000000000200947 */ /* 0x000fea0003800000 */
[----:B------:R-:W-:Y:S05]  /*2490*/  BRA `(.L_x_5842) ;  /* 0x0000000000247947 */ /* 0x000fea0003800000 */
.L_x_5840:
[----:B-----5:R-:W-:-:S05]  /*24a0*/  HADD2.F32 R116, -RZ, R110.H1_H1 ;  /* 0x3000006eff747230 */ /* 0x020fca0000004100 */
[----:B------:R-:W-:Y:S01]  /*24b0*/  FADD.FTZ R157, R116, R157 ;  /* 0x0000009d749d7221 */ /* 0x000fe20000010000 */
[----:B------:R-:W-:Y:S06]  /*24c0*/  BRA `(.L_x_5841) ;  /* 0x0000000000107947 */ /* 0x000fec0003800000 */
.L_x_5839:
[----:B-----5:R-:W-:Y:S02]  /*24d0*/  HADD2.F32 R116, -RZ, R106.H1_H1 ;  /* 0x3000006aff747230 */ /* 0x020fe40000004100 */
[----:B------:R-:W-:-:S03]  /*24e0*/  @P2 HADD2.F32 R118, -RZ, R110.H1_H1 ;  /* 0x3000006eff762230 */ /* 0x000fc60000004100 */
[----:B------:R-:W-:-:S04]  /*24f0*/  FADD.FTZ R157, R116, R157 ;  /* 0x0000009d749d7221 */ /* 0x000fc80000010000 */
[----:B------:R-:W-:-:S07]  /*2500*/  @P2 FADD.FTZ R157, R118, R157 ;  /* 0x0000009d769d2221 */ /* 0x000fce0000010000 */
.L_x_5841:
[----:B------:R-:W-:-:S04]  /*2510*/  F2FP.F16.F32.PACK_AB R116, RZ, R157 ;  /* 0x0000009dff74723e */ /* 0x000fc800000000ff */
[----:B------:R-:W-:-:S07]  /*2520*/  PRMT R114, R114, 0x5410, R116 ;  /* 0x0000541072727816 */ /* 0x000fce0000000074 */
.L_x_5842:
[----:B------:R-:W-:Y:S01]  /*2530*/  HADD2.F32 R158, -RZ, R119.H0_H0 ;  /* 0x20000077ff9e7230 */ /* 0x000fe20000004100 */
[----:B------:R-:W-:Y:S06]  /*2540*/  @P3 BRA `(.L_x_5843) ;  /* 0x0000000000203947 */ /* 0x000fec0003800000 */
[----:B------:R-:W-:-:S04]  /*2550*/  ISETP.NE.U32.AND P4, PT, RZ, UR16, PT ;  /* 0x00000010ff007c0c */ /* 0x000fc8000bf85070 */
[----:B------:R-:W-:-:S13]  /*2560*/  ISETP.NE.AND.EX P4, PT, RZ, UR17, PT, P4 ;  /* 0x00000011ff007c0c */ /* 0x000fda000bf85340 */
[----:B------:R-:W-:Y:S05]  /*2570*/  @P4 BRA `(.L_x_5844) ;  /* 0x0000000000084947 */ /* 0x000fea0003800000 */
[----:B------:R-:W-:Y:S05]  /*2580*/  @P0 BRA `(.L_x_5845) ;  /* 0x0000000000200947 */ /* 0x000fea0003800000 */
[----:B------:R-:W-:Y:S05]  /*2590*/  BRA `(.L_x_5846) ;  /* 0x0000000000247947 */ /* 0x000fea0003800000 */
.L_x_5844:
[----:B-----5:R-:W-:-:S05]  /*25a0*/  HADD2.F32 R117, -RZ, R111.H0_H0 ;  /* 0x2000006fff757230 */ /* 0x020fca0000004100 */
[----:B------:R-:W-:Y:S01]  /*25b0*/  FADD.FTZ R158, R117, R158 ;  /* 0x0000009e759e7221 */ /* 0x000fe20000010000 */
[----:B------:R-:W-:Y:S06]  /*25c0*/  BRA `(.L_x_5845) ;  /* 0x0000000000107947 */ /* 0x000fec0003800000 */
.L_x_5843:
[----:B-----5:R-:W-:Y:S02]  /*25d0*/  HADD2.F32 R117, -RZ, R107.H0_H0 ;  /* 0x2000006bff757230 */ /* 0x020fe40000004100 */
[----:B------:R-:W-:-:S03]  /*25e0*/  @P2 HADD2.F32 R121, -RZ, R111.H0_H0 ;  /* 0x2000006fff792230 */ /* 0x000fc60000004100 */
[----:B------:R-:W-:-:S04]  /*25f0*/  FADD.FTZ R158, R117, R158 ;  /* 0x0000009e759e7221 */ /* 0x000fc80000010000 */
[----:B------:R-:W-:-:S07]  /*2600*/  @P2 FADD.FTZ R158, R121, R158 ;  /* 0x0000009e799e2221 */ /* 0x000fce0000010000 */
.L_x_5845:
[----:B------:R-:W-:-:S04]  /*2610*/  F2FP.F16.F32.PACK_AB R116, RZ, R158 ;  /* 0x0000009eff74723e */ /* 0x000fc800000000ff */
[----:B------:R-:W-:-:S07]  /*2620*/  PRMT R115, R116, 0x7610, R115 ;  /* 0x0000761074737816 */ /* 0x000fce0000000073 */
.L_x_5846:
[----:B------:R-:W-:Y:S01]  /*2630*/  HADD2.F32 R161, -RZ, R119.H1_H1 ;  /* 0x30000077ffa17230 */ /* 0x000fe20000004100 */
[----:B------:R-:W-:Y:S06]  /*2640*/  @P3 BRA `(.L_x_5847) ;  /* 0x0000000000203947 */ /* 0x000fec0003800000 */
[----:B------:R-:W-:-:S04]  /*2650*/  ISETP.NE.U32.AND P4, PT, RZ, UR16, PT ;  /* 0x00000010ff007c0c */ /* 0x000fc8000bf85070 */
[----:B------:R-:W-:-:S13]  /*2660*/  ISETP.NE.AND.EX P4, PT, RZ, UR17, PT, P4 ;  /* 0x00000011ff007c0c */ /* 0x000fda000bf85340 */
[----:B------:R-:W-:Y:S05]  /*2670*/  @P4 BRA `(.L_x_5848) ;  /* 0x0000000000084947 */ /* 0x000fea0003800000 */
[----:B------:R-:W-:Y:S05]  /*2680*/  @P0 BRA `(.L_x_5849) ;  /* 0x0000000000200947 */ /* 0x000fea0003800000 */
[----:B------:R-:W-:Y:S05]  /*2690*/  BRA `(.L_x_5850) ;  /* 0x0000000000247947 */ /* 0x000fea0003800000 */
.L_x_5848:
[----:B-----5:R-:W-:-:S05]  /*26a0*/  HADD2.F32 R116, -RZ, R111.H1_H1 ;  /* 0x3000006fff747230 */ /* 0x020fca0000004100 */
[----:B------:R-:W-:Y:S01]  /*26b0*/  FADD.FTZ R161, R116, R161 ;  /* 0x000000a174a17221 */ /* 0x000fe20000010000 */
[----:B------:R-:W-:Y:S06]  /*26c0*/  BRA `(.L_x_5849) ;  /* 0x0000000000107947 */ /* 0x000fec0003800000 */
.L_x_5847:
[----:B-----5:R-:W-:Y:S02]  /*26d0*/  HADD2.F32 R116, -RZ, R107.H1_H1 ;  /* 0x3000006bff747230 */ /* 0x020fe40000004100 */
[----:B------:R-:W-:-:S03]  /*26e0*/  @P2 HADD2.F32 R118, -RZ, R111.H1_H1 ;  /* 0x3000006fff762230 */ /* 0x000fc60000004100 */
[----:B------:R-:W-:-:S04]  /*26f0*/  FADD.FTZ R161, R116, R161 ;  /* 0x000000a174a17221 */ /* 0x000fc80000010000 */
[----:B------:R-:W-:-:S07]  /*2700*/  @P2 FADD.FTZ R161, R118, R161 ;  /* 0x000000a176a12221 */ /* 0x000fce0000010000 */
.L_x_5849:
[----:B------:R-:W-:-:S04]  /*2710*/  F2FP.F16.F32.PACK_AB R116, RZ, R161 ;  /* 0x000000a1ff74723e */ /* 0x000fc800000000ff */
[----:B------:R-:W-:-:S07]  /*2720*/  PRMT R115, R115, 0x5410, R116 ;  /* 0x0000541073737816 */ /* 0x000fce0000000074 */
.L_x_5850:
        /* <DEDUP_REMOVED lines=12> */
[----:B--2---:R-:W-:Y:S01]  /*27f0*/  HADD2.F32 R128, -RZ, R116.H0_H0 ;  /* 0x20000074ff807230 */ /* 0x004fe20000004100 */
[----:B-1----:R-:W-:Y:S06]  /*2800*/  @P3 BRA `(.L_x_5851) ;  /* 0x0000000000203947 */ /* 0x002fec0003800000 */
[----:B------:R-:W-:-:S04]  /*2810*/  ISETP.NE.U32.AND P4, PT, RZ, UR16, PT ;  /* 0x00000010ff007c0c */ /* 0x000fc8000bf85070 */
[----:B------:R-:W-:-:S13]  /*2820*/  ISETP.NE.AND.EX P4, PT, RZ, UR17, PT, P4 ;  /* 0x00000011ff007c0c */ /* 0x000fda000bf85340 */
[----:B------:R-:W-:Y:S05]  /*2830*/  @P4 BRA `(.L_x_5852) ;  /* 0x0000000000084947 */ /* 0x000fea0003800000 */
[----:B------:R-:W-:Y:S05]  /*2840*/  @P0 BRA `(.L_x_5853) ;  /* 0x0000000000200947 */ /* 0x000fea0003800000 */
[----:B------:R-:W-:Y:S05]  /*2850*/  BRA `(.L_x_5854) ;  /* 0x0000000000247947 */ /* 0x000fea0003800000 */
.L_x_5852:
[----:B-----5:R-:W-:-:S05]  /*2860*/  HADD2.F32 R121, -RZ, R108.H0_H0 ;  /* 0x2000006cff797230 */ /* 0x020fca0000004100 */
[----:B------:R-:W-:Y:S01]  /*2870*/  FADD.FTZ R128, R121, R128 ;  /* 0x0000008079807221 */ /* 0x000fe20000010000 */
[----:B------:R-:W-:Y:S06]  /*2880*/  BRA `(.L_x_5853) ;  /* 0x0000000000107947 */ /* 0x000fec0003800000 */
.L_x_5851:
[----:B-----5:R-:W-:Y:S02]  /*2890*/  HADD2.F32 R121, -RZ, R104.H0_H0 ;  /* 0x20000068ff797230 */ /* 0x020fe40000004100 */
[----:B------:R-:W-:-:S03]  /*28a0*/  @P2 HADD2.F32 R123, -RZ, R108.H0_H0 ;  /* 0x2000006cff7b2230 */ /* 0x000fc60000004100 */
[----:B------:R-:W-:-:S04]  /*28b0*/  FADD.FTZ R128, R121, R128 ;  /* 0x0000008079807221 */ /* 0x000fc80000010000 */
[----:B------:R-:W-:-:S07]  /*28c0*/  @P2 FADD.FTZ R128, R123, R128 ;  /* 0x000000807b802221 */ /* 0x000fce0000010000 */
.L_x_5853:
[----:B------:R-:W-:-:S04]  /*28d0*/  F2FP.F16.F32.PACK_AB R120, RZ, R128 ;  /* 0x00000080ff78723e */ /* 0x000fc800000000ff */
[----:B------:R-:W-:-:S07]  /*28e0*/  PRMT R112, R120, 0x7610, R112 ;  /* 0x0000761078707816 */ /* 0x000fce0000000070 */
.L_x_5854:
[----:B------:R-:W-:Y:S01]  /*28f0*/  HADD2.F32 R129, -RZ, R116.H1_H1 ;  /* 0x30000074ff817230 */ /* 0x000fe20000004100 */
[----:B------:R-:W-:Y:S06]  /*2900*/  @P3 BRA `(.L_x_5855) ;  /* 0x0000000000203947 */ /* 0x000fec0003800000 */
[----:B------:R-:W-:-:S04]  /*2910*/  ISETP.NE.U32.AND P4, PT, RZ, UR16, PT ;  /* 0x00000010ff007c0c */ /* 0x000fc8000bf85070 */
[----:B------:R-:W-:-:S13]  /*2920*/  ISETP.NE.AND.EX P4, PT, RZ, UR17, PT, P4 ;  /* 0x00000011ff007c0c */ /* 0x000fda000bf85340 */
[----:B------:R-:W-:Y:S05]  /*2930*/  @P4 BRA `(.L_x_5856) ;  /* 0x0000000000084947 */ /* 0x000fea0003800000 */
[----:B------:R-:W-:Y:S05]  /*2940*/  @P0 BRA `(.L_x_5857) ;  /* 0x0000000000200947 */ /* 0x000fea0003800000 */
[----:B------:R-:W-:Y:S05]  /*2950*/  BRA `(.L_x_5858) ;  /* 0x0000000000247947 */ /* 0x000fea0003800000 */
.L_x_5856:
[----:B-----5:R-:W-:-:S05]  /*2960*/  HADD2.F32 R116, -RZ, R108.H1_H1 ;  /* 0x3000006cff747230 */ /* 0x020fca0000004100 */
[----:B------:R-:W-:Y:S01]  /*2970*/  FADD.FTZ R129, R116, R129 ;  /* 0x0000008174817221 */ /* 0x000fe20000010000 */
[----:B------:R-:W-:Y:S06]  /*2980*/  BRA `(.L_x_5857) ;  /* 0x0000000000107947 */ /* 0x000fec0003800000 */
.L_x_5855:
[----:B-----5:R-:W-:Y:S02]  /*2990*/  HADD2.F32 R116, -RZ, R104.H1_H1 ;  /* 0x30000068ff747230 */ /* 0x020fe40000004100 */
[----:B------:R-:W-:-:S03]  /*29a0*/  @P2 HADD2.F32 R120, -RZ, R108.H1_H1 ;  /* 0x3000006cff782230 */ /* 0x000fc60000004100 */
[----:B------:R-:W-:-:S04]  /*29b0*/  FADD.FTZ R129, R116, R129 ;  /* 0x0000008174817221 */ /* 0x000fc80000010000 */
[----:B------:R-:W-:-:S07]  /*29c0*/  @P2 FADD.FTZ R129, R120, R129 ;  /* 0x0000008178812221 */ /* 0x000fce0000010000 */
.L_x_5857:
[----:B------:R-:W-:-:S04]  /*29d0*/  F2FP.F16.F32.PACK_AB R116, RZ, R129 ;  /* 0x00000081ff74723e */ /* 0x000fc800000000ff */
[----:B------:R-:W-:-:S07]  /*29e0*/  PRMT R112, R112, 0x5410, R116 ;  /* 0x0000541070707816 */ /* 0x000fce0000000074 */
.L_x_5858:
[----:B------:R-:W-:Y:S01]  /*29f0*/  HADD2.F32 R127, -RZ, R117.H0_H0 ;  /* 0x20000075ff7f7230 */ /* 0x000fe20000004100 */
[----:B------:R-:W-:Y:S06]  /*2a00*/  @P3 BRA `(.L_x_5859) ;  /* 0x0000000000203947 */ /* 0x000fec0003800000 */
[----:B------:R-:W-:-:S04]  /*2a10*/  ISETP.NE.U32.AND P4, PT, RZ, UR16, PT ;  /* 0x00000010ff007c0c */ /* 0x000fc8000bf85070 */
[----:B------:R-:W-:-:S13]  /*2a20*/  ISETP.NE.AND.EX P4, PT, RZ, UR17, PT, P4 ;  /* 0x00000011ff007c0c */ /* 0x000fda000bf85340 */
[----:B------:R-:W-:Y:S05]  /*2a30*/  @P4 BRA `(.L_x_5860) ;  /* 0x0000000000084947 */ /* 0x000fea0003800000 */
[----:B------:R-:W-:Y:S05]  /*2a40*/  @P0 BRA `(.L_x_5861) ;  /* 0x0000000000200947 */ /* 0x000fea0003800000 */
[----:B------:R-:W-:Y:S05]  /*2a50*/  BRA `(.L_x_5862) ;  /* 0x0000000000247947 */ /* 0x000fea0003800000 */
.L_x_5860:
[----:B-----5:R-:W-:-:S05]  /*2a60*/  HADD2.F32 R116, -RZ, R109.H0_H0 ;  /* 0x2000006dff747230 */ /* 0x020fca0000004100 */
[----:B------:R-:W-:Y:S01]  /*2a70*/  FADD.FTZ R127, R116, R127 ;  /* 0x0000007f747f7221 */ /* 0x000fe20000010000 */
[----:B------:R-:W-:Y:S06]  /*2a80*/  BRA `(.L_x_5861) ;  /* 0x0000000000107947 */ /* 0x000fec0003800000 */
.L_x_5859:
[----:B-----5:R-:W-:-:S05]  /*2a90*/  HADD2.F32 R116, -RZ, R105.H0_H0 ;  /* 0x20000069ff747230 */ /* 0x020fca0000004100 */
[----:B------:R-:W-:Y:S01]  /*2aa0*/  FADD.FTZ R127, R116, R127 ;  /* 0x0000007f747f7221 */ /* 0x000fe20000010000 */
[----:B------:R-:W-:-:S05]  /*2ab0*/  @P2 HADD2.F32 R116, -RZ, R109.H0_H0 ;  /* 0x2000006dff742230 */ /* 0x000fca0000004100 */
[----:B------:R-:W-:-:S07]  /*2ac0*/  @P2 FADD.FTZ R127, R116, R127 ;  /* 0x0000007f747f2221 */ /* 0x000fce0000010000 */
.L_x_5861:
[----:B------:R-:W-:-:S04]  /*2ad0*/  F2FP.F16.F32.PACK_AB R116, RZ, R127 ;  /* 0x0000007fff74723e */ /* 0x000fc800000000ff */
[----:B------:R-:W-:-:S07]  /*2ae0*/  PRMT R113, R116, 0x7610, R113 ;  /* 0x0000761074717816 */ /* 0x000fce0000000071 */
.L_x_5862:
[----:B------:R-:W-:Y:S01]  /*2af0*/  HADD2.F32 R130, -RZ, R117.H1_H1 ;  /* 0x30000075ff827230 */ /* 0x000fe20000004100 */
[----:B------:R-:W-:Y:S06]  /*2b00*/  @P3 BRA `(.L_x_5863) ;  /* 0x0000000000203947 */ /* 0x000fec0003800000 */
[----:B------:R-:W-:-:S04]  /*2b10*/  ISETP.NE.U32.AND P4, PT, RZ, UR16, PT ;  /* 0x00000010ff007c0c */ /* 0x000fc8000bf85070 */
[----:B------:R-:W-:-:S13]  /*2b20*/  ISETP.NE.AND.EX P4, PT, RZ, UR17, PT, P4 ;  /* 0x00000011ff007c0c */ /* 0x000fda000bf85340 */
[----:B------:R-:W-:Y:S05]  /*2b30*/  @P4 BRA `(.L_x_5864) ;  /* 0x0000000000084947 */ /* 0x000fea0003800000 */
[----:B------:R-:W-:Y:S05]  /*2b40*/  @P0 BRA `(.L_x_5865) ;  /* 0x0000000000200947 */ /* 0x000fea0003800000 */
[----:B------:R-:W-:Y:S05]  /*2b50*/  BRA `(.L_x_5866) ;  /* 0x0000000000247947 */ /* 0x000fea0003800000 */
.L_x_5864:
[----:B-----5:R-:W-:-:S05]  /*2b60*/  HADD2.F32 R117, -RZ, R109.H1_H1 ;  /* 0x3000006dff757230 */ /* 0x020fca0000004100 */
[----:B------:R-:W-:Y:S01]  /*2b70*/  FADD.FTZ R130, R117, R130 ;  /* 0x0000008275827221 */ /* 0x000fe20000010000 */
[----:B------:R-:W-:Y:S06]  /*2b80*/  BRA `(.L_x_5865) ;  /* 0x0000000000107947 */ /* 0x000fec0003800000 */
.L_x_5863:
[----:B-----5:R-:W-:-:S05]  /*2b90*/  HADD2.F32 R117, -RZ, R105.H1_H1 ;  /* 0x30000069ff757230 */ /* 0x020fca0000004100 */
[----:B------:R-:W-:Y:S01]  /*2ba0*/  FADD.FTZ R130, R117, R130 ;  /* 0x0000008275827221 */ /* 0x000fe20000010000 */
[----:B------:R-:W-:-:S05]  /*2bb0*/  @P2 HADD2.F32 R117, -RZ, R109.H1_H1 ;  /* 0x3000006dff752230 */ /* 0x000fca0000004100 */
[----:B------:R-:W-:-:S07]  /*2bc0*/  @P2 FADD.FTZ R130, R117, R130 ;  /* 0x0000008275822221 */ /* 0x000fce0000010000 */
.L_x_5865:
[----:B------:R-:W-:-:S04]  /*2bd0*/  F2FP.F16.F32.PACK_AB R116, RZ, R130 ;  /* 0x00000082ff74723e */ /* 0x000fc800000000ff */
[----:B------:R-:W-:-:S07]  /*2be0*/  PRMT R113, R113, 0x5410, R116 ;  /* 0x0000541071717816 */ /* 0x000fce0000000074 */
.L_x_5866:
[----:B------:R-:W-:Y:S01]  /*2bf0*/  HADD2.F32 R131, -RZ, R118.H0_H0 ;  /* 0x20000076ff837230 */ /* 0x000fe20000004100 */
[----:B------:R-:W-:Y:S06]  /*2c00*/  @P3 BRA `(.L_x_5867) ;  /* 0x0000000000203947 */ /* 0x000fec0003800000 */
[----:B------:R-:W-:-:S04]  /*2c10*/  ISETP.NE.U32.AND P4, PT, RZ, UR16, PT ;  /* 0x00000010ff007c0c */ /* 0x000fc8000bf85070 */
[----:B------:R-:W-:-:S13]  /*2c20*/  ISETP.NE.AND.EX P4, PT, RZ, UR17, PT, P4 ;  /* 0x00000011ff007c0c */ /* 0x000fda000bf85340 */
[----:B------:R-:W-:Y:S05]  /*2c30*/  @P4 BRA `(.L_x_5868) ;  /* 0x0000000000084947 */ /* 0x000fea0003800000 */
[----:B------:R-:W-:Y:S05]  /*2c40*/  @P0 BRA `(.L_x_5869) ;  /* 0x0000000000200947 */ /* 0x000fea0003800000 */
[----:B------:R-:W-:Y:S05]  /*2c50*/  BRA `(.L_x_5870) ;  /* 0x0000000000247947 */ /* 0x000fea0003800000 */
.L_x_5868:
[----:B-----5:R-:W-:-:S05]  /*2c60*/  HADD2.F32 R116, -RZ, R110.H0_H0 ;  /* 0x2000006eff747230 */ /* 0x020fca0000004100 */
[----:B------:R-:W-:Y:S01]  /*2c70*/  FADD.FTZ R131, R116, R131 ;  /* 0x0000008374837221 */ /* 0x000fe20000010000 */
[----:B------:R-:W-:Y:S06]  /*2c80*/  BRA `(.L_x_5869) ;  /* 0x0000000000107947 */ /* 0x000fec0003800000 */
.L_x_5867:
[----:B-----5:R-:W-:-:S05]  /*2c90*/  HADD2.F32 R116, -RZ, R106.H0_H0 ;  /* 0x2000006aff747230 */ /* 0x020fca0000004100 */
[----:B------:R-:W-:Y:S01]  /*2ca0*/  FADD.FTZ R131, R116, R131 ;  /* 0x0000008374837221 */ /* 0x000fe20000010000 */
[----:B------:R-:W-:-:S05]  /*2cb0*/  @P2 HADD2.F32 R116, -RZ, R110.H0_H0 ;  /* 0x2000006eff742230 */ /* 0x000fca0000004100 */
[----:B------:R-:W-:-:S07]  /*2cc0*/  @P2 FADD.FTZ R131, R116, R131 ;  /* 0x0000008374832221 */ /* 0x000fce0000010000 */
.L_x_5869:
[----:B------:R-:W-:-:S04]  /*2cd0*/  F2FP.F16.F32.PACK_AB R116, RZ, R131 ;  /* 0x00000083ff74723e */ /* 0x000fc800000000ff */
[----:B------:R-:W-:-:S07]  /*2ce0*/  PRMT R114, R116, 0x7610, R114 ;  /* 0x0000761074727816 */ /* 0x000fce0000000072 */
.L_x_5870:
[----:B------:R-:W-:Y:S01]  /*2cf0*/  HADD2.F32 R134, -RZ, R118.H1_H1 ;  /* 0x30000076ff867230 */ /* 0x000fe20000004100 */
[----:B------:R-:W-:Y:S06]  /*2d00*/  @P3 BRA `(.L_x_5871) ;  /* 0x0000000000203947 */ /* 0x000fec0003800000 */
[----:B------:R-:W-:-:S04]  /*2d10*/  ISETP.NE.U32.AND P4, PT, RZ, UR16, PT ;  /* 0x00000010ff007c0c */ /* 0x000fc8000bf85070 */
[----:B------:R-:W-:-:S13]  /*2d20*/  ISETP.NE.AND.EX P4, PT, RZ, UR17, PT, P4 ;  /* 0x00000011ff007c0c */ /* 0x000fda000bf85340 */
[----:B------:R-:W-:Y:S05]  /*2d30*/  @P4 BRA `(.L_x_5872) ;  /* 0x0000000000084947 */ /* 0x000fea0003800000 */
[----:B------:R-:W-:Y:S05]  /*2d40*/  @P0 BRA `(.L_x_5873) ;  /* 0x0000000000200947 */ /* 0x000fea0003800000 */
[----:B------:R-:W-:Y:S05]  /*2d50*/  BRA `(.L_x_5874) ;  /* 0x0000000000247947 */ /* 0x000fea0003800000 */
.L_x_5872:
[----:B-----5:R-:W-:-:S05]  /*2d60*/  HADD2.F32 R117, -RZ, R110.H1_H1 ;  /* 0x3000006eff757230 */ /* 0x020fca0000004100 */
[----:B------:R-:W-:Y:S01]  /*2d70*/  FADD.FTZ R134, R117, R134 ;  /* 0x0000008675867221 */ /* 0x000fe20000010000 */
[----:B------:R-:W-:Y:S06]  /*2d80*/  BRA `(.L_x_5873) ;  /* 0x0000000000107947 */ /* 0x000fec0003800000 */
.L_x_5871:
[----:B-----5:R-:W-:-:S05]  /*2d90*/  HADD2.F32 R117, -RZ, R106.H1_H1 ;  /* 0x3000006aff757230 */ /* 0x020fca0000004100 */
[----:B------:R-:W-:Y:S01]  /*2da0*/  FADD.FTZ R134, R117, R134 ;  /* 0x0000008675867221 */ /* 0x000fe20000010000 */
[----:B------:R-:W-:-:S05]  /*2db0*/  @P2 HADD2.F32 R117, -RZ, R110.H1_H1 ;  /* 0x3000006eff752230 */ /* 0x000fca0000004100 */
[----:B------:R-:W-:-:S07]  /*2dc0*/  @P2 FADD.FTZ R134, R117, R134 ;  /* 0x0000008675862221 */ /* 0x000fce0000010000 */
.L_x_5873:
[----:B------:R-:W-:-:S04]  /*2dd0*/  F2FP.F16.F32.PACK_AB R116, RZ, R134 ;  /* 0x00000086ff74723e */ /* 0x000fc800000000ff */
[----:B------:R-:W-:-:S07]  /*2de0*/  PRMT R114, R114, 0x5410, R116 ;  /* 0x0000541072727816 */ /* 0x000fce0000000074 */
.L_x_5874:
[----:B------:R-:W-:Y:S01]  /*2df0*/  HADD2.F32 R135, -RZ, R119.H0_H0 ;  /* 0x20000077ff877230 */ /* 0x000fe20000004100 */
[----:B------:R-:W-:Y:S06]  /*2e00*/  @P3 BRA `(.L_x_5875) ;  /* 0x0000000000203947 */ /* 0x000fec0003800000 */
[----:B------:R-:W-:-:S04]  /*2e10*/  ISETP.NE.U32.AND P4, PT, RZ, UR16, PT ;  /* 0x00000010ff007c0c */ /* 0x000fc8000bf85070 */
[----:B------:R-:W-:-:S13]  /*2e20*/  ISETP.NE.AND.EX P4, PT, RZ, UR17, PT, P4 ;  /* 0x00000011ff007c0c */ /* 0x000fda000bf85340 */
[----:B------:R-:W-:Y:S05]  /*2e30*/  @P4 BRA `(.L_x_5876) ;  /* 0x0000000000084947 */ /* 0x000fea0003800000 */
[----:B------:R-:W-:Y:S05]  /*2e40*/  @P0 BRA `(.L_x_5877) ;  /* 0x0000000000200947 */ /* 0x000fea0003800000 */
[----:B------:R-:W-:Y:S05]  /*2e50*/  BRA `(.L_x_5878) ;  /* 0x0000000000247947 */ /* 0x000fea0003800000 */
.L_x_5876:
[----:B-----5:R-:W-:-:S05]  /*2e60*/  HADD2.F32 R116, -RZ, R111.H0_H0 ;  /* 0x2000006fff747230 */ /* 0x020fca0000004100 */
[----:B------:R-:W-:Y:S01]  /*2e70*/  FADD.FTZ R135, R116, R135 ;  /* 0x0000008774877221 */ /* 0x000fe20000010000 */
[----:B------:R-:W-:Y:S06]  /*2e80*/  BRA `(.L_x_5877) ;  /* 0x0000000000107947 */ /* 0x000fec0003800000 */
.L_x_5875:
[----:B-----5:R-:W-:-:S05]  /*2e90*/  HADD2.F32 R116, -RZ, R107.H0_H0 ;  /* 0x2000006bff747230 */ /* 0x020fca0000004100 */
[----:B------:R-:W-:Y:S01]  /*2ea0*/  FADD.FTZ R135, R116, R135 ;  /* 0x0000008774877221 */ /* 0x000fe20000010000 */
[----:B------:R-:W-:-:S05]  /*2eb0*/  @P2 HADD2.F32 R116, -RZ, R111.H0_H0 ;  /* 0x2000006fff742230 */ /* 0x000fca0000004100 */
[----:B------:R-:W-:-:S07]  /*2ec0*/  @P2 FADD.FTZ R135, R116, R135 ;  /* 0x0000008774872221 */ /* 0x000fce0000010000 */
.L_x_5877:
[----:B------:R-:W-:-:S04]  /*2ed0*/  F2FP.F16.F32.PACK_AB R116, RZ, R135 ;  /* 0x00000087ff74723e */ /* 0x000fc800000000ff */
[----:B------:R-:W-:-:S07]  /*2ee0*/  PRMT R115, R116, 0x7610, R115 ;  /* 0x0000761074737816 */ /* 0x000fce0000000073 */
.L_x_5878:
[----:B------:R-:W-:Y:S01]  /*2ef0*/  HADD2.F32 R144, -RZ, R119.H1_H1 ;  /* 0x30000077ff907230 */ /* 0x000fe20000004100 */
[----:B------:R-:W-:Y:S06]  /*2f00*/  @P3 BRA `(.L_x_5879) ;  /* 0x0000000000203947 */ /* 0x000fec0003800000 */
[----:B------:R-:W-:-:S04]  /*2f10*/  ISETP.NE.U32.AND P4, PT, RZ, UR16, PT ;  /* 0x00000010ff007c0c */ /* 0x000fc8000bf85070 */
[----:B------:R-:W-:-:S13]  /*2f20*/  ISETP.NE.AND.EX P4, PT, RZ, UR17, PT, P4 ;  /* 0x00000011ff007c0c */ /* 0x000fda000bf85340 */
[----:B------:R-:W-:Y:S05]  /*2f30*/  @P4 BRA `(.L_x_5880) ;  /* 0x0000000000084947 */ /* 0x000fea0003800000 */
[----:B------:R-:W-:Y:S05]  /*2f40*/  @P0 BRA `(.L_x_5881) ;  /* 0x0000000000200947 */ /* 0x000fea0003800000 */
[----:B------:R-:W-:Y:S05]  /*2f50*/  BRA `(.L_x_5882) ;  /* 0x0000000000247947 */ /* 0x000fea0003800000 */
.L_x_5880:
[----:B-----5:R-:W-:-:S05]  /*2f60*/  HADD2.F32 R117, -RZ, R111.H1_H1 ;  /* 0x3000006fff757230 */ /* 0x020fca0000004100 */
[----:B------:R-:W-:Y:S01]  /*2f70*/  FADD.FTZ R144, R117, R144 ;  /* 0x0000009075907221 */ /* 0x000fe20000010000 */
[----:B------:R-:W-:Y:S06]  /*2f80*/  BRA `(.L_x_5881) ;  /* 0x0000000000107947 */ /* 0x000fec0003800000 */
.L_x_5879:
[----:B-----5:R-:W-:-:S05]  /*2f90*/  HADD2.F32 R117, -RZ, R107.H1_H1 ;  /* 0x3000006bff757230 */ /* 0x020fca0000004100 */
[----:B------:R-:W-:Y:S01]  /*2fa0*/  FADD.FTZ R144, R117, R144 ;  /* 0x0000009075907221 */ /* 0x000fe20000010000 */
[----:B------:R-:W-:-:S05]  /*2fb0*/  @P2 HADD2.F32 R117, -RZ, R111.H1_H1 ;  /* 0x3000006fff752230 */ /* 0x000fca0000004100 */
[----:B------:R-:W-:-:S07]  /*2fc0*/  @P2 FADD.FTZ R144, R117, R144 ;  /* 0x0000009075902221 */ /* 0x000fce0000010000 */
.L_x_5881:
[----:B------:R-:W-:-:S04]  /*2fd0*/  F2FP.F16.F32.PACK_AB R116, RZ, R144 ;  /* 0x00000090ff74723e */ /* 0x000fc800000000ff */
[----:B------:R-:W-:-:S07]  /*2fe0*/  PRMT R115, R115, 0x5410, R116 ;  /* 0x0000541073737816 */ /* 0x000fce0000000074 */
.L_x_5882:
        /* <DEDUP_REMOVED lines=12> */
[----:B--2---:R-:W-:Y:S01]  /*30b0*/  HADD2.F32 R126, -RZ, R116.H0_H0 ;  /* 0x20000074ff7e7230 */ /* 0x004fe20000004100 */
[----:B0-----:R-:W-:Y:S06]  /*30c0*/  @P3 BRA `(.L_x_5883) ;  /* 0x0000000000203947 */ /* 0x001fec0003800000 */
[----:B------:R-:W-:-:S04]  /*30d0*/  ISETP.NE.U32.AND P4, PT, RZ, UR16, PT ;  /* 0x00000010ff007c0c */ /* 0x000fc8000bf85070 */
[----:B------:R-:W-:-:S13]  /*30e0*/  ISETP.NE.AND.EX P4, PT, RZ, UR17, PT, P4 ;  /* 0x00000011ff007c0c */ /* 0x000fda000bf85340 */
[----:B------:R-:W-:Y:S05]  /*30f0*/  @P4 BRA `(.L_x_5884) ;  /* 0x0000000000084947 */ /* 0x000fea0003800000 */
[----:B------:R-:W-:Y:S05]  /*3100*/  @P0 BRA `(.L_x_5885) ;  /* 0x0000000000200947 */ /* 0x000fea0003800000 */
[----:B------:R-:W-:Y:S05]  /*3110*/  BRA `(.L_x_5886) ;  /* 0x0000000000247947 */ /* 0x000fea0003800000 */
.L_x_5884:
[----:B-----5:R-:W-:-:S05]  /*3120*/  HADD2.F32 R121, -RZ, R108.H0_H0 ;  /* 0x2000006cff797230 */ /* 0x020fca0000004100 */
[----:B------:R-:W-:Y:S01]  /*3130*/  FADD.FTZ R126, R121, R126 ;  /* 0x0000007e797e7221 */ /* 0x000fe20000010000 */
[----:B------:R-:W-:Y:S06]  /*3140*/  BRA `(.L_x_5885) ;  /* 0x0000000000107947 */ /* 0x000fec0003800000 */
.L_x_5883:
[----:B-----5:R-:W-:-:S05]  /*3150*/  HADD2.F32 R121, -RZ, R104.H0_H0 ;  /* 0x20000068ff797230 */ /* 0x020fca0000004100 */
[----:B------:R-:W-:Y:S01]  /*3160*/  FADD.FTZ R126, R121, R126 ;  /* 0x0000007e797e7221 */ /* 0x000fe20000010000 */
[----:B------:R-:W-:-:S05]  /*3170*/  @P2 HADD2.F32 R121, -RZ, R108.H0_H0 ;  /* 0x2000006cff792230 */ /* 0x000fca0000004100 */
[----:B------:R-:W-:-:S07]  /*3180*/  @P2 FADD.FTZ R126, R121, R126 ;  /* 0x0000007e797e2221 */ /* 0x000fce0000010000 */
.L_x_5885:
[----:B------:R-:W-:-:S04]  /*3190*/  F2FP.F16.F32.PACK_AB R120, RZ, R126 ;  /* 0x0000007eff78723e */ /* 0x000fc800000000ff */
[----:B------:R-:W-:-:S07]  /*31a0*/  PRMT R112, R120, 0x7610, R112 ;  /* 0x0000761078707816 */ /* 0x000fce0000000070 */
.L_x_5886:
[----:B------:R-:W-:Y:S01]  /*31b0*/  HADD2.F32 R132, -RZ, R116.H1_H1 ;  /* 0x30000074ff847230 */ /* 0x000fe20000004100 */
[----:B------:R-:W-:Y:S06]  /*31c0*/  @P3 BRA `(.L_x_5887) ;  /* 0x0000000000203947 */ /* 0x000fec0003800000 */
[----:B------:R-:W-:-:S04]  /*31d0*/  ISETP.NE.U32.AND P4, PT, RZ, UR16, PT ;  /* 0x00000010ff007c0c */ /* 0x000fc8000bf85070 */
[----:B------:R-:W-:-:S13]  /*31e0*/  ISETP.NE.AND.EX P4, PT, RZ, UR17, PT, P4 ;  /* 0x00000011ff007c0c */ /* 0x000fda000bf85340 */
[----:B------:R-:W-:Y:S05]  /*31f0*/  @P4 BRA `(.L_x_5888) ;  /* 0x0000000000084947 */ /* 0x000fea0003800000 */
[----:B------:R-:W-:Y:S05]  /*3200*/  @P0 BRA `(.L_x_5889) ;  /* 0x0000000000200947 */ /* 0x000fea0003800000 */
[----:B------:R-:W-:Y:S05]  /*3210*/  BRA `(.L_x_5890) ;  /* 0x0000000000247947 */ /* 0x000fea0003800000 */
.L_x_5888:
[----:B-----5:R-:W-:-:S05]  /*3220*/  HADD2.F32 R121, -RZ, R108.H1_H1 ;  /* 0x3000006cff797230 */ /* 0x020fca0000004100 */
[----:B------:R-:W-:Y:S01]  /*3230*/  FADD.FTZ R132, R121, R132 ;  /* 0x0000008479847221 */ /* 0x000fe20000010000 */
[----:B------:R-:W-:Y:S06]  /*3240*/  BRA `(.L_x_5889) ;  /* 0x0000000000107947 */ /* 0x000fec0003800000 */
.L_x_5887:
[----:B-----5:R-:W-:-:S05]  /*3250*/  HADD2.F32 R121, -RZ, R104.H1_H1 ;  /* 0x30000068ff797230 */ /* 0x020fca0000004100 */
[----:B------:R-:W-:Y:S01]  /*3260*/  FADD.FTZ R132, R121, R132 ;  /* 0x0000008479847221 */ /* 0x000fe20000010000 */
[----:B------:R-:W-:-:S05]  /*3270*/  @P2 HADD2.F32 R121, -RZ, R108.H1_H1 ;  /* 0x3000006cff792230 */ /* 0x000fca0000004100 */
[----:B------:R-:W-:-:S07]  /*3280*/  @P2 FADD.FTZ R132, R121, R132 ;  /* 0x0000008479842221 */ /* 0x000fce0000010000 */
.L_x_5889:
[----:B------:R-:W-:-:S04]  /*3290*/  F2FP.F16.F32.PACK_AB R116, RZ, R132 ;  /* 0x00000084ff74723e */ /* 0x000fc800000000ff */
[----:B------:R-:W-:-:S07]  /*32a0*/  PRMT R112, R112, 0x5410, R116 ;  /* 0x0000541070707816 */ /* 0x000fce0000000074 */
.L_x_5890:
[----:B------:R-:W-:Y:S01]  /*32b0*/  HADD2.F32 R133, -RZ, R117.H0_H0 ;  /* 0x20000075ff857230 */ /* 0x000fe20000004100 */
[----:B------:R-:W-:Y:S06]  /*32c0*/  @P3 BRA `(.L_x_5891) ;  /* 0x0000000000203947 */ /* 0x000fec0003800000 */
[----:B------:R-:W-:-:S04]  /*32d0*/  ISETP.NE.U32.AND P4, PT, RZ, UR16, PT ;  /* 0x00000010ff007c0c */ /* 0x000fc8000bf85070 */
[----:B------:R-:W-:-:S13]  /*32e0*/  ISETP.NE.AND.EX P4, PT, RZ, UR17, PT, P4 ;  /* 0x00000011ff007c0c */ /* 0x000fda000bf85340 */
[----:B------:R-:W-:Y:S05]  /*32f0*/  @P4 BRA `(.L_x_5892) ;  /* 0x0000000000084947 */ /* 0x000fea0003800000 */
[----:B------:R-:W-:Y:S05]  /*3300*/  @P0 BRA `(.L_x_5893) ;  /* 0x0000000000200947 */ /* 0x000fea0003800000 */
[----:B------:R-:W-:Y:S05]  /*3310*/  BRA `(.L_x_5894) ;  /* 0x0000000000247947 */ /* 0x000fea0003800000 */
.L_x_5892:
[----:B-----5:R-:W-:-:S05]  /*3320*/  HADD2.F32 R116, -RZ, R109.H0_H0 ;  /* 0x2000006dff747230 */ /* 0x020fca0000004100 */
[----:B------:R-:W-:Y:S01]  /*3330*/  FADD.FTZ R133, R116, R133 ;  /* 0x0000008574857221 */ /* 0x000fe20000010000 */
[----:B------:R-:W-:Y:S06]  /*3340*/  BRA `(.L_x_5893) ;  /* 0x0000000000107947 */ /* 0x000fec0003800000 */
.L_x_5891:
[----:B-----5:R-:W-:-:S05]  /*3350*/  HADD2.F32 R116, -RZ, R105.H0_H0 ;  /* 0x20000069ff747230 */ /* 0x020fca0000004100 */
[----:B------:R-:W-:Y:S01]  /*3360*/  FADD.FTZ R133, R116, R133 ;  /* 0x0000008574857221 */ /* 0x000fe20000010000 */
[----:B------:R-:W-:-:S05]  /*3370*/  @P2 HADD2.F32 R116, -RZ, R109.H0_H0 ;  /* 0x2000006dff742230 */ /* 0x000fca0000004100 */
[----:B------:R-:W-:-:S07]  /*3380*/  @P2 FADD.FTZ R133, R116, R133 ;  /* 0x0000008574852221 */ /* 0x000fce0000010000 */
.L_x_5893:
[----:B------:R-:W-:-:S04]  /*3390*/  F2FP.F16.F32.PACK_AB R116, RZ, R133 ;  /* 0x00000085ff74723e */ /* 0x000fc800000000ff */
[----:B------:R-:W-:-:S07]  /*33a0*/  PRMT R113, R116, 0x7610, R113 ;  /* 0x0000761074717816 */ /* 0x000fce0000000071 */
.L_x_5894:
[----:B------:R-:W-:Y:S01]  /*33b0*/  HADD2.F32 R142, -RZ, R117.H1_H1 ;  /* 0x30000075ff8e7230 */ /* 0x000fe20000004100 */
[----:B------:R-:W-:Y:S06]  /*33c0*/  @P3 BRA `(.L_x_5895) ;  /* 0x0000000000203947 */ /* 0x000fec0003800000 */
[----:B------:R-:W-:-:S04]  /*33d0*/  ISETP.NE.U32.AND P4, PT, RZ, UR16, PT ;  /* 0x00000010ff007c0c */ /* 0x000fc8000bf85070 */
[----:B------:R-:W-:-:S13]  /*33e0*/  ISETP.NE.AND.EX P4, PT, RZ, UR17, PT, P4 ;  /* 0x00000011ff007c0c */ /* 0x000fda000bf85340 */
[----:B------:R-:W-:Y:S05]  /*33f0*/  @P4 BRA `(.L_x_5896) ;  /* 0x0000000000084947 */ /* 0x000fea0003800000 */
[----:B------:R-:W-:Y:S05]  /*3400*/  @P0 BRA `(.L_x_5897) ;  /* 0x0000000000200947 */ /* 0x000fea0003800000 */
[----:B------:R-:W-:Y:S05]  /*3410*/  BRA `(.L_x_5898) ;  /* 0x0000000000247947 */ /* 0x000fea0003800000 */
.L_x_5896:
[----:B-----5:R-:W-:-:S05]  /*3420*/  HADD2.F32 R117, -RZ, R109.H1_H1 ;  /* 0x3000006dff757230 */ /* 0x020fca0000004100 */
[----:B------:R-:W-:Y:S01]  /*3430*/  FADD.FTZ R142, R117, R142 ;  /* 0x0000008e758e7221 */ /* 0x000fe20000010000 */
[----:B------:R-:W-:Y:S06]  /*3440*/  BRA `(.L_x_5897) ;  /* 0x0000000000107947 */ /* 0x000fec0003800000 */
.L_x_5895:
[----:B-----5:R-:W-:-:S05]  /*3450*/  HADD2.F32 R117, -RZ, R105.H1_H1 ;  /* 0x30000069ff757230 */ /* 0x020fca0000004100 */
[----:B------:R-:W-:Y:S01]  /*3460*/  FADD.FTZ R142, R117, R142 ;  /* 0x0000008e758e7221 */ /* 0x000fe20000010000 */
[----:B------:R-:W-:-:S05]  /*3470*/  @P2 HADD2.F32 R117, -RZ, R109.H1_H1 ;  /* 0x3000006dff752230 */ /* 0x000fca0000004100 */
[----:B------:R-:W-:-:S07]  /*3480*/  @P2 FADD.FTZ R142, R117, R142 ;  /* 0x0000008e758e2221 */ /* 0x000fce0000010000 */
.L_x_5897:
[----:B------:R-:W-:-:S04]  /*3490*/  F2FP.F16.F32.PACK_AB R116, RZ, R142 ;  /* 0x0000008eff74723e */ /* 0x000fc800000000ff */
[----:B------:R-:W-:-:S07]  /*34a0*/  PRMT R113, R113, 0x5410, R116 ;  /* 0x0000541071717816 */ /* 0x000fce0000000074 */
.L_x_5898:
[----:B------:R-:W-:Y:S01]  /*34b0*/  HADD2.F32 R143, -RZ, R118.H0_H0 ;  /* 0x20000076ff8f7230 */ /* 0x000fe20000004100 */
[----:B------:R-:W-:Y:S06]  /*34c0*/  @P3 BRA `(.L_x_5899) ;  /* 0x0000000000203947 */ /* 0x000fec0003800000 */
[----:B------:R-:W-:-:S04]  /*34d0*/  ISETP.NE.U32.AND P4, PT, RZ, UR16, PT ;  /* 0x00000010ff007c0c */ /* 0x000fc8000bf85070 */
[----:B------:R-:W-:-:S13]  /*34e0*/  ISETP.NE.AND.EX P4, PT, RZ, UR17, PT, P4 ;  /* 0x00000011ff007c0c */ /* 0x000fda000bf85340 */
[----:B------:R-:W-:Y:S05]  /*34f0*/  @P4 BRA `(.L_x_5900) ;  /* 0x0000000000084947 */ /* 0x000fea0003800000 */
[----:B------:R-:W-:Y:S05]  /*3500*/  @P0 BRA `(.L_x_5901) ;  /* 0x0000000000200947 */ /* 0x000fea0003800000 */
[----:B------:R-:W-:Y:S05]  /*3510*/  BRA `(.L_x_5902) ;  /* 0x0000000000247947 */ /* 0x000fea0003800000 */
.L_x_5900:
[----:B-----5:R-:W-:-:S05]  /*3520*/  HADD2.F32 R116, -RZ, R110.H0_H0 ;  /* 0x2000006eff747230 */ /* 0x020fca0000004100 */
[----:B------:R-:W-:Y:S01]  /*3530*/  FADD.FTZ R143, R116, R143 ;  /* 0x0000008f748f7221 */ /* 0x000fe20000010000 */
[----:B------:R-:W-:Y:S06]  /*3540*/  BRA `(.L_x_5901) ;  /* 0x0000000000107947 */ /* 0x000fec0003800000 */
.L_x_5899:
[----:B-----5:R-:W-:-:S05]  /*3550*/  HADD2.F32 R116, -RZ, R106.H0_H0 ;  /* 0x2000006aff747230 */ /* 0x020fca0000004100 */
[----:B------:R-:W-:Y:S01]  /*3560*/  FADD.FTZ R143, R116, R143 ;  /* 0x0000008f748f7221 */ /* 0x000fe20000010000 */
[----:B------:R-:W-:-:S05]  /*3570*/  @P2 HADD2.F32 R116, -RZ, R110.H0_H0 ;  /* 0x2000006eff742230 */ /* 0x000fca0000004100 */
[----:B------:R-:W-:-:S07]  /*3580*/  @P2 FADD.FTZ R143, R116, R143 ;  /* 0x0000008f748f2221 */ /* 0x000fce0000010000 */
.L_x_5901:
[----:B------:R-:W-:-:S04]  /*3590*/  F2FP.F16.F32.PACK_AB R116, RZ, R143 ;  /* 0x0000008fff74723e */ /* 0x000fc800000000ff */
[----:B------:R-:W-:-:S07]  /*35a0*/  PRMT R114, R116, 0x7610, R114 ;  /* 0x0000761074727816 */ /* 0x000fce0000000072 */
.L_x_5902:
[----:B------:R-:W-:Y:S01]  /*35b0*/  HADD2.F32 R145, -RZ, R118.H1_H1 ;  /* 0x30000076ff917230 */ /* 0x000fe20000004100 */
[----:B------:R-:W-:Y:S06]  /*35c0*/  @P3 BRA `(.L_x_5903) ;  /* 0x0000000000203947 */ /* 0x000fec0003800000 */
[----:B------:R-:W-:-:S04]  /*35d0*/  ISETP.NE.U32.AND P4, PT, RZ, UR16, PT ;  /* 0x00000010ff007c0c */ /* 0x000fc8000bf85070 */
[----:B------:R-:W-:-:S13]  /*35e0*/  ISETP.NE.AND.EX P4, PT, RZ, UR17, PT, P4 ;  /* 0x00000011ff007c0c */ /* 0x000fda000bf85340 */
[----:B------:R-:W-:Y:S05]  /*35f0*/  @P4 BRA `(.L_x_5904) ;  /* 0x0000000000084947 */ /* 0x000fea0003800000 */
[----:B------:R-:W-:Y:S05]  /*3600*/  @P0 BRA `(.L_x_5905) ;  /* 0x0000000000200947 */ /* 0x000fea0003800000 */
[----:B------:R-:W-:Y:S05]  /*3610*/  BRA `(.L_x_5906) ;  /* 0x0000000000247947 */ /* 0x000fea0003800000 */
.L_x_5904:
[----:B-----5:R-:W-:-:S05]  /*3620*/  HADD2.F32 R116, -RZ, R110.H1_H1 ;  /* 0x3000006eff747230 */ /* 0x020fca0000004100 */
[----:B------:R-:W-:Y:S01]  /*3630*/  FADD.FTZ R145, R116, R145 ;  /* 0x0000009174917221 */ /* 0x000fe20000010000 */
[----:B------:R-:W-:Y:S06]  /*3640*/  BRA `(.L_x_5905) ;  /* 0x0000000000107947 */ /* 0x000fec0003800000 */
.L_x_5903:
[----:B-----5:R-:W-:-:S05]  /*3650*/  HADD2.F32 R116, -RZ, R106.H1_H1 ;  /* 0x3000006aff747230 */ /* 0x020fca0000004100 */
[----:B------:R-:W-:Y:S01]  /*3660*/  FADD.FTZ R145, R116, R145 ;  /* 0x0000009174917221 */ /* 0x000fe20000010000 */
[----:B------:R-:W-:-:S05]  /*3670*/  @P2 HADD2.F32 R116, -RZ, R110.H1_H1 ;  /* 0x3000006eff742230 */ /* 0x000fca0000004100 */
[----:B------:R-:W-:-:S07]  /*3680*/  @P2 FADD.FTZ R145, R116, R145 ;  /* 0x0000009174912221 */ /* 0x000fce0000010000 */
.L_x_5905:
[----:B------:R-:W-:-:S04]  /*3690*/  F2FP.F16.F32.PACK_AB R116, RZ, R145 ;  /* 0x00000091ff74723e */ /* 0x000fc800000000ff */
[----:B------:R-:W-:-:S07]  /*36a0*/  PRMT R114, R114, 0x5410, R116 ;  /* 0x0000541072727816 */ /* 0x000fce0000000074 */
.L_x_5906:
[----:B------:R-:W-:Y:S01]  /*36b0*/  HADD2.F32 R146, -RZ, R119.H0_H0 ;  /* 0x20000077ff927230 */ /* 0x000fe20000004100 */
[----:B------:R-:W-:Y:S06]  /*36c0*/  @P3 BRA `(.L_x_5907) ;  /* 0x0000000000203947 */ /* 0x000fec0003800000 */
[----:B------:R-:W-:-:S04]  /*36d0*/  ISETP.NE.U32.AND P4, PT, RZ, UR16, PT ;  /* 0x00000010ff007c0c */ /* 0x000fc8000bf85070 */
[----:B------:R-:W-:-:S13]  /*36e0*/  ISETP.NE.AND.EX P4, PT, RZ, UR17, PT, P4 ;  /* 0x00000011ff007c0c */ /* 0x000fda000bf85340 */
[----:B------:R-:W-:Y:S05]  /*36f0*/  @P4 BRA `(.L_x_5908) ;  /* 0x0000000000084947 */ /* 0x000fea0003800000 */
[----:B------:R-:W-:Y:S05]  /*3700*/  @P0 BRA `(.L_x_5909) ;  /* 0x0000000000200947 */ /* 0x000fea0003800000 */
[----:B------:R-:W-:Y:S05]  /*3710*/  BRA `(.L_x_5910) ;  /* 0x0000000000247947 */ /* 0x000fea0003800000 */
.L_x_5908:
[----:B-----5:R-:W-:-:S05]  /*3720*/  HADD2.F32 R117, -RZ, R111.H0_H0 ;  /* 0x2000006fff757230 */ /* 0x020fca0000004100 */
[----:B------:R-:W-:Y:S01]  /*3730*/  FADD.FTZ R146, R117, R146 ;  /* 0x0000009275927221 */ /* 0x000fe20000010000 */
[----:B------:R-:W-:Y:S06]  /*3740*/  BRA `(.L_x_5909) ;  /* 0x0000000000107947 */ /* 0x000fec0003800000 */
.L_x_5907:
[----:B-----5:R-:W-:-:S05]  /*3750*/  HADD2.F32 R117, -RZ, R107.H0_H0 ;  /* 0x2000006bff757230 */ /* 0x020fca0000004100 */
[----:B------:R-:W-:Y:S01]  /*3760*/  FADD.FTZ R146, R117, R146 ;  /* 0x0000009275927221 */ /* 0x000fe20000010000 */
[----:B------:R-:W-:-:S05]  /*3770*/  @P2 HADD2.F32 R117, -RZ, R111.H0_H0 ;  /* 0x2000006fff752230 */ /* 0x000fca0000004100 */
[----:B------:R-:W-:-:S07]  /*3780*/  @P2 FADD.FTZ R146, R117, R146 ;  /* 0x0000009275922221 */ /* 0x000fce0000010000 */
.L_x_5909:
[----:B------:R-:W-:-:S04]  /*3790*/  F2FP.F16.F32.PACK_AB R116, RZ, R146 ;  /* 0x00000092ff74723e */ /* 0x000fc800000000ff */
[----:B------:R-:W-:-:S07]  /*37a0*/  PRMT R115, R116, 0x7610, R115 ;  /* 0x0000761074737816 */ /* 0x000fce0000000073 */
.L_x_5910:
[----:B------:R-:W-:Y:S01]  /*37b0*/  HADD2.F32 R150, -RZ, R119.H1_H1 ;  /* 0x30000077ff967230 */ /* 0x000fe20000004100 */
[----:B------:R-:W-:Y:S06]  /*37c0*/  @P3 BRA `(.L_x_5911) ;  /* 0x0000000000203947 */ /* 0x000fec0003800000 */
[----:B------:R-:W-:-:S04]  /*37d0*/  ISETP.NE.U32.AND P4, PT, RZ, UR16, PT ;  /* 0x00000010ff007c0c */ /* 0x000fc8000bf85070 */
[----:B------:R-:W-:-:S13]  /*37e0*/  ISETP.NE.AND.EX P4, PT, RZ, UR17, PT, P4 ;  /* 0x00000011ff007c0c */ /* 0x000fda000bf85340 */
[----:B------:R-:W-:Y:S05]  /*37f0*/  @P4 BRA `(.L_x_5912) ;  /* 0x0000000000084947 */ /* 0x000fea0003800000 */
[----:B------:R-:W-:Y:S05]  /*3800*/  @P0 BRA `(.L_x_5913) ;  /* 0x0000000000200947 */ /* 0x000fea0003800000 */
[----:B------:R-:W-:Y:S05]  /*3810*/  BRA `(.L_x_5914) ;  /* 0x0000000000247947 */ /* 0x000fea0003800000 */
.L_x_5912:
[----:B-----5:R-:W-:-:S05]  /*3820*/  HADD2.F32 R117, -RZ, R111.H1_H1 ;  /* 0x3000006fff757230 */ /* 0x020fca0000004100 */
[----:B------:R-:W-:Y:S01]  /*3830*/  FADD.FTZ R150, R117, R150 ;  /* 0x0000009675967221 */ /* 0x000fe20000010000 */
[----:B------:R-:W-:Y:S06]  /*3840*/  BRA `(.L_x_5913) ;  /* 0x0000000000107947 */ /* 0x000fec0003800000 */
.L_x_5911:
[----:B-----5:R-:W-:-:S05]  /*3850*/  HADD2.F32 R117, -RZ, R107.H1_H1 ;  /* 0x3000006bff757230 */ /* 0x020fca0000004100 */
[----:B------:R-:W-:Y:S01]  /*3860*/  FADD.FTZ R150, R117, R150 ;  /* 0x0000009675967221 */ /* 0x000fe20000010000 */
[----:B------:R-:W-:-:S05]  /*3870*/  @P2 HADD2.F32 R117, -RZ, R111.H1_H1 ;  /* 0x3000006fff752230 */ /* 0x000fca0000004100 */
[----:B------:R-:W-:-:S07]  /*3880*/  @P2 FADD.FTZ R150, R117, R150 ;  /* 0x0000009675962221 */ /* 0x000fce0000010000 */
.L_x_5913:
[----:B------:R-:W-:-:S04]  /*3890*/  F2FP.F16.F32.PACK_AB R116, RZ, R150 ;  /* 0x00000096ff74723e */ /* 0x000fc800000000ff */
[----:B------:R-:W-:-:S07]  /*38a0*/  PRMT R115, R115, 0x5410, R116 ;  /* 0x0000541073737816 */ /* 0x000fce0000000074 */
.L_x_5914:
        /* <DEDUP_REMOVED lines=19> */
.L_x_5916:
[----:B-----5:R-:W-:-:S05]  /*39e0*/  HADD2.F32 R156, -RZ, R108.H0_H0 ;  /* 0x2000006cff9c7230 */ /* 0x020fca0000004100 */
[----:B------:R-:W-:Y:S01]  /*39f0*/  FADD.FTZ R151, R156, R151 ;  /* 0x000000979c977221 */ /* 0x000fe20000010000 */
[----:B------:R-:W-:Y:S06]  /*3a00*/  BRA `(.L_x_5917) ;  /* 0x0000000000107947 */ /* 0x000fec0003800000 */
.L_x_5915:
[----:B-----5:R-:W-:-:S05]  /*3a10*/  HADD2.F32 R156, -RZ, R104.H0_H0 ;  /* 0x20000068ff9c7230 */ /* 0x020fca0000004100 */
[----:B------:R-:W-:Y:S01]  /*3a20*/  FADD.FTZ R151, R156, R151 ;  /* 0x000000979c977221 */ /* 0x000fe20000010000 */
[----:B------:R-:W-:-:S05]  /*3a30*/  @P2 HADD2.F32 R156, -RZ, R108.H0_H0 ;  /* 0x2000006cff9c2230 */ /* 0x000fca0000004100 */
[----:B------:R-:W-:-:S07]  /*3a40*/  @P2 FADD.FTZ R151, R156, R151 ;  /* 0x000000979c972221 */ /* 0x000fce0000010000 */
.L_x_5917:
[----:B------:R-:W-:-:S04]  /*3a50*/  F2FP.F16.F32.PACK_AB R121, RZ, R151 ;  /* 0x00000097ff79723e */ /* 0x000fc800000000ff */
[----:B------:R-:W-:-:S07]  /*3a60*/  PRMT R112, R121, 0x7610, R112 ;  /* 0x0000761079707816 */ /* 0x000fce0000000070 */
.L_x_5918:
[----:B------:R-:W-:Y:S01]  /*3a70*/  HADD2.F32 R155, -RZ, R116.H1_H1 ;  /* 0x30000074ff9b7230 */ /* 0x000fe20000004100 */
[----:B------:R-:W-:Y:S06]  /*3a80*/  @P3 BRA `(.L_x_5919) ;  /* 0x0000000000203947 */ /* 0x000fec0003800000 */
[----:B------:R-:W-:-:S04]  /*3a90*/  ISETP.NE.U32.AND P4, PT, RZ, UR16, PT ;  /* 0x00000010ff007c0c */ /* 0x000fc8000bf85070 */
[----:B------:R-:W-:-:S13]  /*3aa0*/  ISETP.NE.AND.EX P4, PT, RZ, UR17, PT, P4 ;  /* 0x00000011ff007c0c */ /* 0x000fda000bf85340 */
[----:B------:R-:W-:Y:S05]  /*3ab0*/  @P4 BRA `(.L_x_5920) ;  /* 0x0000000000084947 */ /* 0x000fea0003800000 */
[----:B------:R-:W-:Y:S05]  /*3ac0*/  @P0 BRA `(.L_x_5921) ;  /* 0x0000000000200947 */ /* 0x000fea0003800000 */
[----:B------:R-:W-:Y:S05]  /*3ad0*/  BRA `(.L_x_5922) ;  /* 0x0000000000247947 */ /* 0x000fea0003800000 */
.L_x_5920:
[----:B-----5:R-:W-:-:S05]  /*3ae0*/  HADD2.F32 R116, -RZ, R108.H1_H1 ;  /* 0x3000006cff747230 */ /* 0x020fca0000004100 */
[----:B------:R-:W-:Y:S01]  /*3af0*/  FADD.FTZ R155, R116, R155 ;  /* 0x0000009b749b7221 */ /* 0x000fe20000010000 */
[----:B------:R-:W-:Y:S06]  /*3b00*/  BRA `(.L_x_5921) ;  /* 0x0000000000107947 */ /* 0x000fec0003800000 */
.L_x_5919:
[----:B-----5:R-:W-:-:S05]  /*3b10*/  HADD2.F32 R116, -RZ, R104.H1_H1 ;  /* 0x30000068ff747230 */ /* 0x020fca0000004100 */
[----:B------:R-:W-:Y:S01]  /*3b20*/  FADD.FTZ R155, R116, R155 ;  /* 0x0000009b749b7221 */ /* 0x000fe20000010000 */
[----:B------:R-:W-:-:S05]  /*3b30*/  @P2 HADD2.F32 R116, -RZ, R108.H1_H1 ;  /* 0x3000006cff742230 */ /* 0x000fca0000004100 */
[----:B------:R-:W-:-:S07]  /*3b40*/  @P2 FADD.FTZ R155, R116, R155 ;  /* 0x0000009b749b2221 */ /* 0x000fce0000010000 */
.L_x_5921:
[----:B------:R-:W-:-:S04]  /*3b50*/  F2FP.F16.F32.PACK_AB R116, RZ, R155 ;  /* 0x0000009bff74723e */ /* 0x000fc800000000ff */
[----:B------:R-:W-:-:S07]  /*3b60*/  PRMT R112, R112, 0x5410, R116 ;  /* 0x0000541070707816 */ /* 0x000fce0000000074 */
.L_x_5922:
[----:B------:R-:W-:Y:S01]  /*3b70*/  HADD2.F32 R156, -RZ, R117.H0_H0 ;  /* 0x20000075ff9c7230 */ /* 0x000fe20000004100 */
[----:B------:R-:W-:Y:S06]  /*3b80*/  @P3 BRA `(.L_x_5923) ;  /* 0x0000000000203947 */ /* 0x000fec0003800000 */
[----:B------:R-:W-:-:S04]  /*3b90*/  ISETP.NE.U32.AND P4, PT, RZ, UR16, PT ;  /* 0x00000010ff007c0c */ /* 0x000fc8000bf85070 */
[----:B------:R-:W-:-:S13]  /*3ba0*/  ISETP.NE.AND.EX P4, PT, RZ, UR17, PT, P4 ;  /* 0x00000011ff007c0c */ /* 0x000fda000bf85340 */
[----:B------:R-:W-:Y:S05]  /*3bb0*/  @P4 BRA `(.L_x_5924) ;  /* 0x0000000000084947 */ /* 0x000fea0003800000 */
[----:B------:R-:W-:Y:S05]  /*3bc0*/  @P0 BRA `(.L_x_5925) ;  /* 0x0000000000200947 */ /* 0x000fea0003800000 */
[----:B------:R-:W-:Y:S05]  /*3bd0*/  BRA `(.L_x_5926) ;  /* 0x0000000000247947 */ /* 0x000fea0003800000 */
.L_x_5924:
[----:B-----5:R-:W-:-:S05]  /*3be0*/  HADD2.F32 R121, -RZ, R109.H0_H0 ;  /* 0x2000006dff797230 */ /* 0x020fca0000004100 */
[----:B------:R-:W-:Y:S01]  /*3bf0*/  FADD.FTZ R156, R121, R156 ;  /* 0x0000009c799c7221 */ /* 0x000fe20000010000 */
[----:B------:R-:W-:Y:S06]  /*3c00*/  BRA `(.L_x_5925) ;  /* 0x0000000000107947 */ /* 0x000fec0003800000 */
.L_x_5923:
[----:B-----5:R-:W-:-:S05]  /*3c10*/  HADD2.F32 R121, -RZ, R105.H0_H0 ;  /* 0x20000069ff797230 */ /* 0x020fca0000004100 */
[----:B------:R-:W-:Y:S01]  /*3c20*/  FADD.FTZ R156, R121, R156 ;  /* 0x0000009c799c7221 */ /* 0x000fe20000010000 */
[----:B------:R-:W-:-:S05]  /*3c30*/  @P2 HADD2.F32 R121, -RZ, R109.H0_H0 ;  /* 0x2000006dff792230 */ /* 0x000fca0000004100 */
[----:B------:R-:W-:-:S07]  /*3c40*/  @P2 FADD.FTZ R156, R121, R156 ;  /* 0x0000009c799c2221 */ /* 0x000fce0000010000 */
.L_x_5925:
[----:B------:R-:W-:-:S04]  /*3c50*/  F2FP.F16.F32.PACK_AB R116, RZ, R156 ;  /* 0x0000009cff74723e */ /* 0x000fc800000000ff */
[----:B------:R-:W-:-:S07]  /*3c60*/  PRMT R113, R116, 0x7610, R113 ;  /* 0x0000761074717816 */ /* 0x000fce0000000071 */
.L_x_5926:
[----:B------:R-:W-:Y:S01]  /*3c70*/  HADD2.F32 R159, -RZ, R117.H1_H1 ;  /* 0x30000075ff9f7230 */ /* 0x000fe20000004100 */
[----:B------:R-:W-:Y:S06]  /*3c80*/  @P3 BRA `(.L_x_5927) ;  /* 0x0000000000203947 */ /* 0x000fec0003800000 */
[----:B------:R-:W-:-:S04]  /*3c90*/  ISETP.NE.U32.AND P4, PT, RZ, UR16, PT ;  /* 0x00000010ff007c0c */ /* 0x000fc8000bf85070 */
[----:B------:R-:W-:-:S13]  /*3ca0*/  ISETP.NE.AND.EX P4, PT, RZ, UR17, PT, P4 ;  /* 0x00000011ff007c0c */ /* 0x000fda000bf85340 */
[----:B------:R-:W-:Y:S05]  /*3cb0*/  @P4 BRA `(.L_x_5928) ;  /* 0x0000000000084947 */ /* 0x000fea0003800000 */
[----:B------:R-:W-:Y:S05]  /*3cc0*/  @P0 BRA `(.L_x_5929) ;  /* 0x0000000000200947 */ /* 0x000fea0003800000 */
[----:B------:R-:W-:Y:S05]  /*3cd0*/  BRA `(.L_x_5930) ;  /* 0x0000000000247947 */ /* 0x000fea0003800000 */
.L_x_5928:
[----:B-----5:R-:W-:-:S05]  /*3ce0*/  HADD2.F32 R116, -RZ, R109.H1_H1 ;  /* 0x3000006dff747230 */ /* 0x020fca0000004100 */
[----:B------:R-:W-:Y:S01]  /*3cf0*/  FADD.FTZ R159, R116, R159 ;  /* 0x0000009f749f7221 */ /* 0x000fe20000010000 */
[----:B------:R-:W-:Y:S06]  /*3d00*/  BRA `(.L_x_5929) ;  /* 0x0000000000107947 */ /* 0x000fec0003800000 */
.L_x_5927:
[----:B-----5:R-:W-:-:S05]  /*3d10*/  HADD2.F32 R116, -RZ, R105.H1_H1 ;  /* 0x30000069ff747230 */ /* 0x020fca0000004100 */
[----:B------:R-:W-:Y:S01]  /*3d20*/  FADD.FTZ R159, R116, R159 ;  /* 0x0000009f749f7221 */ /* 0x000fe20000010000 */
[----:B------:R-:W-:-:S05]  /*3d30*/  @P2 HADD2.F32 R116, -RZ, R109.H1_H1 ;  /* 0x3000006dff742230 */ /* 0x000fca0000004100 */
[----:B------:R-:W-:-:S07]  /*3d40*/  @P2 FADD.FTZ R159, R116, R159 ;  /* 0x0000009f749f2221 */ /* 0x000fce0000010000 */
.L_x_5929:
[----:B------:R-:W-:-:S04]  /*3d50*/  F2FP.F16.F32.PACK_AB R116, RZ, R159 ;  /* 0x0000009fff74723e */ /* 0x000fc800000000ff */
[----:B------:R-:W-:-:S07]  /*3d60*/  PRMT R113, R113, 0x5410, R116 ;  /* 0x0000541071717816 */ /* 0x000fce0000000074 */
.L_x_5930:
[----:B------:R-:W-:Y:S01]  /*3d70*/  HADD2.F32 R160, -RZ, R118.H0_H0 ;  /* 0x20000076ffa07230 */ /* 0x000fe20000004100 */
[----:B------:R-:W-:Y:S06]  /*3d80*/  @P3 BRA `(.L_x_5931) ;  /* 0x0000000000203947 */ /* 0x000fec0003800000 */
[----:B------:R-:W-:-:S04]  /*3d90*/  ISETP.NE.U32.AND P4, PT, RZ, UR16, PT ;  /* 0x00000010ff007c0c */ /* 0x000fc8000bf85070 */
[----:B------:R-:W-:-:S13]  /*3da0*/  ISETP.NE.AND.EX P4, PT, RZ, UR17, PT, P4 ;  /* 0x00000011ff007c0c */ /* 0x000fda000bf85340 */
[----:B------:R-:W-:Y:S05]  /*3db0*/  @P4 BRA `(.L_x_5932) ;  /* 0x0000000000084947 */ /* 0x000fea0003800000 */
[----:B------:R-:W-:Y:S05]  /*3dc0*/  @P0 BRA `(.L_x_5933) ;  /* 0x0000000000200947 */ /* 0x000fea0003800000 */
[----:B------:R-:W-:Y:S05]  /*3dd0*/  BRA `(.L_x_5934) ;  /* 0x0000000000247947 */ /* 0x000fea0003800000 */
.L_x_5932:
[----:B-----5:R-:W-:-:S05]  /*3de0*/  HADD2.F32 R116, -RZ, R110.H0_H0 ;  /* 0x2000006eff747230 */ /* 0x020fca0000004100 */
[----:B------:R-:W-:Y:S01]  /*3df0*/  FADD.FTZ R160, R116, R160 ;  /* 0x000000a074a07221 */ /* 0x000fe20000010000 */
[----:B------:R-:W-:Y:S06]  /*3e00*/  BRA `(.L_x_5933) ;  /* 0x0000000000107947 */ /* 0x000fec0003800000 */
.L_x_5931:
[----:B-----5:R-:W-:-:S05]  /*3e10*/  HADD2.F32 R116, -RZ, R106.H0_H0 ;  /* 0x2000006aff747230 */ /* 0x020fca0000004100 */
[----:B------:R-:W-:Y:S01]  /*3e20*/  FADD.FTZ R160, R116, R160 ;  /* 0x000000a074a07221 */ /* 0x000fe20000010000 */
[----:B------:R-:W-:-:S05]  /*3e30*/  @P2 HADD2.F32 R116, -RZ, R110.H0_H0 ;  /* 0x2000006eff742230 */ /* 0x000fca0000004100 */
[----:B------:R-:W-:-:S07]  /*3e40*/  @P2 FADD.FTZ R160, R116, R160 ;  /* 0x000000a074a02221 */ /* 0x000fce0000010000 */
.L_x_5933:
[----:B------:R-:W-:-:S04]  /*3e50*/  F2FP.F16.F32.PACK_AB R116, RZ, R160 ;  /* 0x000000a0ff74723e */ /* 0x000fc800000000ff */
[----:B------:R-:W-:-:S07]  /*3e60*/  PRMT R114, R116, 0x7610, R114 ;  /* 0x0000761074727816 */ /* 0x000fce0000000072 */
.L_x_5934:
[----:B------:R-:W-:Y:S01]  /*3e70*/  HADD2.F32 R162, -RZ, R118.H1_H1 ;  /* 0x30000076ffa27230 */ /* 0x000fe20000004100 */
[----:B------:R-:W-:Y:S06]  /*3e80*/  @P3 BRA `(.L_x_5935) ;  /* 0x0000000000203947 */ /* 0x000fec0003800000 */
[----:B------:R-:W-:-:S04]  /*3e90*/  ISETP.NE.U32.AND P4, PT, RZ, UR16, PT ;  /* 0x00000010ff007c0c */ /* 0x000fc8000bf85070 */
[----:B------:R-:W-:-:S13]  /*3ea0*/  ISETP.NE.AND.EX P4, PT, RZ, UR17, PT, P4 ;  /* 0x00000011ff007c0c */ /* 0x000fda000bf85340 */
[----:B------:R-:W-:Y:S05]  /*3eb0*/  @P4 BRA `(.L_x_5936) ;  /* 0x0000000000084947 */ /* 0x000fea0003800000 */
[----:B------:R-:W-:Y:S05]  /*3ec0*/  @P0 BRA `(.L_x_5937) ;  /* 0x0000000000200947 */ /* 0x000fea0003800000 */
[----:B------:R-:W-:Y:S05]  /*3ed0*/  BRA `(.L_x_5938) ;  /* 0x0000000000247947 */ /* 0x000fea0003800000 */
.L_x_5936:
[----:B-----5:R-:W-:-:S05]  /*3ee0*/  HADD2.F32 R116, -RZ, R110.H1_H1 ;  /* 0x3000006eff747230 */ /* 0x020fca0000004100 */
[----:B------:R-:W-:Y:S01]  /*3ef0*/  FADD.FTZ R162, R116, R162 ;  /* 0x000000a274a27221 */ /* 0x000fe20000010000 */
[----:B------:R-:W-:Y:S06]  /*3f00*/  BRA `(.L_x_5937) ;  /* 0x0000000000107947 */ /* 0x000fec0003800000 */
.L_x_5935:
[----:B-----5:R-:W-:-:S05]  /*3f10*/  HADD2.F32 R116, -RZ, R106.H1_H1 ;  /* 0x3000006aff747230 */ /* 0x020fca0000004100 */
[----:B------:R-:W-:Y:S01]  /*3f20*/  FADD.FTZ R162, R116, R162 ;  /* 0x000000a274a27221 */ /* 0x000fe20000010000 */
[----:B------:R-:W-:-:S05]  /*3f30*/  @P2 HADD2.F32 R116, -RZ, R110.H1_H1 ;  /* 0x3000006eff742230 */ /* 0x000fca0000004100 */
[----:B------:R-:W-:-:S07]  /*3f40*/  @P2 FADD.FTZ R162, R116, R162 ;  /* 0x000000a274a22221 */ /* 0x000fce0000010000 */
.L_x_5937:
[----:B------:R-:W-:-:S04]  /*3f50*/  F2FP.F16.F32.PACK_AB R116, RZ, R162 ;  /* 0x000000a2ff74723e */ /* 0x000fc800000000ff */
[----:B------:R-:W-:-:S07]  /*3f60*/  PRMT R114, R114, 0x5410, R116 ;  /* 0x0000541072727816 */ /* 0x000fce0000000074 */
.L_x_5938:
[----:B------:R-:W-:Y:S01]  /*3f70*/  HADD2.F32 R163, -RZ, R119.H0_H0 ;  /* 0x20000077ffa37230 */ /* 0x000fe20000004100 */
[----:B------:R-:W-:Y:S06]  /*3f80*/  @P3 BRA `(.L_x_5939) ;  /* 0x0000000000203947 */ /* 0x000fec0003800000 */
[----:B------:R-:W-:-:S04]  /*3f90*/  ISETP.NE.U32.AND P4, PT, RZ, UR16, PT ;  /* 0x00000010ff007c0c */ /* 0x000fc8000bf85070 */
[----:B------:R-:W-:-:S13]  /*3fa0*/  ISETP.NE.AND.EX P4, PT, RZ, UR17, PT, P4 ;  /* 0x00000011ff007c0c */ /* 0x000fda000bf85340 */
[----:B------:R-:W-:Y:S05]  /*3fb0*/  @P4 BRA `(.L_x_5940) ;  /* 0x0000000000084947 */ /* 0x000fea0003800000 */
[----:B------:R-:W-:Y:S05]  /*3fc0*/  @P0 BRA `(.L_x_5941) ;  /* 0x0000000000200947 */ /* 0x000fea0003800000 */
[----:B------:R-:W-:Y:S05]  /*3fd0*/  BRA `(.L_x_5942) ;  /* 0x0000000000247947 */ /* 0x000fea0003800000 */
.L_x_5940:
[----:B-----5:R-:W-:-:S05]  /*3fe0*/  HADD2.F32 R116, -RZ, R111.H0_H0 ;  /* 0x2000006fff747230 */ /* 0x020fca0000004100 */
[----:B------:R-:W-:Y:S01]  /*3ff0*/  FADD.FTZ R163, R116, R163 ;  /* 0x000000a374a37221 */ /* 0x000fe20000010000 */
[----:B------:R-:W-:Y:S06]  /*4000*/  BRA `(.L_x_5941) ;  /* 0x0000000000107947 */ /* 0x000fec0003800000 */
.L_x_5939:
[----:B-----5:R-:W-:-:S05]  /*4010*/  HADD2.F32 R116, -RZ, R107.H0_H0 ;  /* 0x2000006bff747230 */ /* 0x020fca0000004100 */
[----:B------:R-:W-:Y:S01]  /*4020*/  FADD.FTZ R163, R116, R163 ;  /* 0x000000a374a37221 */ /* 0x000fe20000010000 */
[----:B------:R-:W-:-:S05]  /*4030*/  @P2 HADD2.F32 R116, -RZ, R111.H0_H0 ;  /* 0x2000006fff742230 */ /* 0x000fca0000004100 */
[----:B------:R-:W-:-:S07]  /*4040*/  @P2 FADD.FTZ R163, R116, R163 ;  /* 0x000000a374a32221 */ /* 0x000fce0000010000 */
.L_x_5941:
[----:B------:R-:W-:-:S04]  /*4050*/  F2FP.F16.F32.PACK_AB R116, RZ, R163 ;  /* 0x000000a3ff74723e */ /* 0x000fc800000000ff */
[----:B------:R-:W-:-:S07]  /*4060*/  PRMT R115, R116, 0x7610, R115 ;  /* 0x0000761074737816 */ /* 0x000fce0000000073 */
.L_x_5942:
[----:B------:R-:W-:Y:S01]  /*4070*/  HADD2.F32 R169, -RZ, R119.H1_H1 ;  /* 0x30000077ffa97230 */ /* 0x000fe20000004100 */
[----:B------:R-:W-:Y:S06]  /*4080*/  @P3 BRA `(.L_x_5943) ;  /* 0x0000000000203947 */ /* 0x000fec0003800000 */
[----:B------:R-:W-:-:S04]  /*4090*/  ISETP.NE.U32.AND P4, PT, RZ, UR16, PT ;  /* 0x00000010ff007c0c */ /* 0x000fc8000bf85070 */
[----:B------:R-:W-:-:S13]  /*40a0*/  ISETP.NE.AND.EX P4, PT, RZ, UR17, PT, P4 ;  /* 0x00000011ff007c0c */ /* 0x000fda000bf85340 */
[----:B------:R-:W-:Y:S05]  /*40b0*/  @P4 BRA `(.L_x_5944) ;  /* 0x0000000000084947 */ /* 0x000fea0003800000 */
[----:B------:R-:W-:Y:S05]  /*40c0*/  @P0 BRA `(.L_x_5945) ;  /* 0x0000000000200947 */ /* 0x000fea0003800000 */
[----:B------:R-:W-:Y:S05]  /*40d0*/  BRA `(.L_x_5946) ;  /* 0x0000000000247947 */ /* 0x000fea0003800000 */
.L_x_5944:
[----:B-----5:R-:W-:-:S05]  /*40e0*/  HADD2.F32 R116, -RZ, R111.H1_H1 ;  /* 0x3000006fff747230 */ /* 0x020fca0000004100 */
[----:B------:R-:W-:Y:S01]  /*40f0*/  FADD.FTZ R169, R116, R169 ;  /* 0x000000a974a97221 */ /* 0x000fe20000010000 */
[----:B------:R-:W-:Y:S06]  /*4100*/  BRA `(.L_x_5945) ;  /* 0x0000000000107947 */ /* 0x000fec0003800000 */
.L_x_5943:
[----:B-----5:R-:W-:-:S05]  /*4110*/  HADD2.F32 R116, -RZ, R107.H1_H1 ;  /* 0x3000006bff747230 */ /* 0x020fca0000004100 */
[----:B------:R-:W-:Y:S01]  /*4120*/  FADD.FTZ R169, R116, R169 ;  /* 0x000000a974a97221 */ /* 0x000fe20000010000 */
[----:B------:R-:W-:-:S05]  /*4130*/  @P2 HADD2.F32 R116, -RZ, R111.H1_H1 ;  /* 0x3000006fff742230 */ /* 0x000fca0000004100 */
[----:B------:R-:W-:-:S07]  /*4140*/  @P2 FADD.FTZ R169, R116, R169 ;  /* 0x000000a974a92221 */ /* 0x000fce0000010000 */
.L_x_5945:
[----:B------:R-:W-:-:S04]  /*4150*/  F2FP.F16.F32.PACK_AB R116, RZ, R169 ;  /* 0x000000a9ff74723e */ /* 0x000fc800000000ff */
[----:B------:R-:W-:-:S07]  /*4160*/  PRMT R115, R115, 0x5410, R116 ;  /* 0x0000541073737816 */ /* 0x000fce0000000074 */
.L_x_5946:
        /* <DEDUP_REMOVED lines=19> */
.L_x_5948:
[----:B-----5:R-:W-:-:S05]  /*42a0*/  HADD2.F32 R123, -RZ, R108.H0_H0 ;  /* 0x2000006cff7b7230 */ /* 0x020fca0000004100 */
[----:B------:R-:W-:Y:S01]  /*42b0*/  FADD.FTZ R176, R123, R176 ;  /* 0x000000b07bb07221 */ /* 0x000fe20000010000 */
[----:B------:R-:W-:Y:S06]  /*42c0*/  BRA `(.L_x_5949) ;  /* 0x0000000000107947 */ /* 0x000fec0003800000 */
.L_x_5947:
[----:B-----5:R-:W-:-:S05]  /*42d0*/  HADD2.F32 R123, -RZ, R104.H0_H0 ;  /* 0x20000068ff7b7230 */ /* 0x020fca0000004100 */
[----:B------:R-:W-:Y:S01]  /*42e0*/  FADD.FTZ R176, R123, R176 ;  /* 0x000000b07bb07221 */ /* 0x000fe20000010000 */
[----:B------:R-:W-:-:S05]  /*42f0*/  @P2 HADD2.F32 R123, -RZ, R108.H0_H0 ;  /* 0x2000006cff7b2230 */ /* 0x000fca0000004100 */
[----:B------:R-:W-:-:S07]  /*4300*/  @P2 FADD.FTZ R176, R123, R176 ;  /* 0x000000b07bb02221 */ /* 0x000fce0000010000 */
.L_x_5949:
[----:B------:R-:W-:-:S04]  /*4310*/  F2FP.F16.F32.PACK_AB R123, RZ, R176 ;  /* 0x000000b0ff7b723e */ /* 0x000fc800000000ff */
[----:B------:R-:W-:-:S07]  /*4320*/  PRMT R112, R123, 0x7610, R112 ;  /* 0x000076107b707816 */ /* 0x000fce0000000070 */
.L_x_5950:
[----:B------:R-:W-:Y:S01]  /*4330*/  HADD2.F32 R178, -RZ, R116.H1_H1 ;  /* 0x30000074ffb27230 */ /* 0x000fe20000004100 */
[----:B------:R-:W-:Y:S06]  /*4340*/  @P3 BRA `(.L_x_5951) ;  /* 0x0000000000203947 */ /* 0x000fec0003800000 */
[----:B------:R-:W-:-:S04]  /*4350*/  ISETP.NE.U32.AND P4, PT, RZ, UR16, PT ;  /* 0x00000010ff007c0c */ /* 0x000fc8000bf85070 */
[----:B------:R-:W-:-:S13]  /*4360*/  ISETP.NE.AND.EX P4, PT, RZ, UR17, PT, P4 ;  /* 0x00000011ff007c0c */ /* 0x000fda000bf85340 */
[----:B------:R-:W-:Y:S05]  /*4370*/  @P4 BRA `(.L_x_5952) ;  /* 0x0000000000084947 */ /* 0x000fea0003800000 */
[----:B------:R-:W-:Y:S05]  /*4380*/  @P0 BRA `(.L_x_5953) ;  /* 0x0000000000200947 */ /* 0x000fea0003800000 */
[----:B------:R-:W-:Y:S05]  /*4390*/  BRA `(.L_x_5954) ;  /* 0x0000000000247947 */ /* 0x000fea0003800000 */
.L_x_5952:
[----:B-----5:R-:W-:-:S05]  /*43a0*/  HADD2.F32 R116, -RZ, R108.H1_H1 ;  /* 0x3000006cff747230 */ /* 0x020fca0000004100 */
[----:B------:R-:W-:Y:S01]  /*43b0*/  FADD.FTZ R178, R116, R178 ;  /* 0x000000b274b27221 */ /* 0x000fe20000010000 */
[----:B------:R-:W-:Y:S06]  /*43c0*/  BRA `(.L_x_5953) ;  /* 0x0000000000107947 */ /* 0x000fec0003800000 */
.L_x_5951:
[----:B-----5:R-:W-:-:S05]  /*43d0*/  HADD2.F32 R116, -RZ, R104.H1_H1 ;  /* 0x30000068ff747230 */ /* 0x020fca0000004100 */
[----:B------:R-:W-:Y:S01]  /*43e0*/  FADD.FTZ R178, R116, R178 ;  /* 0x000000b274b27221 */ /* 0x000fe20000010000 */
[----:B------:R-:W-:-:S05]  /*43f0*/  @P2 HADD2.F32 R116, -RZ, R108.H1_H1 ;  /* 0x3000006cff742230 */ /* 0x000fca0000004100 */
[----:B------:R-:W-:-:S07]  /*4400*/  @P2 FADD.FTZ R178, R116, R178 ;  /* 0x000000b274b22221 */ /* 0x000fce0000010000 */
.L_x_5953:
[----:B------:R-:W-:-:S04]  /*4410*/  F2FP.F16.F32.PACK_AB R116, RZ, R178 ;  /* 0x000000b2ff74723e */ /* 0x000fc800000000ff */
[----:B------:R-:W-:-:S07]  /*4420*/  PRMT R112, R112, 0x5410, R116 ;  /* 0x0000541070707816 */ /* 0x000fce0000000074 */
.L_x_5954:
[----:B------:R-:W-:Y:S01]  /*4430*/  HADD2.F32 R177, -RZ, R117.H0_H0 ;  /* 0x20000075ffb17230 */ /* 0x000fe20000004100 */
[----:B------:R-:W-:Y:S06]  /*4440*/  @P3 BRA `(.L_x_5955) ;  /* 0x0000000000203947 */ /* 0x000fec0003800000 */
[----:B------:R-:W-:-:S04]  /*4450*/  ISETP.NE.U32.AND P4, PT, RZ, UR16, PT ;  /* 0x00000010ff007c0c */ /* 0x000fc8000bf85070 */
[----:B------:R-:W-:-:S13]  /*4460*/  ISETP.NE.AND.EX P4, PT, RZ, UR17, PT, P4 ;  /* 0x00000011ff007c0c */ /* 0x000fda000bf85340 */
[----:B------:R-:W-:Y:S05]  /*4470*/  @P4 BRA `(.L_x_5956) ;  /* 0x0000000000084947 */ /* 0x000fea0003800000 */
[----:B------:R-:W-:Y:S05]  /*4480*/  @P0 BRA `(.L_x_5957) ;  /* 0x0000000000200947 */ /* 0x000fea0003800000 */
[----:B------:R-:W-:Y:S05]  /*4490*/  BRA `(.L_x_5958) ;  /* 0x0000000000247947 */ /* 0x000fea0003800000 */
.L_x_5956:
[----:B-----5:R-:W-:-:S05]  /*44a0*/  HADD2.F32 R116, -RZ, R109.H0_H0 ;  /* 0x2000006dff747230 */ /* 0x020fca0000004100 */
[----:B------:R-:W-:Y:S01]  /*44b0*/  FADD.FTZ R177, R116, R177 ;  /* 0x000000b174b17221 */ /* 0x000fe20000010000 */
[----:B------:R-:W-:Y:S06]  /*44c0*/  BRA `(.L_x_5957) ;  /* 0x0000000000107947 */ /* 0x000fec0003800000 */
.L_x_5955:
[----:B-----5:R-:W-:-:S05]  /*44d0*/  HADD2.F32 R116, -RZ, R105.H0_H0 ;  /* 0x20000069ff747230 */ /* 0x020fca0000004100 */
[----:B------:R-:W-:Y:S01]  /*44e0*/  FADD.FTZ R177, R116, R177 ;  /* 0x000000b174b17221 */ /* 0x000fe20000010000 */
[----:B------:R-:W-:-:S05]  /*44f0*/  @P2 HADD2.F32 R116, -RZ, R109.H0_H0 ;  /* 0x2000006dff742230 */ /* 0x000fca0000004100 */
[----:B------:R-:W-:-:S07]  /*4500*/  @P2 FADD.FTZ R177, R116, R177 ;  /* 0x000000b174b12221 */ /* 0x000fce0000010000 */
.L_x_5957:
[----:B------:R-:W-:-:S04]  /*4510*/  F2FP.F16.F32.PACK_AB R116, RZ, R177 ;  /* 0x000000b1ff74723e */ /* 0x000fc800000000ff */
[----:B------:R-:W-:-:S07]  /*4520*/  PRMT R113, R116, 0x7610, R113 ;  /* 0x0000761074717816 */ /* 0x000fce0000000071 */
.L_x_5958:
[----:B------:R-:W-:Y:S01]  /*4530*/  HADD2.F32 R179, -RZ, R117.H1_H1 ;  /* 0x30000075ffb37230 */ /* 0x000fe20000004100 */
[----:B------:R-:W-:Y:S06]  /*4540*/  @P3 BRA `(.L_x_5959) ;  /* 0x0000000000203947 */ /* 0x000fec0003800000 */
[----:B------:R-:W-:-:S04]  /*4550*/  ISETP.NE.U32.AND P4, PT, RZ, UR16, PT ;  /* 0x00000010ff007c0c */ /* 0x000fc8000bf85070 */
[----:B------:R-:W-:-:S13]  /*4560*/  ISETP.NE.AND.EX P4, PT, RZ, UR17, PT, P4 ;  /* 0x00000011ff007c0c */ /* 0x000fda000bf85340 */
[----:B------:R-:W-:Y:S05]  /*4570*/  @P4 BRA `(.L_x_5960) ;  /* 0x0000000000084947 */ /* 0x000fea0003800000 */
[----:B------:R-:W-:Y:S05]  /*4580*/  @P0 BRA `(.L_x_5961) ;  /* 0x0000000000200947 */ /* 0x000fea0003800000 */
[----:B------:R-:W-:Y:S05]  /*4590*/  BRA `(.L_x_5962) ;  /* 0x0000000000247947 */ /* 0x000fea0003800000 */
.L_x_5960:
[----:B-----5:R-:W-:-:S05]  /*45a0*/  HADD2.F32 R116, -RZ, R109.H1_H1 ;  /* 0x3000006dff747230 */ /* 0x020fca0000004100 */
[----:B------:R-:W-:Y:S01]  /*45b0*/  FADD.FTZ R179, R116, R179 ;  /* 0x000000b374b37221 */ /* 0x000fe20000010000 */
[----:B------:R-:W-:Y:S06]  /*45c0*/  BRA `(.L_x_5961) ;  /* 0x0000000000107947 */ /* 0x000fec0003800000 */
.L_x_5959:
[----:B-----5:R-:W-:-:S05]  /*45d0*/  HADD2.F32 R116, -RZ, R105.H1_H1 ;  /* 0x30000069ff747230 */ /* 0x020fca0000004100 */
[----:B------:R-:W-:Y:S01]  /*45e0*/  FADD.FTZ R179, R116, R179 ;  /* 0x000000b374b37221 */ /* 0x000fe20000010000 */
[----:B------:R-:W-:-:S05]  /*45f0*/  @P2 HADD2.F32 R116, -RZ, R109.H1_H1 ;  /* 0x3000006dff742230 */ /* 0x000fca0000004100 */
[----:B------:R-:W-:-:S07]  /*4600*/  @P2 FADD.FTZ R179, R116, R179 ;  /* 0x000000b374b32221 */ /* 0x000fce0000010000 */
.L_x_5961:
[----:B------:R-:W-:-:S04]  /*4610*/  F2FP.F16.F32.PACK_AB R116, RZ, R179 ;  /* 0x000000b3ff74723e */ /* 0x000fc800000000ff */
[----:B------:R-:W-:-:S07]  /*4620*/  PRMT R113, R113, 0x5410, R116 ;  /* 0x0000541071717816 */ /* 0x000fce0000000074 */
.L_x_5962:
[----:B------:R-:W-:Y:S01]  /*4630*/  HADD2.F32 R180, -RZ, R118.H0_H0 ;  /* 0x20000076ffb47230 */ /* 0x000fe20000004100 */
[----:B------:R-:W-:Y:S06]  /*4640*/  @P3 BRA `(.L_x_5963) ;  /* 0x0000000000203947 */ /* 0x000fec0003800000 */
[----:B------:R-:W-:-:S04]  /*4650*/  ISETP.NE.U32.AND P4, PT, RZ, UR16, PT ;  /* 0x00000010ff007c0c */ /* 0x000fc8000bf85070 */
[----:B------:R-:W-:-:S13]  /*4660*/  ISETP.NE.AND.EX P4, PT, RZ, UR17, PT, P4 ;  /* 0x00000011ff007c0c */ /* 0x000fda000bf85340 */
[----:B------:R-:W-:Y:S05]  /*4670*/  @P4 BRA `(.L_x_5964) ;  /* 0x0000000000084947 */ /* 0x000fea0003800000 */
[----:B------:R-:W-:Y:S05]  /*4680*/  @P0 BRA `(.L_x_5965) ;  /* 0x0000000000200947 */ /* 0x000fea0003800000 */
[----:B------:R-:W-:Y:S05]  /*4690*/  BRA `(.L_x_5966) ;  /* 0x0000000000247947 */ /* 0x000fea0003800000 */
.L_x_5964:
[----:B-----5:R-:W-:-:S05]  /*46a0*/  HADD2.F32 R116, -RZ, R110.H0_H0 ;  /* 0x2000006eff747230 */ /* 0x020fca0000004100 */
[----:B------:R-:W-:Y:S01]  /*46b0*/  FADD.FTZ R180, R116, R180 ;  /* 0x000000b474b47221 */ /* 0x000fe20000010000 */
[----:B------:R-:W-:Y:S06]  /*46c0*/  BRA `(.L_x_5965) ;  /* 0x0000000000107947 */ /* 0x000fec0003800000 */
.L_x_5963:
[----:B-----5:R-:W-:-:S05]  /*46d0*/  HADD2.F32 R116, -RZ, R106.H0_H0 ;  /* 0x2000006aff747230 */ /* 0x020fca0000004100 */
[----:B------:R-:W-:Y:S01]  /*46e0*/  FADD.FTZ R180, R116, R180 ;  /* 0x000000b474b47221 */ /* 0x000fe20000010000 */
[----:B------:R-:W-:-:S05]  /*46f0*/  @P2 HADD2.F32 R116, -RZ, R110.H0_H0 ;  /* 0x2000006eff742230 */ /* 0x000fca0000004100 */
[----:B------:R-:W-:-:S07]  /*4700*/  @P2 FADD.FTZ R180, R116, R180 ;  /* 0x000000b474b42221 */ /* 0x000fce0000010000 */
.L_x_5965:
[----:B------:R-:W-:-:S04]  /*4710*/  F2FP.F16.F32.PACK_AB R116, RZ, R180 ;  /* 0x000000b4ff74723e */ /* 0x000fc800000000ff */
[----:B------:R-:W-:-:S07]  /*4720*/  PRMT R114, R116, 0x7610, R114 ;  /* 0x0000761074727816 */ /* 0x000fce0000000072 */
.L_x_5966:
[----:B------:R-:W-:Y:S01]  /*4730*/  HADD2.F32 R182, -RZ, R118.H1_H1 ;  /* 0x30000076ffb67230 */ /* 0x000fe20000004100 */
[----:B------:R-:W-:Y:S06]  /*4740*/  @P3 BRA `(.L_x_5967) ;  /* 0x0000000000203947 */ /* 0x000fec0003800000 */
[----:B------:R-:W-:-:S04]  /*4750*/  ISETP.NE.U32.AND P4, PT, RZ, UR16, PT ;  /* 0x00000010ff007c0c */ /* 0x000fc8000bf85070 */
[----:B------:R-:W-:-:S13]  /*4760*/  ISETP.NE.AND.EX P4, PT, RZ, UR17, PT, P4 ;  /* 0x00000011ff007c0c */ /* 0x000fda000bf85340 */
[----:B------:R-:W-:Y:S05]  /*4770*/  @P4 BRA `(.L_x_5968) ;  /* 0x0000000000084947 */ /* 0x000fea0003800000 */
[----:B------:R-:W-:Y:S05]  /*4780*/  @P0 BRA `(.L_x_5969) ;  /* 0x0000000000200947 */ /* 0x000fea0003800000 */
[----:B------:R-:W-:Y:S05]  /*4790*/  BRA `(.L_x_5970) ;  /* 0x0000000000247947 */ /* 0x000fea0003800000 */
.L_x_5968:
[----:B-----5:R-:W-:-:S05]  /*47a0*/  HADD2.F32 R116, -RZ, R110.H1_H1 ;  /* 0x3000006eff747230 */ /* 0x020fca0000004100 */
[----:B------:R-:W-:Y:S01]  /*47b0*/  FADD.FTZ R182, R116, R182 ;  /* 0x000000b674b67221 */ /* 0x000fe20000010000 */
[----:B------:R-:W-:Y:S06]  /*47c0*/  BRA `(.L_x_5969) ;  /* 0x0000000000107947 */ /* 0x000fec0003800000 */
.L_x_5967:
[----:B-----5:R-:W-:-:S05]  /*47d0*/  HADD2.F32 R116, -RZ, R106.H1_H1 ;  /* 0x3000006aff747230 */ /* 0x020fca0000004100 */
[----:B------:R-:W-:Y:S01]  /*47e0*/  FADD.FTZ R182, R116, R182 ;  /* 0x000000b674b67221 */ /* 0x000fe20000010000 */
[----:B------:R-:W-:-:S05]  /*47f0*/  @P2 HADD2.F32 R116, -RZ, R110.H1_H1 ;  /* 0x3000006eff742230 */ /* 0x000fca0000004100 */
[----:B------:R-:W-:-:S07]  /*4800*/  @P2 FADD.FTZ R182, R116, R182 ;  /* 0x000000b674b62221 */ /* 0x000fce0000010000 */
.L_x_5969:
[----:B------:R-:W-:-:S04]  /*4810*/  F2FP.F16.F32.PACK_AB R116, RZ, R182 ;  /* 0x000000b6ff74723e */ /* 0x000fc800000000ff */
[----:B------:R-:W-:-:S07]  /*4820*/  PRMT R114, R114, 0x5410, R116 ;  /* 0x0000541072727816 */ /* 0x000fce0000000074 */
.L_x_5970:
[----:B------:R-:W-:Y:S01]  /*4830*/  HADD2.F32 R181, -RZ, R119.H0_H0 ;  /* 0x20000077ffb57230 */ /* 0x000fe20000004100 */
[----:B------:R-:W-:Y:S06]  /*4840*/  @P3 BRA `(.L_x_5971) ;  /* 0x0000000000203947 */ /* 0x000fec0003800000 */
[----:B------:R-:W-:-:S04]  /*4850*/  ISETP.NE.U32.AND P4, PT, RZ, UR16, PT ;  /* 0x00000010ff007c0c */ /* 0x000fc8000bf85070 */
[----:B------:R-:W-:-:S13]  /*4860*/  ISETP.NE.AND.EX P4, PT, RZ, UR17, PT, P4 ;  /* 0x00000011ff007c0c */ /* 0x000fda000bf85340 */
[----:B------:R-:W-:Y:S05]  /*4870*/  @P4 BRA `(.L_x_5972) ;  /* 0x0000000000084947 */ /* 0x000fea0003800000 */
[----:B------:R-:W-:Y:S05]  /*4880*/  @P0 BRA `(.L_x_5973) ;  /* 0x0000000000200947 */ /* 0x000fea0003800000 */
[----:B------:R-:W-:Y:S05]  /*4890*/  BRA `(.L_x_5974) ;  /* 0x0000000000247947 */ /* 0x000fea0003800000 */
.L_x_5972:
[----:B-----5:R-:W-:-:S05]  /*48a0*/  HADD2.F32 R116, -RZ, R111.H0_H0 ;  /* 0x2000006fff747230 */ /* 0x020fca0000004100 */
[----:B------:R-:W-:Y:S01]  /*48b0*/  FADD.FTZ R181, R116, R181 ;  /* 0x000000b574b57221 */ /* 0x000fe20000010000 */
[----:B------:R-:W-:Y:S06]  /*48c0*/  BRA `(.L_x_5973) ;  /* 0x0000000000107947 */ /* 0x000fec0003800000 */
.L_x_5971:
[----:B-----5:R-:W-:-:S05]  /*48d0*/  HADD2.F32 R116, -RZ, R107.H0_H0 ;  /* 0x2000006bff747230 */ /* 0x020fca0000004100 */
[----:B------:R-:W-:Y:S01]  /*48e0*/  FADD.FTZ R181, R116, R181 ;  /* 0x000000b574b57221 */ /* 0x000fe20000010000 */
[----:B------:R-:W-:-:S05]  /*48f0*/  @P2 HADD2.F32 R116, -RZ, R111.H0_H0 ;  /* 0x2000006fff742230 */ /* 0x000fca0000004100 */
[----:B------:R-:W-:-:S07]  /*4900*/  @P2 FADD.FTZ R181, R116, R181 ;  /* 0x000000b574b52221 */ /* 0x000fce0000010000 */
.L_x_5973:
[----:B------:R-:W-:-:S04]  /*4910*/  F2FP.F16.F32.PACK_AB R116, RZ, R181 ;  /* 0x000000b5ff74723e */ /* 0x000fc800000000ff */
[----:B------:R-:W-:-:S07]  /*4920*/  PRMT R115, R116, 0x7610, R115 ;  /* 0x0000761074737816 */ /* 0x000fce0000000073 */
.L_x_5974:
[----:B------:R-:W-:Y:S01]  /*4930*/  HADD2.F32 R183, -RZ, R119.H1_H1 ;  /* 0x30000077ffb77230 */ /* 0x000fe20000004100 */
[----:B------:R-:W-:Y:S06]  /*4940*/  @P3 BRA `(.L_x_5975) ;  /* 0x0000000000203947 */ /* 0x000fec0003800000 */
[----:B------:R-:W-:-:S04]  /*4950*/  ISETP.NE.U32.AND P4, PT, RZ, UR16, PT ;  /* 0x00000010ff007c0c */ /* 0x000fc8000bf85070 */
[----:B------:R-:W-:-:S13]  /*4960*/  ISETP.NE.AND.EX P4, PT, RZ, UR17, PT, P4 ;  /* 0x00000011ff007c0c */ /* 0x000fda000bf85340 */
[----:B------:R-:W-:Y:S05]  /*4970*/  @P4 BRA `(.L_x_5976) ;  /* 0x0000000000084947 */ /* 0x000fea0003800000 */
[----:B------:R-:W-:Y:S05]  /*4980*/  @P0 BRA `(.L_x_5977) ;  /* 0x0000000000200947 */ /* 0x000fea0003800000 */
[----:B------:R-:W-:Y:S05]  /*4990*/  BRA `(.L_x_5978) ;  /* 0x0000000000247947 */ /* 0x000fea0003800000 */
.L_x_5976:
[----:B-----5:R-:W-:-:S05]  /*49a0*/  HADD2.F32 R116, -RZ, R111.H1_H1 ;  /* 0x3000006fff747230 */ /* 0x020fca0000004100 */
[----:B------:R-:W-:Y:S01]  /*49b0*/  FADD.FTZ R183, R116, R183 ;  /* 0x000000b774b77221 */ /* 0x000fe20000010000 */
[----:B------:R-:W-:Y:S06]  /*49c0*/  BRA `(.L_x_5977) ;  /* 0x0000000000107947 */ /* 0x000fec0003800000 */
.L_x_5975:
[----:B-----5:R-:W-:-:S05]  /*49d0*/  HADD2.F32 R116, -RZ, R107.H1_H1 ;  /* 0x3000006bff747230 */ /* 0x020fca0000004100 */
[----:B------:R-:W-:Y:S01]  /*49e0*/  FADD.FTZ R183, R116, R183 ;  /* 0x000000b774b77221 */ /* 0x000fe20000010000 */
[----:B------:R-:W-:-:S05]  /*49f0*/  @P2 HADD2.F32 R116, -RZ, R111.H1_H1 ;  /* 0x3000006fff742230 */ /* 0x000fca0000004100 */
[----:B------:R-:W-:-:S07]  /*4a00*/  @P2 FADD.FTZ R183, R116, R183 ;  /* 0x000000b774b72221 */ /* 0x000fce0000010000 */
.L_x_5977:
[----:B------:R-:W-:-:S04]  /*4a10*/  F2FP.F16.F32.PACK_AB R116, RZ, R183 ;  /* 0x000000b7ff74723e */ /* 0x000fc800000000ff */
[----:B------:R-:W-:-:S07]  /*4a20*/  PRMT R115, R115, 0x5410, R116 ;  /* 0x0000541073737816 */ /* 0x000fce0000000074 */
.L_x_5978:
        /* <DEDUP_REMOVED lines=12> */
[----:B0-----:R-:W-:Y:S01]  /*4af0*/  HADD2.F32 R167, -RZ, R116.H0_H0 ;  /* 0x20000074ffa77230 */ /* 0x001fe20000004100 */
[----:B--2---:R-:W-:Y:S06]  /*4b00*/  @P3 BRA `(.L_x_5979) ;  /* 0x0000000000203947 */ /* 0x004fec0003800000 */
[----:B------:R-:W-:-:S04]  /*4b10*/  ISETP.NE.U32.AND P4, PT, RZ, UR16, PT ;  /* 0x00000010ff007c0c */ /* 0x000fc8000bf85070 */
[----:B------:R-:W-:-:S13]  /*4b20*/  ISETP.NE.AND.EX P4, PT, RZ, UR17, PT, P4 ;  /* 0x00000011ff007c0c */ /* 0x000fda000bf85340 */
[----:B------:R-:W-:Y:S05]  /*4b30*/  @P4 BRA `(.L_x_5980) ;  /* 0x0000000000084947 */ /* 0x000fea0003800000 */
[----:B------:R-:W-:Y:S05]  /*4b40*/  @P0 BRA `(.L_x_5981) ;  /* 0x0000000000200947 */ /* 0x000fea0003800000 */
[----:B------:R-:W-:Y:S05]  /*4b50*/  BRA `(.L_x_5982) ;  /* 0x0000000000247947 */ /* 0x000fea0003800000 */
.L_x_5980:
[----:B-----5:R-:W-:-:S05]  /*4b60*/  HADD2.F32 R166, -RZ, R108.H0_H0 ;  /* 0x2000006cffa67230 */ /* 0x020fca0000004100 */
[----:B------:R-:W-:Y:S01]  /*4b70*/  FADD.FTZ R167, R166, R167 ;  /* 0x000000a7a6a77221 */ /* 0x000fe20000010000 */
[----:B------:R-:W-:Y:S06]  /*4b80*/  BRA `(.L_x_5981) ;  /* 0x0000000000107947 */ /* 0x000fec0003800000 */
.L_x_5979:
[----:B-----5:R-:W-:-:S05]  /*4b90*/  HADD2.F32 R166, -RZ, R104.H0_H0 ;  /* 0x20000068ffa67230 */ /* 0x020fca0000004100 */
[----:B------:R-:W-:Y:S01]  /*4ba0*/  FADD.FTZ R167, R166, R167 ;  /* 0x000000a7a6a77221 */ /* 0x000fe20000010000 */
[----:B------:R-:W-:-:S05]  /*4bb0*/  @P2 HADD2.F32 R166, -RZ, R108.H0_H0 ;  /* 0x2000006cffa62230 */ /* 0x000fca0000004100 */
[----:B------:R-:W-:-:S07]  /*4bc0*/  @P2 FADD.FTZ R167, R166, R167 ;  /* 0x000000a7a6a72221 */ /* 0x000fce0000010000 */
.L_x_5981:
[----:B------:R-:W-:-:S04]  /*4bd0*/  F2FP.F16.F32.PACK_AB R166, RZ, R167 ;  /* 0x000000a7ffa6723e */ /* 0x000fc800000000ff */
[----:B------:R-:W-:-:S07]  /*4be0*/  PRMT R112, R166, 0x7610, R112 ;  /* 0x00007610a6707816 */ /* 0x000fce0000000070 */
.L_x_5982:
[----:B------:R-:W-:Y:S01]  /*4bf0*/  HADD2.F32 R191, -RZ, R116.H1_H1 ;  /* 0x30000074ffbf7230 */ /* 0x000fe20000004100 */
[----:B------:R-:W-:Y:S06]  /*4c00*/  @P3 BRA `(.L_x_5983) ;  /* 0x0000000000203947 */ /* 0x000fec0003800000 */
[----:B------:R-:W-:-:S04]  /*4c10*/  ISETP.NE.U32.AND P4, PT, RZ, UR16, PT ;  /* 0x00000010ff007c0c */ /* 0x000fc8000bf85070 */
[----:B------:R-:W-:-:S13]  /*4c20*/  ISETP.NE.AND.EX P4, PT, RZ, UR17, PT, P4 ;  /* 0x00000011ff007c0c */ /* 0x000fda000bf85340 */
[----:B------:R-:W-:Y:S05]  /*4c30*/  @P4 BRA `(.L_x_5984) ;  /* 0x0000000000084947 */ /* 0x000fea0003800000 */
[----:B------:R-:W-:Y:S05]  /*4c40*/  @P0 BRA `(.L_x_5985) ;  /* 0x0000000000200947 */ /* 0x000fea0003800000 */
[----:B------:R-:W-:Y:S05]  /*4c50*/  BRA `(.L_x_5986) ;  /* 0x0000000000247947 */ /* 0x000fea0003800000 */
.L_x_5984:
[----:B-----5:R-:W-:-:S05]  /*4c60*/  HADD2.F32 R116, -RZ, R108.H1_H1 ;  /* 0x3000006cff747230 */ /* 0x020fca0000004100 */
[----:B------:R-:W-:Y:S01]  /*4c70*/  FADD.FTZ R191, R116, R191 ;  /* 0x000000bf74bf7221 */ /* 0x000fe20000010000 */
[----:B------:R-:W-:Y:S06]  /*4c80*/  BRA `(.L_x_5985) ;  /* 0x0000000000107947 */ /* 0x000fec0003800000 */
.L_x_5983:
[----:B-----5:R-:W-:-:S05]  /*4c90*/  HADD2.F32 R116, -RZ, R104.H1_H1 ;  /* 0x30000068ff747230 */ /* 0x020fca0000004100 */
[----:B------:R-:W-:Y:S01]  /*4ca0*/  FADD.FTZ R191, R116, R191 ;  /* 0x000000bf74bf7221 */ /* 0x000fe20000010000 */
[----:B------:R-:W-:-:S05]  /*4cb0*/  @P2 HADD2.F32 R116, -RZ, R108.H1_H1 ;  /* 0x3000006cff742230 */ /* 0x000fca0000004100 */
[----:B------:R-:W-:-:S07]  /*4cc0*/  @P2 FADD.FTZ R191, R116, R191 ;  /* 0x000000bf74bf2221 */ /* 0x000fce0000010000 */
.L_x_5985:
[----:B------:R-:W-:-:S04]  /*4cd0*/  F2FP.F16.F32.PACK_AB R116, RZ, R191 ;  /* 0x000000bfff74723e */ /* 0x000fc800000000ff */
[----:B------:R-:W-:-:S07]  /*4ce0*/  PRMT R112, R112, 0x5410, R116 ;  /* 0x0000541070707816 */ /* 0x000fce0000000074 */
.L_x_5986:
[----:B------:R-:W-:Y:S01]  /*4cf0*/  HADD2.F32 R190, -RZ, R117.H0_H0 ;  /* 0x20000075ffbe7230 */ /* 0x000fe20000004100 */
[----:B------:R-:W-:Y:S06]  /*4d00*/  @P3 BRA `(.L_x_5987) ;  /* 0x0000000000203947 */ /* 0x000fec0003800000 */
[----:B------:R-:W-:-:S04]  /*4d10*/  ISETP.NE.U32.AND P4, PT, RZ, UR16, PT ;  /* 0x00000010ff007c0c */ /* 0x000fc8000bf85070 */
[----:B------:R-:W-:-:S13]  /*4d20*/  ISETP.NE.AND.EX P4, PT, RZ, UR17, PT, P4 ;  /* 0x00000011ff007c0c */ /* 0x000fda000bf85340 */
[----:B------:R-:W-:Y:S05]  /*4d30*/  @P4 BRA `(.L_x_5988) ;  /* 0x0000000000084947 */ /* 0x000fea0003800000 */
[----:B------:R-:W-:Y:S05]  /*4d40*/  @P0 BRA `(.L_x_5989) ;  /* 0x0000000000200947 */ /* 0x000fea0003800000 */
[----:B------:R-:W-:Y:S05]  /*4d50*/  BRA `(.L_x_5990) ;  /* 0x0000000000247947 */ /* 0x000fea0003800000 */
.L_x_5988:
[----:B-----5:R-:W-:-:S05]  /*4d60*/  HADD2.F32 R116, -RZ, R109.H0_H0 ;  /* 0x2000006dff747230 */ /* 0x020fca0000004100 */
[----:B------:R-:W-:Y:S01]  /*4d70*/  FADD.FTZ R190, R116, R190 ;  /* 0x000000be74be7221 */ /* 0x000fe20000010000 */
[----:B------:R-:W-:Y:S06]  /*4d80*/  BRA `(.L_x_5989) ;  /* 0x0000000000107947 */ /* 0x000fec0003800000 */
.L_x_5987:
[----:B-----5:R-:W-:-:S05]  /*4d90*/  HADD2.F32 R116, -RZ, R105.H0_H0 ;  /* 0x20000069ff747230 */ /* 0x020fca0000004100 */
[----:B------:R-:W-:Y:S01]  /*4da0*/  FADD.FTZ R190, R116, R190 ;  /* 0x000000be74be7221 */ /* 0x000fe20000010000 */
[----:B------:R-:W-:-:S05]  /*4db0*/  @P2 HADD2.F32 R116, -RZ, R109.H0_H0 ;  /* 0x2000006dff742230 */ /* 0x000fca0000004100 */
[----:B------:R-:W-:-:S07]  /*4dc0*/  @P2 FADD.FTZ R190, R116, R190 ;  /* 0x000000be74be2221 */ /* 0x000fce0000010000 */
.L_x_5989:
[----:B------:R-:W-:-:S04]  /*4dd0*/  F2FP.F16.F32.PACK_AB R116, RZ, R190 ;  /* 0x000000beff74723e */ /* 0x000fc800000000ff */
[----:B------:R-:W-:-:S07]  /*4de0*/  PRMT R113, R116, 0x7610, R113 ;  /* 0x0000761074717816 */ /* 0x000fce0000000071 */
.L_x_5990:
[----:B------:R-:W-:Y:S01]  /*4df0*/  HADD2.F32 R193, -RZ, R117.H1_H1 ;  /* 0x30000075ffc17230 */ /* 0x000fe20000004100 */
[----:B------:R-:W-:Y:S06]  /*4e00*/  @P3 BRA `(.L_x_5991) ;  /* 0x0000000000203947 */ /* 0x000fec0003800000 */
[----:B------:R-:W-:-:S04]  /*4e10*/  ISETP.NE.U32.AND P4, PT, RZ, UR16, PT ;  /* 0x00000010ff007c0c */ /* 0x000fc8000bf85070 */
[----:B------:R-:W-:-:S13]  /*4e20*/  ISETP.NE.AND.EX P4, PT, RZ, UR17, PT, P4 ;  /* 0x00000011ff007c0c */ /* 0x000fda000bf85340 */
[----:B------:R-:W-:Y:S05]  /*4e30*/  @P4 BRA `(.L_x_5992) ;  /* 0x0000000000084947 */ /* 0x000fea0003800000 */
[----:B------:R-:W-:Y:S05]  /*4e40*/  @P0 BRA `(.L_x_5993) ;  /* 0x0000000000200947 */ /* 0x000fea0003800000 */
[----:B------:R-:W-:Y:S05]  /*4e50*/  BRA `(.L_x_5994) ;  /* 0x0000000000247947 */ /* 0x000fea0003800000 */
.L_x_5992:
[----:B-----5:R-:W-:-:S05]  /*4e60*/  HADD2.F32 R116, -RZ, R109.H1_H1 ;  /* 0x3000006dff747230 */ /* 0x020fca0000004100 */
[----:B------:R-:W-:Y:S01]  /*4e70*/  FADD.FTZ R193, R116, R193 ;  /* 0x000000c174c17221 */ /* 0x000fe20000010000 */
[----:B------:R-:W-:Y:S06]  /*4e80*/  BRA `(.L_x_5993) ;  /* 0x0000000000107947 */ /* 0x000fec0003800000 */
.L_x_5991:
[----:B-----5:R-:W-:-:S05]  /*4e90*/  HADD2.F32 R116, -RZ, R105.H1_H1 ;  /* 0x30000069ff747230 */ /* 0x020fca0000004100 */
[----:B------:R-:W-:Y:S01]  /*4ea0*/  FADD.FTZ R193, R116, R193 ;  /* 0x000000c174c17221 */ /* 0x000fe20000010000 */
[----:B------:R-:W-:-:S05]  /*4eb0*/  @P2 HADD2.F32 R116, -RZ, R109.H1_H1 ;  /* 0x3000006dff742230 */ /* 0x000fca0000004100 */
[----:B------:R-:W-:-:S07]  /*4ec0*/  @P2 FADD.FTZ R193, R116, R193 ;  /* 0x000000c174c12221 */ /* 0x000fce0000010000 */
.L_x_5993:
[----:B------:R-:W-:-:S04]  /*4ed0*/  F2FP.F16.F32.PACK_AB R116, RZ, R193 ;  /* 0x000000c1ff74723e */ /* 0x000fc800000000ff */
[----:B------:R-:W-:-:S07]  /*4ee0*/  PRMT R113, R113, 0x5410, R116 ;  /* 0x0000541071717816 */ /* 0x000fce0000000074 */
.L_x_5994:
[----:B------:R-:W-:Y:S01]  /*4ef0*/  HADD2.F32 R192, -RZ, R118.H0_H0 ;  /* 0x20000076ffc07230 */ /* 0x000fe20000004100 */
[----:B------:R-:W-:Y:S06]  /*4f00*/  @P3 BRA `(.L_x_5995) ;  /* 0x0000000000203947 */ /* 0x000fec0003800000 */
[----:B------:R-:W-:-:S04]  /*4f10*/  ISETP.NE.U32.AND P4, PT, RZ, UR16, PT ;  /* 0x00000010ff007c0c */ /* 0x000fc8000bf85070 */
[----:B------:R-:W-:-:S13]  /*4f20*/  ISETP.NE.AND.EX P4, PT, RZ, UR17, PT, P4 ;  /* 0x00000011ff007c0c */ /* 0x000fda000bf85340 */
[----:B------:R-:W-:Y:S05]  /*4f30*/  @P4 BRA `(.L_x_5996) ;  /* 0x0000000000084947 */ /* 0x000fea0003800000 */
[----:B------:R-:W-:Y:S05]  /*4f40*/  @P0 BRA `(.L_x_5997) ;  /* 0x0000000000200947 */ /* 0x000fea0003800000 */
[----:B------:R-:W-:Y:S05]  /*4f50*/  BRA `(.L_x_5998) ;  /* 0x0000000000247947 */ /* 0x000fea0003800000 */
.L_x_5996:
[----:B-----5:R-:W-:-:S05]  /*4f60*/  HADD2.F32 R116, -RZ, R110.H0_H0 ;  /* 0x2000006eff747230 */ /* 0x020fca0000004100 */
[----:B------:R-:W-:Y:S01]  /*4f70*/  FADD.FTZ R192, R116, R192 ;  /* 0x000000c074c07221 */ /* 0x000fe20000010000 */
[----:B------:R-:W-:Y:S06]  /*4f80*/  BRA `(.L_x_5997) ;  /* 0x0000000000107947 */ /* 0x000fec0003800000 */
.L_x_5995:
[----:B-----5:R-:W-:-:S05]  /*4f90*/  HADD2.F32 R116, -RZ, R106.H0_H0 ;  /* 0x2000006aff747230 */ /* 0x020fca0000004100 */
[----:B------:R-:W-:Y:S01]  /*4fa0*/  FADD.FTZ R192, R116, R192 ;  /* 0x000000c074c07221 */ /* 0x000fe20000010000 */
[----:B------:R-:W-:-:S05]  /*4fb0*/  @P2 HADD2.F32 R116, -RZ, R110.H0_H0 ;  /* 0x2000006eff742230 */ /* 0x000fca0000004100 */
[----:B------:R-:W-:-:S07]  /*4fc0*/  @P2 FADD.FTZ R192, R116, R192 ;  /* 0x000000c074c02221 */ /* 0x000fce0000010000 */
.L_x_5997:
[----:B------:R-:W-:-:S04]  /*4fd0*/  F2FP.F16.F32.PACK_AB R116, RZ, R192 ;  /* 0x000000c0ff74723e */ /* 0x000fc800000000ff */
[----:B------:R-:W-:-:S07]  /*4fe0*/  PRMT R114, R116, 0x7610, R114 ;  /* 0x0000761074727816 */ /* 0x000fce0000000072 */
.L_x_5998:
[----:B------:R-:W-:Y:S01]  /*4ff0*/  HADD2.F32 R195, -RZ, R118.H1_H1 ;  /* 0x30000076ffc37230 */ /* 0x000fe20000004100 */
[----:B------:R-:W-:Y:S06]  /*5000*/  @P3 BRA `(.L_x_5999) ;  /* 0x0000000000203947 */ /* 0x000fec0003800000 */
[----:B------:R-:W-:-:S04]  /*5010*/  ISETP.NE.U32.AND P4, PT, RZ, UR16, PT ;  /* 0x00000010ff007c0c */ /* 0x000fc8000bf85070 */
[----:B------:R-:W-:-:S13]  /*5020*/  ISETP.NE.AND.EX P4, PT, RZ, UR17, PT, P4 ;  /* 0x00000011ff007c0c */ /* 0x000fda000bf85340 */
[----:B------:R-:W-:Y:S05]  /*5030*/  @P4 BRA `(.L_x_6000) ;  /* 0x0000000000084947 */ /* 0x000fea0003800000 */
[----:B------:R-:W-:Y:S05]  /*5040*/  @P0 BRA `(.L_x_6001) ;  /* 0x0000000000200947 */ /* 0x000fea0003800000 */
[----:B------:R-:W-:Y:S05]  /*5050*/  BRA `(.L_x_6002) ;  /* 0x0000000000247947 */ /* 0x000fea0003800000 */
.L_x_6000:
[----:B-----5:R-:W-:-:S05]  /*5060*/  HADD2.F32 R116, -RZ, R110.H1_H1 ;  /* 0x3000006eff747230 */ /* 0x020fca0000004100 */
[----:B------:R-:W-:Y:S01]  /*5070*/  FADD.FTZ R195, R116, R195 ;  /* 0x000000c374c37221 */ /* 0x000fe20000010000 */
[----:B------:R-:W-:Y:S06]  /*5080*/  BRA `(.L_x_6001) ;  /* 0x0000000000107947 */ /* 0x000fec0003800000 */
.L_x_5999:
[----:B-----5:R-:W-:-:S05]  /*5090*/  HADD2.F32 R116, -RZ, R106.H1_H1 ;  /* 0x3000006aff747230 */ /* 0x020fca0000004100 */
[----:B------:R-:W-:Y:S01]  /*50a0*/  FADD.FTZ R195, R116, R195 ;  /* 0x000000c374c37221 */ /* 0x000fe20000010000 */
[----:B------:R-:W-:-:S05]  /*50b0*/  @P2 HADD2.F32 R116, -RZ, R110.H1_H1 ;  /* 0x3000006eff742230 */ /* 0x000fca0000004100 */
[----:B------:R-:W-:-:S07]  /*50c0*/  @P2 FADD.FTZ R195, R116, R195 ;  /* 0x000000c374c32221 */ /* 0x000fce0000010000 */
.L_x_6001:
[----:B------:R-:W-:-:S04]  /*50d0*/  F2FP.F16.F32.PACK_AB R116, RZ, R195 ;  /* 0x000000c3ff74723e */ /* 0x000fc800000000ff */
[----:B------:R-:W-:-:S07]  /*50e0*/  PRMT R114, R114, 0x5410, R116 ;  /* 0x0000541072727816 */ /* 0x000fce0000000074 */
.L_x_6002:
[----:B------:R-:W-:Y:S01]  /*50f0*/  HADD2.F32 R194, -RZ, R119.H0_H0 ;  /* 0x20000077ffc27230 */ /* 0x000fe20000004100 */
[----:B------:R-:W-:Y:S06]  /*5100*/  @P3 BRA `(.L_x_6003) ;  /* 0x0000000000203947 */ /* 0x000fec0003800000 */
[----:B------:R-:W-:-:S04]  /*5110*/  ISETP.NE.U32.AND P4, PT, RZ, UR16, PT ;  /* 0x00000010ff007c0c */ /* 0x000fc8000bf85070 */
[----:B------:R-:W-:-:S13]  /*5120*/  ISETP.NE.AND.EX P4, PT, RZ, UR17, PT, P4 ;  /* 0x00000011ff007c0c */ /* 0x000fda000bf85340 */
[----:B------:R-:W-:Y:S05]  /*5130*/  @P4 BRA `(.L_x_6004) ;  /* 0x0000000000084947 */ /* 0x000fea0003800000 */
[----:B------:R-:W-:Y:S05]  /*5140*/  @P0 BRA `(.L_x_6005) ;  /* 0x0000000000200947 */ /* 0x000fea0003800000 */
[----:B------:R-:W-:Y:S05]  /*5150*/  BRA `(.L_x_6006) ;  /* 0x0000000000247947 */ /* 0x000fea0003800000 */
.L_x_6004:
[----:B-----5:R-:W-:-:S05]  /*5160*/  HADD2.F32 R116, -RZ, R111.H0_H0 ;  /* 0x2000006fff747230 */ /* 0x020fca0000004100 */
[----:B------:R-:W-:Y:S01]  /*5170*/  FADD.FTZ R194, R116, R194 ;  /* 0x000000c274c27221 */ /* 0x000fe20000010000 */
[----:B------:R-:W-:Y:S06]  /*5180*/  BRA `(.L_x_6005) ;  /* 0x0000000000107947 */ /* 0x000fec0003800000 */
.L_x_6003:
[----:B-----5:R-:W-:-:S05]  /*5190*/  HADD2.F32 R116, -RZ, R107.H0_H0 ;  /* 0x2000006bff747230 */ /* 0x020fca0000004100 */
[----:B------:R-:W-:Y:S01]  /*51a0*/  FADD.FTZ R194, R116, R194 ;  /* 0x000000c274c27221 */ /* 0x000fe20000010000 */
[----:B------:R-:W-:-:S05]  /*51b0*/  @P2 HADD2.F32 R116, -RZ, R111.H0_H0 ;  /* 0x2000006fff742230 */ /* 0x000fca0000004100 */
[----:B------:R-:W-:-:S07]  /*51c0*/  @P2 FADD.FTZ R194, R116, R194 ;  /* 0x000000c274c22221 */ /* 0x000fce0000010000 */
.L_x_6005:
[----:B------:R-:W-:-:S04]  /*51d0*/  F2FP.F16.F32.PACK_AB R116, RZ, R194 ;  /* 0x000000c2ff74723e */ /* 0x000fc800000000ff */
[----:B------:R-:W-:-:S07]  /*51e0*/  PRMT R115, R116, 0x7610, R115 ;  /* 0x0000761074737816 */ /* 0x000fce0000000073 */
.L_x_6006:
[----:B------:R-:W-:Y:S01]  /*51f0*/  HADD2.F32 R196, -RZ, R119.H1_H1 ;  /* 0x30000077ffc47230 */ /* 0x000fe20000004100 */
[----:B------:R-:W-:Y:S06]  /*5200*/  @P3 BRA `(.L_x_6007) ;  /* 0x0000000000203947 */ /* 0x000fec0003800000 */
[----:B------:R-:W-:-:S04]  /*5210*/  ISETP.NE.U32.AND P4, PT, RZ, UR16, PT ;  /* 0x00000010ff007c0c */ /* 0x000fc8000bf85070 */
[----:B------:R-:W-:-:S13]  /*5220*/  ISETP.NE.AND.EX P4, PT, RZ, UR17, PT, P4 ;  /* 0x00000011ff007c0c */ /* 0x000fda000bf85340 */
[----:B------:R-:W-:Y:S05]  /*5230*/  @P4 BRA `(.L_x_6008) ;  /* 0x0000000000084947 */ /* 0x000fea0003800000 */
[----:B------:R-:W-:Y:S05]  /*5240*/  @P0 BRA `(.L_x_6009) ;  /* 0x0000000000200947 */ /* 0x000fea0003800000 */
[----:B------:R-:W-:Y:S05]  /*5250*/  BRA `(.L_x_6010) ;  /* 0x0000000000247947 */ /* 0x000fea0003800000 */
.L_x_6008:
[----:B-----5:R-:W-:-:S05]  /*5260*/  HADD2.F32 R116, -RZ, R111.H1_H1 ;  /* 0x3000006fff747230 */ /* 0x020fca0000004100 */
[----:B------:R-:W-:Y:S01]  /*5270*/  FADD.FTZ R196, R116, R196 ;  /* 0x000000c474c47221 */ /* 0x000fe20000010000 */
[----:B------:R-:W-:Y:S06]  /*5280*/  BRA `(.L_x_6009) ;  /* 0x0000000000107947 */ /* 0x000fec0003800000 */
.L_x_6007:
[----:B-----5:R-:W-:-:S05]  /*5290*/  HADD2.F32 R116, -RZ, R107.H1_H1 ;  /* 0x3000006bff747230 */ /* 0x020fca0000004100 */
[----:B------:R-:W-:Y:S01]  /*52a0*/  FADD.FTZ R196, R116, R196 ;  /* 0x000000c474c47221 */ /* 0x000fe20000010000 */
[----:B------:R-:W-:-:S05]  /*52b0*/  @P2 HADD2.F32 R116, -RZ, R111.H1_H1 ;  /* 0x3000006fff742230 */ /* 0x000fca0000004100 */
[----:B------:R-:W-:-:S07]  /*52c0*/  @P2 FADD.FTZ R196, R116, R196 ;  /* 0x000000c474c42221 */ /* 0x000fce0000010000 */
.L_x_6009:
[----:B------:R-:W-:-:S04]  /*52d0*/  F2FP.F16.F32.PACK_AB R116, RZ, R196 ;  /* 0x000000c4ff74723e */ /* 0x000fc800000000ff */
[----:B------:R-:W-:-:S07]  /*52e0*/  PRMT R115, R115, 0x5410, R116 ;  /* 0x0000541073737816 */ /* 0x000fce0000000074 */
.L_x_6010:
        /* <DEDUP_REMOVED lines=12> */
[----:B--2---:R-:W-:Y:S01]  /*53b0*/  HADD2.F32 R207, -RZ, R116.H0_H0 ;  /* 0x20000074ffcf7230 */ /* 0x004fe20000004100 */
[----:B------:R-:W-:Y:S06]  /*53c0*/  @P3 BRA `(.L_x_6011) ;  /* 0x0000000000203947 */ /* 0x000fec0003800000 */
[----:B------:R-:W-:-:S04]  /*53d0*/  ISETP.NE.U32.AND P4, PT, RZ, UR16, PT ;  /* 0x00000010ff007c0c */ /* 0x000fc8000bf85070 */
[----:B------:R-:W-:-:S13]  /*53e0*/  ISETP.NE.AND.EX P4, PT, RZ, UR17, PT, P4 ;  /* 0x00000011ff007c0c */ /* 0x000fda000bf85340 */
[----:B------:R-:W-:Y:S05]  /*53f0*/  @P4 BRA `(.L_x_6012) ;  /* 0x0000000000084947 */ /* 0x000fea0003800000 */
[----:B------:R-:W-:Y:S05]  /*5400*/  @P0 BRA `(.L_x_6013) ;  /* 0x0000000000200947 */ /* 0x000fea0003800000 */
[----:B------:R-:W-:Y:S05]  /*5410*/  BRA `(.L_x_6014) ;  /* 0x0000000000247947 */ /* 0x000fea0003800000 */
.L_x_6012:
[----:B-----5:R-:W-:-:S05]  /*5420*/  HADD2.F32 R208, -RZ, R108.H0_H0 ;  /* 0x2000006cffd07230 */ /* 0x020fca0000004100 */
[----:B------:R-:W-:Y:S01]  /*5430*/  FADD.FTZ R207, R208, R207 ;  /* 0x000000cfd0cf7221 */ /* 0x000fe20000010000 */
[----:B------:R-:W-:Y:S06]  /*5440*/  BRA `(.L_x_6013) ;  /* 0x0000000000107947 */ /* 0x000fec0003800000 */
.L_x_6011:
[----:B-----5:R-:W-:-:S05]  /*5450*/  HADD2.F32 R208, -RZ, R104.H0_H0 ;  /* 0x20000068ffd07230 */ /* 0x020fca0000004100 */
[----:B------:R-:W-:Y:S01]  /*5460*/  FADD.FTZ R207, R208, R207 ;  /* 0x000000cfd0cf7221 */ /* 0x000fe20000010000 */
[----:B------:R-:W-:-:S05]  /*5470*/  @P2 HADD2.F32 R208, -RZ, R108.H0_H0 ;  /* 0x2000006cffd02230 */ /* 0x000fca0000004100 */
[----:B------:R-:W-:-:S07]  /*5480*/  @P2 FADD.FTZ R207, R208, R207 ;  /* 0x000000cfd0cf2221 */ /* 0x000fce0000010000 */
.L_x_6013:
[----:B------:R-:W-:-:S04]  /*5490*/  F2FP.F16.F32.PACK_AB R208, RZ, R207 ;  /* 0x000000cfffd0723e */ /* 0x000fc800000000ff */
[----:B------:R-:W-:-:S07]  /*54a0*/  PRMT R112, R208, 0x7610, R112 ;  /* 0x00007610d0707816 */ /* 0x000fce0000000070 */
.L_x_6014:
[----:B------:R-:W-:Y:S01]  /*54b0*/  HADD2.F32 R209, -RZ, R116.H1_H1 ;  /* 0x30000074ffd17230 */ /* 0x000fe20000004100 */
[----:B------:R-:W-:Y:S06]  /*54c0*/  @P3 BRA `(.L_x_6015) ;  /* 0x0000000000203947 */ /* 0x000fec0003800000 */
[----:B------:R-:W-:-:S04]  /*54d0*/  ISETP.NE.U32.AND P4, PT, RZ, UR16, PT ;  /* 0x00000010ff007c0c */ /* 0x000fc8000bf85070 */
[----:B------:R-:W-:-:S13]  /*54e0*/  ISETP.NE.AND.EX P4, PT, RZ, UR17, PT, P4 ;  /* 0x00000011ff007c0c */ /* 0x000fda000bf85340 */
[----:B------:R-:W-:Y:S05]  /*54f0*/  @P4 BRA `(.L_x_6016) ;  /* 0x0000000000084947 */ /* 0x000fea0003800000 */
[----:B------:R-:W-:Y:S05]  /*5500*/  @P0 BRA `(.L_x_6017) ;  /* 0x0000000000200947 */ /* 0x000fea0003800000 */
[----:B------:R-:W-:Y:S05]  /*5510*/  BRA `(.L_x_6018) ;  /* 0x0000000000247947 */ /* 0x000fea0003800000 */
.L_x_6016:
[----:B-----5:R-:W-:-:S05]  /*5520*/  HADD2.F32 R116, -RZ, R108.H1_H1 ;  /* 0x3000006cff747230 */ /* 0x020fca0000004100 */
[----:B------:R-:W-:Y:S01]  /*5530*/  FADD.FTZ R209, R116, R209 ;  /* 0x000000d174d17221 */ /* 0x000fe20000010000 */
[----:B------:R-:W-:Y:S06]  /*5540*/  BRA `(.L_x_6017) ;  /* 0x0000000000107947 */ /* 0x000fec0003800000 */
.L_x_6015:
[----:B-----5:R-:W-:-:S05]  /*5550*/  HADD2.F32 R116, -RZ, R104.H1_H1 ;  /* 0x30000068ff747230 */ /* 0x020fca0000004100 */
[----:B------:R-:W-:Y:S01]  /*5560*/  FADD.FTZ R209, R116, R209 ;  /* 0x000000d174d17221 */ /* 0x000fe20000010000 */
[----:B------:R-:W-:-:S05]  /*5570*/  @P2 HADD2.F32 R116, -RZ, R108.H1_H1 ;  /* 0x3000006cff742230 */ /* 0x000fca0000004100 */
[----:B------:R-:W-:-:S07]  /*5580*/  @P2 FADD.FTZ R209, R116, R209 ;  /* 0x000000d174d12221 */ /* 0x000fce0000010000 */
.L_x_6017:
[----:B------:R-:W-:-:S04]  /*5590*/  F2FP.F16.F32.PACK_AB R116, RZ, R209 ;  /* 0x000000d1ff74723e */ /* 0x000fc800000000ff */
[----:B------:R-:W-:-:S07]  /*55a0*/  PRMT R112, R112, 0x5410, R116 ;  /* 0x0000541070707816 */ /* 0x000fce0000000074 */
.L_x_6018:
[----:B------:R-:W-:Y:S01]  /*55b0*/  HADD2.F32 R208, -RZ, R117.H0_H0 ;  /* 0x20000075ffd07230 */ /* 0x000fe20000004100 */
[----:B------:R-:W-:Y:S06]  /*55c0*/  @P3 BRA `(.L_x_6019) ;  /* 0x0000000000203947 */ /* 0x000fec0003800000 */
[----:B------:R-:W-:-:S04]  /*55d0*/  ISETP.NE.U32.AND P4, PT, RZ, UR16, PT ;  /* 0x00000010ff007c0c */ /* 0x000fc8000bf85070 */
[----:B------:R-:W-:-:S13]  /*55e0*/  ISETP.NE.AND.EX P4, PT, RZ, UR17, PT, P4 ;  /* 0x00000011ff007c0c */ /* 0x000fda000bf85340 */
[----:B------:R-:W-:Y:S05]  /*55f0*/  @P4 BRA `(.L_x_6020) ;  /* 0x0000000000084947 */ /* 0x000fea0003800000 */
[----:B------:R-:W-:Y:S05]  /*5600*/  @P0 BRA `(.L_x_6021) ;  /* 0x0000000000200947 */ /* 0x000fea0003800000 */
[----:B------:R-:W-:Y:S05]  /*5610*/  BRA `(.L_x_6022) ;  /* 0x0000000000247947 */ /* 0x000fea0003800000 */
.L_x_6020:
[----:B-----5:R-:W-:-:S05]  /*5620*/  HADD2.F32 R116, -RZ, R109.H0_H0 ;  /* 0x2000006dff747230 */ /* 0x020fca0000004100 */
[----:B------:R-:W-:Y:S01]  /*5630*/  FADD.FTZ R208, R116, R208 ;  /* 0x000000d074d07221 */ /* 0x000fe20000010000 */
[----:B------:R-:W-:Y:S06]  /*5640*/  BRA `(.L_x_6021) ;  /* 0x0000000000107947 */ /* 0x000fec0003800000 */
.L_x_6019:
[----:B-----5:R-:W-:-:S05]  /*5650*/  HADD2.F32 R116, -RZ, R105.H0_H0 ;  /* 0x20000069ff747230 */ /* 0x020fca0000004100 */
[----:B------:R-:W-:Y:S01]  /*5660*/  FADD.FTZ R208, R116, R208 ;  /* 0x000000d074d07221 */ /* 0x000fe20000010000 */
[----:B------:R-:W-:-:S05]  /*5670*/  @P2 HADD2.F32 R116, -RZ, R109.H0_H0 ;  /* 0x2000006dff742230 */ /* 0x000fca0000004100 */
[----:B------:R-:W-:-:S07]  /*5680*/  @P2 FADD.FTZ R208, R116, R208 ;  /* 0x000000d074d02221 */ /* 0x000fce0000010000 */
.L_x_6021:
[----:B------:R-:W-:-:S04]  /*5690*/  F2FP.F16.F32.PACK_AB R116, RZ, R208 ;  /* 0x000000d0ff74723e */ /* 0x000fc800000000ff */
[----:B------:R-:W-:-:S07]  /*56a0*/  PRMT R113, R116, 0x7610, R113 ;  /* 0x0000761074717816 */ /* 0x000fce0000000071 */
.L_x_6022:
[----:B------:R-:W-:Y:S01]  /*56b0*/  HADD2.F32 R211, -RZ, R117.H1_H1 ;  /* 0x30000075ffd37230 */ /* 0x000fe20000004100 */
[----:B------:R-:W-:Y:S06]  /*56c0*/  @P3 BRA `(.L_x_6023) ;  /* 0x0000000000203947 */ /* 0x000fec0003800000 */
[----:B------:R-:W-:-:S04]  /*56d0*/  ISETP.NE.U32.AND P4, PT, RZ, UR16, PT ;  /* 0x00000010ff007c0c */ /* 0x000fc8000bf85070 */
[----:B------:R-:W-:-:S13]  /*56e0*/  ISETP.NE.AND.EX P4, PT, RZ, UR17, PT, P4 ;  /* 0x00000011ff007c0c */ /* 0x000fda000bf85340 */
[----:B------:R-:W-:Y:S05]  /*56f0*/  @P4 BRA `(.L_x_6024) ;  /* 0x0000000000084947 */ /* 0x000fea0003800000 */
[----:B------:R-:W-:Y:S05]  /*5700*/  @P0 BRA `(.L_x_6025) ;  /* 0x0000000000200947 */ /* 0x000fea0003800000 */
[----:B------:R-:W-:Y:S05]  /*5710*/  BRA `(.L_x_6026) ;  /* 0x0000000000247947 */ /* 0x000fea0003800000 */
.L_x_6024:
[----:B-----5:R-:W-:-:S05]  /*5720*/  HADD2.F32 R116, -RZ, R109.H1_H1 ;  /* 0x3000006dff747230 */ /* 0x020fca0000004100 */
[----:B------:R-:W-:Y:S01]  /*5730*/  FADD.FTZ R211, R116, R211 ;  /* 0x000000d374d37221 */ /* 0x000fe20000010000 */
[----:B------:R-:W-:Y:S06]  /*5740*/  BRA `(.L_x_6025) ;  /* 0x0000000000107947 */ /* 0x000fec0003800000 */
.L_x_6023:
[----:B-----5:R-:W-:-:S05]  /*5750*/  HADD2.F32 R116, -RZ, R105.H1_H1 ;  /* 0x30000069ff747230 */ /* 0x020fca0000004100 */
[----:B------:R-:W-:Y:S01]  /*5760*/  FADD.FTZ R211, R116, R211 ;  /* 0x000000d374d37221 */ /* 0x000fe20000010000 */
[----:B------:R-:W-:-:S05]  /*5770*/  @P2 HADD2.F32 R116, -RZ, R109.H1_H1 ;  /* 0x3000006dff742230 */ /* 0x000fca0000004100 */
[----:B------:R-:W-:-:S07]  /*5780*/  @P2 FADD.FTZ R211, R116, R211 ;  /* 0x000000d374d32221 */ /* 0x000fce0000010000 */
.L_x_6025:
[----:B------:R-:W-:-:S04]  /*5790*/  F2FP.F16.F32.PACK_AB R116, RZ, R211 ;  /* 0x000000d3ff74723e */ /* 0x000fc800000000ff */
[----:B------:R-:W-:-:S07]  /*57a0*/  PRMT R113, R113, 0x5410, R116 ;  /* 0x0000541071717816 */ /* 0x000fce0000000074 */
.L_x_6026:
[----:B------:R-:W-:Y:S01]  /*57b0*/  HADD2.F32 R210, -RZ, R118.H0_H0 ;  /* 0x20000076ffd27230 */ /* 0x000fe20000004100 */
[----:B------:R-:W-:Y:S06]  /*57c0*/  @P3 BRA `(.L_x_6027) ;  /* 0x0000000000203947 */ /* 0x000fec0003800000 */
[----:B------:R-:W-:-:S04]  /*57d0*/  ISETP.NE.U32.AND P4, PT, RZ, UR16, PT ;  /* 0x00000010ff007c0c */ /* 0x000fc8000bf85070 */
[----:B------:R-:W-:-:S13]  /*57e0*/  ISETP.NE.AND.EX P4, PT, RZ, UR17, PT, P4 ;  /* 0x00000011ff007c0c */ /* 0x000fda000bf85340 */
[----:B------:R-:W-:Y:S05]  /*57f0*/  @P4 BRA `(.L_x_6028) ;  /* 0x0000000000084947 */ /* 0x000fea0003800000 */
[----:B------:R-:W-:Y:S05]  /*5800*/  @P0 BRA `(.L_x_6029) ;  /* 0x0000000000200947 */ /* 0x000fea0003800000 */
[----:B------:R-:W-:Y:S05]  /*5810*/  BRA `(.L_x_6030) ;  /* 0x0000000000247947 */ /* 0x000fea0003800000 */
.L_x_6028:
[----:B-----5:R-:W-:-:S05]  /*5820*/  HADD2.F32 R116, -RZ, R110.H0_H0 ;  /* 0x2000006eff747230 */ /* 0x020fca0000004100 */
[----:B------:R-:W-:Y:S01]  /*5830*/  FADD.FTZ R210, R116, R210 ;  /* 0x000000d274d27221 */ /* 0x000fe20000010000 */
[----:B------:R-:W-:Y:S06]  /*5840*/  BRA `(.L_x_6029) ;  /* 0x0000000000107947 */ /* 0x000fec0003800000 */
.L_x_6027:
[----:B-----5:R-:W-:-:S05]  /*5850*/  HADD2.F32 R116, -RZ, R106.H0_H0 ;  /* 0x2000006aff747230 */ /* 0x020fca0000004100 */
[----:B------:R-:W-:Y:S01]  /*5860*/  FADD.FTZ R210, R116, R210 ;  /* 0x000000d274d27221 */ /* 0x000fe20000010000 */
[----:B------:R-:W-:-:S05]  /*5870*/  @P2 HADD2.F32 R116, -RZ, R110.H0_H0 ;  /* 0x2000006eff742230 */ /* 0x000fca0000004100 */
[----:B------:R-:W-:-:S07]  /*5880*/  @P2 FADD.FTZ R210, R116, R210 ;  /* 0x000000d274d22221 */ /* 0x000fce0000010000 */
.L_x_6029:
[----:B------:R-:W-:-:S04]  /*5890*/  F2FP.F16.F32.PACK_AB R116, RZ, R210 ;  /* 0x000000d2ff74723e */ /* 0x000fc800000000ff */
[----:B------:R-:W-:-:S07]  /*58a0*/  PRMT R114, R116, 0x7610, R114 ;  /* 0x0000761074727816 */ /* 0x000fce0000000072 */
.L_x_6030:
[----:B------:R-:W-:Y:S01]  /*58b0*/  HADD2.F32 R213, -RZ, R118.H1_H1 ;  /* 0x30000076ffd57230 */ /* 0x000fe20000004100 */
[----:B------:R-:W-:Y:S06]  /*58c0*/  @P3 BRA `(.L_x_6031) ;  /* 0x0000000000203947 */ /* 0x000fec0003800000 */
[----:B------:R-:W-:-:S04]  /*58d0*/  ISETP.NE.U32.AND P4, PT, RZ, UR16, PT ;  /* 0x00000010ff007c0c */ /* 0x000fc8000bf85070 */
[----:B------:R-:W-:-:S13]  /*58e0*/  ISETP.NE.AND.EX P4, PT, RZ, UR17, PT, P4 ;  /* 0x00000011ff007c0c */ /* 0x000fda000bf85340 */
[----:B------:R-:W-:Y:S05]  /*58f0*/  @P4 BRA `(.L_x_6032) ;  /* 0x0000000000084947 */ /* 0x000fea0003800000 */
[----:B------:R-:W-:Y:S05]  /*5900*/  @P0 BRA `(.L_x_6033) ;  /* 0x0000000000200947 */ /* 0x000fea0003800000 */
[----:B------:R-:W-:Y:S05]  /*5910*/  BRA `(.L_x_6034) ;  /* 0x0000000000247947 */ /* 0x000fea0003800000 */
.L_x_6032:
[----:B-----5:R-:W-:-:S05]  /*5920*/  HADD2.F32 R116, -RZ, R110.H1_H1 ;  /* 0x3000006eff747230 */ /* 0x020fca0000004100 */
[----:B------:R-:W-:Y:S01]  /*5930*/  FADD.FTZ R213, R116, R213 ;  /* 0x000000d574d57221 */ /* 0x000fe20000010000 */
[----:B------:R-:W-:Y:S06]  /*5940*/  BRA `(.L_x_6033) ;  /* 0x0000000000107947 */ /* 0x000fec0003800000 */
.L_x_6031:
[----:B-----5:R-:W-:-:S05]  /*5950*/  HADD2.F32 R116, -RZ, R106.H1_H1 ;  /* 0x3000006aff747230 */ /* 0x020fca0000004100 */
[----:B------:R-:W-:Y:S01]  /*5960*/  FADD.FTZ R213, R116, R213 ;  /* 0x000000d574d57221 */ /* 0x000fe20000010000 */
[----:B------:R-:W-:-:S05]  /*5970*/  @P2 HADD2.F32 R116, -RZ, R110.H1_H1 ;  /* 0x3000006eff742230 */ /* 0x000fca0000004100 */
[----:B------:R-:W-:-:S07]  /*5980*/  @P2 FADD.FTZ R213, R116, R213 ;  /* 0x000000d574d52221 */ /* 0x000fce0000010000 */
.L_x_6033:
[----:B------:R-:W-:-:S04]  /*5990*/  F2FP.F16.F32.PACK_AB R116, RZ, R213 ;  /* 0x000000d5ff74723e */ /* 0x000fc800000000ff */
[----:B------:R-:W-:-:S07]  /*59a0*/  PRMT R114, R114, 0x5410, R116 ;  /* 0x0000541072727816 */ /* 0x000fce0000000074 */
.L_x_6034:
[----:B------:R-:W-:Y:S01]  /*59b0*/  HADD2.F32 R212, -RZ, R119.H0_H0 ;  /* 0x20000077ffd47230 */ /* 0x000fe20000004100 */
[----:B------:R-:W-:Y:S06]  /*59c0*/  @P3 BRA `(.L_x_6035) ;  /* 0x0000000000203947 */ /* 0x000fec0003800000 */
[----:B------:R-:W-:-:S04]  /*59d0*/  ISETP.NE.U32.AND P4, PT, RZ, UR16, PT ;  /* 0x00000010ff007c0c */ /* 0x000fc8000bf85070 */
[----:B------:R-:W-:-:S13]  /*59e0*/  ISETP.NE.AND.EX P4, PT, RZ, UR17, PT, P4 ;  /* 0x00000011ff007c0c */ /* 0x000fda000bf85340 */
[----:B------:R-:W-:Y:S05]  /*59f0*/  @P4 BRA `(.L_x_6036) ;  /* 0x0000000000084947 */ /* 0x000fea0003800000 */
[----:B------:R-:W-:Y:S05]  /*5a00*/  @P0 BRA `(.L_x_6037) ;  /* 0x0000000000200947 */ /* 0x000fea0003800000 */
[----:B------:R-:W-:Y:S05]  /*5a10*/  BRA `(.L_x_6038) ;  /* 0x0000000000247947 */ /* 0x000fea0003800000 */
.L_x_6036:
[----:B-----5:R-:W-:-:S05]  /*5a20*/  HADD2.F32 R116, -RZ, R111.H0_H0 ;  /* 0x2000006fff747230 */ /* 0x020fca0000004100 */
[----:B------:R-:W-:Y:S01]  /*5a30*/  FADD.FTZ R212, R116, R212 ;  /* 0x000000d474d47221 */ /* 0x000fe20000010000 */
[----:B------:R-:W-:Y:S06]  /*5a40*/  BRA `(.L_x_6037) ;  /* 0x0000000000107947 */ /* 0x000fec0003800000 */
.L_x_6035:
[----:B-----5:R-:W-:-:S05]  /*5a50*/  HADD2.F32 R116, -RZ, R107.H0_H0 ;  /* 0x2000006bff747230 */ /* 0x020fca0000004100 */
[----:B------:R-:W-:Y:S01]  /*5a60*/  FADD.FTZ R212, R116, R212 ;  /* 0x000000d474d47221 */ /* 0x000fe20000010000 */
[----:B------:R-:W-:-:S05]  /*5a70*/  @P2 HADD2.F32 R116, -RZ, R111.H0_H0 ;  /* 0x2000006fff742230 */ /* 0x000fca0000004100 */
[----:B------:R-:W-:-:S07]  /*5a80*/  @P2 FADD.FTZ R212, R116, R212 ;  /* 0x000000d474d42221 */ /* 0x000fce0000010000 */
.L_x_6037:
[----:B------:R-:W-:-:S04]  /*5a90*/  F2FP.F16.F32.PACK_AB R116, RZ, R212 ;  /* 0x000000d4ff74723e */ /* 0x000fc800000000ff */
[----:B------:R-:W-:-:S07]  /*5aa0*/  PRMT R115, R116, 0x7610, R115 ;  /* 0x0000761074737816 */ /* 0x000fce0000000073 */
.L_x_6038:
[----:B------:R-:W-:Y:S01]  /*5ab0*/  HADD2.F32 R214, -RZ, R119.H1_H1 ;  /* 0x30000077ffd67230 */ /* 0x000fe20000004100 */
[----:B------:R-:W-:Y:S06]  /*5ac0*/  @P3 BRA `(.L_x_6039) ;  /* 0x0000000000203947 */ /* 0x000fec0003800000 */
[----:B------:R-:W-:-:S04]  /*5ad0*/  ISETP.NE.U32.AND P2, PT, RZ, UR16, PT ;  /* 0x00000010ff007c0c */ /* 0x000fc8000bf45070 */
[----:B------:R-:W-:-:S13]  /*5ae0*/  ISETP.NE.AND.EX P2, PT, RZ, UR17, PT, P2 ;  /* 0x00000011ff007c0c */ /* 0x000fda000bf45320 */
[----:B------:R-:W-:Y:S05]  /*5af0*/  @P2 BRA `(.L_x_6040) ;  /* 0x0000000000082947 */ /* 0x000fea0003800000 */
[----:B------:R-:W-:Y:S05]  /*5b00*/  @P0 BRA `(.L_x_6041) ;  /* 0x0000000000200947 */ /* 0x000fea0003800000 */
[----:B------:R-:W-:Y:S05]  /*5b10*/  BRA `(.L_x_6042) ;  /* 0x0000000000247947 */ /* 0x000fea0003800000 */
.L_x_6040:
[----:B-----5:R-:W-:-:S05]  /*5b20*/  HADD2.F32 R116, -RZ, R111.H1_H1 ;  /* 0x3000006fff747230 */ /* 0x020fca0000004100 */
[----:B------:R-:W-:Y:S01]  /*5b30*/  FADD.FTZ R214, R116, R214 ;  /* 0x000000d674d67221 */ /* 0x000fe20000010000 */
[----:B------:R-:W-:Y:S06]  /*5b40*/  BRA `(.L_x_6041) ;  /* 0x0000000000107947 */ /* 0x000fec0003800000 */
.L_x_6039:
[----:B-----5:R-:W-:-:S05]  /*5b50*/  HADD2.F32 R116, -RZ, R107.H1_H1 ;  /* 0x3000006bff747230 */ /* 0x020fca0000004100 */
[----:B------:R-:W-:Y:S01]  /*5b60*/  FADD.FTZ R214, R116, R214 ;  /* 0x000000d674d67221 */ /* 0x000fe20000010000 */
[----:B------:R-:W-:-:S05]  /*5b70*/  @P2 HADD2.F32 R116, -RZ, R111.H1_H1 ;  /* 0x3000006fff742230 */ /* 0x000fca0000004100 */
[----:B------:R-:W-:-:S07]  /*5b80*/  @P2 FADD.FTZ R214, R116, R214 ;  /* 0x000000d674d62221 */ /* 0x000fce0000010000 */
.L_x_6041:
[----:B------:R-:W-:-:S04]  /*5b90*/  F2FP.F16.F32.PACK_AB R116, RZ, R214 ;  /* 0x000000d6ff74723e */ /* 0x000fc800000000ff */
[----:B------:R-:W-:-:S07]  /*5ba0*/  PRMT R115, R115, 0x5410, R116 ;  /* 0x0000541073737816 */ /* 0x000fce0000000074 */
.L_x_6042:
        /* <DEDUP_REMOVED lines=219> */
.L_x_6056:
[----:B-1----:R-:W-:Y:S01]  /*6960*/  FADD.FTZ R116, R119, R116 ;  /* 0x0000007477747221 */ /* 0x002fe20000010000 */
[----:B-----5:R1:W-:Y:S01]  /*6970*/  STL [R1+0x90], R106 ;  /* 0x0000906a01007387 */ /* 0x0203e20000100800 */
[----:B0-----:R-:W0:Y:S01]  /*6980*/  @!P3 LDC.64 R118, c[0x0][0x250] ;  /* 0x00009400ff76bb82 */ /* 0x001e220000000a00 */
[----:B------:R-:W-:Y:S01]  /*6990*/  ISETP.NE.AND P2, PT, RZ, UR7, PT ;  /* 0x00000007ff007c0c */ /* 0x000fe2000bf45270 */
[----:B------:R-:W-:Y:S01]  /*69a0*/  FFMA.FTZ R218, R116, R218, UR8 ;  /* 0x0000000874da7e23 */ /* 0x000fe200080100da */
[C---:B------:R-:W-:Y:S02]  /*69b0*/  FMUL.FTZ R116, R249.reuse, R249 ;  /* 0x000000f9f9747220 */ /* 0x040fe40000410000 */
[----:B------:R-:W-:Y:S01]  /*69c0*/  FSEL R226, R249, RZ, !P2 ;  /* 0x000000fff9e27208 */ /* 0x000fe20005000000 */
[----:B-1----:R-:W2:Y:S04]  /*69d0*/  LDL R106, [R1+0x84] ;  /* 0x00008400016a7983 */ /* 0x002ea80000100800 */
[----:B------:R1:W-:Y:S04]  /*69e0*/  STL [R1+0x8c], R105 ;  /* 0x00008c6901007387 */ /* 0x0003e80000100800 */
[----:B------:R-:W3:Y:S04]  /*69f0*/  LDL R250, [R1+0x78] ;  /* 0x0000780001fa7983 */ /* 0x000ee80000100800 */
[----:B-1----:R-:W4:Y:S01]  /*6a00*/  LDL R105, [R1+0x80] ;  /* 0x0000800001697983 */ /* 0x002f220000100800 */
[----:B0-----:R-:W-:-:S03]  /*6a10*/  @!P3 IMAD.WIDE R118, R0, 0x4, R118 ;  /* 0x000000040076b825 */ /* 0x001fc600078e0276 */
[----:B------:R0:W-:Y:S04]  /*6a20*/  STL [R1+0x88], R104 ;  /* 0x0000886801007387 */ /* 0x0001e80000100800 */
[----:B------:R1:W-:Y:S01]  /*6a30*/  @!P3 STG.E desc[UR4][R118.64], R249 ;  /* 0x000000f97600b986 */ /* 0x0003e2000c101904 */
[----:B------:R-:W-:Y:S01]  /*6a40*/  FSEL R116, R116, RZ, P2 ;  /* 0x000000ff74747208 */ /* 0x000fe20001000000 */
[----:B------:R-:W-:Y:S02]  /*6a50*/  FADD.FTZ R168, -R226, R168 ;  /* 0x000000a8e2a87221 */ /* 0x000fe40000010100 */
[----:B------:R-:W4:Y:S04]  /*6a60*/  LDL R251, [R1+0x70] ;  /* 0x0000700001fb7983 */ /* 0x000f280000100800 */
[----:B0-----:R-:W4:Y:S04]  /*6a70*/  LDL R104, [R1+0x74] ;  /* 0x0000740001687983 */ /* 0x001f280000100800 */
[----:B-1----:R-:W4:Y:S01]  /*6a80*/  LDL R249, [R1+0x7c] ;  /* 0x00007c0001f97983 */ /* 0x002f220000100800 */
[----:B------:R-:W-:-:S02]  /*6a90*/  FADD.FTZ R218, R218, R116 ;  /* 0x00000074dada7221 */ /* 0x000fc40000010000 */
[----:B------:R-:W0:Y:S04]  /*6aa0*/  @!P3 LDC.64 R116, c[0x0][0x258] ;  /* 0x00009600ff74bb82 */ /* 0x000e280000000a00 */
[----:B------:R-:W1:Y:S01]  /*6ab0*/  MUFU.RSQ R218, R218 ;  /* 0x000000da00da7308 */ /* 0x000e620000001400 */
[----:B------:R-:W-:Y:S01]  /*6ac0*/  FADD.FTZ R118, -R226, R174 ;  /* 0x000000aee2767221 */ /* 0x000fe20000010100 */
[----:B------:R-:W-:Y:S02]  /*6ad0*/  HADD2.F32 R119, -RZ, R100.H1_H1 ;  /* 0x30000064ff777230 */ /* 0x000fe40000004100 */
[----:B0-----:R-:W-:-:S05]  /*6ae0*/  @!P3 IMAD.WIDE R116, R0, 0x4, R116 ;  /* 0x000000040074b825 */ /* 0x001fca00078e0274 */
[----:B-1----:R0:W-:Y:S02]  /*6af0*/  @!P3 STG.E desc[UR4][R116.64], R218 ;  /* 0x000000da7400b986 */ /* 0x0021e4000c101904 */
[C---:B0-----:R-:W-:Y:S01]  /*6b00*/  FADD.FTZ R116, -R226.reuse, R171 ;  /* 0x000000abe2747221 */ /* 0x041fe20000010100 */
[----:B------:R-:W-:Y:S01]  /*6b10*/  FADD.FTZ R117, -R226, R170 ;  /* 0x000000aae2757221 */ /* 0x000fe20000010100 */
[C---:B------:R-:W-:Y:S01]  /*6b20*/  FMUL.FTZ R171, R218.reuse, R168 ;  /* 0x000000a8daab7220 */ /* 0x040fe20000410000 */
[C---:B------:R-:W-:Y:S01]  /*6b30*/  FMUL.FTZ R168, R218.reuse, R118 ;  /* 0x00000076daa87220 */ /* 0x040fe20000410000 */
[C---:B------:R-:W-:Y:S01]  /*6b40*/  FMUL.FTZ R170, R218.reuse, R116 ;  /* 0x00000074daaa7220 */ /* 0x040fe20000410000 */
[----:B------:R-:W-:Y:S01]  /*6b50*/  FMUL.FTZ R174, R218, R117 ;  /* 0x00000075daae7220 */ /* 0x000fe20000410000 */
[----:B------:R-:W-:Y:S02]  /*6b60*/  HADD2.F32 R116, -RZ, R100.H0_H0 ;  /* 0x20000064ff747230 */ /* 0x000fe40000004100 */
[----:B------:R-:W-:-:S02]  /*6b70*/  HADD2.F32 R117, -RZ, R101.H0_H0 ;  /* 0x20000065ff757230 */ /* 0x000fc40000004100 */
[----:B------:R-:W-:Y:S02]  /*6b80*/  HADD2.F32 R118, -RZ, R101.H1_H1 ;  /* 0x30000065ff767230 */ /* 0x000fe40000004100 */
[----:B--2---:R-:W-:Y:S02]  /*6b90*/  FFMA.FTZ R116, R171, R116, R106 ;  /* 0x00000074ab747223 */ /* 0x004fe4000001006a */
[----:B------:R0:W5:Y:S01]  /*6ba0*/  LDL.LU R106, [R1+0x90] ;  /* 0x00009000016a7983 */ /* 0x0001620000300800 */
[----:B---3--:R-:W-:Y:S01]  /*6bb0*/  FFMA.FTZ R118, R168, R118, R250 ;  /* 0x00000076a8767223 */ /* 0x008fe200000100fa */
[----:B------:R-:W-:Y:S01]  /*6bc0*/  FADD.FTZ R250, -R226, R165 ;  /* 0x000000a5e2fa7221 */ /* 0x000fe20000010100 */
[----:B----4-:R-:W-:Y:S02]  /*6bd0*/  FFMA.FTZ R119, R170, R119, R105 ;  /* 0x00000077aa777223 */ /* 0x010fe40000010069 */
[----:B------:R0:W5:Y:S04]  /*6be0*/  LDL.LU R105, [R1+0x8c] ;  /* 0x00008c0001697983 */ /* 0x0001680000300800 */
[----:B------:R-:W2:Y:S01]  /*6bf0*/  LDL R165, [R1+0x68] ;  /* 0x0000680001a57983 */ /* 0x000ea20000100800 */
[----:B------:R-:W-:Y:S01]  /*6c00*/  FFMA.FTZ R117, R174, R117, R249 ;  /* 0x00000075ae757223 */ /* 0x000fe200000100f9 */
[----:B------:R-:W-:-:S02]  /*6c10*/  FADD.FTZ R249, -R226, R172 ;  /* 0x000000ace2f97221 */ /* 0x000fc40000010100 */
[----:B------:R-:W3:Y:S01]  /*6c20*/  LDL R172, [R1+0x6c] ;  /* 0x00006c0001ac7983 */ /* 0x000ee20000100800 */
[----:B------:R-:W-:Y:S01]  /*6c30*/  F2FP.F16.F32.PACK_AB R116, R119, R116 ;  /* 0x000000747774723e */ /* 0x000fe200000000ff */
[--C-:B------:R-:W-:Y:S01]  /*6c40*/  HADD2.F32 R119, -RZ, R102.reuse.H0_H0 ;  /* 0x20000066ff777230 */ /* 0x100fe20000004100 */
[----:B------:R-:W-:Y:S01]  /*6c50*/  F2FP.F16.F32.PACK_AB R117, R118, R117 ;  /* 0x000000757675723e */ /* 0x000fe200000000ff */
[----:B------:R-:W-:Y:S02]  /*6c60*/  HADD2.F32 R118, -RZ, R102.H1_H1 ;  /* 0x30000066ff767230 */ /* 0x000fe40000004100 */
[C---:B------:R-:W-:Y:S01]  /*6c70*/  FMUL.FTZ R250, R218.reuse, R250 ;  /* 0x000000fadafa7220 */ /* 0x040fe20000410000 */
[----:B------:R-:W-:Y:S01]  /*6c80*/  FMUL.FTZ R249, R218, R249 ;  /* 0x000000f9daf97220 */ /* 0x000fe20000410000 */
[----:B------:R-:W-:Y:S02]  /*6c90*/  FADD.FTZ R164, -R226, R164 ;  /* 0x000000a4e2a47221 */ /* 0x000fe40000010100 */
[----:B------:R-:W-:Y:S01]  /*6ca0*/  FFMA.FTZ R119, R250, R119, R104 ;  /* 0x00000077fa777223 */ /* 0x000fe20000010068 */
[----:B------:R-:W-:Y:S01]  /*6cb0*/  FFMA.FTZ R118, R249, R118, R251 ;  /* 0x00000076f9767223 */ /* 0x000fe200000100fb */
[----:B------:R-:W-:Y:S01]  /*6cc0*/  FADD.FTZ R251, -R226, R173 ;  /* 0x000000ade2fb7221 */ /* 0x000fe20000010100 */
[----:B------:R-:W-:Y:S01]  /*6cd0*/  FMUL.FTZ R173, R218, R164 ;  /* 0x000000a4daad7220 */ /* 0x000fe20000410000 */
[--C-:B------:R-:W-:Y:S01]  /*6ce0*/  HADD2.F32 R164, -RZ, R103.reuse.H0_H0 ;  /* 0x20000067ffa47230 */ /* 0x100fe20000004100 */
[----:B------:R0:W5:Y:S01]  /*6cf0*/  LDL.LU R104, [R1+0x88] ;  /* 0x0000880001687983 */ /* 0x0001620000300800 */
[----:B------:R-:W-:Y:S01]  /*6d00*/  F2FP.F16.F32.PACK_AB R118, R118, R119 ;  /* 0x000000777676723e */ /* 0x000fe200000000ff */
[----:B------:R-:W-:-:S02]  /*6d10*/  HADD2.F32 R119, -RZ, R103.H1_H1 ;  /* 0x30000067ff777230 */ /* 0x000fc40000004100 */
[----:B------:R-:W-:-:S04]  /*6d20*/  FMUL.FTZ R251, R218, R251 ;  /* 0x000000fbdafb7220 */ /* 0x000fc80000410000 */
[----:B--2---:R-:W-:Y:S01]  /*6d30*/  FFMA.FTZ R119, R251, R119, R165 ;  /* 0x00000077fb777223 */ /* 0x004fe200000100a5 */
[----:B---3--:R-:W-:Y:S01]  /*6d40*/  FFMA.FTZ R164, R173, R164, R172 ;  /* 0x000000a4ada47223 */ /* 0x008fe200000100ac */
[----:B------:R-:W-:Y:S02]  /*6d50*/  SHF.L.U32 R172, R147, 0x4, RZ ;  /* 0x0000000493ac7819 */ /* 0x000fe400000006ff */
[----:B------:R-:W-:Y:S02]  /*6d60*/  SHF.R.U32.HI R147, RZ, 0x1c, R147 ;  /* 0x0000001cff937819 */ /* 0x000fe40000011693 */
[----:B------:R-:W-:Y:S02]  /*6d70*/  F2FP.F16.F32.PACK_AB R119, R119, R164 ;  /* 0x000000a47777723e */ /* 0x000fe400000000ff */
[----:B------:R-:W-:-:S04]  /*6d80*/  IADD3 R164, P2, R172, UR10, RZ ;  /* 0x0000000aaca47c10 */ /* 0x000fc8000ff5e0ff */
[----:B------:R-:W-:-:S05]  /*6d90*/  IADD3.X R165, R147, UR11, RZ, P2, !PT ;  /* 0x0000000b93a57c10 */ /* 0x000fca00097fe4ff */
[----:B------:R1:W-:Y:S04]  /*6da0*/  STG.E.128 desc[UR4][R164.64], R116 ;  /* 0x00000074a4007986 */ /* 0x0003e8000c101d04 */
[----:B-1----:R-:W2:Y:S01]  /*6db0*/  LDL R165, [R1+0x18] ;  /* 0x0000180001a57983 */ /* 0x002ea20000100800 */
[--C-:B------:R-:W-:Y:S02]  /*6dc0*/  HADD2.F32 R117, -RZ, R99.reuse.H0_H0 ;  /* 0x20000063ff757230 */ /* 0x100fe40000004100 */
[----:B------:R-:W-:Y:S02]  /*6dd0*/  HADD2.F32 R116, -RZ, R99.H1_H1 ;  /* 0x30000063ff747230 */ /* 0x000fe40000004100 */
[----:B------:R-:W-:Y:S02]  /*6de0*/  HADD2.F32 R119, -RZ, R98.H0_H0 ;  /* 0x20000062ff777230 */ /* 0x000fe40000004100 */
[----:B------:R-:W-:Y:S01]  /*6df0*/  FFMA.FTZ R117, R173, R117, R244 ;  /* 0x00000075ad757223 */ /* 0x000fe200000100f4 */
[----:B------:R-:W-:Y:S01]  /*6e00*/  FFMA.FTZ R116, R251, R116, R243 ;  /* 0x00000074fb747223 */ /* 0x000fe200000100f3 */
[----:B------:R-:W3:Y:S01]  /*6e10*/  LDL R173, [R1+0x60] ;  /* 0x0000600001ad7983 */ /* 0x000ee20000100800 */
[----:B------:R-:W-:-:S03]  /*6e20*/  FFMA.FTZ R250, R250, R119, R246 ;  /* 0x00000077fafa7223 */ /* 0x000fc600000100f6 */
[----:B------:R-:W-:Y:S01]  /*6e30*/  F2FP.F16.F32.PACK_AB R119, R116, R117 ;  /* 0x000000757477723e */ /* 0x000fe200000000ff */
[----:B------:R-:W4:Y:S01]  /*6e40*/  LDL R251, [R1+0x64] ;  /* 0x0000640001fb7983 */ /* 0x000f220000100800 */
[--C-:B------:R-:W-:Y:S02]  /*6e50*/  HADD2.F32 R116, -RZ, R97.reuse.H1_H1 ;  /* 0x30000061ff747230 */ /* 0x100fe40000004100 */
[----:B------:R-:W-:Y:S02]  /*6e60*/  HADD2.F32 R118, -RZ, R98.H1_H1 ;  /* 0x30000062ff767230 */ /* 0x000fe40000004100 */
[----:B------:R-:W-:Y:S02]  /*6e70*/  HADD2.F32 R117, -RZ, R97.H0_H0 ;  /* 0x20000061ff757230 */ /* 0x000fe40000004100 */
[----:B------:R-:W-:Y:S01]  /*6e80*/  FFMA.FTZ R168, R168, R116, R247 ;  /* 0x00000074a8a87223 */ /* 0x000fe200000100f7 */
[--C-:B------:R-:W-:Y:S02]  /*6e90*/  HADD2.F32 R116, -RZ, R96.reuse.H0_H0 ;  /* 0x20000060ff747230 */ /* 0x100fe40000004100 */
[----:B------:R-:W-:-:S02]  /*6ea0*/  HADD2.F32 R164, -RZ, R96.H1_H1 ;  /* 0x30000060ffa47230 */ /* 0x000fc40000004100 */
[----:B------:R-:W-:Y:S01]  /*6eb0*/  FFMA.FTZ R118, R249, R118, R245 ;  /* 0x00000076f9767223 */ /* 0x000fe200000100f5 */
[----:B------:R-:W-:Y:S01]  /*6ec0*/  FFMA.FTZ R117, R174, R117, R248 ;  /* 0x00000075ae757223 */ /* 0x000fe200000100f8 */
[----:B------:R-:W4:Y:S01]  /*6ed0*/  LDL R249, [R1+0x58] ;  /* 0x0000580001f97983 */ /* 0x000f220000100800 */
[----:B------:R-:W-:Y:S02]  /*6ee0*/  FFMA.FTZ R170, R170, R164, R252 ;  /* 0x000000a4aaaa7223 */ /* 0x000fe400000100fc */
[----:B------:R-:W-:Y:S01]  /*6ef0*/  F2FP.F16.F32.PACK_AB R118, R118, R250 ;  /* 0x000000fa7676723e */ /* 0x000fe200000000ff */
[----:B------:R-:W4:Y:S01]  /*6f00*/  LDL R174, [R1+0x54] ;  /* 0x0000540001ae7983 */ /* 0x000f220000100800 */
[----:B------:R-:W-:-:S03]  /*6f10*/  F2FP.F16.F32.PACK_AB R117, R168, R117 ;  /* 0x00000075a875723e */ /* 0x000fc600000000ff */
[----:B------:R-:W4:Y:S04]  /*6f20*/  LDL R168, [R1+0x48] ;  /* 0x0000480001a87983 */ /* 0x000f280000100800 */
[----:B------:R-:W4:Y:S01]  /*6f30*/  LDL R250, [R1+0x5c] ;  /* 0x00005c0001fa7983 */ /* 0x000f220000100800 */
[----:B--2---:R-:W-:-:S03]  /*6f40*/  FFMA.FTZ R116, R171, R116, R165 ;  /* 0x00000074ab747223 */ /* 0x004fc600000100a5 */
[----:B------:R-:W2:Y:S02]  /*6f50*/  LDL R171, [R1+0x50] ;  /* 0x0000500001ab7983 */ /* 0x000ea40000100800 */
[----:B------:R-:W-:Y:S02]  /*6f60*/  F2FP.F16.F32.PACK_AB R116, R170, R116 ;  /* 0x00000074aa74723e */ /* 0x000fe400000000ff */
[----:B------:R-:W2:Y:S01]  /*6f70*/  LDL R170, [R1+0x4c] ;  /* 0x00004c0001aa7983 */ /* 0x000ea20000100800 */
[----:B------:R-:W-:-:S04]  /*6f80*/  IADD3 R164, P2, R172, UR12, RZ ;  /* 0x0000000caca47c10 */ /* 0x000fc8000ff5e0ff */
[----:B------:R-:W-:Y:S01]  /*6f90*/  IADD3.X R165, R147, UR13, RZ, P2, !PT ;  /* 0x0000000d93a57c10 */ /* 0x000fe200097fe4ff */
[C---:B------:R-:W-:Y:S01]  /*6fa0*/  FADD.FTZ R147, -R226.reuse, R152 ;  /* 0x00000098e2937221 */ /* 0x040fe20000010100 */
[----:B------:R-:W-:-:S03]  /*6fb0*/  FADD.FTZ R148, -R226, R148 ;  /* 0x00000094e2947221 */ /* 0x000fc60000010100 */
[----:B------:R1:W-:Y:S01]  /*6fc0*/  STG.E.128 desc[UR4][R164.64], R116 ;  /* 0x00000074a4007986 */ /* 0x0003e2000c101d04 */
[C---:B------:R-:W-:Y:S01]  /*6fd0*/  FMUL.FTZ R147, R218.reuse, R147 ;  /* 0x00000093da937220 */ /* 0x040fe20000410000 */
[----:B------:R-:W-:Y:S01]  /*6fe0*/  FMUL.FTZ R152, R218, R148 ;  /* 0x00000094da987220 */ /* 0x000fe20000410000 */
[C---:B------:R-:W-:Y:S01]  /*6ff0*/  FADD.FTZ R153, -R226.reuse, R153 ;  /* 0x00000099e2997221 */ /* 0x040fe20000010100 */
[C---:B------:R-:W-:Y:S01]  /*7000*/  FADD.FTZ R154, -R226.reuse, R154 ;  /* 0x0000009ae29a7221 */ /* 0x040fe20000010100 */
[----:B------:R-:W-:Y:S01]  /*7010*/  FADD.FTZ R157, -R226, R157 ;  /* 0x0000009de29d7221 */ /* 0x000fe20000010100 */
[--C-:B-1----:R-:W-:Y:S02]  /*7020*/  HADD2.F32 R116, -RZ, R92.reuse.H1_H1 ;  /* 0x3000005cff747230 */ /* 0x102fe40000004100 */
[----:B------:R-:W-:-:S03]  /*7030*/  HADD2.F32 R117, -RZ, R92.H0_H0 ;  /* 0x2000005cff757230 */ /* 0x000fc60000004100 */
[----:B---3--:R-:W-:Y:S02]  /*7040*/  FFMA.FTZ R116, R147, R116, R173 ;  /* 0x0000007493747223 */ /* 0x008fe400000100ad */
[----:B------:R-:W1:Y:S01]  /*7050*/  LDC.64 R172, c[0x0][0x2b8] ;  /* 0x0000ae00ffac7b82 */ /* 0x000e620000000a00 */
[----:B----4-:R-:W-:Y:S01]  /*7060*/  FFMA.FTZ R117, R152, R117, R251 ;  /* 0x0000007598757223 */ /* 0x010fe200000100fb */
[----:B------:R-:W-:Y:S02]  /*7070*/  HADD2.F32 R118, -RZ, R93.H1_H1 ;  /* 0x3000005dff767230 */ /* 0x000fe40000004100 */
[C---:B------:R-:W-:Y:S01]  /*7080*/  FADD.FTZ R149, -R226.reuse, R149 ;  /* 0x00000095e2957221 */ /* 0x040fe20000010100 */
[----:B------:R-:W-:Y:S01]  /*7090*/  FADD.FTZ R164, -R226, R161 ;  /* 0x000000a1e2a47221 */ /* 0x000fe20000010100 */
[----:B------:R-:W-:Y:S01]  /*70a0*/  FMUL.FTZ R153, R218, R153 ;  /* 0x00000099da997220 */ /* 0x000fe20000410000 */
[----:B------:R-:W-:Y:S01]  /*70b0*/  F2FP.F16.F32.PACK_AB R116, R116, R117 ;  /* 0x000000757474723e */ /* 0x000fe200000000ff */
[----:B------:R-:W-:Y:S01]  /*70c0*/  FADD.FTZ R117, -R226, R158 ;  /* 0x0000009ee2757221 */ /* 0x000fe20000010100 */
[C---:B------:R-:W-:Y:S01]  /*70d0*/  FMUL.FTZ R161, R218.reuse, R154 ;  /* 0x0000009adaa17220 */ /* 0x040fe20000410000 */
[C---:B------:R-:W-:Y:S01]  /*70e0*/  FMUL.FTZ R154, R218.reuse, R157 ;  /* 0x0000009dda9a7220 */ /* 0x040fe20000410000 */
[C---:B------:R-:W-:Y:S01]  /*70f0*/  FMUL.FTZ R158, R218.reuse, R149 ;  /* 0x00000095da9e7220 */ /* 0x040fe20000410000 */
[----:B------:R-:W-:Y:S01]  /*7100*/  FMUL.FTZ R157, R218, R117 ;  /* 0x00000075da9d7220 */ /* 0x000fe20000410000 */
[----:B------:R-:W-:Y:S01]  /*7110*/  FFMA.FTZ R117, R153, R118, R249 ;  /* 0x0000007699757223 */ /* 0x000fe200000100f9 */
[----:B------:R-:W-:-:S02]  /*7120*/  HADD2.F32 R118, -RZ, R94.H0_H0 ;  /* 0x2000005eff767230 */ /* 0x000fc40000004100 */
[----:B------:R-:W-:Y:S01]  /*7130*/  FMUL.FTZ R164, R218, R164 ;  /* 0x000000a4daa47220 */ /* 0x000fe20000410000 */
[----:B------:R-:W-:Y:S01]  /*7140*/  HADD2.F32 R149, -RZ, R94.H1_H1 ;  /* 0x3000005eff957230 */ /* 0x000fe20000004100 */
[----:B------:R-:W3:Y:S01]  /*7150*/  LDL R249, [R1+0x30] ;  /* 0x0000300001f97983 */ /* 0x000ee20000100800 */
[--C-:B------:R-:W-:Y:S02]  /*7160*/  HADD2.F32 R119, -RZ, R95.reuse.H0_H0 ;  /* 0x2000005fff777230 */ /* 0x100fe40000004100 */
[----:B------:R-:W-:Y:S02]  /*7170*/  HADD2.F32 R148, -RZ, R95.H1_H1 ;  /* 0x3000005fff947230 */ /* 0x000fe40000004100 */
[----:B------:R-:W-:Y:S02]  /*7180*/  HADD2.F32 R165, -RZ, R93.H0_H0 ;  /* 0x2000005dffa57230 */ /* 0x000fe40000004100 */
[----:B------:R-:W-:Y:S01]  /*7190*/  FFMA.FTZ R118, R161, R118, R174 ;  /* 0x00000076a1767223 */ /* 0x000fe200000100ae */
[----:B------:R-:W4:Y:S01]  /*71a0*/  LDL R251, [R1+0x38] ;  /* 0x0000380001fb7983 */ /* 0x000f220000100800 */
[----:B------:R-:W-:Y:S01]  /*71b0*/  FFMA.FTZ R148, R164, R148, R168 ;  /* 0x00000094a4947223 */ /* 0x000fe200000100a8 */
[----:B------:R-:W-:-:S02]  /*71c0*/  FFMA.FTZ R165, R158, R165, R250 ;  /* 0x000000a59ea57223 */ /* 0x000fc400000100fa */
[----:B------:R-:W4:Y:S03]  /*71d0*/  LDL R174, [R1+0x2c] ;  /* 0x00002c0001ae7983 */ /* 0x000f260000100800 */
[----:B------:R-:W-:Y:S01]  /*71e0*/  F2FP.F16.F32.PACK_AB R117, R117, R165 ;  /* 0x000000a57575723e */ /* 0x000fe200000000ff */
[----:B------:R-:W3:Y:S04]  /*71f0*/  LDL R250, [R1+0x34] ;  /* 0x0000340001fa7983 */ /* 0x000ee80000100800 */
[----:B------:R-:W4:Y:S04]  /*7200*/  LDL R168, [R1+0x28] ;  /* 0x0000280001a87983 */ /* 0x000f280000100800 */
[----:B------:R-:W4:Y:S01]  /*7210*/  LDL R165, [R1+0x3c] ;  /* 0x00003c0001a57983 */ /* 0x000f220000100800 */
[----:B--2---:R-:W-:Y:S01]  /*7220*/  FFMA.FTZ R149, R154, R149, R171 ;  /* 0x000000959a957223 */ /* 0x004fe200000100ab */
[----:B------:R-:W-:-:S04]  /*7230*/  FFMA.FTZ R119, R157, R119, R170 ;  /* 0x000000779d777223 */ /* 0x000fc800000100aa */
[----:B------:R-:W-:Y:S01]  /*7240*/  F2FP.F16.F32.PACK_AB R118, R149, R118 ;  /* 0x000000769576723e */ /* 0x000fe200000000ff */
[----:B------:R-:W2:Y:S01]  /*7250*/  LDC.64 R170, c[0x0][0x2c0] ;  /* 0x0000b000ffaa7b82 */ /* 0x000ea20000000a00 */
[----:B------:R-:W-:Y:S01]  /*7260*/  F2FP.F16.F32.PACK_AB R119, R148, R119 ;  /* 0x000000779477723e */ /* 0x000fe200000000ff */
[----:B-1----:R-:W-:-:S05]  /*7270*/  IMAD.WIDE.U32 R148, R125, 0x10, R172 ;  /* 0x000000107d947825 */ /* 0x002fca00078e00ac */
[----:B------:R1:W-:Y:S02]  /*7280*/  STG.E.128 desc[UR4][R148.64], R116 ;  /* 0x0000007494007986 */ /* 0x0003e4000c101d04 */
[----:B-1----:R-:W-:Y:S02]  /*7290*/  HADD2.F32 R119, -RZ, R91.H0_H0 ;  /* 0x2000005bff777230 */ /* 0x002fe40000004100 */
[----:B------:R-:W-:-:S03]  /*72a0*/  HADD2.F32 R118, -RZ, R90.H0_H0 ;  /* 0x2000005aff767230 */ /* 0x000fc60000004100 */
[----:B------:R-:W-:Y:S02]  /*72b0*/  FFMA.FTZ R119, R157, R119, R236 ;  /* 0x000000779d777223 */ /* 0x000fe400000100ec */
[----:B------:R-:W-:Y:S01]  /*72c0*/  FFMA.FTZ R118, R161, R118, R238 ;  /* 0x00000076a1767223 */ /* 0x000fe200000100ee */
[----:B------:R-:W4:Y:S04]  /*72d0*/  LDL R157, [R1+0x40] ;  /* 0x00004000019d7983 */ /* 0x000f280000100800 */
[----:B------:R-:W4:Y:S01]  /*72e0*/  LDL R161, [R1+0x44] ;  /* 0x0000440001a17983 */ /* 0x000f220000100800 */
[----:B------:R-:W-:-:S05]  /*72f0*/  HADD2.F32 R116, -RZ, R91.H1_H1 ;  /* 0x3000005bff747230 */ /* 0x000fca0000004100 */
[----:B------:R-:W-:Y:S01]  /*7300*/  FFMA.FTZ R164, R164, R116, R235 ;  /* 0x00000074a4a47223 */ /* 0x000fe200000100eb */
[----:B------:R-:W-:-:S05]  /*7310*/  HADD2.F32 R116, -RZ, R90.H1_H1 ;  /* 0x3000005aff747230 */ /* 0x000fca0000004100 */
[----:B------:R-:W-:Y:S01]  /*7320*/  FFMA.FTZ R154, R154, R116, R237 ;  /* 0x000000749a9a7223 */ /* 0x000fe200000100ed */
[--C-:B------:R-:W-:Y:S02]  /*7330*/  HADD2.F32 R116, -RZ, R89.reuse.H1_H1 ;  /* 0x30000059ff747230 */ /* 0x100fe40000004100 */
[----:B------:R-:W-:Y:S02]  /*7340*/  HADD2.F32 R117, -RZ, R89.H0_H0 ;  /* 0x20000059ff757230 */ /* 0x000fe40000004100 */
[--C-:B------:R-:W-:Y:S02]  /*7350*/  HADD2.F32 R148, -RZ, R88.reuse.H1_H1 ;  /* 0x30000058ff947230 */ /* 0x100fe40000004100 */
[----:B------:R-:W-:Y:S01]  /*7360*/  FFMA.FTZ R153, R153, R116, R239 ;  /* 0x0000007499997223 */ /* 0x000fe200000100ef */
[----:B------:R-:W-:Y:S02]  /*7370*/  HADD2.F32 R116, -RZ, R88.H0_H0 ;  /* 0x20000058ff747230 */ /* 0x000fe40000004100 */
[----:B------:R-:W-:Y:S01]  /*7380*/  FFMA.FTZ R117, R158, R117, R240 ;  /* 0x000000759e757223 */ /* 0x000fe200000100f0 */
[----:B------:R-:W-:-:S02]  /*7390*/  FFMA.FTZ R147, R147, R148, R241 ;  /* 0x0000009493937223 */ /* 0x000fc400000100f1 */
[----:B------:R-:W-:Y:S01]  /*73a0*/  FFMA.FTZ R116, R152, R116, R242 ;  /* 0x0000007498747223 */ /* 0x000fe200000100f2 */
[----:B------:R-:W-:Y:S01]  /*73b0*/  F2FP.F16.F32.PACK_AB R119, R164, R119 ;  /* 0x00000077a477723e */ /* 0x000fe200000000ff */
[----:B--2---:R-:W-:Y:S01]  /*73c0*/  IMAD.WIDE.U32 R148, R125, 0x10, R170 ;  /* 0x000000107d947825 */ /* 0x004fe200078e00aa */
[----:B------:R-:W-:-:S03]  /*73d0*/  F2FP.F16.F32.PACK_AB R118, R154, R118 ;  /* 0x000000769a76723e */ /* 0x000fc600000000ff */
[C---:B------:R-:W-:Y:S01]  /*73e0*/  FADD.FTZ R127, -R226.reuse, R127 ;  /* 0x0000007fe27f7221 */ /* 0x040fe20000010100 */
[----:B------:R-:W-:Y:S01]  /*73f0*/  F2FP.F16.F32.PACK_AB R117, R153, R117 ;  /* 0x000000759975723e */ /* 0x000fe200000000ff */
[C---:B------:R-:W-:Y:S01]  /*7400*/  FADD.FTZ R131, -R226.reuse, R131 ;  /* 0x00000083e2837221 */ /* 0x040fe20000010100 */
[----:B------:R-:W-:Y:S01]  /*7410*/  F2FP.F16.F32.PACK_AB R116, R147, R116 ;  /* 0x000000749374723e */ /* 0x000fe200000000ff */
[C---:B------:R-:W-:Y:S01]  /*7420*/  FADD.FTZ R125, -R226.reuse, R128 ;  /* 0x00000080e27d7221 */ /* 0x040fe20000010100 */
[C---:B------:R-:W-:Y:S01]  /*7430*/  FADD.FTZ R147, -R226.reuse, R129 ;  /* 0x00000081e2937221 */ /* 0x040fe20000010100 */
[----:B------:R-:W-:Y:S01]  /*7440*/  FADD.FTZ R130, -R226, R130 ;  /* 0x00000082e2827221 */ /* 0x000fe20000010100 */
[----:B------:R-:W2:Y:S01]  /*7450*/  LDL R152, [R1+0x1c] ;  /* 0x00001c0001987983 */ /* 0x000ea20000100800 */
[C---:B------:R-:W-:Y:S01]  /*7460*/  FMUL.FTZ R125, R218.reuse, R125 ;  /* 0x0000007dda7d7220 */ /* 0x040fe20000410000 */
[----:B------:R-:W-:Y:S02]  /*7470*/  FMUL.FTZ R147, R218, R147 ;  /* 0x00000093da937220 */ /* 0x000fe40000410000 */
[----:B------:R1:W-:Y:S01]  /*7480*/  STG.E.128 desc[UR4][R148.64], R116 ;  /* 0x0000007494007986 */ /* 0x0003e2000c101d04 */
[----:B------:R-:W-:-:S02]  /*7490*/  HADD2.F32 R129, -RZ, R86.H1_H1 ;  /* 0x30000056ff817230 */ /* 0x000fc40000004100 */
[----:B------:R-:W-:Y:S01]  /*74a0*/  HADD2.F32 R128, -RZ, R87.H1_H1 ;  /* 0x30000057ff807230 */ /* 0x000fe20000004100 */
[----:B------:R-:W2:Y:S04]  /*74b0*/  LDL R158, [R1+0x8] ;  /* 0x00000800019e7983 */ /* 0x000ea80000100800 */
[----:B------:R-:W2:Y:S04]  /*74c0*/  LDL R154, [R1+0x10] ;  /* 0x00001000019a7983 */ /* 0x000ea80000100800 */
[----:B------:R-:W2:Y:S01]  /*74d0*/  LDL R153, [R1+0xc] ;  /* 0x00000c0001997983 */ /* 0x000ea20000100800 */
[----:B-1----:R-:W-:-:S02]  /*74e0*/  HADD2.F32 R117, -RZ, R84.H0_H0 ;  /* 0x20000054ff757230 */ /* 0x002fc40000004100 */
[----:B------:R-:W-:Y:S02]  /*74f0*/  HADD2.F32 R116, -RZ, R84.H1_H1 ;  /* 0x30000054ff747230 */ /* 0x000fe40000004100 */
[C---:B------:R-:W-:Y:S01]  /*7500*/  FADD.FTZ R118, -R226.reuse, R135 ;  /* 0x00000087e2767221 */ /* 0x040fe20000010100 */
[----:B------:R-:W-:Y:S01]  /*7510*/  FADD.FTZ R119, -R226, R144 ;  /* 0x00000090e2777221 */ /* 0x000fe20000010100 */
[C---:B------:R-:W-:Y:S01]  /*7520*/  FMUL.FTZ R135, R218.reuse, R131 ;  /* 0x00000083da877220 */ /* 0x040fe20000410000 */
[C---:B------:R-:W-:Y:S01]  /*7530*/  FMUL.FTZ R130, R218.reuse, R130 ;  /* 0x00000082da827220 */ /* 0x040fe20000410000 */
[----:B------:R-:W-:Y:S01]  /*7540*/  FMUL.FTZ R144, R218, R118 ;  /* 0x00000076da907220 */ /* 0x000fe20000410000 */
[----:B------:R-:W-:Y:S01]  /*7550*/  HADD2.F32 R118, -RZ, R86.H0_H0 ;  /* 0x20000056ff767230 */ /* 0x000fe20000004100 */
[----:B------:R-:W2:Y:S01]  /*7560*/  LDL R149, [R1+0x14] ;  /* 0x0000140001957983 */ /* 0x000ea20000100800 */
[----:B------:R-:W-:-:S03]  /*7570*/  HADD2.F32 R148, -RZ, R85.H0_H0 ;  /* 0x20000055ff947230 */ /* 0x000fc60000004100 */
[----:B---3--:R-:W-:Y:S01]  /*7580*/  FFMA.FTZ R118, R135, R118, R250 ;  /* 0x0000007687767223 */ /* 0x008fe200000100fa */
[----:B----4-:R-:W-:Y:S02]  /*7590*/  FFMA.FTZ R116, R147, R116, R157 ;  /* 0x0000007493747223 */ /* 0x010fe4000001009d */
[----:B------:R-:W3:Y:S01]  /*75a0*/  LDL R157, [R1+0x4] ;  /* 0x00000400019d7983 */ /* 0x000ee20000100800 */
[----:B------:R-:W-:-:S05]  /*75b0*/  FFMA.FTZ R117, R125, R117, R161 ;  /* 0x000000757d757223 */ /* 0x000fca00000100a1 */
[----:B------:R-:W-:Y:S01]  /*75c0*/  F2FP.F16.F32.PACK_AB R116, R116, R117 ;  /* 0x000000757474723e */ /* 0x000fe200000000ff */
[----:B------:R-:W-:Y:S01]  /*75d0*/  FADD.FTZ R117, -R226, R134 ;  /* 0x00000086e2757221 */ /* 0x000fe20000010100 */
[C---:B------:R-:W-:Y:S01]  /*75e0*/  FMUL.FTZ R134, R218.reuse, R127 ;  /* 0x0000007fda867220 */ /* 0x040fe20000410000 */
[C---:B------:R-:W-:Y:S01]  /*75f0*/  FMUL.FTZ R127, R218.reuse, R119 ;  /* 0x00000077da7f7220 */ /* 0x040fe20000410000 */
[----:B------:R-:W-:Y:S02]  /*7600*/  HADD2.F32 R119, -RZ, R87.H0_H0 ;  /* 0x20000057ff777230 */ /* 0x000fe40000004100 */
[----:B------:R-:W-:Y:S01]  /*7610*/  FMUL.FTZ R131, R218, R117 ;  /* 0x00000075da837220 */ /* 0x000fe20000410000 */
[----:B------:R-:W-:Y:S02]  /*7620*/  HADD2.F32 R117, -RZ, R85.H1_H1 ;  /* 0x30000055ff757230 */ /* 0x000fe40000004100 */
[----:B------:R-:W-:Y:S01]  /*7630*/  FFMA.FTZ R128, R127, R128, R168 ;  /* 0x000000807f807223 */ /* 0x000fe200000100a8 */
[----:B------:R-:W-:Y:S01]  /*7640*/  FFMA.FTZ R148, R134, R148, R165 ;  /* 0x0000009486947223 */ /* 0x000fe200000100a5 */
[----:B------:R-:W-:Y:S01]  /*7650*/  FFMA.FTZ R129, R131, R129, R249 ;  /* 0x0000008183817223 */ /* 0x000fe200000100f9 */
[----:B------:R-:W-:Y:S01]  /*7660*/  FFMA.FTZ R119, R144, R119, R174 ;  /* 0x0000007790777223 */ /* 0x000fe200000100ae */
[----:B------:R-:W-:-:S03]  /*7670*/  FFMA.FTZ R117, R130, R117, R251 ;  /* 0x0000007582757223 */ /* 0x000fc600000100fb */
[----:B------:R-:W-:Y:S02]  /*7680*/  F2FP.F16.F32.PACK_AB R118, R129, R118 ;  /* 0x000000768176723e */ /* 0x000fe400000000ff */
[----:B------:R-:W-:Y:S01]  /*7690*/  F2FP.F16.F32.PACK_AB R119, R128, R119 ;  /* 0x000000778077723e */ /* 0x000fe200000000ff */
[----:B------:R-:W-:Y:S01]  /*76a0*/  IMAD.WIDE.U32 R128, R124, 0x10, R172 ;  /* 0x000000107c807825 */ /* 0x000fe200078e00ac */
[----:B------:R-:W-:Y:S02]  /*76b0*/  F2FP.F16.F32.PACK_AB R117, R117, R148 ;  /* 0x000000947575723e */ /* 0x000fe400000000ff */
[----:B------:R-:W4:Y:S04]  /*76c0*/  LDL R148, [R1+0x24] ;  /* 0x0000240001947983 */ /* 0x000f280000100800 */
[----:B------:R1:W-:Y:S02]  /*76d0*/  STG.E.128 desc[UR4][R128.64], R116 ;  /* 0x0000007480007986 */ /* 0x0003e4000c101d04 */
[----:B-1----:R-:W-:-:S05]  /*76e0*/  HADD2.F32 R116, -RZ, R83.H0_H0 ;  /* 0x20000053ff747230 */ /* 0x002fca0000004100 */
[----:B------:R-:W-:Y:S02]  /*76f0*/  FFMA.FTZ R116, R144, R116, R228 ;  /* 0x0000007490747223 */ /* 0x000fe400000100e4 */
[----:B------:R-:W2:Y:S01]  /*7700*/  LDL R144, [R1+0x20] ;  /* 0x0000200001907983 */ /* 0x000ea20000100800 */
[----:B------:R-:W-:Y:S02]  /*7710*/  HADD2.F32 R119, -RZ, R83.H1_H1 ;  /* 0x30000053ff777230 */ /* 0x000fe40000004100 */
[----:B------:R-:W-:Y:S02]  /*7720*/  HADD2.F32 R117, -RZ, R82.H1_H1 ;  /* 0x30000052ff757230 */ /* 0x000fe40000004100 */
[--C-:B------:R-:W-:Y:S02]  /*7730*/  HADD2.F32 R129, -RZ, R80.reuse.H1_H1 ;  /* 0x30000050ff817230 */ /* 0x100fe40000004100 */
[----:B------:R-:W-:Y:S01]  /*7740*/  FFMA.FTZ R119, R127, R119, R227 ;  /* 0x000000777f777223 */ /* 0x000fe200000100e3 */
[----:B------:R-:W-:-:S02]  /*7750*/  HADD2.F32 R127, -RZ, R80.H0_H0 ;  /* 0x20000050ff7f7230 */ /* 0x000fc40000004100 */
[----:B------:R-:W-:Y:S01]  /*7760*/  FFMA.FTZ R131, R131, R117, R229 ;  /* 0x0000007583837223 */ /* 0x000fe200000100e5 */
[----:B------:R-:W-:Y:S02]  /*7770*/  HADD2.F32 R118, -RZ, R82.H0_H0 ;  /* 0x20000052ff767230 */ /* 0x000fe40000004100 */
[--C-:B------:R-:W-:Y:S02]  /*7780*/  HADD2.F32 R117, -RZ, R81.reuse.H0_H0 ;  /* 0x20000051ff757230 */ /* 0x100fe40000004100 */
[----:B------:R-:W-:Y:S02]  /*7790*/  HADD2.F32 R128, -RZ, R81.H1_H1 ;  /* 0x30000051ff807230 */ /* 0x000fe40000004100 */
[----:B------:R-:W-:Y:S01]  /*77a0*/  FFMA.FTZ R125, R125, R127, R234 ;  /* 0x0000007f7d7d7223 */ /* 0x000fe200000100ea */
[----:B------:R-:W-:Y:S01]  /*77b0*/  FFMA.FTZ R147, R147, R129, R233 ;  /* 0x0000008193937223 */ /* 0x000fe200000100e9 */
[----:B------:R-:W-:Y:S01]  /*77c0*/  FFMA.FTZ R118, R135, R118, R230 ;  /* 0x0000007687767223 */ /* 0x000fe200000100e6 */
[----:B------:R-:W-:Y:S01]  /*77d0*/  FFMA.FTZ R117, R134, R117, R232 ;  /* 0x0000007586757223 */ /* 0x000fe200000100e8 */
[----:B------:R-:W-:Y:S01]  /*77e0*/  FFMA.FTZ R130, R130, R128, R231 ;  /* 0x0000008082827223 */ /* 0x000fe200000100e7 */
[----:B------:R-:W-:-:S02]  /*77f0*/  F2FP.F16.F32.PACK_AB R119, R119, R116 ;  /* 0x000000747777723e */ /* 0x000fc400000000ff */
[----:B------:R-:W-:Y:S01]  /*7800*/  F2FP.F16.F32.PACK_AB R116, R147, R125 ;  /* 0x0000007d9374723e */ /* 0x000fe200000000ff */
[----:B------:R-:W-:Y:S01]  /*7810*/  IMAD.WIDE.U32 R124, R124, 0x10, R170 ;  /* 0x000000107c7c7825 */ /* 0x000fe200078e00aa */
[----:B------:R-:W-:Y:S02]  /*7820*/  F2FP.F16.F32.PACK_AB R118, R131, R118 ;  /* 0x000000768376723e */ /* 0x000fe400000000ff */
[----:B------:R-:W-:Y:S01]  /*7830*/  F2FP.F16.F32.PACK_AB R117, R130, R117 ;  /* 0x000000758275723e */ /* 0x000fe200000000ff */
[----:B------:R-:W-:-:S04]  /*7840*/  FADD.FTZ R132, -R226, R132 ;  /* 0x00000084e2847221 */ /* 0x000fc80000010100 */
[----:B------:R1:W-:Y:S01]  /*7850*/  STG.E.128 desc[UR4][R124.64], R116 ;  /* 0x000000747c007986 */ /* 0x0003e2000c101d04 */
[----:B------:R-:W-:Y:S01]  /*7860*/  FMUL.FTZ R132, R218, R132 ;  /* 0x00000084da847220 */ /* 0x000fe20000410000 */
[----:B-1----:R-:W-:-:S05]  /*7870*/  HADD2.F32 R124, -RZ, R76.H1_H1 ;  /* 0x3000004cff7c7230 */ /* 0x002fca0000004100 */
[----:B--2---:R-:W-:Y:S02]  /*7880*/  FFMA.FTZ R124, R132, R124, R144 ;  /* 0x0000007c847c7223 */ /* 0x004fe40000010090 */
[----:B------:R-:W2:Y:S01]  /*7890*/  LDL R144, [R1] ;  /* 0x0000000001907983 */ /* 0x000ea20000100800 */
[----:B------:R-:W-:Y:S01]  /*78a0*/  FADD.FTZ R133, -R226, R133 ;  /* 0x00000085e2857221 */ /* 0x000fe20000010100 */
[----:B------:R-:W-:Y:S02]  /*78b0*/  HADD2.F32 R117, -RZ, R77.H0_H0 ;  /* 0x2000004dff757230 */ /* 0x000fe40000004100 */
[----:B------:R-:W-:Y:S02]  /*78c0*/  HADD2.F32 R116, -RZ, R73.H0_H0 ;  /* 0x20000049ff747230 */ /* 0x000fe40000004100 */
[----:B------:R-:W-:Y:S01]  /*78d0*/  FMUL.FTZ R133, R218, R133 ;  /* 0x00000085da857220 */ /* 0x000fe20000410000 */
[C---:B------:R-:W-:Y:S01]  /*78e0*/  FADD.FTZ R126, -R226.reuse, R126 ;  /* 0x0000007ee27e7221 */ /* 0x040fe20000010100 */
[C---:B------:R-:W-:Y:S01]  /*78f0*/  FADD.FTZ R142, -R226.reuse, R142 ;  /* 0x0000008ee28e7221 */ /* 0x040fe20000010100 */
[C---:B------:R-:W-:Y:S01]  /*7900*/  FADD.FTZ R143, -R226.reuse, R143 ;  /* 0x0000008fe28f7221 */ /* 0x040fe20000010100 */
[C---:B------:R-:W-:Y:S01]  /*7910*/  FADD.FTZ R145, -R226.reuse, R145 ;  /* 0x00000091e2917221 */ /* 0x040fe20000010100 */
[C---:B------:R-:W-:Y:S01]  /*7920*/  FADD.FTZ R146, -R226.reuse, R146 ;  /* 0x00000092e2927221 */ /* 0x040fe20000010100 */
[----:B------:R-:W-:Y:S01]  /*7930*/  FADD.FTZ R150, -R226, R150 ;  /* 0x00000096e2967221 */ /* 0x000fe20000010100 */
[C---:B------:R-:W-:Y:S01]  /*7940*/  FFMA.FTZ R117, R133.reuse, R117, R152 ;  /* 0x0000007585757223 */ /* 0x040fe20000010098 */
[----:B------:R-:W-:Y:S01]  /*7950*/  FFMA.FTZ R133, R133, R116, R223 ;  /* 0x0000007485857223 */ /* 0x000fe200000100df */
[----:B------:R-:W-:-:S02]  /*7960*/  HADD2.F32 R119, -RZ, R77.H1_H1 ;  /* 0x3000004dff777230 */ /* 0x000fc40000004100 */
[----:B------:R-:W-:Y:S01]  /*7970*/  FADD.FTZ R163, -R226, R163 ;  /* 0x000000a3e2a37221 */ /* 0x000fe20000010100 */
[----:B------:R-:W-:Y:S02]  /*7980*/  HADD2.F32 R116, -RZ, R76.H0_H0 ;  /* 0x2000004cff747230 */ /* 0x000fe40000004100 */
[C---:B------:R-:W-:Y:S01]  /*7990*/  FMUL.FTZ R126, R218.reuse, R126 ;  /* 0x0000007eda7e7220 */ /* 0x040fe20000410000 */
[C---:B------:R-:W-:Y:S01]  /*79a0*/  FMUL.FTZ R142, R218.reuse, R142 ;  /* 0x0000008eda8e7220 */ /* 0x040fe20000410000 */
[--C-:B------:R-:W-:Y:S02]  /*79b0*/  HADD2.F32 R128, -RZ, R79.reuse.H0_H0 ;  /* 0x2000004fff807230 */ /* 0x100fe40000004100 */
[C---:B------:R-:W-:Y:S01]  /*79c0*/  FMUL.FTZ R143, R218.reuse, R143 ;  /* 0x0000008fda8f7220 */ /* 0x040fe20000410000 */
[----:B------:R-:W-:Y:S02]  /*79d0*/  HADD2.F32 R130, -RZ, R79.H1_H1 ;  /* 0x3000004fff827230 */ /* 0x000fe40000004100 */
[----:B------:R-:W-:Y:S01]  /*79e0*/  FMUL.FTZ R145, R218, R145 ;  /* 0x00000091da917220 */ /* 0x000fe20000410000 */
[----:B------:R-:W-:-:S02]  /*79f0*/  HADD2.F32 R131, -RZ, R78.H0_H0 ;  /* 0x2000004eff837230 */ /* 0x000fc40000004100 */
[C---:B------:R-:W-:Y:S01]  /*7a00*/  FMUL.FTZ R146, R218.reuse, R146 ;  /* 0x00000092da927220 */ /* 0x040fe20000410000 */
[----:B------:R-:W-:Y:S02]  /*7a10*/  HADD2.F32 R118, -RZ, R78.H1_H1 ;  /* 0x3000004eff767230 */ /* 0x000fe40000004100 */
[C---:B------:R-:W-:Y:S01]  /*7a20*/  FMUL.FTZ R150, R218.reuse, R150 ;  /* 0x00000096da967220 */ /* 0x040fe20000410000 */
[----:B------:R-:W-:Y:S02]  /*7a30*/  HADD2.F32 R135, -RZ, R71.H0_H0 ;  /* 0x20000047ff877230 */ /* 0x000fe40000004100 */
[----:B------:R-:W-:Y:S01]  /*7a40*/  FMUL.FTZ R163, R218, R163 ;  /* 0x000000a3daa37220 */ /* 0x000fe20000410000 */
[----:B------:R-:W-:Y:S02]  /*7a50*/  HADD2.F32 R127, -RZ, R75.H0_H0 ;  /* 0x2000004bff7f7230 */ /* 0x000fe40000004100 */
[----:B------:R-:W-:Y:S01]  /*7a60*/  FFMA.FTZ R119, R142, R119, R149 ;  /* 0x000000778e777223 */ /* 0x000fe20000010095 */
[----:B----4-:R-:W-:Y:S01]  /*7a70*/  FFMA.FTZ R116, R126, R116, R148 ;  /* 0x000000747e747223 */ /* 0x010fe20000010094 */
[----:B------:R-:W-:-:S02]  /*7a80*/  HADD2.F32 R125, -RZ, R67.H0_H0 ;  /* 0x20000043ff7d7230 */ /* 0x000fc40000004100 */
[----:B------:R-:W-:Y:S01]  /*7a90*/  FFMA.FTZ R128, R146, R128, R158 ;  /* 0x0000008092807223 */ /* 0x000fe2000001009e */
[----:B---3--:R-:W-:Y:S01]  /*7aa0*/  FFMA.FTZ R130, R150, R130, R157 ;  /* 0x0000008296827223 */ /* 0x008fe2000001009d */
[----:B------:R-:W-:Y:S01]  /*7ab0*/  FFMA.FTZ R131, R143, R131, R154 ;  /* 0x000000838f837223 */ /* 0x000fe2000001009a */
[----:B------:R-:W-:Y:S01]  /*7ac0*/  FFMA.FTZ R118, R145, R118, R153 ;  /* 0x0000007691767223 */ /* 0x000fe20000010099 */
[C---:B------:R-:W-:Y:S01]  /*7ad0*/  FFMA.FTZ R135, R163.reuse, R135, R197 ;  /* 0x00000087a3877223 */ /* 0x040fe200000100c5 */
[----:B------:R-:W-:Y:S01]  /*7ae0*/  FFMA.FTZ R146, R146, R127, R219 ;  /* 0x0000007f92927223 */ /* 0x000fe200000100db */
[----:B------:R-:W-:Y:S02]  /*7af0*/  HADD2.F32 R129, -RZ, R75.H1_H1 ;  /* 0x3000004bff817230 */ /* 0x000fe40000004100 */
[----:B------:R-:W-:Y:S01]  /*7b00*/  FFMA.FTZ R163, R163, R125, R189 ;  /* 0x0000007da3a37223 */ /* 0x000fe200000100bd */
[----:B------:R-:W-:Y:S01]  /*7b10*/  F2FP.F16.F32.PACK_AB R116, R124, R116 ;  /* 0x000000747c74723e */ /* 0x000fe200000000ff */
[----:B------:R-:W-:Y:S01]  /*7b20*/  HADD2.F32 R127, -RZ, R74.H0_H0 ;  /* 0x2000004aff7f7230 */ /* 0x000fe20000004100 */
[----:B------:R-:W-:Y:S01]  /*7b30*/  F2FP.F16.F32.PACK_AB R117, R119, R117 ;  /* 0x000000757775723e */ /* 0x000fe200000000ff */
[----:B------:R-:W-:Y:S01]  /*7b40*/  IMAD.WIDE.U32 R124, R122, 0x10, R172 ;  /* 0x000000107a7c7825 */ /* 0x000fe200078e00ac */
[----:B------:R-:W-:-:S03]  /*7b50*/  F2FP.F16.F32.PACK_AB R118, R118, R131 ;  /* 0x000000837676723e */ /* 0x000fc600000000ff */
[----:B------:R-:W-:Y:S01]  /*7b60*/  FADD.FTZ R160, -R226, R160 ;  /* 0x000000a0e2a07221 */ /* 0x000fe20000010100 */
[----:B------:R-:W-:Y:S01]  /*7b70*/  F2FP.F16.F32.PACK_AB R119, R130, R128 ;  /* 0x000000808277723e */ /* 0x000fe200000000ff */
[C---:B------:R-:W-:Y:S01]  /*7b80*/  FADD.FTZ R162, -R226.reuse, R162 ;  /* 0x000000a2e2a27221 */ /* 0x040fe20000010100 */
[C---:B------:R-:W-:Y:S01]  /*7b90*/  FADD.FTZ R156, -R226.reuse, R156 ;  /* 0x0000009ce29c7221 */ /* 0x040fe20000010100 */
[----:B------:R-:W-:Y:S01]  /*7ba0*/  FADD.FTZ R159, -R226, R159 ;  /* 0x0000009fe29f7221 */ /* 0x000fe20000010100 */
[----:B------:R-:W-:Y:S01]  /*7bb0*/  FFMA.FTZ R150, R150, R129, R217 ;  /* 0x0000008196967223 */ /* 0x000fe200000100d9 */
[----:B------:R-:W-:Y:S02]  /*7bc0*/  HADD2.F32 R147, -RZ, R70.H0_H0 ;  /* 0x20000046ff937230 */ /* 0x000fe40000004100 */
[----:B------:R-:W-:Y:S01]  /*7bd0*/  FMUL.FTZ R160, R218, R160 ;  /* 0x000000a0daa07220 */ /* 0x000fe20000410000 */
[----:B------:R-:W-:Y:S01]  /*7be0*/  FFMA.FTZ R143, R143, R127, R221 ;  /* 0x0000007f8f8f7223 */ /* 0x000fe200000100dd */
[----:B------:R-:W-:Y:S01]  /*7bf0*/  HADD2.F32 R129, -RZ, R74.H1_H1 ;  /* 0x3000004aff817230 */ /* 0x000fe20000004100 */
[----:B------:R1:W-:Y:S01]  /*7c00*/  STG.E.128 desc[UR4][R124.64], R116 ;  /* 0x000000747c007986 */ /* 0x0003e2000c101d04 */
[----:B------:R-:W-:-:S02]  /*7c10*/  HADD2.F32 R134, -RZ, R72.H1_H1 ;  /* 0x30000048ff867230 */ /* 0x000fc40000004100 */
[C---:B------:R-:W-:Y:S01]  /*7c20*/  FMUL.FTZ R162, R218.reuse, R162 ;  /* 0x000000a2daa27220 */ /* 0x040fe20000410000 */
[----:B------:R-:W-:Y:S02]  /*7c30*/  HADD2.F32 R128, -RZ, R66.H0_H0 ;  /* 0x20000042ff807230 */ /* 0x000fe40000004100 */
[----:B------:R-:W-:Y:S02]  /*7c40*/  HADD2.F32 R149, -RZ, R70.H1_H1 ;  /* 0x30000046ff957230 */ /* 0x000fe40000004100 */
[C---:B------:R-:W-:Y:S01]  /*7c50*/  FMUL.FTZ R156, R218.reuse, R156 ;  /* 0x0000009cda9c7220 */ /* 0x040fe20000410000 */
[----:B------:R-:W-:Y:S02]  /*7c60*/  HADD2.F32 R127, -RZ, R73.H1_H1 ;  /* 0x30000049ff7f7230 */ /* 0x000fe40000004100 */
[----:B------:R-:W-:Y:S01]  /*7c70*/  FMUL.FTZ R159, R218, R159 ;  /* 0x0000009fda9f7220 */ /* 0x000fe20000410000 */
[--C-:B------:R-:W-:Y:S02]  /*7c80*/  HADD2.F32 R152, -RZ, R69.reuse.H0_H0 ;  /* 0x20000045ff987230 */ /* 0x100fe40000004100 */
[----:B------:R-:W-:-:S02]  /*7c90*/  HADD2.F32 R153, -RZ, R69.H1_H1 ;  /* 0x30000045ff997230 */ /* 0x000fc40000004100 */
[C---:B------:R-:W-:Y:S01]  /*7ca0*/  FADD.FTZ R151, -R226.reuse, R151 ;  /* 0x00000097e2977221 */ /* 0x040fe20000010100 */
[C---:B------:R-:W-:Y:S01]  /*7cb0*/  FADD.FTZ R169, -R226.reuse, R169 ;  /* 0x000000a9e2a97221 */ /* 0x040fe20000010100 */
[C---:B------:R-:W-:Y:S01]  /*7cc0*/  FADD.FTZ R155, -R226.reuse, R155 ;  /* 0x0000009be29b7221 */ /* 0x040fe20000010100 */
[----:B------:R-:W-:Y:S01]  /*7cd0*/  FADD.FTZ R181, -R226, R181 ;  /* 0x000000b5e2b57221 */ /* 0x000fe20000010100 */
[----:B-1----:R-:W-:Y:S02]  /*7ce0*/  HADD2.F32 R118, -RZ, R66.H1_H1 ;  /* 0x30000042ff767230 */ /* 0x002fe40000004100 */
[--C-:B------:R-:W-:Y:S02]  /*7cf0*/  HADD2.F32 R117, -RZ, R65.reuse.H0_H0 ;  /* 0x20000041ff757230 */ /* 0x100fe40000004100 */
[----:B------:R-:W-:Y:S02]  /*7d00*/  HADD2.F32 R116, -RZ, R65.H1_H1 ;  /* 0x30000041ff747230 */ /* 0x000fe40000004100 */
[----:B------:R-:W-:Y:S01]  /*7d10*/  FFMA.FTZ R147, R160, R147, R201 ;  /* 0x00000093a0937223 */ /* 0x000fe200000100c9 */
[----:B------:R-:W-:Y:S01]  /*7d20*/  FFMA.FTZ R129, R145, R129, R220 ;  /* 0x0000008191817223 */ /* 0x000fe200000100dc */
[----:B------:R-:W-:Y:S01]  /*7d30*/  FFMA.FTZ R132, R132, R134, R224 ;  /* 0x0000008684847223 */ /* 0x000fe200000100e0 */
[----:B------:R-:W-:Y:S01]  /*7d40*/  FFMA.FTZ R160, R160, R128, R200 ;  /* 0x00000080a0a07223 */ /* 0x000fe200000100c8 */
[----:B------:R-:W-:Y:S01]  /*7d50*/  FFMA.FTZ R149, R162, R149, R199 ;  /* 0x00000095a2957223 */ /* 0x000fe200000100c7 */
[----:B------:R-:W-:Y:S01]  /*7d60*/  FFMA.FTZ R127, R142, R127, R222 ;  /* 0x0000007f8e7f7223 */ /* 0x000fe200000100de */
[----:B------:R-:W-:-:S02]  /*7d70*/  HADD2.F32 R145, -RZ, R71.H1_H1 ;  /* 0x30000047ff917230 */ /* 0x000fc40000004100 */
[----:B------:R-:W-:Y:S01]  /*7d80*/  FFMA.FTZ R162, R162, R118, R198 ;  /* 0x00000076a2a27223 */ /* 0x000fe200000100c6 */
[----:B------:R-:W-:Y:S01]  /*7d90*/  FFMA.FTZ R152, R156, R152, R205 ;  /* 0x000000989c987223 */ /* 0x000fe200000100cd */
[----:B------:R-:W-:Y:S01]  /*7da0*/  FFMA.FTZ R153, R159, R153, R203 ;  /* 0x000000999f997223 */ /* 0x000fe200000100cb */
[----:B------:R-:W-:Y:S02]  /*7db0*/  HADD2.F32 R134, -RZ, R68.H0_H0 ;  /* 0x20000044ff867230 */ /* 0x000fe40000004100 */
[C---:B------:R-:W-:Y:S01]  /*7dc0*/  FMUL.FTZ R151, R218.reuse, R151 ;  /* 0x00000097da977220 */ /* 0x040fe20000410000 */
[----:B------:R-:W-:Y:S02]  /*7dd0*/  HADD2.F32 R128, -RZ, R64.H0_H0 ;  /* 0x20000040ff807230 */ /* 0x000fe40000004100 */
[----:B------:R-:W-:Y:S01]  /*7de0*/  FMUL.FTZ R169, R218, R169 ;  /* 0x000000a9daa97220 */ /* 0x000fe20000410000 */
[----:B------:R-:W-:Y:S02]  /*7df0*/  HADD2.F32 R142, -RZ, R72.H0_H0 ;  /* 0x20000048ff8e7230 */ /* 0x000fe40000004100 */
[----:B------:R-:W-:Y:S01]  /*7e00*/  FFMA.FTZ R156, R156, R117, R204 ;  /* 0x000000759c9c7223 */ /* 0x000fe200000100cc */
[----:B------:R-:W-:-:S02]  /*7e10*/  HADD2.F32 R130, -RZ, R67.H1_H1 ;  /* 0x30000043ff827230 */ /* 0x000fc40000004100 */
[----:B------:R-:W-:Y:S01]  /*7e20*/  FFMA.FTZ R159, R159, R116, R202 ;  /* 0x000000749f9f7223 */ /* 0x000fe200000100ca */
[----:B------:R-:W-:Y:S02]  /*7e30*/  HADD2.F32 R118, -RZ, R68.H1_H1 ;  /* 0x30000044ff767230 */ /* 0x000fe40000004100 */
[C---:B------:R-:W-:Y:S01]  /*7e40*/  FMUL.FTZ R155, R218.reuse, R155 ;  /* 0x0000009bda9b7220 */ /* 0x040fe20000410000 */
[----:B------:R-:W-:Y:S02]  /*7e50*/  HADD2.F32 R131, -RZ, R63.H0_H0 ;  /* 0x2000003fff837230 */ /* 0x000fe40000004100 */
[----:B------:R-:W-:Y:S01]  /*7e60*/  FMUL.FTZ R181, R218, R181 ;  /* 0x000000b5dab57220 */ /* 0x000fe20000410000 */
[----:B------:R-:W-:Y:S02]  /*7e70*/  HADD2.F32 R117, -RZ, R64.H1_H1 ;  /* 0x30000040ff757230 */ /* 0x000fe40000004100 */
[----:B------:R-:W-:Y:S02]  /*7e80*/  HADD2.F32 R116, -RZ, R59.H0_H0 ;  /* 0x2000003bff747230 */ /* 0x000fe40000004100 */
[C---:B------:R-:W-:Y:S01]  /*7e90*/  FADD.FTZ R180, -R226.reuse, R180 ;  /* 0x000000b4e2b47221 */ /* 0x040fe20000010100 */
[----:B------:R-:W-:Y:S01]  /*7ea0*/  FADD.FTZ R183, -R226, R183 ;  /* 0x000000b7e2b77221 */ /* 0x000fe20000010100 */
[----:B------:R-:W-:Y:S01]  /*7eb0*/  FFMA.FTZ R145, R169, R145, R188 ;  /* 0x00000091a9917223 */ /* 0x000fe200000100bc */
[----:B------:R-:W-:Y:S01]  /*7ec0*/  FFMA.FTZ R128, R151, R128, R216 ;  /* 0x0000008097807223 */ /* 0x000fe200000100d8 */
[----:B------:R-:W-:Y:S01]  /*7ed0*/  FFMA.FTZ R126, R126, R142, R225 ;  /* 0x0000008e7e7e7223 */ /* 0x000fe200000100e1 */
[----:B------:R-:W-:Y:S01]  /*7ee0*/  FFMA.FTZ R169, R169, R130, R187 ;  /* 0x00000082a9a97223 */ /* 0x000fe200000100bb */
[C---:B------:R-:W-:Y:S01]  /*7ef0*/  FFMA.FTZ R131, R181.reuse, R131, R137 ;  /* 0x00000083b5837223 */ /* 0x040fe20000010089 */
[----:B------:R-:W-:Y:S01]  /*7f00*/  FFMA.FTZ R181, R181, R116, R19 ;  /* 0x00000074b5b57223 */ /* 0x000fe20000010013 */
[----:B------:R-:W-:-:S02]  /*7f10*/  HADD2.F32 R142, -RZ, R63.H1_H1 ;  /* 0x3000003fff8e7230 */ /* 0x000fc40000004100 */
[C---:B------:R-:W-:Y:S01]  /*7f20*/  FMUL.FTZ R180, R218.reuse, R180 ;  /* 0x000000b4dab47220 */ /* 0x040fe20000410000 */
[----:B------:R-:W-:Y:S02]  /*7f30*/  HADD2.F32 R130, -RZ, R62.H0_H0 ;  /* 0x2000003eff827230 */ /* 0x000fe40000004100 */
[----:B------:R-:W-:Y:S01]  /*7f40*/  FMUL.FTZ R183, R218, R183 ;  /* 0x000000b7dab77220 */ /* 0x000fe20000410000 */
[----:B------:R-:W-:Y:S02]  /*7f50*/  HADD2.F32 R116, -RZ, R58.H0_H0 ;  /* 0x2000003aff747230 */ /* 0x000fe40000004100 */
[C---:B------:R-:W-:Y:S01]  /*7f60*/  FADD.FTZ R177, -R226.reuse, R177 ;  /* 0x000000b1e2b17221 */ /* 0x040fe20000010100 */
[----:B------:R-:W-:Y:S01]  /*7f70*/  FADD.FTZ R182, -R226, R182 ;  /* 0x000000b6e2b67221 */ /* 0x000fe20000010100 */
[----:B------:R-:W-:Y:S01]  /*7f80*/  FFMA.FTZ R142, R183, R142, R136 ;  /* 0x0000008eb78e7223 */ /* 0x000fe20000010088 */
[C---:B------:R-:W-:Y:S01]  /*7f90*/  FFMA.FTZ R130, R180.reuse, R130, R139 ;  /* 0x00000082b4827223 */ /* 0x040fe2000001008b */
[----:B------:R-:W-:Y:S01]  /*7fa0*/  FFMA.FTZ R180, R180, R116, R21 ;  /* 0x00000074b4b47223 */ /* 0x000fe20000010015 */
[C---:B------:R-:W-:Y:S01]  /*7fb0*/  FMUL.FTZ R177, R218.reuse, R177 ;  /* 0x000000b1dab17220 */ /* 0x040fe20000410000 */
[----:B------:R-:W-:Y:S01]  /*7fc0*/  FMUL.FTZ R182, R218, R182 ;  /* 0x000000b6dab67220 */ /* 0x000fe20000410000 */
[----:B------:R-:W-:Y:S01]  /*7fd0*/  HADD2.F32 R116, -RZ, R57.H0_H0 ;  /* 0x20000039ff747230 */ /* 0x000fe20000004100 */
[----:B------:R-:W-:Y:S01]  /*7fe0*/  F2FP.F16.F32.PACK_AB R119, R150, R146 ;  /* 0x000000929677723e */ /* 0x000fe200000000ff */
[----:B------:R-:W-:-:S04]  /*7ff0*/  IMAD.WIDE.U32 R124, R122, 0x10, R170 ;  /* 0x000000107a7c7825 */ /* 0x000fc800078e00aa */
[----:B------:R-:W-:Y:S01]  /*8000*/  FADD.FTZ R178, -R226, R178 ;  /* 0x000000b2e2b27221 */ /* 0x000fe20000010100 */
[----:B------:R-:W-:-:S03]  /*8010*/  HADD2.F32 R148, -RZ, R60.H1_H1 ;  /* 0x3000003cff947230 */ /* 0x000fc60000004100 */
[----:B------:R-:W-:Y:S01]  /*8020*/  FMUL.FTZ R178, R218, R178 ;  /* 0x000000b2dab27220 */ /* 0x000fe20000410000 */
[C---:B------:R-:W-:Y:S01]  /*8030*/  FADD.FTZ R196, -R226.reuse, R196 ;  /* 0x000000c4e2c47221 */ /* 0x040fe20000010100 */
[----:B------:R-:W-:Y:S02]  /*8040*/  FADD.FTZ R176, -R226, R176 ;  /* 0x000000b0e2b07221 */ /* 0x000fe40000010100 */
[----:B------:R-:W-:Y:S01]  /*8050*/  FFMA.FTZ R148, R178, R148, R184 ;  /* 0x00000094b2947223 */ /* 0x000fe200000100b8 */
[C---:B------:R-:W-:Y:S01]  /*8060*/  FMUL.FTZ R196, R218.reuse, R196 ;  /* 0x000000c4dac47220 */ /* 0x040fe20000410000 */
[----:B------:R-:W-:Y:S02]  /*8070*/  HADD2.F32 R146, -RZ, R60.H0_H0 ;  /* 0x2000003cff927230 */ /* 0x000fe40000004100 */
[----:B------:R-:W-:Y:S01]  /*8080*/  FMUL.FTZ R176, R218, R176 ;  /* 0x000000b0dab07220 */ /* 0x000fe20000410000 */
[C---:B------:R-:W-:Y:S01]  /*8090*/  FADD.FTZ R190, -R226.reuse, R190 ;  /* 0x000000bee2be7221 */ /* 0x040fe20000010100 */
[----:B------:R-:W-:Y:S01]  /*80a0*/  FADD.FTZ R195, -R226, R195 ;  /* 0x000000c3e2c37221 */ /* 0x000fe20000010100 */
[----:B------:R-:W-:-:S02]  /*80b0*/  HADD2.F32 R150, -RZ, R53.H0_H0 ;  /* 0x20000035ff967230 */ /* 0x000fc40000004100 */
[----:B------:R-:W-:Y:S01]  /*80c0*/  FFMA.FTZ R146, R176, R146, R186 ;  /* 0x00000092b0927223 */ /* 0x000fe200000100ba */
[C---:B------:R-:W-:Y:S01]  /*80d0*/  FMUL.FTZ R190, R218.reuse, R190 ;  /* 0x000000bedabe7220 */ /* 0x040fe20000410000 */
[----:B------:R-:W-:Y:S01]  /*80e0*/  FMUL.FTZ R195, R218, R195 ;  /* 0x000000c3dac37220 */ /* 0x000fe20000410000 */
[----:B------:R-:W-:Y:S02]  /*80f0*/  FADD.FTZ R193, -R226, R193 ;  /* 0x000000c1e2c17221 */ /* 0x000fe40000010100 */
[----:B------:R-:W-:Y:S02]  /*8100*/  FFMA.FTZ R150, R190, R150, R37 ;  /* 0x00000096be967223 */ /* 0x000fe40000010025 */
[----:B------:R-:W-:Y:S01]  /*8110*/  FMUL.FTZ R193, R218, R193 ;  /* 0x000000c1dac17220 */ /* 0x000fe20000410000 */
[C---:B------:R-:W-:Y:S01]  /*8120*/  FADD.FTZ R191, -R226.reuse, R191 ;  /* 0x000000bfe2bf7221 */ /* 0x040fe20000010100 */
[----:B------:R-:W-:Y:S01]  /*8130*/  FADD.FTZ R212, -R226, R212 ;  /* 0x000000d4e2d47221 */ /* 0x000fe20000010100 */
[----:B------:R-:W-:-:S02]  /*8140*/  HADD2.F32 R158, -RZ, R52.H1_H1 ;  /* 0x30000034ff9e7230 */ /* 0x000fc40000004100 */
[C---:B------:R-:W-:Y:S01]  /*8150*/  FMUL.FTZ R191, R218.reuse, R191 ;  /* 0x000000bfdabf7220 */ /* 0x040fe20000410000 */
[----:B------:R-:W-:Y:S01]  /*8160*/  FMUL.FTZ R212, R218, R212 ;  /* 0x000000d4dad47220 */ /* 0x000fe20000410000 */
[C---:B------:R-:W-:Y:S01]  /*8170*/  FADD.FTZ R210, -R226.reuse, R210 ;  /* 0x000000d2e2d27221 */ /* 0x040fe20000010100 */
[----:B------:R-:W-:Y:S01]  /*8180*/  FADD.FTZ R214, -R226, R214 ;  /* 0x000000d6e2d67221 */ /* 0x000fe20000010100 */
[----:B------:R-:W-:Y:S01]  /*8190*/  FFMA.FTZ R158, R191, R158, R38 ;  /* 0x0000009ebf9e7223 */ /* 0x000fe20000010026 */
[----:B------:R-:W-:Y:S02]  /*81a0*/  HADD2.F32 R154, -RZ, R46.H0_H0 ;  /* 0x2000002eff9a7230 */ /* 0x000fe40000004100 */
[C---:B------:R-:W-:Y:S01]  /*81b0*/  FMUL.FTZ R210, R218.reuse, R210 ;  /* 0x000000d2dad27220 */ /* 0x040fe20000410000 */
[----:B------:R-:W-:-:S03]  /*81c0*/  FMUL.FTZ R214, R218, R214 ;  /* 0x000000d6dad67220 */ /* 0x000fc60000410000 */
[----:B------:R-:W-:Y:S01]  /*81d0*/  FFMA.FTZ R154, R210, R154, R27 ;  /* 0x0000009ad29a7223 */ /* 0x000fe2000001001b */
[C---:B------:R-:W-:Y:S01]  /*81e0*/  FADD.FTZ R208, -R226.reuse, R208 ;  /* 0x000000d0e2d07221 */ /* 0x040fe20000010100 */
[C---:B------:R-:W-:Y:S01]  /*81f0*/  FADD.FTZ R207, -R226.reuse, R207 ;  /* 0x000000cfe2cf7221 */ /* 0x040fe20000010100 */
[----:B------:R-:W-:Y:S01]  /*8200*/  FADD.FTZ R209, -R226, R209 ;  /* 0x000000d1e2d17221 */ /* 0x000fe20000010100 */
[----:B------:R-:W-:Y:S02]  /*8210*/  HADD2.F32 R161, -RZ, R44.H1_H1 ;  /* 0x3000002cffa17230 */ /* 0x000fe40000004100 */
[C---:B------:R-:W-:Y:S01]  /*8220*/  FMUL.FTZ R208, R218.reuse, R208 ;  /* 0x000000d0dad07220 */ /* 0x040fe20000410000 */
[C---:B------:R-:W-:Y:S01]  /*8230*/  FMUL.FTZ R207, R218.reuse, R207 ;  /* 0x000000cfdacf7220 */ /* 0x040fe20000410000 */
[----:B------:R-:W-:Y:S01]  /*8240*/  FMUL.FTZ R209, R218, R209 ;  /* 0x000000d1dad17220 */ /* 0x000fe20000410000 */
[----:B------:R-:W-:-:S03]  /*8250*/  FADD.FTZ R179, -R226, R179 ;  /* 0x000000b3e2b37221 */ /* 0x000fc60000010100 */
[----:B------:R-:W-:Y:S01]  /*8260*/  FFMA.FTZ R161, R209, R161, R30 ;  /* 0x000000a1d1a17223 */ /* 0x000fe2000001001e */
[----:B------:R-:W-:Y:S01]  /*8270*/  FMUL.FTZ R179, R218, R179 ;  /* 0x000000b3dab37220 */ /* 0x000fe20000410000 */
[C---:B------:R-:W-:Y:S01]  /*8280*/  FADD.FTZ R167, -R226.reuse, R167 ;  /* 0x000000a7e2a77221 */ /* 0x040fe20000010100 */
[C---:B------:R-:W-:Y:S01]  /*8290*/  FADD.FTZ R192, -R226.reuse, R192 ;  /* 0x000000c0e2c07221 */ /* 0x040fe20000010100 */
[C---:B------:R-:W-:Y:S01]  /*82a0*/  FADD.FTZ R194, -R226.reuse, R194 ;  /* 0x000000c2e2c27221 */ /* 0x040fe20000010100 */
[C---:B------:R-:W-:Y:S01]  /*82b0*/  FADD.FTZ R211, -R226.reuse, R211 ;  /* 0x000000d3e2d37221 */ /* 0x040fe20000010100 */
[----:B------:R-:W-:Y:S01]  /*82c0*/  FADD.FTZ R213, -R226, R213 ;  /* 0x000000d5e2d57221 */ /* 0x000fe20000010100 */
[----:B------:R-:W-:Y:S02]  /*82d0*/  HADD2.F32 R122, -RZ, R54.H0_H0 ;  /* 0x20000036ff7a7230 */ /* 0x000fe40000004100 */
[----:B------:R-:W-:Y:S01]  /*82e0*/  FMUL.FTZ R167, R218, R167 ;  /* 0x000000a7daa77220 */ /* 0x000fe20000410000 */
[----:B------:R-:W-:-:S02]  /*82f0*/  HADD2.F32 R157, -RZ, R52.H0_H0 ;  /* 0x20000034ff9d7230 */ /* 0x000fc40000004100 */
[C---:B------:R-:W-:Y:S01]  /*8300*/  FMUL.FTZ R192, R218.reuse, R192 ;  /* 0x000000c0dac07220 */ /* 0x040fe20000410000 */
[C---:B------:R-:W-:Y:S01]  /*8310*/  FMUL.FTZ R194, R218.reuse, R194 ;  /* 0x000000c2dac27220 */ /* 0x040fe20000410000 */
[C---:B------:R-:W-:Y:S01]  /*8320*/  FMUL.FTZ R211, R218.reuse, R211 ;  /* 0x000000d3dad37220 */ /* 0x040fe20000410000 */
[----:B------:R-:W-:Y:S01]  /*8330*/  FMUL.FTZ R213, R218, R213 ;  /* 0x000000d5dad57220 */ /* 0x000fe20000410000 */
[----:B------:R-:W-:Y:S01]  /*8340*/  F2FP.F16.F32.PACK_AB R131, R142, R131 ;  /* 0x000000838e83723e */ /* 0x000fe200000000ff */
[----:B------:R-:W-:Y:S01]  /*8350*/  FFMA.FTZ R122, R192, R122, R35 ;  /* 0x0000007ac07a7223 */ /* 0x000fe20000010023 */
[----:B------:R-:W-:Y:S01]  /*8360*/  FFMA.FTZ R157, R167, R157, R39 ;  /* 0x0000009da79d7223 */ /* 0x000fe20000010027 */
[----:B--2---:R-:W-:Y:S01]  /*8370*/  FFMA.FTZ R134, R151, R134, R144 ;  /* 0x0000008697867223 */ /* 0x004fe20000010090 */
[C---:B------:R-:W-:Y:S01]  /*8380*/  FFMA.FTZ R151, R155.reuse, R118, R215 ;  /* 0x000000769b977223 */ /* 0x040fe200000100d7 */
[----:B------:R-:W-:Y:S01]  /*8390*/  FFMA.FTZ R155, R155, R117, R206 ;  /* 0x000000759b9b7223 */ /* 0x000fe200000100ce */
[----:B------:R-:W-:Y:S01]  /*83a0*/  HADD2.F32 R117, -RZ, R59.H1_H1 ;  /* 0x3000003bff757230 */ /* 0x000fe20000004100 */
[----:B------:R-:W-:Y:S01]  /*83b0*/  F2FP.F16.F32.PACK_AB R118, R129, R143 ;  /* 0x0000008f8176723e */ /* 0x000fe200000000ff */
[----:B------:R-:W-:-:S02]  /*83c0*/  HADD2.F32 R143, -RZ, R62.H1_H1 ;  /* 0x3000003eff8f7230 */ /* 0x000fc40000004100 */
[----:B------:R-:W-:Y:S02]  /*83d0*/  HADD2.F32 R129, -RZ, R61.H0_H0 ;  /* 0x2000003dff817230 */ /* 0x000fe40000004100 */
[----:B------:R-:W-:Y:S01]  /*83e0*/  FFMA.FTZ R183, R183, R117, R18 ;  /* 0x00000075b7b77223 */ /* 0x000fe20000010012 */
[----:B------:R-:W-:Y:S02]  /*83f0*/  HADD2.F32 R117, -RZ, R58.H1_H1 ;  /* 0x3000003aff757230 */ /* 0x000fe40000004100 */
[C---:B------:R-:W-:Y:S01]  /*8400*/  FFMA.FTZ R143, R182.reuse, R143, R138 ;  /* 0x0000008fb68f7223 */ /* 0x040fe2000001008a */
[C---:B------:R-:W-:Y:S01]  /*8410*/  FFMA.FTZ R129, R177.reuse, R129, R141 ;  /* 0x00000081b1817223 */ /* 0x040fe2000001008d */
[----:B------:R-:W-:Y:S01]  /*8420*/  FFMA.FTZ R177, R177, R116, R23 ;  /* 0x00000074b1b17223 */ /* 0x000fe20000010017 */
[----:B------:R-:W-:Y:S01]  /*8430*/  FFMA.FTZ R182, R182, R117, R20 ;  /* 0x00000075b6b67223 */ /* 0x000fe20000010014 */
[----:B------:R-:W-:Y:S02]  /*8440*/  F2FP.F16.F32.PACK_AB R117, R127, R133 ;  /* 0x000000857f75723e */ /* 0x000fe400000000ff */
[----:B------:R-:W-:-:S05]  /*8450*/  F2FP.F16.F32.PACK_AB R116, R132, R126 ;  /* 0x0000007e8474723e */ /* 0x000fca00000000ff */
[----:B------:R1:W-:Y:S01]  /*8460*/  STG.E.128 desc[UR4][R124.64], R116 ;  /* 0x000000747c007986 */ /* 0x0003e2000c101d04 */
[----:B------:R-:W-:-:S05]  /*8470*/  HADD2.F32 R133, -RZ, R55.H1_H1 ;  /* 0x30000037ff857230 */ /* 0x000fca0000004100 */
[----:B------:R-:W-:Y:S01]  /*8480*/  FFMA.FTZ R133, R196, R133, R32 ;  /* 0x00000085c4857223 */ /* 0x000fe20000010020 */
[--C-:B-1----:R-:W-:Y:S02]  /*8490*/  HADD2.F32 R116, -RZ, R56.reuse.H1_H1 ;  /* 0x30000038ff747230 */ /* 0x102fe40000004100 */
[----:B------:R-:W-:-:S03]  /*84a0*/  HADD2.F32 R117, -RZ, R56.H0_H0 ;  /* 0x20000038ff757230 */ /* 0x000fc60000004100 */
[----:B------:R-:W-:Y:S01]  /*84b0*/  FFMA.FTZ R178, R178, R116, R175 ;  /* 0x00000074b2b27223 */ /* 0x000fe200000100af */
[----:B------:R-:W-:Y:S02]  /*84c0*/  HADD2.F32 R116, -RZ, R51.H1_H1 ;  /* 0x30000033ff747230 */ /* 0x000fe40000004100 */
[----:B------:R-:W-:Y:S01]  /*84d0*/  FFMA.FTZ R176, R176, R117, R185 ;  /* 0x00000075b0b07223 */ /* 0x000fe200000100b9 */
[----:B------:R-:W-:Y:S02]  /*84e0*/  HADD2.F32 R118, -RZ, R50.H1_H1 ;  /* 0x30000032ff767230 */ /* 0x000fe40000004100 */
[----:B------:R-:W-:Y:S01]  /*84f0*/  FFMA.FTZ R196, R196, R116, R10 ;  /* 0x00000074c4c47223 */ /* 0x000fe2000001000a */
[----:B------:R-:W-:Y:S01]  /*8500*/  F2FP.F16.F32.PACK_AB R116, R151, R134 ;  /* 0x000000869774723e */ /* 0x000fe200000000ff */
[----:B------:R-:W-:Y:S02]  /*8510*/  HADD2.F32 R134, -RZ, R54.H1_H1 ;  /* 0x30000036ff867230 */ /* 0x000fe40000004100 */
[----:B------:R-:W-:Y:S01]  /*8520*/  HADD2.F32 R117, -RZ, R49.H0_H0 ;  /* 0x20000031ff757230 */ /* 0x000fe20000004100 */
[----:B------:R-:W-:Y:S01]  /*8530*/  F2FP.F16.F32.PACK_AB R119, R145, R135 ;  /* 0x000000879177723e */ /* 0x000fe200000000ff */
[----:B------:R-:W-:-:S02]  /*8540*/  HADD2.F32 R151, -RZ, R53.H1_H1 ;  /* 0x30000035ff977230 */ /* 0x000fc40000004100 */
[C---:B------:R-:W-:Y:S01]  /*8550*/  FFMA.FTZ R134, R195.reuse, R134, R34 ;  /* 0x00000086c3867223 */ /* 0x040fe20000010022 */
[----:B------:R-:W-:Y:S01]  /*8560*/  FFMA.FTZ R195, R195, R118, R12 ;  /* 0x00000076c3c37223 */ /* 0x000fe2000001000c */
[----:B------:R-:W-:Y:S01]  /*8570*/  FFMA.FTZ R190, R190, R117, R15 ;  /* 0x00000075bebe7223 */ /* 0x000fe2000001000f */
[----:B------:R-:W-:Y:S01]  /*8580*/  HADD2.F32 R135, -RZ, R49.H1_H1 ;  /* 0x30000031ff877230 */ /* 0x000fe20000004100 */
[----:B------:R-:W-:Y:S01]  /*8590*/  F2FP.F16.F32.PACK_AB R117, R153, R152 ;  /* 0x000000989975723e */ /* 0x000fe200000000ff */
[----:B------:R-:W-:Y:S01]  /*85a0*/  IMAD.WIDE.U32 R124, R120, 0x10, R172 ;  /* 0x00000010787c7825 */ /* 0x000fe200078e00ac */
[----:B------:R-:W-:-:S03]  /*85b0*/  F2FP.F16.F32.PACK_AB R118, R149, R147 ;  /* 0x000000939576723e */ /* 0x000fc600000000ff */
[C---:B------:R-:W-:Y:S01]  /*85c0*/  FFMA.FTZ R151, R193.reuse, R151, R36 ;  /* 0x00000097c1977223 */ /* 0x040fe20000010024 */
[----:B------:R-:W-:Y:S01]  /*85d0*/  FFMA.FTZ R193, R193, R135, R14 ;  /* 0x00000087c1c17223 */ /* 0x000fe2000001000e */
[--C-:B------:R-:W-:Y:S01]  /*85e0*/  HADD2.F32 R135, -RZ, R47.reuse.H0_H0 ;  /* 0x2000002fff877230 */ /* 0x100fe20000004100 */
[----:B------:R1:W-:Y:S01]  /*85f0*/  STG.E.128 desc[UR4][R124.64], R116 ;  /* 0x000000747c007986 */ /* 0x0003e2000c101d04 */
[----:B------:R-:W-:-:S03]  /*8600*/  HADD2.F32 R152, -RZ, R47.H1_H1 ;  /* 0x3000002fff987230 */ /* 0x000fc60000004100 */
[----:B------:R-:W-:Y:S02]  /*8610*/  FFMA.FTZ R135, R212, R135, R25 ;  /* 0x00000087d4877223 */ /* 0x000fe40000010019 */
[----:B------:R-:W-:Y:S01]  /*8620*/  FFMA.FTZ R152, R214, R152, R24 ;  /* 0x00000098d6987223 */ /* 0x000fe20000010018 */
[----:B-1----:R-:W-:Y:S02]  /*8630*/  HADD2.F32 R117, -RZ, R48.H1_H1 ;  /* 0x30000030ff757230 */ /* 0x002fe40000004100 */
[----:B------:R-:W-:-:S03]  /*8640*/  HADD2.F32 R116, -RZ, R43.H0_H0 ;  /* 0x2000002bff747230 */ /* 0x000fc60000004100 */
[----:B------:R-:W-:Y:S01]  /*8650*/  FFMA.FTZ R191, R191, R117, R16 ;  /* 0x00000075bfbf7223 */ /* 0x000fe20000010010 */
[----:B------:R-:W-:Y:S02]  /*8660*/  HADD2.F32 R117, -RZ, R43.H1_H1 ;  /* 0x3000002bff757230 */ /* 0x000fe40000004100 */
[----:B------:R-:W-:Y:S01]  /*8670*/  FFMA.FTZ R212, R212, R116, R3 ;  /* 0x00000074d4d47223 */ /* 0x000fe20000010003 */
[----:B------:R-:W-:Y:S01]  /*8680*/  HADD2.F32 R116, -RZ, R42.H0_H0 ;  /* 0x2000002aff747230 */ /* 0x000fe20000004100 */
[----:B------:R-:W-:Y:S01]  /*8690*/  F2FP.F16.F32.PACK_AB R119, R169, R163 ;  /* 0x000000a3a977723e */ /* 0x000fe200000000ff */
[----:B------:R-:W-:-:S04]  /*86a0*/  IMAD.WIDE.U32 R124, R120, 0x10, R170 ;  /* 0x00000010787c7825 */ /* 0x000fc800078e00aa */
[----:B------:R-:W-:Y:S01]  /*86b0*/  FFMA.FTZ R214, R214, R117, R2 ;  /* 0x00000075d6d67223 */ /* 0x000fe20000010002 */
[----:B------:R-:W-:Y:S01]  /*86c0*/  F2FP.F16.F32.PACK_AB R118, R162, R160 ;  /* 0x000000a0a276723e */ /* 0x000fe200000000ff */
[----:B------:R-:W-:Y:S01]  /*86d0*/  FFMA.FTZ R210, R210, R116, R5 ;  /* 0x00000074d2d27223 */ /* 0x000fe20000010005 */
[----:B------:R-:W-:Y:S02]  /*86e0*/  F2FP.F16.F32.PACK_AB R117, R159, R156 ;  /* 0x0000009c9f75723e */ /* 0x000fe400000000ff */
[----:B------:R-:W-:Y:S01]  /*86f0*/  F2FP.F16.F32.PACK_AB R116, R155, R128 ;  /* 0x000000809b74723e */ /* 0x000fe200000000ff */
[----:B------:R-:W-:Y:S02]  /*8700*/  HADD2.F32 R156, -RZ, R45.H0_H0 ;  /* 0x2000002dff9c7230 */ /* 0x000fe40000004100 */
[----:B------:R-:W-:Y:S02]  /*8710*/  HADD2.F32 R128, -RZ, R41.H0_H0 ;  /* 0x20000029ff807230 */ /* 0x000fe40000004100 */
[----:B------:R1:W-:Y:S01]  /*8720*/  STG.E.128 desc[UR4][R124.64], R116 ;  /* 0x000000747c007986 */ /* 0x0003e2000c101d04 */
[----:B------:R-:W-:-:S02]  /*8730*/  HADD2.F32 R160, -RZ, R44.H0_H0 ;  /* 0x2000002cffa07230 */ /* 0x000fc40000004100 */
[C---:B------:R-:W-:Y:S01]  /*8740*/  FFMA.FTZ R156, R208.reuse, R156, R29 ;  /* 0x0000009cd09c7223 */ /* 0x040fe2000001001d */
[----:B------:R-:W-:Y:S01]  /*8750*/  FFMA.FTZ R208, R208, R128, R7 ;  /* 0x00000080d0d07223 */ /* 0x000fe20000010007 */
[----:B------:R-:W-:Y:S01]  /*8760*/  F2FP.F16.F32.PACK_AB R128, R148, R146 ;  /* 0x000000929480723e */ /* 0x000fe200000000ff */
[----:B------:R-:W-:Y:S01]  /*8770*/  FFMA.FTZ R160, R207, R160, R31 ;  /* 0x000000a0cfa07223 */ /* 0x000fe2000001001f */
[----:B------:R-:W-:Y:S02]  /*8780*/  HADD2.F32 R144, -RZ, R61.H1_H1 ;  /* 0x3000003dff907230 */ /* 0x000fe40000004100 */
[----:B------:R-:W-:-:S04]  /*8790*/  IMAD.WIDE.U32 R146, R121, 0x10, R170 ;  /* 0x0000001079927825 */ /* 0x000fc800078e00aa */
[--C-:B-1----:R-:W-:Y:S02]  /*87a0*/  HADD2.F32 R117, -RZ, R40.reuse.H0_H0 ;  /* 0x20000028ff757230 */ /* 0x102fe40000004100 */
[----:B------:R-:W-:-:S03]  /*87b0*/  HADD2.F32 R116, -RZ, R40.H1_H1 ;  /* 0x30000028ff747230 */ /* 0x000fc60000004100 */
[----:B------:R-:W-:Y:S02]  /*87c0*/  FFMA.FTZ R207, R207, R117, R9 ;  /* 0x00000075cfcf7223 */ /* 0x000fe40000010009 */
[----:B------:R-:W-:Y:S01]  /*87d0*/  FFMA.FTZ R209, R209, R116, R8 ;  /* 0x00000074d1d17223 */ /* 0x000fe20000010008 */
[----:B------:R-:W-:Y:S01]  /*87e0*/  IMAD.WIDE.U32 R116, R121, 0x10, R172 ;  /* 0x0000001079747825 */ /* 0x000fe200078e00ac */
[----:B------:R-:W-:Y:S02]  /*87f0*/  F2FP.F16.F32.PACK_AB R121, R151, R150 ;  /* 0x000000969779723e */ /* 0x000fe400000000ff */
[----:B------:R-:W1:Y:S01]  /*8800*/  LDC.64 R150, c[0x0][0x210] ;  /* 0x00008400ff967b82 */ /* 0x000e620000000a00 */
[----:B------:R-:W-:Y:S02]  /*8810*/  HADD2.F32 R126, -RZ, R57.H1_H1 ;  /* 0x30000039ff7e7230 */ /* 0x000fe40000004100 */
[----:B------:R-:W-:Y:S01]  /*8820*/  FFMA.FTZ R144, R179, R144, R140 ;  /* 0x00000090b3907223 */ /* 0x000fe2000001008c */
[----:B------:R-:W-:-:S02]  /*8830*/  HADD2.F32 R132, -RZ, R55.H0_H0 ;  /* 0x20000037ff847230 */ /* 0x000fc40000004100 */
[----:B------:R-:W-:Y:S02]  /*8840*/  HADD2.F32 R127, -RZ, R51.H0_H0 ;  /* 0x20000033ff7f7230 */ /* 0x000fe40000004100 */
[----:B------:R-:W-:Y:S01]  /*8850*/  FFMA.FTZ R179, R179, R126, R22 ;  /* 0x0000007eb3b37223 */ /* 0x000fe20000010016 */
[----:B------:R-:W-:Y:S02]  /*8860*/  HADD2.F32 R126, -RZ, R50.H0_H0 ;  /* 0x20000032ff7e7230 */ /* 0x000fe40000004100 */
[----:B------:R-:W-:Y:S01]  /*8870*/  HADD2.F32 R153, -RZ, R48.H0_H0 ;  /* 0x20000030ff997230 */ /* 0x000fe20000004100 */
[----:B------:R-:W-:Y:S01]  /*8880*/  F2FP.F16.F32.PACK_AB R129, R144, R129 ;  /* 0x000000819081723e */ /* 0x000fe200000000ff */
[----:B------:R-:W-:Y:S01]  /*8890*/  HADD2.F32 R155, -RZ, R46.H1_H1 ;  /* 0x3000002eff9b7230 */ /* 0x000fe20000004100 */
[----:B------:R-:W-:Y:S01]  /*88a0*/  F2FP.F16.F32.PACK_AB R130, R143, R130 ;  /* 0x000000828f82723e */ /* 0x000fe200000000ff */
[----:B------:R-:W-:Y:S02]  /*88b0*/  HADD2.F32 R159, -RZ, R45.H1_H1 ;  /* 0x3000002dff9f7230 */ /* 0x000fe40000004100 */
[----:B------:R-:W-:-:S02]  /*88c0*/  HADD2.F32 R145, -RZ, R42.H1_H1 ;  /* 0x3000002aff917230 */ /* 0x000fc40000004100 */
[----:B------:R-:W-:Y:S02]  /*88d0*/  HADD2.F32 R118, -RZ, R41.H1_H1 ;  /* 0x30000029ff767230 */ /* 0x000fe40000004100 */
        /* <DEDUP_REMOVED lines=10> */
[----:B------:R-:W-:-:S02]  /*8980*/  F2FP.F16.F32.PACK_AB R119, R183, R181 ;  /* 0x000000b5b777723e */ /* 0x000fc400000000ff */
[----:B------:R-:W-:Y:S01]  /*8990*/  F2FP.F16.F32.PACK_AB R118, R182, R180 ;  /* 0x000000b4b676723e */ /* 0x000fe200000000ff */
[----:B------:R-:W-:Y:S01]  /*89a0*/  IMAD.WIDE.U32 R148, R123, 0x10, R170 ;  /* 0x000000107b947825 */ /* 0x000fe200078e00aa */
[----:B------:R-:W-:Y:S02]  /*89b0*/  F2FP.F16.F32.PACK_AB R120, R158, R157 ;  /* 0x0000009d9e78723e */ /* 0x000fe400000000ff */
[----:B------:R-:W-:Y:S02]  /*89c0*/  F2FP.F16.F32.PACK_AB R122, R134, R122 ;  /* 0x0000007a867a723e */ /* 0x000fe400000000ff */
[----:B------:R-:W-:Y:S01]  /*89d0*/  F2FP.F16.F32.PACK_AB R123, R133, R132 ;  /* 0x00000084857b723e */ /* 0x000fe200000000ff */
[----:B------:R-:W-:Y:S01]  /*89e0*/  IMAD.WIDE.U32 R142, R166, 0x10, R172 ;  /* 0x00000010a68e7825 */ /* 0x000fe200078e00ac */
[----:B------:R-:W-:Y:S02]  /*89f0*/  F2FP.F16.F32.PACK_AB R127, R196, R127 ;  /* 0x0000007fc47f723e */ /* 0x000fe400000000ff */
[----:B------:R-:W-:-:S02]  /*8a00*/  F2FP.F16.F32.PACK_AB R126, R195, R126 ;  /* 0x0000007ec37e723e */ /* 0x000fc400000000ff */
[----:B------:R-:W-:Y:S02]  /*8a10*/  F2FP.F16.F32.PACK_AB R125, R193, R190 ;  /* 0x000000bec17d723e */ /* 0x000fe400000000ff */
[----:B--2---:R-:W-:Y:S02]  /*8a20*/  F2FP.F16.F32.PACK_AB R117, R179, R177 ;  /* 0x000000b1b375723e */ /* 0x004fe400000000ff */
[----:B------:R-:W-:Y:S02]  /*8a30*/  F2FP.F16.F32.PACK_AB R116, R178, R176 ;  /* 0x000000b0b274723e */ /* 0x000fe400000000ff */
[----:B------:R-:W-:Y:S01]  /*8a40*/  F2FP.F16.F32.PACK_AB R124, R191, R153 ;  /* 0x00000099bf7c723e */ /* 0x000fe200000000ff */
[----:B------:R-:W-:Y:S01]  /*8a50*/  IMAD.WIDE.U32 R166, R166, 0x10, R170 ;  /* 0x00000010a6a67825 */ /* 0x000fe200078e00aa */
[----:B------:R-:W-:Y:S02]  /*8a60*/  F2FP.F16.F32.PACK_AB R128, R161, R160 ;  /* 0x000000a0a180723e */ /* 0x000fe400000000ff */
[----:B------:R-:W-:-:S02]  /*8a70*/  F2FP.F16.F32.PACK_AB R129, R159, R156 ;  /* 0x0000009c9f81723e */ /* 0x000fc400000000ff */
[----:B------:R-:W-:Y:S02]  /*8a80*/  F2FP.F16.F32.PACK_AB R130, R155, R154 ;  /* 0x0000009a9b82723e */ /* 0x000fe400000000ff */
[----:B------:R-:W-:Y:S01]  /*8a90*/  F2FP.F16.F32.PACK_AB R131, R152, R135 ;  /* 0x000000879883723e */ /* 0x000fe200000000ff */
[----:B------:R0:W-:Y:S01]  /*8aa0*/  STG.E.128 desc[UR4][R146.64], R116 ;  /* 0x0000007492007986 */ /* 0x0001e2000c101d04 */
[----:B------:R-:W-:Y:S02]  /*8ab0*/  F2FP.F16.F32.PACK_AB R135, R214, R212 ;  /* 0x000000d4d687723e */ /* 0x000fe400000000ff */
[----:B------:R-:W-:Y:S02]  /*8ac0*/  F2FP.F16.F32.PACK_AB R134, R213, R210 ;  /* 0x000000d2d586723e */ /* 0x000fe400000000ff */
[----:B------:R-:W-:Y:S02]  /*8ad0*/  F2FP.F16.F32.PACK_AB R133, R211, R208 ;  /* 0x000000d0d385723e */ /* 0x000fe400000000ff */
[----:B------:R-:W-:Y:S01]  /*8ae0*/  F2FP.F16.F32.PACK_AB R132, R209, R207 ;  /* 0x000000cfd184723e */ /* 0x000fe200000000ff */
        /* <DEDUP_REMOVED lines=8> */
.L_x_5786:
[----:B------:R-:W-:Y:S05]  /*8b70*/  EXIT ;  /* 0x000000000000794d */ /* 0x000fea0003800000 */
.L_x_6043:
        /* <DEDUP_REMOVED lines=8> */
.L_x_6046:
[----:B------:R-:W-:Y:S05]  /*8c00*/  BSYNC B1 ;  /* 0x0000000000017941 */ /* 0x000fea0003800000 */
.L_x_6045:
        /* <DEDUP_REMOVED lines=9> */
.L_x_6047:
[----:B------:R-:W-:Y:S01]  /*8ca0*/  HFMA2.MMA R118, -RZ, RZ, 0, 2.384185791015625e-07 ;  /* 0x00000004ff767435 */ /* 0x000fe200000001ff */
[----:B------:R-:W-:Y:S01]  /*8cb0*/  FADD.FTZ R119, R119, R116 ;  /* 0x0000007477777221 */ /* 0x000fe20000010000 */
[----:B------:R-:W-:-:S04]  /*8cc0*/  MOV R116, 0xffffffff ;  /* 0xffffffff00747802 */ /* 0x000fc80000000f00 */
[----:B------:R-:W-:-:S07]  /*8cd0*/  MOV R251, R119 ;  /* 0x0000007700fb7202 */ /* 0x000fce0000000f00 */
[----:B------:R-:W-:Y:S05]  /*8ce0*/  WARPSYNC.COLLECTIVE R116, `(.L_x_6048) ;  /* 0x0000000074087348 */ /* 0x000fea0003c00000 */
[----:B------:R0:W1:Y:S02]  /*8cf0*/  SHFL.BFLY P2, R116, R251, R118, R117 ;  /* 0x0c000076fb747389 */ /* 0x0000640000040075 */
[----:B01----:R-:W-:Y:S01]  /*8d00*/  ENDCOLLECTIVE ;  /* 0x000000000000791b */ /* 0x003fe20003800000 */
.L_x_6048:
[----:B------:R-:W-:Y:S01]  /*8d10*/  HFMA2.MMA R118, -RZ, RZ, 0, 4.76837158203125e-07 ;  /* 0x00000008ff767435 */ /* 0x000fe200000001ff */
[----:B------:R-:W-:Y:S01]  /*8d20*/  FADD.FTZ R119, R119, R116 ;  /* 0x0000007477777221 */ /* 0x000fe20000010000 */
[----:B------:R-:W-:-:S04]  /*8d30*/  MOV R116, 0xffffffff ;  /* 0xffffffff00747802 */ /* 0x000fc80000000f00 */
[----:B------:R-:W-:-:S07]  /*8d40*/  MOV R251, R119 ;  /* 0x0000007700fb7202 */ /* 0x000fce0000000f00 */
[----:B------:R-:W-:Y:S05]  /*8d50*/  WARPSYNC.COLLECTIVE R116, `(.L_x_6049) ;  /* 0x0000000074087348 */ /* 0x000fea0003c00000 */
[----:B------:R0:W1:Y:S02]  /*8d60*/  SHFL.BFLY P2, R116, R251, R118, R117 ;  /* 0x0c000076fb747389 */ /* 0x0000640000040075 */
[----:B01----:R-:W-:Y:S01]  /*8d70*/  ENDCOLLECTIVE ;  /* 0x000000000000791b */ /* 0x003fe20003800000 */
.L_x_6049:
[----:B------:R-:W-:Y:S01]  /*8d80*/  HFMA2.MMA R118, -RZ, RZ, 0, 9.5367431640625e-07 ;  /* 0x00000010ff767435 */ /* 0x000fe200000001ff */
[----:B------:R-:W-:Y:S01]  /*8d90*/  FADD.FTZ R119, R119, R116 ;  /* 0x0000007477777221 */ /* 0x000fe20000010000 */
[----:B------:R-:W-:-:S04]  /*8da0*/  MOV R116, 0xffffffff ;  /* 0xffffffff00747802 */ /* 0x000fc80000000f00 */
[----:B------:R-:W-:-:S07]  /*8db0*/  MOV R251, R119 ;  /* 0x0000007700fb7202 */ /* 0x000fce0000000f00 */
[----:B------:R-:W-:Y:S05]  /*8dc0*/  WARPSYNC.COLLECTIVE R116, `(.L_x_6050) ;  /* 0x0000000074087348 */ /* 0x000fea0003c00000 */
[----:B------:R0:W1:Y:S02]  /*8dd0*/  SHFL.BFLY P2, R116, R251, R118, R117 ;  /* 0x0c000076fb747389 */ /* 0x0000640000040075 */
[----:B01----:R-:W-:Y:S01]  /*8de0*/  ENDCOLLECTIVE ;  /* 0x000000000000791b */ /* 0x003fe20003800000 */
.L_x_6050:
[----:B------:R-:W-:Y:S01]  /*8df0*/  HFMA2.MMA R118, -RZ, RZ, 0, 5.9604644775390625e-08 ;  /* 0x00000001ff767435 */ /* 0x000fe200000001ff */
        /* <DEDUP_REMOVED lines=129> */
[----:B------:R-:W-:-:S03]  /*9610*/  MOV R117, 0x1f ;  /* 0x0000001f00757802 */ /* 0x000fc60000000f00 */
[----:B------:R-:W-:Y:S01]  /*9620*/  FFMA.FTZ R119, R119, R119, R116 ;  /* 0x0000007777777223 */ /* 0x000fe20000010074 */
[----:B------:R-:W-:-:S04]  /*9630*/  MOV R116, 0xffffffff ;  /* 0xffffffff00747802 */ /* 0x000fc80000000f00 */
[----:B------:R-:W-:-:S07]  /*9640*/  MOV R251, R119 ;  /* 0x0000007700fb7202 */ /* 0x000fce0000000f00 */
[----:B------:R-:W-:Y:S05]  /*9650*/  WARPSYNC.COLLECTIVE R116, `(.L_x_6051) ;  /* 0x0000000074087348 */ /* 0x000fea0003c00000 */
[----:B------:R0:W1:Y:S02]  /*9660*/  SHFL.BFLY P2, R116, R251, R118, R117 ;  /* 0x0c000076fb747389 */ /* 0x0000640000040075 */
[----:B01----:R-:W-:Y:S01]  /*9670*/  ENDCOLLECTIVE ;  /* 0x000000000000791b */ /* 0x003fe20003800000 */
.L_x_6051:
[----:B------:R-:W-:Y:S01]  /*9680*/  HFMA2.MMA R118, -RZ, RZ, 0, 1.1920928955078125e-07 ;  /* 0x00000002ff767435 */ /* 0x000fe200000001ff */
[----:B------:R-:W-:Y:S01]  /*9690*/  FADD.FTZ R119, R119, R116 ;  /* 0x0000007477777221 */ /* 0x000fe20000010000 */
[----:B------:R-:W-:-:S04]  /*96a0*/  MOV R116, 0xffffffff ;  /* 0xffffffff00747802 */ /* 0x000fc80000000f00 */
[----:B------:R-:W-:-:S07]  /*96b0*/  MOV R251, R119 ;  /* 0x0000007700fb7202 */ /* 0x000fce0000000f00 */
[----:B------:R-:W-:Y:S05]  /*96c0*/  WARPSYNC.COLLECTIVE R116, `(.L_x_6052) ;  /* 0x0000000074087348 */ /* 0x000fea0003c00000 */
[----:B------:R0:W1:Y:S02]  /*96d0*/  SHFL.BFLY P2, R116, R251, R118, R117 ;  /* 0x0c000076fb747389 */ /* 0x0000640000040075 */
[----:B01----:R-:W-:Y:S01]  /*96e0*/  ENDCOLLECTIVE ;  /* 0x000000000000791b */ /* 0x003fe20003800000 */
.L_x_6052:
[----:B------:R-:W-:Y:S01]  /*96f0*/  HFMA2.MMA R118, -RZ, RZ, 0, 2.384185791015625e-07 ;  /* 0x00000004ff767435 */ /* 0x000fe200000001ff */
[----:B------:R-:W-:Y:S01]  /*9700*/  FADD.FTZ R119, R119, R116 ;  /* 0x0000007477777221 */ /* 0x000fe20000010000 */
[----:B------:R-:W-:-:S04]  /*9710*/  MOV R116, 0xffffffff ;  /* 0xffffffff00747802 */ /* 0x000fc80000000f00 */
[----:B------:R-:W-:-:S07]  /*9720*/  MOV R251, R119 ;  /* 0x0000007700fb7202 */ /* 0x000fce0000000f00 */
[----:B------:R-:W-:Y:S05]  /*9730*/  WARPSYNC.COLLECTIVE R116, `(.L_x_6053) ;  /* 0x0000000074087348 */ /* 0x000fea0003c00000 */
[----:B------:R0:W1:Y:S02]  /*9740*/  SHFL.BFLY P2, R116, R251, R118, R117 ;  /* 0x0c000076fb747389 */ /* 0x0000640000040075 */
[----:B01----:R-:W-:Y:S01]  /*9750*/  ENDCOLLECTIVE ;  /* 0x000000000000791b */ /* 0x003fe20003800000 */
.L_x_6053:
[----:B------:R-:W-:Y:S01]  /*9760*/  HFMA2.MMA R118, -RZ, RZ, 0, 4.76837158203125e-07 ;  /* 0x00000008ff767435 */ /* 0x000fe200000001ff */
[----:B------:R-:W-:Y:S01]  /*9770*/  FADD.FTZ R119, R119, R116 ;  /* 0x0000007477777221 */ /* 0x000fe20000010000 */
[----:B------:R-:W-:-:S04]  /*9780*/  MOV R116, 0xffffffff ;  /* 0xffffffff00747802 */ /* 0x000fc80000000f00 */
[----:B------:R-:W-:-:S07]  /*9790*/  MOV R251, R119 ;  /* 0x0000007700fb7202 */ /* 0x000fce0000000f00 */
[----:B------:R-:W-:Y:S05]  /*97a0*/  WARPSYNC.COLLECTIVE R116, `(.L_x_6054) ;  /* 0x0000000074087348 */ /* 0x000fea0003c00000 */
[----:B------:R0:W1:Y:S02]  /*97b0*/  SHFL.BFLY P2, R116, R251, R118, R117 ;  /* 0x0c000076fb747389 */ /* 0x0000640000040075 */
[----:B01----:R-:W-:Y:S01]  /*97c0*/  ENDCOLLECTIVE ;  /* 0x000000000000791b */ /* 0x003fe20003800000 */
.L_x_6054:
[----:B------:R-:W-:Y:S01]  /*97d0*/  HFMA2.MMA R118, -RZ, RZ, 0, 9.5367431640625e-07 ;  /* 0x00000010ff767435 */ /* 0x000fe200000001ff */
[----:B------:R-:W-:Y:S01]  /*97e0*/  FADD.FTZ R119, R119, R116 ;  /* 0x0000007477777221 */ /* 0x000fe20000010000 */
[----:B------:R-:W-:-:S04]  /*97f0*/  MOV R116, 0xffffffff ;  /* 0xffffffff00747802 */ /* 0x000fc80000000f00 */
[----:B------:R-:W-:-:S07]  /*9800*/  MOV R251, R119 ;  /* 0x0000007700fb7202 */ /* 0x000fce0000000f00 */
[----:B------:R-:W-:Y:S05]  /*9810*/  WARPSYNC.COLLECTIVE R116, `(.L_x_6055) ;  /* 0x0000000074087348 */ /* 0x000fea0003c00000 */
[----:B------:R0:W1:Y:S02]  /*9820*/  SHFL.BFLY P2, R116, R251, R118, R117 ;  /* 0x0c000076fb747389 */ /* 0x0000640000040075 */
[----:B01----:R-:W-:Y:S01]  /*9830*/  ENDCOLLECTIVE ;  /* 0x000000000000791b */ /* 0x003fe20003800000 */
.L_x_6055:
[----:B------:R-:W-:Y:S05]  /*9840*/  BRA `(.L_x_6056) ;  /* 0xffffffd000447947 */ /* 0x000fea000383ffff */
.L_x_6057:
        /* <DEDUP_REMOVED lines=11> */
.L_x_53083:


//--------------------- .text._ZN10layer_norm31ln_parallel_residual_fwd_kernelINS_13Kernel_traitsI6__halfS2_S2_S2_fjLj2048ELj1ELj4ELj1ELj16ENS_18Kernel_traits_baseILj2048ES2_S2_S2_S2_fjLj128EEEEELb0ELb1ELb0EEEvNS_9FwdParamsE --------------------------
	.section	.text._ZN10layer_norm31ln_parallel_residual_fwd_kernelINS_13Kernel_traitsI6__halfS2_S2_S2_fjLj2048ELj1ELj4ELj1ELj16ENS_18Kernel_traits_baseILj2048ES2_S2_S2_S2_fjLj128EEEEELb0ELb1ELb0EEEvNS_9FwdParamsE,"ax",@progbits
	.align	128
        .global         _ZN10layer_norm31ln_parallel_residual_fwd_kernelINS_13Kernel_traitsI6__halfS2_S2_S2_fjLj2048ELj1ELj4ELj1ELj16ENS_18Kernel_traits_baseILj2048ES2_S2_S2_S2_fjLj128EEEEELb0ELb1ELb0EEEvNS_9FwdParamsE
        .type           _ZN10layer_norm31ln_parallel_residual_fwd_kernelINS_13Kernel_traitsI6__halfS2_S2_S2_fjLj2048ELj1ELj4ELj1ELj16ENS_18Kernel_traits_baseILj2048ES2_S2_S2_S2_fjLj128EEEEELb0ELb1ELb0EEEvNS_9FwdParamsE,@function
        .size           _ZN10layer_norm31ln_parallel_residual_fwd_kernelINS_13Kernel_traitsI6__halfS2_S2_S2_fjLj2048ELj1ELj4ELj1ELj16ENS_18Kernel_traits_baseILj2048ES2_S2_S2_S2_fjLj128EEEEELb0ELb1ELb0EEEvNS_9FwdParamsE,(.L_x_53084 - _ZN10layer_norm31ln_parallel_residual_fwd_kernelINS_13Kernel_traitsI6__halfS2_S2_S2_fjLj2048ELj1ELj4ELj1ELj16ENS_18Kernel_traits_baseILj2048ES2_S2_S2_S2_fjLj128EEEEELb0ELb1ELb0EEEvNS_9FwdParamsE)
        .other          _ZN10layer_norm31ln_parallel_residual_fwd_kernelINS_13Kernel_traitsI6__halfS2_S2_S2_fjLj2048ELj1ELj4ELj1ELj16ENS_18Kernel_traits_baseILj2048ES2_S2_S2_S2_fjLj128EEEEELb0ELb1ELb0EEEvNS_9FwdParamsE,@"STO_CUDA_ENTRY STV_DEFAULT"
_ZN10layer_norm31ln_parallel_residual_fwd_kernelINS_13Kernel_traitsI6__halfS2_S2_S2_fjLj2048ELj1ELj4ELj1ELj16ENS_18Kernel_traits_baseILj2048ES2_S2_S2_S2_fjLj128EEEEELb0ELb1ELb0EEEvNS_9FwdParamsE:
.text._ZN10layer_norm31ln_parallel_residual_fwd_kernelINS_13Kernel_traitsI6__halfS2_S2_S2_fjLj2048ELj1ELj4ELj1ELj16ENS_18Kernel_traits_baseILj2048ES2_S2_S2_S2_fjLj128EEEEELb0ELb1ELb0EEEvNS_9FwdParamsE:
        /* <DEDUP_REMOVED lines=35> */
[----:B------:R0:W5:Y:S01]  /*0230*/  LDG.E.128 R40, desc[UR4][R2.64] ;  /* 0x0000000402287981 */ /* 0x000162000c1e1d00 */
[----:B------:R-:W-:Y:S02]  /*0240*/  LOP3.LUT R19, R19, 0x20, RZ, 0xfc, !PT ;  /* 0x0000002013137812 */ /* 0x000fe400078efcff */
[----:B------:R-:W-:Y:S02]  /*0250*/  @!P0 CS2R R12, SRZ ;  /* 0x00000000000c8805 */ /* 0x000fe4000001ff00 */
[----:B0-----:R-:W-:-:S07]  /*0260*/  @!P0 CS2R R14, SRZ ;  /* 0x00000000000e8805 */ /* 0x001fce000001ff00 */
.L_x_6059:
[----:B------:R-:W-:Y:S05]  /*0270*/  BSYNC B0 ;  /* 0x0000000000007941 */ /* 0x000fea0003800000 */
.L_x_6058:
[----:B------:R-:W-:Y:S04]  /*0280*/  BSSY B0, `(.L_x_6060) ;  /* 0x000000e000007945 */ /* 0x000fe80003800000 */
[----:B------:R-:W-:Y:S05]  /*0290*/  @!P6 BRA `(.L_x_6061) ;  /* 0x000000000030e947 */ /* 0x000fea0003800000 */
        /* <DEDUP_REMOVED lines=9> */
[----:B------:R-:W-:Y:S02]  /*0330*/  IADD3 R19, R19, 0x20, RZ ;  /* 0x0000002013137810 */ /* 0x000fe40007ffe0ff */
[----:B------:R-:W-:Y:S02]  /*0340*/  @!P0 CS2R R4, SRZ ;  /* 0x0000000000048805 */ /* 0x000fe4000001ff00 */
[----:B0-----:R-:W-:-:S07]  /*0350*/  @!P0 CS2R R6, SRZ ;  /* 0x0000000000068805 */ /* 0x001fce000001ff00 */
.L_x_6061:
[----:B------:R-:W-:Y:S05]  /*0360*/  BSYNC B0 ;  /* 0x0000000000007941 */ /* 0x000fea0003800000 */
.L_x_6060:
        /* <DEDUP_REMOVED lines=11> */
[----:B------:R-:W-:Y:S02]  /*0420*/  IADD3 R19, R19, 0x20, RZ ;  /* 0x0000002013137810 */ /* 0x000fe40007ffe0ff */
[----:B------:R-:W-:Y:S02]  /*0430*/  @!P0 CS2R R96, SRZ ;  /* 0x0000000000608805 */ /* 0x000fe4000001ff00 */
[----:B0-----:R-:W-:-:S07]  /*0440*/  @!P0 CS2R R98, SRZ ;  /* 0x0000000000628805 */ /* 0x001fce000001ff00 */
.L_x_6063:
[----:B------:R-:W-:Y:S05]  /*0450*/  BSYNC B0 ;  /* 0x0000000000007941 */ /* 0x000fea0003800000 */
.L_x_6062:
        /* <DEDUP_REMOVED lines=14> */
.L_x_6065:
[----:B------:R-:W-:Y:S05]  /*0540*/  BSYNC B0 ;  /* 0x0000000000007941 */ /* 0x000fea0003800000 */
.L_x_6064:
        /* <DEDUP_REMOVED lines=14> */
.L_x_6067:
[----:B------:R-:W-:Y:S05]  /*0630*/  BSYNC B0 ;  /* 0x0000000000007941 */ /* 0x000fea0003800000 */
.L_x_6066:
        /* <DEDUP_REMOVED lines=17> */
.L_x_6069:
[----:B------:R-:W-:Y:S05]  /*0750*/  BSYNC B0 ;  /* 0x0000000000007941 */ /* 0x000fea0003800000 */
.L_x_6068:
[----:B------:R-:W-:Y:S01]  /*0760*/  ISETP.GE.U32.AND P0, PT, R52, 0xe0, PT ;  /* 0x000000e03400780c */ /* 0x000fe20003f06070 */
[----:B------:R-:W-:Y:S01]  /*0770*/  BSSY B0, `(.L_x_6070) ;  /* 0x0000012000007945 */ /* 0x000fe20003800000 */
[----:B------:R-:W-:Y:S02]  /*0780*/  SHF.R.U32.HI R0, RZ, 0x5, R18 ;  /* 0x00000005ff007819 */ /* 0x000fe40000011612 */
[----:B------:R-:W-:Y:S02]  /*0790*/  LOP3.LUT R50, R50, 0xffffffdf, RZ, 0xc0, !PT ;  /* 0xffffffdf32327812 */ /* 0x000fe400078ec0ff */
[----:B------:R-:W-:-:S07]  /*07a0*/  LEA R148, R21, R0, 0x2 ;  /* 0x0000000015947211 */ /* 0x000fce00078e10ff */
        /* <DEDUP_REMOVED lines=14> */
.L_x_6071:
[----:B------:R-:W-:Y:S05]  /*0890*/  BSYNC B0 ;  /* 0x0000000000007941 */ /* 0x000fea0003800000 */
.L_x_6070:
        /* <DEDUP_REMOVED lines=16> */
.L_x_6073:
[----:B------:R-:W-:Y:S05]  /*09a0*/  BSYNC B0 ;  /* 0x0000000000007941 */ /* 0x000fea0003800000 */
.L_x_6072:
[----:B------:R-:W-:Y:S01]  /*09b0*/  ULDC UR8, c[0x0][0x214] ;  /* 0x0000850000087ab9 */ /* 0x000fe20000000800 */
[----:B------:R-:W-:Y:S01]  /*09c0*/  ULDC.64 UR6, c[0x0][0x230] ;  /* 0x00008c0000067ab9 */ /* 0x000fe20000000a00 */
[----:B------:R-:W-:Y:S02]  /*09d0*/  ISETP.GE.AND P2, PT, R148, UR8, PT ;  /* 0x0000000894007c0c */ /* 0x000fe4000bf46270 */
[----:B------:R-:W-:-:S04]  /*09e0*/  LOP3.LUT P0, RZ, R22, UR6, RZ, 0xfc, !PT ;  /* 0x0000000616ff7c12 */ /* 0x000fc8000f80fcff */
[----:B------:R-:W-:-:S07]  /*09f0*/  LOP3.LUT P0, RZ, R23, UR7, RZ, 0xfc, P0 ;  /* 0x0000000717ff7c12 */ /* 0x000fce000800fcff */
[----:B------:R-:W-:Y:S06]  /*0a00*/  @P2 EXIT ;  /* 0x000000000000294d */ /* 0x000fec0003800000 */
[----:B------:R-:W-:Y:S01]  /*0a10*/  ULDC.U8 UR6, c[0x0][0x2a0] ;  /* 0x0000a80000067ab9 */ /* 0x000fe20000000000 */
[--C-:B-----5:R-:W-:Y:S01]  /*0a20*/  HADD2.F32 R37, -RZ, R14.reuse.H0_H0 ;  /* 0x2000000eff257230 */ /* 0x120fe20000004100 */
[----:B------:R-:W-:Y:S01]  /*0a30*/  ISETP.NE.AND P2, PT, RZ, UR6, PT ;  /* 0x00000006ff007c0c */ /* 0x000fe2000bf45270 */
[----:B------:R-:W-:Y:S01]  /*0a40*/  HADD2.F32 R36, -RZ, R14.H1_H1 ;  /* 0x3000000eff247230 */ /* 0x000fe20000004100 */
[----:B------:R-:W-:Y:S01]  /*0a50*/  LOP3.LUT R50, R50, 0xfffff7ff, RZ, 0xc0, !PT ;  /* 0xfffff7ff32327812 */ /* 0x000fe200078ec0ff */
[--C-:B------:R-:W-:Y:S01]  /*0a60*/  HADD2.F32 R35, -RZ, R15.reuse.H0_H0 ;  /* 0x2000000fff237230 */ /* 0x100fe20000004100 */
[----:B------:R-:W-:Y:S01]  /*0a70*/  ULDC UR8, c[0x0][0x218] ;  /* 0x0000860000087ab9 */ /* 0x000fe20000000800 */
[----:B------:R-:W-:Y:S01]  /*0a80*/  HADD2.F32 R34, -RZ, R15.H1_H1 ;  /* 0x3000000fff227230 */ /* 0x000fe20000004100 */
[----:B------:R-:W-:Y:S01]  /*0a90*/  ULDC UR7, c[0x0][0x2d8] ;  /* 0x0000b60000077ab9 */ /* 0x000fe20000000800 */
[--C-:B------:R-:W-:Y:S01]  /*0aa0*/  HADD2.F32 R16, -RZ, R8.reuse.H0_H0 ;  /* 0x20000008ff107230 */ /* 0x100fe20000004100 */
[----:B------:R-:W-:Y:S01]  /*0ab0*/  ULDC.64 UR10, c[0x0][0x228] ;  /* 0x00008a00000a7ab9 */ /* 0x000fe20000000a00 */
[----:B------:R-:W-:Y:S01]  /*0ac0*/  HADD2.F32 R17, -RZ, R8.H1_H1 ;  /* 0x30000008ff117230 */ /* 0x000fe20000004100 */
[----:B------:R-:W-:Y:S01]  /*0ad0*/  ULDC.64 UR12, c[0x0][0x230] ;  /* 0x00008c00000c7ab9 */ /* 0x000fe20000000a00 */
[----:B------:R-:W-:-:S02]  /*0ae0*/  HADD2.F32 R14, -RZ, R9.H0_H0 ;  /* 0x20000009ff0e7230 */ /* 0x000fc40000004100 */
[----:B------:R-:W-:Y:S01]  /*0af0*/  HADD2.F32 R15, -RZ, R9.H1_H1 ;  /* 0x30000009ff0f7230 */ /* 0x000fe20000004100 */
[----:B------:R-:W-:Y:S01]  /*0b00*/  @P2 LOP3.LUT R50, R50, 0x800, RZ, 0xfc, !PT ;  /* 0x0000080032322812 */ /* 0x000fe200078efcff */
        /* <DEDUP_REMOVED lines=62> */
[----:B------:R-:W-:Y:S02]  /*0ef0*/  HADD2.F32 R42, -RZ, R43.H0_H0 ;  /* 0x2000002bff2a7230 */ /* 0x000fe40000004100 */
[----:B------:R-:W-:Y:S02]  /*0f00*/  HADD2.F32 R26, -RZ, R27.H0_H0 ;  /* 0x2000001bff1a7230 */ /* 0x000fe40000004100 */
[----:B------:R-:W-:-:S02]  /*0f10*/  HADD2.F32 R10, -RZ, R11.H0_H0 ;  /* 0x2000000bff0a7230 */ /* 0x000fc40000004100 */
[----:B------:R-:W-:Y:S02]  /*0f20*/  HADD2.F32 R0, -RZ, R88.H0_H0 ;  /* 0x20000058ff007230 */ /* 0x000fe40000004100 */
[----:B------:R-:W-:Y:S02]  /*0f30*/  HADD2.F32 R53, -RZ, R89.H0_H0 ;  /* 0x20000059ff357230 */ /* 0x000fe40000004100 */
[----:B------:R-:W-:Y:S02]  /*0f40*/  HADD2.F32 R54, -RZ, R90.H0_H0 ;  /* 0x2000005aff367230 */ /* 0x000fe40000004100 */
[----:B------:R-:W-:Y:S02]  /*0f50*/  HADD2.F32 R82, -RZ, R83.H0_H0 ;  /* 0x20000053ff527230 */ /* 0x000fe40000004100 */
[----:B------:R-:W-:Y:S02]  /*0f60*/  HADD2.F32 R105, -RZ, R85.H0_H0 ;  /* 0x20000055ff697230 */ /* 0x000fe40000004100 */
[----:B------:R-:W-:-:S02]  /*0f70*/  HADD2.F32 R84, -RZ, R86.H0_H0 ;  /* 0x20000056ff547230 */ /* 0x000fc40000004100 */
[----:B------:R-:W-:Y:S02]  /*0f80*/  HADD2.F32 R74, -RZ, R75.H0_H0 ;  /* 0x2000004bff4a7230 */ /* 0x000fe40000004100 */
[----:B------:R-:W-:Y:S02]  /*0f90*/  HADD2.F32 R113, -RZ, R77.H0_H0 ;  /* 0x2000004dff717230 */ /* 0x000fe40000004100 */
[----:B------:R-:W-:Y:S02]  /*0fa0*/  HADD2.F32 R76, -RZ, R78.H0_H0 ;  /* 0x2000004eff4c7230 */ /* 0x000fe40000004100 */
[--C-:B------:R-:W-:Y:S02]  /*0fb0*/  HADD2.F32 R117, -RZ, R79.reuse.H0_H0 ;  /* 0x2000004fff757230 */ /* 0x100fe40000004100 */
[----:B------:R-:W-:Y:S02]  /*0fc0*/  HADD2.F32 R114, -RZ, R79.H1_H1 ;  /* 0x3000004fff727230 */ /* 0x000fe40000004100 */
[----:B------:R-:W-:-:S02]  /*0fd0*/  HADD2.F32 R43, -RZ, R43.H1_H1 ;  /* 0x3000002bff2b7230 */ /* 0x000fc40000004100 */
[----:B------:R-:W-:Y:S02]  /*0fe0*/  HADD2.F32 R27, -RZ, R27.H1_H1 ;  /* 0x3000001bff1b7230 */ /* 0x000fe40000004100 */
[----:B------:R-:W-:Y:S02]  /*0ff0*/  HADD2.F32 R11, -RZ, R11.H1_H1 ;  /* 0x3000000bff0b7230 */ /* 0x000fe40000004100 */
[----:B------:R-:W-:Y:S02]  /*1000*/  HADD2.F32 R88, -RZ, R88.H1_H1 ;  /* 0x30000058ff587230 */ /* 0x000fe40000004100 */
[----:B------:R-:W-:Y:S02]  /*1010*/  HADD2.F32 R89, -RZ, R89.H1_H1 ;  /* 0x30000059ff597230 */ /* 0x000fe40000004100 */
[----:B------:R-:W-:Y:S02]  /*1020*/  HADD2.F32 R90, -RZ, R90.H1_H1 ;  /* 0x3000005aff5a7230 */ /* 0x000fe40000004100 */
[----:B------:R-:W-:-:S02]  /*1030*/  HADD2.F32 R83, -RZ, R83.H1_H1 ;  /* 0x30000053ff537230 */ /* 0x000fc40000004100 */
[----:B------:R-:W-:Y:S02]  /*1040*/  HADD2.F32 R85, -RZ, R85.H1_H1 ;  /* 0x30000055ff557230 */ /* 0x000fe40000004100 */
[----:B------:R-:W-:Y:S02]  /*1050*/  HADD2.F32 R86, -RZ, R86.H1_H1 ;  /* 0x30000056ff567230 */ /* 0x000fe40000004100 */
[----:B------:R-:W-:Y:S02]  /*1060*/  HADD2.F32 R75, -RZ, R75.H1_H1 ;  /* 0x3000004bff4b7230 */ /* 0x000fe40000004100 */
[----:B------:R-:W-:Y:S02]  /*1070*/  HADD2.F32 R77, -RZ, R77.H1_H1 ;  /* 0x3000004dff4d7230 */ /* 0x000fe40000004100 */
        /* <DEDUP_REMOVED lines=32> */
[----:B------:R-:W-:-:S07]  /*1280*/  HADD2.F32 R149, -RZ, R63.H1_H1 ;  /* 0x3000003fff957230 */ /* 0x000fce0000004100 */
.L_x_6363:
        /* <DEDUP_REMOVED lines=29> */
.L_x_6077:
[----:B-----5:R-:W-:-:S05]  /*1460*/  HADD2.F32 R158, -RZ, R60.H0_H0 ;  /* 0x2000003cff9e7230 */ /* 0x020fca0000004100 */
[----:B------:R-:W-:Y:S01]  /*1470*/  FADD.FTZ R147, R158, R147 ;  /* 0x000000939e937221 */ /* 0x000fe20000010000 */
[----:B------:R-:W-:Y:S06]  /*1480*/  BRA `(.L_x_6078) ;  /* 0x0000000000107947 */ /* 0x000fec0003800000 */
.L_x_6076:
[----:B-----5:R-:W-:Y:S02]  /*1490*/  HADD2.F32 R158, -RZ, R64.H0_H0 ;  /* 0x20000040ff9e7230 */ /* 0x020fe40000004100 */
[----:B------:R-:W-:-:S03]  /*14a0*/  @P2 HADD2.F32 R176, -RZ, R60.H0_H0 ;  /* 0x2000003cffb02230 */ /* 0x000fc60000004100 */
[----:B------:R-:W-:-:S04]  /*14b0*/  FADD.FTZ R147, R158, R147 ;  /* 0x000000939e937221 */ /* 0x000fc80000010000 */
[----:B------:R-:W-:-:S07]  /*14c0*/  @P2 FADD.FTZ R147, R176, R147 ;  /* 0x00000093b0932221 */ /* 0x000fce0000010000 */
.L_x_6078:
[----:B------:R-:W-:-:S04]  /*14d0*/  F2FP.F16.F32.PACK_AB R157, RZ, R147 ;  /* 0x00000093ff9d723e */ /* 0x000fc800000000ff */
[----:B------:R-:W-:-:S07]  /*14e0*/  PRMT R56, R157, 0x7610, R56 ;  /* 0x000076109d387816 */ /* 0x000fce0000000038 */
.L_x_6079:
[----:B------:R-:W-:Y:S01]  /*14f0*/  HADD2.F32 R158, -RZ, R68.H1_H1 ;  /* 0x30000044ff9e7230 */ /* 0x000fe20000004100 */
[----:B------:R-:W-:Y:S06]  /*1500*/  @P3 BRA `(.L_x_6080) ;  /* 0x0000000000203947 */ /* 0x000fec0003800000 */
[----:B------:R-:W-:-:S04]  /*1510*/  ISETP.NE.U32.AND P4, PT, RZ, UR12, PT ;  /* 0x0000000cff007c0c */ /* 0x000fc8000bf85070 */
[----:B------:R-:W-:-:S13]  /*1520*/  ISETP.NE.AND.EX P4, PT, RZ, UR13, PT, P4 ;  /* 0x0000000dff007c0c */ /* 0x000fda000bf85340 */
[----:B------:R-:W-:Y:S05]  /*1530*/  @P4 BRA `(.L_x_6081) ;  /* 0x0000000000084947 */ /* 0x000fea0003800000 */
[----:B------:R-:W-:Y:S05]  /*1540*/  @P0 BRA `(.L_x_6082) ;  /* 0x0000000000200947 */ /* 0x000fea0003800000 */
[----:B------:R-:W-:Y:S05]  /*1550*/  BRA `(.L_x_6083) ;  /* 0x0000000000247947 */ /* 0x000fea0003800000 */
.L_x_6081:
[----:B-----5:R-:W-:-:S05]  /*1560*/  HADD2.F32 R157, -RZ, R60.H1_H1 ;  /* 0x3000003cff9d7230 */ /* 0x020fca0000004100 */
[----:B------:R-:W-:Y:S01]  /*1570*/  FADD.FTZ R158, R157, R158 ;  /* 0x0000009e9d9e7221 */ /* 0x000fe20000010000 */
[----:B------:R-:W-:Y:S06]  /*1580*/  BRA `(.L_x_6082) ;  /* 0x0000000000107947 */ /* 0x000fec0003800000 */
.L_x_6080:
[----:B-----5:R-:W-:Y:S02]  /*1590*/  HADD2.F32 R157, -RZ, R64.H1_H1 ;  /* 0x30000040ff9d7230 */ /* 0x020fe40000004100 */
[----:B------:R-:W-:-:S03]  /*15a0*/  @P2 HADD2.F32 R175, -RZ, R60.H1_H1 ;  /* 0x3000003cffaf2230 */ /* 0x000fc60000004100 */
[----:B------:R-:W-:-:S04]  /*15b0*/  FADD.FTZ R158, R157, R158 ;  /* 0x0000009e9d9e7221 */ /* 0x000fc80000010000 */
[----:B------:R-:W-:-:S07]  /*15c0*/  @P2 FADD.FTZ R158, R175, R158 ;  /* 0x0000009eaf9e2221 */ /* 0x000fce0000010000 */
.L_x_6082:
[----:B------:R-:W-:-:S04]  /*15d0*/  F2FP.F16.F32.PACK_AB R68, RZ, R158 ;  /* 0x0000009eff44723e */ /* 0x000fc800000000ff */
[----:B------:R-:W-:-:S07]  /*15e0*/  PRMT R56, R56, 0x5410, R68 ;  /* 0x0000541038387816 */ /* 0x000fce0000000044 */
.L_x_6083:
[----:B------:R-:W-:Y:S01]  /*15f0*/  HADD2.F32 R157, -RZ, R69.H0_H0 ;  /* 0x20000045ff9d7230 */ /* 0x000fe20000004100 */
[----:B------:R-:W-:Y:S06]  /*1600*/  @P3 BRA `(.L_x_6084) ;  /* 0x0000000000203947 */ /* 0x000fec0003800000 */
[----:B------:R-:W-:-:S04]  /*1610*/  ISETP.NE.U32.AND P4, PT, RZ, UR12, PT ;  /* 0x0000000cff007c0c */ /* 0x000fc8000bf85070 */
[----:B------:R-:W-:-:S13]  /*1620*/  ISETP.NE.AND.EX P4, PT, RZ, UR13, PT, P4 ;  /* 0x0000000dff007c0c */ /* 0x000fda000bf85340 */
[----:B------:R-:W-:Y:S05]  /*1630*/  @P4 BRA `(.L_x_6085) ;  /* 0x0000000000084947 */ /* 0x000fea0003800000 */
[----:B------:R-:W-:Y:S05]  /*1640*/  @P0 BRA `(.L_x_6086) ;  /* 0x0000000000200947 */ /* 0x000fea0003800000 */
[----:B------:R-:W-:Y:S05]  /*1650*/  BRA `(.L_x_6087) ;  /* 0x0000000000247947 */ /* 0x000fea0003800000 */
.L_x_6085:
[----:B-----5:R-:W-:-:S05]  /*1660*/  HADD2.F32 R68, -RZ, R61.H0_H0 ;  /* 0x2000003dff447230 */ /* 0x020fca0000004100 */
[----:B------:R-:W-:Y:S01]  /*1670*/  FADD.FTZ R157, R68, R157 ;  /* 0x0000009d449d7221 */ /* 0x000fe20000010000 */
[----:B------:R-:W-:Y:S06]  /*1680*/  BRA `(.L_x_6086) ;  /* 0x0000000000107947 */ /* 0x000fec0003800000 */
.L_x_6084:
[----:B-----5:R-:W-:Y:S02]  /*1690*/  HADD2.F32 R68, -RZ, R65.H0_H0 ;  /* 0x20000041ff447230 */ /* 0x020fe40000004100 */
[----:B------:R-:W-:-:S03]  /*16a0*/  @P2 HADD2.F32 R176, -RZ, R61.H0_H0 ;  /* 0x2000003dffb02230 */ /* 0x000fc60000004100 */
[----:B------:R-:W-:-:S04]  /*16b0*/  FADD.FTZ R157, R68, R157 ;  /* 0x0000009d449d7221 */ /* 0x000fc80000010000 */
[----:B------:R-:W-:-:S07]  /*16c0*/  @P2 FADD.FTZ R157, R176, R157 ;  /* 0x0000009db09d2221 */ /* 0x000fce0000010000 */
.L_x_6086:
[----:B------:R-:W-:-:S04]  /*16d0*/  F2FP.F16.F32.PACK_AB R68, RZ, R157 ;  /* 0x0000009dff44723e */ /* 0x000fc800000000ff */
[----:B------:R-:W-:-:S07]  /*16e0*/  PRMT R57, R68, 0x7610, R57 ;  /* 0x0000761044397816 */ /* 0x000fce0000000039 */
.L_x_6087:
[----:B------:R-:W-:Y:S01]  /*16f0*/  HADD2.F32 R176, -RZ, R69.H1_H1 ;  /* 0x30000045ffb07230 */ /* 0x000fe20000004100 */
[----:B------:R-:W-:Y:S06]  /*1700*/  @P3 BRA `(.L_x_6088) ;  /* 0x0000000000203947 */ /* 0x000fec0003800000 */
[----:B------:R-:W-:-:S04]  /*1710*/  ISETP.NE.U32.AND P4, PT, RZ, UR12, PT ;  /* 0x0000000cff007c0c */ /* 0x000fc8000bf85070 */
[----:B------:R-:W-:-:S13]  /*1720*/  ISETP.NE.AND.EX P4, PT, RZ, UR13, PT, P4 ;  /* 0x0000000dff007c0c */ /* 0x000fda000bf85340 */
[----:B------:R-:W-:Y:S05]  /*1730*/  @P4 BRA `(.L_x_6089) ;  /* 0x0000000000084947 */ /* 0x000fea0003800000 */
[----:B------:R-:W-:Y:S05]  /*1740*/  @P0 BRA `(.L_x_6090) ;  /* 0x0000000000200947 */ /* 0x000fea0003800000 */
[----:B------:R-:W-:Y:S05]  /*1750*/  BRA `(.L_x_6091) ;  /* 0x0000000000247947 */ /* 0x000fea0003800000 */
.L_x_6089:
[----:B-----5:R-:W-:-:S05]  /*1760*/  HADD2.F32 R69, -RZ, R61.H1_H1 ;  /* 0x3000003dff457230 */ /* 0x020fca0000004100 */
[----:B------:R-:W-:Y:S01]  /*1770*/  FADD.FTZ R176, R69, R176 ;  /* 0x000000b045b07221 */ /* 0x000fe20000010000 */
[----:B------:R-:W-:Y:S06]  /*1780*/  BRA `(.L_x_6090) ;  /* 0x0000000000107947 */ /* 0x000fec0003800000 */
.L_x_6088:
[----:B-----5:R-:W-:Y:S02]  /*1790*/  HADD2.F32 R69, -RZ, R65.H1_H1 ;  /* 0x30000041ff457230 */ /* 0x020fe40000004100 */
[----:B------:R-:W-:-:S03]  /*17a0*/  @P2 HADD2.F32 R175, -RZ, R61.H1_H1 ;  /* 0x3000003dffaf2230 */ /* 0x000fc60000004100 */
[----:B------:R-:W-:-:S04]  /*17b0*/  FADD.FTZ R176, R69, R176 ;  /* 0x000000b045b07221 */ /* 0x000fc80000010000 */
[----:B------:R-:W-:-:S07]  /*17c0*/  @P2 FADD.FTZ R176, R175, R176 ;  /* 0x000000b0afb02221 */ /* 0x000fce0000010000 */
.L_x_6090:
[----:B------:R-:W-:-:S04]  /*17d0*/  F2FP.F16.F32.PACK_AB R68, RZ, R176 ;  /* 0x000000b0ff44723e */ /* 0x000fc800000000ff */
[----:B------:R-:W-:-:S07]  /*17e0*/  PRMT R57, R57, 0x5410, R68 ;  /* 0x0000541039397816 */ /* 0x000fce0000000044 */
.L_x_6091:
[----:B------:R-:W-:Y:S01]  /*17f0*/  HADD2.F32 R175, -RZ, R70.H0_H0 ;  /* 0x20000046ffaf7230 */ /* 0x000fe20000004100 */
[----:B------:R-:W-:Y:S06]  /*1800*/  @P3 BRA `(.L_x_6092) ;  /* 0x0000000000203947 */ /* 0x000fec0003800000 */
[----:B------:R-:W-:-:S04]  /*1810*/  ISETP.NE.U32.AND P4, PT, RZ, UR12, PT ;  /* 0x0000000cff007c0c */ /* 0x000fc8000bf85070 */
[----:B------:R-:W-:-:S13]  /*1820*/  ISETP.NE.AND.EX P4, PT, RZ, UR13, PT, P4 ;  /* 0x0000000dff007c0c */ /* 0x000fda000bf85340 */
[----:B------:R-:W-:Y:S05]  /*1830*/  @P4 BRA `(.L_x_6093) ;  /* 0x0000000000084947 */ /* 0x000fea0003800000 */
[----:B------:R-:W-:Y:S05]  /*1840*/  @P0 BRA `(.L_x_6094) ;  /* 0x0000000000200947 */ /* 0x000fea0003800000 */
[----:B------:R-:W-:Y:S05]  /*1850*/  BRA `(.L_x_6095) ;  /* 0x0000000000247947 */ /* 0x000fea0003800000 */
.L_x_6093:
[----:B-----5:R-:W-:-:S05]  /*1860*/  HADD2.F32 R68, -RZ, R62.H0_H0 ;  /* 0x2000003eff447230 */ /* 0x020fca0000004100 */
[----:B------:R-:W-:Y:S01]  /*1870*/  FADD.FTZ R175, R68, R175 ;  /* 0x000000af44af7221 */ /* 0x000fe20000010000 */
[----:B------:R-:W-:Y:S06]  /*1880*/  BRA `(.L_x_6094) ;  /* 0x0000000000107947 */ /* 0x000fec0003800000 */
.L_x_6092:
[----:B-----5:R-:W-:Y:S02]  /*1890*/  HADD2.F32 R68, -RZ, R66.H0_H0 ;  /* 0x20000042ff447230 */ /* 0x020fe40000004100 */
[----:B------:R-:W-:-:S03]  /*18a0*/  @P2 HADD2.F32 R190, -RZ, R62.H0_H0 ;  /* 0x2000003effbe2230 */ /* 0x000fc60000004100 */
[----:B------:R-:W-:-:S04]  /*18b0*/  FADD.FTZ R175, R68, R175 ;  /* 0x000000af44af7221 */ /* 0x000fc80000010000 */
[----:B------:R-:W-:-:S07]  /*18c0*/  @P2 FADD.FTZ R175, R190, R175 ;  /* 0x000000afbeaf2221 */ /* 0x000fce0000010000 */
.L_x_6094:
[----:B------:R-:W-:-:S04]  /*18d0*/  F2FP.F16.F32.PACK_AB R68, RZ, R175 ;  /* 0x000000afff44723e */ /* 0x000fc800000000ff */
[----:B------:R-:W-:-:S07]  /*18e0*/  PRMT R58, R68, 0x7610, R58 ;  /* 0x00007610443a7816 */ /* 0x000fce000000003a */
.L_x_6095:
[----:B------:R-:W-:Y:S01]  /*18f0*/  HADD2.F32 R189, -RZ, R70.H1_H1 ;  /* 0x30000046ffbd7230 */ /* 0x000fe20000004100 */
[----:B------:R-:W-:Y:S06]  /*1900*/  @P3 BRA `(.L_x_6096) ;  /* 0x0000000000203947 */ /* 0x000fec0003800000 */
[----:B------:R-:W-:-:S04]  /*1910*/  ISETP.NE.U32.AND P4, PT, RZ, UR12, PT ;  /* 0x0000000cff007c0c */ /* 0x000fc8000bf85070 */
[----:B------:R-:W-:-:S13]  /*1920*/  ISETP.NE.AND.EX P4, PT, RZ, UR13, PT, P4 ;  /* 0x0000000dff007c0c */ /* 0x000fda000bf85340 */
[----:B------:R-:W-:Y:S05]  /*1930*/  @P4 BRA `(.L_x_6097) ;  /* 0x0000000000084947 */ /* 0x000fea0003800000 */
[----:B------:R-:W-:Y:S05]  /*1940*/  @P0 BRA `(.L_x_6098) ;  /* 0x0000000000200947 */ /* 0x000fea0003800000 */
[----:B------:R-:W-:Y:S05]  /*1950*/  BRA `(.L_x_6099) ;  /* 0x0000000000247947 */ /* 0x000fea0003800000 */
.L_x_6097:
[----:B-----5:R-:W-:-:S05]  /*1960*/  HADD2.F32 R68, -RZ, R62.H1_H1 ;  /* 0x3000003eff447230 */ /* 0x020fca0000004100 */
[----:B------:R-:W-:Y:S01]  /*1970*/  FADD.FTZ R189, R68, R189 ;  /* 0x000000bd44bd7221 */ /* 0x000fe20000010000 */
[----:B------:R-:W-:Y:S06]  /*1980*/  BRA `(.L_x_6098) ;  /* 0x0000000000107947 */ /* 0x000fec0003800000 */
.L_x_6096:
[----:B-----5:R-:W-:Y:S02]  /*1990*/  HADD2.F32 R68, -RZ, R66.H1_H1 ;  /* 0x30000042ff447230 */ /* 0x020fe40000004100 */
[----:B------:R-:W-:-:S03]  /*19a0*/  @P2 HADD2.F32 R70, -RZ, R62.H1_H1 ;  /* 0x3000003eff462230 */ /* 0x000fc60000004100 */
[----:B------:R-:W-:-:S04]  /*19b0*/  FADD.FTZ R189, R68, R189 ;  /* 0x000000bd44bd7221 */ /* 0x000fc80000010000 */
[----:B------:R-:W-:-:S07]  /*19c0*/  @P2 FADD.FTZ R189, R70, R189 ;  /* 0x000000bd46bd2221 */ /* 0x000fce0000010000 */
.L_x_6098:
[----:B------:R-:W-:-:S04]  /*19d0*/  F2FP.F16.F32.PACK_AB R68, RZ, R189 ;  /* 0x000000bdff44723e */ /* 0x000fc800000000ff */
[----:B------:R-:W-:-:S07]  /*19e0*/  PRMT R58, R58, 0x5410, R68 ;  /* 0x000054103a3a7816 */ /* 0x000fce0000000044 */
.L_x_6099:
[----:B------:R-:W-:Y:S01]  /*19f0*/  HADD2.F32 R190, -RZ, R71.H0_H0 ;  /* 0x20000047ffbe7230 */ /* 0x000fe20000004100 */
[----:B------:R-:W-:Y:S06]  /*1a00*/  @P3 BRA `(.L_x_6100) ;  /* 0x0000000000203947 */ /* 0x000fec0003800000 */
[----:B------:R-:W-:-:S04]  /*1a10*/  ISETP.NE.U32.AND P4, PT, RZ, UR12, PT ;  /* 0x0000000cff007c0c */ /* 0x000fc8000bf85070 */
[----:B------:R-:W-:-:S13]  /*1a20*/  ISETP.NE.AND.EX P4, PT, RZ, UR13, PT, P4 ;  /* 0x0000000dff007c0c */ /* 0x000fda000bf85340 */
[----:B------:R-:W-:Y:S05]  /*1a30*/  @P4 BRA `(.L_x_6101) ;  /* 0x0000000000084947 */ /* 0x000fea0003800000 */
[----:B------:R-:W-:Y:S05]  /*1a40*/  @P0 BRA `(.L_x_6102) ;  /* 0x0000000000200947 */ /* 0x000fea0003800000 */
[----:B------:R-:W-:Y:S05]  /*1a50*/  BRA `(.L_x_6103) ;  /* 0x0000000000247947 */ /* 0x000fea0003800000 */
.L_x_6101:
[----:B-----5:R-:W-:-:S05]  /*1a60*/  HADD2.F32 R69, -RZ, R63.H0_H0 ;  /* 0x2000003fff457230 */ /* 0x020fca0000004100 */
[----:B------:R-:W-:Y:S01]  /*1a70*/  FADD.FTZ R190, R69, R190 ;  /* 0x000000be45be7221 */ /* 0x000fe20000010000 */
[----:B------:R-:W-:Y:S06]  /*1a80*/  BRA `(.L_x_6102) ;  /* 0x0000000000107947 */ /* 0x000fec0003800000 */
.L_x_6100:
[----:B-----5:R-:W-:Y:S02]  /*1a90*/  HADD2.F32 R69, -RZ, R67.H0_H0 ;  /* 0x20000043ff457230 */ /* 0x020fe40000004100 */
[----:B------:R-:W-:-:S03]  /*1aa0*/  @P2 HADD2.F32 R205, -RZ, R63.H0_H0 ;  /* 0x2000003fffcd2230 */ /* 0x000fc60000004100 */
[----:B------:R-:W-:-:S04]  /*1ab0*/  FADD.FTZ R190, R69, R190 ;  /* 0x000000be45be7221 */ /* 0x000fc80000010000 */
[----:B------:R-:W-:-:S07]  /*1ac0*/  @P2 FADD.FTZ R190, R205, R190 ;  /* 0x000000becdbe2221 */ /* 0x000fce0000010000 */
.L_x_6102:
[----:B------:R-:W-:-:S04]  /*1ad0*/  F2FP.F16.F32.PACK_AB R68, RZ, R190 ;  /* 0x000000beff44723e */ /* 0x000fc800000000ff */
[----:B------:R-:W-:-:S07]  /*1ae0*/  PRMT R59, R68, 0x7610, R59 ;  /* 0x00007610443b7816 */ /* 0x000fce000000003b */
.L_x_6103:
[----:B------:R-:W-:Y:S01]  /*1af0*/  HADD2.F32 R205, -RZ, R71.H1_H1 ;  /* 0x30000047ffcd7230 */ /* 0x000fe20000004100 */
[----:B------:R-:W-:Y:S06]  /*1b00*/  @P3 BRA `(.L_x_6104) ;  /* 0x0000000000203947 */ /* 0x000fec0003800000 */
[----:B------:R-:W-:-:S04]  /*1b10*/  ISETP.NE.U32.AND P2, PT, RZ, UR12, PT ;  /* 0x0000000cff007c0c */ /* 0x000fc8000bf45070 */
[----:B------:R-:W-:-:S13]  /*1b20*/  ISETP.NE.AND.EX P2, PT, RZ, UR13, PT, P2 ;  /* 0x0000000dff007c0c */ /* 0x000fda000bf45320 */
[----:B------:R-:W-:Y:S05]  /*1b30*/  @P2 BRA `(.L_x_6105) ;  /* 0x0000000000082947 */ /* 0x000fea0003800000 */
[----:B------:R-:W-:Y:S05]  /*1b40*/  @P0 BRA `(.L_x_6106) ;  /* 0x0000000000200947 */ /* 0x000fea0003800000 */
[----:B------:R-:W-:Y:S05]  /*1b50*/  BRA `(.L_x_6107) ;  /* 0x0000000000247947 */ /* 0x000fea0003800000 */
.L_x_6105:
[----:B-----5:R-:W-:-:S05]  /*1b60*/  HADD2.F32 R68, -RZ, R63.H1_H1 ;  /* 0x3000003fff447230 */ /* 0x020fca0000004100 */
[----:B------:R-:W-:Y:S01]  /*1b70*/  FADD.FTZ R205, R68, R205 ;  /* 0x000000cd44cd7221 */ /* 0x000fe20000010000 */
[----:B------:R-:W-:Y:S06]  /*1b80*/  BRA `(.L_x_6106) ;  /* 0x0000000000107947 */ /* 0x000fec0003800000 */
.L_x_6104:
[----:B-----5:R-:W-:Y:S02]  /*1b90*/  HADD2.F32 R68, -RZ, R67.H1_H1 ;  /* 0x30000043ff447230 */ /* 0x020fe40000004100 */
[----:B------:R-:W-:-:S03]  /*1ba0*/  @P2 HADD2.F32 R70, -RZ, R63.H1_H1 ;  /* 0x3000003fff462230 */ /* 0x000fc60000004100 */
[----:B------:R-:W-:-:S04]  /*1bb0*/  FADD.FTZ R205, R68, R205 ;  /* 0x000000cd44cd7221 */ /* 0x000fc80000010000 */
[----:B------:R-:W-:-:S07]  /*1bc0*/  @P2 FADD.FTZ R205, R70, R205 ;  /* 0x000000cd46cd2221 */ /* 0x000fce0000010000 */
.L_x_6106:
[----:B------:R-:W-:-:S04]  /*1bd0*/  F2FP.F16.F32.PACK_AB R68, RZ, R205 ;  /* 0x000000cdff44723e */ /* 0x000fc800000000ff */
[----:B------:R-:W-:-:S07]  /*1be0*/  PRMT R59, R59, 0x5410, R68 ;  /* 0x000054103b3b7816 */ /* 0x000fce0000000044 */
.L_x_6107:
[----:B------:R-:W0:Y:S01]  /*1bf0*/  @P0 LDC.64 R68, c[0x0][0x238] ;  /* 0x00008e00ff440b82 */ /* 0x000e220000000a00 */
[C---:B------:R-:W-:Y:S02]  /*1c00*/  IADD3 R214, R213.reuse, 0x20, RZ ;  /* 0x00000020d5d67810 */ /* 0x040fe40007ffe0ff */
[----:B0-----:R-:W-:-:S04]  /*1c10*/  @P0 LEA R68, P2, R213, R68, 0x4 ;  /* 0x00000044d5440211 */ /* 0x001fc800078420ff */
[----:B------:R-:W-:-:S05]  /*1c20*/  @P0 LEA.HI.X R69, R213, R69, RZ, 0x4, P2 ;  /* 0x00000045d5450211 */ /* 0x000fca00010f24ff */
[----:B------:R0:W-:Y:S04]  /*1c30*/  @P0 STG.E.128 desc[UR4][R68.64], R56 ;  /* 0x0000003844000986 */ /* 0x0001e8000c101d04 */
.L_x_6075:
[----:B------:R-:W-:Y:S05]  /*1c40*/  BSYNC B0 ;  /* 0x0000000000007941 */ /* 0x000fea0003800000 */
.L_x_6074:
        /* <DEDUP_REMOVED lines=25> */
.L_x_6111:
[----:B-----5:R-:W-:-:S05]  /*1de0*/  HADD2.F32 R159, -RZ, R60.H0_H0 ;  /* 0x2000003cff9f7230 */ /* 0x020fca0000004100 */
[----:B------:R-:W-:Y:S01]  /*1df0*/  FADD.FTZ R150, R159, R150 ;  /* 0x000000969f967221 */ /* 0x000fe20000010000 */
[----:B------:R-:W-:Y:S06]  /*1e00*/  BRA `(.L_x_6112) ;  /* 0x0000000000107947 */ /* 0x000fec0003800000 */
.L_x_6110:
[----:B-----5:R-:W-:Y:S02]  /*1e10*/  HADD2.F32 R159, -RZ, R64.H0_H0 ;  /* 0x20000040ff9f7230 */ /* 0x020fe40000004100 */
[----:B------:R-:W-:-:S03]  /*1e20*/  @P2 HADD2.F32 R173, -RZ, R60.H0_H0 ;  /* 0x2000003cffad2230 */ /* 0x000fc60000004100 */
[----:B------:R-:W-:-:S04]  /*1e30*/  FADD.FTZ R150, R159, R150 ;  /* 0x000000969f967221 */ /* 0x000fc80000010000 */
[----:B------:R-:W-:-:S07]  /*1e40*/  @P2 FADD.FTZ R150, R173, R150 ;  /* 0x00000096ad962221 */ /* 0x000fce0000010000 */
.L_x_6112:
[----:B------:R-:W-:-:S04]  /*1e50*/  F2FP.F16.F32.PACK_AB R159, RZ, R150 ;  /* 0x00000096ff9f723e */ /* 0x000fc800000000ff */
[----:B------:R-:W-:-:S07]  /*1e60*/  PRMT R56, R159, 0x7610, R56 ;  /* 0x000076109f387816 */ /* 0x000fce0000000038 */
.L_x_6113:
[----:B------:R-:W-:Y:S01]  /*1e70*/  HADD2.F32 R159, -RZ, R68.H1_H1 ;  /* 0x30000044ff9f7230 */ /* 0x000fe20000004100 */
[----:B------:R-:W-:Y:S06]  /*1e80*/  @P3 BRA `(.L_x_6114) ;  /* 0x0000000000203947 */ /* 0x000fec0003800000 */
[----:B------:R-:W-:-:S04]  /*1e90*/  ISETP.NE.U32.AND P4, PT, RZ, UR12, PT ;  /* 0x0000000cff007c0c */ /* 0x000fc8000bf85070 */
[----:B------:R-:W-:-:S13]  /*1ea0*/  ISETP.NE.AND.EX P4, PT, RZ, UR13, PT, P4 ;  /* 0x0000000dff007c0c */ /* 0x000fda000bf85340 */
[----:B------:R-:W-:Y:S05]  /*1eb0*/  @P4 BRA `(.L_x_6115) ;  /* 0x0000000000084947 */ /* 0x000fea0003800000 */
[----:B------:R-:W-:Y:S05]  /*1ec0*/  @P0 BRA `(.L_x_6116) ;  /* 0x0000000000200947 */ /* 0x000fea0003800000 */
[----:B------:R-:W-:Y:S05]  /*1ed0*/  BRA `(.L_x_6117) ;  /* 0x0000000000247947 */ /* 0x000fea0003800000 */
.L_x_6115:
[----:B-----5:R-:W-:-:S05]  /*1ee0*/  HADD2.F32 R68, -RZ, R60.H1_H1 ;  /* 0x3000003cff447230 */ /* 0x020fca0000004100 */
[----:B------:R-:W-:Y:S01]  /*1ef0*/  FADD.FTZ R159, R68, R159 ;  /* 0x0000009f449f7221 */ /* 0x000fe20000010000 */
[----:B------:R-:W-:Y:S06]  /*1f00*/  BRA `(.L_x_6116) ;  /* 0x0000000000107947 */ /* 0x000fec0003800000 */
.L_x_6114:
[----:B-----5:R-:W-:Y:S02]  /*1f10*/  HADD2.F32 R68, -RZ, R64.H1_H1 ;  /* 0x30000040ff447230 */ /* 0x020fe40000004100 */
[----:B------:R-:W-:-:S03]  /*1f20*/  @P2 HADD2.F32 R160, -RZ, R60.H1_H1 ;  /* 0x3000003cffa02230 */ /* 0x000fc60000004100 */
[----:B------:R-:W-:-:S04]  /*1f30*/  FADD.FTZ R159, R68, R159 ;  /* 0x0000009f449f7221 */ /* 0x000fc80000010000 */
[----:B------:R-:W-:-:S07]  /*1f40*/  @P2 FADD.FTZ R159, R160, R159 ;  /* 0x0000009fa09f2221 */ /* 0x000fce0000010000 */
.L_x_6116:
[----:B------:R-:W-:-:S04]  /*1f50*/  F2FP.F16.F32.PACK_AB R68, RZ, R159 ;  /* 0x0000009fff44723e */ /* 0x000fc800000000ff */
[----:B------:R-:W-:-:S07]  /*1f60*/  PRMT R56, R56, 0x5410, R68 ;  /* 0x0000541038387816 */ /* 0x000fce0000000044 */
.L_x_6117:
[----:B------:R-:W-:Y:S01]  /*1f70*/  HADD2.F32 R160, -RZ, R69.H0_H0 ;  /* 0x20000045ffa07230 */ /* 0x000fe20000004100 */
[----:B------:R-:W-:Y:S06]  /*1f80*/  @P3 BRA `(.L_x_6118) ;  /* 0x0000000000203947 */ /* 0x000fec0003800000 */
[----:B------:R-:W-:-:S04]  /*1f90*/  ISETP.NE.U32.AND P4, PT, RZ, UR12, PT ;  /* 0x0000000cff007c0c */ /* 0x000fc8000bf85070 */
[----:B------:R-:W-:-:S13]  /*1fa0*/  ISETP.NE.AND.EX P4, PT, RZ, UR13, PT, P4 ;  /* 0x0000000dff007c0c */ /* 0x000fda000bf85340 */
[----:B------:R-:W-:Y:S05]  /*1fb0*/  @P4 BRA `(.L_x_6119) ;  /* 0x0000000000084947 */ /* 0x000fea0003800000 */
[----:B------:R-:W-:Y:S05]  /*1fc0*/  @P0 BRA `(.L_x_6120) ;  /* 0x0000000000200947 */ /* 0x000fea0003800000 */
[----:B------:R-:W-:Y:S05]  /*1fd0*/  BRA `(.L_x_6121) ;  /* 0x0000000000247947 */ /* 0x000fea0003800000 */
.L_x_6119:
[----:B-----5:R-:W-:-:S05]  /*1fe0*/  HADD2.F32 R173, -RZ, R61.H0_H0 ;  /* 0x2000003dffad7230 */ /* 0x020fca0000004100 */
[----:B------:R-:W-:Y:S01]  /*1ff0*/  FADD.FTZ R160, R173, R160 ;  /* 0x000000a0ada07221 */ /* 0x000fe20000010000 */
[----:B------:R-:W-:Y:S06]  /*2000*/  BRA `(.L_x_6120) ;  /* 0x0000000000107947 */ /* 0x000fec0003800000 */
.L_x_6118:
[----:B-----5:R-:W-:Y:S02]  /*2010*/  HADD2.F32 R173, -RZ, R65.H0_H0 ;  /* 0x20000041ffad7230 */ /* 0x020fe40000004100 */
[----:B------:R-:W-:-:S03]  /*2020*/  @P2 HADD2.F32 R191, -RZ, R61.H0_H0 ;  /* 0x2000003dffbf2230 */ /* 0x000fc60000004100 */
[----:B------:R-:W-:-:S04]  /*2030*/  FADD.FTZ R160, R173, R160 ;  /* 0x000000a0ada07221 */ /* 0x000fc80000010000 */
[----:B------:R-:W-:-:S07]  /*2040*/  @P2 FADD.FTZ R160, R191, R160 ;  /* 0x000000a0bfa02221 */ /* 0x000fce0000010000 */
.L_x_6120:
[----:B------:R-:W-:-:S04]  /*2050*/  F2FP.F16.F32.PACK_AB R68, RZ, R160 ;  /* 0x000000a0ff44723e */ /* 0x000fc800000000ff */
[----:B------:R-:W-:-:S07]  /*2060*/  PRMT R57, R68, 0x7610, R57 ;  /* 0x0000761044397816 */ /* 0x000fce0000000039 */
.L_x_6121:
[----:B------:R-:W-:Y:S01]  /*2070*/  HADD2.F32 R174, -RZ, R69.H1_H1 ;  /* 0x30000045ffae7230 */ /* 0x000fe20000004100 */
[----:B------:R-:W-:Y:S06]  /*2080*/  @P3 BRA `(.L_x_6122) ;  /* 0x0000000000203947 */ /* 0x000fec0003800000 */
[----:B------:R-:W-:-:S04]  /*2090*/  ISETP.NE.U32.AND P4, PT, RZ, UR12, PT ;  /* 0x0000000cff007c0c */ /* 0x000fc8000bf85070 */
[----:B------:R-:W-:-:S13]  /*20a0*/  ISETP.NE.AND.EX P4, PT, RZ, UR13, PT, P4 ;  /* 0x0000000dff007c0c */ /* 0x000fda000bf85340 */
[----:B------:R-:W-:Y:S05]  /*20b0*/  @P4 BRA `(.L_x_6123) ;  /* 0x0000000000084947 */ /* 0x000fea0003800000 */
[----:B------:R-:W-:Y:S05]  /*20c0*/  @P0 BRA `(.L_x_6124) ;  /* 0x0000000000200947 */ /* 0x000fea0003800000 */
[----:B------:R-:W-:Y:S05]  /*20d0*/  BRA `(.L_x_6125) ;  /* 0x0000000000247947 */ /* 0x000fea0003800000 */
.L_x_6123:
[----:B-----5:R-:W-:-:S05]  /*20e0*/  HADD2.F32 R69, -RZ, R61.H1_H1 ;  /* 0x3000003dff457230 */ /* 0x020fca0000004100 */
[----:B------:R-:W-:Y:S01]  /*20f0*/  FADD.FTZ R174, R69, R174 ;  /* 0x000000ae45ae7221 */ /* 0x000fe20000010000 */
[----:B------:R-:W-:Y:S06]  /*2100*/  BRA `(.L_x_6124) ;  /* 0x0000000000107947 */ /* 0x000fec0003800000 */
.L_x_6122:
[----:B-----5:R-:W-:Y:S02]  /*2110*/  HADD2.F32 R69, -RZ, R65.H1_H1 ;  /* 0x30000041ff457230 */ /* 0x020fe40000004100 */
[----:B------:R-:W-:-:S03]  /*2120*/  @P2 HADD2.F32 R173, -RZ, R61.H1_H1 ;  /* 0x3000003dffad2230 */ /* 0x000fc60000004100 */
[----:B------:R-:W-:-:S04]  /*2130*/  FADD.FTZ R174, R69, R174 ;  /* 0x000000ae45ae7221 */ /* 0x000fc80000010000 */
[----:B------:R-:W-:-:S07]  /*2140*/  @P2 FADD.FTZ R174, R173, R174 ;  /* 0x000000aeadae2221 */ /* 0x000fce0000010000 */
.L_x_6124:
[----:B------:R-:W-:-:S04]  /*2150*/  F2FP.F16.F32.PACK_AB R68, RZ, R174 ;  /* 0x000000aeff44723e */ /* 0x000fc800000000ff */
[----:B------:R-:W-:-:S07]  /*2160*/  PRMT R57, R57, 0x5410, R68 ;  /* 0x0000541039397816 */ /* 0x000fce0000000044 */
.L_x_6125:
[----:B------:R-:W-:Y:S01]  /*2170*/  HADD2.F32 R173, -RZ, R70.H0_H0 ;  /* 0x20000046ffad7230 */ /* 0x000fe20000004100 */
[----:B------:R-:W-:Y:S06]  /*2180*/  @P3 BRA `(.L_x_6126) ;  /* 0x0000000000203947 */ /* 0x000fec0003800000 */
[----:B------:R-:W-:-:S04]  /*2190*/  ISETP.NE.U32.AND P4, PT, RZ, UR12, PT ;  /* 0x0000000cff007c0c */ /* 0x000fc8000bf85070 */
[----:B------:R-:W-:-:S13]  /*21a0*/  ISETP.NE.AND.EX P4, PT, RZ, UR13, PT, P4 ;  /* 0x0000000dff007c0c */ /* 0x000fda000bf85340 */
[----:B------:R-:W-:Y:S05]  /*21b0*/  @P4 BRA `(.L_x_6127) ;  /* 0x0000000000084947 */ /* 0x000fea0003800000 */
[----:B------:R-:W-:Y:S05]  /*21c0*/  @P0 BRA `(.L_x_6128) ;  /* 0x0000000000200947 */ /* 0x000fea0003800000 */
[----:B------:R-:W-:Y:S05]  /*21d0*/  BRA `(.L_x_6129) ;  /* 0x0000000000247947 */ /* 0x000fea0003800000 */
.L_x_6127:
[----:B-----5:R-:W-:-:S05]  /*21e0*/  HADD2.F32 R68, -RZ, R62.H0_H0 ;  /* 0x2000003eff447230 */ /* 0x020fca0000004100 */
[----:B------:R-:W-:Y:S01]  /*21f0*/  FADD.FTZ R173, R68, R173 ;  /* 0x000000ad44ad7221 */ /* 0x000fe20000010000 */
[----:B------:R-:W-:Y:S06]  /*2200*/  BRA `(.L_x_6128) ;  /* 0x0000000000107947 */ /* 0x000fec0003800000 */
.L_x_6126:
[----:B-----5:R-:W-:Y:S02]  /*2210*/  HADD2.F32 R68, -RZ, R66.H0_H0 ;  /* 0x20000042ff447230 */ /* 0x020fe40000004100 */
[----:B------:R-:W-:-:S03]  /*2220*/  @P2 HADD2.F32 R192, -RZ, R62.H0_H0 ;  /* 0x2000003effc02230 */ /* 0x000fc60000004100 */
[----:B------:R-:W-:-:S04]  /*2230*/  FADD.FTZ R173, R68, R173 ;  /* 0x000000ad44ad7221 */ /* 0x000fc80000010000 */
[----:B------:R-:W-:-:S07]  /*2240*/  @P2 FADD.FTZ R173, R192, R173 ;  /* 0x000000adc0ad2221 */ /* 0x000fce0000010000 */
.L_x_6128:
[----:B------:R-:W-:-:S04]  /*2250*/  F2FP.F16.F32.PACK_AB R68, RZ, R173 ;  /* 0x000000adff44723e */ /* 0x000fc800000000ff */
[----:B------:R-:W-:-:S07]  /*2260*/  PRMT R58, R68, 0x7610, R58 ;  /* 0x00007610443a7816 */ /* 0x000fce000000003a */
.L_x_6129:
[----:B------:R-:W-:Y:S01]  /*2270*/  HADD2.F32 R191, -RZ, R70.H1_H1 ;  /* 0x30000046ffbf7230 */ /* 0x000fe20000004100 */
[----:B------:R-:W-:Y:S06]  /*2280*/  @P3 BRA `(.L_x_6130) ;  /* 0x0000000000203947 */ /* 0x000fec0003800000 */
[----:B------:R-:W-:-:S04]  /*2290*/  ISETP.NE.U32.AND P4, PT, RZ, UR12, PT ;  /* 0x0000000cff007c0c */ /* 0x000fc8000bf85070 */
[----:B------:R-:W-:-:S13]  /*22a0*/  ISETP.NE.AND.EX P4, PT, RZ, UR13, PT, P4 ;  /* 0x0000000dff007c0c */ /* 0x000fda000bf85340 */
[----:B------:R-:W-:Y:S05]  /*22b0*/  @P4 BRA `(.L_x_6131) ;  /* 0x0000000000084947 */ /* 0x000fea0003800000 */
[----:B------:R-:W-:Y:S05]  /*22c0*/  @P0 BRA `(.L_x_6132) ;  /* 0x0000000000200947 */ /* 0x000fea0003800000 */
[----:B------:R-:W-:Y:S05]  /*22d0*/  BRA `(.L_x_6133) ;  /* 0x0000000000247947 */ /* 0x000fea0003800000 */
.L_x_6131:
[----:B-----5:R-:W-:-:S05]  /*22e0*/  HADD2.F32 R68, -RZ, R62.H1_H1 ;  /* 0x3000003eff447230 */ /* 0x020fca0000004100 */
[----:B------:R-:W-:Y:S01]  /*22f0*/  FADD.FTZ R191, R68, R191 ;  /* 0x000000bf44bf7221 */ /* 0x000fe20000010000 */
[----:B------:R-:W-:Y:S06]  /*2300*/  BRA `(.L_x_6132) ;  /* 0x0000000000107947 */ /* 0x000fec0003800000 */
.L_x_6130:
[----:B-----5:R-:W-:Y:S02]  /*2310*/  HADD2.F32 R68, -RZ, R66.H1_H1 ;  /* 0x30000042ff447230 */ /* 0x020fe40000004100 */
[----:B------:R-:W-:-:S03]  /*2320*/  @P2 HADD2.F32 R70, -RZ, R62.H1_H1 ;  /* 0x3000003eff462230 */ /* 0x000fc60000004100 */
[----:B------:R-:W-:-:S04]  /*2330*/  FADD.FTZ R191, R68, R191 ;  /* 0x000000bf44bf7221 */ /* 0x000fc80000010000 */
[----:B------:R-:W-:-:S07]  /*2340*/  @P2 FADD.FTZ R191, R70, R191 ;  /* 0x000000bf46bf2221 */ /* 0x000fce0000010000 */
.L_x_6132:
[----:B------:R-:W-:-:S04]  /*2350*/  F2FP.F16.F32.PACK_AB R68, RZ, R191 ;  /* 0x000000bfff44723e */ /* 0x000fc800000000ff */
[----:B------:R-:W-:-:S07]  /*2360*/  PRMT R58, R58, 0x5410, R68 ;  /* 0x000054103a3a7816 */ /* 0x000fce0000000044 */
.L_x_6133:
[----:B------:R-:W-:Y:S01]  /*2370*/  HADD2.F32 R192, -RZ, R71.H0_H0 ;  /* 0x20000047ffc07230 */ /* 0x000fe20000004100 */
[----:B------:R-:W-:Y:S06]  /*2380*/  @P3 BRA `(.L_x_6134) ;  /* 0x0000000000203947 */ /* 0x000fec0003800000 */
[----:B------:R-:W-:-:S04]  /*2390*/  ISETP.NE.U32.AND P4, PT, RZ, UR12, PT ;  /* 0x0000000cff007c0c */ /* 0x000fc8000bf85070 */
[----:B------:R-:W-:-:S13]  /*23a0*/  ISETP.NE.AND.EX P4, PT, RZ, UR13, PT, P4 ;  /* 0x0000000dff007c0c */ /* 0x000fda000bf85340 */
[----:B------:R-:W-:Y:S05]  /*23b0*/  @P4 BRA `(.L_x_6135) ;  /* 0x0000000000084947 */ /* 0x000fea0003800000 */
[----:B------:R-:W-:Y:S05]  /*23c0*/  @P0 BRA `(.L_x_6136) ;  /* 0x0000000000200947 */ /* 0x000fea0003800000 */
[----:B------:R-:W-:Y:S05]  /*23d0*/  BRA `(.L_x_6137) ;  /* 0x0000000000247947 */ /* 0x000fea0003800000 */
.L_x_6135:
[----:B-----5:R-:W-:-:S05]  /*23e0*/  HADD2.F32 R69, -RZ, R63.H0_H0 ;  /* 0x2000003fff457230 */ /* 0x020fca0000004100 */
[----:B------:R-:W-:Y:S01]  /*23f0*/  FADD.FTZ R192, R69, R192 ;  /* 0x000000c045c07221 */ /* 0x000fe20000010000 */
[----:B------:R-:W-:Y:S06]  /*2400*/  BRA `(.L_x_6136) ;  /* 0x0000000000107947 */ /* 0x000fec0003800000 */
.L_x_6134:
[----:B-----5:R-:W-:Y:S02]  /*2410*/  HADD2.F32 R69, -RZ, R67.H0_H0 ;  /* 0x20000043ff457230 */ /* 0x020fe40000004100 */
[----:B------:R-:W-:-:S03]  /*2420*/  @P2 HADD2.F32 R215, -RZ, R63.H0_H0 ;  /* 0x2000003fffd72230 */ /* 0x000fc60000004100 */
[----:B------:R-:W-:-:S04]  /*2430*/  FADD.FTZ R192, R69, R192 ;  /* 0x000000c045c07221 */ /* 0x000fc80000010000 */
[----:B------:R-:W-:-:S07]  /*2440*/  @P2 FADD.FTZ R192, R215, R192 ;  /* 0x000000c0d7c02221 */ /* 0x000fce0000010000 */
.L_x_6136:
[----:B------:R-:W-:-:S04]  /*2450*/  F2FP.F16.F32.PACK_AB R68, RZ, R192 ;  /* 0x000000c0ff44723e */ /* 0x000fc800000000ff */
[----:B------:R-:W-:-:S07]  /*2460*/  PRMT R59, R68, 0x7610, R59 ;  /* 0x00007610443b7816 */ /* 0x000fce000000003b */
.L_x_6137:
[----:B------:R-:W-:Y:S01]  /*2470*/  HADD2.F32 R206, -RZ, R71.H1_H1 ;  /* 0x30000047ffce7230 */ /* 0x000fe20000004100 */
[----:B------:R-:W-:Y:S06]  /*2480*/  @P3 BRA `(.L_x_6138) ;  /* 0x0000000000203947 */ /* 0x000fec0003800000 */
[----:B------:R-:W-:-:S04]  /*2490*/  ISETP.NE.U32.AND P2, PT, RZ, UR12, PT ;  /* 0x0000000cff007c0c */ /* 0x000fc8000bf45070 */
[----:B------:R-:W-:-:S13]  /*24a0*/  ISETP.NE.AND.EX P2, PT, RZ, UR13, PT, P2 ;  /* 0x0000000dff007c0c */ /* 0x000fda000bf45320 */
[----:B------:R-:W-:Y:S05]  /*24b0*/  @P2 BRA `(.L_x_6139) ;  /* 0x0000000000082947 */ /* 0x000fea0003800000 */
[----:B------:R-:W-:Y:S05]  /*24c0*/  @P0 BRA `(.L_x_6140) ;  /* 0x0000000000200947 */ /* 0x000fea0003800000 */
[----:B------:R-:W-:Y:S05]  /*24d0*/  BRA `(.L_x_6141) ;  /* 0x0000000000247947 */ /* 0x000fea0003800000 */
.L_x_6139:
[----:B-----5:R-:W-:-:S05]  /*24e0*/  HADD2.F32 R69, -RZ, R63.H1_H1 ;  /* 0x3000003fff457230 */ /* 0x020fca0000004100 */
[----:B------:R-:W-:Y:S01]  /*24f0*/  FADD.FTZ R206, R69, R206 ;  /* 0x000000ce45ce7221 */ /* 0x000fe20000010000 */
[----:B------:R-:W-:Y:S06]  /*2500*/  BRA `(.L_x_6140) ;  /* 0x0000000000107947 */ /* 0x000fec0003800000 */
.L_x_6138:
[----:B-----5:R-:W-:Y:S02]  /*2510*/  HADD2.F32 R69, -RZ, R67.H1_H1 ;  /* 0x30000043ff457230 */ /* 0x020fe40000004100 */
[----:B------:R-:W-:-:S03]  /*2520*/  @P2 HADD2.F32 R71, -RZ, R63.H1_H1 ;  /* 0x3000003fff472230 */ /* 0x000fc60000004100 */
[----:B------:R-:W-:-:S04]  /*2530*/  FADD.FTZ R206, R69, R206 ;  /* 0x000000ce45ce7221 */ /* 0x000fc80000010000 */
[----:B------:R-:W-:-:S07]  /*2540*/  @P2 FADD.FTZ R206, R71, R206 ;  /* 0x000000ce47ce2221 */ /* 0x000fce0000010000 */
.L_x_6140:
[----:B------:R-:W-:-:S04]  /*2550*/  F2FP.F16.F32.PACK_AB R68, RZ, R206 ;  /* 0x000000ceff44723e */ /* 0x000fc800000000ff */
[----:B------:R-:W-:-:S07]  /*2560*/  PRMT R59, R59, 0x5410, R68 ;  /* 0x000054103b3b7816 */ /* 0x000fce0000000044 */
.L_x_6141:
[----:B------:R-:W0:Y:S02]  /*2570*/  @P0 LDC.64 R68, c[0x0][0x238] ;  /* 0x00008e00ff440b82 */ /* 0x000e240000000a00 */
[----:B0-----:R-:W-:-:S04]  /*2580*/  @P0 LEA R68, P2, R214, R68, 0x4 ;  /* 0x00000044d6440211 */ /* 0x001fc800078420ff */
[C---:B------:R-:W-:Y:S02]  /*2590*/  @P0 LEA.HI.X R69, R214.reuse, R69, RZ, 0x4, P2 ;  /* 0x00000045d6450211 */ /* 0x040fe400010f24ff */
[----:B------:R-:W-:-:S03]  /*25a0*/  IADD3 R214, R214, 0x20, RZ ;  /* 0x00000020d6d67810 */ /* 0x000fc60007ffe0ff */
[----:B------:R1:W-:Y:S04]  /*25b0*/  @P0 STG.E.128 desc[UR4][R68.64], R56 ;  /* 0x0000003844000986 */ /* 0x0003e8000c101d04 */
.L_x_6109:
[----:B------:R-:W-:Y:S05]  /*25c0*/  BSYNC B0 ;  /* 0x0000000000007941 */ /* 0x000fea0003800000 */
.L_x_6108:
        /* <DEDUP_REMOVED lines=25> */
.L_x_6145:
[----:B-----5:R-:W-:-:S05]  /*2760*/  HADD2.F32 R162, -RZ, R60.H0_H0 ;  /* 0x2000003cffa27230 */ /* 0x020fca0000004100 */
[----:B------:R-:W-:Y:S01]  /*2770*/  FADD.FTZ R151, R162, R151 ;  /* 0x00000097a2977221 */ /* 0x000fe20000010000 */
[----:B------:R-:W-:Y:S06]  /*2780*/  BRA `(.L_x_6146) ;  /* 0x0000000000107947 */ /* 0x000fec0003800000 */
.L_x_6144:
[----:B-----5:R-:W-:Y:S02]  /*2790*/  HADD2.F32 R162, -RZ, R64.H0_H0 ;  /* 0x20000040ffa27230 */ /* 0x020fe40000004100 */
[----:B------:R-:W-:-:S03]  /*27a0*/  @P2 HADD2.F32 R178, -RZ, R60.H0_H0 ;  /* 0x2000003cffb22230 */ /* 0x000fc60000004100 */
[----:B------:R-:W-:-:S04]  /*27b0*/  FADD.FTZ R151, R162, R151 ;  /* 0x00000097a2977221 */ /* 0x000fc80000010000 */
[----:B------:R-:W-:-:S07]  /*27c0*/  @P2 FADD.FTZ R151, R178, R151 ;  /* 0x00000097b2972221 */ /* 0x000fce0000010000 */
.L_x_6146:
[----:B------:R-:W-:-:S04]  /*27d0*/  F2FP.F16.F32.PACK_AB R161, RZ, R151 ;  /* 0x00000097ffa1723e */ /* 0x000fc800000000ff */
[----:B------:R-:W-:-:S07]  /*27e0*/  PRMT R56, R161, 0x7610, R56 ;  /* 0x00007610a1387816 */ /* 0x000fce0000000038 */
.L_x_6147:
[----:B------:R-:W-:Y:S01]  /*27f0*/  HADD2.F32 R161, -RZ, R68.H1_H1 ;  /* 0x30000044ffa17230 */ /* 0x000fe20000004100 */
[----:B------:R-:W-:Y:S06]  /*2800*/  @P3 BRA `(.L_x_6148) ;  /* 0x0000000000203947 */ /* 0x000fec0003800000 */
[----:B------:R-:W-:-:S04]  /*2810*/  ISETP.NE.U32.AND P4, PT, RZ, UR12, PT ;  /* 0x0000000cff007c0c */ /* 0x000fc8000bf85070 */
[----:B------:R-:W-:-:S13]  /*2820*/  ISETP.NE.AND.EX P4, PT, RZ, UR13, PT, P4 ;  /* 0x0000000dff007c0c */ /* 0x000fda000bf85340 */
[----:B------:R-:W-:Y:S05]  /*2830*/  @P4 BRA `(.L_x_6149) ;  /* 0x0000000000084947 */ /* 0x000fea0003800000 */
[----:B------:R-:W-:Y:S05]  /*2840*/  @P0 BRA `(.L_x_6150) ;  /* 0x0000000000200947 */ /* 0x000fea0003800000 */
[----:B------:R-:W-:Y:S05]  /*2850*/  BRA `(.L_x_6151) ;  /* 0x0000000000247947 */ /* 0x000fea0003800000 */
.L_x_6149:
[----:B-----5:R-:W-:-:S05]  /*2860*/  HADD2.F32 R68, -RZ, R60.H1_H1 ;  /* 0x3000003cff447230 */ /* 0x020fca0000004100 */
[----:B------:R-:W-:Y:S01]  /*2870*/  FADD.FTZ R161, R68, R161 ;  /* 0x000000a144a17221 */ /* 0x000fe20000010000 */
[----:B------:R-:W-:Y:S06]  /*2880*/  BRA `(.L_x_6150) ;  /* 0x0000000000107947 */ /* 0x000fec0003800000 */
.L_x_6148:
[----:B-----5:R-:W-:Y:S02]  /*2890*/  HADD2.F32 R68, -RZ, R64.H1_H1 ;  /* 0x30000040ff447230 */ /* 0x020fe40000004100 */
[----:B------:R-:W-:-:S03]  /*28a0*/  @P2 HADD2.F32 R162, -RZ, R60.H1_H1 ;  /* 0x3000003cffa22230 */ /* 0x000fc60000004100 */
[----:B------:R-:W-:-:S04]  /*28b0*/  FADD.FTZ R161, R68, R161 ;  /* 0x000000a144a17221 */ /* 0x000fc80000010000 */
[----:B------:R-:W-:-:S07]  /*28c0*/  @P2 FADD.FTZ R161, R162, R161 ;  /* 0x000000a1a2a12221 */ /* 0x000fce0000010000 */
.L_x_6150:
[----:B------:R-:W-:-:S04]  /*28d0*/  F2FP.F16.F32.PACK_AB R68, RZ, R161 ;  /* 0x000000a1ff44723e */ /* 0x000fc800000000ff */
[----:B------:R-:W-:-:S07]  /*28e0*/  PRMT R56, R56, 0x5410, R68 ;  /* 0x0000541038387816 */ /* 0x000fce0000000044 */
.L_x_6151:
[----:B------:R-:W-:Y:S01]  /*28f0*/  HADD2.F32 R162, -RZ, R69.H0_H0 ;  /* 0x20000045ffa27230 */ /* 0x000fe20000004100 */
[----:B------:R-:W-:Y:S06]  /*2900*/  @P3 BRA `(.L_x_6152) ;  /* 0x0000000000203947 */ /* 0x000fec0003800000 */
[----:B------:R-:W-:-:S04]  /*2910*/  ISETP.NE.U32.AND P4, PT, RZ, UR12, PT ;  /* 0x0000000cff007c0c */ /* 0x000fc8000bf85070 */
[----:B------:R-:W-:-:S13]  /*2920*/  ISETP.NE.AND.EX P4, PT, RZ, UR13, PT, P4 ;  /* 0x0000000dff007c0c */ /* 0x000fda000bf85340 */
[----:B------:R-:W-:Y:S05]  /*2930*/  @P4 BRA `(.L_x_6153) ;  /* 0x0000000000084947 */ /* 0x000fea0003800000 */
[----:B------:R-:W-:Y:S05]  /*2940*/  @P0 BRA `(.L_x_6154) ;  /* 0x0000000000200947 */ /* 0x000fea0003800000 */
[----:B------:R-:W-:Y:S05]  /*2950*/  BRA `(.L_x_6155) ;  /* 0x0000000000247947 */ /* 0x000fea0003800000 */
.L_x_6153:
[----:B-----5:R-:W-:-:S05]  /*2960*/  HADD2.F32 R177, -RZ, R61.H0_H0 ;  /* 0x2000003dffb17230 */ /* 0x020fca0000004100 */
[----:B------:R-:W-:Y:S01]  /*2970*/  FADD.FTZ R162, R177, R162 ;  /* 0x000000a2b1a27221 */ /* 0x000fe20000010000 */
[----:B------:R-:W-:Y:S06]  /*2980*/  BRA `(.L_x_6154) ;  /* 0x0000000000107947 */ /* 0x000fec0003800000 */
.L_x_6152:
[----:B-----5:R-:W-:Y:S02]  /*2990*/  HADD2.F32 R177, -RZ, R65.H0_H0 ;  /* 0x20000041ffb17230 */ /* 0x020fe40000004100 */
[----:B------:R-:W-:-:S03]  /*29a0*/  @P2 HADD2.F32 R193, -RZ, R61.H0_H0 ;  /* 0x2000003dffc12230 */ /* 0x000fc60000004100 */
[----:B------:R-:W-:-:S04]  /*29b0*/  FADD.FTZ R162, R177, R162 ;  /* 0x000000a2b1a27221 */ /* 0x000fc80000010000 */
[----:B------:R-:W-:-:S07]  /*29c0*/  @P2 FADD.FTZ R162, R193, R162 ;  /* 0x000000a2c1a22221 */ /* 0x000fce0000010000 */
.L_x_6154:
[----:B------:R-:W-:-:S04]  /*29d0*/  F2FP.F16.F32.PACK_AB R68, RZ, R162 ;  /* 0x000000a2ff44723e */ /* 0x000fc800000000ff */
[----:B------:R-:W-:-:S07]  /*29e0*/  PRMT R57, R68, 0x7610, R57 ;  /* 0x0000761044397816 */ /* 0x000fce0000000039 */
.L_x_6155:
[----:B------:R-:W-:Y:S01]  /*29f0*/  HADD2.F32 R177, -RZ, R69.H1_H1 ;  /* 0x30000045ffb17230 */ /* 0x000fe20000004100 */
[----:B------:R-:W-:Y:S06]  /*2a00*/  @P3 BRA `(.L_x_6156) ;  /* 0x0000000000203947 */ /* 0x000fec0003800000 */
[----:B------:R-:W-:-:S04]  /*2a10*/  ISETP.NE.U32.AND P4, PT, RZ, UR12, PT ;  /* 0x0000000cff007c0c */ /* 0x000fc8000bf85070 */
[----:B------:R-:W-:-:S13]  /*2a20*/  ISETP.NE.AND.EX P4, PT, RZ, UR13, PT, P4 ;  /* 0x0000000dff007c0c */ /* 0x000fda000bf85340 */
[----:B------:R-:W-:Y:S05]  /*2a30*/  @P4 BRA `(.L_x_6157) ;  /* 0x0000000000084947 */ /* 0x000fea0003800000 */
[----:B------:R-:W-:Y:S05]  /*2a40*/  @P0 BRA `(.L_x_6158) ;  /* 0x0000000000200947 */ /* 0x000fea0003800000 */
[----:B------:R-:W-:Y:S05]  /*2a50*/  BRA `(.L_x_6159) ;  /* 0x0000000000247947 */ /* 0x000fea0003800000 */
.L_x_6157:
[----:B-----5:R-:W-:-:S05]  /*2a60*/  HADD2.F32 R68, -RZ, R61.H1_H1 ;  /* 0x3000003dff447230 */ /* 0x020fca0000004100 */
[----:B------:R-:W-:Y:S01]  /*2a70*/  FADD.FTZ R177, R68, R177 ;  /* 0x000000b144b17221 */ /* 0x000fe20000010000 */
[----:B------:R-:W-:Y:S06]  /*2a80*/  BRA `(.L_x_6158) ;  /* 0x0000000000107947 */ /* 0x000fec0003800000 */
.L_x_6156:
[----:B-----5:R-:W-:Y:S02]  /*2a90*/  HADD2.F32 R68, -RZ, R65.H1_H1 ;  /* 0x30000041ff447230 */ /* 0x020fe40000004100 */
[----:B------:R-:W-:-:S03]  /*2aa0*/  @P2 HADD2.F32 R178, -RZ, R61.H1_H1 ;  /* 0x3000003dffb22230 */ /* 0x000fc60000004100 */
[----:B------:R-:W-:-:S04]  /*2ab0*/  FADD.FTZ R177, R68, R177 ;  /* 0x000000b144b17221 */ /* 0x000fc80000010000 */
[----:B------:R-:W-:-:S07]  /*2ac0*/  @P2 FADD.FTZ R177, R178, R177 ;  /* 0x000000b1b2b12221 */ /* 0x000fce0000010000 */
.L_x_6158:
[----:B------:R-:W-:-:S04]  /*2ad0*/  F2FP.F16.F32.PACK_AB R68, RZ, R177 ;  /* 0x000000b1ff44723e */ /* 0x000fc800000000ff */
[----:B------:R-:W-:-:S07]  /*2ae0*/  PRMT R57, R57, 0x5410, R68 ;  /* 0x0000541039397816 */ /* 0x000fce0000000044 */
.L_x_6159:
[----:B------:R-:W-:Y:S01]  /*2af0*/  HADD2.F32 R178, -RZ, R70.H0_H0 ;  /* 0x20000046ffb27230 */ /* 0x000fe20000004100 */
[----:B------:R-:W-:Y:S06]  /*2b00*/  @P3 BRA `(.L_x_6160) ;  /* 0x0000000000203947 */ /* 0x000fec0003800000 */
[----:B------:R-:W-:-:S04]  /*2b10*/  ISETP.NE.U32.AND P4, PT, RZ, UR12, PT ;  /* 0x0000000cff007c0c */ /* 0x000fc8000bf85070 */
[----:B------:R-:W-:-:S13]  /*2b20*/  ISETP.NE.AND.EX P4, PT, RZ, UR13, PT, P4 ;  /* 0x0000000dff007c0c */ /* 0x000fda000bf85340 */
[----:B------:R-:W-:Y:S05]  /*2b30*/  @P4 BRA `(.L_x_6161) ;  /* 0x0000000000084947 */ /* 0x000fea0003800000 */
[----:B------:R-:W-:Y:S05]  /*2b40*/  @P0 BRA `(.L_x_6162) ;  /* 0x0000000000200947 */ /* 0x000fea0003800000 */
[----:B------:R-:W-:Y:S05]  /*2b50*/  BRA `(.L_x_6163) ;  /* 0x0000000000247947 */ /* 0x000fea0003800000 */
.L_x_6161:
[----:B-----5:R-:W-:-:S05]  /*2b60*/  HADD2.F32 R69, -RZ, R62.H0_H0 ;  /* 0x2000003eff457230 */ /* 0x020fca0000004100 */
[----:B------:R-:W-:Y:S01]  /*2b70*/  FADD.FTZ R178, R69, R178 ;  /* 0x000000b245b27221 */ /* 0x000fe20000010000 */
[----:B------:R-:W-:Y:S06]  /*2b80*/  BRA `(.L_x_6162) ;  /* 0x0000000000107947 */ /* 0x000fec0003800000 */
.L_x_6160:
[----:B-----5:R-:W-:Y:S02]  /*2b90*/  HADD2.F32 R69, -RZ, R66.H0_H0 ;  /* 0x20000042ff457230 */ /* 0x020fe40000004100 */
[----:B------:R-:W-:-:S03]  /*2ba0*/  @P2 HADD2.F32 R193, -RZ, R62.H0_H0 ;  /* 0x2000003effc12230 */ /* 0x000fc60000004100 */
[----:B------:R-:W-:-:S04]  /*2bb0*/  FADD.FTZ R178, R69, R178 ;  /* 0x000000b245b27221 */ /* 0x000fc80000010000 */
[----:B------:R-:W-:-:S07]  /*2bc0*/  @P2 FADD.FTZ R178, R193, R178 ;  /* 0x000000b2c1b22221 */ /* 0x000fce0000010000 */
.L_x_6162:
[----:B------:R-:W-:-:S04]  /*2bd0*/  F2FP.F16.F32.PACK_AB R68, RZ, R178 ;  /* 0x000000b2ff44723e */ /* 0x000fc800000000ff */
[----:B------:R-:W-:-:S07]  /*2be0*/  PRMT R58, R68, 0x7610, R58 ;  /* 0x00007610443a7816 */ /* 0x000fce000000003a */
.L_x_6163:
[----:B------:R-:W-:Y:S01]  /*2bf0*/  HADD2.F32 R193, -RZ, R70.H1_H1 ;  /* 0x30000046ffc17230 */ /* 0x000fe20000004100 */
[----:B------:R-:W-:Y:S06]  /*2c00*/  @P3 BRA `(.L_x_6164) ;  /* 0x0000000000203947 */ /* 0x000fec0003800000 */
[----:B------:R-:W-:-:S04]  /*2c10*/  ISETP.NE.U32.AND P4, PT, RZ, UR12, PT ;  /* 0x0000000cff007c0c */ /* 0x000fc8000bf85070 */
[----:B------:R-:W-:-:S13]  /*2c20*/  ISETP.NE.AND.EX P4, PT, RZ, UR13, PT, P4 ;  /* 0x0000000dff007c0c */ /* 0x000fda000bf85340 */
[----:B------:R-:W-:Y:S05]  /*2c30*/  @P4 BRA `(.L_x_6165) ;  /* 0x0000000000084947 */ /* 0x000fea0003800000 */
[----:B------:R-:W-:Y:S05]  /*2c40*/  @P0 BRA `(.L_x_6166) ;  /* 0x0000000000200947 */ /* 0x000fea0003800000 */
[----:B------:R-:W-:Y:S05]  /*2c50*/  BRA `(.L_x_6167) ;  /* 0x0000000000247947 */ /* 0x000fea0003800000 */
.L_x_6165:
[----:B-----5:R-:W-:-:S05]  /*2c60*/  HADD2.F32 R68, -RZ, R62.H1_H1 ;  /* 0x3000003eff447230 */ /* 0x020fca0000004100 */
[----:B------:R-:W-:Y:S01]  /*2c70*/  FADD.FTZ R193, R68, R193 ;  /* 0x000000c144c17221 */ /* 0x000fe20000010000 */
[----:B------:R-:W-:Y:S06]  /*2c80*/  BRA `(.L_x_6166) ;  /* 0x0000000000107947 */ /* 0x000fec0003800000 */
.L_x_6164:
[----:B-----5:R-:W-:Y:S02]  /*2c90*/  HADD2.F32 R68, -RZ, R66.H1_H1 ;  /* 0x30000042ff447230 */ /* 0x020fe40000004100 */
[----:B------:R-:W-:-:S03]  /*2ca0*/  @P2 HADD2.F32 R70, -RZ, R62.H1_H1 ;  /* 0x3000003eff462230 */ /* 0x000fc60000004100 */
[----:B------:R-:W-:-:S04]  /*2cb0*/  FADD.FTZ R193, R68, R193 ;  /* 0x000000c144c17221 */ /* 0x000fc80000010000 */
[----:B------:R-:W-:-:S07]  /*2cc0*/  @P2 FADD.FTZ R193, R70, R193 ;  /* 0x000000c146c12221 */ /* 0x000fce0000010000 */
.L_x_6166:
[----:B------:R-:W-:-:S04]  /*2cd0*/  F2FP.F16.F32.PACK_AB R68, RZ, R193 ;  /* 0x000000c1ff44723e */ /* 0x000fc800000000ff */
[----:B------:R-:W-:-:S07]  /*2ce0*/  PRMT R58, R58, 0x5410, R68 ;  /* 0x000054103a3a7816 */ /* 0x000fce0000000044 */
.L_x_6167:
[----:B------:R-:W-:Y:S01]  /*2cf0*/  HADD2.F32 R194, -RZ, R71.H0_H0 ;  /* 0x20000047ffc27230 */ /* 0x000fe20000004100 */
[----:B------:R-:W-:Y:S06]  /*2d00*/  @P3 BRA `(.L_x_6168) ;  /* 0x0000000000203947 */ /* 0x000fec0003800000 */
[----:B------:R-:W-:-:S04]  /*2d10*/  ISETP.NE.U32.AND P4, PT, RZ, UR12, PT ;  /* 0x0000000cff007c0c */ /* 0x000fc8000bf85070 */
[----:B------:R-:W-:-:S13]  /*2d20*/  ISETP.NE.AND.EX P4, PT, RZ, UR13, PT, P4 ;  /* 0x0000000dff007c0c */ /* 0x000fda000bf85340 */
[----:B------:R-:W-:Y:S05]  /*2d30*/  @P4 BRA `(.L_x_6169) ;  /* 0x0000000000084947 */ /* 0x000fea0003800000 */
[----:B------:R-:W-:Y:S05]  /*2d40*/  @P0 BRA `(.L_x_6170) ;  /* 0x0000000000200947 */ /* 0x000fea0003800000 */
[----:B------:R-:W-:Y:S05]  /*2d50*/  BRA `(.L_x_6171) ;  /* 0x0000000000247947 */ /* 0x000fea0003800000 */
.L_x_6169:
[----:B-----5:R-:W-:-:S05]  /*2d60*/  HADD2.F32 R69, -RZ, R63.H0_H0 ;  /* 0x2000003fff457230 */ /* 0x020fca0000004100 */
[----:B------:R-:W-:Y:S01]  /*2d70*/  FADD.FTZ R194, R69, R194 ;  /* 0x000000c245c27221 */ /* 0x000fe20000010000 */
[----:B------:R-:W-:Y:S06]  /*2d80*/  BRA `(.L_x_6170) ;  /* 0x0000000000107947 */ /* 0x000fec0003800000 */
.L_x_6168:
[----:B-----5:R-:W-:Y:S02]  /*2d90*/  HADD2.F32 R69, -RZ, R67.H0_H0 ;  /* 0x20000043ff457230 */ /* 0x020fe40000004100 */
[----:B------:R-:W-:-:S03]  /*2da0*/  @P2 HADD2.F32 R207, -RZ, R63.H0_H0 ;  /* 0x2000003fffcf2230 */ /* 0x000fc60000004100 */
[----:B------:R-:W-:-:S04]  /*2db0*/  FADD.FTZ R194, R69, R194 ;  /* 0x000000c245c27221 */ /* 0x000fc80000010000 */
[----:B------:R-:W-:-:S07]  /*2dc0*/  @P2 FADD.FTZ R194, R207, R194 ;  /* 0x000000c2cfc22221 */ /* 0x000fce0000010000 */
.L_x_6170:
[----:B------:R-:W-:-:S04]  /*2dd0*/  F2FP.F16.F32.PACK_AB R68, RZ, R194 ;  /* 0x000000c2ff44723e */ /* 0x000fc800000000ff */
[----:B------:R-:W-:-:S07]  /*2de0*/  PRMT R59, R68, 0x7610, R59 ;  /* 0x00007610443b7816 */ /* 0x000fce000000003b */
.L_x_6171:
[----:B------:R-:W-:Y:S01]  /*2df0*/  HADD2.F32 R207, -RZ, R71.H1_H1 ;  /* 0x30000047ffcf7230 */ /* 0x000fe20000004100 */
[----:B------:R-:W-:Y:S06]  /*2e00*/  @P3 BRA `(.L_x_6172) ;  /* 0x0000000000203947 */ /* 0x000fec0003800000 */
[----:B------:R-:W-:-:S04]  /*2e10*/  ISETP.NE.U32.AND P2, PT, RZ, UR12, PT ;  /* 0x0000000cff007c0c */ /* 0x000fc8000bf45070 */
[----:B------:R-:W-:-:S13]  /*2e20*/  ISETP.NE.AND.EX P2, PT, RZ, UR13, PT, P2 ;  /* 0x0000000dff007c0c */ /* 0x000fda000bf45320 */
[----:B------:R-:W-:Y:S05]  /*2e30*/  @P2 BRA `(.L_x_6173) ;  /* 0x0000000000082947 */ /* 0x000fea0003800000 */
[----:B------:R-:W-:Y:S05]  /*2e40*/  @P0 BRA `(.L_x_6174) ;  /* 0x0000000000200947 */ /* 0x000fea0003800000 */
[----:B------:R-:W-:Y:S05]  /*2e50*/  BRA `(.L_x_6175) ;  /* 0x0000000000247947 */ /* 0x000fea0003800000 */
.L_x_6173:
[----:B-----5:R-:W-:-:S05]  /*2e60*/  HADD2.F32 R68, -RZ, R63.H1_H1 ;  /* 0x3000003fff447230 */ /* 0x020fca0000004100 */
[----:B------:R-:W-:Y:S01]  /*2e70*/  FADD.FTZ R207, R68, R207 ;  /* 0x000000cf44cf7221 */ /* 0x000fe20000010000 */
[----:B------:R-:W-:Y:S06]  /*2e80*/  BRA `(.L_x_6174) ;  /* 0x0000000000107947 */ /* 0x000fec0003800000 */
.L_x_6172:
[----:B-----5:R-:W-:Y:S02]  /*2e90*/  HADD2.F32 R68, -RZ, R67.H1_H1 ;  /* 0x30000043ff447230 */ /* 0x020fe40000004100 */
[----:B------:R-:W-:-:S03]  /*2ea0*/  @P2 HADD2.F32 R70, -RZ, R63.H1_H1 ;  /* 0x3000003fff462230 */ /* 0x000fc60000004100 */
[----:B------:R-:W-:-:S04]  /*2eb0*/  FADD.FTZ R207, R68, R207 ;  /* 0x000000cf44cf7221 */ /* 0x000fc80000010000 */
[----:B------:R-:W-:-:S07]  /*2ec0*/  @P2 FADD.FTZ R207, R70, R207 ;  /* 0x000000cf46cf2221 */ /* 0x000fce0000010000 */
.L_x_6174:
[----:B------:R-:W-:-:S04]  /*2ed0*/  F2FP.F16.F32.PACK_AB R68, RZ, R207 ;  /* 0x000000cfff44723e */ /* 0x000fc800000000ff */
[----:B------:R-:W-:-:S07]  /*2ee0*/  PRMT R59, R59, 0x5410, R68 ;  /* 0x000054103b3b7816 */ /* 0x000fce0000000044 */
.L_x_6175:
[----:B------:R-:W0:Y:S02]  /*2ef0*/  @P0 LDC.64 R68, c[0x0][0x238] ;  /* 0x00008e00ff440b82 */ /* 0x000e240000000a00 */
[----:B0-----:R-:W-:-:S04]  /*2f00*/  @P0 LEA R68, P2, R214, R68, 0x4 ;  /* 0x00000044d6440211 */ /* 0x001fc800078420ff */
[C---:B------:R-:W-:Y:S02]  /*2f10*/  @P0 LEA.HI.X R69, R214.reuse, R69, RZ, 0x4, P2 ;  /* 0x00000045d6450211 */ /* 0x040fe400010f24ff */
[----:B------:R-:W-:-:S03]  /*2f20*/  IADD3 R214, R214, 0x20, RZ ;  /* 0x00000020d6d67810 */ /* 0x000fc60007ffe0ff */
[----:B------:R2:W-:Y:S04]  /*2f30*/  @P0 STG.E.128 desc[UR4][R68.64], R56 ;  /* 0x0000003844000986 */ /* 0x0005e8000c101d04 */
.L_x_6143:
[----:B------:R-:W-:Y:S05]  /*2f40*/  BSYNC B0 ;  /* 0x0000000000007941 */ /* 0x000fea0003800000 */
.L_x_6142:
        /* <DEDUP_REMOVED lines=25> */
.L_x_6179:
[----:B-----5:R-:W-:-:S05]  /*30e0*/  HADD2.F32 R163, -RZ, R60.H0_H0 ;  /* 0x2000003cffa37230 */ /* 0x020fca0000004100 */
[----:B------:R-:W-:Y:S01]  /*30f0*/  FADD.FTZ R152, R163, R152 ;  /* 0x00000098a3987221 */ /* 0x000fe20000010000 */
[----:B------:R-:W-:Y:S06]  /*3100*/  BRA `(.L_x_6180) ;  /* 0x0000000000107947 */ /* 0x000fec0003800000 */
.L_x_6178:
[----:B-----5:R-:W-:Y:S02]  /*3110*/  HADD2.F32 R163, -RZ, R64.H0_H0 ;  /* 0x20000040ffa37230 */ /* 0x020fe40000004100 */
[----:B------:R-:W-:-:S03]  /*3120*/  @P2 HADD2.F32 R179, -RZ, R60.H0_H0 ;  /* 0x2000003cffb32230 */ /* 0x000fc60000004100 */
[----:B------:R-:W-:-:S04]  /*3130*/  FADD.FTZ R152, R163, R152 ;  /* 0x00000098a3987221 */ /* 0x000fc80000010000 */
[----:B------:R-:W-:-:S07]  /*3140*/  @P2 FADD.FTZ R152, R179, R152 ;  /* 0x00000098b3982221 */ /* 0x000fce0000010000 */
.L_x_6180:
[----:B------:R-:W-:-:S04]  /*3150*/  F2FP.F16.F32.PACK_AB R163, RZ, R152 ;  /* 0x00000098ffa3723e */ /* 0x000fc800000000ff */
[----:B------:R-:W-:-:S07]  /*3160*/  PRMT R56, R163, 0x7610, R56 ;  /* 0x00007610a3387816 */ /* 0x000fce0000000038 */
.L_x_6181:
[----:B------:R-:W-:Y:S01]  /*3170*/  HADD2.F32 R163, -RZ, R68.H1_H1 ;  /* 0x30000044ffa37230 */ /* 0x000fe20000004100 */
[----:B------:R-:W-:Y:S06]  /*3180*/  @P3 BRA `(.L_x_6182) ;  /* 0x0000000000203947 */ /* 0x000fec0003800000 */
[----:B------:R-:W-:-:S04]  /*3190*/  ISETP.NE.U32.AND P4, PT, RZ, UR12, PT ;  /* 0x0000000cff007c0c */ /* 0x000fc8000bf85070 */
[----:B------:R-:W-:-:S13]  /*31a0*/  ISETP.NE.AND.EX P4, PT, RZ, UR13, PT, P4 ;  /* 0x0000000dff007c0c */ /* 0x000fda000bf85340 */
[----:B------:R-:W-:Y:S05]  /*31b0*/  @P4 BRA `(.L_x_6183) ;  /* 0x0000000000084947 */ /* 0x000fea0003800000 */
[----:B------:R-:W-:Y:S05]  /*31c0*/  @P0 BRA `(.L_x_6184) ;  /* 0x0000000000200947 */ /* 0x000fea0003800000 */
[----:B------:R-:W-:Y:S05]  /*31d0*/  BRA `(.L_x_6185) ;  /* 0x0000000000247947 */ /* 0x000fea0003800000 */
.L_x_6183:
[----:B-----5:R-:W-:-:S05]  /*31e0*/  HADD2.F32 R68, -RZ, R60.H1_H1 ;  /* 0x3000003cff447230 */ /* 0x020fca0000004100 */
[----:B------:R-:W-:Y:S01]  /*31f0*/  FADD.FTZ R163, R68, R163 ;  /* 0x000000a344a37221 */ /* 0x000fe20000010000 */
[----:B------:R-:W-:Y:S06]  /*3200*/  BRA `(.L_x_6184) ;  /* 0x0000000000107947 */ /* 0x000fec0003800000 */
.L_x_6182:
[----:B-----5:R-:W-:Y:S02]  /*3210*/  HADD2.F32 R68, -RZ, R64.H1_H1 ;  /* 0x30000040ff447230 */ /* 0x020fe40000004100 */
[----:B------:R-:W-:-:S03]  /*3220*/  @P2 HADD2.F32 R164, -RZ, R60.H1_H1 ;  /* 0x3000003cffa42230 */ /* 0x000fc60000004100 */
[----:B------:R-:W-:-:S04]  /*3230*/  FADD.FTZ R163, R68, R163 ;  /* 0x000000a344a37221 */ /* 0x000fc80000010000 */
[----:B------:R-:W-:-:S07]  /*3240*/  @P2 FADD.FTZ R163, R164, R163 ;  /* 0x000000a3a4a32221 */ /* 0x000fce0000010000 */
.L_x_6184:
[----:B------:R-:W-:-:S04]  /*3250*/  F2FP.F16.F32.PACK_AB R68, RZ, R163 ;  /* 0x000000a3ff44723e */ /* 0x000fc800000000ff */
[----:B------:R-:W-:-:S07]  /*3260*/  PRMT R56, R56, 0x5410, R68 ;  /* 0x0000541038387816 */ /* 0x000fce0000000044 */
.L_x_6185:
[----:B------:R-:W-:Y:S01]  /*3270*/  HADD2.F32 R164, -RZ, R69.H0_H0 ;  /* 0x20000045ffa47230 */ /* 0x000fe20000004100 */
[----:B------:R-:W-:Y:S06]  /*3280*/  @P3 BRA `(.L_x_6186) ;  /* 0x0000000000203947 */ /* 0x000fec0003800000 */
[----:B------:R-:W-:-:S04]  /*3290*/  ISETP.NE.U32.AND P4, PT, RZ, UR12, PT ;  /* 0x0000000cff007c0c */ /* 0x000fc8000bf85070 */
[----:B------:R-:W-:-:S13]  /*32a0*/  ISETP.NE.AND.EX P4, PT, RZ, UR13, PT, P4 ;  /* 0x0000000dff007c0c */ /* 0x000fda000bf85340 */
[----:B------:R-:W-:Y:S05]  /*32b0*/  @P4 BRA `(.L_x_6187) ;  /* 0x0000000000084947 */ /* 0x000fea0003800000 */
[----:B------:R-:W-:Y:S05]  /*32c0*/  @P0 BRA `(.L_x_6188) ;  /* 0x0000000000200947 */ /* 0x000fea0003800000 */
[----:B------:R-:W-:Y:S05]  /*32d0*/  BRA `(.L_x_6189) ;  /* 0x0000000000247947 */ /* 0x000fea0003800000 */
.L_x_6187:
[----:B-----5:R-:W-:-:S05]  /*32e0*/  HADD2.F32 R179, -RZ, R61.H0_H0 ;  /* 0x2000003dffb37230 */ /* 0x020fca0000004100 */
[----:B------:R-:W-:Y:S01]  /*32f0*/  FADD.FTZ R164, R179, R164 ;  /* 0x000000a4b3a47221 */ /* 0x000fe20000010000 */
[----:B------:R-:W-:Y:S06]  /*3300*/  BRA `(.L_x_6188) ;  /* 0x0000000000107947 */ /* 0x000fec0003800000 */
.L_x_6186:
[----:B-----5:R-:W-:Y:S02]  /*3310*/  HADD2.F32 R179, -RZ, R65.H0_H0 ;  /* 0x20000041ffb37230 */ /* 0x020fe40000004100 */
[----:B------:R-:W-:-:S03]  /*3320*/  @P2 HADD2.F32 R195, -RZ, R61.H0_H0 ;  /* 0x2000003dffc32230 */ /* 0x000fc60000004100 */
[----:B------:R-:W-:-:S04]  /*3330*/  FADD.FTZ R164, R179, R164 ;  /* 0x000000a4b3a47221 */ /* 0x000fc80000010000 */
[----:B------:R-:W-:-:S07]  /*3340*/  @P2 FADD.FTZ R164, R195, R164 ;  /* 0x000000a4c3a42221 */ /* 0x000fce0000010000 */
.L_x_6188:
[----:B------:R-:W-:-:S04]  /*3350*/  F2FP.F16.F32.PACK_AB R68, RZ, R164 ;  /* 0x000000a4ff44723e */ /* 0x000fc800000000ff */
[----:B------:R-:W-:-:S07]  /*3360*/  PRMT R57, R68, 0x7610, R57 ;  /* 0x0000761044397816 */ /* 0x000fce0000000039 */
.L_x_6189:
[----:B------:R-:W-:Y:S01]  /*3370*/  HADD2.F32 R179, -RZ, R69.H1_H1 ;  /* 0x30000045ffb37230 */ /* 0x000fe20000004100 */
[----:B------:R-:W-:Y:S06]  /*3380*/  @P3 BRA `(.L_x_6190) ;  /* 0x0000000000203947 */ /* 0x000fec0003800000 */
[----:B------:R-:W-:-:S04]  /*3390*/  ISETP.NE.U32.AND P4, PT, RZ, UR12, PT ;  /* 0x0000000cff007c0c */ /* 0x000fc8000bf85070 */
[----:B------:R-:W-:-:S13]  /*33a0*/  ISETP.NE.AND.EX P4, PT, RZ, UR13, PT, P4 ;  /* 0x0000000dff007c0c */ /* 0x000fda000bf85340 */
[----:B------:R-:W-:Y:S05]  /*33b0*/  @P4 BRA `(.L_x_6191) ;  /* 0x0000000000084947 */ /* 0x000fea0003800000 */
[----:B------:R-:W-:Y:S05]  /*33c0*/  @P0 BRA `(.L_x_6192) ;  /* 0x0000000000200947 */ /* 0x000fea0003800000 */
[----:B------:R-:W-:Y:S05]  /*33d0*/  BRA `(.L_x_6193) ;  /* 0x0000000000247947 */ /* 0x000fea0003800000 */
.L_x_6191:
[----:B-----5:R-:W-:-:S05]  /*33e0*/  HADD2.F32 R68, -RZ, R61.H1_H1 ;  /* 0x3000003dff447230 */ /* 0x020fca0000004100 */
[----:B------:R-:W-:Y:S01]  /*33f0*/  FADD.FTZ R179, R68, R179 ;  /* 0x000000b344b37221 */ /* 0x000fe20000010000 */
[----:B------:R-:W-:Y:S06]  /*3400*/  BRA `(.L_x_6192) ;  /* 0x0000000000107947 */ /* 0x000fec0003800000 */
.L_x_6190:
[----:B-----5:R-:W-:Y:S02]  /*3410*/  HADD2.F32 R68, -RZ, R65.H1_H1 ;  /* 0x30000041ff447230 */ /* 0x020fe40000004100 */
[----:B------:R-:W-:-:S03]  /*3420*/  @P2 HADD2.F32 R180, -RZ, R61.H1_H1 ;  /* 0x3000003dffb42230 */ /* 0x000fc60000004100 */
[----:B------:R-:W-:-:S04]  /*3430*/  FADD.FTZ R179, R68, R179 ;  /* 0x000000b344b37221 */ /* 0x000fc80000010000 */
[----:B------:R-:W-:-:S07]  /*3440*/  @P2 FADD.FTZ R179, R180, R179 ;  /* 0x000000b3b4b32221 */ /* 0x000fce0000010000 */
.L_x_6192:
[----:B------:R-:W-:-:S04]  /*3450*/  F2FP.F16.F32.PACK_AB R68, RZ, R179 ;  /* 0x000000b3ff44723e */ /* 0x000fc800000000ff */
[----:B------:R-:W-:-:S07]  /*3460*/  PRMT R57, R57, 0x5410, R68 ;  /* 0x0000541039397816 */ /* 0x000fce0000000044 */
.L_x_6193:
[----:B------:R-:W-:Y:S01]  /*3470*/  HADD2.F32 R180, -RZ, R70.H0_H0 ;  /* 0x20000046ffb47230 */ /* 0x000fe20000004100 */
[----:B------:R-:W-:Y:S06]  /*3480*/  @P3 BRA `(.L_x_6194) ;  /* 0x0000000000203947 */ /* 0x000fec0003800000 */
[----:B------:R-:W-:-:S04]  /*3490*/  ISETP.NE.U32.AND P4, PT, RZ, UR12, PT ;  /* 0x0000000cff007c0c */ /* 0x000fc8000bf85070 */
[----:B------:R-:W-:-:S13]  /*34a0*/  ISETP.NE.AND.EX P4, PT, RZ, UR13, PT, P4 ;  /* 0x0000000dff007c0c */ /* 0x000fda000bf85340 */
[----:B------:R-:W-:Y:S05]  /*34b0*/  @P4 BRA `(.L_x_6195) ;  /* 0x0000000000084947 */ /* 0x000fea0003800000 */
[----:B------:R-:W-:Y:S05]  /*34c0*/  @P0 BRA `(.L_x_6196) ;  /* 0x0000000000200947 */ /* 0x000fea0003800000 */
[----:B------:R-:W-:Y:S05]  /*34d0*/  BRA `(.L_x_6197) ;  /* 0x0000000000247947 */ /* 0x000fea0003800000 */
.L_x_6195:
[----:B-----5:R-:W-:-:S05]  /*34e0*/  HADD2.F32 R69, -RZ, R62.H0_H0 ;  /* 0x2000003eff457230 */ /* 0x020fca0000004100 */
[----:B------:R-:W-:Y:S01]  /*34f0*/  FADD.FTZ R180, R69, R180 ;  /* 0x000000b445b47221 */ /* 0x000fe20000010000 */
[----:B------:R-:W-:Y:S06]  /*3500*/  BRA `(.L_x_6196) ;  /* 0x0000000000107947 */ /* 0x000fec0003800000 */
.L_x_6194:
[----:B-----5:R-:W-:Y:S02]  /*3510*/  HADD2.F32 R69, -RZ, R66.H0_H0 ;  /* 0x20000042ff457230 */ /* 0x020fe40000004100 */
[----:B------:R-:W-:-:S03]  /*3520*/  @P2 HADD2.F32 R195, -RZ, R62.H0_H0 ;  /* 0x2000003effc32230 */ /* 0x000fc60000004100 */
[----:B------:R-:W-:-:S04]  /*3530*/  FADD.FTZ R180, R69, R180 ;  /* 0x000000b445b47221 */ /* 0x000fc80000010000 */
[----:B------:R-:W-:-:S07]  /*3540*/  @P2 FADD.FTZ R180, R195, R180 ;  /* 0x000000b4c3b42221 */ /* 0x000fce0000010000 */
.L_x_6196:
[----:B------:R-:W-:-:S04]  /*3550*/  F2FP.F16.F32.PACK_AB R68, RZ, R180 ;  /* 0x000000b4ff44723e */ /* 0x000fc800000000ff */
[----:B------:R-:W-:-:S07]  /*3560*/  PRMT R58, R68, 0x7610, R58 ;  /* 0x00007610443a7816 */ /* 0x000fce000000003a */
.L_x_6197:
[----:B------:R-:W-:Y:S01]  /*3570*/  HADD2.F32 R195, -RZ, R70.H1_H1 ;  /* 0x30000046ffc37230 */ /* 0x000fe20000004100 */
[----:B------:R-:W-:Y:S06]  /*3580*/  @P3 BRA `(.L_x_6198) ;  /* 0x0000000000203947 */ /* 0x000fec0003800000 */
[----:B------:R-:W-:-:S04]  /*3590*/  ISETP.NE.U32.AND P4, PT, RZ, UR12, PT ;  /* 0x0000000cff007c0c */ /* 0x000fc8000bf85070 */
[----:B------:R-:W-:-:S13]  /*35a0*/  ISETP.NE.AND.EX P4, PT, RZ, UR13, PT, P4 ;  /* 0x0000000dff007c0c */ /* 0x000fda000bf85340 */
[----:B------:R-:W-:Y:S05]  /*35b0*/  @P4 BRA `(.L_x_6199) ;  /* 0x0000000000084947 */ /* 0x000fea0003800000 */
[----:B------:R-:W-:Y:S05]  /*35c0*/  @P0 BRA `(.L_x_6200) ;  /* 0x0000000000200947 */ /* 0x000fea0003800000 */
[----:B------:R-:W-:Y:S05]  /*35d0*/  BRA `(.L_x_6201) ;  /* 0x0000000000247947 */ /* 0x000fea0003800000 */
.L_x_6199:
[----:B-----5:R-:W-:-:S05]  /*35e0*/  HADD2.F32 R68, -RZ, R62.H1_H1 ;  /* 0x3000003eff447230 */ /* 0x020fca0000004100 */
[----:B------:R-:W-:Y:S01]  /*35f0*/  FADD.FTZ R195, R68, R195 ;  /* 0x000000c344c37221 */ /* 0x000fe20000010000 */
[----:B------:R-:W-:Y:S06]  /*3600*/  BRA `(.L_x_6200) ;  /* 0x0000000000107947 */ /* 0x000fec0003800000 */
.L_x_6198:
[----:B-----5:R-:W-:Y:S02]  /*3610*/  HADD2.F32 R68, -RZ, R66.H1_H1 ;  /* 0x30000042ff447230 */ /* 0x020fe40000004100 */
[----:B------:R-:W-:-:S03]  /*3620*/  @P2 HADD2.F32 R70, -RZ, R62.H1_H1 ;  /* 0x3000003eff462230 */ /* 0x000fc60000004100 */
[----:B------:R-:W-:-:S04]  /*3630*/  FADD.FTZ R195, R68, R195 ;  /* 0x000000c344c37221 */ /* 0x000fc80000010000 */
[----:B------:R-:W-:-:S07]  /*3640*/  @P2 FADD.FTZ R195, R70, R195 ;  /* 0x000000c346c32221 */ /* 0x000fce0000010000 */
.L_x_6200:
[----:B------:R-:W-:-:S04]  /*3650*/  F2FP.F16.F32.PACK_AB R68, RZ, R195 ;  /* 0x000000c3ff44723e */ /* 0x000fc800000000ff */
[----:B------:R-:W-:-:S07]  /*3660*/  PRMT R58, R58, 0x5410, R68 ;  /* 0x000054103a3a7816 */ /* 0x000fce0000000044 */
.L_x_6201:
[----:B------:R-:W-:Y:S01]  /*3670*/  HADD2.F32 R196, -RZ, R71.H0_H0 ;  /* 0x20000047ffc47230 */ /* 0x000fe20000004100 */
[----:B------:R-:W-:Y:S06]  /*3680*/  @P3 BRA `(.L_x_6202) ;  /* 0x0000000000203947 */ /* 0x000fec0003800000 */
[----:B------:R-:W-:-:S04]  /*3690*/  ISETP.NE.U32.AND P4, PT, RZ, UR12, PT ;  /* 0x0000000cff007c0c */ /* 0x000fc8000bf85070 */
[----:B------:R-:W-:-:S13]  /*36a0*/  ISETP.NE.AND.EX P4, PT, RZ, UR13, PT, P4 ;  /* 0x0000000dff007c0c */ /* 0x000fda000bf85340 */
[----:B------:R-:W-:Y:S05]  /*36b0*/  @P4 BRA `(.L_x_6203) ;  /* 0x0000000000084947 */ /* 0x000fea0003800000 */
[----:B------:R-:W-:Y:S05]  /*36c0*/  @P0 BRA `(.L_x_6204) ;  /* 0x0000000000200947 */ /* 0x000fea0003800000 */
[----:B------:R-:W-:Y:S05]  /*36d0*/  BRA `(.L_x_6205) ;  /* 0x0000000000247947 */ /* 0x000fea0003800000 */
.L_x_6203:
[----:B-----5:R-:W-:-:S05]  /*36e0*/  HADD2.F32 R69, -RZ, R63.H0_H0 ;  /* 0x2000003fff457230 */ /* 0x020fca0000004100 */
[----:B------:R-:W-:Y:S01]  /*36f0*/  FADD.FTZ R196, R69, R196 ;  /* 0x000000c445c47221 */ /* 0x000fe20000010000 */
[----:B------:R-:W-:Y:S06]  /*3700*/  BRA `(.L_x_6204) ;  /* 0x0000000000107947 */ /* 0x000fec0003800000 */
.L_x_6202:
[----:B-----5:R-:W-:Y:S02]  /*3710*/  HADD2.F32 R69, -RZ, R67.H0_H0 ;  /* 0x20000043ff457230 */ /* 0x020fe40000004100 */
[----:B------:R-:W-:-:S03]  /*3720*/  @P2 HADD2.F32 R215, -RZ, R63.H0_H0 ;  /* 0x2000003fffd72230 */ /* 0x000fc60000004100 */
[----:B------:R-:W-:-:S04]  /*3730*/  FADD.FTZ R196, R69, R196 ;  /* 0x000000c445c47221 */ /* 0x000fc80000010000 */
[----:B------:R-:W-:-:S07]  /*3740*/  @P2 FADD.FTZ R196, R215, R196 ;  /* 0x000000c4d7c42221 */ /* 0x000fce0000010000 */
.L_x_6204:
[----:B------:R-:W-:-:S04]  /*3750*/  F2FP.F16.F32.PACK_AB R68, RZ, R196 ;  /* 0x000000c4ff44723e */ /* 0x000fc800000000ff */
[----:B------:R-:W-:-:S07]  /*3760*/  PRMT R59, R68, 0x7610, R59 ;  /* 0x00007610443b7816 */ /* 0x000fce000000003b */
.L_x_6205:
[----:B------:R-:W-:Y:S01]  /*3770*/  HADD2.F32 R208, -RZ, R71.H1_H1 ;  /* 0x30000047ffd07230 */ /* 0x000fe20000004100 */
[----:B------:R-:W-:Y:S06]  /*3780*/  @P3 BRA `(.L_x_6206) ;  /* 0x0000000000203947 */ /* 0x000fec0003800000 */
[----:B------:R-:W-:-:S04]  /*3790*/  ISETP.NE.U32.AND P2, PT, RZ, UR12, PT ;  /* 0x0000000cff007c0c */ /* 0x000fc8000bf45070 */
[----:B------:R-:W-:-:S13]  /*37a0*/  ISETP.NE.AND.EX P2, PT, RZ, UR13, PT, P2 ;  /* 0x0000000dff007c0c */ /* 0x000fda000bf45320 */
[----:B------:R-:W-:Y:S05]  /*37b0*/  @P2 BRA `(.L_x_6207) ;  /* 0x0000000000082947 */ /* 0x000fea0003800000 */
[----:B------:R-:W-:Y:S05]  /*37c0*/  @P0 BRA `(.L_x_6208) ;  /* 0x0000000000200947 */ /* 0x000fea0003800000 */
[----:B------:R-:W-:Y:S05]  /*37d0*/  BRA `(.L_x_6209) ;  /* 0x0000000000247947 */ /* 0x000fea0003800000 */
.L_x_6207:
[----:B-----5:R-:W-:-:S05]  /*37e0*/  HADD2.F32 R69, -RZ, R63.H1_H1 ;  /* 0x3000003fff457230 */ /* 0x020fca0000004100 */
[----:B------:R-:W-:Y:S01]  /*37f0*/  FADD.FTZ R208, R69, R208 ;  /* 0x000000d045d07221 */ /* 0x000fe20000010000 */
[----:B------:R-:W-:Y:S06]  /*3800*/  BRA `(.L_x_6208) ;  /* 0x0000000000107947 */ /* 0x000fec0003800000 */
.L_x_6206:
[----:B-----5:R-:W-:Y:S02]  /*3810*/  HADD2.F32 R69, -RZ, R67.H1_H1 ;  /* 0x30000043ff457230 */ /* 0x020fe40000004100 */
[----:B------:R-:W-:-:S03]  /*3820*/  @P2 HADD2.F32 R71, -RZ, R63.H1_H1 ;  /* 0x3000003fff472230 */ /* 0x000fc60000004100 */
[----:B------:R-:W-:-:S04]  /*3830*/  FADD.FTZ R208, R69, R208 ;  /* 0x000000d045d07221 */ /* 0x000fc80000010000 */
[----:B------:R-:W-:-:S07]  /*3840*/  @P2 FADD.FTZ R208, R71, R208 ;  /* 0x000000d047d02221 */ /* 0x000fce0000010000 */
.L_x_6208:
[----:B------:R-:W-:-:S04]  /*3850*/  F2FP.F16.F32.PACK_AB R68, RZ, R208 ;  /* 0x000000d0ff44723e */ /* 0x000fc800000000ff */
[----:B------:R-:W-:-:S07]  /*3860*/  PRMT R59, R59, 0x5410, R68 ;  /* 0x000054103b3b7816 */ /* 0x000fce0000000044 */
.L_x_6209:
[----:B------:R-:W0:Y:S02]  /*3870*/  @P0 LDC.64 R68, c[0x0][0x238] ;  /* 0x00008e00ff440b82 */ /* 0x000e240000000a00 */
[----:B0-----:R-:W-:-:S04]  /*3880*/  @P0 LEA R68, P2, R214, R68, 0x4 ;  /* 0x00000044d6440211 */ /* 0x001fc800078420ff */
[C---:B------:R-:W-:Y:S02]  /*3890*/  @P0 LEA.HI.X R69, R214.reuse, R69, RZ, 0x4, P2 ;  /* 0x00000045d6450211 */ /* 0x040fe400010f24ff */
[----:B------:R-:W-:-:S03]  /*38a0*/  IADD3 R214, R214, 0x20, RZ ;  /* 0x00000020d6d67810 */ /* 0x000fc60007ffe0ff */
[----:B------:R3:W-:Y:S04]  /*38b0*/  @P0 STG.E.128 desc[UR4][R68.64], R56 ;  /* 0x0000003844000986 */ /* 0x0007e8000c101d04 */
.L_x_6177:
[----:B------:R-:W-:Y:S05]  /*38c0*/  BSYNC B0 ;  /* 0x0000000000007941 */ /* 0x000fea0003800000 */
.L_x_6176:
        /* <DEDUP_REMOVED lines=25> */
.L_x_6213:
[----:B-----5:R-:W-:-:S05]  /*3a60*/  HADD2.F32 R166, -RZ, R60.H0_H0 ;  /* 0x2000003cffa67230 */ /* 0x020fca0000004100 */
[----:B------:R-:W-:Y:S01]  /*3a70*/  FADD.FTZ R153, R166, R153 ;  /* 0x00000099a6997221 */ /* 0x000fe20000010000 */
[----:B------:R-:W-:Y:S06]  /*3a80*/  BRA `(.L_x_6214) ;  /* 0x0000000000107947 */ /* 0x000fec0003800000 */
.L_x_6212:
[----:B-----5:R-:W-:Y:S02]  /*3a90*/  HADD2.F32 R166, -RZ, R64.H0_H0 ;  /* 0x20000040ffa67230 */ /* 0x020fe40000004100 */
[----:B------:R-:W-:-:S03]  /*3aa0*/  @P2 HADD2.F32 R182, -RZ, R60.H0_H0 ;  /* 0x2000003cffb62230 */ /* 0x000fc60000004100 */
[----:B------:R-:W-:-:S04]  /*3ab0*/  FADD.FTZ R153, R166, R153 ;  /* 0x00000099a6997221 */ /* 0x000fc80000010000 */
[----:B------:R-:W-:-:S07]  /*3ac0*/  @P2 FADD.FTZ R153, R182, R153 ;  /* 0x00000099b6992221 */ /* 0x000fce0000010000 */
.L_x_6214:
[----:B------:R-:W-:-:S04]  /*3ad0*/  F2FP.F16.F32.PACK_AB R165, RZ, R153 ;  /* 0x00000099ffa5723e */ /* 0x000fc800000000ff */
[----:B------:R-:W-:-:S07]  /*3ae0*/  PRMT R56, R165, 0x7610, R56 ;  /* 0x00007610a5387816 */ /* 0x000fce0000000038 */
.L_x_6215:
[----:B------:R-:W-:Y:S01]  /*3af0*/  HADD2.F32 R165, -RZ, R68.H1_H1 ;  /* 0x30000044ffa57230 */ /* 0x000fe20000004100 */
[----:B------:R-:W-:Y:S06]  /*3b00*/  @P3 BRA `(.L_x_6216) ;  /* 0x0000000000203947 */ /* 0x000fec0003800000 */
[----:B------:R-:W-:-:S04]  /*3b10*/  ISETP.NE.U32.AND P4, PT, RZ, UR12, PT ;  /* 0x0000000cff007c0c */ /* 0x000fc8000bf85070 */
[----:B------:R-:W-:-:S13]  /*3b20*/  ISETP.NE.AND.EX P4, PT, RZ, UR13, PT, P4 ;  /* 0x0000000dff007c0c */ /* 0x000fda000bf85340 */
[----:B------:R-:W-:Y:S05]  /*3b30*/  @P4 BRA `(.L_x_6217) ;  /* 0x0000000000084947 */ /* 0x000fea0003800000 */
[----:B------:R-:W-:Y:S05]  /*3b40*/  @P0 BRA `(.L_x_6218) ;  /* 0x0000000000200947 */ /* 0x000fea0003800000 */
[----:B------:R-:W-:Y:S05]  /*3b50*/  BRA `(.L_x_6219) ;  /* 0x0000000000247947 */ /* 0x000fea0003800000 */
.L_x_6217:
[----:B-----5:R-:W-:-:S05]  /*3b60*/  HADD2.F32 R68, -RZ, R60.H1_H1 ;  /* 0x3000003cff447230 */ /* 0x020fca0000004100 */
[----:B------:R-:W-:Y:S01]  /*3b70*/  FADD.FTZ R165, R68, R165 ;  /* 0x000000a544a57221 */ /* 0x000fe20000010000 */
[----:B------:R-:W-:Y:S06]  /*3b80*/  BRA `(.L_x_6218) ;  /* 0x0000000000107947 */ /* 0x000fec0003800000 */
.L_x_6216:
[----:B-----5:R-:W-:Y:S02]  /*3b90*/  HADD2.F32 R68, -RZ, R64.H1_H1 ;  /* 0x30000040ff447230 */ /* 0x020fe40000004100 */
[----:B------:R-:W-:-:S03]  /*3ba0*/  @P2 HADD2.F32 R166, -RZ, R60.H1_H1 ;  /* 0x3000003cffa62230 */ /* 0x000fc60000004100 */
[----:B------:R-:W-:-:S04]  /*3bb0*/  FADD.FTZ R165, R68, R165 ;  /* 0x000000a544a57221 */ /* 0x000fc80000010000 */
[----:B------:R-:W-:-:S07]  /*3bc0*/  @P2 FADD.FTZ R165, R166, R165 ;  /* 0x000000a5a6a52221 */ /* 0x000fce0000010000 */
.L_x_6218:
[----:B------:R-:W-:-:S04]  /*3bd0*/  F2FP.F16.F32.PACK_AB R68, RZ, R165 ;  /* 0x000000a5ff44723e */ /* 0x000fc800000000ff */
[----:B------:R-:W-:-:S07]  /*3be0*/  PRMT R56, R56, 0x5410, R68 ;  /* 0x0000541038387816 */ /* 0x000fce0000000044 */
.L_x_6219:
[----:B------:R-:W-:Y:S01]  /*3bf0*/  HADD2.F32 R166, -RZ, R69.H0_H0 ;  /* 0x20000045ffa67230 */ /* 0x000fe20000004100 */
[----:B------:R-:W-:Y:S06]  /*3c00*/  @P3 BRA `(.L_x_6220) ;  /* 0x0000000000203947 */ /* 0x000fec0003800000 */
[----:B------:R-:W-:-:S04]  /*3c10*/  ISETP.NE.U32.AND P4, PT, RZ, UR12, PT ;  /* 0x0000000cff007c0c */ /* 0x000fc8000bf85070 */
[----:B------:R-:W-:-:S13]  /*3c20*/  ISETP.NE.AND.EX P4, PT, RZ, UR13, PT, P4 ;  /* 0x0000000dff007c0c */ /* 0x000fda000bf85340 */
[----:B------:R-:W-:Y:S05]  /*3c30*/  @P4 BRA `(.L_x_6221) ;  /* 0x0000000000084947 */ /* 0x000fea0003800000 */
[----:B------:R-:W-:Y:S05]  /*3c40*/  @P0 BRA `(.L_x_6222) ;  /* 0x0000000000200947 */ /* 0x000fea0003800000 */
[----:B------:R-:W-:Y:S05]  /*3c50*/  BRA `(.L_x_6223) ;  /* 0x0000000000247947 */ /* 0x000fea0003800000 */
.L_x_6221:
[----:B-----5:R-:W-:-:S05]  /*3c60*/  HADD2.F32 R181, -RZ, R61.H0_H0 ;  /* 0x2000003dffb57230 */ /* 0x020fca0000004100 */
[----:B------:R-:W-:Y:S01]  /*3c70*/  FADD.FTZ R166, R181, R166 ;  /* 0x000000a6b5a67221 */ /* 0x000fe20000010000 */
[----:B------:R-:W-:Y:S06]  /*3c80*/  BRA `(.L_x_6222) ;  /* 0x0000000000107947 */ /* 0x000fec0003800000 */
.L_x_6220:
[----:B-----5:R-:W-:Y:S02]  /*3c90*/  HADD2.F32 R181, -RZ, R65.H0_H0 ;  /* 0x20000041ffb57230 */ /* 0x020fe40000004100 */
[----:B------:R-:W-:-:S03]  /*3ca0*/  @P2 HADD2.F32 R197, -RZ, R61.H0_H0 ;  /* 0x2000003dffc52230 */ /* 0x000fc60000004100 */
[----:B------:R-:W-:-:S04]  /*3cb0*/  FADD.FTZ R166, R181, R166 ;  /* 0x000000a6b5a67221 */ /* 0x000fc80000010000 */
[----:B------:R-:W-:-:S07]  /*3cc0*/  @P2 FADD.FTZ R166, R197, R166 ;  /* 0x000000a6c5a62221 */ /* 0x000fce0000010000 */
.L_x_6222:
[----:B------:R-:W-:-:S04]  /*3cd0*/  F2FP.F16.F32.PACK_AB R68, RZ, R166 ;  /* 0x000000a6ff44723e */ /* 0x000fc800000000ff */
[----:B------:R-:W-:-:S07]  /*3ce0*/  PRMT R57, R68, 0x7610, R57 ;  /* 0x0000761044397816 */ /* 0x000fce0000000039 */
.L_x_6223:
[----:B------:R-:W-:Y:S01]  /*3cf0*/  HADD2.F32 R181, -RZ, R69.H1_H1 ;  /* 0x30000045ffb57230 */ /* 0x000fe20000004100 */
[----:B------:R-:W-:Y:S06]  /*3d00*/  @P3 BRA `(.L_x_6224) ;  /* 0x0000000000203947 */ /* 0x000fec0003800000 */
[----:B------:R-:W-:-:S04]  /*3d10*/  ISETP.NE.U32.AND P4, PT, RZ, UR12, PT ;  /* 0x0000000cff007c0c */ /* 0x000fc8000bf85070 */
[----:B------:R-:W-:-:S13]  /*3d20*/  ISETP.NE.AND.EX P4, PT, RZ, UR13, PT, P4 ;  /* 0x0000000dff007c0c */ /* 0x000fda000bf85340 */
[----:B------:R-:W-:Y:S05]  /*3d30*/  @P4 BRA `(.L_x_6225) ;  /* 0x0000000000084947 */ /* 0x000fea0003800000 */
[----:B------:R-:W-:Y:S05]  /*3d40*/  @P0 BRA `(.L_x_6226) ;  /* 0x0000000000200947 */ /* 0x000fea0003800000 */
[----:B------:R-:W-:Y:S05]  /*3d50*/  BRA `(.L_x_6227) ;  /* 0x0000000000247947 */ /* 0x000fea0003800000 */
.L_x_6225:
[----:B-----5:R-:W-:-:S05]  /*3d60*/  HADD2.F32 R68, -RZ, R61.H1_H1 ;  /* 0x3000003dff447230 */ /* 0x020fca0000004100 */
[----:B------:R-:W-:Y:S01]  /*3d70*/  FADD.FTZ R181, R68, R181 ;  /* 0x000000b544b57221 */ /* 0x000fe20000010000 */
[----:B------:R-:W-:Y:S06]  /*3d80*/  BRA `(.L_x_6226) ;  /* 0x0000000000107947 */ /* 0x000fec0003800000 */
.L_x_6224:
[----:B-----5:R-:W-:Y:S02]  /*3d90*/  HADD2.F32 R68, -RZ, R65.H1_H1 ;  /* 0x30000041ff447230 */ /* 0x020fe40000004100 */
[----:B------:R-:W-:-:S03]  /*3da0*/  @P2 HADD2.F32 R182, -RZ, R61.H1_H1 ;  /* 0x3000003dffb62230 */ /* 0x000fc60000004100 */
[----:B------:R-:W-:-:S04]  /*3db0*/  FADD.FTZ R181, R68, R181 ;  /* 0x000000b544b57221 */ /* 0x000fc80000010000 */
[----:B------:R-:W-:-:S07]  /*3dc0*/  @P2 FADD.FTZ R181, R182, R181 ;  /* 0x000000b5b6b52221 */ /* 0x000fce0000010000 */
.L_x_6226:
[----:B------:R-:W-:-:S04]  /*3dd0*/  F2FP.F16.F32.PACK_AB R68, RZ, R181 ;  /* 0x000000b5ff44723e */ /* 0x000fc800000000ff */
[----:B------:R-:W-:-:S07]  /*3de0*/  PRMT R57, R57, 0x5410, R68 ;  /* 0x0000541039397816 */ /* 0x000fce0000000044 */
.L_x_6227:
[----:B------:R-:W-:Y:S01]  /*3df0*/  HADD2.F32 R182, -RZ, R70.H0_H0 ;  /* 0x20000046ffb67230 */ /* 0x000fe20000004100 */
[----:B------:R-:W-:Y:S06]  /*3e00*/  @P3 BRA `(.L_x_6228) ;  /* 0x0000000000203947 */ /* 0x000fec0003800000 */
[----:B------:R-:W-:-:S04]  /*3e10*/  ISETP.NE.U32.AND P4, PT, RZ, UR12, PT ;  /* 0x0000000cff007c0c */ /* 0x000fc8000bf85070 */
[----:B------:R-:W-:-:S13]  /*3e20*/  ISETP.NE.AND.EX P4, PT, RZ, UR13, PT, P4 ;  /* 0x0000000dff007c0c */ /* 0x000fda000bf85340 */
[----:B------:R-:W-:Y:S05]  /*3e30*/  @P4 BRA `(.L_x_6229) ;  /* 0x0000000000084947 */ /* 0x000fea0003800000 */
[----:B------:R-:W-:Y:S05]  /*3e40*/  @P0 BRA `(.L_x_6230) ;  /* 0x0000000000200947 */ /* 0x000fea0003800000 */
[----:B------:R-:W-:Y:S05]  /*3e50*/  BRA `(.L_x_6231) ;  /* 0x0000000000247947 */ /* 0x000fea0003800000 */
.L_x_6229:
[----:B-----5:R-:W-:-:S05]  /*3e60*/  HADD2.F32 R69, -RZ, R62.H0_H0 ;  /* 0x2000003eff457230 */ /* 0x020fca0000004100 */
[----:B------:R-:W-:Y:S01]  /*3e70*/  FADD.FTZ R182, R69, R182 ;  /* 0x000000b645b67221 */ /* 0x000fe20000010000 */
[----:B------:R-:W-:Y:S06]  /*3e80*/  BRA `(.L_x_6230) ;  /* 0x0000000000107947 */ /* 0x000fec0003800000 */
.L_x_6228:
[----:B-----5:R-:W-:Y:S02]  /*3e90*/  HADD2.F32 R69, -RZ, R66.H0_H0 ;  /* 0x20000042ff457230 */ /* 0x020fe40000004100 */
[----:B------:R-:W-:-:S03]  /*3ea0*/  @P2 HADD2.F32 R197, -RZ, R62.H0_H0 ;  /* 0x2000003effc52230 */ /* 0x000fc60000004100 */
[----:B------:R-:W-:-:S04]  /*3eb0*/  FADD.FTZ R182, R69, R182 ;  /* 0x000000b645b67221 */ /* 0x000fc80000010000 */
[----:B------:R-:W-:-:S07]  /*3ec0*/  @P2 FADD.FTZ R182, R197, R182 ;  /* 0x000000b6c5b62221 */ /* 0x000fce0000010000 */
.L_x_6230:
[----:B------:R-:W-:-:S04]  /*3ed0*/  F2FP.F16.F32.PACK_AB R68, RZ, R182 ;  /* 0x000000b6ff44723e */ /* 0x000fc800000000ff */
[----:B------:R-:W-:-:S07]  /*3ee0*/  PRMT R58, R68, 0x7610, R58 ;  /* 0x00007610443a7816 */ /* 0x000fce000000003a */
.L_x_6231:
[----:B------:R-:W-:Y:S01]  /*3ef0*/  HADD2.F32 R197, -RZ, R70.H1_H1 ;  /* 0x30000046ffc57230 */ /* 0x000fe20000004100 */
[----:B------:R-:W-:Y:S06]  /*3f00*/  @P3 BRA `(.L_x_6232) ;  /* 0x0000000000203947 */ /* 0x000fec0003800000 */
[----:B------:R-:W-:-:S04]  /*3f10*/  ISETP.NE.U32.AND P4, PT, RZ, UR12, PT ;  /* 0x0000000cff007c0c */ /* 0x000fc8000bf85070 */
[----:B------:R-:W-:-:S13]  /*3f20*/  ISETP.NE.AND.EX P4, PT, RZ, UR13, PT, P4 ;  /* 0x0000000dff007c0c */ /* 0x000fda000bf85340 */
[----:B------:R-:W-:Y:S05]  /*3f30*/  @P4 BRA `(.L_x_6233) ;  /* 0x0000000000084947 */ /* 0x000fea0003800000 */
[----:B------:R-:W-:Y:S05]  /*3f40*/  @P0 BRA `(.L_x_6234) ;  /* 0x0000000000200947 */ /* 0x000fea0003800000 */
[----:B------:R-:W-:Y:S05]  /*3f50*/  BRA `(.L_x_6235) ;  /* 0x0000000000247947 */ /* 0x000fea0003800000 */
.L_x_6233:
[----:B-----5:R-:W-:-:S05]  /*3f60*/  HADD2.F32 R68, -RZ, R62.H1_H1 ;  /* 0x3000003eff447230 */ /* 0x020fca0000004100 */
[----:B------:R-:W-:Y:S01]  /*3f70*/  FADD.FTZ R197, R68, R197 ;  /* 0x000000c544c57221 */ /* 0x000fe20000010000 */
[----:B------:R-:W-:Y:S06]  /*3f80*/  BRA `(.L_x_6234) ;  /* 0x0000000000107947 */ /* 0x000fec0003800000 */
.L_x_6232:
[----:B-----5:R-:W-:Y:S02]  /*3f90*/  HADD2.F32 R68, -RZ, R66.H1_H1 ;  /* 0x30000042ff447230 */ /* 0x020fe40000004100 */
[----:B------:R-:W-:-:S03]  /*3fa0*/  @P2 HADD2.F32 R70, -RZ, R62.H1_H1 ;  /* 0x3000003eff462230 */ /* 0x000fc60000004100 */
[----:B------:R-:W-:-:S04]  /*3fb0*/  FADD.FTZ R197, R68, R197 ;  /* 0x000000c544c57221 */ /* 0x000fc80000010000 */
[----:B------:R-:W-:-:S07]  /*3fc0*/  @P2 FADD.FTZ R197, R70, R197 ;  /* 0x000000c546c52221 */ /* 0x000fce0000010000 */
.L_x_6234:
[----:B------:R-:W-:-:S04]  /*3fd0*/  F2FP.F16.F32.PACK_AB R68, RZ, R197 ;  /* 0x000000c5ff44723e */ /* 0x000fc800000000ff */
[----:B------:R-:W-:-:S07]  /*3fe0*/  PRMT R58, R58, 0x5410, R68 ;  /* 0x000054103a3a7816 */ /* 0x000fce0000000044 */
.L_x_6235:
[----:B------:R-:W-:Y:S01]  /*3ff0*/  HADD2.F32 R198, -RZ, R71.H0_H0 ;  /* 0x20000047ffc67230 */ /* 0x000fe20000004100 */
[----:B------:R-:W-:Y:S06]  /*4000*/  @P3 BRA `(.L_x_6236) ;  /* 0x0000000000203947 */ /* 0x000fec0003800000 */
[----:B------:R-:W-:-:S04]  /*4010*/  ISETP.NE.U32.AND P4, PT, RZ, UR12, PT ;  /* 0x0000000cff007c0c */ /* 0x000fc8000bf85070 */
[----:B------:R-:W-:-:S13]  /*4020*/  ISETP.NE.AND.EX P4, PT, RZ, UR13, PT, P4 ;  /* 0x0000000dff007c0c */ /* 0x000fda000bf85340 */
[----:B------:R-:W-:Y:S05]  /*4030*/  @P4 BRA `(.L_x_6237) ;  /* 0x0000000000084947 */ /* 0x000fea0003800000 */
[----:B------:R-:W-:Y:S05]  /*4040*/  @P0 BRA `(.L_x_6238) ;  /* 0x0000000000200947 */ /* 0x000fea0003800000 */
[----:B------:R-:W-:Y:S05]  /*4050*/  BRA `(.L_x_6239) ;  /* 0x0000000000247947 */ /* 0x000fea0003800000 */
.L_x_6237:
[----:B-----5:R-:W-:-:S05]  /*4060*/  HADD2.F32 R69, -RZ, R63.H0_H0 ;  /* 0x2000003fff457230 */ /* 0x020fca0000004100 */
[----:B------:R-:W-:Y:S01]  /*4070*/  FADD.FTZ R198, R69, R198 ;  /* 0x000000c645c67221 */ /* 0x000fe20000010000 */
[----:B------:R-:W-:Y:S06]  /*4080*/  BRA `(.L_x_6238) ;  /* 0x0000000000107947 */ /* 0x000fec0003800000 */
.L_x_6236:
[----:B-----5:R-:W-:Y:S02]  /*4090*/  HADD2.F32 R69, -RZ, R67.H0_H0 ;  /* 0x20000043ff457230 */ /* 0x020fe40000004100 */
[----:B------:R-:W-:-:S03]  /*40a0*/  @P2 HADD2.F32 R209, -RZ, R63.H0_H0 ;  /* 0x2000003fffd12230 */ /* 0x000fc60000004100 */
[----:B------:R-:W-:-:S04]  /*40b0*/  FADD.FTZ R198, R69, R198 ;  /* 0x000000c645c67221 */ /* 0x000fc80000010000 */
[----:B------:R-:W-:-:S07]  /*40c0*/  @P2 FADD.FTZ R198, R209, R198 ;  /* 0x000000c6d1c62221 */ /* 0x000fce0000010000 */
.L_x_6238:
[----:B------:R-:W-:-:S04]  /*40d0*/  F2FP.F16.F32.PACK_AB R68, RZ, R198 ;  /* 0x000000c6ff44723e */ /* 0x000fc800000000ff */
[----:B------:R-:W-:-:S07]  /*40e0*/  PRMT R59, R68, 0x7610, R59 ;  /* 0x00007610443b7816 */ /* 0x000fce000000003b */
.L_x_6239:
[----:B------:R-:W-:Y:S01]  /*40f0*/  HADD2.F32 R209, -RZ, R71.H1_H1 ;  /* 0x30000047ffd17230 */ /* 0x000fe20000004100 */
[----:B------:R-:W-:Y:S06]  /*4100*/  @P3 BRA `(.L_x_6240) ;  /* 0x0000000000203947 */ /* 0x000fec0003800000 */
[----:B------:R-:W-:-:S04]  /*4110*/  ISETP.NE.U32.AND P2, PT, RZ, UR12, PT ;  /* 0x0000000cff007c0c */ /* 0x000fc8000bf45070 */
[----:B------:R-:W-:-:S13]  /*4120*/  ISETP.NE.AND.EX P2, PT, RZ, UR13, PT, P2 ;  /* 0x0000000dff007c0c */ /* 0x000fda000bf45320 */
[----:B------:R-:W-:Y:S05]  /*4130*/  @P2 BRA `(.L_x_6241) ;  /* 0x0000000000082947 */ /* 0x000fea0003800000 */
[----:B------:R-:W-:Y:S05]  /*4140*/  @P0 BRA `(.L_x_6242) ;  /* 0x0000000000200947 */ /* 0x000fea0003800000 */
[----:B------:R-:W-:Y:S05]  /*4150*/  BRA `(.L_x_6243) ;  /* 0x0000000000247947 */ /* 0x000fea0003800000 */
.L_x_6241:
[----:B-----5:R-:W-:-:S05]  /*4160*/  HADD2.F32 R68, -RZ, R63.H1_H1 ;  /* 0x3000003fff447230 */ /* 0x020fca0000004100 */
[----:B------:R-:W-:Y:S01]  /*4170*/  FADD.FTZ R209, R68, R209 ;  /* 0x000000d144d17221 */ /* 0x000fe20000010000 */
[----:B------:R-:W-:Y:S06]  /*4180*/  BRA `(.L_x_6242) ;  /* 0x0000000000107947 */ /* 0x000fec0003800000 */
.L_x_6240:
[----:B-----5:R-:W-:Y:S02]  /*4190*/  HADD2.F32 R68, -RZ, R67.H1_H1 ;  /* 0x30000043ff447230 */ /* 0x020fe40000004100 */
[----:B------:R-:W-:-:S03]  /*41a0*/  @P2 HADD2.F32 R70, -RZ, R63.H1_H1 ;  /* 0x3000003fff462230 */ /* 0x000fc60000004100 */
[----:B------:R-:W-:-:S04]  /*41b0*/  FADD.FTZ R209, R68, R209 ;  /* 0x000000d144d17221 */ /* 0x000fc80000010000 */
[----:B------:R-:W-:-:S07]  /*41c0*/  @P2 FADD.FTZ R209, R70, R209 ;  /* 0x000000d146d12221 */ /* 0x000fce0000010000 */
.L_x_6242:
[----:B------:R-:W-:-:S04]  /*41d0*/  F2FP.F16.F32.PACK_AB R68, RZ, R209 ;  /* 0x000000d1ff44723e */ /* 0x000fc800000000ff */
[----:B------:R-:W-:-:S07]  /*41e0*/  PRMT R59, R59, 0x5410, R68 ;  /* 0x000054103b3b7816 */ /* 0x000fce0000000044 */
.L_x_6243:
[----:B------:R-:W0:Y:S02]  /*41f0*/  @P0 LDC.64 R68, c[0x0][0x238] ;  /* 0x00008e00ff440b82 */ /* 0x000e240000000a00 */
[----:B0-----:R-:W-:-:S04]  /*4200*/  @P0 LEA R68, P2, R214, R68, 0x4 ;  /* 0x00000044d6440211 */ /* 0x001fc800078420ff */
[C---:B------:R-:W-:Y:S02]  /*4210*/  @P0 LEA.HI.X R69, R214.reuse, R69, RZ, 0x4, P2 ;  /* 0x00000045d6450211 */ /* 0x040fe400010f24ff */
[----:B------:R-:W-:-:S03]  /*4220*/  IADD3 R214, R214, 0x20, RZ ;  /* 0x00000020d6d67810 */ /* 0x000fc60007ffe0ff */
[----:B------:R4:W-:Y:S04]  /*4230*/  @P0 STG.E.128 desc[UR4][R68.64], R56 ;  /* 0x0000003844000986 */ /* 0x0009e8000c101d04 */
.L_x_6211:
[----:B------:R-:W-:Y:S05]  /*4240*/  BSYNC B0 ;  /* 0x0000000000007941 */ /* 0x000fea0003800000 */
.L_x_6210:
        /* <DEDUP_REMOVED lines=25> */
.L_x_6247:
[----:B-----5:R-:W-:-:S05]  /*43e0*/  HADD2.F32 R167, -RZ, R60.H0_H0 ;  /* 0x2000003cffa77230 */ /* 0x020fca0000004100 */
[----:B------:R-:W-:Y:S01]  /*43f0*/  FADD.FTZ R154, R167, R154 ;  /* 0x0000009aa79a7221 */ /* 0x000fe20000010000 */
[----:B------:R-:W-:Y:S06]  /*4400*/  BRA `(.L_x_6248) ;  /* 0x0000000000107947 */ /* 0x000fec0003800000 */
.L_x_6246:
[----:B-----5:R-:W-:Y:S02]  /*4410*/  HADD2.F32 R167, -RZ, R64.H0_H0 ;  /* 0x20000040ffa77230 */ /* 0x020fe40000004100 */
[----:B------:R-:W-:-:S03]  /*4420*/  @P2 HADD2.F32 R183, -RZ, R60.H0_H0 ;  /* 0x2000003cffb72230 */ /* 0x000fc60000004100 */
[----:B------:R-:W-:-:S04]  /*4430*/  FADD.FTZ R154, R167, R154 ;  /* 0x0000009aa79a7221 */ /* 0x000fc80000010000 */
[----:B------:R-:W-:-:S07]  /*4440*/  @P2 FADD.FTZ R154, R183, R154 ;  /* 0x0000009ab79a2221 */ /* 0x000fce0000010000 */
.L_x_6248:
[----:B------:R-:W-:-:S04]  /*4450*/  F2FP.F16.F32.PACK_AB R167, RZ, R154 ;  /* 0x0000009affa7723e */ /* 0x000fc800000000ff */
[----:B------:R-:W-:-:S07]  /*4460*/  PRMT R56, R167, 0x7610, R56 ;  /* 0x00007610a7387816 */ /* 0x000fce0000000038 */
.L_x_6249:
[----:B------:R-:W-:Y:S01]  /*4470*/  HADD2.F32 R167, -RZ, R68.H1_H1 ;  /* 0x30000044ffa77230 */ /* 0x000fe20000004100 */
[----:B------:R-:W-:Y:S06]  /*4480*/  @P3 BRA `(.L_x_6250) ;  /* 0x0000000000203947 */ /* 0x000fec0003800000 */
[----:B------:R-:W-:-:S04]  /*4490*/  ISETP.NE.U32.AND P4, PT, RZ, UR12, PT ;  /* 0x0000000cff007c0c */ /* 0x000fc8000bf85070 */
[----:B------:R-:W-:-:S13]  /*44a0*/  ISETP.NE.AND.EX P4, PT, RZ, UR13, PT, P4 ;  /* 0x0000000dff007c0c */ /* 0x000fda000bf85340 */
[----:B------:R-:W-:Y:S05]  /*44b0*/  @P4 BRA `(.L_x_6251) ;  /* 0x0000000000084947 */ /* 0x000fea0003800000 */
[----:B------:R-:W-:Y:S05]  /*44c0*/  @P0 BRA `(.L_x_6252) ;  /* 0x0000000000200947 */ /* 0x000fea0003800000 */
[----:B------:R-:W-:Y:S05]  /*44d0*/  BRA `(.L_x_6253) ;  /* 0x0000000000247947 */ /* 0x000fea0003800000 */
.L_x_6251:
[----:B-----5:R-:W-:-:S05]  /*44e0*/  HADD2.F32 R68, -RZ, R60.H1_H1 ;  /* 0x3000003cff447230 */ /* 0x020fca0000004100 */
[----:B------:R-:W-:Y:S01]  /*44f0*/  FADD.FTZ R167, R68, R167 ;  /* 0x000000a744a77221 */ /* 0x000fe20000010000 */
[----:B------:R-:W-:Y:S06]  /*4500*/  BRA `(.L_x_6252) ;  /* 0x0000000000107947 */ /* 0x000fec0003800000 */
.L_x_6250:
[----:B-----5:R-:W-:Y:S02]  /*4510*/  HADD2.F32 R68, -RZ, R64.H1_H1 ;  /* 0x30000040ff447230 */ /* 0x020fe40000004100 */
[----:B------:R-:W-:-:S03]  /*4520*/  @P2 HADD2.F32 R168, -RZ, R60.H1_H1 ;  /* 0x3000003cffa82230 */ /* 0x000fc60000004100 */
[----:B------:R-:W-:-:S04]  /*4530*/  FADD.FTZ R167, R68, R167 ;  /* 0x000000a744a77221 */ /* 0x000fc80000010000 */
[----:B------:R-:W-:-:S07]  /*4540*/  @P2 FADD.FTZ R167, R168, R167 ;  /* 0x000000a7a8a72221 */ /* 0x000fce0000010000 */
.L_x_6252:
[----:B------:R-:W-:-:S04]  /*4550*/  F2FP.F16.F32.PACK_AB R68, RZ, R167 ;  /* 0x000000a7ff44723e */ /* 0x000fc800000000ff */
[----:B------:R-:W-:-:S07]  /*4560*/  PRMT R56, R56, 0x5410, R68 ;  /* 0x0000541038387816 */ /* 0x000fce0000000044 */
.L_x_6253:
[----:B------:R-:W-:Y:S01]  /*4570*/  HADD2.F32 R168, -RZ, R69.H0_H0 ;  /* 0x20000045ffa87230 */ /* 0x000fe20000004100 */
[----:B------:R-:W-:Y:S06]  /*4580*/  @P3 BRA `(.L_x_6254) ;  /* 0x0000000000203947 */ /* 0x000fec0003800000 */
[----:B------:R-:W-:-:S04]  /*4590*/  ISETP.NE.U32.AND P4, PT, RZ, UR12, PT ;  /* 0x0000000cff007c0c */ /* 0x000fc8000bf85070 */
[----:B------:R-:W-:-:S13]  /*45a0*/  ISETP.NE.AND.EX P4, PT, RZ, UR13, PT, P4 ;  /* 0x0000000dff007c0c */ /* 0x000fda000bf85340 */
[----:B------:R-:W-:Y:S05]  /*45b0*/  @P4 BRA `(.L_x_6255) ;  /* 0x0000000000084947 */ /* 0x000fea0003800000 */
[----:B------:R-:W-:Y:S05]  /*45c0*/  @P0 BRA `(.L_x_6256) ;  /* 0x0000000000200947 */ /* 0x000fea0003800000 */
[----:B------:R-:W-:Y:S05]  /*45d0*/  BRA `(.L_x_6257) ;  /* 0x0000000000247947 */ /* 0x000fea0003800000 */
.L_x_6255:
[----:B-----5:R-:W-:-:S05]  /*45e0*/  HADD2.F32 R183, -RZ, R61.H0_H0 ;  /* 0x2000003dffb77230 */ /* 0x020fca0000004100 */
[----:B------:R-:W-:Y:S01]  /*45f0*/  FADD.FTZ R168, R183, R168 ;  /* 0x000000a8b7a87221 */ /* 0x000fe20000010000 */
[----:B------:R-:W-:Y:S06]  /*4600*/  BRA `(.L_x_6256) ;  /* 0x0000000000107947 */ /* 0x000fec0003800000 */
.L_x_6254:
[----:B-----5:R-:W-:Y:S02]  /*4610*/  HADD2.F32 R183, -RZ, R65.H0_H0 ;  /* 0x20000041ffb77230 */ /* 0x020fe40000004100 */
[----:B------:R-:W-:-:S03]  /*4620*/  @P2 HADD2.F32 R199, -RZ, R61.H0_H0 ;  /* 0x2000003dffc72230 */ /* 0x000fc60000004100 */
[----:B------:R-:W-:-:S04]  /*4630*/  FADD.FTZ R168, R183, R168 ;  /* 0x000000a8b7a87221 */ /* 0x000fc80000010000 */
[----:B------:R-:W-:-:S07]  /*4640*/  @P2 FADD.FTZ R168, R199, R168 ;  /* 0x000000a8c7a82221 */ /* 0x000fce0000010000 */
.L_x_6256:
[----:B------:R-:W-:-:S04]  /*4650*/  F2FP.F16.F32.PACK_AB R68, RZ, R168 ;  /* 0x000000a8ff44723e */ /* 0x000fc800000000ff */
[----:B------:R-:W-:-:S07]  /*4660*/  PRMT R57, R68, 0x7610, R57 ;  /* 0x0000761044397816 */ /* 0x000fce0000000039 */
.L_x_6257:
[----:B------:R-:W-:Y:S01]  /*4670*/  HADD2.F32 R183, -RZ, R69.H1_H1 ;  /* 0x30000045ffb77230 */ /* 0x000fe20000004100 */
[----:B------:R-:W-:Y:S06]  /*4680*/  @P3 BRA `(.L_x_6258) ;  /* 0x0000000000203947 */ /* 0x000fec0003800000 */
[----:B------:R-:W-:-:S04]  /*4690*/  ISETP.NE.U32.AND P4, PT, RZ, UR12, PT ;  /* 0x0000000cff007c0c */ /* 0x000fc8000bf85070 */
[----:B------:R-:W-:-:S13]  /*46a0*/  ISETP.NE.AND.EX P4, PT, RZ, UR13, PT, P4 ;  /* 0x0000000dff007c0c */ /* 0x000fda000bf85340 */
[----:B------:R-:W-:Y:S05]  /*46b0*/  @P4 BRA `(.L_x_6259) ;  /* 0x0000000000084947 */ /* 0x000fea0003800000 */
[----:B------:R-:W-:Y:S05]  /*46c0*/  @P0 BRA `(.L_x_6260) ;  /* 0x0000000000200947 */ /* 0x000fea0003800000 */
[----:B------:R-:W-:Y:S05]  /*46d0*/  BRA `(.L_x_6261) ;  /* 0x0000000000247947 */ /* 0x000fea0003800000 */
.L_x_6259:
[----:B-----5:R-:W-:-:S05]  /*46e0*/  HADD2.F32 R68, -RZ, R61.H1_H1 ;  /* 0x3000003dff447230 */ /* 0x020fca0000004100 */
[----:B------:R-:W-:Y:S01]  /*46f0*/  FADD.FTZ R183, R68, R183 ;  /* 0x000000b744b77221 */ /* 0x000fe20000010000 */
[----:B------:R-:W-:Y:S06]  /*4700*/  BRA `(.L_x_6260) ;  /* 0x0000000000107947 */ /* 0x000fec0003800000 */
.L_x_6258:
[----:B-----5:R-:W-:Y:S02]  /*4710*/  HADD2.F32 R68, -RZ, R65.H1_H1 ;  /* 0x30000041ff447230 */ /* 0x020fe40000004100 */
[----:B------:R-:W-:-:S03]  /*4720*/  @P2 HADD2.F32 R184, -RZ, R61.H1_H1 ;  /* 0x3000003dffb82230 */ /* 0x000fc60000004100 */
[----:B------:R-:W-:-:S04]  /*4730*/  FADD.FTZ R183, R68, R183 ;  /* 0x000000b744b77221 */ /* 0x000fc80000010000 */
[----:B------:R-:W-:-:S07]  /*4740*/  @P2 FADD.FTZ R183, R184, R183 ;  /* 0x000000b7b8b72221 */ /* 0x000fce0000010000 */
.L_x_6260:
[----:B------:R-:W-:-:S04]  /*4750*/  F2FP.F16.F32.PACK_AB R68, RZ, R183 ;  /* 0x000000b7ff44723e */ /* 0x000fc800000000ff */
[----:B------:R-:W-:-:S07]  /*4760*/  PRMT R57, R57, 0x5410, R68 ;  /* 0x0000541039397816 */ /* 0x000fce0000000044 */
.L_x_6261:
[----:B------:R-:W-:Y:S01]  /*4770*/  HADD2.F32 R184, -RZ, R70.H0_H0 ;  /* 0x20000046ffb87230 */ /* 0x000fe20000004100 */
[----:B------:R-:W-:Y:S06]  /*4780*/  @P3 BRA `(.L_x_6262) ;  /* 0x0000000000203947 */ /* 0x000fec0003800000 */
[----:B------:R-:W-:-:S04]  /*4790*/  ISETP.NE.U32.AND P4, PT, RZ, UR12, PT ;  /* 0x0000000cff007c0c */ /* 0x000fc8000bf85070 */
[----:B------:R-:W-:-:S13]  /*47a0*/  ISETP.NE.AND.EX P4, PT, RZ, UR13, PT, P4 ;  /* 0x0000000dff007c0c */ /* 0x000fda000bf85340 */
[----:B------:R-:W-:Y:S05]  /*47b0*/  @P4 BRA `(.L_x_6263) ;  /* 0x0000000000084947 */ /* 0x000fea0003800000 */
[----:B------:R-:W-:Y:S05]  /*47c0*/  @P0 BRA `(.L_x_6264) ;  /* 0x0000000000200947 */ /* 0x000fea0003800000 */
[----:B------:R-:W-:Y:S05]  /*47d0*/  BRA `(.L_x_6265) ;  /* 0x0000000000247947 */ /* 0x000fea0003800000 */
.L_x_6263:
[----:B-----5:R-:W-:-:S05]  /*47e0*/  HADD2.F32 R69, -RZ, R62.H0_H0 ;  /* 0x2000003eff457230 */ /* 0x020fca0000004100 */
[----:B------:R-:W-:Y:S01]  /*47f0*/  FADD.FTZ R184, R69, R184 ;  /* 0x000000b845b87221 */ /* 0x000fe20000010000 */
[----:B------:R-:W-:Y:S06]  /*4800*/  BRA `(.L_x_6264) ;  /* 0x0000000000107947 */ /* 0x000fec0003800000 */
.L_x_6262:
[----:B-----5:R-:W-:Y:S02]  /*4810*/  HADD2.F32 R69, -RZ, R66.H0_H0 ;  /* 0x20000042ff457230 */ /* 0x020fe40000004100 */
[----:B------:R-:W-:-:S03]  /*4820*/  @P2 HADD2.F32 R199, -RZ, R62.H0_H0 ;  /* 0x2000003effc72230 */ /* 0x000fc60000004100 */
[----:B------:R-:W-:-:S04]  /*4830*/  FADD.FTZ R184, R69, R184 ;  /* 0x000000b845b87221 */ /* 0x000fc80000010000 */
[----:B------:R-:W-:-:S07]  /*4840*/  @P2 FADD.FTZ R184, R199, R184 ;  /* 0x000000b8c7b82221 */ /* 0x000fce0000010000 */
.L_x_6264:
[----:B------:R-:W-:-:S04]  /*4850*/  F2FP.F16.F32.PACK_AB R68, RZ, R184 ;  /* 0x000000b8ff44723e */ /* 0x000fc800000000ff */
[----:B------:R-:W-:-:S07]  /*4860*/  PRMT R58, R68, 0x7610, R58 ;  /* 0x00007610443a7816 */ /* 0x000fce000000003a */
.L_x_6265:
[----:B------:R-:W-:Y:S01]  /*4870*/  HADD2.F32 R199, -RZ, R70.H1_H1 ;  /* 0x30000046ffc77230 */ /* 0x000fe20000004100 */
[----:B------:R-:W-:Y:S06]  /*4880*/  @P3 BRA `(.L_x_6266) ;  /* 0x0000000000203947 */ /* 0x000fec0003800000 */
[----:B------:R-:W-:-:S04]  /*4890*/  ISETP.NE.U32.AND P4, PT, RZ, UR12, PT ;  /* 0x0000000cff007c0c */ /* 0x000fc8000bf85070 */
[----:B------:R-:W-:-:S13]  /*48a0*/  ISETP.NE.AND.EX P4, PT, RZ, UR13, PT, P4 ;  /* 0x0000000dff007c0c */ /* 0x000fda000bf85340 */
[----:B------:R-:W-:Y:S05]  /*48b0*/  @P4 BRA `(.L_x_6267) ;  /* 0x0000000000084947 */ /* 0x000fea0003800000 */
[----:B------:R-:W-:Y:S05]  /*48c0*/  @P0 BRA `(.L_x_6268) ;  /* 0x0000000000200947 */ /* 0x000fea0003800000 */
[----:B------:R-:W-:Y:S05]  /*48d0*/  BRA `(.L_x_6269) ;  /* 0x0000000000247947 */ /* 0x000fea0003800000 */
.L_x_6267:
[----:B-----5:R-:W-:-:S05]  /*48e0*/  HADD2.F32 R68, -RZ, R62.H1_H1 ;  /* 0x3000003eff447230 */ /* 0x020fca0000004100 */
[----:B------:R-:W-:Y:S01]  /*48f0*/  FADD.FTZ R199, R68, R199 ;  /* 0x000000c744c77221 */ /* 0x000fe20000010000 */
[----:B------:R-:W-:Y:S06]  /*4900*/  BRA `(.L_x_6268) ;  /* 0x0000000000107947 */ /* 0x000fec0003800000 */
.L_x_6266:
[----:B-----5:R-:W-:Y:S02]  /*4910*/  HADD2.F32 R68, -RZ, R66.H1_H1 ;  /* 0x30000042ff447230 */ /* 0x020fe40000004100 */
[----:B------:R-:W-:-:S03]  /*4920*/  @P2 HADD2.F32 R70, -RZ, R62.H1_H1 ;  /* 0x3000003eff462230 */ /* 0x000fc60000004100 */
[----:B------:R-:W-:-:S04]  /*4930*/  FADD.FTZ R199, R68, R199 ;  /* 0x000000c744c77221 */ /* 0x000fc80000010000 */
[----:B------:R-:W-:-:S07]  /*4940*/  @P2 FADD.FTZ R199, R70, R199 ;  /* 0x000000c746c72221 */ /* 0x000fce0000010000 */
.L_x_6268:
[----:B------:R-:W-:-:S04]  /*4950*/  F2FP.F16.F32.PACK_AB R68, RZ, R199 ;  /* 0x000000c7ff44723e */ /* 0x000fc800000000ff */
[----:B------:R-:W-:-:S07]  /*4960*/  PRMT R58, R58, 0x5410, R68 ;  /* 0x000054103a3a7816 */ /* 0x000fce0000000044 */
.L_x_6269:
[----:B------:R-:W-:Y:S01]  /*4970*/  HADD2.F32 R200, -RZ, R71.H0_H0 ;  /* 0x20000047ffc87230 */ /* 0x000fe20000004100 */
[----:B------:R-:W-:Y:S06]  /*4980*/  @P3 BRA `(.L_x_6270) ;  /* 0x0000000000203947 */ /* 0x000fec0003800000 */
[----:B------:R-:W-:-:S04]  /*4990*/  ISETP.NE.U32.AND P4, PT, RZ, UR12, PT ;  /* 0x0000000cff007c0c */ /* 0x000fc8000bf85070 */
[----:B------:R-:W-:-:S13]  /*49a0*/  ISETP.NE.AND.EX P4, PT, RZ, UR13, PT, P4 ;  /* 0x0000000dff007c0c */ /* 0x000fda000bf85340 */
[----:B------:R-:W-:Y:S05]  /*49b0*/  @P4 BRA `(.L_x_6271) ;  /* 0x0000000000084947 */ /* 0x000fea0003800000 */
[----:B------:R-:W-:Y:S05]  /*49c0*/  @P0 BRA `(.L_x_6272) ;  /* 0x0000000000200947 */ /* 0x000fea0003800000 */
[----:B------:R-:W-:Y:S05]  /*49d0*/  BRA `(.L_x_6273) ;  /* 0x0000000000247947 */ /* 0x000fea0003800000 */
.L_x_6271:
[----:B-----5:R-:W-:-:S05]  /*49e0*/  HADD2.F32 R69, -RZ, R63.H0_H0 ;  /* 0x2000003fff457230 */ /* 0x020fca0000004100 */
[----:B------:R-:W-:Y:S01]  /*49f0*/  FADD.FTZ R200, R69, R200 ;  /* 0x000000c845c87221 */ /* 0x000fe20000010000 */
[----:B------:R-:W-:Y:S06]  /*4a00*/  BRA `(.L_x_6272) ;  /* 0x0000000000107947 */ /* 0x000fec0003800000 */
.L_x_6270:
[----:B-----5:R-:W-:Y:S02]  /*4a10*/  HADD2.F32 R69, -RZ, R67.H0_H0 ;  /* 0x20000043ff457230 */ /* 0x020fe40000004100 */
[----:B------:R-:W-:-:S03]  /*4a20*/  @P2 HADD2.F32 R215, -RZ, R63.H0_H0 ;  /* 0x2000003fffd72230 */ /* 0x000fc60000004100 */
[----:B------:R-:W-:-:S04]  /*4a30*/  FADD.FTZ R200, R69, R200 ;  /* 0x000000c845c87221 */ /* 0x000fc80000010000 */
[----:B------:R-:W-:-:S07]  /*4a40*/  @P2 FADD.FTZ R200, R215, R200 ;  /* 0x000000c8d7c82221 */ /* 0x000fce0000010000 */
.L_x_6272:
[----:B------:R-:W-:-:S04]  /*4a50*/  F2FP.F16.F32.PACK_AB R68, RZ, R200 ;  /* 0x000000c8ff44723e */ /* 0x000fc800000000ff */
[----:B------:R-:W-:-:S07]  /*4a60*/  PRMT R59, R68, 0x7610, R59 ;  /* 0x00007610443b7816 */ /* 0x000fce000000003b */
.L_x_6273:
[----:B------:R-:W-:Y:S01]  /*4a70*/  HADD2.F32 R210, -RZ, R71.H1_H1 ;  /* 0x30000047ffd27230 */ /* 0x000fe20000004100 */
[----:B------:R-:W-:Y:S06]  /*4a80*/  @P3 BRA `(.L_x_6274) ;  /* 0x0000000000203947 */ /* 0x000fec0003800000 */
[----:B------:R-:W-:-:S04]  /*4a90*/  ISETP.NE.U32.AND P2, PT, RZ, UR12, PT ;  /* 0x0000000cff007c0c */ /* 0x000fc8000bf45070 */
[----:B------:R-:W-:-:S13]  /*4aa0*/  ISETP.NE.AND.EX P2, PT, RZ, UR13, PT, P2 ;  /* 0x0000000dff007c0c */ /* 0x000fda000bf45320 */
[----:B------:R-:W-:Y:S05]  /*4ab0*/  @P2 BRA `(.L_x_6275) ;  /* 0x0000000000082947 */ /* 0x000fea0003800000 */
[----:B------:R-:W-:Y:S05]  /*4ac0*/  @P0 BRA `(.L_x_6276) ;  /* 0x0000000000200947 */ /* 0x000fea0003800000 */
[----:B------:R-:W-:Y:S05]  /*4ad0*/  BRA `(.L_x_6277) ;  /* 0x0000000000247947 */ /* 0x000fea0003800000 */
.L_x_6275:
[----:B-----5:R-:W-:-:S05]  /*4ae0*/  HADD2.F32 R69, -RZ, R63.H1_H1 ;  /* 0x3000003fff457230 */ /* 0x020fca0000004100 */
[----:B------:R-:W-:Y:S01]  /*4af0*/  FADD.FTZ R210, R69, R210 ;  /* 0x000000d245d27221 */ /* 0x000fe20000010000 */
[----:B------:R-:W-:Y:S06]  /*4b00*/  BRA `(.L_x_6276) ;  /* 0x0000000000107947 */ /* 0x000fec0003800000 */
.L_x_6274:
[----:B-----5:R-:W-:Y:S02]  /*4b10*/  HADD2.F32 R69, -RZ, R67.H1_H1 ;  /* 0x30000043ff457230 */ /* 0x020fe40000004100 */
[----:B------:R-:W-:-:S03]  /*4b20*/  @P2 HADD2.F32 R71, -RZ, R63.H1_H1 ;  /* 0x3000003fff472230 */ /* 0x000fc60000004100 */
[----:B------:R-:W-:-:S04]  /*4b30*/  FADD.FTZ R210, R69, R210 ;  /* 0x000000d245d27221 */ /* 0x000fc80000010000 */
[----:B------:R-:W-:-:S07]  /*4b40*/  @P2 FADD.FTZ R210, R71, R210 ;  /* 0x000000d247d22221 */ /* 0x000fce0000010000 */
.L_x_6276:
[----:B------:R-:W-:-:S04]  /*4b50*/  F2FP.F16.F32.PACK_AB R68, RZ, R210 ;  /* 0x000000d2ff44723e */ /* 0x000fc800000000ff */
[----:B------:R-:W-:-:S07]  /*4b60*/  PRMT R59, R59, 0x5410, R68 ;  /* 0x000054103b3b7816 */ /* 0x000fce0000000044 */
.L_x_6277:
[----:B------:R-:W0:Y:S02]  /*4b70*/  @P0 LDC.64 R68, c[0x0][0x238] ;  /* 0x00008e00ff440b82 */ /* 0x000e240000000a00 */
[----:B0-----:R-:W-:-:S04]  /*4b80*/  @P0 LEA R68, P2, R214, R68, 0x4 ;  /* 0x00000044d6440211 */ /* 0x001fc800078420ff */
[C---:B------:R-:W-:Y:S02]  /*4b90*/  @P0 LEA.HI.X R69, R214.reuse, R69, RZ, 0x4, P2 ;  /* 0x00000045d6450211 */ /* 0x040fe400010f24ff */
[----:B------:R-:W-:-:S03]  /*4ba0*/  IADD3 R214, R214, 0x20, RZ ;  /* 0x00000020d6d67810 */ /* 0x000fc60007ffe0ff */
[----:B------:R0:W-:Y:S04]  /*4bb0*/  @P0 STG.E.128 desc[UR4][R68.64], R56 ;  /* 0x0000003844000986 */ /* 0x0001e8000c101d04 */
.L_x_6245:
[----:B------:R-:W-:Y:S05]  /*4bc0*/  BSYNC B0 ;  /* 0x0000000000007941 */ /* 0x000fea0003800000 */
.L_x_6244:
        /* <DEDUP_REMOVED lines=25> */
.L_x_6281:
[----:B-----5:R-:W-:-:S05]  /*4d60*/  HADD2.F32 R170, -RZ, R60.H0_H0 ;  /* 0x2000003cffaa7230 */ /* 0x020fca0000004100 */
[----:B------:R-:W-:Y:S01]  /*4d70*/  FADD.FTZ R155, R170, R155 ;  /* 0x0000009baa9b7221 */ /* 0x000fe20000010000 */
[----:B------:R-:W-:Y:S06]  /*4d80*/  BRA `(.L_x_6282) ;  /* 0x0000000000107947 */ /* 0x000fec0003800000 */
.L_x_6280:
[----:B-----5:R-:W-:Y:S02]  /*4d90*/  HADD2.F32 R170, -RZ, R64.H0_H0 ;  /* 0x20000040ffaa7230 */ /* 0x020fe40000004100 */
[----:B------:R-:W-:-:S03]  /*4da0*/  @P2 HADD2.F32 R186, -RZ, R60.H0_H0 ;  /* 0x2000003cffba2230 */ /* 0x000fc60000004100 */
[----:B------:R-:W-:-:S04]  /*4db0*/  FADD.FTZ R155, R170, R155 ;  /* 0x0000009baa9b7221 */ /* 0x000fc80000010000 */
[----:B------:R-:W-:-:S07]  /*4dc0*/  @P2 FADD.FTZ R155, R186, R155 ;  /* 0x0000009bba9b2221 */ /* 0x000fce0000010000 */
.L_x_6282:
[----:B------:R-:W-:-:S04]  /*4dd0*/  F2FP.F16.F32.PACK_AB R169, RZ, R155 ;  /* 0x0000009bffa9723e */ /* 0x000fc800000000ff */
[----:B------:R-:W-:-:S07]  /*4de0*/  PRMT R56, R169, 0x7610, R56 ;  /* 0x00007610a9387816 */ /* 0x000fce0000000038 */
.L_x_6283:
[----:B------:R-:W-:Y:S01]  /*4df0*/  HADD2.F32 R169, -RZ, R68.H1_H1 ;  /* 0x30000044ffa97230 */ /* 0x000fe20000004100 */
[----:B------:R-:W-:Y:S06]  /*4e00*/  @P3 BRA `(.L_x_6284) ;  /* 0x0000000000203947 */ /* 0x000fec0003800000 */
[----:B------:R-:W-:-:S04]  /*4e10*/  ISETP.NE.U32.AND P4, PT, RZ, UR12, PT ;  /* 0x0000000cff007c0c */ /* 0x000fc8000bf85070 */
[----:B------:R-:W-:-:S13]  /*4e20*/  ISETP.NE.AND.EX P4, PT, RZ, UR13, PT, P4 ;  /* 0x0000000dff007c0c */ /* 0x000fda000bf85340 */
[----:B------:R-:W-:Y:S05]  /*4e30*/  @P4 BRA `(.L_x_6285) ;  /* 0x0000000000084947 */ /* 0x000fea0003800000 */
[----:B------:R-:W-:Y:S05]  /*4e40*/  @P0 BRA `(.L_x_6286) ;  /* 0x0000000000200947 */ /* 0x000fea0003800000 */
[----:B------:R-:W-:Y:S05]  /*4e50*/  BRA `(.L_x_6287) ;  /* 0x0000000000247947 */ /* 0x000fea0003800000 */
.L_x_6285:
[----:B-----5:R-:W-:-:S05]  /*4e60*/  HADD2.F32 R68, -RZ, R60.H1_H1 ;  /* 0x3000003cff447230 */ /* 0x020fca0000004100 */
[----:B------:R-:W-:Y:S01]  /*4e70*/  FADD.FTZ R169, R68, R169 ;  /* 0x000000a944a97221 */ /* 0x000fe20000010000 */
[----:B------:R-:W-:Y:S06]  /*4e80*/  BRA `(.L_x_6286) ;  /* 0x0000000000107947 */ /* 0x000fec0003800000 */
.L_x_6284:
[----:B-----5:R-:W-:Y:S02]  /*4e90*/  HADD2.F32 R68, -RZ, R64.H1_H1 ;  /* 0x30000040ff447230 */ /* 0x020fe40000004100 */
[----:B------:R-:W-:-:S03]  /*4ea0*/  @P2 HADD2.F32 R170, -RZ, R60.H1_H1 ;  /* 0x3000003cffaa2230 */ /* 0x000fc60000004100 */
[----:B------:R-:W-:-:S04]  /*4eb0*/  FADD.FTZ R169, R68, R169 ;  /* 0x000000a944a97221 */ /* 0x000fc80000010000 */
[----:B------:R-:W-:-:S07]  /*4ec0*/  @P2 FADD.FTZ R169, R170, R169 ;  /* 0x000000a9aaa92221 */ /* 0x000fce0000010000 */
.L_x_6286:
[----:B------:R-:W-:-:S04]  /*4ed0*/  F2FP.F16.F32.PACK_AB R68, RZ, R169 ;  /* 0x000000a9ff44723e */ /* 0x000fc800000000ff */
[----:B------:R-:W-:-:S07]  /*4ee0*/  PRMT R56, R56, 0x5410, R68 ;  /* 0x0000541038387816 */ /* 0x000fce0000000044 */
.L_x_6287:
[----:B------:R-:W-:Y:S01]  /*4ef0*/  HADD2.F32 R170, -RZ, R69.H0_H0 ;  /* 0x20000045ffaa7230 */ /* 0x000fe20000004100 */
[----:B------:R-:W-:Y:S06]  /*4f00*/  @P3 BRA `(.L_x_6288) ;  /* 0x0000000000203947 */ /* 0x000fec0003800000 */
[----:B------:R-:W-:-:S04]  /*4f10*/  ISETP.NE.U32.AND P4, PT, RZ, UR12, PT ;  /* 0x0000000cff007c0c */ /* 0x000fc8000bf85070 */
[----:B------:R-:W-:-:S13]  /*4f20*/  ISETP.NE.AND.EX P4, PT, RZ, UR13, PT, P4 ;  /* 0x0000000dff007c0c */ /* 0x000fda000bf85340 */
[----:B------:R-:W-:Y:S05]  /*4f30*/  @P4 BRA `(.L_x_6289) ;  /* 0x0000000000084947 */ /* 0x000fea0003800000 */
[----:B------:R-:W-:Y:S05]  /*4f40*/  @P0 BRA `(.L_x_6290) ;  /* 0x0000000000200947 */ /* 0x000fea0003800000 */
[----:B------:R-:W-:Y:S05]  /*4f50*/  BRA `(.L_x_6291) ;  /* 0x0000000000247947 */ /* 0x000fea0003800000 */
.L_x_6289:
[----:B-----5:R-:W-:-:S05]  /*4f60*/  HADD2.F32 R185, -RZ, R61.H0_H0 ;  /* 0x2000003dffb97230 */ /* 0x020fca0000004100 */
[----:B------:R-:W-:Y:S01]  /*4f70*/  FADD.FTZ R170, R185, R170 ;  /* 0x000000aab9aa7221 */ /* 0x000fe20000010000 */
[----:B------:R-:W-:Y:S06]  /*4f80*/  BRA `(.L_x_6290) ;  /* 0x0000000000107947 */ /* 0x000fec0003800000 */
.L_x_6288:
[----:B-----5:R-:W-:Y:S02]  /*4f90*/  HADD2.F32 R185, -RZ, R65.H0_H0 ;  /* 0x20000041ffb97230 */ /* 0x020fe40000004100 */
[----:B------:R-:W-:-:S03]  /*4fa0*/  @P2 HADD2.F32 R201, -RZ, R61.H0_H0 ;  /* 0x2000003dffc92230 */ /* 0x000fc60000004100 */
[----:B------:R-:W-:-:S04]  /*4fb0*/  FADD.FTZ R170, R185, R170 ;  /* 0x000000aab9aa7221 */ /* 0x000fc80000010000 */
[----:B------:R-:W-:-:S07]  /*4fc0*/  @P2 FADD.FTZ R170, R201, R170 ;  /* 0x000000aac9aa2221 */ /* 0x000fce0000010000 */
.L_x_6290:
[----:B------:R-:W-:-:S04]  /*4fd0*/  F2FP.F16.F32.PACK_AB R68, RZ, R170 ;  /* 0x000000aaff44723e */ /* 0x000fc800000000ff */
[----:B------:R-:W-:-:S07]  /*4fe0*/  PRMT R57, R68, 0x7610, R57 ;  /* 0x0000761044397816 */ /* 0x000fce0000000039 */
.L_x_6291:
[----:B------:R-:W-:Y:S01]  /*4ff0*/  HADD2.F32 R185, -RZ, R69.H1_H1 ;  /* 0x30000045ffb97230 */ /* 0x000fe20000004100 */
[----:B------:R-:W-:Y:S06]  /*5000*/  @P3 BRA `(.L_x_6292) ;  /* 0x0000000000203947 */ /* 0x000fec0003800000 */
[----:B------:R-:W-:-:S04]  /*5010*/  ISETP.NE.U32.AND P4, PT, RZ, UR12, PT ;  /* 0x0000000cff007c0c */ /* 0x000fc8000bf85070 */
[----:B------:R-:W-:-:S13]  /*5020*/  ISETP.NE.AND.EX P4, PT, RZ, UR13, PT, P4 ;  /* 0x0000000dff007c0c */ /* 0x000fda000bf85340 */
[----:B------:R-:W-:Y:S05]  /*5030*/  @P4 BRA `(.L_x_6293) ;  /* 0x0000000000084947 */ /* 0x000fea0003800000 */
[----:B------:R-:W-:Y:S05]  /*5040*/  @P0 BRA `(.L_x_6294) ;  /* 0x0000000000200947 */ /* 0x000fea0003800000 */
[----:B------:R-:W-:Y:S05]  /*5050*/  BRA `(.L_x_6295) ;  /* 0x0000000000247947 */ /* 0x000fea0003800000 */
.L_x_6293:
[----:B-----5:R-:W-:-:S05]  /*5060*/  HADD2.F32 R68, -RZ, R61.H1_H1 ;  /* 0x3000003dff447230 */ /* 0x020fca0000004100 */
[----:B------:R-:W-:Y:S01]  /*5070*/  FADD.FTZ R185, R68, R185 ;  /* 0x000000b944b97221 */ /* 0x000fe20000010000 */
[----:B------:R-:W-:Y:S06]  /*5080*/  BRA `(.L_x_6294) ;  /* 0x0000000000107947 */ /* 0x000fec0003800000 */
.L_x_6292:
[----:B-----5:R-:W-:Y:S02]  /*5090*/  HADD2.F32 R68, -RZ, R65.H1_H1 ;  /* 0x30000041ff447230 */ /* 0x020fe40000004100 */
[----:B------:R-:W-:-:S03]  /*50a0*/  @P2 HADD2.F32 R186, -RZ, R61.H1_H1 ;  /* 0x3000003dffba2230 */ /* 0x000fc60000004100 */
[----:B------:R-:W-:-:S04]  /*50b0*/  FADD.FTZ R185, R68, R185 ;  /* 0x000000b944b97221 */ /* 0x000fc80000010000 */
[----:B------:R-:W-:-:S07]  /*50c0*/  @P2 FADD.FTZ R185, R186, R185 ;  /* 0x000000b9bab92221 */ /* 0x000fce0000010000 */
.L_x_6294:
[----:B------:R-:W-:-:S04]  /*50d0*/  F2FP.F16.F32.PACK_AB R68, RZ, R185 ;  /* 0x000000b9ff44723e */ /* 0x000fc800000000ff */
[----:B------:R-:W-:-:S07]  /*50e0*/  PRMT R57, R57, 0x5410, R68 ;  /* 0x0000541039397816 */ /* 0x000fce0000000044 */
.L_x_6295:
[----:B------:R-:W-:Y:S01]  /*50f0*/  HADD2.F32 R186, -RZ, R70.H0_H0 ;  /* 0x20000046ffba7230 */ /* 0x000fe20000004100 */
[----:B------:R-:W-:Y:S06]  /*5100*/  @P3 BRA `(.L_x_6296) ;  /* 0x0000000000203947 */ /* 0x000fec0003800000 */
[----:B------:R-:W-:-:S04]  /*5110*/  ISETP.NE.U32.AND P4, PT, RZ, UR12, PT ;  /* 0x0000000cff007c0c */ /* 0x000fc8000bf85070 */
[----:B------:R-:W-:-:S13]  /*5120*/  ISETP.NE.AND.EX P4, PT, RZ, UR13, PT, P4 ;  /* 0x0000000dff007c0c */ /* 0x000fda000bf85340 */
[----:B------:R-:W-:Y:S05]  /*5130*/  @P4 BRA `(.L_x_6297) ;  /* 0x0000000000084947 */ /* 0x000fea0003800000 */
[----:B------:R-:W-:Y:S05]  /*5140*/  @P0 BRA `(.L_x_6298) ;  /* 0x0000000000200947 */ /* 0x000fea0003800000 */
[----:B------:R-:W-:Y:S05]  /*5150*/  BRA `(.L_x_6299) ;  /* 0x0000000000247947 */ /* 0x000fea0003800000 */
.L_x_6297:
[----:B-----5:R-:W-:-:S05]  /*5160*/  HADD2.F32 R69, -RZ, R62.H0_H0 ;  /* 0x2000003eff457230 */ /* 0x020fca0000004100 */
[----:B------:R-:W-:Y:S01]  /*5170*/  FADD.FTZ R186, R69, R186 ;  /* 0x000000ba45ba7221 */ /* 0x000fe20000010000 */
[----:B------:R-:W-:Y:S06]  /*5180*/  BRA `(.L_x_6298) ;  /* 0x0000000000107947 */ /* 0x000fec0003800000 */
.L_x_6296:
[----:B-----5:R-:W-:Y:S02]  /*5190*/  HADD2.F32 R69, -RZ, R66.H0_H0 ;  /* 0x20000042ff457230 */ /* 0x020fe40000004100 */
[----:B------:R-:W-:-:S03]  /*51a0*/  @P2 HADD2.F32 R201, -RZ, R62.H0_H0 ;  /* 0x2000003effc92230 */ /* 0x000fc60000004100 */
[----:B------:R-:W-:-:S04]  /*51b0*/  FADD.FTZ R186, R69, R186 ;  /* 0x000000ba45ba7221 */ /* 0x000fc80000010000 */
[----:B------:R-:W-:-:S07]  /*51c0*/  @P2 FADD.FTZ R186, R201, R186 ;  /* 0x000000bac9ba2221 */ /* 0x000fce0000010000 */
.L_x_6298:
[----:B------:R-:W-:-:S04]  /*51d0*/  F2FP.F16.F32.PACK_AB R68, RZ, R186 ;  /* 0x000000baff44723e */ /* 0x000fc800000000ff */
[----:B------:R-:W-:-:S07]  /*51e0*/  PRMT R58, R68, 0x7610, R58 ;  /* 0x00007610443a7816 */ /* 0x000fce000000003a */
.L_x_6299:
[----:B------:R-:W-:Y:S01]  /*51f0*/  HADD2.F32 R201, -RZ, R70.H1_H1 ;  /* 0x30000046ffc97230 */ /* 0x000fe20000004100 */
[----:B------:R-:W-:Y:S06]  /*5200*/  @P3 BRA `(.L_x_6300) ;  /* 0x0000000000203947 */ /* 0x000fec0003800000 */
[----:B------:R-:W-:-:S04]  /*5210*/  ISETP.NE.U32.AND P4, PT, RZ, UR12, PT ;  /* 0x0000000cff007c0c */ /* 0x000fc8000bf85070 */
[----:B------:R-:W-:-:S13]  /*5220*/  ISETP.NE.AND.EX P4, PT, RZ, UR13, PT, P4 ;  /* 0x0000000dff007c0c */ /* 0x000fda000bf85340 */
[----:B------:R-:W-:Y:S05]  /*5230*/  @P4 BRA `(.L_x_6301) ;  /* 0x0000000000084947 */ /* 0x000fea0003800000 */
[----:B------:R-:W-:Y:S05]  /*5240*/  @P0 BRA `(.L_x_6302) ;  /* 0x0000000000200947 */ /* 0x000fea0003800000 */
[----:B------:R-:W-:Y:S05]  /*5250*/  BRA `(.L_x_6303) ;  /* 0x0000000000247947 */ /* 0x000fea0003800000 */
.L_x_6301:
[----:B-----5:R-:W-:-:S05]  /*5260*/  HADD2.F32 R68, -RZ, R62.H1_H1 ;  /* 0x3000003eff447230 */ /* 0x020fca0000004100 */
[----:B------:R-:W-:Y:S01]  /*5270*/  FADD.FTZ R201, R68, R201 ;  /* 0x000000c944c97221 */ /* 0x000fe20000010000 */
[----:B------:R-:W-:Y:S06]  /*5280*/  BRA `(.L_x_6302) ;  /* 0x0000000000107947 */ /* 0x000fec0003800000 */
.L_x_6300:
[----:B-----5:R-:W-:Y:S02]  /*5290*/  HADD2.F32 R68, -RZ, R66.H1_H1 ;  /* 0x30000042ff447230 */ /* 0x020fe40000004100 */
[----:B------:R-:W-:-:S03]  /*52a0*/  @P2 HADD2.F32 R70, -RZ, R62.H1_H1 ;  /* 0x3000003eff462230 */ /* 0x000fc60000004100 */
[----:B------:R-:W-:-:S04]  /*52b0*/  FADD.FTZ R201, R68, R201 ;  /* 0x000000c944c97221 */ /* 0x000fc80000010000 */
[----:B------:R-:W-:-:S07]  /*52c0*/  @P2 FADD.FTZ R201, R70, R201 ;  /* 0x000000c946c92221 */ /* 0x000fce0000010000 */
.L_x_6302:
[----:B------:R-:W-:-:S04]  /*52d0*/  F2FP.F16.F32.PACK_AB R68, RZ, R201 ;  /* 0x000000c9ff44723e */ /* 0x000fc800000000ff */
[----:B------:R-:W-:-:S07]  /*52e0*/  PRMT R58, R58, 0x5410, R68 ;  /* 0x000054103a3a7816 */ /* 0x000fce0000000044 */
.L_x_6303:
[----:B------:R-:W-:Y:S01]  /*52f0*/  HADD2.F32 R202, -RZ, R71.H0_H0 ;  /* 0x20000047ffca7230 */ /* 0x000fe20000004100 */
[----:B------:R-:W-:Y:S06]  /*5300*/  @P3 BRA `(.L_x_6304) ;  /* 0x0000000000203947 */ /* 0x000fec0003800000 */
[----:B------:R-:W-:-:S04]  /*5310*/  ISETP.NE.U32.AND P4, PT, RZ, UR12, PT ;  /* 0x0000000cff007c0c */ /* 0x000fc8000bf85070 */
[----:B------:R-:W-:-:S13]  /*5320*/  ISETP.NE.AND.EX P4, PT, RZ, UR13, PT, P4 ;  /* 0x0000000dff007c0c */ /* 0x000fda000bf85340 */
[----:B------:R-:W-:Y:S05]  /*5330*/  @P4 BRA `(.L_x_6305) ;  /* 0x0000000000084947 */ /* 0x000fea0003800000 */
[----:B------:R-:W-:Y:S05]  /*5340*/  @P0 BRA `(.L_x_6306) ;  /* 0x0000000000200947 */ /* 0x000fea0003800000 */
[----:B------:R-:W-:Y:S05]  /*5350*/  BRA `(.L_x_6307) ;  /* 0x0000000000247947 */ /* 0x000fea0003800000 */
.L_x_6305:
[----:B-----5:R-:W-:-:S05]  /*5360*/  HADD2.F32 R69, -RZ, R63.H0_H0 ;  /* 0x2000003fff457230 */ /* 0x020fca0000004100 */
[----:B------:R-:W-:Y:S01]  /*5370*/  FADD.FTZ R202, R69, R202 ;  /* 0x000000ca45ca7221 */ /* 0x000fe20000010000 */
[----:B------:R-:W-:Y:S06]  /*5380*/  BRA `(.L_x_6306) ;  /* 0x0000000000107947 */ /* 0x000fec0003800000 */
.L_x_6304:
[----:B-----5:R-:W-:Y:S02]  /*5390*/  HADD2.F32 R69, -RZ, R67.H0_H0 ;  /* 0x20000043ff457230 */ /* 0x020fe40000004100 */
[----:B------:R-:W-:-:S03]  /*53a0*/  @P2 HADD2.F32 R211, -RZ, R63.H0_H0 ;  /* 0x2000003fffd32230 */ /* 0x000fc60000004100 */
[----:B------:R-:W-:-:S04]  /*53b0*/  FADD.FTZ R202, R69, R202 ;  /* 0x000000ca45ca7221 */ /* 0x000fc80000010000 */
[----:B------:R-:W-:-:S07]  /*53c0*/  @P2 FADD.FTZ R202, R211, R202 ;  /* 0x000000cad3ca2221 */ /* 0x000fce0000010000 */
.L_x_6306:
[----:B------:R-:W-:-:S04]  /*53d0*/  F2FP.F16.F32.PACK_AB R68, RZ, R202 ;  /* 0x000000caff44723e */ /* 0x000fc800000000ff */
[----:B------:R-:W-:-:S07]  /*53e0*/  PRMT R59, R68, 0x7610, R59 ;  /* 0x00007610443b7816 */ /* 0x000fce000000003b */
.L_x_6307:
[----:B------:R-:W-:Y:S01]  /*53f0*/  HADD2.F32 R211, -RZ, R71.H1_H1 ;  /* 0x30000047ffd37230 */ /* 0x000fe20000004100 */
[----:B------:R-:W-:Y:S06]  /*5400*/  @P3 BRA `(.L_x_6308) ;  /* 0x0000000000203947 */ /* 0x000fec0003800000 */
[----:B------:R-:W-:-:S04]  /*5410*/  ISETP.NE.U32.AND P2, PT, RZ, UR12, PT ;  /* 0x0000000cff007c0c */ /* 0x000fc8000bf45070 */
[----:B------:R-:W-:-:S13]  /*5420*/  ISETP.NE.AND.EX P2, PT, RZ, UR13, PT, P2 ;  /* 0x0000000dff007c0c */ /* 0x000fda000bf45320 */
[----:B------:R-:W-:Y:S05]  /*5430*/  @P2 BRA `(.L_x_6309) ;  /* 0x0000000000082947 */ /* 0x000fea0003800000 */
[----:B------:R-:W-:Y:S05]  /*5440*/  @P0 BRA `(.L_x_6310) ;  /* 0x0000000000200947 */ /* 0x000fea0003800000 */
[----:B------:R-:W-:Y:S05]  /*5450*/  BRA `(.L_x_6311) ;  /* 0x0000000000247947 */ /* 0x000fea0003800000 */
.L_x_6309:
[----:B-----5:R-:W-:-:S05]  /*5460*/  HADD2.F32 R68, -RZ, R63.H1_H1 ;  /* 0x3000003fff447230 */ /* 0x020fca0000004100 */
[----:B------:R-:W-:Y:S01]  /*5470*/  FADD.FTZ R211, R68, R211 ;  /* 0x000000d344d37221 */ /* 0x000fe20000010000 */
[----:B------:R-:W-:Y:S06]  /*5480*/  BRA `(.L_x_6310) ;  /* 0x0000000000107947 */ /* 0x000fec0003800000 */
.L_x_6308:
[----:B-----5:R-:W-:Y:S02]  /*5490*/  HADD2.F32 R68, -RZ, R67.H1_H1 ;  /* 0x30000043ff447230 */ /* 0x020fe40000004100 */
[----:B------:R-:W-:-:S03]  /*54a0*/  @P2 HADD2.F32 R70, -RZ, R63.H1_H1 ;  /* 0x3000003fff462230 */ /* 0x000fc60000004100 */
[----:B------:R-:W-:-:S04]  /*54b0*/  FADD.FTZ R211, R68, R211 ;  /* 0x000000d344d37221 */ /* 0x000fc80000010000 */
[----:B------:R-:W-:-:S07]  /*54c0*/  @P2 FADD.FTZ R211, R70, R211 ;  /* 0x000000d346d32221 */ /* 0x000fce0000010000 */
.L_x_6310:
[----:B------:R-:W-:-:S04]  /*54d0*/  F2FP.F16.F32.PACK_AB R68, RZ, R211 ;  /* 0x000000d3ff44723e */ /* 0x000fc800000000ff */
[----:B------:R-:W-:-:S07]  /*54e0*/  PRMT R59, R59, 0x5410, R68 ;  /* 0x000054103b3b7816 */ /* 0x000fce0000000044 */
.L_x_6311:
[----:B------:R-:W0:Y:S02]  /*54f0*/  @P0 LDC.64 R68, c[0x0][0x238] ;  /* 0x00008e00ff440b82 */ /* 0x000e240000000a00 */
[----:B0-----:R-:W-:-:S04]  /*5500*/  @P0 LEA R68, P2, R214, R68, 0x4 ;  /* 0x00000044d6440211 */ /* 0x001fc800078420ff */
[C---:B------:R-:W-:Y:S02]  /*5510*/  @P0 LEA.HI.X R69, R214.reuse, R69, RZ, 0x4, P2 ;  /* 0x00000045d6450211 */ /* 0x040fe400010f24ff */
[----:B------:R-:W-:-:S03]  /*5520*/  IADD3 R214, R214, 0x20, RZ ;  /* 0x00000020d6d67810 */ /* 0x000fc60007ffe0ff */
[----:B------:R0:W-:Y:S04]  /*5530*/  @P0 STG.E.128 desc[UR4][R68.64], R56 ;  /* 0x0000003844000986 */ /* 0x0001e8000c101d04 */
.L_x_6279:
[----:B------:R-:W-:Y:S05]  /*5540*/  BSYNC B0 ;  /* 0x0000000000007941 */ /* 0x000fea0003800000 */
.L_x_6278:
        /* <DEDUP_REMOVED lines=25> */
.L_x_6315:
[----:B-----5:R-:W-:-:S05]  /*56e0*/  HADD2.F32 R171, -RZ, R60.H0_H0 ;  /* 0x2000003cffab7230 */ /* 0x020fca0000004100 */
[----:B------:R-:W-:Y:S01]  /*56f0*/  FADD.FTZ R156, R171, R156 ;  /* 0x0000009cab9c7221 */ /* 0x000fe20000010000 */
[----:B------:R-:W-:Y:S06]  /*5700*/  BRA `(.L_x_6316) ;  /* 0x0000000000107947 */ /* 0x000fec0003800000 */
.L_x_6314:
[----:B-----5:R-:W-:Y:S02]  /*5710*/  HADD2.F32 R171, -RZ, R64.H0_H0 ;  /* 0x20000040ffab7230 */ /* 0x020fe40000004100 */
[----:B------:R-:W-:-:S03]  /*5720*/  @P2 HADD2.F32 R187, -RZ, R60.H0_H0 ;  /* 0x2000003cffbb2230 */ /* 0x000fc60000004100 */
[----:B------:R-:W-:-:S04]  /*5730*/  FADD.FTZ R156, R171, R156 ;  /* 0x0000009cab9c7221 */ /* 0x000fc80000010000 */
[----:B------:R-:W-:-:S07]  /*5740*/  @P2 FADD.FTZ R156, R187, R156 ;  /* 0x0000009cbb9c2221 */ /* 0x000fce0000010000 */
.L_x_6316:
[----:B------:R-:W-:-:S04]  /*5750*/  F2FP.F16.F32.PACK_AB R171, RZ, R156 ;  /* 0x0000009cffab723e */ /* 0x000fc800000000ff */
[----:B------:R-:W-:-:S07]  /*5760*/  PRMT R56, R171, 0x7610, R56 ;  /* 0x00007610ab387816 */ /* 0x000fce0000000038 */
.L_x_6317:
[----:B------:R-:W-:Y:S01]  /*5770*/  HADD2.F32 R171, -RZ, R68.H1_H1 ;  /* 0x30000044ffab7230 */ /* 0x000fe20000004100 */
[----:B------:R-:W-:Y:S06]  /*5780*/  @P3 BRA `(.L_x_6318) ;  /* 0x0000000000203947 */ /* 0x000fec0003800000 */
[----:B------:R-:W-:-:S04]  /*5790*/  ISETP.NE.U32.AND P4, PT, RZ, UR12, PT ;  /* 0x0000000cff007c0c */ /* 0x000fc8000bf85070 */
[----:B------:R-:W-:-:S13]  /*57a0*/  ISETP.NE.AND.EX P4, PT, RZ, UR13, PT, P4 ;  /* 0x0000000dff007c0c */ /* 0x000fda000bf85340 */
[----:B------:R-:W-:Y:S05]  /*57b0*/  @P4 BRA `(.L_x_6319) ;  /* 0x0000000000084947 */ /* 0x000fea0003800000 */
[----:B------:R-:W-:Y:S05]  /*57c0*/  @P0 BRA `(.L_x_6320) ;  /* 0x0000000000200947 */ /* 0x000fea0003800000 */
[----:B------:R-:W-:Y:S05]  /*57d0*/  BRA `(.L_x_6321) ;  /* 0x0000000000247947 */ /* 0x000fea0003800000 */
.L_x_6319:
[----:B-----5:R-:W-:-:S05]  /*57e0*/  HADD2.F32 R68, -RZ, R60.H1_H1 ;  /* 0x3000003cff447230 */ /* 0x020fca0000004100 */
[----:B------:R-:W-:Y:S01]  /*57f0*/  FADD.FTZ R171, R68, R171 ;  /* 0x000000ab44ab7221 */ /* 0x000fe20000010000 */
[----:B------:R-:W-:Y:S06]  /*5800*/  BRA `(.L_x_6320) ;  /* 0x0000000000107947 */ /* 0x000fec0003800000 */
.L_x_6318:
[----:B-----5:R-:W-:Y:S02]  /*5810*/  HADD2.F32 R68, -RZ, R64.H1_H1 ;  /* 0x30000040ff447230 */ /* 0x020fe40000004100 */
[----:B------:R-:W-:-:S03]  /*5820*/  @P2 HADD2.F32 R172, -RZ, R60.H1_H1 ;  /* 0x3000003cffac2230 */ /* 0x000fc60000004100 */
[----:B------:R-:W-:-:S04]  /*5830*/  FADD.FTZ R171, R68, R171 ;  /* 0x000000ab44ab7221 */ /* 0x000fc80000010000 */
[----:B------:R-:W-:-:S07]  /*5840*/  @P2 FADD.FTZ R171, R172, R171 ;  /* 0x000000abacab2221 */ /* 0x000fce0000010000 */
.L_x_6320:
[----:B------:R-:W-:-:S04]  /*5850*/  F2FP.F16.F32.PACK_AB R68, RZ, R171 ;  /* 0x000000abff44723e */ /* 0x000fc800000000ff */
[----:B------:R-:W-:-:S07]  /*5860*/  PRMT R56, R56, 0x5410, R68 ;  /* 0x0000541038387816 */ /* 0x000fce0000000044 */
.L_x_6321:
[----:B------:R-:W-:Y:S01]  /*5870*/  HADD2.F32 R172, -RZ, R69.H0_H0 ;  /* 0x20000045ffac7230 */ /* 0x000fe20000004100 */
[----:B------:R-:W-:Y:S06]  /*5880*/  @P3 BRA `(.L_x_6322) ;  /* 0x0000000000203947 */ /* 0x000fec0003800000 */
[----:B------:R-:W-:-:S04]  /*5890*/  ISETP.NE.U32.AND P4, PT, RZ, UR12, PT ;  /* 0x0000000cff007c0c */ /* 0x000fc8000bf85070 */
[----:B------:R-:W-:-:S13]  /*58a0*/  ISETP.NE.AND.EX P4, PT, RZ, UR13, PT, P4 ;  /* 0x0000000dff007c0c */ /* 0x000fda000bf85340 */
[----:B------:R-:W-:Y:S05]  /*58b0*/  @P4 BRA `(.L_x_6323) ;  /* 0x0000000000084947 */ /* 0x000fea0003800000 */
[----:B------:R-:W-:Y:S05]  /*58c0*/  @P0 BRA `(.L_x_6324) ;  /* 0x0000000000200947 */ /* 0x000fea0003800000 */
[----:B------:R-:W-:Y:S05]  /*58d0*/  BRA `(.L_x_6325) ;  /* 0x0000000000247947 */ /* 0x000fea0003800000 */
.L_x_6323:
[----:B-----5:R-:W-:-:S05]  /*58e0*/  HADD2.F32 R187, -RZ, R61.H0_H0 ;  /* 0x2000003dffbb7230 */ /* 0x020fca0000004100 */
[----:B------:R-:W-:Y:S01]  /*58f0*/  FADD.FTZ R172, R187, R172 ;  /* 0x000000acbbac7221 */ /* 0x000fe20000010000 */
[----:B------:R-:W-:Y:S06]  /*5900*/  BRA `(.L_x_6324) ;  /* 0x0000000000107947 */ /* 0x000fec0003800000 */
.L_x_6322:
[----:B-----5:R-:W-:Y:S02]  /*5910*/  HADD2.F32 R187, -RZ, R65.H0_H0 ;  /* 0x20000041ffbb7230 */ /* 0x020fe40000004100 */
[----:B------:R-:W-:-:S03]  /*5920*/  @P2 HADD2.F32 R203, -RZ, R61.H0_H0 ;  /* 0x2000003dffcb2230 */ /* 0x000fc60000004100 */
[----:B------:R-:W-:-:S04]  /*5930*/  FADD.FTZ R172, R187, R172 ;  /* 0x000000acbbac7221 */ /* 0x000fc80000010000 */
[----:B------:R-:W-:-:S07]  /*5940*/  @P2 FADD.FTZ R172, R203, R172 ;  /* 0x000000accbac2221 */ /* 0x000fce0000010000 */
.L_x_6324:
[----:B------:R-:W-:-:S04]  /*5950*/  F2FP.F16.F32.PACK_AB R68, RZ, R172 ;  /* 0x000000acff44723e */ /* 0x000fc800000000ff */
[----:B------:R-:W-:-:S07]  /*5960*/  PRMT R57, R68, 0x7610, R57 ;  /* 0x0000761044397816 */ /* 0x000fce0000000039 */
.L_x_6325:
[----:B------:R-:W-:Y:S01]  /*5970*/  HADD2.F32 R187, -RZ, R69.H1_H1 ;  /* 0x30000045ffbb7230 */ /* 0x000fe20000004100 */
[----:B------:R-:W-:Y:S06]  /*5980*/  @P3 BRA `(.L_x_6326) ;  /* 0x0000000000203947 */ /* 0x000fec0003800000 */
[----:B------:R-:W-:-:S04]  /*5990*/  ISETP.NE.U32.AND P4, PT, RZ, UR12, PT ;  /* 0x0000000cff007c0c */ /* 0x000fc8000bf85070 */
[----:B------:R-:W-:-:S13]  /*59a0*/  ISETP.NE.AND.EX P4, PT, RZ, UR13, PT, P4 ;  /* 0x0000000dff007c0c */ /* 0x000fda000bf85340 */
[----:B------:R-:W-:Y:S05]  /*59b0*/  @P4 BRA `(.L_x_6327) ;  /* 0x0000000000084947 */ /* 0x000fea0003800000 */
[----:B------:R-:W-:Y:S05]  /*59c0*/  @P0 BRA `(.L_x_6328) ;  /* 0x0000000000200947 */ /* 0x000fea0003800000 */
[----:B------:R-:W-:Y:S05]  /*59d0*/  BRA `(.L_x_6329) ;  /* 0x0000000000247947 */ /* 0x000fea0003800000 */
.L_x_6327:
[----:B-----5:R-:W-:-:S05]  /*59e0*/  HADD2.F32 R68, -RZ, R61.H1_H1 ;  /* 0x3000003dff447230 */ /* 0x020fca0000004100 */
[----:B------:R-:W-:Y:S01]  /*59f0*/  FADD.FTZ R187, R68, R187 ;  /* 0x000000bb44bb7221 */ /* 0x000fe20000010000 */
[----:B------:R-:W-:Y:S06]  /*5a00*/  BRA `(.L_x_6328) ;  /* 0x0000000000107947 */ /* 0x000fec0003800000 */
.L_x_6326:
[----:B-----5:R-:W-:Y:S02]  /*5a10*/  HADD2.F32 R68, -RZ, R65.H1_H1 ;  /* 0x30000041ff447230 */ /* 0x020fe40000004100 */
[----:B------:R-:W-:-:S03]  /*5a20*/  @P2 HADD2.F32 R188, -RZ, R61.H1_H1 ;  /* 0x3000003dffbc2230 */ /* 0x000fc60000004100 */
[----:B------:R-:W-:-:S04]  /*5a30*/  FADD.FTZ R187, R68, R187 ;  /* 0x000000bb44bb7221 */ /* 0x000fc80000010000 */
[----:B------:R-:W-:-:S07]  /*5a40*/  @P2 FADD.FTZ R187, R188, R187 ;  /* 0x000000bbbcbb2221 */ /* 0x000fce0000010000 */
.L_x_6328:
[----:B------:R-:W-:-:S04]  /*5a50*/  F2FP.F16.F32.PACK_AB R68, RZ, R187 ;  /* 0x000000bbff44723e */ /* 0x000fc800000000ff */
[----:B------:R-:W-:-:S07]  /*5a60*/  PRMT R57, R57, 0x5410, R68 ;  /* 0x0000541039397816 */ /* 0x000fce0000000044 */
.L_x_6329:
[----:B------:R-:W-:Y:S01]  /*5a70*/  HADD2.F32 R188, -RZ, R70.H0_H0 ;  /* 0x20000046ffbc7230 */ /* 0x000fe20000004100 */
[----:B------:R-:W-:Y:S06]  /*5a80*/  @P3 BRA `(.L_x_6330) ;  /* 0x0000000000203947 */ /* 0x000fec0003800000 */
[----:B------:R-:W-:-:S04]  /*5a90*/  ISETP.NE.U32.AND P4, PT, RZ, UR12, PT ;  /* 0x0000000cff007c0c */ /* 0x000fc8000bf85070 */
[----:B------:R-:W-:-:S13]  /*5aa0*/  ISETP.NE.AND.EX P4, PT, RZ, UR13, PT, P4 ;  /* 0x0000000dff007c0c */ /* 0x000fda000bf85340 */
[----:B------:R-:W-:Y:S05]  /*5ab0*/  @P4 BRA `(.L_x_6331) ;  /* 0x0000000000084947 */ /* 0x000fea0003800000 */
[----:B------:R-:W-:Y:S05]  /*5ac0*/  @P0 BRA `(.L_x_6332) ;  /* 0x0000000000200947 */ /* 0x000fea0003800000 */
[----:B------:R-:W-:Y:S05]  /*5ad0*/  BRA `(.L_x_6333) ;  /* 0x0000000000247947 */ /* 0x000fea0003800000 */
.L_x_6331:
[----:B-----5:R-:W-:-:S05]  /*5ae0*/  HADD2.F32 R69, -RZ, R62.H0_H0 ;  /* 0x2000003eff457230 */ /* 0x020fca0000004100 */
[----:B------:R-:W-:Y:S01]  /*5af0*/  FADD.FTZ R188, R69, R188 ;  /* 0x000000bc45bc7221 */ /* 0x000fe20000010000 */
[----:B------:R-:W-:Y:S06]  /*5b00*/  BRA `(.L_x_6332) ;  /* 0x0000000000107947 */ /* 0x000fec0003800000 */
.L_x_6330:
[----:B-----5:R-:W-:Y:S02]  /*5b10*/  HADD2.F32 R69, -RZ, R66.H0_H0 ;  /* 0x20000042ff457230 */ /* 0x020fe40000004100 */
[----:B------:R-:W-:-:S03]  /*5b20*/  @P2 HADD2.F32 R203, -RZ, R62.H0_H0 ;  /* 0x2000003effcb2230 */ /* 0x000fc60000004100 */
[----:B------:R-:W-:-:S04]  /*5b30*/  FADD.FTZ R188, R69, R188 ;  /* 0x000000bc45bc7221 */ /* 0x000fc80000010000 */
[----:B------:R-:W-:-:S07]  /*5b40*/  @P2 FADD.FTZ R188, R203, R188 ;  /* 0x000000bccbbc2221 */ /* 0x000fce0000010000 */
.L_x_6332:
[----:B------:R-:W-:-:S04]  /*5b50*/  F2FP.F16.F32.PACK_AB R68, RZ, R188 ;  /* 0x000000bcff44723e */ /* 0x000fc800000000ff */
[----:B------:R-:W-:-:S07]  /*5b60*/  PRMT R58, R68, 0x7610, R58 ;  /* 0x00007610443a7816 */ /* 0x000fce000000003a */
.L_x_6333:
[----:B------:R-:W-:Y:S01]  /*5b70*/  HADD2.F32 R203, -RZ, R70.H1_H1 ;  /* 0x30000046ffcb7230 */ /* 0x000fe20000004100 */
[----:B------:R-:W-:Y:S06]  /*5b80*/  @P3 BRA `(.L_x_6334) ;  /* 0x0000000000203947 */ /* 0x000fec0003800000 */
[----:B------:R-:W-:-:S04]  /*5b90*/  ISETP.NE.U32.AND P4, PT, RZ, UR12, PT ;  /* 0x0000000cff007c0c */ /* 0x000fc8000bf85070 */
[----:B------:R-:W-:-:S13]  /*5ba0*/  ISETP.NE.AND.EX P4, PT, RZ, UR13, PT, P4 ;  /* 0x0000000dff007c0c */ /* 0x000fda000bf85340 */
[----:B------:R-:W-:Y:S05]  /*5bb0*/  @P4 BRA `(.L_x_6335) ;  /* 0x0000000000084947 */ /* 0x000fea0003800000 */
[----:B------:R-:W-:Y:S05]  /*5bc0*/  @P0 BRA `(.L_x_6336) ;  /* 0x0000000000200947 */ /* 0x000fea0003800000 */
[----:B------:R-:W-:Y:S05]  /*5bd0*/  BRA `(.L_x_6337) ;  /* 0x0000000000247947 */ /* 0x000fea0003800000 */
.L_x_6335:
[----:B-----5:R-:W-:-:S05]  /*5be0*/  HADD2.F32 R68, -RZ, R62.H1_H1 ;  /* 0x3000003eff447230 */ /* 0x020fca0000004100 */
[----:B------:R-:W-:Y:S01]  /*5bf0*/  FADD.FTZ R203, R68, R203 ;  /* 0x000000cb44cb7221 */ /* 0x000fe20000010000 */
[----:B------:R-:W-:Y:S06]  /*5c00*/  BRA `(.L_x_6336) ;  /* 0x0000000000107947 */ /* 0x000fec0003800000 */
.L_x_6334:
[----:B-----5:R-:W-:Y:S02]  /*5c10*/  HADD2.F32 R68, -RZ, R66.H1_H1 ;  /* 0x30000042ff447230 */ /* 0x020fe40000004100 */
[----:B------:R-:W-:-:S03]  /*5c20*/  @P2 HADD2.F32 R70, -RZ, R62.H1_H1 ;  /* 0x3000003eff462230 */ /* 0x000fc60000004100 */
[----:B------:R-:W-:-:S04]  /*5c30*/  FADD.FTZ R203, R68, R203 ;  /* 0x000000cb44cb7221 */ /* 0x000fc80000010000 */
[----:B------:R-:W-:-:S07]  /*5c40*/  @P2 FADD.FTZ R203, R70, R203 ;  /* 0x000000cb46cb2221 */ /* 0x000fce0000010000 */
.L_x_6336:
[----:B------:R-:W-:-:S04]  /*5c50*/  F2FP.F16.F32.PACK_AB R68, RZ, R203 ;  /* 0x000000cbff44723e */ /* 0x000fc800000000ff */
[----:B------:R-:W-:-:S07]  /*5c60*/  PRMT R58, R58, 0x5410, R68 ;  /* 0x000054103a3a7816 */ /* 0x000fce0000000044 */
.L_x_6337:
[----:B------:R-:W-:Y:S01]  /*5c70*/  HADD2.F32 R204, -RZ, R71.H0_H0 ;  /* 0x20000047ffcc7230 */ /* 0x000fe20000004100 */
[----:B------:R-:W-:Y:S06]  /*5c80*/  @P3 BRA `(.L_x_6338) ;  /* 0x0000000000203947 */ /* 0x000fec0003800000 */
[----:B------:R-:W-:-:S04]  /*5c90*/  ISETP.NE.U32.AND P4, PT, RZ, UR12, PT ;  /* 0x0000000cff007c0c */ /* 0x000fc8000bf85070 */
[----:B------:R-:W-:-:S13]  /*5ca0*/  ISETP.NE.AND.EX P4, PT, RZ, UR13, PT, P4 ;  /* 0x0000000dff007c0c */ /* 0x000fda000bf85340 */
[----:B------:R-:W-:Y:S05]  /*5cb0*/  @P4 BRA `(.L_x_6339) ;  /* 0x0000000000084947 */ /* 0x000fea0003800000 */
[----:B------:R-:W-:Y:S05]  /*5cc0*/  @P0 BRA `(.L_x_6340) ;  /* 0x0000000000200947 */ /* 0x000fea0003800000 */
[----:B------:R-:W-:Y:S05]  /*5cd0*/  BRA `(.L_x_6341) ;  /* 0x0000000000247947 */ /* 0x000fea0003800000 */
.L_x_6339:
[----:B-----5:R-:W-:-:S05]  /*5ce0*/  HADD2.F32 R69, -RZ, R63.H0_H0 ;  /* 0x2000003fff457230 */ /* 0x020fca0000004100 */
[----:B------:R-:W-:Y:S01]  /*5cf0*/  FADD.FTZ R204, R69, R204 ;  /* 0x000000cc45cc7221 */ /* 0x000fe20000010000 */
[----:B------:R-:W-:Y:S06]  /*5d00*/  BRA `(.L_x_6340) ;  /* 0x0000000000107947 */ /* 0x000fec0003800000 */
.L_x_6338:
[----:B-----5:R-:W-:Y:S02]  /*5d10*/  HADD2.F32 R69, -RZ, R67.H0_H0 ;  /* 0x20000043ff457230 */ /* 0x020fe40000004100 */
[----:B------:R-:W-:-:S03]  /*5d20*/  @P2 HADD2.F32 R215, -RZ, R63.H0_H0 ;  /* 0x2000003fffd72230 */ /* 0x000fc60000004100 */
[----:B------:R-:W-:-:S04]  /*5d30*/  FADD.FTZ R204, R69, R204 ;  /* 0x000000cc45cc7221 */ /* 0x000fc80000010000 */
[----:B------:R-:W-:-:S07]  /*5d40*/  @P2 FADD.FTZ R204, R215, R204 ;  /* 0x000000ccd7cc2221 */ /* 0x000fce0000010000 */
.L_x_6340:
[----:B------:R-:W-:-:S04]  /*5d50*/  F2FP.F16.F32.PACK_AB R68, RZ, R204 ;  /* 0x000000ccff44723e */ /* 0x000fc800000000ff */
[----:B------:R-:W-:-:S07]  /*5d60*/  PRMT R59, R68, 0x7610, R59 ;  /* 0x00007610443b7816 */ /* 0x000fce000000003b */
.L_x_6341:
[----:B------:R-:W-:Y:S01]  /*5d70*/  HADD2.F32 R212, -RZ, R71.H1_H1 ;  /* 0x30000047ffd47230 */ /* 0x000fe20000004100 */
[----:B------:R-:W-:Y:S06]  /*5d80*/  @P3 BRA `(.L_x_6342) ;  /* 0x0000000000203947 */ /* 0x000fec0003800000 */
[----:B------:R-:W-:-:S04]  /*5d90*/  ISETP.NE.U32.AND P2, PT, RZ, UR12, PT ;  /* 0x0000000cff007c0c */ /* 0x000fc8000bf45070 */
[----:B------:R-:W-:-:S13]  /*5da0*/  ISETP.NE.AND.EX P2, PT, RZ, UR13, PT, P2 ;  /* 0x0000000dff007c0c */ /* 0x000fda000bf45320 */
[----:B------:R-:W-:Y:S05]  /*5db0*/  @P2 BRA `(.L_x_6343) ;  /* 0x0000000000082947 */ /* 0x000fea0003800000 */
[----:B------:R-:W-:Y:S05]  /*5dc0*/  @P0 BRA `(.L_x_6344) ;  /* 0x0000000000200947 */ /* 0x000fea0003800000 */
[----:B------:R-:W-:Y:S05]  /*5dd0*/  BRA `(.L_x_6345) ;  /* 0x0000000000247947 */ /* 0x000fea0003800000 */
.L_x_6343:
[----:B-----5:R-:W-:-:S05]  /*5de0*/  HADD2.F32 R69, -RZ, R63.H1_H1 ;  /* 0x3000003fff457230 */ /* 0x020fca0000004100 */
[----:B------:R-:W-:Y:S01]  /*5df0*/  FADD.FTZ R212, R69, R212 ;  /* 0x000000d445d47221 */ /* 0x000fe20000010000 */
[----:B------:R-:W-:Y:S06]  /*5e00*/  BRA `(.L_x_6344) ;  /* 0x0000000000107947 */ /* 0x000fec0003800000 */
.L_x_6342:
[----:B-----5:R-:W-:Y:S02]  /*5e10*/  HADD2.F32 R69, -RZ, R67.H1_H1 ;  /* 0x30000043ff457230 */ /* 0x020fe40000004100 */
[----:B------:R-:W-:-:S03]  /*5e20*/  @P2 HADD2.F32 R71, -RZ, R63.H1_H1 ;  /* 0x3000003fff472230 */ /* 0x000fc60000004100 */
[----:B------:R-:W-:-:S04]  /*5e30*/  FADD.FTZ R212, R69, R212 ;  /* 0x000000d445d47221 */ /* 0x000fc80000010000 */
[----:B------:R-:W-:-:S07]  /*5e40*/  @P2 FADD.FTZ R212, R71, R212 ;  /* 0x000000d447d42221 */ /* 0x000fce0000010000 */
.L_x_6344:
[----:B------:R-:W-:-:S04]  /*5e50*/  F2FP.F16.F32.PACK_AB R68, RZ, R212 ;  /* 0x000000d4ff44723e */ /* 0x000fc800000000ff */
[----:B------:R-:W-:-:S07]  /*5e60*/  PRMT R59, R59, 0x5410, R68 ;  /* 0x000054103b3b7816 */ /* 0x000fce0000000044 */
.L_x_6345:
[----:B------:R-:W0:Y:S02]  /*5e70*/  @P0 LDC.64 R68, c[0x0][0x238] ;  /* 0x00008e00ff440b82 */ /* 0x000e240000000a00 */
[----:B0-----:R-:W-:-:S04]  /*5e80*/  @P0 LEA R68, P2, R214, R68, 0x4 ;  /* 0x00000044d6440211 */ /* 0x001fc800078420ff */
[----:B------:R-:W-:-:S05]  /*5e90*/  @P0 LEA.HI.X R69, R214, R69, RZ, 0x4, P2 ;  /* 0x00000045d6450211 */ /* 0x000fca00010f24ff */
[----:B------:R0:W-:Y:S04]  /*5ea0*/  @P0 STG.E.128 desc[UR4][R68.64], R56 ;  /* 0x0000003844000986 */ /* 0x0001e8000c101d04 */
.L_x_6313:
[----:B------:R-:W-:Y:S05]  /*5eb0*/  BSYNC B0 ;  /* 0x0000000000007941 */ /* 0x000fea0003800000 */
.L_x_6312:
        /* <DEDUP_REMOVED lines=97> */
[--C-:B------:R-:W-:Y:S01]  /*64d0*/  FADD.FTZ R69, R158, -R215.reuse ;  /* 0x800000d79e457221 */ /* 0x100fe20000010000 */
[--C-:B------:R-:W-:Y:S01]  /*64e0*/  FADD.FTZ R71, R157, -R215.reuse ;  /* 0x800000d79d477221 */ /* 0x100fe20000010000 */
[--C-:B------:R-:W-:Y:S01]  /*64f0*/  FADD.FTZ R70, R159, -R215.reuse ;  /* 0x800000d79f467221 */ /* 0x100fe20000010000 */
[----:B------:R-:W-:Y:S01]  /*6500*/  FFMA.FTZ R68, R68, R68, RZ ;  /* 0x0000004444447223 */ /* 0x000fe200000100ff */
        /* <DEDUP_REMOVED lines=136> */
.L_x_6375:
        /* <DEDUP_REMOVED lines=41> */
[----:B------:R-:W-:Y:S01]  /*7020*/  F2FP.F16.F32.PACK_AB R68, R69, R68 ;  /* 0x000000444544723e */ /* 0x000fe200000000ff */
[----:B0-----:R-:W-:Y:S01]  /*7030*/  IMAD.WIDE.U32 R214, R213, 0x10, R214 ;  /* 0x00000010d5d67825 */ /* 0x001fe200078e00d6 */
[----:B------:R-:W-:-:S02]  /*7040*/  F2FP.F16.F32.PACK_AB R69, R71, R218 ;  /* 0x000000da4745723e */ /* 0x000fc400000000ff */
[----:B------:R-:W-:Y:S02]  /*7050*/  F2FP.F16.F32.PACK_AB R70, R219, R70 ;  /* 0x00000046db46723e */ /* 0x000fe400000000ff */
[----:B------:R-:W-:Y:S02]  /*7060*/  F2FP.F16.F32.PACK_AB R71, R221, R226 ;  /* 0x000000e2dd47723e */ /* 0x000fe400000000ff */
[----:B------:R-:W-:-:S03]  /*7070*/  IADD3 R213, R213, 0x20, RZ ;  /* 0x00000020d5d57810 */ /* 0x000fc60007ffe0ff */
[----:B------:R1:W-:Y:S04]  /*7080*/  STG.E.128 desc[UR4][R214.64], R68 ;  /* 0x00000044d6007986 */ /* 0x0003e8000c101d04 */
.L_x_6348:
[----:B------:R-:W-:Y:S05]  /*7090*/  BSYNC B0 ;  /* 0x0000000000007941 */ /* 0x000fea0003800000 */
.L_x_6347:
        /* <DEDUP_REMOVED lines=35> */
.L_x_6350:
[----:B------:R-:W-:Y:S05]  /*72d0*/  BSYNC B0 ;  /* 0x0000000000007941 */ /* 0x000fea0003800000 */
.L_x_6349:
        /* <DEDUP_REMOVED lines=35> */
.L_x_6352:
[----:B------:R-:W-:Y:S05]  /*7510*/  BSYNC B0 ;  /* 0x0000000000007941 */ /* 0x000fea0003800000 */
.L_x_6351:
        /* <DEDUP_REMOVED lines=35> */
.L_x_6354:
[----:B------:R-:W-:Y:S05]  /*7750*/  BSYNC B0 ;  /* 0x0000000000007941 */ /* 0x000fea0003800000 */
.L_x_6353:
        /* <DEDUP_REMOVED lines=35> */
.L_x_6356:
[----:B------:R-:W-:Y:S05]  /*7990*/  BSYNC B0 ;  /* 0x0000000000007941 */ /* 0x000fea0003800000 */
.L_x_6355:
        /* <DEDUP_REMOVED lines=35> */
.L_x_6358:
[----:B------:R-:W-:Y:S05]  /*7bd0*/  BSYNC B0 ;  /* 0x0000000000007941 */ /* 0x000fea0003800000 */
.L_x_6357:
        /* <DEDUP_REMOVED lines=35> */
.L_x_6360:
[----:B------:R-:W-:Y:S05]  /*7e10*/  BSYNC B0 ;  /* 0x0000000000007941 */ /* 0x000fea0003800000 */
.L_x_6359:
        /* <DEDUP_REMOVED lines=29> */
[----:B------:R-:W-:-:S02]  /*7ff0*/  F2FP.F16.F32.PACK_AB R71, R222, R71 ;  /* 0x00000047de47723e */ /* 0x000fc400000000ff */
[----:B------:R-:W-:Y:S02]  /*8000*/  F2FP.F16.F32.PACK_AB R70, R221, R70 ;  /* 0x00000046dd46723e */ /* 0x000fe400000000ff */
[----:B------:R-:W-:Y:S02]  /*8010*/  F2FP.F16.F32.PACK_AB R69, R219, R218 ;  /* 0x000000dadb45723e */ /* 0x000fe400000000ff */
[----:B------:R-:W-:-:S05]  /*8020*/  F2FP.F16.F32.PACK_AB R68, R217, R216 ;  /* 0x000000d8d944723e */ /* 0x000fca00000000ff */
[----:B------:R0:W-:Y:S02]  /*8030*/  STG.E.128 desc[UR4][R214.64], R68 ;  /* 0x00000044d6007986 */ /* 0x0001e4000c101d04 */
.L_x_6362:
[----:B------:R-:W-:Y:S05]  /*8040*/  BSYNC B0 ;  /* 0x0000000000007941 */ /* 0x000fea0003800000 */
.L_x_6361:
[----:B01234-:R-:W0:Y:S02]  /*8050*/  LDC.64 R68, c[0x0][0x210] ;  /* 0x00008400ff447b82 */ /* 0x01fe240000000a00 */
[----:B0-----:R-:W-:-:S04]  /*8060*/  LEA R148, R68, R148, 0x2 ;  /* 0x0000009444947211 */ /* 0x001fc800078e10ff */
[----:B------:R-:W-:-:S13]  /*8070*/  ISETP.GE.AND P2, PT, R148, R69, PT ;  /* 0x000000459400720c */ /* 0x000fda0003f46270 */
[----:B------:R-:W-:Y:S05]  /*8080*/  @!P2 BRA `(.L_x_6363) ;  /* 0xffffff900080a947 */ /* 0x000fea000383ffff */
[----:B------:R-:W-:Y:S05]  /*8090*/  EXIT ;  /* 0x000000000000794d */ /* 0x000fea0003800000 */
.L_x_6346:
        /* <DEDUP_REMOVED lines=8> */
.L_x_6365:
[----:B------:R-:W-:Y:S05]  /*8120*/  BSYNC B0 ;  /* 0x0000000000007941 */ /* 0x000fea0003800000 */
.L_x_6364:
[----:B------:R-:W-:Y:S01]  /*8130*/  MOV R68, R219 ;  /* 0x000000db00447202 */ /* 0x000fe20000000f00 */
[----:B------:R-:W-:Y:S01]  /*8140*/  HFMA2.MMA R220, -RZ, RZ, 0, 1.1920928955078125e-07 ;  /* 0x00000002ffdc7435 */ /* 0x000fe200000001ff */
[----:B------:R-:W-:Y:S01]  /*8150*/  MOV R223, 0x1f ;  /* 0x0000001f00df7802 */ /* 0x000fe20000000f00 */
[----:B------:R-:W0:Y:S01]  /*8160*/  LDC R214, c[0x0][0x290] ;  /* 0x0000a400ffd67b82 */ /* 0x000e220000000800 */
[----:B------:R-:W-:Y:S01]  /*8170*/  MOV R218, 0xffffffff ;  /* 0xffffffff00da7802 */ /* 0x000fe20000000f00 */
[----:B------:R-:W-:-:S05]  /*8180*/  FADD.FTZ R70, R69, R68 ;  /* 0x0000004445467221 */ /* 0x000fca0000010000 */
[----:B------:R-:W-:-:S07]  /*8190*/  MOV R221, R70 ;  /* 0x0000004600dd7202 */ /* 0x000fce0000000f00 */
[----:B0-----:R-:W-:Y:S05]  /*81a0*/  WARPSYNC.COLLECTIVE R218, `(.L_x_6366) ;  /* 0x00000000da087348 */ /* 0x001fea0003c00000 */
[----:B------:R1:W2:Y:S02]  /*81b0*/  SHFL.BFLY P6, R219, R221, R220, R223 ;  /* 0x0c0000dcdddb7389 */ /* 0x0002a400000c00df */
[----:B012---:R-:W-:Y:S01]  /*81c0*/  ENDCOLLECTIVE ;  /* 0x000000000000791b */ /* 0x007fe20003800000 */
.L_x_6366:
[----:B------:R-:W-:Y:S01]  /*81d0*/  HFMA2.MMA R220, -RZ, RZ, 0, 2.384185791015625e-07 ;  /* 0x00000004ffdc7435 */ /* 0x000fe200000001ff */
[----:B------:R-:W-:-:S05]  /*81e0*/  MOV R71, R219 ;  /* 0x000000db00477202 */ /* 0x000fca0000000f00 */
[----:B------:R-:W-:-:S05]  /*81f0*/  FADD.FTZ R71, R70, R71 ;  /* 0x0000004746477221 */ /* 0x000fca0000010000 */
[----:B------:R-:W-:-:S07]  /*8200*/  MOV R221, R71 ;  /* 0x0000004700dd7202 */ /* 0x000fce0000000f00 */
[----:B------:R-:W-:Y:S05]  /*8210*/  WARPSYNC.COLLECTIVE R218, `(.L_x_6367) ;  /* 0x00000000da087348 */ /* 0x000fea0003c00000 */
[----:B------:R0:W1:Y:S02]  /*8220*/  SHFL.BFLY P6, R219, R221, R220, R223 ;  /* 0x0c0000dcdddb7389 */ /* 0x00006400000c00df */
[----:B01----:R-:W-:Y:S01]  /*8230*/  ENDCOLLECTIVE ;  /* 0x000000000000791b */ /* 0x003fe20003800000 */
.L_x_6367:
[----:B------:R-:W-:Y:S01]  /*8240*/  HFMA2.MMA R220, -RZ, RZ, 0, 4.76837158203125e-07 ;  /* 0x00000008ffdc7435 */ /* 0x000fe200000001ff */
[----:B------:R-:W-:-:S05]  /*8250*/  MOV R68, R219 ;  /* 0x000000db00447202 */ /* 0x000fca0000000f00 */
[----:B------:R-:W-:-:S05]  /*8260*/  FADD.FTZ R216, R71, R68 ;  /* 0x0000004447d87221 */ /* 0x000fca0000010000 */
[----:B------:R-:W-:-:S07]  /*8270*/  MOV R221, R216 ;  /* 0x000000d800dd7202 */ /* 0x000fce0000000f00 */
[----:B------:R-:W-:Y:S05]  /*8280*/  WARPSYNC.COLLECTIVE R218, `(.L_x_6368) ;  /* 0x00000000da087348 */ /* 0x000fea0003c00000 */
[----:B------:R0:W1:Y:S02]  /*8290*/  SHFL.BFLY P6, R219, R221, R220, R223 ;  /* 0x0c0000dcdddb7389 */ /* 0x00006400000c00df */
[----:B01----:R-:W-:Y:S01]  /*82a0*/  ENDCOLLECTIVE ;  /* 0x000000000000791b */ /* 0x003fe20003800000 */
.L_x_6368:
[----:B------:R-:W-:Y:S01]  /*82b0*/  HFMA2.MMA R220, -RZ, RZ, 0, 9.5367431640625e-07 ;  /* 0x00000010ffdc7435 */ /* 0x000fe200000001ff */
[----:B------:R-:W-:-:S05]  /*82c0*/  MOV R215, R219 ;  /* 0x000000db00d77202 */ /* 0x000fca0000000f00 */
[----:B------:R-:W-:-:S05]  /*82d0*/  FADD.FTZ R217, R216, R215 ;  /* 0x000000d7d8d97221 */ /* 0x000fca0000010000 */
[----:B------:R-:W-:-:S07]  /*82e0*/  MOV R221, R217 ;  /* 0x000000d900dd7202 */ /* 0x000fce0000000f00 */
[----:B------:R-:W-:Y:S05]  /*82f0*/  WARPSYNC.COLLECTIVE R218, `(.L_x_6369) ;  /* 0x00000000da087348 */ /* 0x000fea0003c00000 */
[----:B------:R0:W1:Y:S02]  /*8300*/  SHFL.BFLY P6, R219, R221, R220, R223 ;  /* 0x0c0000dcdddb7389 */ /* 0x00006400000c00df */
[----:B01----:R-:W-:Y:S01]  /*8310*/  ENDCOLLECTIVE ;  /* 0x000000000000791b */ /* 0x003fe20003800000 */
.L_x_6369:
[----:B------:R-:W-:Y:S01]  /*8320*/  HFMA2.MMA R220, -RZ, RZ, 0, 5.9604644775390625e-08 ;  /* 0x00000001ffdc7435 */ /* 0x000fe200000001ff */
[----:B------:R-:W-:Y:S02]  /*8330*/  MOV R68, R219 ;  /* 0x000000db00447202 */ /* 0x000fe40000000f00 */
        /* <DEDUP_REMOVED lines=139> */
.L_x_6370:
[----:B------:R-:W-:Y:S01]  /*8bf0*/  HFMA2.MMA R220, -RZ, RZ, 0, 1.1920928955078125e-07 ;  /* 0x00000002ffdc7435 */ /* 0x000fe200000001ff */
[----:B------:R-:W-:-:S05]  /*8c00*/  MOV R69, R219 ;  /* 0x000000db00457202 */ /* 0x000fca0000000f00 */
[----:B------:R-:W-:-:S05]  /*8c10*/  FADD.FTZ R69, R68, R69 ;  /* 0x0000004544457221 */ /* 0x000fca0000010000 */
[----:B------:R-:W-:-:S07]  /*8c20*/  MOV R221, R69 ;  /* 0x0000004500dd7202 */ /* 0x000fce0000000f00 */
[----:B------:R-:W-:Y:S05]  /*8c30*/  WARPSYNC.COLLECTIVE R218, `(.L_x_6371) ;  /* 0x00000000da087348 */ /* 0x000fea0003c00000 */
[----:B------:R0:W1:Y:S02]  /*8c40*/  SHFL.BFLY P6, R219, R221, R220, R223 ;  /* 0x0c0000dcdddb7389 */ /* 0x00006400000c00df */
[----:B01----:R-:W-:Y:S01]  /*8c50*/  ENDCOLLECTIVE ;  /* 0x000000000000791b */ /* 0x003fe20003800000 */
.L_x_6371:
[----:B------:R-:W-:Y:S01]  /*8c60*/  HFMA2.MMA R220, -RZ, RZ, 0, 2.384185791015625e-07 ;  /* 0x00000004ffdc7435 */ /* 0x000fe200000001ff */
[----:B------:R-:W-:-:S05]  /*8c70*/  MOV R70, R219 ;  /* 0x000000db00467202 */ /* 0x000fca0000000f00 */
[----:B------:R-:W-:-:S05]  /*8c80*/  FADD.FTZ R70, R69, R70 ;  /* 0x0000004645467221 */ /* 0x000fca0000010000 */
[----:B------:R-:W-:-:S07]  /*8c90*/  MOV R221, R70 ;  /* 0x0000004600dd7202 */ /* 0x000fce0000000f00 */
[----:B------:R-:W-:Y:S05]  /*8ca0*/  WARPSYNC.COLLECTIVE R218, `(.L_x_6372) ;  /* 0x00000000da087348 */ /* 0x000fea0003c00000 */
[----:B------:R0:W1:Y:S02]  /*8cb0*/  SHFL.BFLY P6, R219, R221, R220, R223 ;  /* 0x0c0000dcdddb7389 */ /* 0x00006400000c00df */
[----:B01----:R-:W-:Y:S01]  /*8cc0*/  ENDCOLLECTIVE ;  /* 0x000000000000791b */ /* 0x003fe20003800000 */
.L_x_6372:
[----:B------:R-:W-:Y:S01]  /*8cd0*/  HFMA2.MMA R220, -RZ, RZ, 0, 4.76837158203125e-07 ;  /* 0x00000008ffdc7435 */ /* 0x000fe200000001ff */
[----:B------:R-:W-:-:S05]  /*8ce0*/  MOV R71, R219 ;  /* 0x000000db00477202 */ /* 0x000fca0000000f00 */
[----:B------:R-:W-:-:S05]  /*8cf0*/  FADD.FTZ R71, R70, R71 ;  /* 0x0000004746477221 */ /* 0x000fca0000010000 */
[----:B------:R-:W-:-:S07]  /*8d00*/  MOV R221, R71 ;  /* 0x0000004700dd7202 */ /* 0x000fce0000000f00 */
[----:B------:R-:W-:Y:S05]  /*8d10*/  WARPSYNC.COLLECTIVE R218, `(.L_x_6373) ;  /* 0x00000000da087348 */ /* 0x000fea0003c00000 */
[----:B------:R0:W1:Y:S02]  /*8d20*/  SHFL.BFLY P6, R219, R221, R220, R223 ;  /* 0x0c0000dcdddb7389 */ /* 0x00006400000c00df */
[----:B01----:R-:W-:Y:S01]  /*8d30*/  ENDCOLLECTIVE ;  /* 0x000000000000791b */ /* 0x003fe20003800000 */
.L_x_6373:
[----:B------:R-:W-:Y:S01]  /*8d40*/  HFMA2.MMA R220, -RZ, RZ, 0, 9.5367431640625e-07 ;  /* 0x00000010ffdc7435 */ /* 0x000fe200000001ff */
[----:B------:R-:W-:-:S05]  /*8d50*/  MOV R216, R219 ;  /* 0x000000db00d87202 */ /* 0x000fca0000000f00 */
[----:B------:R-:W-:-:S05]  /*8d60*/  FADD.FTZ R216, R71, R216 ;  /* 0x000000d847d87221 */ /* 0x000fca0000010000 */
[----:B------:R-:W-:-:S07]  /*8d70*/  MOV R221, R216 ;  /* 0x000000d800dd7202 */ /* 0x000fce0000000f00 */
[----:B------:R-:W-:Y:S05]  /*8d80*/  WARPSYNC.COLLECTIVE R218, `(.L_x_6374) ;  /* 0x00000000da087348 */ /* 0x000fea0003c00000 */
[----:B------:R0:W1:Y:S02]  /*8d90*/  SHFL.BFLY P6, R219, R221, R220, R223 ;  /* 0x0c0000dcdddb7389 */ /* 0x00006400000c00df */
[----:B01----:R-:W-:Y:S01]  /*8da0*/  ENDCOLLECTIVE ;  /* 0x000000000000791b */ /* 0x003fe20003800000 */
.L_x_6374:
[----:B------:R-:W-:Y:S01]  /*8db0*/  MOV R217, R219 ;  /* 0x000000db00d97202 */ /* 0x000fe20000000f00 */
[----:B------:R-:W-:Y:S06]  /*8dc0*/  BRA `(.L_x_6375) ;  /* 0xffffffdc00f07947 */ /* 0x000fec000383ffff */
.L_x_6376:
        /* <DEDUP_REMOVED lines=11> */
.L_x_53084:


//--------------------- .text._ZN10layer_norm31ln_parallel_residual_fwd_kernelINS_13Kernel_traitsI6__halfS2_S2_S2_fjLj2048ELj1ELj4ELj1ELj16ENS_18Kernel_traits_baseILj2048ES2_S2_S2_S2_fjLj128EEEEELb0ELb1ELb1EEEvNS_9FwdParamsE --------------------------
	.section	.text._ZN10layer_norm31ln_parallel_residual_fwd_kernelINS_13Kernel_traitsI6__halfS2_S2_S2_fjLj2048ELj1ELj4ELj1ELj16ENS_18Kernel_traits_baseILj2048ES2_S2_S2_S2_fjLj128EEEEELb0ELb1ELb1EEEvNS_9FwdParamsE,"ax",@progbits
	.align	128
        .global         _ZN10layer_norm31ln_parallel_residual_fwd_kernelINS_13Kernel_traitsI6__halfS2_S2_S2_fjLj2048ELj1ELj4ELj1ELj16ENS_18Kernel_traits_baseILj2048ES2_S2_S2_S2_fjLj128EEEEELb0ELb1ELb1EEEvNS_9FwdParamsE
        .type           _ZN10layer_norm31ln_parallel_residual_fwd_kernelINS_13Kernel_traitsI6__halfS2_S2_S2_fjLj2048ELj1ELj4ELj1ELj16ENS_18Kernel_traits_baseILj2048ES2_S2_S2_S2_fjLj128EEEEELb0ELb1ELb1EEEvNS_9FwdParamsE,@function
        .size           _ZN10layer_norm31ln_parallel_residual_fwd_kernelINS_13Kernel_traitsI6__halfS2_S2_S2_fjLj2048ELj1ELj4ELj1ELj16ENS_18Kernel_traits_baseILj2048ES2_S2_S2_S2_fjLj128EEEEELb0ELb1ELb1EEEvNS_9FwdParamsE,(.L_x_53085 - _ZN10layer_norm31ln_parallel_residual_fwd_kernelINS_13Kernel_traitsI6__halfS2_S2_S2_fjLj2048ELj1ELj4ELj1ELj16ENS_18Kernel_traits_baseILj2048ES2_S2_S2_S2_fjLj128EEEEELb0ELb1ELb1EEEvNS_9FwdParamsE)
        .other          _ZN10layer_norm31ln_parallel_residual_fwd_kernelINS_13Kernel_traitsI6__halfS2_S2_S2_fjLj2048ELj1ELj4ELj1ELj16ENS_18Kernel_traits_baseILj2048ES2_S2_S2_S2_fjLj128EEEEELb0ELb1ELb1EEEvNS_9FwdParamsE,@"STO_CUDA_ENTRY STV_DEFAULT"
_ZN10layer_norm31ln_parallel_residual_fwd_kernelINS_13Kernel_traitsI6__halfS2_S2_S2_fjLj2048ELj1ELj4ELj1ELj16ENS_18Kernel_traits_baseILj2048ES2_S2_S2_S2_fjLj128EEEEELb0ELb1ELb1EEEvNS_9FwdParamsE:
.text._ZN10layer_norm31ln_parallel_residual_fwd_kernelINS_13Kernel_traitsI6__halfS2_S2_S2_fjLj2048ELj1ELj4ELj1ELj16ENS_18Kernel_traits_baseILj2048ES2_S2_S2_S2_fjLj128EEEEELb0ELb1ELb1EEEvNS_9FwdParamsE:
        /* <DEDUP_REMOVED lines=20> */
[----:B------:R0:W5:Y:S01]  /*0140*/  @P2 LDG.E.128 R36, desc[UR4][R4.64+0xc00] ;  /* 0x000c000404242981 */ /* 0x000162000c1e1d00 */
[----:B------:R-:W-:-:S03]  /*0150*/  SHF.R.U32.HI R0, RZ, 0x5, R131 ;  /* 0x00000005ff007819 */ /* 0x000fc60000011683 */
[----:B------:R0:W5:Y:S01]  /*0160*/  @P2 LDG.E.128 R32, desc[UR4][R4.64+0xe00] ;  /* 0x000e000404202981 */ /* 0x000162000c1e1d00 */
[----:B--2---:R-:W-:-:S04]  /*0170*/  LEA R132, R3, R0, 0x2 ;  /* 0x0000000003847211 */ /* 0x004fc800078e10ff */
[----:B------:R-:W-:Y:S01]  /*0180*/  ISETP.GE.AND P1, PT, R132, UR8, PT ;  /* 0x0000000884007c0c */ /* 0x000fe2000bf26270 */
[----:B------:R-:W-:Y:S01]  /*0190*/  ULDC.64 UR8, c[0x0][0x230] ;  /* 0x00008c0000087ab9 */ /* 0x000fe20000000a00 */
[----:B------:R-:W-:-:S04]  /*01a0*/  IADD3 R2, P0, R2, UR6, RZ ;  /* 0x0000000602027c10 */ /* 0x000fc8000ff1e0ff */
[----:B------:R-:W-:Y:S02]  /*01b0*/  IADD3.X R3, RZ, UR7, RZ, P0, !PT ;  /* 0x00000007ff037c10 */ /* 0x000fe400087fe4ff */
[----:B-1----:R-:W-:-:S04]  /*01c0*/  LOP3.LUT P0, RZ, R122, UR8, RZ, 0xfc, !PT ;  /* 0x000000087aff7c12 */ /* 0x002fc8000f80fcff */
[----:B------:R-:W-:Y:S01]  /*01d0*/  LOP3.LUT P0, RZ, R123, UR9, RZ, 0xfc, P0 ;  /* 0x000000097bff7c12 */ /* 0x000fe2000800fcff */
[----:B0-----:R-:W-:-:S12]  /*01e0*/  @P1 EXIT ;  /* 0x000000000000194d */ /* 0x001fd80003800000 */
        /* <DEDUP_REMOVED lines=24> */
[----:B------:R-:W-:Y:S01]  /*0370*/  ISETP.NE.U32.AND P1, PT, R122, RZ, PT ;  /* 0x000000ff7a00720c */ /* 0x000fe20003f25070 */
[--C-:B------:R-:W-:Y:S01]  /*0380*/  HADD2.F32 R116, -RZ, R48.reuse.H0_H0 ;  /* 0x20000030ff747230 */ /* 0x100fe20000004100 */
[----:B------:R-:W-:Y:S01]  /*0390*/  ULDC.U8 UR6, c[0x0][0x2a0] ;  /* 0x0000a80000067ab9 */ /* 0x000fe20000000000 */
[----:B------:R-:W-:Y:S01]  /*03a0*/  HADD2.F32 R115, -RZ, R48.H1_H1 ;  /* 0x30000030ff737230 */ /* 0x000fe20000004100 */
[----:B------:R-:W-:Y:S01]  /*03b0*/  ISETP.NE.AND.EX P1, PT, R123, RZ, PT, P1 ;  /* 0x000000ff7b00720c */ /* 0x000fe20003f25310 */
[--C-:B------:R-:W-:Y:S01]  /*03c0*/  HADD2.F32 R114, -RZ, R49.reuse.H0_H0 ;  /* 0x20000031ff727230 */ /* 0x100fe20000004100 */
[----:B------:R-:W-:Y:S01]  /*03d0*/  LOP3.LUT R131, R131, 0x1f, RZ, 0xc0, !PT ;  /* 0x0000001f83837812 */ /* 0x000fe200078ec0ff */
[----:B------:R-:W-:Y:S01]  /*03e0*/  HADD2.F32 R113, -RZ, R49.H1_H1 ;  /* 0x30000031ff717230 */ /* 0x000fe20000004100 */
[----:B------:R-:W-:Y:S01]  /*03f0*/  ISETP.NE.AND P5, PT, RZ, UR6, PT ;  /* 0x00000006ff007c0c */ /* 0x000fe2000bfa5270 */
        /* <DEDUP_REMOVED lines=8> */
[--C-:B------:R-:W-:Y:S01]  /*0480*/  HADD2.F32 R108, -RZ, R52.reuse.H0_H0 ;  /* 0x20000034ff6c7230 */ /* 0x100fe20000004100 */
[----:B------:R-:W-:Y:S01]  /*0490*/  ULDC.64 UR8, c[0x0][0x2b8] ;  /* 0x0000ae0000087ab9 */ /* 0x000fe20000000a00 */
        /* <DEDUP_REMOVED lines=54> */
[----:B0-----:R-:W-:-:S07]  /*0800*/  HADD2.F32 R133, -RZ, R35.H1_H1 ;  /* 0x30000023ff857230 */ /* 0x001fce0000004100 */
.L_x_6634:
        /* <DEDUP_REMOVED lines=24> */
.L_x_6378:
[----:B-----5:R-:W-:-:S05]  /*0990*/  HADD2.F32 R49, -RZ, R36.H0_H0 ;  /* 0x20000024ff317230 */ /* 0x020fca0000004100 */
[----:B------:R-:W-:Y:S01]  /*09a0*/  FADD.FTZ R54, R54, R49 ;  /* 0x0000003136367221 */ /* 0x000fe20000010000 */
[----:B------:R-:W-:Y:S06]  /*09b0*/  BRA `(.L_x_6379) ;  /* 0x0000000000107947 */ /* 0x000fec0003800000 */
.L_x_6377:
[----:B-----5:R-:W-:Y:S02]  /*09c0*/  HADD2.F32 R49, -RZ, R32.H0_H0 ;  /* 0x20000020ff317230 */ /* 0x020fe40000004100 */
[----:B------:R-:W-:-:S03]  /*09d0*/  @P2 HADD2.F32 R51, -RZ, R36.H0_H0 ;  /* 0x20000024ff332230 */ /* 0x000fc60000004100 */
[----:B------:R-:W-:-:S04]  /*09e0*/  FADD.FTZ R54, R54, R49 ;  /* 0x0000003136367221 */ /* 0x000fc80000010000 */
[----:B------:R-:W-:-:S07]  /*09f0*/  @P2 FADD.FTZ R54, R54, R51 ;  /* 0x0000003336362221 */ /* 0x000fce0000010000 */
.L_x_6379:
[----:B------:R-:W-:-:S04]  /*0a00*/  F2FP.F16.F32.PACK_AB R0, RZ, R54 ;  /* 0x00000036ff00723e */ /* 0x000fc800000000ff */
[----:B------:R-:W-:-:S07]  /*0a10*/  PRMT R40, R0, 0x7610, R40 ;  /* 0x0000761000287816 */ /* 0x000fce0000000028 */
.L_x_6380:
[----:B------:R-:W-:Y:S01]  /*0a20*/  HADD2.F32 R57, -RZ, R44.H1_H1 ;  /* 0x3000002cff397230 */ /* 0x000fe20000004100 */
[----:B------:R-:W-:Y:S06]  /*0a30*/  @P3 BRA `(.L_x_6381) ;  /* 0x0000000000203947 */ /* 0x000fec0003800000 */
[----:B------:R-:W-:-:S04]  /*0a40*/  ISETP.NE.U32.AND P4, PT, RZ, UR12, PT ;  /* 0x0000000cff007c0c */ /* 0x000fc8000bf85070 */
[----:B------:R-:W-:-:S13]  /*0a50*/  ISETP.NE.AND.EX P4, PT, RZ, UR13, PT, P4 ;  /* 0x0000000dff007c0c */ /* 0x000fda000bf85340 */
[----:B------:R-:W-:Y:S05]  /*0a60*/  @P4 BRA `(.L_x_6382) ;  /* 0x0000000000084947 */ /* 0x000fea0003800000 */
[----:B------:R-:W-:Y:S05]  /*0a70*/  @P0 BRA `(.L_x_6383) ;  /* 0x0000000000200947 */ /* 0x000fea0003800000 */
[----:B------:R-:W-:Y:S05]  /*0a80*/  BRA `(.L_x_6384) ;  /* 0x0000000000247947 */ /* 0x000fea0003800000 */
.L_x_6382:
[----:B-----5:R-:W-:-:S05]  /*0a90*/  HADD2.F32 R0, -RZ, R36.H1_H1 ;  /* 0x30000024ff007230 */ /* 0x020fca0000004100 */
[----:B------:R-:W-:Y:S01]  /*0aa0*/  FADD.FTZ R57, R57, R0 ;  /* 0x0000000039397221 */ /* 0x000fe20000010000 */
[----:B------:R-:W-:Y:S06]  /*0ab0*/  BRA `(.L_x_6383) ;  /* 0x0000000000107947 */ /* 0x000fec0003800000 */
.L_x_6381:
[----:B-----5:R-:W-:Y:S02]  /*0ac0*/  HADD2.F32 R0, -RZ, R32.H1_H1 ;  /* 0x30000020ff007230 */ /* 0x020fe40000004100 */
[----:B------:R-:W-:-:S03]  /*0ad0*/  @P2 HADD2.F32 R44, -RZ, R36.H1_H1 ;  /* 0x30000024ff2c2230 */ /* 0x000fc60000004100 */
[----:B------:R-:W-:-:S04]  /*0ae0*/  FADD.FTZ R57, R57, R0 ;  /* 0x0000000039397221 */ /* 0x000fc80000010000 */
[----:B------:R-:W-:-:S07]  /*0af0*/  @P2 FADD.FTZ R57, R57, R44 ;  /* 0x0000002c39392221 */ /* 0x000fce0000010000 */
.L_x_6383:
[----:B------:R-:W-:-:S04]  /*0b00*/  F2FP.F16.F32.PACK_AB R0, RZ, R57 ;  /* 0x00000039ff00723e */ /* 0x000fc800000000ff */
[----:B------:R-:W-:-:S07]  /*0b10*/  PRMT R40, R40, 0x5410, R0 ;  /* 0x0000541028287816 */ /* 0x000fce0000000000 */
.L_x_6384:
[----:B------:R-:W-:Y:S01]  /*0b20*/  HADD2.F32 R56, -RZ, R45.H0_H0 ;  /* 0x2000002dff387230 */ /* 0x000fe20000004100 */
[----:B------:R-:W-:Y:S06]  /*0b30*/  @P3 BRA `(.L_x_6385) ;  /* 0x0000000000203947 */ /* 0x000fec0003800000 */
[----:B------:R-:W-:-:S04]  /*0b40*/  ISETP.NE.U32.AND P4, PT, RZ, UR12, PT ;  /* 0x0000000cff007c0c */ /* 0x000fc8000bf85070 */
[----:B------:R-:W-:-:S13]  /*0b50*/  ISETP.NE.AND.EX P4, PT, RZ, UR13, PT, P4 ;  /* 0x0000000dff007c0c */ /* 0x000fda000bf85340 */
[----:B------:R-:W-:Y:S05]  /*0b60*/  @P4 BRA `(.L_x_6386) ;  /* 0x0000000000084947 */ /* 0x000fea0003800000 */
[----:B------:R-:W-:Y:S05]  /*0b70*/  @P0 BRA `(.L_x_6387) ;  /* 0x0000000000200947 */ /* 0x000fea0003800000 */
[----:B------:R-:W-:Y:S05]  /*0b80*/  BRA `(.L_x_6388) ;  /* 0x0000000000247947 */ /* 0x000fea0003800000 */
.L_x_6386:
[----:B-----5:R-:W-:-:S05]  /*0b90*/  HADD2.F32 R49, -RZ, R37.H0_H0 ;  /* 0x20000025ff317230 */ /* 0x020fca0000004100 */
[----:B------:R-:W-:Y:S01]  /*0ba0*/  FADD.FTZ R56, R56, R49 ;  /* 0x0000003138387221 */ /* 0x000fe20000010000 */
[----:B------:R-:W-:Y:S06]  /*0bb0*/  BRA `(.L_x_6387) ;  /* 0x0000000000107947 */ /* 0x000fec0003800000 */
.L_x_6385:
[----:B-----5:R-:W-:Y:S02]  /*0bc0*/  HADD2.F32 R49, -RZ, R33.H0_H0 ;  /* 0x20000021ff317230 */ /* 0x020fe40000004100 */
[----:B------:R-:W-:-:S03]  /*0bd0*/  @P2 HADD2.F32 R51, -RZ, R37.H0_H0 ;  /* 0x20000025ff332230 */ /* 0x000fc60000004100 */
[----:B------:R-:W-:-:S04]  /*0be0*/  FADD.FTZ R56, R56, R49 ;  /* 0x0000003138387221 */ /* 0x000fc80000010000 */
[----:B------:R-:W-:-:S07]  /*0bf0*/  @P2 FADD.FTZ R56, R56, R51 ;  /* 0x0000003338382221 */ /* 0x000fce0000010000 */
.L_x_6387:
[----:B------:R-:W-:-:S04]  /*0c00*/  F2FP.F16.F32.PACK_AB R0, RZ, R56 ;  /* 0x00000038ff00723e */ /* 0x000fc800000000ff */
[----:B------:R-:W-:-:S07]  /*0c10*/  PRMT R41, R0, 0x7610, R41 ;  /* 0x0000761000297816 */ /* 0x000fce0000000029 */
.L_x_6388:
[----:B------:R-:W-:Y:S01]  /*0c20*/  HADD2.F32 R59, -RZ, R45.H1_H1 ;  /* 0x3000002dff3b7230 */ /* 0x000fe20000004100 */
[----:B------:R-:W-:Y:S06]  /*0c30*/  @P3 BRA `(.L_x_6389) ;  /* 0x0000000000203947 */ /* 0x000fec0003800000 */
[----:B------:R-:W-:-:S04]  /*0c40*/  ISETP.NE.U32.AND P4, PT, RZ, UR12, PT ;  /* 0x0000000cff007c0c */ /* 0x000fc8000bf85070 */
[----:B------:R-:W-:-:S13]  /*0c50*/  ISETP.NE.AND.EX P4, PT, RZ, UR13, PT, P4 ;  /* 0x0000000dff007c0c */ /* 0x000fda000bf85340 */
[----:B------:R-:W-:Y:S05]  /*0c60*/  @P4 BRA `(.L_x_6390) ;  /* 0x0000000000084947 */ /* 0x000fea0003800000 */
[----:B------:R-:W-:Y:S05]  /*0c70*/  @P0 BRA `(.L_x_6391) ;  /* 0x0000000000200947 */ /* 0x000fea0003800000 */
[----:B------:R-:W-:Y:S05]  /*0c80*/  BRA `(.L_x_6392) ;  /* 0x0000000000247947 */ /* 0x000fea0003800000 */
.L_x_6390:
[----:B-----5:R-:W-:-:S05]  /*0c90*/  HADD2.F32 R0, -RZ, R37.H1_H1 ;  /* 0x30000025ff007230 */ /* 0x020fca0000004100 */
[----:B------:R-:W-:Y:S01]  /*0ca0*/  FADD.FTZ R59, R59, R0 ;  /* 0x000000003b3b7221 */ /* 0x000fe20000010000 */
[----:B------:R-:W-:Y:S06]  /*0cb0*/  BRA `(.L_x_6391) ;  /* 0x0000000000107947 */ /* 0x000fec0003800000 */
.L_x_6389:
[----:B-----5:R-:W-:Y:S02]  /*0cc0*/  HADD2.F32 R0, -RZ, R33.H1_H1 ;  /* 0x30000021ff007230 */ /* 0x020fe40000004100 */
[----:B------:R-:W-:-:S03]  /*0cd0*/  @P2 HADD2.F32 R44, -RZ, R37.H1_H1 ;  /* 0x30000025ff2c2230 */ /* 0x000fc60000004100 */
[----:B------:R-:W-:-:S04]  /*0ce0*/  FADD.FTZ R59, R59, R0 ;  /* 0x000000003b3b7221 */ /* 0x000fc80000010000 */
[----:B------:R-:W-:-:S07]  /*0cf0*/  @P2 FADD.FTZ R59, R59, R44 ;  /* 0x0000002c3b3b2221 */ /* 0x000fce0000010000 */
.L_x_6391:
[----:B------:R-:W-:-:S04]  /*0d00*/  F2FP.F16.F32.PACK_AB R0, RZ, R59 ;  /* 0x0000003bff00723e */ /* 0x000fc800000000ff */
[----:B------:R-:W-:-:S07]  /*0d10*/  PRMT R41, R41, 0x5410, R0 ;  /* 0x0000541029297816 */ /* 0x000fce0000000000 */
.L_x_6392:
[----:B------:R-:W-:Y:S01]  /*0d20*/  HADD2.F32 R58, -RZ, R46.H0_H0 ;  /* 0x2000002eff3a7230 */ /* 0x000fe20000004100 */
[----:B------:R-:W-:Y:S06]  /*0d30*/  @P3 BRA `(.L_x_6393) ;  /* 0x0000000000203947 */ /* 0x000fec0003800000 */
[----:B------:R-:W-:-:S04]  /*0d40*/  ISETP.NE.U32.AND P4, PT, RZ, UR12, PT ;  /* 0x0000000cff007c0c */ /* 0x000fc8000bf85070 */
[----:B------:R-:W-:-:S13]  /*0d50*/  ISETP.NE.AND.EX P4, PT, RZ, UR13, PT, P4 ;  /* 0x0000000dff007c0c */ /* 0x000fda000bf85340 */
[----:B------:R-:W-:Y:S05]  /*0d60*/  @P4 BRA `(.L_x_6394) ;  /* 0x0000000000084947 */ /* 0x000fea0003800000 */
[----:B------:R-:W-:Y:S05]  /*0d70*/  @P0 BRA `(.L_x_6395) ;  /* 0x0000000000200947 */ /* 0x000fea0003800000 */
[----:B------:R-:W-:Y:S05]  /*0d80*/  BRA `(.L_x_6396) ;  /* 0x0000000000247947 */ /* 0x000fea0003800000 */
.L_x_6394:
[----:B-----5:R-:W-:-:S05]  /*0d90*/  HADD2.F32 R45, -RZ, R38.H0_H0 ;  /* 0x20000026ff2d7230 */ /* 0x020fca0000004100 */
[----:B------:R-:W-:Y:S01]  /*0da0*/  FADD.FTZ R58, R58, R45 ;  /* 0x0000002d3a3a7221 */ /* 0x000fe20000010000 */
[----:B------:R-:W-:Y:S06]  /*0db0*/  BRA `(.L_x_6395) ;  /* 0x0000000000107947 */ /* 0x000fec0003800000 */
.L_x_6393:
[----:B-----5:R-:W-:Y:S02]  /*0dc0*/  HADD2.F32 R45, -RZ, R34.H0_H0 ;  /* 0x20000022ff2d7230 */ /* 0x020fe40000004100 */
[----:B------:R-:W-:-:S03]  /*0dd0*/  @P2 HADD2.F32 R49, -RZ, R38.H0_H0 ;  /* 0x20000026ff312230 */ /* 0x000fc60000004100 */
[----:B------:R-:W-:-:S04]  /*0de0*/  FADD.FTZ R58, R58, R45 ;  /* 0x0000002d3a3a7221 */ /* 0x000fc80000010000 */
[----:B------:R-:W-:-:S07]  /*0df0*/  @P2 FADD.FTZ R58, R58, R49 ;  /* 0x000000313a3a2221 */ /* 0x000fce0000010000 */
.L_x_6395:
[----:B------:R-:W-:-:S04]  /*0e00*/  F2FP.F16.F32.PACK_AB R0, RZ, R58 ;  /* 0x0000003aff00723e */ /* 0x000fc800000000ff */
[----:B------:R-:W-:-:S07]  /*0e10*/  PRMT R42, R0, 0x7610, R42 ;  /* 0x00007610002a7816 */ /* 0x000fce000000002a */
.L_x_6396:
[----:B------:R-:W-:Y:S01]  /*0e20*/  HADD2.F32 R62, -RZ, R46.H1_H1 ;  /* 0x3000002eff3e7230 */ /* 0x000fe20000004100 */
[----:B------:R-:W-:Y:S06]  /*0e30*/  @P3 BRA `(.L_x_6397) ;  /* 0x0000000000203947 */ /* 0x000fec0003800000 */
[----:B------:R-:W-:-:S04]  /*0e40*/  ISETP.NE.U32.AND P4, PT, RZ, UR12, PT ;  /* 0x0000000cff007c0c */ /* 0x000fc8000bf85070 */
[----:B------:R-:W-:-:S13]  /*0e50*/  ISETP.NE.AND.EX P4, PT, RZ, UR13, PT, P4 ;  /* 0x0000000dff007c0c */ /* 0x000fda000bf85340 */
[----:B------:R-:W-:Y:S05]  /*0e60*/  @P4 BRA `(.L_x_6398) ;  /* 0x0000000000084947 */ /* 0x000fea0003800000 */
[----:B------:R-:W-:Y:S05]  /*0e70*/  @P0 BRA `(.L_x_6399) ;  /* 0x0000000000200947 */ /* 0x000fea0003800000 */
[----:B------:R-:W-:Y:S05]  /*0e80*/  BRA `(.L_x_6400) ;  /* 0x0000000000247947 */ /* 0x000fea0003800000 */
.L_x_6398:
[----:B-----5:R-:W-:-:S05]  /*0e90*/  HADD2.F32 R45, -RZ, R38.H1_H1 ;  /* 0x30000026ff2d7230 */ /* 0x020fca0000004100 */
[----:B------:R-:W-:Y:S01]  /*0ea0*/  FADD.FTZ R62, R62, R45 ;  /* 0x0000002d3e3e7221 */ /* 0x000fe20000010000 */
[----:B------:R-:W-:Y:S06]  /*0eb0*/  BRA `(.L_x_6399) ;  /* 0x0000000000107947 */ /* 0x000fec0003800000 */
.L_x_6397:
[----:B-----5:R-:W-:Y:S02]  /*0ec0*/  HADD2.F32 R45, -RZ, R34.H1_H1 ;  /* 0x30000022ff2d7230 */ /* 0x020fe40000004100 */
[----:B------:R-:W-:-:S03]  /*0ed0*/  @P2 HADD2.F32 R49, -RZ, R38.H1_H1 ;  /* 0x30000026ff312230 */ /* 0x000fc60000004100 */
[----:B------:R-:W-:-:S04]  /*0ee0*/  FADD.FTZ R62, R62, R45 ;  /* 0x0000002d3e3e7221 */ /* 0x000fc80000010000 */
[----:B------:R-:W-:-:S07]  /*0ef0*/  @P2 FADD.FTZ R62, R62, R49 ;  /* 0x000000313e3e2221 */ /* 0x000fce0000010000 */
.L_x_6399:
[----:B------:R-:W-:-:S04]  /*0f00*/  F2FP.F16.F32.PACK_AB R0, RZ, R62 ;  /* 0x0000003eff00723e */ /* 0x000fc800000000ff */
[----:B------:R-:W-:-:S07]  /*0f10*/  PRMT R42, R42, 0x5410, R0 ;  /* 0x000054102a2a7816 */ /* 0x000fce0000000000 */
.L_x_6400:
[----:B------:R-:W-:Y:S01]  /*0f20*/  HADD2.F32 R60, -RZ, R47.H0_H0 ;  /* 0x2000002fff3c7230 */ /* 0x000fe20000004100 */
[----:B------:R-:W-:Y:S06]  /*0f30*/  @P3 BRA `(.L_x_6401) ;  /* 0x0000000000203947 */ /* 0x000fec0003800000 */
[----:B------:R-:W-:-:S04]  /*0f40*/  ISETP.NE.U32.AND P4, PT, RZ, UR12, PT ;  /* 0x0000000cff007c0c */ /* 0x000fc8000bf85070 */
[----:B------:R-:W-:-:S13]  /*0f50*/  ISETP.NE.AND.EX P4, PT, RZ, UR13, PT, P4 ;  /* 0x0000000dff007c0c */ /* 0x000fda000bf85340 */
[----:B------:R-:W-:Y:S05]  /*0f60*/  @P4 BRA `(.L_x_6402) ;  /* 0x0000000000084947 */ /* 0x000fea0003800000 */
[----:B------:R-:W-:Y:S05]  /*0f70*/  @P0 BRA `(.L_x_6403) ;  /* 0x0000000000200947 */ /* 0x000fea0003800000 */
[----:B------:R-:W-:Y:S05]  /*0f80*/  BRA `(.L_x_6404) ;  /* 0x0000000000247947 */ /* 0x000fea0003800000 */
.L_x_6402:
[----:B-----5:R-:W-:-:S05]  /*0f90*/  HADD2.F32 R45, -RZ, R39.H0_H0 ;  /* 0x20000027ff2d7230 */ /* 0x020fca0000004100 */
[----:B------:R-:W-:Y:S01]  /*0fa0*/  FADD.FTZ R60, R60, R45 ;  /* 0x0000002d3c3c7221 */ /* 0x000fe20000010000 */
[----:B------:R-:W-:Y:S06]  /*0fb0*/  BRA `(.L_x_6403) ;  /* 0x0000000000107947 */ /* 0x000fec0003800000 */
.L_x_6401:
[----:B-----5:R-:W-:Y:S02]  /*0fc0*/  HADD2.F32 R45, -RZ, R35.H0_H0 ;  /* 0x20000023ff2d7230 */ /* 0x020fe40000004100 */
[----:B------:R-:W-:-:S03]  /*0fd0*/  @P2 HADD2.F32 R49, -RZ, R39.H0_H0 ;  /* 0x20000027ff312230 */ /* 0x000fc60000004100 */
[----:B------:R-:W-:-:S04]  /*0fe0*/  FADD.FTZ R60, R60, R45 ;  /* 0x0000002d3c3c7221 */ /* 0x000fc80000010000 */
[----:B------:R-:W-:-:S07]  /*0ff0*/  @P2 FADD.FTZ R60, R60, R49 ;  /* 0x000000313c3c2221 */ /* 0x000fce0000010000 */
.L_x_6403:
[----:B------:R-:W-:-:S04]  /*1000*/  F2FP.F16.F32.PACK_AB R0, RZ, R60 ;  /* 0x0000003cff00723e */ /* 0x000fc800000000ff */
[----:B------:R-:W-:-:S07]  /*1010*/  PRMT R43, R0, 0x7610, R43 ;  /* 0x00007610002b7816 */ /* 0x000fce000000002b */
.L_x_6404:
[----:B------:R-:W-:Y:S01]  /*1020*/  HADD2.F32 R136, -RZ, R47.H1_H1 ;  /* 0x3000002fff887230 */ /* 0x000fe20000004100 */
[----:B------:R-:W-:Y:S06]  /*1030*/  @P3 BRA `(.L_x_6405) ;  /* 0x0000000000203947 */ /* 0x000fec0003800000 */
[----:B------:R-:W-:-:S04]  /*1040*/  ISETP.NE.U32.AND P4, PT, RZ, UR12, PT ;  /* 0x0000000cff007c0c */ /* 0x000fc8000bf85070 */
[----:B------:R-:W-:-:S13]  /*1050*/  ISETP.NE.AND.EX P4, PT, RZ, UR13, PT, P4 ;  /* 0x0000000dff007c0c */ /* 0x000fda000bf85340 */
[----:B------:R-:W-:Y:S05]  /*1060*/  @P4 BRA `(.L_x_6406) ;  /* 0x0000000000084947 */ /* 0x000fea0003800000 */
[----:B------:R-:W-:Y:S05]  /*1070*/  @P0 BRA `(.L_x_6407) ;  /* 0x0000000000200947 */ /* 0x000fea0003800000 */
[----:B------:R-:W-:Y:S05]  /*1080*/  BRA `(.L_x_6408) ;  /* 0x0000000000247947 */ /* 0x000fea0003800000 */
.L_x_6406:
[----:B-----5:R-:W-:-:S05]  /*1090*/  HADD2.F32 R45, -RZ, R39.H1_H1 ;  /* 0x30000027ff2d7230 */ /* 0x020fca0000004100 */
[----:B------:R-:W-:Y:S01]  /*10a0*/  FADD.FTZ R136, R136, R45 ;  /* 0x0000002d88887221 */ /* 0x000fe20000010000 */
[----:B------:R-:W-:Y:S06]  /*10b0*/  BRA `(.L_x_6407) ;  /* 0x0000000000107947 */ /* 0x000fec0003800000 */
.L_x_6405:
[----:B-----5:R-:W-:Y:S02]  /*10c0*/  HADD2.F32 R45, -RZ, R35.H1_H1 ;  /* 0x30000023ff2d7230 */ /* 0x020fe40000004100 */
[----:B------:R-:W-:-:S03]  /*10d0*/  @P2 HADD2.F32 R47, -RZ, R39.H1_H1 ;  /* 0x30000027ff2f2230 */ /* 0x000fc60000004100 */
[----:B------:R-:W-:-:S04]  /*10e0*/  FADD.FTZ R136, R136, R45 ;  /* 0x0000002d88887221 */ /* 0x000fc80000010000 */
[----:B------:R-:W-:-:S07]  /*10f0*/  @P2 FADD.FTZ R136, R136, R47 ;  /* 0x0000002f88882221 */ /* 0x000fce0000010000 */
.L_x_6407:
[----:B------:R-:W-:-:S04]  /*1100*/  F2FP.F16.F32.PACK_AB R0, RZ, R136 ;  /* 0x00000088ff00723e */ /* 0x000fc800000000ff */
[----:B------:R-:W-:-:S07]  /*1110*/  PRMT R43, R43, 0x5410, R0 ;  /* 0x000054102b2b7816 */ /* 0x000fce0000000000 */
.L_x_6408:
        /* <DEDUP_REMOVED lines=13> */
[----:B---3--:R-:W-:Y:S01]  /*11f0*/  HADD2.F32 R134, -RZ, R44.H0_H0 ;  /* 0x2000002cff867230 */ /* 0x008fe20000004100 */
[----:B0-----:R-:W-:Y:S06]  /*1200*/  @P3 BRA `(.L_x_6409) ;  /* 0x0000000000203947 */ /* 0x001fec0003800000 */
[----:B------:R-:W-:-:S04]  /*1210*/  ISETP.NE.U32.AND P4, PT, RZ, UR12, PT ;  /* 0x0000000cff007c0c */ /* 0x000fc8000bf85070 */
[----:B------:R-:W-:-:S13]  /*1220*/  ISETP.NE.AND.EX P4, PT, RZ, UR13, PT, P4 ;  /* 0x0000000dff007c0c */ /* 0x000fda000bf85340 */
[----:B------:R-:W-:Y:S05]  /*1230*/  @P4 BRA `(.L_x_6410) ;  /* 0x0000000000084947 */ /* 0x000fea0003800000 */
[----:B------:R-:W-:Y:S05]  /*1240*/  @P0 BRA `(.L_x_6411) ;  /* 0x0000000000200947 */ /* 0x000fea0003800000 */
[----:B------:R-:W-:Y:S05]  /*1250*/  BRA `(.L_x_6412) ;  /* 0x0000000000247947 */ /* 0x000fea0003800000 */
.L_x_6410:
[----:B-----5:R-:W-:-:S05]  /*1260*/  HADD2.F32 R49, -RZ, R36.H0_H0 ;  /* 0x20000024ff317230 */ /* 0x020fca0000004100 */
[----:B------:R-:W-:Y:S01]  /*1270*/  FADD.FTZ R134, R49, R134 ;  /* 0x0000008631867221 */ /* 0x000fe20000010000 */
[----:B------:R-:W-:Y:S06]  /*1280*/  BRA `(.L_x_6411) ;  /* 0x0000000000107947 */ /* 0x000fec0003800000 */
.L_x_6409:
[----:B-----5:R-:W-:Y:S02]  /*1290*/  HADD2.F32 R49, -RZ, R32.H0_H0 ;  /* 0x20000020ff317230 */ /* 0x020fe40000004100 */
[----:B------:R-:W-:-:S03]  /*12a0*/  @P2 HADD2.F32 R51, -RZ, R36.H0_H0 ;  /* 0x20000024ff332230 */ /* 0x000fc60000004100 */
[----:B------:R-:W-:-:S04]  /*12b0*/  FADD.FTZ R134, R49, R134 ;  /* 0x0000008631867221 */ /* 0x000fc80000010000 */
[----:B------:R-:W-:-:S07]  /*12c0*/  @P2 FADD.FTZ R134, R51, R134 ;  /* 0x0000008633862221 */ /* 0x000fce0000010000 */
.L_x_6411:
[----:B------:R-:W-:-:S04]  /*12d0*/  F2FP.F16.F32.PACK_AB R0, RZ, R134 ;  /* 0x00000086ff00723e */ /* 0x000fc800000000ff */
[----:B------:R-:W-:-:S07]  /*12e0*/  PRMT R40, R0, 0x7610, R40 ;  /* 0x0000761000287816 */ /* 0x000fce0000000028 */
.L_x_6412:
[----:B------:R-:W-:Y:S01]  /*12f0*/  HADD2.F32 R139, -RZ, R44.H1_H1 ;  /* 0x3000002cff8b7230 */ /* 0x000fe20000004100 */
[----:B------:R-:W-:Y:S06]  /*1300*/  @P3 BRA `(.L_x_6413) ;  /* 0x0000000000203947 */ /* 0x000fec0003800000 */
[----:B------:R-:W-:-:S04]  /*1310*/  ISETP.NE.U32.AND P4, PT, RZ, UR12, PT ;  /* 0x0000000cff007c0c */ /* 0x000fc8000bf85070 */
[----:B------:R-:W-:-:S13]  /*1320*/  ISETP.NE.AND.EX P4, PT, RZ, UR13, PT, P4 ;  /* 0x0000000dff007c0c */ /* 0x000fda000bf85340 */
[----:B------:R-:W-:Y:S05]  /*1330*/  @P4 BRA `(.L_x_6414) ;  /* 0x0000000000084947 */ /* 0x000fea0003800000 */
[----:B------:R-:W-:Y:S05]  /*1340*/  @P0 BRA `(.L_x_6415) ;  /* 0x0000000000200947 */ /* 0x000fea0003800000 */
[----:B------:R-:W-:Y:S05]  /*1350*/  BRA `(.L_x_6416) ;  /* 0x0000000000247947 */ /* 0x000fea0003800000 */
.L_x_6414:
[----:B-----5:R-:W-:-:S05]  /*1360*/  HADD2.F32 R0, -RZ, R36.H1_H1 ;  /* 0x30000024ff007230 */ /* 0x020fca0000004100 */
[----:B------:R-:W-:Y:S01]  /*1370*/  FADD.FTZ R139, R0, R139 ;  /* 0x0000008b008b7221 */ /* 0x000fe20000010000 */
[----:B------:R-:W-:Y:S06]  /*1380*/  BRA `(.L_x_6415) ;  /* 0x0000000000107947 */ /* 0x000fec0003800000 */
.L_x_6413:
[----:B-----5:R-:W-:Y:S02]  /*1390*/  HADD2.F32 R0, -RZ, R32.H1_H1 ;  /* 0x30000020ff007230 */ /* 0x020fe40000004100 */
[----:B------:R-:W-:-:S03]  /*13a0*/  @P2 HADD2.F32 R44, -RZ, R36.H1_H1 ;  /* 0x30000024ff2c2230 */ /* 0x000fc60000004100 */
[----:B------:R-:W-:-:S04]  /*13b0*/  FADD.FTZ R139, R0, R139 ;  /* 0x0000008b008b7221 */ /* 0x000fc80000010000 */
[----:B------:R-:W-:-:S07]  /*13c0*/  @P2 FADD.FTZ R139, R44, R139 ;  /* 0x0000008b2c8b2221 */ /* 0x000fce0000010000 */
.L_x_6415:
[----:B------:R-:W-:-:S04]  /*13d0*/  F2FP.F16.F32.PACK_AB R0, RZ, R139 ;  /* 0x0000008bff00723e */ /* 0x000fc800000000ff */
[----:B------:R-:W-:-:S07]  /*13e0*/  PRMT R40, R40, 0x5410, R0 ;  /* 0x0000541028287816 */ /* 0x000fce0000000000 */
.L_x_6416:
[----:B------:R-:W-:Y:S01]  /*13f0*/  HADD2.F32 R138, -RZ, R45.H0_H0 ;  /* 0x2000002dff8a7230 */ /* 0x000fe20000004100 */
[----:B------:R-:W-:Y:S06]  /*1400*/  @P3 BRA `(.L_x_6417) ;  /* 0x0000000000203947 */ /* 0x000fec0003800000 */
[----:B------:R-:W-:-:S04]  /*1410*/  ISETP.NE.U32.AND P4, PT, RZ, UR12, PT ;  /* 0x0000000cff007c0c */ /* 0x000fc8000bf85070 */
[----:B------:R-:W-:-:S13]  /*1420*/  ISETP.NE.AND.EX P4, PT, RZ, UR13, PT, P4 ;  /* 0x0000000dff007c0c */ /* 0x000fda000bf85340 */
[----:B------:R-:W-:Y:S05]  /*1430*/  @P4 BRA `(.L_x_6418) ;  /* 0x0000000000084947 */ /* 0x000fea0003800000 */
[----:B------:R-:W-:Y:S05]  /*1440*/  @P0 BRA `(.L_x_6419) ;  /* 0x0000000000200947 */ /* 0x000fea0003800000 */
[----:B------:R-:W-:Y:S05]  /*1450*/  BRA `(.L_x_6420) ;  /* 0x0000000000247947 */ /* 0x000fea0003800000 */
.L_x_6418:
[----:B-----5:R-:W-:-:S05]  /*1460*/  HADD2.F32 R49, -RZ, R37.H0_H0 ;  /* 0x20000025ff317230 */ /* 0x020fca0000004100 */
[----:B------:R-:W-:Y:S01]  /*1470*/  FADD.FTZ R138, R49, R138 ;  /* 0x0000008a318a7221 */ /* 0x000fe20000010000 */
[----:B------:R-:W-:Y:S06]  /*1480*/  BRA `(.L_x_6419) ;  /* 0x0000000000107947 */ /* 0x000fec0003800000 */
.L_x_6417:
[----:B-----5:R-:W-:Y:S02]  /*1490*/  HADD2.F32 R49, -RZ, R33.H0_H0 ;  /* 0x20000021ff317230 */ /* 0x020fe40000004100 */
[----:B------:R-:W-:-:S03]  /*14a0*/  @P2 HADD2.F32 R51, -RZ, R37.H0_H0 ;  /* 0x20000025ff332230 */ /* 0x000fc60000004100 */
[----:B------:R-:W-:-:S04]  /*14b0*/  FADD.FTZ R138, R49, R138 ;  /* 0x0000008a318a7221 */ /* 0x000fc80000010000 */
[----:B------:R-:W-:-:S07]  /*14c0*/  @P2 FADD.FTZ R138, R51, R138 ;  /* 0x0000008a338a2221 */ /* 0x000fce0000010000 */
.L_x_6419:
[----:B------:R-:W-:-:S04]  /*14d0*/  F2FP.F16.F32.PACK_AB R0, RZ, R138 ;  /* 0x0000008aff00723e */ /* 0x000fc800000000ff */
[----:B------:R-:W-:-:S07]  /*14e0*/  PRMT R41, R0, 0x7610, R41 ;  /* 0x0000761000297816 */ /* 0x000fce0000000029 */
.L_x_6420:
[----:B------:R-:W-:Y:S01]  /*14f0*/  HADD2.F32 R141, -RZ, R45.H1_H1 ;  /* 0x3000002dff8d7230 */ /* 0x000fe20000004100 */
[----:B------:R-:W-:Y:S06]  /*1500*/  @P3 BRA `(.L_x_6421) ;  /* 0x0000000000203947 */ /* 0x000fec0003800000 */
[----:B------:R-:W-:-:S04]  /*1510*/  ISETP.NE.U32.AND P4, PT, RZ, UR12, PT ;  /* 0x0000000cff007c0c */ /* 0x000fc8000bf85070 */
[----:B------:R-:W-:-:S13]  /*1520*/  ISETP.NE.AND.EX P4, PT, RZ, UR13, PT, P4 ;  /* 0x0000000dff007c0c */ /* 0x000fda000bf85340 */
[----:B------:R-:W-:Y:S05]  /*1530*/  @P4 BRA `(.L_x_6422) ;  /* 0x0000000000084947 */ /* 0x000fea0003800000 */
[----:B------:R-:W-:Y:S05]  /*1540*/  @P0 BRA `(.L_x_6423) ;  /* 0x0000000000200947 */ /* 0x000fea0003800000 */
[----:B------:R-:W-:Y:S05]  /*1550*/  BRA `(.L_x_6424) ;  /* 0x0000000000247947 */ /* 0x000fea0003800000 */
.L_x_6422:
[----:B-----5:R-:W-:-:S05]  /*1560*/  HADD2.F32 R0, -RZ, R37.H1_H1 ;  /* 0x30000025ff007230 */ /* 0x020fca0000004100 */
[----:B------:R-:W-:Y:S01]  /*1570*/  FADD.FTZ R141, R0, R141 ;  /* 0x0000008d008d7221 */ /* 0x000fe20000010000 */
[----:B------:R-:W-:Y:S06]  /*1580*/  BRA `(.L_x_6423) ;  /* 0x0000000000107947 */ /* 0x000fec0003800000 */
.L_x_6421:
[----:B-----5:R-:W-:Y:S02]  /*1590*/  HADD2.F32 R0, -RZ, R33.H1_H1 ;  /* 0x30000021ff007230 */ /* 0x020fe40000004100 */
[----:B------:R-:W-:-:S03]  /*15a0*/  @P2 HADD2.F32 R44, -RZ, R37.H1_H1 ;  /* 0x30000025ff2c2230 */ /* 0x000fc60000004100 */
[----:B------:R-:W-:-:S04]  /*15b0*/  FADD.FTZ R141, R0, R141 ;  /* 0x0000008d008d7221 */ /* 0x000fc80000010000 */
[----:B------:R-:W-:-:S07]  /*15c0*/  @P2 FADD.FTZ R141, R44, R141 ;  /* 0x0000008d2c8d2221 */ /* 0x000fce0000010000 */
.L_x_6423:
[----:B------:R-:W-:-:S04]  /*15d0*/  F2FP.F16.F32.PACK_AB R0, RZ, R141 ;  /* 0x0000008dff00723e */ /* 0x000fc800000000ff */
[----:B------:R-:W-:-:S07]  /*15e0*/  PRMT R41, R41, 0x5410, R0 ;  /* 0x0000541029297816 */ /* 0x000fce0000000000 */
.L_x_6424:
[----:B------:R-:W-:Y:S01]  /*15f0*/  HADD2.F32 R140, -RZ, R46.H0_H0 ;  /* 0x2000002eff8c7230 */ /* 0x000fe20000004100 */
[----:B------:R-:W-:Y:S06]  /*1600*/  @P3 BRA `(.L_x_6425) ;  /* 0x0000000000203947 */ /* 0x000fec0003800000 */
[----:B------:R-:W-:-:S04]  /*1610*/  ISETP.NE.U32.AND P4, PT, RZ, UR12, PT ;  /* 0x0000000cff007c0c */ /* 0x000fc8000bf85070 */
[----:B------:R-:W-:-:S13]  /*1620*/  ISETP.NE.AND.EX P4, PT, RZ, UR13, PT, P4 ;  /* 0x0000000dff007c0c */ /* 0x000fda000bf85340 */
[----:B------:R-:W-:Y:S05]  /*1630*/  @P4 BRA `(.L_x_6426) ;  /* 0x0000000000084947 */ /* 0x000fea0003800000 */
[----:B------:R-:W-:Y:S05]  /*1640*/  @P0 BRA `(.L_x_6427) ;  /* 0x0000000000200947 */ /* 0x000fea0003800000 */
[----:B------:R-:W-:Y:S05]  /*1650*/  BRA `(.L_x_6428) ;  /* 0x0000000000247947 */ /* 0x000fea0003800000 */
.L_x_6426:
[----:B-----5:R-:W-:-:S05]  /*1660*/  HADD2.F32 R45, -RZ, R38.H0_H0 ;  /* 0x20000026ff2d7230 */ /* 0x020fca0000004100 */
[----:B------:R-:W-:Y:S01]  /*1670*/  FADD.FTZ R140, R45, R140 ;  /* 0x0000008c2d8c7221 */ /* 0x000fe20000010000 */
[----:B------:R-:W-:Y:S06]  /*1680*/  BRA `(.L_x_6427) ;  /* 0x0000000000107947 */ /* 0x000fec0003800000 */
.L_x_6425:
[----:B-----5:R-:W-:Y:S02]  /*1690*/  HADD2.F32 R45, -RZ, R34.H0_H0 ;  /* 0x20000022ff2d7230 */ /* 0x020fe40000004100 */
[----:B------:R-:W-:-:S03]  /*16a0*/  @P2 HADD2.F32 R49, -RZ, R38.H0_H0 ;  /* 0x20000026ff312230 */ /* 0x000fc60000004100 */
[----:B------:R-:W-:-:S04]  /*16b0*/  FADD.FTZ R140, R45, R140 ;  /* 0x0000008c2d8c7221 */ /* 0x000fc80000010000 */
[----:B------:R-:W-:-:S07]  /*16c0*/  @P2 FADD.FTZ R140, R49, R140 ;  /* 0x0000008c318c2221 */ /* 0x000fce0000010000 */
.L_x_6427:
[----:B------:R-:W-:-:S04]  /*16d0*/  F2FP.F16.F32.PACK_AB R0, RZ, R140 ;  /* 0x0000008cff00723e */ /* 0x000fc800000000ff */
[----:B------:R-:W-:-:S07]  /*16e0*/  PRMT R42, R0, 0x7610, R42 ;  /* 0x00007610002a7816 */ /* 0x000fce000000002a */
.L_x_6428:
[----:B------:R-:W-:Y:S01]  /*16f0*/  HADD2.F32 R143, -RZ, R46.H1_H1 ;  /* 0x3000002eff8f7230 */ /* 0x000fe20000004100 */
[----:B------:R-:W-:Y:S06]  /*1700*/  @P3 BRA `(.L_x_6429) ;  /* 0x0000000000203947 */ /* 0x000fec0003800000 */
[----:B------:R-:W-:-:S04]  /*1710*/  ISETP.NE.U32.AND P4, PT, RZ, UR12, PT ;  /* 0x0000000cff007c0c */ /* 0x000fc8000bf85070 */
[----:B------:R-:W-:-:S13]  /*1720*/  ISETP.NE.AND.EX P4, PT, RZ, UR13, PT, P4 ;  /* 0x0000000dff007c0c */ /* 0x000fda000bf85340 */
[----:B------:R-:W-:Y:S05]  /*1730*/  @P4 BRA `(.L_x_6430) ;  /* 0x0000000000084947 */ /* 0x000fea0003800000 */
[----:B------:R-:W-:Y:S05]  /*1740*/  @P0 BRA `(.L_x_6431) ;  /* 0x0000000000200947 */ /* 0x000fea0003800000 */
[----:B------:R-:W-:Y:S05]  /*1750*/  BRA `(.L_x_6432) ;  /* 0x0000000000247947 */ /* 0x000fea0003800000 */
.L_x_6430:
[----:B-----5:R-:W-:-:S05]  /*1760*/  HADD2.F32 R0, -RZ, R38.H1_H1 ;  /* 0x30000026ff007230 */ /* 0x020fca0000004100 */
[----:B------:R-:W-:Y:S01]  /*1770*/  FADD.FTZ R143, R0, R143 ;  /* 0x0000008f008f7221 */ /* 0x000fe20000010000 */
[----:B------:R-:W-:Y:S06]  /*1780*/  BRA `(.L_x_6431) ;  /* 0x0000000000107947 */ /* 0x000fec0003800000 */
.L_x_6429:
[----:B-----5:R-:W-:Y:S02]  /*1790*/  HADD2.F32 R0, -RZ, R34.H1_H1 ;  /* 0x30000022ff007230 */ /* 0x020fe40000004100 */
[----:B------:R-:W-:-:S03]  /*17a0*/  @P2 HADD2.F32 R44, -RZ, R38.H1_H1 ;  /* 0x30000026ff2c2230 */ /* 0x000fc60000004100 */
[----:B------:R-:W-:-:S04]  /*17b0*/  FADD.FTZ R143, R0, R143 ;  /* 0x0000008f008f7221 */ /* 0x000fc80000010000 */
[----:B------:R-:W-:-:S07]  /*17c0*/  @P2 FADD.FTZ R143, R44, R143 ;  /* 0x0000008f2c8f2221 */ /* 0x000fce0000010000 */
.L_x_6431:
[----:B------:R-:W-:-:S04]  /*17d0*/  F2FP.F16.F32.PACK_AB R0, RZ, R143 ;  /* 0x0000008fff00723e */ /* 0x000fc800000000ff */
[----:B------:R-:W-:-:S07]  /*17e0*/  PRMT R42, R42, 0x5410, R0 ;  /* 0x000054102a2a7816 */ /* 0x000fce0000000000 */
.L_x_6432:
[----:B------:R-:W-:Y:S01]  /*17f0*/  HADD2.F32 R142, -RZ, R47.H0_H0 ;  /* 0x2000002fff8e7230 */ /* 0x000fe20000004100 */
[----:B------:R-:W-:Y:S06]  /*1800*/  @P3 BRA `(.L_x_6433) ;  /* 0x0000000000203947 */ /* 0x000fec0003800000 */
[----:B------:R-:W-:-:S04]  /*1810*/  ISETP.NE.U32.AND P4, PT, RZ, UR12, PT ;  /* 0x0000000cff007c0c */ /* 0x000fc8000bf85070 */
[----:B------:R-:W-:-:S13]  /*1820*/  ISETP.NE.AND.EX P4, PT, RZ, UR13, PT, P4 ;  /* 0x0000000dff007c0c */ /* 0x000fda000bf85340 */
[----:B------:R-:W-:Y:S05]  /*1830*/  @P4 BRA `(.L_x_6434) ;  /* 0x0000000000084947 */ /* 0x000fea0003800000 */
[----:B------:R-:W-:Y:S05]  /*1840*/  @P0 BRA `(.L_x_6435) ;  /* 0x0000000000200947 */ /* 0x000fea0003800000 */
[----:B------:R-:W-:Y:S05]  /*1850*/  BRA `(.L_x_6436) ;  /* 0x0000000000247947 */ /* 0x000fea0003800000 */
.L_x_6434:
[----:B-----5:R-:W-:-:S05]  /*1860*/  HADD2.F32 R45, -RZ, R39.H0_H0 ;  /* 0x20000027ff2d7230 */ /* 0x020fca0000004100 */
[----:B------:R-:W-:Y:S01]  /*1870*/  FADD.FTZ R142, R45, R142 ;  /* 0x0000008e2d8e7221 */ /* 0x000fe20000010000 */
[----:B------:R-:W-:Y:S06]  /*1880*/  BRA `(.L_x_6435) ;  /* 0x0000000000107947 */ /* 0x000fec0003800000 */
.L_x_6433:
[----:B-----5:R-:W-:Y:S02]  /*1890*/  HADD2.F32 R45, -RZ, R35.H0_H0 ;  /* 0x20000023ff2d7230 */ /* 0x020fe40000004100 */
[----:B------:R-:W-:-:S03]  /*18a0*/  @P2 HADD2.F32 R49, -RZ, R39.H0_H0 ;  /* 0x20000027ff312230 */ /* 0x000fc60000004100 */
[----:B------:R-:W-:-:S04]  /*18b0*/  FADD.FTZ R142, R45, R142 ;  /* 0x0000008e2d8e7221 */ /* 0x000fc80000010000 */
[----:B------:R-:W-:-:S07]  /*18c0*/  @P2 FADD.FTZ R142, R49, R142 ;  /* 0x0000008e318e2221 */ /* 0x000fce0000010000 */
.L_x_6435:
[----:B------:R-:W-:-:S04]  /*18d0*/  F2FP.F16.F32.PACK_AB R0, RZ, R142 ;  /* 0x0000008eff00723e */ /* 0x000fc800000000ff */
[----:B------:R-:W-:-:S07]  /*18e0*/  PRMT R43, R0, 0x7610, R43 ;  /* 0x00007610002b7816 */ /* 0x000fce000000002b */
.L_x_6436:
[----:B------:R-:W-:Y:S01]  /*18f0*/  HADD2.F32 R145, -RZ, R47.H1_H1 ;  /* 0x3000002fff917230 */ /* 0x000fe20000004100 */
[----:B------:R-:W-:Y:S06]  /*1900*/  @P3 BRA `(.L_x_6437) ;  /* 0x0000000000203947 */ /* 0x000fec0003800000 */
[----:B------:R-:W-:-:S04]  /*1910*/  ISETP.NE.U32.AND P4, PT, RZ, UR12, PT ;  /* 0x0000000cff007c0c */ /* 0x000fc8000bf85070 */
[----:B------:R-:W-:-:S13]  /*1920*/  ISETP.NE.AND.EX P4, PT, RZ, UR13, PT, P4 ;  /* 0x0000000dff007c0c */ /* 0x000fda000bf85340 */
[----:B------:R-:W-:Y:S05]  /*1930*/  @P4 BRA `(.L_x_6438) ;  /* 0x0000000000084947 */ /* 0x000fea0003800000 */
[----:B------:R-:W-:Y:S05]  /*1940*/  @P0 BRA `(.L_x_6439) ;  /* 0x0000000000200947 */ /* 0x000fea0003800000 */
[----:B------:R-:W-:Y:S05]  /*1950*/  BRA `(.L_x_6440) ;  /* 0x0000000000247947 */ /* 0x000fea0003800000 */
.L_x_6438:
[----:B-----5:R-:W-:-:S05]  /*1960*/  HADD2.F32 R0, -RZ, R39.H1_H1 ;  /* 0x30000027ff007230 */ /* 0x020fca0000004100 */
[----:B------:R-:W-:Y:S01]  /*1970*/  FADD.FTZ R145, R0, R145 ;  /* 0x0000009100917221 */ /* 0x000fe20000010000 */
[----:B------:R-:W-:Y:S06]  /*1980*/  BRA `(.L_x_6439) ;  /* 0x0000000000107947 */ /* 0x000fec0003800000 */
.L_x_6437:
[----:B-----5:R-:W-:Y:S02]  /*1990*/  HADD2.F32 R0, -RZ, R35.H1_H1 ;  /* 0x30000023ff007230 */ /* 0x020fe40000004100 */
[----:B------:R-:W-:-:S03]  /*19a0*/  @P2 HADD2.F32 R44, -RZ, R39.H1_H1 ;  /* 0x30000027ff2c2230 */ /* 0x000fc60000004100 */
[----:B------:R-:W-:-:S04]  /*19b0*/  FADD.FTZ R145, R0, R145 ;  /* 0x0000009100917221 */ /* 0x000fc80000010000 */
[----:B------:R-:W-:-:S07]  /*19c0*/  @P2 FADD.FTZ R145, R44, R145 ;  /* 0x000000912c912221 */ /* 0x000fce0000010000 */
.L_x_6439:
[----:B------:R-:W-:-:S04]  /*19d0*/  F2FP.F16.F32.PACK_AB R0, RZ, R145 ;  /* 0x00000091ff00723e */ /* 0x000fc800000000ff */
[----:B------:R-:W-:-:S07]  /*19e0*/  PRMT R43, R43, 0x5410, R0 ;  /* 0x000054102b2b7816 */ /* 0x000fce0000000000 */
.L_x_6440:
        /* <DEDUP_REMOVED lines=19> */
.L_x_6442:
[----:B-----5:R-:W-:-:S05]  /*1b20*/  HADD2.F32 R49, -RZ, R36.H0_H0 ;  /* 0x20000024ff317230 */ /* 0x020fca0000004100 */
[----:B------:R-:W-:Y:S01]  /*1b30*/  FADD.FTZ R144, R49, R144 ;  /* 0x0000009031907221 */ /* 0x000fe20000010000 */
[----:B------:R-:W-:Y:S06]  /*1b40*/  BRA `(.L_x_6443) ;  /* 0x0000000000107947 */ /* 0x000fec0003800000 */
.L_x_6441:
[----:B-----5:R-:W-:Y:S02]  /*1b50*/  HADD2.F32 R49, -RZ, R32.H0_H0 ;  /* 0x20000020ff317230 */ /* 0x020fe40000004100 */
[----:B------:R-:W-:-:S03]  /*1b60*/  @P2 HADD2.F32 R51, -RZ, R36.H0_H0 ;  /* 0x20000024ff332230 */ /* 0x000fc60000004100 */
[----:B------:R-:W-:-:S04]  /*1b70*/  FADD.FTZ R144, R49, R144 ;  /* 0x0000009031907221 */ /* 0x000fc80000010000 */
[----:B------:R-:W-:-:S07]  /*1b80*/  @P2 FADD.FTZ R144, R51, R144 ;  /* 0x0000009033902221 */ /* 0x000fce0000010000 */
.L_x_6443:
[----:B------:R-:W-:-:S04]  /*1b90*/  F2FP.F16.F32.PACK_AB R0, RZ, R144 ;  /* 0x00000090ff00723e */ /* 0x000fc800000000ff */
[----:B------:R-:W-:-:S07]  /*1ba0*/  PRMT R40, R0, 0x7610, R40 ;  /* 0x0000761000287816 */ /* 0x000fce0000000028 */
.L_x_6444:
[----:B------:R-:W-:Y:S01]  /*1bb0*/  HADD2.F32 R147, -RZ, R44.H1_H1 ;  /* 0x3000002cff937230 */ /* 0x000fe20000004100 */
[----:B------:R-:W-:Y:S06]  /*1bc0*/  @P3 BRA `(.L_x_6445) ;  /* 0x0000000000203947 */ /* 0x000fec0003800000 */
[----:B------:R-:W-:-:S04]  /*1bd0*/  ISETP.NE.U32.AND P4, PT, RZ, UR12, PT ;  /* 0x0000000cff007c0c */ /* 0x000fc8000bf85070 */
[----:B------:R-:W-:-:S13]  /*1be0*/  ISETP.NE.AND.EX P4, PT, RZ, UR13, PT, P4 ;  /* 0x0000000dff007c0c */ /* 0x000fda000bf85340 */
[----:B------:R-:W-:Y:S05]  /*1bf0*/  @P4 BRA `(.L_x_6446) ;  /* 0x0000000000084947 */ /* 0x000fea0003800000 */
[----:B------:R-:W-:Y:S05]  /*1c00*/  @P0 BRA `(.L_x_6447) ;  /* 0x0000000000200947 */ /* 0x000fea0003800000 */
[----:B------:R-:W-:Y:S05]  /*1c10*/  BRA `(.L_x_6448) ;  /* 0x0000000000247947 */ /* 0x000fea0003800000 */
.L_x_6446:
[----:B-----5:R-:W-:-:S05]  /*1c20*/  HADD2.F32 R0, -RZ, R36.H1_H1 ;  /* 0x30000024ff007230 */ /* 0x020fca0000004100 */
[----:B------:R-:W-:Y:S01]  /*1c30*/  FADD.FTZ R147, R0, R147 ;  /* 0x0000009300937221 */ /* 0x000fe20000010000 */
[----:B------:R-:W-:Y:S06]  /*1c40*/  BRA `(.L_x_6447) ;  /* 0x0000000000107947 */ /* 0x000fec0003800000 */
.L_x_6445:
[----:B-----5:R-:W-:Y:S02]  /*1c50*/  HADD2.F32 R0, -RZ, R32.H1_H1 ;  /* 0x30000020ff007230 */ /* 0x020fe40000004100 */
[----:B------:R-:W-:-:S03]  /*1c60*/  @P2 HADD2.F32 R44, -RZ, R36.H1_H1 ;  /* 0x30000024ff2c2230 */ /* 0x000fc60000004100 */
[----:B------:R-:W-:-:S04]  /*1c70*/  FADD.FTZ R147, R0, R147 ;  /* 0x0000009300937221 */ /* 0x000fc80000010000 */
[----:B------:R-:W-:-:S07]  /*1c80*/  @P2 FADD.FTZ R147, R44, R147 ;  /* 0x000000932c932221 */ /* 0x000fce0000010000 */
.L_x_6447:
[----:B------:R-:W-:-:S04]  /*1c90*/  F2FP.F16.F32.PACK_AB R0, RZ, R147 ;  /* 0x00000093ff00723e */ /* 0x000fc800000000ff */
[----:B------:R-:W-:-:S07]  /*1ca0*/  PRMT R40, R40, 0x5410, R0 ;  /* 0x0000541028287816 */ /* 0x000fce0000000000 */
.L_x_6448:
[----:B------:R-:W-:Y:S01]  /*1cb0*/  HADD2.F32 R146, -RZ, R45.H0_H0 ;  /* 0x2000002dff927230 */ /* 0x000fe20000004100 */
[----:B------:R-:W-:Y:S06]  /*1cc0*/  @P3 BRA `(.L_x_6449) ;  /* 0x0000000000203947 */ /* 0x000fec0003800000 */
[----:B------:R-:W-:-:S04]  /*1cd0*/  ISETP.NE.U32.AND P4, PT, RZ, UR12, PT ;  /* 0x0000000cff007c0c */ /* 0x000fc8000bf85070 */
[----:B------:R-:W-:-:S13]  /*1ce0*/  ISETP.NE.AND.EX P4, PT, RZ, UR13, PT, P4 ;  /* 0x0000000dff007c0c */ /* 0x000fda000bf85340 */
[----:B------:R-:W-:Y:S05]  /*1cf0*/  @P4 BRA `(.L_x_6450) ;  /* 0x0000000000084947 */ /* 0x000fea0003800000 */
[----:B------:R-:W-:Y:S05]  /*1d00*/  @P0 BRA `(.L_x_6451) ;  /* 0x0000000000200947 */ /* 0x000fea0003800000 */
[----:B------:R-:W-:Y:S05]  /*1d10*/  BRA `(.L_x_6452) ;  /* 0x0000000000247947 */ /* 0x000fea0003800000 */
.L_x_6450:
[----:B-----5:R-:W-:-:S05]  /*1d20*/  HADD2.F32 R49, -RZ, R37.H0_H0 ;  /* 0x20000025ff317230 */ /* 0x020fca0000004100 */
[----:B------:R-:W-:Y:S01]  /*1d30*/  FADD.FTZ R146, R49, R146 ;  /* 0x0000009231927221 */ /* 0x000fe20000010000 */
[----:B------:R-:W-:Y:S06]  /*1d40*/  BRA `(.L_x_6451) ;  /* 0x0000000000107947 */ /* 0x000fec0003800000 */
.L_x_6449:
[----:B-----5:R-:W-:Y:S02]  /*1d50*/  HADD2.F32 R49, -RZ, R33.H0_H0 ;  /* 0x20000021ff317230 */ /* 0x020fe40000004100 */
[----:B------:R-:W-:-:S03]  /*1d60*/  @P2 HADD2.F32 R51, -RZ, R37.H0_H0 ;  /* 0x20000025ff332230 */ /* 0x000fc60000004100 */
[----:B------:R-:W-:-:S04]  /*1d70*/  FADD.FTZ R146, R49, R146 ;  /* 0x0000009231927221 */ /* 0x000fc80000010000 */
[----:B------:R-:W-:-:S07]  /*1d80*/  @P2 FADD.FTZ R146, R51, R146 ;  /* 0x0000009233922221 */ /* 0x000fce0000010000 */
.L_x_6451:
[----:B------:R-:W-:-:S04]  /*1d90*/  F2FP.F16.F32.PACK_AB R0, RZ, R146 ;  /* 0x00000092ff00723e */ /* 0x000fc800000000ff */
[----:B------:R-:W-:-:S07]  /*1da0*/  PRMT R41, R0, 0x7610, R41 ;  /* 0x0000761000297816 */ /* 0x000fce0000000029 */
.L_x_6452:
[----:B------:R-:W-:Y:S01]  /*1db0*/  HADD2.F32 R149, -RZ, R45.H1_H1 ;  /* 0x3000002dff957230 */ /* 0x000fe20000004100 */
[----:B------:R-:W-:Y:S06]  /*1dc0*/  @P3 BRA `(.L_x_6453) ;  /* 0x0000000000203947 */ /* 0x000fec0003800000 */
[----:B------:R-:W-:-:S04]  /*1dd0*/  ISETP.NE.U32.AND P4, PT, RZ, UR12, PT ;  /* 0x0000000cff007c0c */ /* 0x000fc8000bf85070 */
[----:B------:R-:W-:-:S13]  /*1de0*/  ISETP.NE.AND.EX P4, PT, RZ, UR13, PT, P4 ;  /* 0x0000000dff007c0c */ /* 0x000fda000bf85340 */
[----:B------:R-:W-:Y:S05]  /*1df0*/  @P4 BRA `(.L_x_6454) ;  /* 0x0000000000084947 */ /* 0x000fea0003800000 */
[----:B------:R-:W-:Y:S05]  /*1e00*/  @P0 BRA `(.L_x_6455) ;  /* 0x0000000000200947 */ /* 0x000fea0003800000 */
[----:B------:R-:W-:Y:S05]  /*1e10*/  BRA `(.L_x_6456) ;  /* 0x0000000000247947 */ /* 0x000fea0003800000 */
.L_x_6454:
[----:B-----5:R-:W-:-:S05]  /*1e20*/  HADD2.F32 R0, -RZ, R37.H1_H1 ;  /* 0x30000025ff007230 */ /* 0x020fca0000004100 */
[----:B------:R-:W-:Y:S01]  /*1e30*/  FADD.FTZ R149, R0, R149 ;  /* 0x0000009500957221 */ /* 0x000fe20000010000 */
[----:B------:R-:W-:Y:S06]  /*1e40*/  BRA `(.L_x_6455) ;  /* 0x0000000000107947 */ /* 0x000fec0003800000 */
.L_x_6453:
[----:B-----5:R-:W-:Y:S02]  /*1e50*/  HADD2.F32 R0, -RZ, R33.H1_H1 ;  /* 0x30000021ff007230 */ /* 0x020fe40000004100 */
[----:B------:R-:W-:-:S03]  /*1e60*/  @P2 HADD2.F32 R44, -RZ, R37.H1_H1 ;  /* 0x30000025ff2c2230 */ /* 0x000fc60000004100 */
[----:B------:R-:W-:-:S04]  /*1e70*/  FADD.FTZ R149, R0, R149 ;  /* 0x0000009500957221 */ /* 0x000fc80000010000 */
[----:B------:R-:W-:-:S07]  /*1e80*/  @P2 FADD.FTZ R149, R44, R149 ;  /* 0x000000952c952221 */ /* 0x000fce0000010000 */
.L_x_6455:
[----:B------:R-:W-:-:S04]  /*1e90*/  F2FP.F16.F32.PACK_AB R0, RZ, R149 ;  /* 0x00000095ff00723e */ /* 0x000fc800000000ff */
[----:B------:R-:W-:-:S07]  /*1ea0*/  PRMT R41, R41, 0x5410, R0 ;  /* 0x0000541029297816 */ /* 0x000fce0000000000 */
.L_x_6456:
[----:B------:R-:W-:Y:S01]  /*1eb0*/  HADD2.F32 R148, -RZ, R46.H0_H0 ;  /* 0x2000002eff947230 */ /* 0x000fe20000004100 */
[----:B------:R-:W-:Y:S06]  /*1ec0*/  @P3 BRA `(.L_x_6457) ;  /* 0x0000000000203947 */ /* 0x000fec0003800000 */
[----:B------:R-:W-:-:S04]  /*1ed0*/  ISETP.NE.U32.AND P4, PT, RZ, UR12, PT ;  /* 0x0000000cff007c0c */ /* 0x000fc8000bf85070 */
[----:B------:R-:W-:-:S13]  /*1ee0*/  ISETP.NE.AND.EX P4, PT, RZ, UR13, PT, P4 ;  /* 0x0000000dff007c0c */ /* 0x000fda000bf85340 */
[----:B------:R-:W-:Y:S05]  /*1ef0*/  @P4 BRA `(.L_x_6458) ;  /* 0x0000000000084947 */ /* 0x000fea0003800000 */
[----:B------:R-:W-:Y:S05]  /*1f00*/  @P0 BRA `(.L_x_6459) ;  /* 0x0000000000200947 */ /* 0x000fea0003800000 */
[----:B------:R-:W-:Y:S05]  /*1f10*/  BRA `(.L_x_6460) ;  /* 0x0000000000247947 */ /* 0x000fea0003800000 */
.L_x_6458:
[----:B-----5:R-:W-:-:S05]  /*1f20*/  HADD2.F32 R45, -RZ, R38.H0_H0 ;  /* 0x20000026ff2d7230 */ /* 0x020fca0000004100 */
[----:B------:R-:W-:Y:S01]  /*1f30*/  FADD.FTZ R148, R45, R148 ;  /* 0x000000942d947221 */ /* 0x000fe20000010000 */
[----:B------:R-:W-:Y:S06]  /*1f40*/  BRA `(.L_x_6459) ;  /* 0x0000000000107947 */ /* 0x000fec0003800000 */
.L_x_6457:
[----:B-----5:R-:W-:Y:S02]  /*1f50*/  HADD2.F32 R45, -RZ, R34.H0_H0 ;  /* 0x20000022ff2d7230 */ /* 0x020fe40000004100 */
[----:B------:R-:W-:-:S03]  /*1f60*/  @P2 HADD2.F32 R49, -RZ, R38.H0_H0 ;  /* 0x20000026ff312230 */ /* 0x000fc60000004100 */
[----:B------:R-:W-:-:S04]  /*1f70*/  FADD.FTZ R148, R45, R148 ;  /* 0x000000942d947221 */ /* 0x000fc80000010000 */
[----:B------:R-:W-:-:S07]  /*1f80*/  @P2 FADD.FTZ R148, R49, R148 ;  /* 0x0000009431942221 */ /* 0x000fce0000010000 */
.L_x_6459:
[----:B------:R-:W-:-:S04]  /*1f90*/  F2FP.F16.F32.PACK_AB R0, RZ, R148 ;  /* 0x00000094ff00723e */ /* 0x000fc800000000ff */
[----:B------:R-:W-:-:S07]  /*1fa0*/  PRMT R42, R0, 0x7610, R42 ;  /* 0x00007610002a7816 */ /* 0x000fce000000002a */
.L_x_6460:
[----:B------:R-:W-:Y:S01]  /*1fb0*/  HADD2.F32 R151, -RZ, R46.H1_H1 ;  /* 0x3000002eff977230 */ /* 0x000fe20000004100 */
[----:B------:R-:W-:Y:S06]  /*1fc0*/  @P3 BRA `(.L_x_6461) ;  /* 0x0000000000203947 */ /* 0x000fec0003800000 */
[----:B------:R-:W-:-:S04]  /*1fd0*/  ISETP.NE.U32.AND P4, PT, RZ, UR12, PT ;  /* 0x0000000cff007c0c */ /* 0x000fc8000bf85070 */
[----:B------:R-:W-:-:S13]  /*1fe0*/  ISETP.NE.AND.EX P4, PT, RZ, UR13, PT, P4 ;  /* 0x0000000dff007c0c */ /* 0x000fda000bf85340 */
[----:B------:R-:W-:Y:S05]  /*1ff0*/  @P4 BRA `(.L_x_6462) ;  /* 0x0000000000084947 */ /* 0x000fea0003800000 */
[----:B------:R-:W-:Y:S05]  /*2000*/  @P0 BRA `(.L_x_6463) ;  /* 0x0000000000200947 */ /* 0x000fea0003800000 */
[----:B------:R-:W-:Y:S05]  /*2010*/  BRA `(.L_x_6464) ;  /* 0x0000000000247947 */ /* 0x000fea0003800000 */
.L_x_6462:
[----:B-----5:R-:W-:-:S05]  /*2020*/  HADD2.F32 R0, -RZ, R38.H1_H1 ;  /* 0x30000026ff007230 */ /* 0x020fca0000004100 */
[----:B------:R-:W-:Y:S01]  /*2030*/  FADD.FTZ R151, R0, R151 ;  /* 0x0000009700977221 */ /* 0x000fe20000010000 */
[----:B------:R-:W-:Y:S06]  /*2040*/  BRA `(.L_x_6463) ;  /* 0x0000000000107947 */ /* 0x000fec0003800000 */
.L_x_6461:
[----:B-----5:R-:W-:Y:S02]  /*2050*/  HADD2.F32 R0, -RZ, R34.H1_H1 ;  /* 0x30000022ff007230 */ /* 0x020fe40000004100 */
[----:B------:R-:W-:-:S03]  /*2060*/  @P2 HADD2.F32 R44, -RZ, R38.H1_H1 ;  /* 0x30000026ff2c2230 */ /* 0x000fc60000004100 */
[----:B------:R-:W-:-:S04]  /*2070*/  FADD.FTZ R151, R0, R151 ;  /* 0x0000009700977221 */ /* 0x000fc80000010000 */
[----:B------:R-:W-:-:S07]  /*2080*/  @P2 FADD.FTZ R151, R44, R151 ;  /* 0x000000972c972221 */ /* 0x000fce0000010000 */
.L_x_6463:
[----:B------:R-:W-:-:S04]  /*2090*/  F2FP.F16.F32.PACK_AB R0, RZ, R151 ;  /* 0x00000097ff00723e */ /* 0x000fc800000000ff */
[----:B------:R-:W-:-:S07]  /*20a0*/  PRMT R42, R42, 0x5410, R0 ;  /* 0x000054102a2a7816 */ /* 0x000fce0000000000 */
.L_x_6464:
[----:B------:R-:W-:Y:S01]  /*20b0*/  HADD2.F32 R150, -RZ, R47.H0_H0 ;  /* 0x2000002fff967230 */ /* 0x000fe20000004100 */
[----:B------:R-:W-:Y:S06]  /*20c0*/  @P3 BRA `(.L_x_6465) ;  /* 0x0000000000203947 */ /* 0x000fec0003800000 */
[----:B------:R-:W-:-:S04]  /*20d0*/  ISETP.NE.U32.AND P4, PT, RZ, UR12, PT ;  /* 0x0000000cff007c0c */ /* 0x000fc8000bf85070 */
[----:B------:R-:W-:-:S13]  /*20e0*/  ISETP.NE.AND.EX P4, PT, RZ, UR13, PT, P4 ;  /* 0x0000000dff007c0c */ /* 0x000fda000bf85340 */
[----:B------:R-:W-:Y:S05]  /*20f0*/  @P4 BRA `(.L_x_6466) ;  /* 0x0000000000084947 */ /* 0x000fea0003800000 */
[----:B------:R-:W-:Y:S05]  /*2100*/  @P0 BRA `(.L_x_6467) ;  /* 0x0000000000200947 */ /* 0x000fea0003800000 */
[----:B------:R-:W-:Y:S05]  /*2110*/  BRA `(.L_x_6468) ;  /* 0x0000000000247947 */ /* 0x000fea0003800000 */
.L_x_6466:
[----:B-----5:R-:W-:-:S05]  /*2120*/  HADD2.F32 R45, -RZ, R39.H0_H0 ;  /* 0x20000027ff2d7230 */ /* 0x020fca0000004100 */
[----:B------:R-:W-:Y:S01]  /*2130*/  FADD.FTZ R150, R45, R150 ;  /* 0x000000962d967221 */ /* 0x000fe20000010000 */
[----:B------:R-:W-:Y:S06]  /*2140*/  BRA `(.L_x_6467) ;  /* 0x0000000000107947 */ /* 0x000fec0003800000 */
.L_x_6465:
[----:B-----5:R-:W-:Y:S02]  /*2150*/  HADD2.F32 R45, -RZ, R35.H0_H0 ;  /* 0x20000023ff2d7230 */ /* 0x020fe40000004100 */
[----:B------:R-:W-:-:S03]  /*2160*/  @P2 HADD2.F32 R49, -RZ, R39.H0_H0 ;  /* 0x20000027ff312230 */ /* 0x000fc60000004100 */
[----:B------:R-:W-:-:S04]  /*2170*/  FADD.FTZ R150, R45, R150 ;  /* 0x000000962d967221 */ /* 0x000fc80000010000 */
[----:B------:R-:W-:-:S07]  /*2180*/  @P2 FADD.FTZ R150, R49, R150 ;  /* 0x0000009631962221 */ /* 0x000fce0000010000 */
.L_x_6467:
[----:B------:R-:W-:-:S04]  /*2190*/  F2FP.F16.F32.PACK_AB R0, RZ, R150 ;  /* 0x00000096ff00723e */ /* 0x000fc800000000ff */
[----:B------:R-:W-:-:S07]  /*21a0*/  PRMT R43, R0, 0x7610, R43 ;  /* 0x00007610002b7816 */ /* 0x000fce000000002b */
.L_x_6468:
[----:B------:R-:W-:Y:S01]  /*21b0*/  HADD2.F32 R153, -RZ, R47.H1_H1 ;  /* 0x3000002fff997230 */ /* 0x000fe20000004100 */
[----:B------:R-:W-:Y:S06]  /*21c0*/  @P3 BRA `(.L_x_6469) ;  /* 0x0000000000203947 */ /* 0x000fec0003800000 */
[----:B------:R-:W-:-:S04]  /*21d0*/  ISETP.NE.U32.AND P4, PT, RZ, UR12, PT ;  /* 0x0000000cff007c0c */ /* 0x000fc8000bf85070 */
[----:B------:R-:W-:-:S13]  /*21e0*/  ISETP.NE.AND.EX P4, PT, RZ, UR13, PT, P4 ;  /* 0x0000000dff007c0c */ /* 0x000fda000bf85340 */
[----:B------:R-:W-:Y:S05]  /*21f0*/  @P4 BRA `(.L_x_6470) ;  /* 0x0000000000084947 */ /* 0x000fea0003800000 */
[----:B------:R-:W-:Y:S05]  /*2200*/  @P0 BRA `(.L_x_6471) ;  /* 0x0000000000200947 */ /* 0x000fea0003800000 */
[----:B------:R-:W-:Y:S05]  /*2210*/  BRA `(.L_x_6472) ;  /* 0x0000000000247947 */ /* 0x000fea0003800000 */
.L_x_6470:
[----:B-----5:R-:W-:-:S05]  /*2220*/  HADD2.F32 R0, -RZ, R39.H1_H1 ;  /* 0x30000027ff007230 */ /* 0x020fca0000004100 */
[----:B------:R-:W-:Y:S01]  /*2230*/  FADD.FTZ R153, R0, R153 ;  /* 0x0000009900997221 */ /* 0x000fe20000010000 */
[----:B------:R-:W-:Y:S06]  /*2240*/  BRA `(.L_x_6471) ;  /* 0x0000000000107947 */ /* 0x000fec0003800000 */
.L_x_6469:
[----:B-----5:R-:W-:Y:S02]  /*2250*/  HADD2.F32 R0, -RZ, R35.H1_H1 ;  /* 0x30000023ff007230 */ /* 0x020fe40000004100 */
[----:B------:R-:W-:-:S03]  /*2260*/  @P2 HADD2.F32 R44, -RZ, R39.H1_H1 ;  /* 0x30000027ff2c2230 */ /* 0x000fc60000004100 */
[----:B------:R-:W-:-:S04]  /*2270*/  FADD.FTZ R153, R0, R153 ;  /* 0x0000009900997221 */ /* 0x000fc80000010000 */
[----:B------:R-:W-:-:S07]  /*2280*/  @P2 FADD.FTZ R153, R44, R153 ;  /* 0x000000992c992221 */ /* 0x000fce0000010000 */
.L_x_6471:
[----:B------:R-:W-:-:S04]  /*2290*/  F2FP.F16.F32.PACK_AB R0, RZ, R153 ;  /* 0x00000099ff00723e */ /* 0x000fc800000000ff */
[----:B------:R-:W-:-:S07]  /*22a0*/  PRMT R43, R43, 0x5410, R0 ;  /* 0x000054102b2b7816 */ /* 0x000fce0000000000 */
.L_x_6472:
        /* <DEDUP_REMOVED lines=19> */
.L_x_6474:
[----:B-----5:R-:W-:-:S05]  /*23e0*/  HADD2.F32 R49, -RZ, R36.H0_H0 ;  /* 0x20000024ff317230 */ /* 0x020fca0000004100 */
[----:B------:R-:W-:Y:S01]  /*23f0*/  FADD.FTZ R152, R49, R152 ;  /* 0x0000009831987221 */ /* 0x000fe20000010000 */
[----:B------:R-:W-:Y:S06]  /*2400*/  BRA `(.L_x_6475) ;  /* 0x0000000000107947 */ /* 0x000fec0003800000 */
.L_x_6473:
[----:B-----5:R-:W-:Y:S02]  /*2410*/  HADD2.F32 R49, -RZ, R32.H0_H0 ;  /* 0x20000020ff317230 */ /* 0x020fe40000004100 */
[----:B------:R-:W-:-:S03]  /*2420*/  @P2 HADD2.F32 R51, -RZ, R36.H0_H0 ;  /* 0x20000024ff332230 */ /* 0x000fc60000004100 */
[----:B------:R-:W-:-:S04]  /*2430*/  FADD.FTZ R152, R49, R152 ;  /* 0x0000009831987221 */ /* 0x000fc80000010000 */
[----:B------:R-:W-:-:S07]  /*2440*/  @P2 FADD.FTZ R152, R51, R152 ;  /* 0x0000009833982221 */ /* 0x000fce0000010000 */
.L_x_6475:
[----:B------:R-:W-:-:S04]  /*2450*/  F2FP.F16.F32.PACK_AB R0, RZ, R152 ;  /* 0x00000098ff00723e */ /* 0x000fc800000000ff */
[----:B------:R-:W-:-:S07]  /*2460*/  PRMT R40, R0, 0x7610, R40 ;  /* 0x0000761000287816 */ /* 0x000fce0000000028 */
.L_x_6476:
[----:B------:R-:W-:Y:S01]  /*2470*/  HADD2.F32 R155, -RZ, R44.H1_H1 ;  /* 0x3000002cff9b7230 */ /* 0x000fe20000004100 */
[----:B------:R-:W-:Y:S06]  /*2480*/  @P3 BRA `(.L_x_6477) ;  /* 0x0000000000203947 */ /* 0x000fec0003800000 */
[----:B------:R-:W-:-:S04]  /*2490*/  ISETP.NE.U32.AND P4, PT, RZ, UR12, PT ;  /* 0x0000000cff007c0c */ /* 0x000fc8000bf85070 */
[----:B------:R-:W-:-:S13]  /*24a0*/  ISETP.NE.AND.EX P4, PT, RZ, UR13, PT, P4 ;  /* 0x0000000dff007c0c */ /* 0x000fda000bf85340 */
[----:B------:R-:W-:Y:S05]  /*24b0*/  @P4 BRA `(.L_x_6478) ;  /* 0x0000000000084947 */ /* 0x000fea0003800000 */
[----:B------:R-:W-:Y:S05]  /*24c0*/  @P0 BRA `(.L_x_6479) ;  /* 0x0000000000200947 */ /* 0x000fea0003800000 */
[----:B------:R-:W-:Y:S05]  /*24d0*/  BRA `(.L_x_6480) ;  /* 0x0000000000247947 */ /* 0x000fea0003800000 */
.L_x_6478:
[----:B-----5:R-:W-:-:S05]  /*24e0*/  HADD2.F32 R0, -RZ, R36.H1_H1 ;  /* 0x30000024ff007230 */ /* 0x020fca0000004100 */
[----:B------:R-:W-:Y:S01]  /*24f0*/  FADD.FTZ R155, R0, R155 ;  /* 0x0000009b009b7221 */ /* 0x000fe20000010000 */
[----:B------:R-:W-:Y:S06]  /*2500*/  BRA `(.L_x_6479) ;  /* 0x0000000000107947 */ /* 0x000fec0003800000 */
.L_x_6477:
[----:B-----5:R-:W-:Y:S02]  /*2510*/  HADD2.F32 R0, -RZ, R32.H1_H1 ;  /* 0x30000020ff007230 */ /* 0x020fe40000004100 */
[----:B------:R-:W-:-:S03]  /*2520*/  @P2 HADD2.F32 R44, -RZ, R36.H1_H1 ;  /* 0x30000024ff2c2230 */ /* 0x000fc60000004100 */
[----:B------:R-:W-:-:S04]  /*2530*/  FADD.FTZ R155, R0, R155 ;  /* 0x0000009b009b7221 */ /* 0x000fc80000010000 */
[----:B------:R-:W-:-:S07]  /*2540*/  @P2 FADD.FTZ R155, R44, R155 ;  /* 0x0000009b2c9b2221 */ /* 0x000fce0000010000 */
.L_x_6479:
[----:B------:R-:W-:-:S04]  /*2550*/  F2FP.F16.F32.PACK_AB R0, RZ, R155 ;  /* 0x0000009bff00723e */ /* 0x000fc800000000ff */
[----:B------:R-:W-:-:S07]  /*2560*/  PRMT R40, R40, 0x5410, R0 ;  /* 0x0000541028287816 */ /* 0x000fce0000000000 */
.L_x_6480:
[----:B------:R-:W-:Y:S01]  /*2570*/  HADD2.F32 R154, -RZ, R45.H0_H0 ;  /* 0x2000002dff9a7230 */ /* 0x000fe20000004100 */
[----:B------:R-:W-:Y:S06]  /*2580*/  @P3 BRA `(.L_x_6481) ;  /* 0x0000000000203947 */ /* 0x000fec0003800000 */
[----:B------:R-:W-:-:S04]  /*2590*/  ISETP.NE.U32.AND P4, PT, RZ, UR12, PT ;  /* 0x0000000cff007c0c */ /* 0x000fc8000bf85070 */
[----:B------:R-:W-:-:S13]  /*25a0*/  ISETP.NE.AND.EX P4, PT, RZ, UR13, PT, P4 ;  /* 0x0000000dff007c0c */ /* 0x000fda000bf85340 */
[----:B------:R-:W-:Y:S05]  /*25b0*/  @P4 BRA `(.L_x_6482) ;  /* 0x0000000000084947 */ /* 0x000fea0003800000 */
[----:B------:R-:W-:Y:S05]  /*25c0*/  @P0 BRA `(.L_x_6483) ;  /* 0x0000000000200947 */ /* 0x000fea0003800000 */
[----:B------:R-:W-:Y:S05]  /*25d0*/  BRA `(.L_x_6484) ;  /* 0x0000000000247947 */ /* 0x000fea0003800000 */
.L_x_6482:
[----:B-----5:R-:W-:-:S05]  /*25e0*/  HADD2.F32 R49, -RZ, R37.H0_H0 ;  /* 0x20000025ff317230 */ /* 0x020fca0000004100 */
[----:B------:R-:W-:Y:S01]  /*25f0*/  FADD.FTZ R154, R49, R154 ;  /* 0x0000009a319a7221 */ /* 0x000fe20000010000 */
[----:B------:R-:W-:Y:S06]  /*2600*/  BRA `(.L_x_6483) ;  /* 0x0000000000107947 */ /* 0x000fec0003800000 */
.L_x_6481:
[----:B-----5:R-:W-:Y:S02]  /*2610*/  HADD2.F32 R49, -RZ, R33.H0_H0 ;  /* 0x20000021ff317230 */ /* 0x020fe40000004100 */
[----:B------:R-:W-:-:S03]  /*2620*/  @P2 HADD2.F32 R51, -RZ, R37.H0_H0 ;  /* 0x20000025ff332230 */ /* 0x000fc60000004100 */
[----:B------:R-:W-:-:S04]  /*2630*/  FADD.FTZ R154, R49, R154 ;  /* 0x0000009a319a7221 */ /* 0x000fc80000010000 */
[----:B------:R-:W-:-:S07]  /*2640*/  @P2 FADD.FTZ R154, R51, R154 ;  /* 0x0000009a339a2221 */ /* 0x000fce0000010000 */
.L_x_6483:
[----:B------:R-:W-:-:S04]  /*2650*/  F2FP.F16.F32.PACK_AB R0, RZ, R154 ;  /* 0x0000009aff00723e */ /* 0x000fc800000000ff */
[----:B------:R-:W-:-:S07]  /*2660*/  PRMT R41, R0, 0x7610, R41 ;  /* 0x0000761000297816 */ /* 0x000fce0000000029 */
.L_x_6484:
[----:B------:R-:W-:Y:S01]  /*2670*/  HADD2.F32 R157, -RZ, R45.H1_H1 ;  /* 0x3000002dff9d7230 */ /* 0x000fe20000004100 */
[----:B------:R-:W-:Y:S06]  /*2680*/  @P3 BRA `(.L_x_6485) ;  /* 0x0000000000203947 */ /* 0x000fec0003800000 */
[----:B------:R-:W-:-:S04]  /*2690*/  ISETP.NE.U32.AND P4, PT, RZ, UR12, PT ;  /* 0x0000000cff007c0c */ /* 0x000fc8000bf85070 */
[----:B------:R-:W-:-:S13]  /*26a0*/  ISETP.NE.AND.EX P4, PT, RZ, UR13, PT, P4 ;  /* 0x0000000dff007c0c */ /* 0x000fda000bf85340 */
[----:B------:R-:W-:Y:S05]  /*26b0*/  @P4 BRA `(.L_x_6486) ;  /* 0x0000000000084947 */ /* 0x000fea0003800000 */
[----:B------:R-:W-:Y:S05]  /*26c0*/  @P0 BRA `(.L_x_6487) ;  /* 0x0000000000200947 */ /* 0x000fea0003800000 */
[----:B------:R-:W-:Y:S05]  /*26d0*/  BRA `(.L_x_6488) ;  /* 0x0000000000247947 */ /* 0x000fea0003800000 */
.L_x_6486:
[----:B-----5:R-:W-:-:S05]  /*26e0*/  HADD2.F32 R0, -RZ, R37.H1_H1 ;  /* 0x30000025ff007230 */ /* 0x020fca0000004100 */
[----:B------:R-:W-:Y:S01]  /*26f0*/  FADD.FTZ R157, R0, R157 ;  /* 0x0000009d009d7221 */ /* 0x000fe20000010000 */
[----:B------:R-:W-:Y:S06]  /*2700*/  BRA `(.L_x_6487) ;  /* 0x0000000000107947 */ /* 0x000fec0003800000 */
.L_x_6485:
[----:B-----5:R-:W-:Y:S02]  /*2710*/  HADD2.F32 R0, -RZ, R33.H1_H1 ;  /* 0x30000021ff007230 */ /* 0x020fe40000004100 */
[----:B------:R-:W-:-:S03]  /*2720*/  @P2 HADD2.F32 R44, -RZ, R37.H1_H1 ;  /* 0x30000025ff2c2230 */ /* 0x000fc60000004100 */
[----:B------:R-:W-:-:S04]  /*2730*/  FADD.FTZ R157, R0, R157 ;  /* 0x0000009d009d7221 */ /* 0x000fc80000010000 */
[----:B------:R-:W-:-:S07]  /*2740*/  @P2 FADD.FTZ R157, R44, R157 ;  /* 0x0000009d2c9d2221 */ /* 0x000fce0000010000 */
.L_x_6487:
[----:B------:R-:W-:-:S04]  /*2750*/  F2FP.F16.F32.PACK_AB R0, RZ, R157 ;  /* 0x0000009dff00723e */ /* 0x000fc800000000ff */
[----:B------:R-:W-:-:S07]  /*2760*/  PRMT R41, R41, 0x5410, R0 ;  /* 0x0000541029297816 */ /* 0x000fce0000000000 */
.L_x_6488:
[----:B------:R-:W-:Y:S01]  /*2770*/  HADD2.F32 R156, -RZ, R46.H0_H0 ;  /* 0x2000002eff9c7230 */ /* 0x000fe20000004100 */
[----:B------:R-:W-:Y:S06]  /*2780*/  @P3 BRA `(.L_x_6489) ;  /* 0x0000000000203947 */ /* 0x000fec0003800000 */
[----:B------:R-:W-:-:S04]  /*2790*/  ISETP.NE.U32.AND P4, PT, RZ, UR12, PT ;  /* 0x0000000cff007c0c */ /* 0x000fc8000bf85070 */
[----:B------:R-:W-:-:S13]  /*27a0*/  ISETP.NE.AND.EX P4, PT, RZ, UR13, PT, P4 ;  /* 0x0000000dff007c0c */ /* 0x000fda000bf85340 */
[----:B------:R-:W-:Y:S05]  /*27b0*/  @P4 BRA `(.L_x_6490) ;  /* 0x0000000000084947 */ /* 0x000fea0003800000 */
[----:B------:R-:W-:Y:S05]  /*27c0*/  @P0 BRA `(.L_x_6491) ;  /* 0x0000000000200947 */ /* 0x000fea0003800000 */
[----:B------:R-:W-:Y:S05]  /*27d0*/  BRA `(.L_x_6492) ;  /* 0x0000000000247947 */ /* 0x000fea0003800000 */
.L_x_6490:
[----:B-----5:R-:W-:-:S05]  /*27e0*/  HADD2.F32 R45, -RZ, R38.H0_H0 ;  /* 0x20000026ff2d7230 */ /* 0x020fca0000004100 */
[----:B------:R-:W-:Y:S01]  /*27f0*/  FADD.FTZ R156, R45, R156 ;  /* 0x0000009c2d9c7221 */ /* 0x000fe20000010000 */
[----:B------:R-:W-:Y:S06]  /*2800*/  BRA `(.L_x_6491) ;  /* 0x0000000000107947 */ /* 0x000fec0003800000 */
.L_x_6489:
[----:B-----5:R-:W-:Y:S02]  /*2810*/  HADD2.F32 R45, -RZ, R34.H0_H0 ;  /* 0x20000022ff2d7230 */ /* 0x020fe40000004100 */
[----:B------:R-:W-:-:S03]  /*2820*/  @P2 HADD2.F32 R49, -RZ, R38.H0_H0 ;  /* 0x20000026ff312230 */ /* 0x000fc60000004100 */
[----:B------:R-:W-:-:S04]  /*2830*/  FADD.FTZ R156, R45, R156 ;  /* 0x0000009c2d9c7221 */ /* 0x000fc80000010000 */
[----:B------:R-:W-:-:S07]  /*2840*/  @P2 FADD.FTZ R156, R49, R156 ;  /* 0x0000009c319c2221 */ /* 0x000fce0000010000 */
.L_x_6491:
[----:B------:R-:W-:-:S04]  /*2850*/  F2FP.F16.F32.PACK_AB R0, RZ, R156 ;  /* 0x0000009cff00723e */ /* 0x000fc800000000ff */
[----:B------:R-:W-:-:S07]  /*2860*/  PRMT R42, R0, 0x7610, R42 ;  /* 0x00007610002a7816 */ /* 0x000fce000000002a */
.L_x_6492:
[----:B------:R-:W-:Y:S01]  /*2870*/  HADD2.F32 R159, -RZ, R46.H1_H1 ;  /* 0x3000002eff9f7230 */ /* 0x000fe20000004100 */
[----:B------:R-:W-:Y:S06]  /*2880*/  @P3 BRA `(.L_x_6493) ;  /* 0x0000000000203947 */ /* 0x000fec0003800000 */
[----:B------:R-:W-:-:S04]  /*2890*/  ISETP.NE.U32.AND P4, PT, RZ, UR12, PT ;  /* 0x0000000cff007c0c */ /* 0x000fc8000bf85070 */
[----:B------:R-:W-:-:S13]  /*28a0*/  ISETP.NE.AND.EX P4, PT, RZ, UR13, PT, P4 ;  /* 0x0000000dff007c0c */ /* 0x000fda000bf85340 */
[----:B------:R-:W-:Y:S05]  /*28b0*/  @P4 BRA `(.L_x_6494) ;  /* 0x0000000000084947 */ /* 0x000fea0003800000 */
[----:B------:R-:W-:Y:S05]  /*28c0*/  @P0 BRA `(.L_x_6495) ;  /* 0x0000000000200947 */ /* 0x000fea0003800000 */
[----:B------:R-:W-:Y:S05]  /*28d0*/  BRA `(.L_x_6496) ;  /* 0x0000000000247947 */ /* 0x000fea0003800000 */
.L_x_6494:
[----:B-----5:R-:W-:-:S05]  /*28e0*/  HADD2.F32 R0, -RZ, R38.H1_H1 ;  /* 0x30000026ff007230 */ /* 0x020fca0000004100 */
[----:B------:R-:W-:Y:S01]  /*28f0*/  FADD.FTZ R159, R0, R159 ;  /* 0x0000009f009f7221 */ /* 0x000fe20000010000 */
[----:B------:R-:W-:Y:S06]  /*2900*/  BRA `(.L_x_6495) ;  /* 0x0000000000107947 */ /* 0x000fec0003800000 */
.L_x_6493:
[----:B-----5:R-:W-:Y:S02]  /*2910*/  HADD2.F32 R0, -RZ, R34.H1_H1 ;  /* 0x30000022ff007230 */ /* 0x020fe40000004100 */
[----:B------:R-:W-:-:S03]  /*2920*/  @P2 HADD2.F32 R44, -RZ, R38.H1_H1 ;  /* 0x30000026ff2c2230 */ /* 0x000fc60000004100 */
[----:B------:R-:W-:-:S04]  /*2930*/  FADD.FTZ R159, R0, R159 ;  /* 0x0000009f009f7221 */ /* 0x000fc80000010000 */
[----:B------:R-:W-:-:S07]  /*2940*/  @P2 FADD.FTZ R159, R44, R159 ;  /* 0x0000009f2c9f2221 */ /* 0x000fce0000010000 */
.L_x_6495:
[----:B------:R-:W-:-:S04]  /*2950*/  F2FP.F16.F32.PACK_AB R0, RZ, R159 ;  /* 0x0000009fff00723e */ /* 0x000fc800000000ff */
[----:B------:R-:W-:-:S07]  /*2960*/  PRMT R42, R42, 0x5410, R0 ;  /* 0x000054102a2a7816 */ /* 0x000fce0000000000 */
.L_x_6496:
[----:B------:R-:W-:Y:S01]  /*2970*/  HADD2.F32 R158, -RZ, R47.H0_H0 ;  /* 0x2000002fff9e7230 */ /* 0x000fe20000004100 */
[----:B------:R-:W-:Y:S06]  /*2980*/  @P3 BRA `(.L_x_6497) ;  /* 0x0000000000203947 */ /* 0x000fec0003800000 */
[----:B------:R-:W-:-:S04]  /*2990*/  ISETP.NE.U32.AND P4, PT, RZ, UR12, PT ;  /* 0x0000000cff007c0c */ /* 0x000fc8000bf85070 */
[----:B------:R-:W-:-:S13]  /*29a0*/  ISETP.NE.AND.EX P4, PT, RZ, UR13, PT, P4 ;  /* 0x0000000dff007c0c */ /* 0x000fda000bf85340 */
[----:B------:R-:W-:Y:S05]  /*29b0*/  @P4 BRA `(.L_x_6498) ;  /* 0x0000000000084947 */ /* 0x000fea0003800000 */
[----:B------:R-:W-:Y:S05]  /*29c0*/  @P0 BRA `(.L_x_6499) ;  /* 0x0000000000200947 */ /* 0x000fea0003800000 */
[----:B------:R-:W-:Y:S05]  /*29d0*/  BRA `(.L_x_6500) ;  /* 0x0000000000247947 */ /* 0x000fea0003800000 */
.L_x_6498:
[----:B-----5:R-:W-:-:S05]  /*29e0*/  HADD2.F32 R45, -RZ, R39.H0_H0 ;  /* 0x20000027ff2d7230 */ /* 0x020fca0000004100 */
[----:B------:R-:W-:Y:S01]  /*29f0*/  FADD.FTZ R158, R45, R158 ;  /* 0x0000009e2d9e7221 */ /* 0x000fe20000010000 */
[----:B------:R-:W-:Y:S06]  /*2a00*/  BRA `(.L_x_6499) ;  /* 0x0000000000107947 */ /* 0x000fec0003800000 */
.L_x_6497:
[----:B-----5:R-:W-:Y:S02]  /*2a10*/  HADD2.F32 R45, -RZ, R35.H0_H0 ;  /* 0x20000023ff2d7230 */ /* 0x020fe40000004100 */
[----:B------:R-:W-:-:S03]  /*2a20*/  @P2 HADD2.F32 R49, -RZ, R39.H0_H0 ;  /* 0x20000027ff312230 */ /* 0x000fc60000004100 */
[----:B------:R-:W-:-:S04]  /*2a30*/  FADD.FTZ R158, R45, R158 ;  /* 0x0000009e2d9e7221 */ /* 0x000fc80000010000 */
[----:B------:R-:W-:-:S07]  /*2a40*/  @P2 FADD.FTZ R158, R49, R158 ;  /* 0x0000009e319e2221 */ /* 0x000fce0000010000 */
.L_x_6499:
[----:B------:R-:W-:-:S04]  /*2a50*/  F2FP.F16.F32.PACK_AB R0, RZ, R158 ;  /* 0x0000009eff00723e */ /* 0x000fc800000000ff */
[----:B------:R-:W-:-:S07]  /*2a60*/  PRMT R43, R0, 0x7610, R43 ;  /* 0x00007610002b7816 */ /* 0x000fce000000002b */
.L_x_6500:
[----:B------:R-:W-:Y:S01]  /*2a70*/  HADD2.F32 R160, -RZ, R47.H1_H1 ;  /* 0x3000002fffa07230 */ /* 0x000fe20000004100 */
[----:B------:R-:W-:Y:S06]  /*2a80*/  @P3 BRA `(.L_x_6501) ;  /* 0x0000000000203947 */ /* 0x000fec0003800000 */
[----:B------:R-:W-:-:S04]  /*2a90*/  ISETP.NE.U32.AND P4, PT, RZ, UR12, PT ;  /* 0x0000000cff007c0c */ /* 0x000fc8000bf85070 */
[----:B------:R-:W-:-:S13]  /*2aa0*/  ISETP.NE.AND.EX P4, PT, RZ, UR13, PT, P4 ;  /* 0x0000000dff007c0c */ /* 0x000fda000bf85340 */
[----:B------:R-:W-:Y:S05]  /*2ab0*/  @P4 BRA `(.L_x_6502) ;  /* 0x0000000000084947 */ /* 0x000fea0003800000 */
[----:B------:R-:W-:Y:S05]  /*2ac0*/  @P0 BRA `(.L_x_6503) ;  /* 0x0000000000200947 */ /* 0x000fea0003800000 */
[----:B------:R-:W-:Y:S05]  /*2ad0*/  BRA `(.L_x_6504) ;  /* 0x0000000000247947 */ /* 0x000fea0003800000 */
.L_x_6502:
[----:B-----5:R-:W-:-:S05]  /*2ae0*/  HADD2.F32 R45, -RZ, R39.H1_H1 ;  /* 0x30000027ff2d7230 */ /* 0x020fca0000004100 */
[----:B------:R-:W-:Y:S01]  /*2af0*/  FADD.FTZ R160, R45, R160 ;  /* 0x000000a02da07221 */ /* 0x000fe20000010000 */
[----:B------:R-:W-:Y:S06]  /*2b00*/  BRA `(.L_x_6503) ;  /* 0x0000000000107947 */ /* 0x000fec0003800000 */
.L_x_6501:
[----:B-----5:R-:W-:Y:S02]  /*2b10*/  HADD2.F32 R45, -RZ, R35.H1_H1 ;  /* 0x30000023ff2d7230 */ /* 0x020fe40000004100 */
[----:B------:R-:W-:-:S03]  /*2b20*/  @P2 HADD2.F32 R47, -RZ, R39.H1_H1 ;  /* 0x30000027ff2f2230 */ /* 0x000fc60000004100 */
[----:B------:R-:W-:-:S04]  /*2b30*/  FADD.FTZ R160, R45, R160 ;  /* 0x000000a02da07221 */ /* 0x000fc80000010000 */
[----:B------:R-:W-:-:S07]  /*2b40*/  @P2 FADD.FTZ R160, R47, R160 ;  /* 0x000000a02fa02221 */ /* 0x000fce0000010000 */
.L_x_6503:
[----:B------:R-:W-:-:S04]  /*2b50*/  F2FP.F16.F32.PACK_AB R0, RZ, R160 ;  /* 0x000000a0ff00723e */ /* 0x000fc800000000ff */
[----:B------:R-:W-:-:S07]  /*2b60*/  PRMT R43, R43, 0x5410, R0 ;  /* 0x000054102b2b7816 */ /* 0x000fce0000000000 */
.L_x_6504:
        /* <DEDUP_REMOVED lines=19> */
.L_x_6506:
[----:B-----5:R-:W-:-:S05]  /*2ca0*/  HADD2.F32 R49, -RZ, R36.H0_H0 ;  /* 0x20000024ff317230 */ /* 0x020fca0000004100 */
[----:B------:R-:W-:Y:S01]  /*2cb0*/  FADD.FTZ R166, R49, R166 ;  /* 0x000000a631a67221 */ /* 0x000fe20000010000 */
[----:B------:R-:W-:Y:S06]  /*2cc0*/  BRA `(.L_x_6507) ;  /* 0x0000000000107947 */ /* 0x000fec0003800000 */
.L_x_6505:
[----:B-----5:R-:W-:Y:S02]  /*2cd0*/  HADD2.F32 R49, -RZ, R32.H0_H0 ;  /* 0x20000020ff317230 */ /* 0x020fe40000004100 */
[----:B------:R-:W-:-:S03]  /*2ce0*/  @P2 HADD2.F32 R51, -RZ, R36.H0_H0 ;  /* 0x20000024ff332230 */ /* 0x000fc60000004100 */
[----:B------:R-:W-:-:S04]  /*2cf0*/  FADD.FTZ R166, R49, R166 ;  /* 0x000000a631a67221 */ /* 0x000fc80000010000 */
[----:B------:R-:W-:-:S07]  /*2d00*/  @P2 FADD.FTZ R166, R51, R166 ;  /* 0x000000a633a62221 */ /* 0x000fce0000010000 */
.L_x_6507:
[----:B------:R-:W-:-:S04]  /*2d10*/  F2FP.F16.F32.PACK_AB R0, RZ, R166 ;  /* 0x000000a6ff00723e */ /* 0x000fc800000000ff */
[----:B------:R-:W-:-:S07]  /*2d20*/  PRMT R40, R0, 0x7610, R40 ;  /* 0x0000761000287816 */ /* 0x000fce0000000028 */
.L_x_6508:
[----:B------:R-:W-:Y:S01]  /*2d30*/  HADD2.F32 R164, -RZ, R44.H1_H1 ;  /* 0x3000002cffa47230 */ /* 0x000fe20000004100 */
[----:B------:R-:W-:Y:S06]  /*2d40*/  @P3 BRA `(.L_x_6509) ;  /* 0x0000000000203947 */ /* 0x000fec0003800000 */
[----:B------:R-:W-:-:S04]  /*2d50*/  ISETP.NE.U32.AND P4, PT, RZ, UR12, PT ;  /* 0x0000000cff007c0c */ /* 0x000fc8000bf85070 */
[----:B------:R-:W-:-:S13]  /*2d60*/  ISETP.NE.AND.EX P4, PT, RZ, UR13, PT, P4 ;  /* 0x0000000dff007c0c */ /* 0x000fda000bf85340 */
[----:B------:R-:W-:Y:S05]  /*2d70*/  @P4 BRA `(.L_x_6510) ;  /* 0x0000000000084947 */ /* 0x000fea0003800000 */
[----:B------:R-:W-:Y:S05]  /*2d80*/  @P0 BRA `(.L_x_6511) ;  /* 0x0000000000200947 */ /* 0x000fea0003800000 */
[----:B------:R-:W-:Y:S05]  /*2d90*/  BRA `(.L_x_6512) ;  /* 0x0000000000247947 */ /* 0x000fea0003800000 */
.L_x_6510:
[----:B-----5:R-:W-:-:S05]  /*2da0*/  HADD2.F32 R49, -RZ, R36.H1_H1 ;  /* 0x30000024ff317230 */ /* 0x020fca0000004100 */
[----:B------:R-:W-:Y:S01]  /*2db0*/  FADD.FTZ R164, R49, R164 ;  /* 0x000000a431a47221 */ /* 0x000fe20000010000 */
[----:B------:R-:W-:Y:S06]  /*2dc0*/  BRA `(.L_x_6511) ;  /* 0x0000000000107947 */ /* 0x000fec0003800000 */
.L_x_6509:
[----:B-----5:R-:W-:Y:S02]  /*2dd0*/  HADD2.F32 R49, -RZ, R32.H1_H1 ;  /* 0x30000020ff317230 */ /* 0x020fe40000004100 */
[----:B------:R-:W-:-:S03]  /*2de0*/  @P2 HADD2.F32 R51, -RZ, R36.H1_H1 ;  /* 0x30000024ff332230 */ /* 0x000fc60000004100 */
[----:B------:R-:W-:-:S04]  /*2df0*/  FADD.FTZ R164, R49, R164 ;  /* 0x000000a431a47221 */ /* 0x000fc80000010000 */
[----:B------:R-:W-:-:S07]  /*2e00*/  @P2 FADD.FTZ R164, R51, R164 ;  /* 0x000000a433a42221 */ /* 0x000fce0000010000 */
.L_x_6511:
[----:B------:R-:W-:-:S04]  /*2e10*/  F2FP.F16.F32.PACK_AB R0, RZ, R164 ;  /* 0x000000a4ff00723e */ /* 0x000fc800000000ff */
[----:B------:R-:W-:-:S07]  /*2e20*/  PRMT R40, R40, 0x5410, R0 ;  /* 0x0000541028287816 */ /* 0x000fce0000000000 */
.L_x_6512:
[----:B------:R-:W-:Y:S01]  /*2e30*/  HADD2.F32 R162, -RZ, R45.H0_H0 ;  /* 0x2000002dffa27230 */ /* 0x000fe20000004100 */
[----:B------:R-:W-:Y:S06]  /*2e40*/  @P3 BRA `(.L_x_6513) ;  /* 0x0000000000203947 */ /* 0x000fec0003800000 */
[----:B------:R-:W-:-:S04]  /*2e50*/  ISETP.NE.U32.AND P4, PT, RZ, UR12, PT ;  /* 0x0000000cff007c0c */ /* 0x000fc8000bf85070 */
[----:B------:R-:W-:-:S13]  /*2e60*/  ISETP.NE.AND.EX P4, PT, RZ, UR13, PT, P4 ;  /* 0x0000000dff007c0c */ /* 0x000fda000bf85340 */
[----:B------:R-:W-:Y:S05]  /*2e70*/  @P4 BRA `(.L_x_6514) ;  /* 0x0000000000084947 */ /* 0x000fea0003800000 */
[----:B------:R-:W-:Y:S05]  /*2e80*/  @P0 BRA `(.L_x_6515) ;  /* 0x0000000000200947 */ /* 0x000fea0003800000 */
[----:B------:R-:W-:Y:S05]  /*2e90*/  BRA `(.L_x_6516) ;  /* 0x0000000000247947 */ /* 0x000fea0003800000 */
.L_x_6514:
[----:B-----5:R-:W-:-:S05]  /*2ea0*/  HADD2.F32 R49, -RZ, R37.H0_H0 ;  /* 0x20000025ff317230 */ /* 0x020fca0000004100 */
[----:B------:R-:W-:Y:S01]  /*2eb0*/  FADD.FTZ R162, R49, R162 ;  /* 0x000000a231a27221 */ /* 0x000fe20000010000 */
[----:B------:R-:W-:Y:S06]  /*2ec0*/  BRA `(.L_x_6515) ;  /* 0x0000000000107947 */ /* 0x000fec0003800000 */
.L_x_6513:
[----:B-----5:R-:W-:Y:S02]  /*2ed0*/  HADD2.F32 R49, -RZ, R33.H0_H0 ;  /* 0x20000021ff317230 */ /* 0x020fe40000004100 */
[----:B------:R-:W-:-:S03]  /*2ee0*/  @P2 HADD2.F32 R51, -RZ, R37.H0_H0 ;  /* 0x20000025ff332230 */ /* 0x000fc60000004100 */
[----:B------:R-:W-:-:S04]  /*2ef0*/  FADD.FTZ R162, R49, R162 ;  /* 0x000000a231a27221 */ /* 0x000fc80000010000 */
[----:B------:R-:W-:-:S07]  /*2f00*/  @P2 FADD.FTZ R162, R51, R162 ;  /* 0x000000a233a22221 */ /* 0x000fce0000010000 */
.L_x_6515:
[----:B------:R-:W-:-:S04]  /*2f10*/  F2FP.F16.F32.PACK_AB R0, RZ, R162 ;  /* 0x000000a2ff00723e */ /* 0x000fc800000000ff */
[----:B------:R-:W-:-:S07]  /*2f20*/  PRMT R41, R0, 0x7610, R41 ;  /* 0x0000761000297816 */ /* 0x000fce0000000029 */
.L_x_6516:
[----:B------:R-:W-:Y:S01]  /*2f30*/  HADD2.F32 R168, -RZ, R45.H1_H1 ;  /* 0x3000002dffa87230 */ /* 0x000fe20000004100 */
[----:B------:R-:W-:Y:S06]  /*2f40*/  @P3 BRA `(.L_x_6517) ;  /* 0x0000000000203947 */ /* 0x000fec0003800000 */
[----:B------:R-:W-:-:S04]  /*2f50*/  ISETP.NE.U32.AND P4, PT, RZ, UR12, PT ;  /* 0x0000000cff007c0c */ /* 0x000fc8000bf85070 */
[----:B------:R-:W-:-:S13]  /*2f60*/  ISETP.NE.AND.EX P4, PT, RZ, UR13, PT, P4 ;  /* 0x0000000dff007c0c */ /* 0x000fda000bf85340 */
[----:B------:R-:W-:Y:S05]  /*2f70*/  @P4 BRA `(.L_x_6518) ;  /* 0x0000000000084947 */ /* 0x000fea0003800000 */
[----:B------:R-:W-:Y:S05]  /*2f80*/  @P0 BRA `(.L_x_6519) ;  /* 0x0000000000200947 */ /* 0x000fea0003800000 */
[----:B------:R-:W-:Y:S05]  /*2f90*/  BRA `(.L_x_6520) ;  /* 0x0000000000247947 */ /* 0x000fea0003800000 */
.L_x_6518:
[----:B-----5:R-:W-:-:S05]  /*2fa0*/  HADD2.F32 R45, -RZ, R37.H1_H1 ;  /* 0x30000025ff2d7230 */ /* 0x020fca0000004100 */
[----:B------:R-:W-:Y:S01]  /*2fb0*/  FADD.FTZ R168, R45, R168 ;  /* 0x000000a82da87221 */ /* 0x000fe20000010000 */
[----:B------:R-:W-:Y:S06]  /*2fc0*/  BRA `(.L_x_6519) ;  /* 0x0000000000107947 */ /* 0x000fec0003800000 */
.L_x_6517:
[----:B-----5:R-:W-:Y:S02]  /*2fd0*/  HADD2.F32 R45, -RZ, R33.H1_H1 ;  /* 0x30000021ff2d7230 */ /* 0x020fe40000004100 */
[----:B------:R-:W-:-:S03]  /*2fe0*/  @P2 HADD2.F32 R49, -RZ, R37.H1_H1 ;  /* 0x30000025ff312230 */ /* 0x000fc60000004100 */
[----:B------:R-:W-:-:S04]  /*2ff0*/  FADD.FTZ R168, R45, R168 ;  /* 0x000000a82da87221 */ /* 0x000fc80000010000 */
[----:B------:R-:W-:-:S07]  /*3000*/  @P2 FADD.FTZ R168, R49, R168 ;  /* 0x000000a831a82221 */ /* 0x000fce0000010000 */
.L_x_6519:
[----:B------:R-:W-:-:S04]  /*3010*/  F2FP.F16.F32.PACK_AB R0, RZ, R168 ;  /* 0x000000a8ff00723e */ /* 0x000fc800000000ff */
[----:B------:R-:W-:-:S07]  /*3020*/  PRMT R41, R41, 0x5410, R0 ;  /* 0x0000541029297816 */ /* 0x000fce0000000000 */
.L_x_6520:
[----:B------:R-:W-:Y:S01]  /*3030*/  HADD2.F32 R167, -RZ, R46.H0_H0 ;  /* 0x2000002effa77230 */ /* 0x000fe20000004100 */
[----:B------:R-:W-:Y:S06]  /*3040*/  @P3 BRA `(.L_x_6521) ;  /* 0x0000000000203947 */ /* 0x000fec0003800000 */
[----:B------:R-:W-:-:S04]  /*3050*/  ISETP.NE.U32.AND P4, PT, RZ, UR12, PT ;  /* 0x0000000cff007c0c */ /* 0x000fc8000bf85070 */
[----:B------:R-:W-:-:S13]  /*3060*/  ISETP.NE.AND.EX P4, PT, RZ, UR13, PT, P4 ;  /* 0x0000000dff007c0c */ /* 0x000fda000bf85340 */
[----:B------:R-:W-:Y:S05]  /*3070*/  @P4 BRA `(.L_x_6522) ;  /* 0x0000000000084947 */ /* 0x000fea0003800000 */
[----:B------:R-:W-:Y:S05]  /*3080*/  @P0 BRA `(.L_x_6523) ;  /* 0x0000000000200947 */ /* 0x000fea0003800000 */
[----:B------:R-:W-:Y:S05]  /*3090*/  BRA `(.L_x_6524) ;  /* 0x0000000000247947 */ /* 0x000fea0003800000 */
.L_x_6522:
[----:B-----5:R-:W-:-:S05]  /*30a0*/  HADD2.F32 R0, -RZ, R38.H0_H0 ;  /* 0x20000026ff007230 */ /* 0x020fca0000004100 */
[----:B------:R-:W-:Y:S01]  /*30b0*/  FADD.FTZ R167, R0, R167 ;  /* 0x000000a700a77221 */ /* 0x000fe20000010000 */
[----:B------:R-:W-:Y:S06]  /*30c0*/  BRA `(.L_x_6523) ;  /* 0x0000000000107947 */ /* 0x000fec0003800000 */
.L_x_6521:
[----:B-----5:R-:W-:Y:S02]  /*30d0*/  HADD2.F32 R0, -RZ, R34.H0_H0 ;  /* 0x20000022ff007230 */ /* 0x020fe40000004100 */
[----:B------:R-:W-:-:S03]  /*30e0*/  @P2 HADD2.F32 R44, -RZ, R38.H0_H0 ;  /* 0x20000026ff2c2230 */ /* 0x000fc60000004100 */
[----:B------:R-:W-:-:S04]  /*30f0*/  FADD.FTZ R167, R0, R167 ;  /* 0x000000a700a77221 */ /* 0x000fc80000010000 */
[----:B------:R-:W-:-:S07]  /*3100*/  @P2 FADD.FTZ R167, R44, R167 ;  /* 0x000000a72ca72221 */ /* 0x000fce0000010000 */
.L_x_6523:
[----:B------:R-:W-:-:S04]  /*3110*/  F2FP.F16.F32.PACK_AB R0, RZ, R167 ;  /* 0x000000a7ff00723e */ /* 0x000fc800000000ff */
[----:B------:R-:W-:-:S07]  /*3120*/  PRMT R42, R0, 0x7610, R42 ;  /* 0x00007610002a7816 */ /* 0x000fce000000002a */
.L_x_6524:
[----:B------:R-:W-:Y:S01]  /*3130*/  HADD2.F32 R170, -RZ, R46.H1_H1 ;  /* 0x3000002effaa7230 */ /* 0x000fe20000004100 */
[----:B------:R-:W-:Y:S06]  /*3140*/  @P3 BRA `(.L_x_6525) ;  /* 0x0000000000203947 */ /* 0x000fec0003800000 */
[----:B------:R-:W-:-:S04]  /*3150*/  ISETP.NE.U32.AND P4, PT, RZ, UR12, PT ;  /* 0x0000000cff007c0c */ /* 0x000fc8000bf85070 */
[----:B------:R-:W-:-:S13]  /*3160*/  ISETP.NE.AND.EX P4, PT, RZ, UR13, PT, P4 ;  /* 0x0000000dff007c0c */ /* 0x000fda000bf85340 */
[----:B------:R-:W-:Y:S05]  /*3170*/  @P4 BRA `(.L_x_6526) ;  /* 0x0000000000084947 */ /* 0x000fea0003800000 */
[----:B------:R-:W-:Y:S05]  /*3180*/  @P0 BRA `(.L_x_6527) ;  /* 0x0000000000200947 */ /* 0x000fea0003800000 */
[----:B------:R-:W-:Y:S05]  /*3190*/  BRA `(.L_x_6528) ;  /* 0x0000000000247947 */ /* 0x000fea0003800000 */
.L_x_6526:
[----:B-----5:R-:W-:-:S05]  /*31a0*/  HADD2.F32 R45, -RZ, R38.H1_H1 ;  /* 0x30000026ff2d7230 */ /* 0x020fca0000004100 */
[----:B------:R-:W-:Y:S01]  /*31b0*/  FADD.FTZ R170, R45, R170 ;  /* 0x000000aa2daa7221 */ /* 0x000fe20000010000 */
[----:B------:R-:W-:Y:S06]  /*31c0*/  BRA `(.L_x_6527) ;  /* 0x0000000000107947 */ /* 0x000fec0003800000 */
.L_x_6525:
[----:B-----5:R-:W-:Y:S02]  /*31d0*/  HADD2.F32 R45, -RZ, R34.H1_H1 ;  /* 0x30000022ff2d7230 */ /* 0x020fe40000004100 */
[----:B------:R-:W-:-:S03]  /*31e0*/  @P2 HADD2.F32 R49, -RZ, R38.H1_H1 ;  /* 0x30000026ff312230 */ /* 0x000fc60000004100 */
[----:B------:R-:W-:-:S04]  /*31f0*/  FADD.FTZ R170, R45, R170 ;  /* 0x000000aa2daa7221 */ /* 0x000fc80000010000 */
[----:B------:R-:W-:-:S07]  /*3200*/  @P2 FADD.FTZ R170, R49, R170 ;  /* 0x000000aa31aa2221 */ /* 0x000fce0000010000 */
.L_x_6527:
[----:B------:R-:W-:-:S04]  /*3210*/  F2FP.F16.F32.PACK_AB R0, RZ, R170 ;  /* 0x000000aaff00723e */ /* 0x000fc800000000ff */
[----:B------:R-:W-:-:S07]  /*3220*/  PRMT R42, R42, 0x5410, R0 ;  /* 0x000054102a2a7816 */ /* 0x000fce0000000000 */
.L_x_6528:
[----:B------:R-:W-:Y:S01]  /*3230*/  HADD2.F32 R169, -RZ, R47.H0_H0 ;  /* 0x2000002fffa97230 */ /* 0x000fe20000004100 */
[----:B------:R-:W-:Y:S06]  /*3240*/  @P3 BRA `(.L_x_6529) ;  /* 0x0000000000203947 */ /* 0x000fec0003800000 */
[----:B------:R-:W-:-:S04]  /*3250*/  ISETP.NE.U32.AND P4, PT, RZ, UR12, PT ;  /* 0x0000000cff007c0c */ /* 0x000fc8000bf85070 */
[----:B------:R-:W-:-:S13]  /*3260*/  ISETP.NE.AND.EX P4, PT, RZ, UR13, PT, P4 ;  /* 0x0000000dff007c0c */ /* 0x000fda000bf85340 */
[----:B------:R-:W-:Y:S05]  /*3270*/  @P4 BRA `(.L_x_6530) ;  /* 0x0000000000084947 */ /* 0x000fea0003800000 */
[----:B------:R-:W-:Y:S05]  /*3280*/  @P0 BRA `(.L_x_6531) ;  /* 0x0000000000200947 */ /* 0x000fea0003800000 */
[----:B------:R-:W-:Y:S05]  /*3290*/  BRA `(.L_x_6532) ;  /* 0x0000000000247947 */ /* 0x000fea0003800000 */
.L_x_6530:
[----:B-----5:R-:W-:-:S05]  /*32a0*/  HADD2.F32 R0, -RZ, R39.H0_H0 ;  /* 0x20000027ff007230 */ /* 0x020fca0000004100 */
[----:B------:R-:W-:Y:S01]  /*32b0*/  FADD.FTZ R169, R0, R169 ;  /* 0x000000a900a97221 */ /* 0x000fe20000010000 */
[----:B------:R-:W-:Y:S06]  /*32c0*/  BRA `(.L_x_6531) ;  /* 0x0000000000107947 */ /* 0x000fec0003800000 */
.L_x_6529:
[----:B-----5:R-:W-:Y:S02]  /*32d0*/  HADD2.F32 R0, -RZ, R35.H0_H0 ;  /* 0x20000023ff007230 */ /* 0x020fe40000004100 */
[----:B------:R-:W-:-:S03]  /*32e0*/  @P2 HADD2.F32 R44, -RZ, R39.H0_H0 ;  /* 0x20000027ff2c2230 */ /* 0x000fc60000004100 */
[----:B------:R-:W-:-:S04]  /*32f0*/  FADD.FTZ R169, R0, R169 ;  /* 0x000000a900a97221 */ /* 0x000fc80000010000 */
[----:B------:R-:W-:-:S07]  /*3300*/  @P2 FADD.FTZ R169, R44, R169 ;  /* 0x000000a92ca92221 */ /* 0x000fce0000010000 */
.L_x_6531:
[----:B------:R-:W-:-:S04]  /*3310*/  F2FP.F16.F32.PACK_AB R0, RZ, R169 ;  /* 0x000000a9ff00723e */ /* 0x000fc800000000ff */
[----:B------:R-:W-:-:S07]  /*3320*/  PRMT R43, R0, 0x7610, R43 ;  /* 0x00007610002b7816 */ /* 0x000fce000000002b */
.L_x_6532:
[----:B------:R-:W-:Y:S01]  /*3330*/  HADD2.F32 R171, -RZ, R47.H1_H1 ;  /* 0x3000002fffab7230 */ /* 0x000fe20000004100 */
[----:B------:R-:W-:Y:S06]  /*3340*/  @P3 BRA `(.L_x_6533) ;  /* 0x0000000000203947 */ /* 0x000fec0003800000 */
[----:B------:R-:W-:-:S04]  /*3350*/  ISETP.NE.U32.AND P4, PT, RZ, UR12, PT ;  /* 0x0000000cff007c0c */ /* 0x000fc8000bf85070 */
[----:B------:R-:W-:-:S13]  /*3360*/  ISETP.NE.AND.EX P4, PT, RZ, UR13, PT, P4 ;  /* 0x0000000dff007c0c */ /* 0x000fda000bf85340 */
[----:B------:R-:W-:Y:S05]  /*3370*/  @P4 BRA `(.L_x_6534) ;  /* 0x0000000000084947 */ /* 0x000fea0003800000 */
[----:B------:R-:W-:Y:S05]  /*3380*/  @P0 BRA `(.L_x_6535) ;  /* 0x0000000000200947 */ /* 0x000fea0003800000 */
[----:B------:R-:W-:Y:S05]  /*3390*/  BRA `(.L_x_6536) ;  /* 0x0000000000247947 */ /* 0x000fea0003800000 */
.L_x_6534:
[----:B-----5:R-:W-:-:S05]  /*33a0*/  HADD2.F32 R0, -RZ, R39.H1_H1 ;  /* 0x30000027ff007230 */ /* 0x020fca0000004100 */
[----:B------:R-:W-:Y:S01]  /*33b0*/  FADD.FTZ R171, R0, R171 ;  /* 0x000000ab00ab7221 */ /* 0x000fe20000010000 */
[----:B------:R-:W-:Y:S06]  /*33c0*/  BRA `(.L_x_6535) ;  /* 0x0000000000107947 */ /* 0x000fec0003800000 */
.L_x_6533:
[----:B-----5:R-:W-:Y:S02]  /*33d0*/  HADD2.F32 R0, -RZ, R35.H1_H1 ;  /* 0x30000023ff007230 */ /* 0x020fe40000004100 */
[----:B------:R-:W-:-:S03]  /*33e0*/  @P2 HADD2.F32 R44, -RZ, R39.H1_H1 ;  /* 0x30000027ff2c2230 */ /* 0x000fc60000004100 */
[----:B------:R-:W-:-:S04]  /*33f0*/  FADD.FTZ R171, R0, R171 ;  /* 0x000000ab00ab7221 */ /* 0x000fc80000010000 */
[----:B------:R-:W-:-:S07]  /*3400*/  @P2 FADD.FTZ R171, R44, R171 ;  /* 0x000000ab2cab2221 */ /* 0x000fce0000010000 */
.L_x_6535:
[----:B------:R-:W-:-:S04]  /*3410*/  F2FP.F16.F32.PACK_AB R0, RZ, R171 ;  /* 0x000000abff00723e */ /* 0x000fc800000000ff */
[----:B------:R-:W-:-:S07]  /*3420*/  PRMT R43, R43, 0x5410, R0 ;  /* 0x000054102b2b7816 */ /* 0x000fce0000000000 */
.L_x_6536:
        /* <DEDUP_REMOVED lines=19> */
.L_x_6538:
[----:B-----5:R-:W-:-:S05]  /*3560*/  HADD2.F32 R49, -RZ, R36.H0_H0 ;  /* 0x20000024ff317230 */ /* 0x020fca0000004100 */
[----:B------:R-:W-:Y:S01]  /*3570*/  FADD.FTZ R178, R49, R178 ;  /* 0x000000b231b27221 */ /* 0x000fe20000010000 */
[----:B------:R-:W-:Y:S06]  /*3580*/  BRA `(.L_x_6539) ;  /* 0x0000000000107947 */ /* 0x000fec0003800000 */
.L_x_6537:
[----:B-----5:R-:W-:Y:S02]  /*3590*/  HADD2.F32 R49, -RZ, R32.H0_H0 ;  /* 0x20000020ff317230 */ /* 0x020fe40000004100 */
[----:B------:R-:W-:-:S03]  /*35a0*/  @P2 HADD2.F32 R51, -RZ, R36.H0_H0 ;  /* 0x20000024ff332230 */ /* 0x000fc60000004100 */
[----:B------:R-:W-:-:S04]  /*35b0*/  FADD.FTZ R178, R49, R178 ;  /* 0x000000b231b27221 */ /* 0x000fc80000010000 */
[----:B------:R-:W-:-:S07]  /*35c0*/  @P2 FADD.FTZ R178, R51, R178 ;  /* 0x000000b233b22221 */ /* 0x000fce0000010000 */
.L_x_6539:
[----:B------:R-:W-:-:S04]  /*35d0*/  F2FP.F16.F32.PACK_AB R0, RZ, R178 ;  /* 0x000000b2ff00723e */ /* 0x000fc800000000ff */
[----:B------:R-:W-:-:S07]  /*35e0*/  PRMT R40, R0, 0x7610, R40 ;  /* 0x0000761000287816 */ /* 0x000fce0000000028 */
.L_x_6540:
[----:B------:R-:W-:Y:S01]  /*35f0*/  HADD2.F32 R179, -RZ, R44.H1_H1 ;  /* 0x3000002cffb37230 */ /* 0x000fe20000004100 */
[----:B------:R-:W-:Y:S06]  /*3600*/  @P3 BRA `(.L_x_6541) ;  /* 0x0000000000203947 */ /* 0x000fec0003800000 */
[----:B------:R-:W-:-:S04]  /*3610*/  ISETP.NE.U32.AND P4, PT, RZ, UR12, PT ;  /* 0x0000000cff007c0c */ /* 0x000fc8000bf85070 */
[----:B------:R-:W-:-:S13]  /*3620*/  ISETP.NE.AND.EX P4, PT, RZ, UR13, PT, P4 ;  /* 0x0000000dff007c0c */ /* 0x000fda000bf85340 */
[----:B------:R-:W-:Y:S05]  /*3630*/  @P4 BRA `(.L_x_6542) ;  /* 0x0000000000084947 */ /* 0x000fea0003800000 */
[----:B------:R-:W-:Y:S05]  /*3640*/  @P0 BRA `(.L_x_6543) ;  /* 0x0000000000200947 */ /* 0x000fea0003800000 */
[----:B------:R-:W-:Y:S05]  /*3650*/  BRA `(.L_x_6544) ;  /* 0x0000000000247947 */ /* 0x000fea0003800000 */
.L_x_6542:
[----:B-----5:R-:W-:-:S05]  /*3660*/  HADD2.F32 R0, -RZ, R36.H1_H1 ;  /* 0x30000024ff007230 */ /* 0x020fca0000004100 */
[----:B------:R-:W-:Y:S01]  /*3670*/  FADD.FTZ R179, R0, R179 ;  /* 0x000000b300b37221 */ /* 0x000fe20000010000 */
[----:B------:R-:W-:Y:S06]  /*3680*/  BRA `(.L_x_6543) ;  /* 0x0000000000107947 */ /* 0x000fec0003800000 */
.L_x_6541:
[----:B-----5:R-:W-:Y:S02]  /*3690*/  HADD2.F32 R0, -RZ, R32.H1_H1 ;  /* 0x30000020ff007230 */ /* 0x020fe40000004100 */
[----:B------:R-:W-:-:S03]  /*36a0*/  @P2 HADD2.F32 R44, -RZ, R36.H1_H1 ;  /* 0x30000024ff2c2230 */ /* 0x000fc60000004100 */
[----:B------:R-:W-:-:S04]  /*36b0*/  FADD.FTZ R179, R0, R179 ;  /* 0x000000b300b37221 */ /* 0x000fc80000010000 */
[----:B------:R-:W-:-:S07]  /*36c0*/  @P2 FADD.FTZ R179, R44, R179 ;  /* 0x000000b32cb32221 */ /* 0x000fce0000010000 */
.L_x_6543:
[----:B------:R-:W-:-:S04]  /*36d0*/  F2FP.F16.F32.PACK_AB R0, RZ, R179 ;  /* 0x000000b3ff00723e */ /* 0x000fc800000000ff */
[----:B------:R-:W-:-:S07]  /*36e0*/  PRMT R40, R40, 0x5410, R0 ;  /* 0x0000541028287816 */ /* 0x000fce0000000000 */
.L_x_6544:
[----:B------:R-:W-:Y:S01]  /*36f0*/  HADD2.F32 R174, -RZ, R45.H0_H0 ;  /* 0x2000002dffae7230 */ /* 0x000fe20000004100 */
[----:B------:R-:W-:Y:S06]  /*3700*/  @P3 BRA `(.L_x_6545) ;  /* 0x0000000000203947 */ /* 0x000fec0003800000 */
[----:B------:R-:W-:-:S04]  /*3710*/  ISETP.NE.U32.AND P4, PT, RZ, UR12, PT ;  /* 0x0000000cff007c0c */ /* 0x000fc8000bf85070 */
[----:B------:R-:W-:-:S13]  /*3720*/  ISETP.NE.AND.EX P4, PT, RZ, UR13, PT, P4 ;  /* 0x0000000dff007c0c */ /* 0x000fda000bf85340 */
[----:B------:R-:W-:Y:S05]  /*3730*/  @P4 BRA `(.L_x_6546) ;  /* 0x0000000000084947 */ /* 0x000fea0003800000 */
[----:B------:R-:W-:Y:S05]  /*3740*/  @P0 BRA `(.L_x_6547) ;  /* 0x0000000000200947 */ /* 0x000fea0003800000 */
[----:B------:R-:W-:Y:S05]  /*3750*/  BRA `(.L_x_6548) ;  /* 0x0000000000247947 */ /* 0x000fea0003800000 */
.L_x_6546:
[----:B-----5:R-:W-:-:S05]  /*3760*/  HADD2.F32 R49, -RZ, R37.H0_H0 ;  /* 0x20000025ff317230 */ /* 0x020fca0000004100 */
[----:B------:R-:W-:Y:S01]  /*3770*/  FADD.FTZ R174, R49, R174 ;  /* 0x000000ae31ae7221 */ /* 0x000fe20000010000 */
[----:B------:R-:W-:Y:S06]  /*3780*/  BRA `(.L_x_6547) ;  /* 0x0000000000107947 */ /* 0x000fec0003800000 */
.L_x_6545:
[----:B-----5:R-:W-:Y:S02]  /*3790*/  HADD2.F32 R49, -RZ, R33.H0_H0 ;  /* 0x20000021ff317230 */ /* 0x020fe40000004100 */
[----:B------:R-:W-:-:S03]  /*37a0*/  @P2 HADD2.F32 R51, -RZ, R37.H0_H0 ;  /* 0x20000025ff332230 */ /* 0x000fc60000004100 */
[----:B------:R-:W-:-:S04]  /*37b0*/  FADD.FTZ R174, R49, R174 ;  /* 0x000000ae31ae7221 */ /* 0x000fc80000010000 */
[----:B------:R-:W-:-:S07]  /*37c0*/  @P2 FADD.FTZ R174, R51, R174 ;  /* 0x000000ae33ae2221 */ /* 0x000fce0000010000 */
.L_x_6547:
[----:B------:R-:W-:-:S04]  /*37d0*/  F2FP.F16.F32.PACK_AB R0, RZ, R174 ;  /* 0x000000aeff00723e */ /* 0x000fc800000000ff */
[----:B------:R-:W-:-:S07]  /*37e0*/  PRMT R41, R0, 0x7610, R41 ;  /* 0x0000761000297816 */ /* 0x000fce0000000029 */
.L_x_6548:
[----:B------:R-:W-:Y:S01]  /*37f0*/  HADD2.F32 R176, -RZ, R45.H1_H1 ;  /* 0x3000002dffb07230 */ /* 0x000fe20000004100 */
[----:B------:R-:W-:Y:S06]  /*3800*/  @P3 BRA `(.L_x_6549) ;  /* 0x0000000000203947 */ /* 0x000fec0003800000 */
[----:B------:R-:W-:-:S04]  /*3810*/  ISETP.NE.U32.AND P4, PT, RZ, UR12, PT ;  /* 0x0000000cff007c0c */ /* 0x000fc8000bf85070 */
[----:B------:R-:W-:-:S13]  /*3820*/  ISETP.NE.AND.EX P4, PT, RZ, UR13, PT, P4 ;  /* 0x0000000dff007c0c */ /* 0x000fda000bf85340 */
[----:B------:R-:W-:Y:S05]  /*3830*/  @P4 BRA `(.L_x_6550) ;  /* 0x0000000000084947 */ /* 0x000fea0003800000 */
[----:B------:R-:W-:Y:S05]  /*3840*/  @P0 BRA `(.L_x_6551) ;  /* 0x0000000000200947 */ /* 0x000fea0003800000 */
[----:B------:R-:W-:Y:S05]  /*3850*/  BRA `(.L_x_6552) ;  /* 0x0000000000247947 */ /* 0x000fea0003800000 */
.L_x_6550:
[----:B-----5:R-:W-:-:S05]  /*3860*/  HADD2.F32 R45, -RZ, R37.H1_H1 ;  /* 0x30000025ff2d7230 */ /* 0x020fca0000004100 */
[----:B------:R-:W-:Y:S01]  /*3870*/  FADD.FTZ R176, R45, R176 ;  /* 0x000000b02db07221 */ /* 0x000fe20000010000 */
[----:B------:R-:W-:Y:S06]  /*3880*/  BRA `(.L_x_6551) ;  /* 0x0000000000107947 */ /* 0x000fec0003800000 */
.L_x_6549:
[----:B-----5:R-:W-:Y:S02]  /*3890*/  HADD2.F32 R45, -RZ, R33.H1_H1 ;  /* 0x30000021ff2d7230 */ /* 0x020fe40000004100 */
[----:B------:R-:W-:-:S03]  /*38a0*/  @P2 HADD2.F32 R49, -RZ, R37.H1_H1 ;  /* 0x30000025ff312230 */ /* 0x000fc60000004100 */
[----:B------:R-:W-:-:S04]  /*38b0*/  FADD.FTZ R176, R45, R176 ;  /* 0x000000b02db07221 */ /* 0x000fc80000010000 */
[----:B------:R-:W-:-:S07]  /*38c0*/  @P2 FADD.FTZ R176, R49, R176 ;  /* 0x000000b031b02221 */ /* 0x000fce0000010000 */
.L_x_6551:
[----:B------:R-:W-:-:S04]  /*38d0*/  F2FP.F16.F32.PACK_AB R0, RZ, R176 ;  /* 0x000000b0ff00723e */ /* 0x000fc800000000ff */
[----:B------:R-:W-:-:S07]  /*38e0*/  PRMT R41, R41, 0x5410, R0 ;  /* 0x0000541029297816 */ /* 0x000fce0000000000 */
.L_x_6552:
[----:B------:R-:W-:Y:S01]  /*38f0*/  HADD2.F32 R172, -RZ, R46.H0_H0 ;  /* 0x2000002effac7230 */ /* 0x000fe20000004100 */
[----:B------:R-:W-:Y:S06]  /*3900*/  @P3 BRA `(.L_x_6553) ;  /* 0x0000000000203947 */ /* 0x000fec0003800000 */
[----:B------:R-:W-:-:S04]  /*3910*/  ISETP.NE.U32.AND P4, PT, RZ, UR12, PT ;  /* 0x0000000cff007c0c */ /* 0x000fc8000bf85070 */
[----:B------:R-:W-:-:S13]  /*3920*/  ISETP.NE.AND.EX P4, PT, RZ, UR13, PT, P4 ;  /* 0x0000000dff007c0c */ /* 0x000fda000bf85340 */
[----:B------:R-:W-:Y:S05]  /*3930*/  @P4 BRA `(.L_x_6554) ;  /* 0x0000000000084947 */ /* 0x000fea0003800000 */
[----:B------:R-:W-:Y:S05]  /*3940*/  @P0 BRA `(.L_x_6555) ;  /* 0x0000000000200947 */ /* 0x000fea0003800000 */
[----:B------:R-:W-:Y:S05]  /*3950*/  BRA `(.L_x_6556) ;  /* 0x0000000000247947 */ /* 0x000fea0003800000 */
.L_x_6554:
[----:B-----5:R-:W-:-:S05]  /*3960*/  HADD2.F32 R45, -RZ, R38.H0_H0 ;  /* 0x20000026ff2d7230 */ /* 0x020fca0000004100 */
[----:B------:R-:W-:Y:S01]  /*3970*/  FADD.FTZ R172, R45, R172 ;  /* 0x000000ac2dac7221 */ /* 0x000fe20000010000 */
[----:B------:R-:W-:Y:S06]  /*3980*/  BRA `(.L_x_6555) ;  /* 0x0000000000107947 */ /* 0x000fec0003800000 */
.L_x_6553:
[----:B-----5:R-:W-:Y:S02]  /*3990*/  HADD2.F32 R45, -RZ, R34.H0_H0 ;  /* 0x20000022ff2d7230 */ /* 0x020fe40000004100 */
[----:B------:R-:W-:-:S03]  /*39a0*/  @P2 HADD2.F32 R49, -RZ, R38.H0_H0 ;  /* 0x20000026ff312230 */ /* 0x000fc60000004100 */
[----:B------:R-:W-:-:S04]  /*39b0*/  FADD.FTZ R172, R45, R172 ;  /* 0x000000ac2dac7221 */ /* 0x000fc80000010000 */
[----:B------:R-:W-:-:S07]  /*39c0*/  @P2 FADD.FTZ R172, R49, R172 ;  /* 0x000000ac31ac2221 */ /* 0x000fce0000010000 */
.L_x_6555:
[----:B------:R-:W-:-:S04]  /*39d0*/  F2FP.F16.F32.PACK_AB R0, RZ, R172 ;  /* 0x000000acff00723e */ /* 0x000fc800000000ff */
[----:B------:R-:W-:-:S07]  /*39e0*/  PRMT R42, R0, 0x7610, R42 ;  /* 0x00007610002a7816 */ /* 0x000fce000000002a */
.L_x_6556:
[----:B------:R-:W-:Y:S01]  /*39f0*/  HADD2.F32 R173, -RZ, R46.H1_H1 ;  /* 0x3000002effad7230 */ /* 0x000fe20000004100 */
[----:B------:R-:W-:Y:S06]  /*3a00*/  @P3 BRA `(.L_x_6557) ;  /* 0x0000000000203947 */ /* 0x000fec0003800000 */
[----:B------:R-:W-:-:S04]  /*3a10*/  ISETP.NE.U32.AND P4, PT, RZ, UR12, PT ;  /* 0x0000000cff007c0c */ /* 0x000fc8000bf85070 */
[----:B------:R-:W-:-:S13]  /*3a20*/  ISETP.NE.AND.EX P4, PT, RZ, UR13, PT, P4 ;  /* 0x0000000dff007c0c */ /* 0x000fda000bf85340 */
[----:B------:R-:W-:Y:S05]  /*3a30*/  @P4 BRA `(.L_x_6558) ;  /* 0x0000000000084947 */ /* 0x000fea0003800000 */
[----:B------:R-:W-:Y:S05]  /*3a40*/  @P0 BRA `(.L_x_6559) ;  /* 0x0000000000200947 */ /* 0x000fea0003800000 */
[----:B------:R-:W-:Y:S05]  /*3a50*/  BRA `(.L_x_6560) ;  /* 0x0000000000247947 */ /* 0x000fea0003800000 */
.L_x_6558:
[----:B-----5:R-:W-:-:S05]  /*3a60*/  HADD2.F32 R0, -RZ, R38.H1_H1 ;  /* 0x30000026ff007230 */ /* 0x020fca0000004100 */
[----:B------:R-:W-:Y:S01]  /*3a70*/  FADD.FTZ R173, R0, R173 ;  /* 0x000000ad00ad7221 */ /* 0x000fe20000010000 */
[----:B------:R-:W-:Y:S06]  /*3a80*/  BRA `(.L_x_6559) ;  /* 0x0000000000107947 */ /* 0x000fec0003800000 */
.L_x_6557:
[----:B-----5:R-:W-:Y:S02]  /*3a90*/  HADD2.F32 R0, -RZ, R34.H1_H1 ;  /* 0x30000022ff007230 */ /* 0x020fe40000004100 */
[----:B------:R-:W-:-:S03]  /*3aa0*/  @P2 HADD2.F32 R44, -RZ, R38.H1_H1 ;  /* 0x30000026ff2c2230 */ /* 0x000fc60000004100 */
[----:B------:R-:W-:-:S04]  /*3ab0*/  FADD.FTZ R173, R0, R173 ;  /* 0x000000ad00ad7221 */ /* 0x000fc80000010000 */
[----:B------:R-:W-:-:S07]  /*3ac0*/  @P2 FADD.FTZ R173, R44, R173 ;  /* 0x000000ad2cad2221 */ /* 0x000fce0000010000 */
.L_x_6559:
[----:B------:R-:W-:-:S04]  /*3ad0*/  F2FP.F16.F32.PACK_AB R0, RZ, R173 ;  /* 0x000000adff00723e */ /* 0x000fc800000000ff */
[----:B------:R-:W-:-:S07]  /*3ae0*/  PRMT R42, R42, 0x5410, R0 ;  /* 0x000054102a2a7816 */ /* 0x000fce0000000000 */
.L_x_6560:
[----:B------:R-:W-:Y:S01]  /*3af0*/  HADD2.F32 R175, -RZ, R47.H0_H0 ;  /* 0x2000002fffaf7230 */ /* 0x000fe20000004100 */
[----:B------:R-:W-:Y:S06]  /*3b00*/  @P3 BRA `(.L_x_6561) ;  /* 0x0000000000203947 */ /* 0x000fec0003800000 */
[----:B------:R-:W-:-:S04]  /*3b10*/  ISETP.NE.U32.AND P4, PT, RZ, UR12, PT ;  /* 0x0000000cff007c0c */ /* 0x000fc8000bf85070 */
[----:B------:R-:W-:-:S13]  /*3b20*/  ISETP.NE.AND.EX P4, PT, RZ, UR13, PT, P4 ;  /* 0x0000000dff007c0c */ /* 0x000fda000bf85340 */
[----:B------:R-:W-:Y:S05]  /*3b30*/  @P4 BRA `(.L_x_6562) ;  /* 0x0000000000084947 */ /* 0x000fea0003800000 */
[----:B------:R-:W-:Y:S05]  /*3b40*/  @P0 BRA `(.L_x_6563) ;  /* 0x0000000000200947 */ /* 0x000fea0003800000 */
[----:B------:R-:W-:Y:S05]  /*3b50*/  BRA `(.L_x_6564) ;  /* 0x0000000000247947 */ /* 0x000fea0003800000 */
.L_x_6562:
[----:B-----5:R-:W-:-:S05]  /*3b60*/  HADD2.F32 R0, -RZ, R39.H0_H0 ;  /* 0x20000027ff007230 */ /* 0x020fca0000004100 */
[----:B------:R-:W-:Y:S01]  /*3b70*/  FADD.FTZ R175, R0, R175 ;  /* 0x000000af00af7221 */ /* 0x000fe20000010000 */
[----:B------:R-:W-:Y:S06]  /*3b80*/  BRA `(.L_x_6563) ;  /* 0x0000000000107947 */ /* 0x000fec0003800000 */
.L_x_6561:
[----:B-----5:R-:W-:Y:S02]  /*3b90*/  HADD2.F32 R0, -RZ, R35.H0_H0 ;  /* 0x20000023ff007230 */ /* 0x020fe40000004100 */
[----:B------:R-:W-:-:S03]  /*3ba0*/  @P2 HADD2.F32 R44, -RZ, R39.H0_H0 ;  /* 0x20000027ff2c2230 */ /* 0x000fc60000004100 */
[----:B------:R-:W-:-:S04]  /*3bb0*/  FADD.FTZ R175, R0, R175 ;  /* 0x000000af00af7221 */ /* 0x000fc80000010000 */
[----:B------:R-:W-:-:S07]  /*3bc0*/  @P2 FADD.FTZ R175, R44, R175 ;  /* 0x000000af2caf2221 */ /* 0x000fce0000010000 */
.L_x_6563:
[----:B------:R-:W-:-:S04]  /*3bd0*/  F2FP.F16.F32.PACK_AB R0, RZ, R175 ;  /* 0x000000afff00723e */ /* 0x000fc800000000ff */
[----:B------:R-:W-:-:S07]  /*3be0*/  PRMT R43, R0, 0x7610, R43 ;  /* 0x00007610002b7816 */ /* 0x000fce000000002b */
.L_x_6564:
[----:B------:R-:W-:Y:S01]  /*3bf0*/  HADD2.F32 R177, -RZ, R47.H1_H1 ;  /* 0x3000002fffb17230 */ /* 0x000fe20000004100 */
[----:B------:R-:W-:Y:S06]  /*3c00*/  @P3 BRA `(.L_x_6565) ;  /* 0x0000000000203947 */ /* 0x000fec0003800000 */
[----:B------:R-:W-:-:S04]  /*3c10*/  ISETP.NE.U32.AND P4, PT, RZ, UR12, PT ;  /* 0x0000000cff007c0c */ /* 0x000fc8000bf85070 */
[----:B------:R-:W-:-:S13]  /*3c20*/  ISETP.NE.AND.EX P4, PT, RZ, UR13, PT, P4 ;  /* 0x0000000dff007c0c */ /* 0x000fda000bf85340 */
[----:B------:R-:W-:Y:S05]  /*3c30*/  @P4 BRA `(.L_x_6566) ;  /* 0x0000000000084947 */ /* 0x000fea0003800000 */
[----:B------:R-:W-:Y:S05]  /*3c40*/  @P0 BRA `(.L_x_6567) ;  /* 0x0000000000200947 */ /* 0x000fea0003800000 */
[----:B------:R-:W-:Y:S05]  /*3c50*/  BRA `(.L_x_6568) ;  /* 0x0000000000247947 */ /* 0x000fea0003800000 */
.L_x_6566:
[----:B-----5:R-:W-:-:S05]  /*3c60*/  HADD2.F32 R0, -RZ, R39.H1_H1 ;  /* 0x30000027ff007230 */ /* 0x020fca0000004100 */
[----:B------:R-:W-:Y:S01]  /*3c70*/  FADD.FTZ R177, R0, R177 ;  /* 0x000000b100b17221 */ /* 0x000fe20000010000 */
[----:B------:R-:W-:Y:S06]  /*3c80*/  BRA `(.L_x_6567) ;  /* 0x0000000000107947 */ /* 0x000fec0003800000 */
.L_x_6565:
[----:B-----5:R-:W-:Y:S02]  /*3c90*/  HADD2.F32 R0, -RZ, R35.H1_H1 ;  /* 0x30000023ff007230 */ /* 0x020fe40000004100 */
[----:B------:R-:W-:-:S03]  /*3ca0*/  @P2 HADD2.F32 R44, -RZ, R39.H1_H1 ;  /* 0x30000027ff2c2230 */ /* 0x000fc60000004100 */
[----:B------:R-:W-:-:S04]  /*3cb0*/  FADD.FTZ R177, R0, R177 ;  /* 0x000000b100b17221 */ /* 0x000fc80000010000 */
[----:B------:R-:W-:-:S07]  /*3cc0*/  @P2 FADD.FTZ R177, R44, R177 ;  /* 0x000000b12cb12221 */ /* 0x000fce0000010000 */
.L_x_6567:
[----:B------:R-:W-:-:S04]  /*3cd0*/  F2FP.F16.F32.PACK_AB R0, RZ, R177 ;  /* 0x000000b1ff00723e */ /* 0x000fc800000000ff */
[----:B------:R-:W-:-:S07]  /*3ce0*/  PRMT R43, R43, 0x5410, R0 ;  /* 0x000054102b2b7816 */ /* 0x000fce0000000000 */
.L_x_6568:
        /* <DEDUP_REMOVED lines=19> */
.L_x_6570:
[----:B-----5:R-:W-:-:S05]  /*3e20*/  HADD2.F32 R49, -RZ, R36.H0_H0 ;  /* 0x20000024ff317230 */ /* 0x020fca0000004100 */
[----:B------:R-:W-:Y:S01]  /*3e30*/  FADD.FTZ R192, R49, R192 ;  /* 0x000000c031c07221 */ /* 0x000fe20000010000 */
[----:B------:R-:W-:Y:S06]  /*3e40*/  BRA `(.L_x_6571) ;  /* 0x0000000000107947 */ /* 0x000fec0003800000 */
.L_x_6569:
[----:B-----5:R-:W-:Y:S02]  /*3e50*/  HADD2.F32 R49, -RZ, R32.H0_H0 ;  /* 0x20000020ff317230 */ /* 0x020fe40000004100 */
[----:B------:R-:W-:-:S03]  /*3e60*/  @P2 HADD2.F32 R51, -RZ, R36.H0_H0 ;  /* 0x20000024ff332230 */ /* 0x000fc60000004100 */
[----:B------:R-:W-:-:S04]  /*3e70*/  FADD.FTZ R192, R49, R192 ;  /* 0x000000c031c07221 */ /* 0x000fc80000010000 */
[----:B------:R-:W-:-:S07]  /*3e80*/  @P2 FADD.FTZ R192, R51, R192 ;  /* 0x000000c033c02221 */ /* 0x000fce0000010000 */
.L_x_6571:
[----:B------:R-:W-:-:S04]  /*3e90*/  F2FP.F16.F32.PACK_AB R0, RZ, R192 ;  /* 0x000000c0ff00723e */ /* 0x000fc800000000ff */
[----:B------:R-:W-:-:S07]  /*3ea0*/  PRMT R40, R0, 0x7610, R40 ;  /* 0x0000761000287816 */ /* 0x000fce0000000028 */
.L_x_6572:
[----:B------:R-:W-:Y:S01]  /*3eb0*/  HADD2.F32 R194, -RZ, R44.H1_H1 ;  /* 0x3000002cffc27230 */ /* 0x000fe20000004100 */
[----:B------:R-:W-:Y:S06]  /*3ec0*/  @P3 BRA `(.L_x_6573) ;  /* 0x0000000000203947 */ /* 0x000fec0003800000 */
[----:B------:R-:W-:-:S04]  /*3ed0*/  ISETP.NE.U32.AND P4, PT, RZ, UR12, PT ;  /* 0x0000000cff007c0c */ /* 0x000fc8000bf85070 */
[----:B------:R-:W-:-:S13]  /*3ee0*/  ISETP.NE.AND.EX P4, PT, RZ, UR13, PT, P4 ;  /* 0x0000000dff007c0c */ /* 0x000fda000bf85340 */
[----:B------:R-:W-:Y:S05]  /*3ef0*/  @P4 BRA `(.L_x_6574) ;  /* 0x0000000000084947 */ /* 0x000fea0003800000 */
[----:B------:R-:W-:Y:S05]  /*3f00*/  @P0 BRA `(.L_x_6575) ;  /* 0x0000000000200947 */ /* 0x000fea0003800000 */
[----:B------:R-:W-:Y:S05]  /*3f10*/  BRA `(.L_x_6576) ;  /* 0x0000000000247947 */ /* 0x000fea0003800000 */
.L_x_6574:
[----:B-----5:R-:W-:-:S05]  /*3f20*/  HADD2.F32 R49, -RZ, R36.H1_H1 ;  /* 0x30000024ff317230 */ /* 0x020fca0000004100 */
[----:B------:R-:W-:Y:S01]  /*3f30*/  FADD.FTZ R194, R49, R194 ;  /* 0x000000c231c27221 */ /* 0x000fe20000010000 */
[----:B------:R-:W-:Y:S06]  /*3f40*/  BRA `(.L_x_6575) ;  /* 0x0000000000107947 */ /* 0x000fec0003800000 */
.L_x_6573:
[----:B-----5:R-:W-:Y:S02]  /*3f50*/  HADD2.F32 R49, -RZ, R32.H1_H1 ;  /* 0x30000020ff317230 */ /* 0x020fe40000004100 */
[----:B------:R-:W-:-:S03]  /*3f60*/  @P2 HADD2.F32 R51, -RZ, R36.H1_H1 ;  /* 0x30000024ff332230 */ /* 0x000fc60000004100 */
[----:B------:R-:W-:-:S04]  /*3f70*/  FADD.FTZ R194, R49, R194 ;  /* 0x000000c231c27221 */ /* 0x000fc80000010000 */
[----:B------:R-:W-:-:S07]  /*3f80*/  @P2 FADD.FTZ R194, R51, R194 ;  /* 0x000000c233c22221 */ /* 0x000fce0000010000 */
.L_x_6575:
[----:B------:R-:W-:-:S04]  /*3f90*/  F2FP.F16.F32.PACK_AB R0, RZ, R194 ;  /* 0x000000c2ff00723e */ /* 0x000fc800000000ff */
[----:B------:R-:W-:-:S07]  /*3fa0*/  PRMT R40, R40, 0x5410, R0 ;  /* 0x0000541028287816 */ /* 0x000fce0000000000 */
.L_x_6576:
[----:B------:R-:W-:Y:S01]  /*3fb0*/  HADD2.F32 R188, -RZ, R45.H0_H0 ;  /* 0x2000002dffbc7230 */ /* 0x000fe20000004100 */
[----:B------:R-:W-:Y:S06]  /*3fc0*/  @P3 BRA `(.L_x_6577) ;  /* 0x0000000000203947 */ /* 0x000fec0003800000 */
[----:B------:R-:W-:-:S04]  /*3fd0*/  ISETP.NE.U32.AND P4, PT, RZ, UR12, PT ;  /* 0x0000000cff007c0c */ /* 0x000fc8000bf85070 */
[----:B------:R-:W-:-:S13]  /*3fe0*/  ISETP.NE.AND.EX P4, PT, RZ, UR13, PT, P4 ;  /* 0x0000000dff007c0c */ /* 0x000fda000bf85340 */
[----:B------:R-:W-:Y:S05]  /*3ff0*/  @P4 BRA `(.L_x_6578) ;  /* 0x0000000000084947 */ /* 0x000fea0003800000 */
[----:B------:R-:W-:Y:S05]  /*4000*/  @P0 BRA `(.L_x_6579) ;  /* 0x0000000000200947 */ /* 0x000fea0003800000 */
[----:B------:R-:W-:Y:S05]  /*4010*/  BRA `(.L_x_6580) ;  /* 0x0000000000247947 */ /* 0x000fea0003800000 */
.L_x_6578:
[----:B-----5:R-:W-:-:S05]  /*4020*/  HADD2.F32 R49, -RZ, R37.H0_H0 ;  /* 0x20000025ff317230 */ /* 0x020fca0000004100 */
[----:B------:R-:W-:Y:S01]  /*4030*/  FADD.FTZ R188, R49, R188 ;  /* 0x000000bc31bc7221 */ /* 0x000fe20000010000 */
[----:B------:R-:W-:Y:S06]  /*4040*/  BRA `(.L_x_6579) ;  /* 0x0000000000107947 */ /* 0x000fec0003800000 */
.L_x_6577:
[----:B-----5:R-:W-:Y:S02]  /*4050*/  HADD2.F32 R49, -RZ, R33.H0_H0 ;  /* 0x20000021ff317230 */ /* 0x020fe40000004100 */
[----:B------:R-:W-:-:S03]  /*4060*/  @P2 HADD2.F32 R51, -RZ, R37.H0_H0 ;  /* 0x20000025ff332230 */ /* 0x000fc60000004100 */
[----:B------:R-:W-:-:S04]  /*4070*/  FADD.FTZ R188, R49, R188 ;  /* 0x000000bc31bc7221 */ /* 0x000fc80000010000 */
[----:B------:R-:W-:-:S07]  /*4080*/  @P2 FADD.FTZ R188, R51, R188 ;  /* 0x000000bc33bc2221 */ /* 0x000fce0000010000 */
.L_x_6579:
[----:B------:R-:W-:-:S04]  /*4090*/  F2FP.F16.F32.PACK_AB R0, RZ, R188 ;  /* 0x000000bcff00723e */ /* 0x000fc800000000ff */
[----:B------:R-:W-:-:S07]  /*40a0*/  PRMT R41, R0, 0x7610, R41 ;  /* 0x0000761000297816 */ /* 0x000fce0000000029 */
.L_x_6580:
[----:B------:R-:W-:Y:S01]  /*40b0*/  HADD2.F32 R190, -RZ, R45.H1_H1 ;  /* 0x3000002dffbe7230 */ /* 0x000fe20000004100 */
[----:B------:R-:W-:Y:S06]  /*40c0*/  @P3 BRA `(.L_x_6581) ;  /* 0x0000000000203947 */ /* 0x000fec0003800000 */
[----:B------:R-:W-:-:S04]  /*40d0*/  ISETP.NE.U32.AND P4, PT, RZ, UR12, PT ;  /* 0x0000000cff007c0c */ /* 0x000fc8000bf85070 */
[----:B------:R-:W-:-:S13]  /*40e0*/  ISETP.NE.AND.EX P4, PT, RZ, UR13, PT, P4 ;  /* 0x0000000dff007c0c */ /* 0x000fda000bf85340 */
[----:B------:R-:W-:Y:S05]  /*40f0*/  @P4 BRA `(.L_x_6582) ;  /* 0x0000000000084947 */ /* 0x000fea0003800000 */
[----:B------:R-:W-:Y:S05]  /*4100*/  @P0 BRA `(.L_x_6583) ;  /* 0x0000000000200947 */ /* 0x000fea0003800000 */
[----:B------:R-:W-:Y:S05]  /*4110*/  BRA `(.L_x_6584) ;  /* 0x0000000000247947 */ /* 0x000fea0003800000 */
.L_x_6582:
[----:B-----5:R-:W-:-:S05]  /*4120*/  HADD2.F32 R45, -RZ, R37.H1_H1 ;  /* 0x30000025ff2d7230 */ /* 0x020fca0000004100 */
[----:B------:R-:W-:Y:S01]  /*4130*/  FADD.FTZ R190, R45, R190 ;  /* 0x000000be2dbe7221 */ /* 0x000fe20000010000 */
[----:B------:R-:W-:Y:S06]  /*4140*/  BRA `(.L_x_6583) ;  /* 0x0000000000107947 */ /* 0x000fec0003800000 */
.L_x_6581:
[----:B-----5:R-:W-:Y:S02]  /*4150*/  HADD2.F32 R45, -RZ, R33.H1_H1 ;  /* 0x30000021ff2d7230 */ /* 0x020fe40000004100 */
[----:B------:R-:W-:-:S03]  /*4160*/  @P2 HADD2.F32 R49, -RZ, R37.H1_H1 ;  /* 0x30000025ff312230 */ /* 0x000fc60000004100 */
[----:B------:R-:W-:-:S04]  /*4170*/  FADD.FTZ R190, R45, R190 ;  /* 0x000000be2dbe7221 */ /* 0x000fc80000010000 */
[----:B------:R-:W-:-:S07]  /*4180*/  @P2 FADD.FTZ R190, R49, R190 ;  /* 0x000000be31be2221 */ /* 0x000fce0000010000 */
.L_x_6583:
[----:B------:R-:W-:-:S04]  /*4190*/  F2FP.F16.F32.PACK_AB R0, RZ, R190 ;  /* 0x000000beff00723e */ /* 0x000fc800000000ff */
[----:B------:R-:W-:-:S07]  /*41a0*/  PRMT R41, R41, 0x5410, R0 ;  /* 0x0000541029297816 */ /* 0x000fce0000000000 */
.L_x_6584:
[----:B------:R-:W-:Y:S01]  /*41b0*/  HADD2.F32 R186, -RZ, R46.H0_H0 ;  /* 0x2000002effba7230 */ /* 0x000fe20000004100 */
[----:B------:R-:W-:Y:S06]  /*41c0*/  @P3 BRA `(.L_x_6585) ;  /* 0x0000000000203947 */ /* 0x000fec0003800000 */
[----:B------:R-:W-:-:S04]  /*41d0*/  ISETP.NE.U32.AND P4, PT, RZ, UR12, PT ;  /* 0x0000000cff007c0c */ /* 0x000fc8000bf85070 */
[----:B------:R-:W-:-:S13]  /*41e0*/  ISETP.NE.AND.EX P4, PT, RZ, UR13, PT, P4 ;  /* 0x0000000dff007c0c */ /* 0x000fda000bf85340 */
[----:B------:R-:W-:Y:S05]  /*41f0*/  @P4 BRA `(.L_x_6586) ;  /* 0x0000000000084947 */ /* 0x000fea0003800000 */
[----:B------:R-:W-:Y:S05]  /*4200*/  @P0 BRA `(.L_x_6587) ;  /* 0x0000000000200947 */ /* 0x000fea0003800000 */
[----:B------:R-:W-:Y:S05]  /*4210*/  BRA `(.L_x_6588) ;  /* 0x0000000000247947 */ /* 0x000fea0003800000 */
.L_x_6586:
[----:B-----5:R-:W-:-:S05]  /*4220*/  HADD2.F32 R45, -RZ, R38.H0_H0 ;  /* 0x20000026ff2d7230 */ /* 0x020fca0000004100 */
[----:B------:R-:W-:Y:S01]  /*4230*/  FADD.FTZ R186, R45, R186 ;  /* 0x000000ba2dba7221 */ /* 0x000fe20000010000 */
[----:B------:R-:W-:Y:S06]  /*4240*/  BRA `(.L_x_6587) ;  /* 0x0000000000107947 */ /* 0x000fec0003800000 */
.L_x_6585:
[----:B-----5:R-:W-:Y:S02]  /*4250*/  HADD2.F32 R45, -RZ, R34.H0_H0 ;  /* 0x20000022ff2d7230 */ /* 0x020fe40000004100 */
[----:B------:R-:W-:-:S03]  /*4260*/  @P2 HADD2.F32 R49, -RZ, R38.H0_H0 ;  /* 0x20000026ff312230 */ /* 0x000fc60000004100 */
[----:B------:R-:W-:-:S04]  /*4270*/  FADD.FTZ R186, R45, R186 ;  /* 0x000000ba2dba7221 */ /* 0x000fc80000010000 */
[----:B------:R-:W-:-:S07]  /*4280*/  @P2 FADD.FTZ R186, R49, R186 ;  /* 0x000000ba31ba2221 */ /* 0x000fce0000010000 */
.L_x_6587:
[----:B------:R-:W-:-:S04]  /*4290*/  F2FP.F16.F32.PACK_AB R0, RZ, R186 ;  /* 0x000000baff00723e */ /* 0x000fc800000000ff */
[----:B------:R-:W-:-:S07]  /*42a0*/  PRMT R42, R0, 0x7610, R42 ;  /* 0x00007610002a7816 */ /* 0x000fce000000002a */
.L_x_6588:
[----:B------:R-:W-:Y:S01]  /*42b0*/  HADD2.F32 R184, -RZ, R46.H1_H1 ;  /* 0x3000002effb87230 */ /* 0x000fe20000004100 */
[----:B------:R-:W-:Y:S06]  /*42c0*/  @P3 BRA `(.L_x_6589) ;  /* 0x0000000000203947 */ /* 0x000fec0003800000 */
[----:B------:R-:W-:-:S04]  /*42d0*/  ISETP.NE.U32.AND P4, PT, RZ, UR12, PT ;  /* 0x0000000cff007c0c */ /* 0x000fc8000bf85070 */
[----:B------:R-:W-:-:S13]  /*42e0*/  ISETP.NE.AND.EX P4, PT, RZ, UR13, PT, P4 ;  /* 0x0000000dff007c0c */ /* 0x000fda000bf85340 */
[----:B------:R-:W-:Y:S05]  /*42f0*/  @P4 BRA `(.L_x_6590) ;  /* 0x0000000000084947 */ /* 0x000fea0003800000 */
[----:B------:R-:W-:Y:S05]  /*4300*/  @P0 BRA `(.L_x_6591) ;  /* 0x0000000000200947 */ /* 0x000fea0003800000 */
[----:B------:R-:W-:Y:S05]  /*4310*/  BRA `(.L_x_6592) ;  /* 0x0000000000247947 */ /* 0x000fea0003800000 */
.L_x_6590:
[----:B-----5:R-:W-:-:S05]  /*4320*/  HADD2.F32 R45, -RZ, R38.H1_H1 ;  /* 0x30000026ff2d7230 */ /* 0x020fca0000004100 */
[----:B------:R-:W-:Y:S01]  /*4330*/  FADD.FTZ R184, R45, R184 ;  /* 0x000000b82db87221 */ /* 0x000fe20000010000 */
[----:B------:R-:W-:Y:S06]  /*4340*/  BRA `(.L_x_6591) ;  /* 0x0000000000107947 */ /* 0x000fec0003800000 */
.L_x_6589:
[----:B-----5:R-:W-:Y:S02]  /*4350*/  HADD2.F32 R45, -RZ, R34.H1_H1 ;  /* 0x30000022ff2d7230 */ /* 0x020fe40000004100 */
[----:B------:R-:W-:-:S03]  /*4360*/  @P2 HADD2.F32 R49, -RZ, R38.H1_H1 ;  /* 0x30000026ff312230 */ /* 0x000fc60000004100 */
[----:B------:R-:W-:-:S04]  /*4370*/  FADD.FTZ R184, R45, R184 ;  /* 0x000000b82db87221 */ /* 0x000fc80000010000 */
[----:B------:R-:W-:-:S07]  /*4380*/  @P2 FADD.FTZ R184, R49, R184 ;  /* 0x000000b831b82221 */ /* 0x000fce0000010000 */
.L_x_6591:
[----:B------:R-:W-:-:S04]  /*4390*/  F2FP.F16.F32.PACK_AB R0, RZ, R184 ;  /* 0x000000b8ff00723e */ /* 0x000fc800000000ff */
[----:B------:R-:W-:-:S07]  /*43a0*/  PRMT R42, R42, 0x5410, R0 ;  /* 0x000054102a2a7816 */ /* 0x000fce0000000000 */
.L_x_6592:
[----:B------:R-:W-:Y:S01]  /*43b0*/  HADD2.F32 R180, -RZ, R47.H0_H0 ;  /* 0x2000002fffb47230 */ /* 0x000fe20000004100 */
[----:B------:R-:W-:Y:S06]  /*43c0*/  @P3 BRA `(.L_x_6593) ;  /* 0x0000000000203947 */ /* 0x000fec0003800000 */
[----:B------:R-:W-:-:S04]  /*43d0*/  ISETP.NE.U32.AND P4, PT, RZ, UR12, PT ;  /* 0x0000000cff007c0c */ /* 0x000fc8000bf85070 */
[----:B------:R-:W-:-:S13]  /*43e0*/  ISETP.NE.AND.EX P4, PT, RZ, UR13, PT, P4 ;  /* 0x0000000dff007c0c */ /* 0x000fda000bf85340 */
[----:B------:R-:W-:Y:S05]  /*43f0*/  @P4 BRA `(.L_x_6594) ;  /* 0x0000000000084947 */ /* 0x000fea0003800000 */
[----:B------:R-:W-:Y:S05]  /*4400*/  @P0 BRA `(.L_x_6595) ;  /* 0x0000000000200947 */ /* 0x000fea0003800000 */
[----:B------:R-:W-:Y:S05]  /*4410*/  BRA `(.L_x_6596) ;  /* 0x0000000000247947 */ /* 0x000fea0003800000 */
.L_x_6594:
[----:B-----5:R-:W-:-:S05]  /*4420*/  HADD2.F32 R45, -RZ, R39.H0_H0 ;  /* 0x20000027ff2d7230 */ /* 0x020fca0000004100 */
[----:B------:R-:W-:Y:S01]  /*4430*/  FADD.FTZ R180, R45, R180 ;  /* 0x000000b42db47221 */ /* 0x000fe20000010000 */
[----:B------:R-:W-:Y:S06]  /*4440*/  BRA `(.L_x_6595) ;  /* 0x0000000000107947 */ /* 0x000fec0003800000 */
.L_x_6593:
[----:B-----5:R-:W-:Y:S02]  /*4450*/  HADD2.F32 R45, -RZ, R35.H0_H0 ;  /* 0x20000023ff2d7230 */ /* 0x020fe40000004100 */
[----:B------:R-:W-:-:S03]  /*4460*/  @P2 HADD2.F32 R49, -RZ, R39.H0_H0 ;  /* 0x20000027ff312230 */ /* 0x000fc60000004100 */
[----:B------:R-:W-:-:S04]  /*4470*/  FADD.FTZ R180, R45, R180 ;  /* 0x000000b42db47221 */ /* 0x000fc80000010000 */
[----:B------:R-:W-:-:S07]  /*4480*/  @P2 FADD.FTZ R180, R49, R180 ;  /* 0x000000b431b42221 */ /* 0x000fce0000010000 */
.L_x_6595:
[----:B------:R-:W-:-:S04]  /*4490*/  F2FP.F16.F32.PACK_AB R0, RZ, R180 ;  /* 0x000000b4ff00723e */ /* 0x000fc800000000ff */
[----:B------:R-:W-:-:S07]  /*44a0*/  PRMT R43, R0, 0x7610, R43 ;  /* 0x00007610002b7816 */ /* 0x000fce000000002b */
.L_x_6596:
[----:B------:R-:W-:Y:S01]  /*44b0*/  HADD2.F32 R182, -RZ, R47.H1_H1 ;  /* 0x3000002fffb67230 */ /* 0x000fe20000004100 */
[----:B------:R-:W-:Y:S06]  /*44c0*/  @P3 BRA `(.L_x_6597) ;  /* 0x0000000000203947 */ /* 0x000fec0003800000 */
[----:B------:R-:W-:-:S04]  /*44d0*/  ISETP.NE.U32.AND P4, PT, RZ, UR12, PT ;  /* 0x0000000cff007c0c */ /* 0x000fc8000bf85070 */
[----:B------:R-:W-:-:S13]  /*44e0*/  ISETP.NE.AND.EX P4, PT, RZ, UR13, PT, P4 ;  /* 0x0000000dff007c0c */ /* 0x000fda000bf85340 */
[----:B------:R-:W-:Y:S05]  /*44f0*/  @P4 BRA `(.L_x_6598) ;  /* 0x0000000000084947 */ /* 0x000fea0003800000 */
[----:B------:R-:W-:Y:S05]  /*4500*/  @P0 BRA `(.L_x_6599) ;  /* 0x0000000000200947 */ /* 0x000fea0003800000 */
[----:B------:R-:W-:Y:S05]  /*4510*/  BRA `(.L_x_6600) ;  /* 0x0000000000247947 */ /* 0x000fea0003800000 */
.L_x_6598:
[----:B-----5:R-:W-:-:S05]  /*4520*/  HADD2.F32 R45, -RZ, R39.H1_H1 ;  /* 0x30000027ff2d7230 */ /* 0x020fca0000004100 */
[----:B------:R-:W-:Y:S01]  /*4530*/  FADD.FTZ R182, R45, R182 ;  /* 0x000000b62db67221 */ /* 0x000fe20000010000 */
[----:B------:R-:W-:Y:S06]  /*4540*/  BRA `(.L_x_6599) ;  /* 0x0000000000107947 */ /* 0x000fec0003800000 */
.L_x_6597:
[----:B-----5:R-:W-:Y:S02]  /*4550*/  HADD2.F32 R45, -RZ, R35.H1_H1 ;  /* 0x30000023ff2d7230 */ /* 0x020fe40000004100 */
[----:B------:R-:W-:-:S03]  /*4560*/  @P2 HADD2.F32 R47, -RZ, R39.H1_H1 ;  /* 0x30000027ff2f2230 */ /* 0x000fc60000004100 */
[----:B------:R-:W-:-:S04]  /*4570*/  FADD.FTZ R182, R45, R182 ;  /* 0x000000b62db67221 */ /* 0x000fc80000010000 */
[----:B------:R-:W-:-:S07]  /*4580*/  @P2 FADD.FTZ R182, R47, R182 ;  /* 0x000000b62fb62221 */ /* 0x000fce0000010000 */
.L_x_6599:
[----:B------:R-:W-:-:S04]  /*4590*/  F2FP.F16.F32.PACK_AB R0, RZ, R182 ;  /* 0x000000b6ff00723e */ /* 0x000fc800000000ff */
[----:B------:R-:W-:-:S07]  /*45a0*/  PRMT R43, R43, 0x5410, R0 ;  /* 0x000054102b2b7816 */ /* 0x000fce0000000000 */
.L_x_6600:
        /* <DEDUP_REMOVED lines=19> */
.L_x_6602:
[----:B-----5:R-:W-:-:S05]  /*46e0*/  HADD2.F32 R3, -RZ, R36.H0_H0 ;  /* 0x20000024ff037230 */ /* 0x020fca0000004100 */
[----:B------:R-:W-:Y:S01]  /*46f0*/  FADD.FTZ R196, R3, R196 ;  /* 0x000000c403c47221 */ /* 0x000fe20000010000 */
[----:B------:R-:W-:Y:S06]  /*4700*/  BRA `(.L_x_6603) ;  /* 0x0000000000107947 */ /* 0x000fec0003800000 */
.L_x_6601:
[----:B-----5:R-:W-:Y:S02]  /*4710*/  HADD2.F32 R3, -RZ, R32.H0_H0 ;  /* 0x20000020ff037230 */ /* 0x020fe40000004100 */
[----:B------:R-:W-:-:S03]  /*4720*/  @P2 HADD2.F32 R49, -RZ, R36.H0_H0 ;  /* 0x20000024ff312230 */ /* 0x000fc60000004100 */
[----:B------:R-:W-:-:S04]  /*4730*/  FADD.FTZ R196, R3, R196 ;  /* 0x000000c403c47221 */ /* 0x000fc80000010000 */
[----:B------:R-:W-:-:S07]  /*4740*/  @P2 FADD.FTZ R196, R49, R196 ;  /* 0x000000c431c42221 */ /* 0x000fce0000010000 */
.L_x_6603:
[----:B------:R-:W-:-:S04]  /*4750*/  F2FP.F16.F32.PACK_AB R0, RZ, R196 ;  /* 0x000000c4ff00723e */ /* 0x000fc800000000ff */
[----:B------:R-:W-:-:S07]  /*4760*/  PRMT R40, R0, 0x7610, R40 ;  /* 0x0000761000287816 */ /* 0x000fce0000000028 */
.L_x_6604:
[----:B------:R-:W-:Y:S01]  /*4770*/  HADD2.F32 R44, -RZ, R44.H1_H1 ;  /* 0x3000002cff2c7230 */ /* 0x000fe20000004100 */
[----:B------:R-:W-:Y:S06]  /*4780*/  @P3 BRA `(.L_x_6605) ;  /* 0x0000000000203947 */ /* 0x000fec0003800000 */
[----:B------:R-:W-:-:S04]  /*4790*/  ISETP.NE.U32.AND P4, PT, RZ, UR12, PT ;  /* 0x0000000cff007c0c */ /* 0x000fc8000bf85070 */
[----:B------:R-:W-:-:S13]  /*47a0*/  ISETP.NE.AND.EX P4, PT, RZ, UR13, PT, P4 ;  /* 0x0000000dff007c0c */ /* 0x000fda000bf85340 */
[----:B------:R-:W-:Y:S05]  /*47b0*/  @P4 BRA `(.L_x_6606) ;  /* 0x0000000000084947 */ /* 0x000fea0003800000 */
[----:B------:R-:W-:Y:S05]  /*47c0*/  @P0 BRA `(.L_x_6607) ;  /* 0x0000000000200947 */ /* 0x000fea0003800000 */
[----:B------:R-:W-:Y:S05]  /*47d0*/  BRA `(.L_x_6608) ;  /* 0x0000000000247947 */ /* 0x000fea0003800000 */
.L_x_6606:
[----:B-----5:R-:W-:-:S05]  /*47e0*/  HADD2.F32 R3, -RZ, R36.H1_H1 ;  /* 0x30000024ff037230 */ /* 0x020fca0000004100 */
[----:B------:R-:W-:Y:S01]  /*47f0*/  FADD.FTZ R44, R3, R44 ;  /* 0x0000002c032c7221 */ /* 0x000fe20000010000 */
[----:B------:R-:W-:Y:S06]  /*4800*/  BRA `(.L_x_6607) ;  /* 0x0000000000107947 */ /* 0x000fec0003800000 */
.L_x_6605:
[----:B-----5:R-:W-:Y:S02]  /*4810*/  HADD2.F32 R3, -RZ, R32.H1_H1 ;  /* 0x30000020ff037230 */ /* 0x020fe40000004100 */
[----:B------:R-:W-:-:S03]  /*4820*/  @P2 HADD2.F32 R49, -RZ, R36.H1_H1 ;  /* 0x30000024ff312230 */ /* 0x000fc60000004100 */
[----:B------:R-:W-:-:S04]  /*4830*/  FADD.FTZ R44, R3, R44 ;  /* 0x0000002c032c7221 */ /* 0x000fc80000010000 */
[----:B------:R-:W-:-:S07]  /*4840*/  @P2 FADD.FTZ R44, R49, R44 ;  /* 0x0000002c312c2221 */ /* 0x000fce0000010000 */
.L_x_6607:
[----:B------:R-:W-:-:S04]  /*4850*/  F2FP.F16.F32.PACK_AB R0, RZ, R44 ;  /* 0x0000002cff00723e */ /* 0x000fc800000000ff */
[----:B------:R-:W-:-:S07]  /*4860*/  PRMT R40, R40, 0x5410, R0 ;  /* 0x0000541028287816 */ /* 0x000fce0000000000 */
.L_x_6608:
[----:B------:R-:W-:Y:S01]  /*4870*/  HADD2.F32 R48, -RZ, R45.H0_H0 ;  /* 0x2000002dff307230 */ /* 0x000fe20000004100 */
[----:B------:R-:W-:Y:S06]  /*4880*/  @P3 BRA `(.L_x_6609) ;  /* 0x0000000000203947 */ /* 0x000fec0003800000 */
[----:B------:R-:W-:-:S04]  /*4890*/  ISETP.NE.U32.AND P4, PT, RZ, UR12, PT ;  /* 0x0000000cff007c0c */ /* 0x000fc8000bf85070 */
[----:B------:R-:W-:-:S13]  /*48a0*/  ISETP.NE.AND.EX P4, PT, RZ, UR13, PT, P4 ;  /* 0x0000000dff007c0c */ /* 0x000fda000bf85340 */
[----:B------:R-:W-:Y:S05]  /*48b0*/  @P4 BRA `(.L_x_6610) ;  /* 0x0000000000084947 */ /* 0x000fea0003800000 */
[----:B------:R-:W-:Y:S05]  /*48c0*/  @P0 BRA `(.L_x_6611) ;  /* 0x0000000000200947 */ /* 0x000fea0003800000 */
[----:B------:R-:W-:Y:S05]  /*48d0*/  BRA `(.L_x_6612) ;  /* 0x0000000000247947 */ /* 0x000fea0003800000 */
.L_x_6610:
[----:B-----5:R-:W-:-:S05]  /*48e0*/  HADD2.F32 R3, -RZ, R37.H0_H0 ;  /* 0x20000025ff037230 */ /* 0x020fca0000004100 */
[----:B------:R-:W-:Y:S01]  /*48f0*/  FADD.FTZ R48, R3, R48 ;  /* 0x0000003003307221 */ /* 0x000fe20000010000 */
[----:B------:R-:W-:Y:S06]  /*4900*/  BRA `(.L_x_6611) ;  /* 0x0000000000107947 */ /* 0x000fec0003800000 */
.L_x_6609:
[----:B-----5:R-:W-:Y:S02]  /*4910*/  HADD2.F32 R3, -RZ, R33.H0_H0 ;  /* 0x20000021ff037230 */ /* 0x020fe40000004100 */
[----:B------:R-:W-:-:S03]  /*4920*/  @P2 HADD2.F32 R49, -RZ, R37.H0_H0 ;  /* 0x20000025ff312230 */ /* 0x000fc60000004100 */
[----:B------:R-:W-:-:S04]  /*4930*/  FADD.FTZ R48, R3, R48 ;  /* 0x0000003003307221 */ /* 0x000fc80000010000 */
[----:B------:R-:W-:-:S07]  /*4940*/  @P2 FADD.FTZ R48, R49, R48 ;  /* 0x0000003031302221 */ /* 0x000fce0000010000 */
.L_x_6611:
[----:B------:R-:W-:-:S04]  /*4950*/  F2FP.F16.F32.PACK_AB R0, RZ, R48 ;  /* 0x00000030ff00723e */ /* 0x000fc800000000ff */
[----:B------:R-:W-:-:S07]  /*4960*/  PRMT R41, R0, 0x7610, R41 ;  /* 0x0000761000297816 */ /* 0x000fce0000000029 */
.L_x_6612:
[----:B------:R-:W-:Y:S01]  /*4970*/  HADD2.F32 R50, -RZ, R45.H1_H1 ;  /* 0x3000002dff327230 */ /* 0x000fe20000004100 */
[----:B------:R-:W-:Y:S06]  /*4980*/  @P3 BRA `(.L_x_6613) ;  /* 0x0000000000203947 */ /* 0x000fec0003800000 */
[----:B------:R-:W-:-:S04]  /*4990*/  ISETP.NE.U32.AND P4, PT, RZ, UR12, PT ;  /* 0x0000000cff007c0c */ /* 0x000fc8000bf85070 */
[----:B------:R-:W-:-:S13]  /*49a0*/  ISETP.NE.AND.EX P4, PT, RZ, UR13, PT, P4 ;  /* 0x0000000dff007c0c */ /* 0x000fda000bf85340 */
[----:B------:R-:W-:Y:S05]  /*49b0*/  @P4 BRA `(.L_x_6614) ;  /* 0x0000000000084947 */ /* 0x000fea0003800000 */
[----:B------:R-:W-:Y:S05]  /*49c0*/  @P0 BRA `(.L_x_6615) ;  /* 0x0000000000200947 */ /* 0x000fea0003800000 */
[----:B------:R-:W-:Y:S05]  /*49d0*/  BRA `(.L_x_6616) ;  /* 0x0000000000247947 */ /* 0x000fea0003800000 */
.L_x_6614:
[----:B-----5:R-:W-:-:S05]  /*49e0*/  HADD2.F32 R3, -RZ, R37.H1_H1 ;  /* 0x30000025ff037230 */ /* 0x020fca0000004100 */
[----:B------:R-:W-:Y:S01]  /*49f0*/  FADD.FTZ R50, R3, R50 ;  /* 0x0000003203327221 */ /* 0x000fe20000010000 */
[----:B------:R-:W-:Y:S06]  /*4a00*/  BRA `(.L_x_6615) ;  /* 0x0000000000107947 */ /* 0x000fec0003800000 */
.L_x_6613:
[----:B-----5:R-:W-:Y:S02]  /*4a10*/  HADD2.F32 R3, -RZ, R33.H1_H1 ;  /* 0x30000021ff037230 */ /* 0x020fe40000004100 */
[----:B------:R-:W-:-:S03]  /*4a20*/  @P2 HADD2.F32 R45, -RZ, R37.H1_H1 ;  /* 0x30000025ff2d2230 */ /* 0x000fc60000004100 */
[----:B------:R-:W-:-:S04]  /*4a30*/  FADD.FTZ R50, R3, R50 ;  /* 0x0000003203327221 */ /* 0x000fc80000010000 */
[----:B------:R-:W-:-:S07]  /*4a40*/  @P2 FADD.FTZ R50, R45, R50 ;  /* 0x000000322d322221 */ /* 0x000fce0000010000 */
.L_x_6615:
[----:B------:R-:W-:-:S04]  /*4a50*/  F2FP.F16.F32.PACK_AB R0, RZ, R50 ;  /* 0x00000032ff00723e */ /* 0x000fc800000000ff */
[----:B------:R-:W-:-:S07]  /*4a60*/  PRMT R41, R41, 0x5410, R0 ;  /* 0x0000541029297816 */ /* 0x000fce0000000000 */
.L_x_6616:
[----:B------:R-:W-:Y:S01]  /*4a70*/  HADD2.F32 R52, -RZ, R46.H0_H0 ;  /* 0x2000002eff347230 */ /* 0x000fe20000004100 */
[----:B------:R-:W-:Y:S06]  /*4a80*/  @P3 BRA `(.L_x_6617) ;  /* 0x0000000000203947 */ /* 0x000fec0003800000 */
[----:B------:R-:W-:-:S04]  /*4a90*/  ISETP.NE.U32.AND P4, PT, RZ, UR12, PT ;  /* 0x0000000cff007c0c */ /* 0x000fc8000bf85070 */
[----:B------:R-:W-:-:S13]  /*4aa0*/  ISETP.NE.AND.EX P4, PT, RZ, UR13, PT, P4 ;  /* 0x0000000dff007c0c */ /* 0x000fda000bf85340 */
[----:B------:R-:W-:Y:S05]  /*4ab0*/  @P4 BRA `(.L_x_6618) ;  /* 0x0000000000084947 */ /* 0x000fea0003800000 */
[----:B------:R-:W-:Y:S05]  /*4ac0*/  @P0 BRA `(.L_x_6619) ;  /* 0x0000000000200947 */ /* 0x000fea0003800000 */
[----:B------:R-:W-:Y:S05]  /*4ad0*/  BRA `(.L_x_6620) ;  /* 0x0000000000247947 */ /* 0x000fea0003800000 */
.L_x_6618:
[----:B-----5:R-:W-:-:S05]  /*4ae0*/  HADD2.F32 R3, -RZ, R38.H0_H0 ;  /* 0x20000026ff037230 */ /* 0x020fca0000004100 */
[----:B------:R-:W-:Y:S01]  /*4af0*/  FADD.FTZ R52, R3, R52 ;  /* 0x0000003403347221 */ /* 0x000fe20000010000 */
[----:B------:R-:W-:Y:S06]  /*4b00*/  BRA `(.L_x_6619) ;  /* 0x0000000000107947 */ /* 0x000fec0003800000 */
.L_x_6617:
[----:B-----5:R-:W-:Y:S02]  /*4b10*/  HADD2.F32 R3, -RZ, R34.H0_H0 ;  /* 0x20000022ff037230 */ /* 0x020fe40000004100 */
[----:B------:R-:W-:-:S03]  /*4b20*/  @P2 HADD2.F32 R45, -RZ, R38.H0_H0 ;  /* 0x20000026ff2d2230 */ /* 0x000fc60000004100 */
[----:B------:R-:W-:-:S04]  /*4b30*/  FADD.FTZ R52, R3, R52 ;  /* 0x0000003403347221 */ /* 0x000fc80000010000 */
[----:B------:R-:W-:-:S07]  /*4b40*/  @P2 FADD.FTZ R52, R45, R52 ;  /* 0x000000342d342221 */ /* 0x000fce0000010000 */
.L_x_6619:
[----:B------:R-:W-:-:S04]  /*4b50*/  F2FP.F16.F32.PACK_AB R0, RZ, R52 ;  /* 0x00000034ff00723e */ /* 0x000fc800000000ff */
[----:B------:R-:W-:-:S07]  /*4b60*/  PRMT R42, R0, 0x7610, R42 ;  /* 0x00007610002a7816 */ /* 0x000fce000000002a */
.L_x_6620:
[----:B------:R-:W-:Y:S01]  /*4b70*/  HADD2.F32 R46, -RZ, R46.H1_H1 ;  /* 0x3000002eff2e7230 */ /* 0x000fe20000004100 */
[----:B------:R-:W-:Y:S06]  /*4b80*/  @P3 BRA `(.L_x_6621) ;  /* 0x0000000000203947 */ /* 0x000fec0003800000 */
[----:B------:R-:W-:-:S04]  /*4b90*/  ISETP.NE.U32.AND P4, PT, RZ, UR12, PT ;  /* 0x0000000cff007c0c */ /* 0x000fc8000bf85070 */
[----:B------:R-:W-:-:S13]  /*4ba0*/  ISETP.NE.AND.EX P4, PT, RZ, UR13, PT, P4 ;  /* 0x0000000dff007c0c */ /* 0x000fda000bf85340 */
[----:B------:R-:W-:Y:S05]  /*4bb0*/  @P4 BRA `(.L_x_6622) ;  /* 0x0000000000084947 */ /* 0x000fea0003800000 */
[----:B------:R-:W-:Y:S05]  /*4bc0*/  @P0 BRA `(.L_x_6623) ;  /* 0x0000000000200947 */ /* 0x000fea0003800000 */
[----:B------:R-:W-:Y:S05]  /*4bd0*/  BRA `(.L_x_6624) ;  /* 0x0000000000247947 */ /* 0x000fea0003800000 */
.L_x_6622:
[----:B-----5:R-:W-:-:S05]  /*4be0*/  HADD2.F32 R3, -RZ, R38.H1_H1 ;  /* 0x30000026ff037230 */ /* 0x020fca0000004100 */
[----:B------:R-:W-:Y:S01]  /*4bf0*/  FADD.FTZ R46, R3, R46 ;  /* 0x0000002e032e7221 */ /* 0x000fe20000010000 */
[----:B------:R-:W-:Y:S06]  /*4c00*/  BRA `(.L_x_6623) ;  /* 0x0000000000107947 */ /* 0x000fec0003800000 */
.L_x_6621:
[----:B-----5:R-:W-:Y:S02]  /*4c10*/  HADD2.F32 R3, -RZ, R34.H1_H1 ;  /* 0x30000022ff037230 */ /* 0x020fe40000004100 */
[----:B------:R-:W-:-:S03]  /*4c20*/  @P2 HADD2.F32 R45, -RZ, R38.H1_H1 ;  /* 0x30000026ff2d2230 */ /* 0x000fc60000004100 */
[----:B------:R-:W-:-:S04]  /*4c30*/  FADD.FTZ R46, R3, R46 ;  /* 0x0000002e032e7221 */ /* 0x000fc80000010000 */
[----:B------:R-:W-:-:S07]  /*4c40*/  @P2 FADD.FTZ R46, R45, R46 ;  /* 0x0000002e2d2e2221 */ /* 0x000fce0000010000 */
.L_x_6623:
[----:B------:R-:W-:-:S04]  /*4c50*/  F2FP.F16.F32.PACK_AB R0, RZ, R46 ;  /* 0x0000002eff00723e */ /* 0x000fc800000000ff */
[----:B------:R-:W-:-:S07]  /*4c60*/  PRMT R42, R42, 0x5410, R0 ;  /* 0x000054102a2a7816 */ /* 0x000fce0000000000 */
.L_x_6624:
[----:B------:R-:W-:Y:S01]  /*4c70*/  HADD2.F32 R198, -RZ, R47.H0_H0 ;  /* 0x2000002fffc67230 */ /* 0x000fe20000004100 */
[----:B------:R-:W-:Y:S06]  /*4c80*/  @P3 BRA `(.L_x_6625) ;  /* 0x0000000000203947 */ /* 0x000fec0003800000 */
[----:B------:R-:W-:-:S04]  /*4c90*/  ISETP.NE.U32.AND P4, PT, RZ, UR12, PT ;  /* 0x0000000cff007c0c */ /* 0x000fc8000bf85070 */
[----:B------:R-:W-:-:S13]  /*4ca0*/  ISETP.NE.AND.EX P4, PT, RZ, UR13, PT, P4 ;  /* 0x0000000dff007c0c */ /* 0x000fda000bf85340 */
[----:B------:R-:W-:Y:S05]  /*4cb0*/  @P4 BRA `(.L_x_6626) ;  /* 0x0000000000084947 */ /* 0x000fea0003800000 */
[----:B------:R-:W-:Y:S05]  /*4cc0*/  @P0 BRA `(.L_x_6627) ;  /* 0x0000000000200947 */ /* 0x000fea0003800000 */
[----:B------:R-:W-:Y:S05]  /*4cd0*/  BRA `(.L_x_6628) ;  /* 0x0000000000247947 */ /* 0x000fea0003800000 */
.L_x_6626:
[----:B-----5:R-:W-:-:S05]  /*4ce0*/  HADD2.F32 R3, -RZ, R39.H0_H0 ;  /* 0x20000027ff037230 */ /* 0x020fca0000004100 */
[----:B------:R-:W-:Y:S01]  /*4cf0*/  FADD.FTZ R198, R3, R198 ;  /* 0x000000c603c67221 */ /* 0x000fe20000010000 */
[----:B------:R-:W-:Y:S06]  /*4d00*/  BRA `(.L_x_6627) ;  /* 0x0000000000107947 */ /* 0x000fec0003800000 */
.L_x_6625:
[----:B-----5:R-:W-:Y:S02]  /*4d10*/  HADD2.F32 R3, -RZ, R35.H0_H0 ;  /* 0x20000023ff037230 */ /* 0x020fe40000004100 */
[----:B------:R-:W-:-:S03]  /*4d20*/  @P2 HADD2.F32 R45, -RZ, R39.H0_H0 ;  /* 0x20000027ff2d2230 */ /* 0x000fc60000004100 */
[----:B------:R-:W-:-:S04]  /*4d30*/  FADD.FTZ R198, R3, R198 ;  /* 0x000000c603c67221 */ /* 0x000fc80000010000 */
[----:B------:R-:W-:-:S07]  /*4d40*/  @P2 FADD.FTZ R198, R45, R198 ;  /* 0x000000c62dc62221 */ /* 0x000fce0000010000 */
.L_x_6627:
[----:B------:R-:W-:-:S04]  /*4d50*/  F2FP.F16.F32.PACK_AB R0, RZ, R198 ;  /* 0x000000c6ff00723e */ /* 0x000fc800000000ff */
[----:B------:R-:W-:-:S07]  /*4d60*/  PRMT R43, R0, 0x7610, R43 ;  /* 0x00007610002b7816 */ /* 0x000fce000000002b */
.L_x_6628:
[----:B------:R-:W-:Y:S01]  /*4d70*/  HADD2.F32 R200, -RZ, R47.H1_H1 ;  /* 0x3000002fffc87230 */ /* 0x000fe20000004100 */
[----:B------:R-:W-:Y:S06]  /*4d80*/  @P3 BRA `(.L_x_6629) ;  /* 0x0000000000203947 */ /* 0x000fec0003800000 */
[----:B------:R-:W-:-:S04]  /*4d90*/  ISETP.NE.U32.AND P2, PT, RZ, UR12, PT ;  /* 0x0000000cff007c0c */ /* 0x000fc8000bf45070 */
[----:B------:R-:W-:-:S13]  /*4da0*/  ISETP.NE.AND.EX P2, PT, RZ, UR13, PT, P2 ;  /* 0x0000000dff007c0c */ /* 0x000fda000bf45320 */
[----:B------:R-:W-:Y:S05]  /*4db0*/  @P2 BRA `(.L_x_6630) ;  /* 0x0000000000082947 */ /* 0x000fea0003800000 */
[----:B------:R-:W-:Y:S05]  /*4dc0*/  @P0 BRA `(.L_x_6631) ;  /* 0x0000000000200947 */ /* 0x000fea0003800000 */
[----:B------:R-:W-:Y:S05]  /*4dd0*/  BRA `(.L_x_6632) ;  /* 0x0000000000247947 */ /* 0x000fea0003800000 */
.L_x_6630:
[----:B-----5:R-:W-:-:S05]  /*4de0*/  HADD2.F32 R3, -RZ, R39.H1_H1 ;  /* 0x30000027ff037230 */ /* 0x020fca0000004100 */
[----:B------:R-:W-:Y:S01]  /*4df0*/  FADD.FTZ R200, R3, R200 ;  /* 0x000000c803c87221 */ /* 0x000fe20000010000 */
[----:B------:R-:W-:Y:S06]  /*4e00*/  BRA `(.L_x_6631) ;  /* 0x0000000000107947 */ /* 0x000fec0003800000 */
.L_x_6629:
[----:B-----5:R-:W-:Y:S02]  /*4e10*/  HADD2.F32 R3, -RZ, R35.H1_H1 ;  /* 0x30000023ff037230 */ /* 0x020fe40000004100 */
[----:B------:R-:W-:-:S03]  /*4e20*/  @P2 HADD2.F32 R45, -RZ, R39.H1_H1 ;  /* 0x30000027ff2d2230 */ /* 0x000fc60000004100 */
[----:B------:R-:W-:-:S04]  /*4e30*/  FADD.FTZ R200, R3, R200 ;  /* 0x000000c803c87221 */ /* 0x000fc80000010000 */
[----:B------:R-:W-:-:S07]  /*4e40*/  @P2 FADD.FTZ R200, R45, R200 ;  /* 0x000000c82dc82221 */ /* 0x000fce0000010000 */
.L_x_6631:
[----:B------:R-:W-:-:S04]  /*4e50*/  F2FP.F16.F32.PACK_AB R0, RZ, R200 ;  /* 0x000000c8ff00723e */ /* 0x000fc800000000ff */
[----:B------:R-:W-:-:S07]  /*4e60*/  PRMT R43, R43, 0x5410, R0 ;  /* 0x000054102b2b7816 */ /* 0x000fce0000000000 */
.L_x_6632:
        /* <DEDUP_REMOVED lines=219> */
.L_x_6646:
[C---:B------:R-:W-:Y:S01]  /*5c20*/  FMUL.FTZ R0, R3.reuse, R3 ;  /* 0x0000000303007220 */ /* 0x040fe20000410000 */
[----:B-1----:R-:W-:Y:S01]  /*5c30*/  FADD.FTZ R49, R204, R49 ;  /* 0x00000031cc317221 */ /* 0x002fe20000010000 */
[----:B------:R-:W-:Y:S01]  /*5c40*/  FSEL R45, R3, RZ, !P5 ;  /* 0x000000ff032d7208 */ /* 0x000fe20006800000 */
[----:B------:R-:W-:Y:S02]  /*5c50*/  HADD2.F32 R53, -RZ, R97.H0_H0 ;  /* 0x20000061ff357230 */ /* 0x000fe40000004100 */
[----:B------:R-:W-:Y:S01]  /*5c60*/  FSEL R47, R0, RZ, P5 ;  /* 0x000000ff002f7208 */ /* 0x000fe20002800000 */
[----:B------:R-:W-:Y:S01]  /*5c70*/  FFMA.FTZ R0, R49, R2, UR7 ;  /* 0x0000000731007e23 */ /* 0x000fe20008010002 */
[C---:B------:R-:W-:Y:S01]  /*5c80*/  FADD.FTZ R214, -R45.reuse, R143 ;  /* 0x0000008f2dd67221 */ /* 0x040fe20000010100 */
[C---:B------:R-:W-:Y:S01]  /*5c90*/  FADD.FTZ R240, -R45.reuse, R60 ;  /* 0x0000003c2df07221 */ /* 0x040fe20000010100 */
[C---:B------:R-:W-:Y:S01]  /*5ca0*/  FADD.FTZ R236, -R45.reuse, R58 ;  /* 0x0000003a2dec7221 */ /* 0x040fe20000010100 */
[----:B------:R-:W-:Y:S01]  /*5cb0*/  FADD.FTZ R47, R0, R47 ;  /* 0x0000002f002f7221 */ /* 0x000fe20000010000 */
[C---:B------:R-:W-:Y:S01]  /*5cc0*/  FADD.FTZ R242, -R45.reuse, R136 ;  /* 0x000000882df27221 */ /* 0x040fe20000010100 */
[C---:B------:R-:W-:Y:S01]  /*5cd0*/  FADD.FTZ R238, -R45.reuse, R62 ;  /* 0x0000003e2dee7221 */ /* 0x040fe20000010100 */
[C---:B------:R-:W-:Y:S01]  /*5ce0*/  FADD.FTZ R224, -R45.reuse, R142 ;  /* 0x0000008e2de07221 */ /* 0x040fe20000010100 */
[----:B------:R-:W1:Y:S01]  /*5cf0*/  MUFU.RSQ R143, R47 ;  /* 0x0000002f008f7308 */ /* 0x000e620000001400 */
[C---:B------:R-:W-:Y:S01]  /*5d00*/  FADD.FTZ R222, -R45.reuse, R150 ;  /* 0x000000962dde7221 */ /* 0x040fe20000010100 */
[C---:B------:R-:W-:Y:S01]  /*5d10*/  FADD.FTZ R0, -R45.reuse, R44 ;  /* 0x0000002c2d007221 */ /* 0x040fe20000010100 */
[C---:B0-----:R-:W-:Y:S01]  /*5d20*/  FADD.FTZ R204, -R45.reuse, R56 ;  /* 0x000000382dcc7221 */ /* 0x041fe20000010100 */
[C---:B------:R-:W-:Y:S01]  /*5d30*/  FADD.FTZ R208, -R45.reuse, R140 ;  /* 0x0000008c2dd07221 */ /* 0x040fe20000010100 */
[C---:B------:R-:W-:Y:S01]  /*5d40*/  FADD.FTZ R142, -R45.reuse, R148 ;  /* 0x000000942d8e7221 */ /* 0x040fe20000010100 */
[C---:B------:R-:W-:Y:S01]  /*5d50*/  FADD.FTZ R220, -R45.reuse, R158 ;  /* 0x0000009e2ddc7221 */ /* 0x040fe20000010100 */
[C---:B------:R-:W-:Y:S01]  /*5d60*/  FADD.FTZ R230, -R45.reuse, R160 ;  /* 0x000000a02de67221 */ /* 0x040fe20000010100 */
[----:B------:R-:W-:Y:S01]  /*5d70*/  FADD.FTZ R44, -R45, R50 ;  /* 0x000000322d2c7221 */ /* 0x000fe20000010100 */
[----:B------:R-:W-:-:S02]  /*5d80*/  HADD2.F32 R150, -RZ, R99.H0_H0 ;  /* 0x20000063ff967230 */ /* 0x000fc40000004100 */
        /* <DEDUP_REMOVED lines=50> */
[----:B------:R-:W-:-:S02]  /*60b0*/  HADD2.F32 R50, -RZ, R99.H1_H1 ;  /* 0x30000063ff327230 */ /* 0x000fc40000004100 */
[C---:B-1----:R-:W-:Y:S01]  /*60c0*/  FMUL.FTZ R47, R143.reuse, R240 ;  /* 0x000000f08f2f7220 */ /* 0x042fe20000410000 */
[--C-:B------:R-:W-:Y:S02]  /*60d0*/  HADD2.F32 R148, -RZ, R98.reuse.H0_H0 ;  /* 0x20000062ff947230 */ /* 0x100fe40000004100 */
[C---:B------:R-:W-:Y:S01]  /*60e0*/  FMUL.FTZ R242, R143.reuse, R242 ;  /* 0x000000f28ff27220 */ /* 0x040fe20000410000 */
[----:B------:R-:W-:Y:S02]  /*60f0*/  HADD2.F32 R49, -RZ, R98.H1_H1 ;  /* 0x30000062ff317230 */ /* 0x000fe40000004100 */
[C---:B------:R-:W-:Y:S01]  /*6100*/  FMUL.FTZ R45, R143.reuse, R236 ;  /* 0x000000ec8f2d7220 */ /* 0x040fe20000410000 */
[----:B------:R-:W-:Y:S01]  /*6110*/  FMUL.FTZ R238, R143, R238 ;  /* 0x000000ee8fee7220 */ /* 0x000fe20000410000 */
[----:B------:R-:W-:Y:S01]  /*6120*/  FFMA.FTZ R150, R47, R150, R110 ;  /* 0x000000962f967223 */ /* 0x000fe2000001006e */
[----:B------:R-:W-:Y:S01]  /*6130*/  FFMA.FTZ R47, R242, R50, R109 ;  /* 0x00000032f22f7223 */ /* 0x000fe2000001006d */
[----:B------:R-:W-:Y:S01]  /*6140*/  FFMA.FTZ R148, R45, R148, R112 ;  /* 0x000000942d947223 */ /* 0x000fe20000010070 */
[----:B------:R-:W-:Y:S01]  /*6150*/  FFMA.FTZ R45, R238, R49, R111 ;  /* 0x00000031ee2d7223 */ /* 0x000fe2000001006f */
[----:B------:R-:W-:-:S02]  /*6160*/  HADD2.F32 R50, -RZ, R96.H0_H0 ;  /* 0x20000060ff327230 */ /* 0x000fc40000004100 */
[C---:B------:R-:W-:Y:S01]  /*6170*/  FMUL.FTZ R51, R143.reuse, R204 ;  /* 0x000000cc8f337220 */ /* 0x040fe20000410000 */
[----:B------:R-:W-:Y:S02]  /*6180*/  HADD2.F32 R139, -RZ, R97.H1_H1 ;  /* 0x30000061ff8b7230 */ /* 0x000fe40000004100 */
        /* <DEDUP_REMOVED lines=12> */
[----:B------:R-:W-:Y:S02]  /*6250*/  HADD2.F32 R204, -RZ, R30.H0_H0 ;  /* 0x2000001effcc7230 */ /* 0x000fe40000004100 */
[----:B------:R-:W-:Y:S01]  /*6260*/  FMUL.FTZ R49, R143, R208 ;  /* 0x000000d08f317220 */ /* 0x000fe20000410000 */
[----:B------:R-:W-:Y:S01]  /*6270*/  FFMA.FTZ R149, R149, R50, R102 ;  /* 0x0000003295957223 */ /* 0x000fe20000010066 */
[----:B------:R-:W-:Y:S01]  /*6280*/  FFMA.FTZ R206, R206, R51, R101 ;  /* 0x00000033cece7223 */ /* 0x000fe20000010065 */
[--C-:B------:R-:W-:Y:S02]  /*6290*/  HADD2.F32 R53, -RZ, R29.reuse.H0_H0 ;  /* 0x2000001dff357230 */ /* 0x100fe40000004100 */
[----:B------:R-:W-:Y:S01]  /*62a0*/  FFMA.FTZ R204, R49, R204, R104 ;  /* 0x000000cc31cc7223 */ /* 0x000fe20000010068 */
[----:B------:R-:W-:-:S02]  /*62b0*/  HADD2.F32 R151, -RZ, R29.H1_H1 ;  /* 0x3000001dff977230 */ /* 0x000fc40000004100 */
[C---:B------:R-:W-:Y:S01]  /*62c0*/  FMUL.FTZ R51, R143.reuse, R138 ;  /* 0x0000008a8f337220 */ /* 0x040fe20000410000 */
[----:B------:R-:W-:Y:S02]  /*62d0*/  HADD2.F32 R50, -RZ, R28.H0_H0 ;  /* 0x2000001cff327230 */ /* 0x000fe40000004100 */
[C---:B------:R-:W-:Y:S01]  /*62e0*/  FMUL.FTZ R202, R143.reuse, R202 ;  /* 0x000000ca8fca7220 */ /* 0x040fe20000410000 */
[C---:B------:R-:W-:Y:S01]  /*62f0*/  FMUL.FTZ R49, R143.reuse, R134 ;  /* 0x000000868f317220 */ /* 0x040fe20000410000 */
[----:B------:R-:W-:Y:S01]  /*6300*/  FMUL.FTZ R138, R143, R62 ;  /* 0x0000003e8f8a7220 */ /* 0x000fe20000410000 */
[----:B------:R-:W-:Y:S01]  /*6310*/  FFMA.FTZ R62, R51, R53, R106 ;  /* 0x00000035333e7223 */ /* 0x000fe2000001006a */
[----:B------:R-:W-:Y:S01]  /*6320*/  FFMA.FTZ R151, R202, R151, R105 ;  /* 0x00000097ca977223 */ /* 0x000fe20000010069 */
[----:B------:R-:W-:Y:S01]  /*6330*/  FFMA.FTZ R134, R49, R50, R108 ;  /* 0x0000003231867223 */ /* 0x000fe2000001006c */
[--C-:B------:R-:W-:Y:S02]  /*6340*/  HADD2.F32 R53, -RZ, R27.reuse.H1_H1 ;  /* 0x3000001bff357230 */ /* 0x100fe40000004100 */
[----:B------:R-:W-:Y:S01]  /*6350*/  FMUL.FTZ R202, R143, R228 ;  /* 0x000000e48fca7220 */ /* 0x000fe20000410000 */
[----:B------:R-:W-:-:S02]  /*6360*/  HADD2.F32 R51, -RZ, R27.H0_H0 ;  /* 0x2000001bff337230 */ /* 0x000fc40000004100 */
[C---:B------:R-:W-:Y:S01]  /*6370*/  FMUL.FTZ R155, R143.reuse, R222 ;  /* 0x000000de8f9b7220 */ /* 0x040fe20000410000 */
[--C-:B------:R-:W-:Y:S02]  /*6380*/  HADD2.F32 R50, -RZ, R26.reuse.H1_H1 ;  /* 0x3000001aff327230 */ /* 0x100fe40000004100 */
[C---:B------:R-:W-:Y:S01]  /*6390*/  FMUL.FTZ R208, R143.reuse, R212 ;  /* 0x000000d48fd07220 */ /* 0x040fe20000410000 */
[----:B------:R-:W-:Y:S02]  /*63a0*/  HADD2.F32 R49, -RZ, R26.H0_H0 ;  /* 0x2000001aff317230 */ /* 0x000fe40000004100 */
[----:B------:R-:W-:Y:S01]  /*63b0*/  FMUL.FTZ R157, R143, R142 ;  /* 0x0000008e8f9d7220 */ /* 0x000fe20000410000 */
[----:B------:R-:W-:Y:S01]  /*63c0*/  FFMA.FTZ R202, R202, R53, R89 ;  /* 0x00000035caca7223 */ /* 0x000fe20000010059 */
[----:B------:R-:W-:Y:S01]  /*63d0*/  FFMA.FTZ R155, R155, R51, R90 ;  /* 0x000000339b9b7223 */ /* 0x000fe2000001005a */
[----:B------:R-:W-:Y:S01]  /*63e0*/  FFMA.FTZ R208, R208, R50, R91 ;  /* 0x00000032d0d07223 */ /* 0x000fe2000001005b */
[----:B------:R-:W-:-:S02]  /*63f0*/  HADD2.F32 R53, -RZ, R25.H0_H0 ;  /* 0x20000019ff357230 */ /* 0x000fc40000004100 */
[----:B------:R-:W-:Y:S01]  /*6400*/  FFMA.FTZ R157, R157, R49, R92 ;  /* 0x000000319d9d7223 */ /* 0x000fe2000001005c */
[--C-:B------:R-:W-:Y:S02]  /*6410*/  HADD2.F32 R50, -RZ, R24.reuse.H1_H1 ;  /* 0x30000018ff327230 */ /* 0x100fe40000004100 */
[C---:B------:R-:W-:Y:S01]  /*6420*/  FMUL.FTZ R51, R143.reuse, R146 ;  /* 0x000000928f337220 */ /* 0x040fe20000410000 */
[----:B------:R-:W-:Y:S02]  /*6430*/  HADD2.F32 R49, -RZ, R24.H0_H0 ;  /* 0x20000018ff317230 */ /* 0x000fe40000004100 */
[C---:B------:R-:W-:Y:S01]  /*6440*/  FMUL.FTZ R212, R143.reuse, R60 ;  /* 0x0000003c8fd47220 */ /* 0x040fe20000410000 */
[----:B------:R-:W-:Y:S01]  /*6450*/  FMUL.FTZ R169, R143, R144 ;  /* 0x000000908fa97220 */ /* 0x000fe20000410000 */
[----:B------:R-:W-:Y:S01]  /*6460*/  FFMA.FTZ R60, R51, R53, R94 ;  /* 0x00000035333c7223 */ /* 0x000fe2000001005e */
[----:B------:R-:W-:Y:S02]  /*6470*/  HADD2.F32 R144, -RZ, R23.H0_H0 ;  /* 0x20000017ff907230 */ /* 0x000fe40000004100 */
[----:B------:R-:W-:Y:S01]  /*6480*/  FFMA.FTZ R212, R212, R50, R95 ;  /* 0x00000032d4d47223 */ /* 0x000fe2000001005f */
[----:B------:R-:W-:Y:S01]  /*6490*/  FMUL.FTZ R51, R143, R220 ;  /* 0x000000dc8f337220 */ /* 0x000fe20000410000 */
[----:B------:R-:W-:Y:S01]  /*64a0*/  FFMA.FTZ R169, R169, R49, R100 ;  /* 0x00000031a9a97223 */ /* 0x000fe20000010064 */
[----:B------:R-:W-:-:S02]  /*64b0*/  HADD2.F32 R50, -RZ, R22.H1_H1 ;  /* 0x30000016ff327230 */ /* 0x000fc40000004100 */
[C---:B------:R-:W-:Y:S01]  /*64c0*/  FMUL.FTZ R142, R143.reuse, R210 ;  /* 0x000000d28f8e7220 */ /* 0x040fe20000410000 */
[----:B------:R-:W-:Y:S02]  /*64d0*/  HADD2.F32 R49, -RZ, R22.H0_H0 ;  /* 0x20000016ff317230 */ /* 0x000fe40000004100 */
[----:B------:R-:W-:Y:S01]  /*64e0*/  FMUL.FTZ R145, R143, R156 ;  /* 0x0000009c8f917220 */ /* 0x000fe20000410000 */
[----:B------:R-:W-:Y:S01]  /*64f0*/  FFMA.FTZ R144, R51, R144, R82 ;  /* 0x0000009033907223 */ /* 0x000fe20000010052 */
[----:B------:R-:W-:Y:S02]  /*6500*/  HADD2.F32 R146, -RZ, R21.H0_H0 ;  /* 0x20000015ff927230 */ /* 0x000fe40000004100 */
[----:B------:R-:W-:Y:S01]  /*6510*/  FMUL.FTZ R51, R143, R154 ;  /* 0x0000009a8f337220 */ /* 0x000fe20000410000 */
[----:B------:R-:W-:Y:S01]  /*6520*/  FFMA.FTZ R142, R142, R50, R83 ;  /* 0x000000328e8e7223 */ /* 0x000fe20000010053 */
[----:B------:R-:W-:Y:S01]  /*6530*/  FFMA.FTZ R145, R145, R49, R84 ;  /* 0x0000003191917223 */ /* 0x000fe20000010054 */
[----:B------:R-:W-:-:S02]  /*6540*/  HADD2.F32 R50, -RZ, R20.H0_H0 ;  /* 0x20000014ff327230 */ /* 0x000fc40000004100 */
[----:B------:R-:W-:Y:S01]  /*6550*/  FMUL.FTZ R49, R143, R152 ;  /* 0x000000988f317220 */ /* 0x000fe20000410000 */
[----:B------:R-:W-:Y:S01]  /*6560*/  FFMA.FTZ R146, R51, R146, R86 ;  /* 0x0000009233927223 */ /* 0x000fe20000010056 */
[----:B------:R-:W-:Y:S02]  /*6570*/  HADD2.F32 R51, -RZ, R19.H0_H0 ;  /* 0x20000013ff337230 */ /* 0x000fe40000004100 */
[----:B------:R-:W-:Y:S01]  /*6580*/  FMUL.FTZ R175, R143, R218 ;  /* 0x000000da8faf7220 */ /* 0x000fe20000410000 */
[----:B------:R-:W-:Y:S01]  /*6590*/  FFMA.FTZ R152, R49, R50, R88 ;  /* 0x0000003231987223 */ /* 0x000fe20000010058 */
[--C-:B------:R-:W-:Y:S02]  /*65a0*/  HADD2.F32 R50, -RZ, R18.reuse.H1_H1 ;  /* 0x30000012ff327230 */ /* 0x100fe40000004100 */
[C---:B------:R-:W-:Y:S01]  /*65b0*/  FMUL.FTZ R173, R143.reuse, R158 ;  /* 0x0000009e8fad7220 */ /* 0x040fe20000410000 */
[----:B------:R-:W-:Y:S02]  /*65c0*/  HADD2.F32 R49, -RZ, R18.H0_H0 ;  /* 0x20000012ff317230 */ /* 0x000fe40000004100 */
[----:B------:R-:W-:Y:S01]  /*65d0*/  FMUL.FTZ R154, R143, R170 ;  /* 0x000000aa8f9a7220 */ /* 0x000fe20000410000 */
[----:B------:R-:W-:-:S02]  /*65e0*/  HADD2.F32 R181, -RZ, R16.H1_H1 ;  /* 0x30000010ffb57230 */ /* 0x000fc40000004100 */
[----:B------:R-:W-:Y:S01]  /*65f0*/  FFMA.FTZ R175, R175, R51, R74 ;  /* 0x00000033afaf7223 */ /* 0x000fe2000001004a */
[----:B------:R-:W-:Y:S02]  /*6600*/  HADD2.F32 R158, -RZ, R17.H0_H0 ;  /* 0x20000011ff9e7230 */ /* 0x000fe40000004100 */
[C---:B------:R-:W-:Y:S01]  /*6610*/  FMUL.FTZ R164, R143.reuse, R164 ;  /* 0x000000a48fa47220 */ /* 0x040fe20000410000 */
[----:B------:R-:W-:Y:S01]  /*6620*/  FMUL.FTZ R51, R143, R162 ;  /* 0x000000a28f337220 */ /* 0x000fe20000410000 */
[----:B------:R-:W-:Y:S01]  /*6630*/  FFMA.FTZ R154, R154, R50, R75 ;  /* 0x000000329a9a7223 */ /* 0x000fe2000001004b */
[----:B------:R-:W-:Y:S01]  /*6640*/  FFMA.FTZ R173, R173, R49, R76 ;  /* 0x00000031adad7223 */ /* 0x000fe2000001004c */
[----:B------:R-:W-:Y:S02]  /*6650*/  HADD2.F32 R50, -RZ, R16.H0_H0 ;  /* 0x20000010ff327230 */ /* 0x000fe40000004100 */
[----:B------:R-:W-:Y:S01]  /*6660*/  FFMA.FTZ R181, R164, R181, R79 ;  /* 0x000000b5a4b57223 */ /* 0x000fe2000001004f */
[----:B------:R-:W-:Y:S01]  /*6670*/  FMUL.FTZ R49, R143, R166 ;  /* 0x000000a68f317220 */ /* 0x000fe20000410000 */
[----:B------:R-:W-:Y:S01]  /*6680*/  FFMA.FTZ R158, R51, R158, R78 ;  /* 0x0000009e339e7223 */ /* 0x000fe2000001004e */
[----:B------:R-:W-:-:S02]  /*6690*/  HADD2.F32 R164, -RZ, R15.H0_H0 ;  /* 0x2000000fffa47230 */ /* 0x000fc40000004100 */
[----:B------:R-:W-:Y:S01]  /*66a0*/  FMUL.FTZ R51, R143, R216 ;  /* 0x000000d88f337220 */ /* 0x000fe20000410000 */
[----:B------:R-:W-:Y:S01]  /*66b0*/  FFMA.FTZ R162, R49, R50, R80 ;  /* 0x0000003231a27223 */ /* 0x000fe20000010050 */
[----:B------:R-:W-:Y:S02]  /*66c0*/  HADD2.F32 R50, -RZ, R14.H1_H1 ;  /* 0x3000000eff327230 */ /* 0x000fe40000004100 */
[----:B------:R-:W-:Y:S01]  /*66d0*/  FMUL.FTZ R160, R143, R160 ;  /* 0x000000a08fa07220 */ /* 0x000fe20000410000 */
[----:B------:R-:W-:Y:S01]  /*66e0*/  FFMA.FTZ R164, R51, R164, R66 ;  /* 0x000000a433a47223 */ /* 0x000fe20000010042 */
[----:B------:R-:W-:Y:S02]  /*66f0*/  HADD2.F32 R166, -RZ, R13.H0_H0 ;  /* 0x2000000dffa67230 */ /* 0x000fe40000004100 */
[C---:B------:R-:W-:Y:S01]  /*6700*/  FMUL.FTZ R51, R143.reuse, R174 ;  /* 0x000000ae8f337220 */ /* 0x040fe20000410000 */
[----:B------:R-:W-:Y:S02]  /*6710*/  HADD2.F32 R53, -RZ, R19.H1_H1 ;  /* 0x30000013ff357230 */ /* 0x000fe40000004100 */
[----:B------:R-:W-:Y:S01]  /*6720*/  FMUL.FTZ R156, R143, R232 ;  /* 0x000000e88f9c7220 */ /* 0x000fe20000410000 */
[----:B------:R-:W-:-:S02]  /*6730*/  HADD2.F32 R177, -RZ, R17.H1_H1 ;  /* 0x30000011ffb17230 */ /* 0x000fc40000004100 */
[C---:B------:R-:W-:Y:S01]  /*6740*/  FMUL.FTZ R168, R143.reuse, R168 ;  /* 0x000000a88fa87220 */ /* 0x040fe20000410000 */
[----:B------:R-:W-:Y:S02]  /*6750*/  HADD2.F32 R49, -RZ, R14.H0_H0 ;  /* 0x2000000eff317230 */ /* 0x000fe40000004100 */
[----:B------:R-:W-:Y:S01]  /*6760*/  FMUL.FTZ R179, R143, R172 ;  /* 0x000000ac8fb37220 */ /* 0x000fe20000410000 */
[----:B------:R-:W-:Y:S01]  /*6770*/  FFMA.FTZ R160, R160, R50, R67 ;  /* 0x00000032a0a07223 */ /* 0x000fe20000010043 */
[----:B------:R-:W-:Y:S01]  /*6780*/  FFMA.FTZ R166, R51, R166, R70 ;  /* 0x000000a633a67223 */ /* 0x000fe20000010046 */
[----:B------:R-:W-:Y:S01]  /*6790*/  FFMA.FTZ R156, R156, R53, R73 ;  /* 0x000000359c9c7223 */ /* 0x000fe20000010049 */
[----:B------:R-:W-:Y:S02]  /*67a0*/  HADD2.F32 R51, -RZ, R11.H0_H0 ;  /* 0x2000000bff337230 */ /* 0x000fe40000004100 */
[----:B------:R-:W-:Y:S01]  /*67b0*/  FFMA.FTZ R177, R168, R177, R77 ;  /* 0x000000b1a8b17223 */ /* 0x000fe2000001004d */
[----:B------:R-:W-:-:S02]  /*67c0*/  HADD2.F32 R50, -RZ, R10.H1_H1 ;  /* 0x3000000aff327230 */ /* 0x000fc40000004100 */
[C---:B------:R-:W-:Y:S01]  /*67d0*/  FMUL.FTZ R170, R143.reuse, R180 ;  /* 0x000000b48faa7220 */ /* 0x040fe20000410000 */
[----:B------:R-:W-:Y:S02]  /*67e0*/  HADD2.F32 R53, -RZ, R11.H1_H1 ;  /* 0x3000000bff357230 */ /* 0x000fe40000004100 */
[----:B------:R-:W-:Y:S01]  /*67f0*/  FMUL.FTZ R191, R143, R184 ;  /* 0x000000b88fbf7220 */ /* 0x000fe20000410000 */
[----:B------:R-:W-:Y:S01]  /*6800*/  FFMA.FTZ R179, R179, R49, R68 ;  /* 0x00000031b3b37223 */ /* 0x000fe20000010044 */
[----:B------:R-:W-:Y:S02]  /*6810*/  HADD2.F32 R168, -RZ, R12.H0_H0 ;  /* 0x2000000cffa87230 */ /* 0x000fe40000004100 */
[C---:B------:R-:W-:Y:S01]  /*6820*/  FMUL.FTZ R189, R143.reuse, R182 ;  /* 0x000000b68fbd7220 */ /* 0x040fe20000410000 */
[----:B------:R-:W-:Y:S01]  /*6830*/  FMUL.FTZ R49, R143, R178 ;  /* 0x000000b28f317220 */ /* 0x000fe20000410000 */
[----:B------:R-:W-:Y:S01]  /*6840*/  FFMA.FTZ R170, R170, R51, R121 ;  /* 0x00000033aaaa7223 */ /* 0x000fe20000010079 */
[----:B------:R-:W-:Y:S01]  /*6850*/  FFMA.FTZ R191, R191, R50, R122 ;  /* 0x00000032bfbf7223 */ /* 0x000fe2000001007a */
[----:B------:R-:W-:Y:S01]  /*6860*/  FFMA.FTZ R189, R189, R53, R124 ;  /* 0x00000035bdbd7223 */ /* 0x000fe2000001007c */
[----:B------:R-:W-:-:S02]  /*6870*/  HADD2.F32 R51, -RZ, R9.H0_H0 ;  /* 0x20000009ff337230 */ /* 0x000fc40000004100 */
[----:B------:R-:W-:Y:S01]  /*6880*/  FFMA.FTZ R168, R49, R168, R72 ;  /* 0x000000a831a87223 */ /* 0x000fe20000010048 */
[----:B------:R-:W-:Y:S02]  /*6890*/  HADD2.F32 R50, -RZ, R8.H1_H1 ;  /* 0x30000008ff327230 */ /* 0x000fe40000004100 */
[C---:B------:R-:W-:Y:S01]  /*68a0*/  FMUL.FTZ R174, R143.reuse, R188 ;  /* 0x000000bc8fae7220 */ /* 0x040fe20000410000 */
[----:B------:R-:W-:Y:S02]  /*68b0*/  HADD2.F32 R185, -RZ, R13.H1_H1 ;  /* 0x3000000dffb97230 */ /* 0x000fe40000004100 */
[C---:B------:R-:W-:Y:S01]  /*68c0*/  FMUL.FTZ R195, R143.reuse, R194 ;  /* 0x000000c28fc37220 */ /* 0x040fe20000410000 */
[----:B------:R-:W-:Y:S02]  /*68d0*/  HADD2.F32 R53, -RZ, R9.H1_H1 ;  /* 0x30000009ff357230 */ /* 0x000fe40000004100 */
[----:B------:R-:W-:Y:S01]  /*68e0*/  FMUL.FTZ R176, R143, R176 ;  /* 0x000000b08fb07220 */ /* 0x000fe20000410000 */
[----:B------:R-:W-:-:S02]  /*68f0*/  HADD2.F32 R49, -RZ, R10.H0_H0 ;  /* 0x2000000aff317230 */ /* 0x000fc40000004100 */
[C---:B------:R-:W-:Y:S01]  /*6900*/  FMUL.FTZ R193, R143.reuse, R190 ;  /* 0x000000be8fc17220 */ /* 0x040fe20000410000 */
[----:B------:R-:W-:Y:S01]  /*6910*/  FMUL.FTZ R172, R143, R186 ;  /* 0x000000ba8fac7220 */ /* 0x000fe20000410000 */
[----:B------:R-:W-:Y:S01]  /*6920*/  FFMA.FTZ R174, R174, R51, R117 ;  /* 0x00000033aeae7223 */ /* 0x000fe20000010075 */
[----:B------:R-:W-:Y:S01]  /*6930*/  FFMA.FTZ R195, R195, R50, R118 ;  /* 0x00000032c3c37223 */ /* 0x000fe20000010076 */
[----:B------:R-:W-:Y:S01]  /*6940*/  FFMA.FTZ R185, R176, R185, R69 ;  /* 0x000000b9b0b97223 */ /* 0x000fe20000010045 */
[----:B------:R-:W-:Y:S01]  /*6950*/  FFMA.FTZ R193, R193, R53, R120 ;  /* 0x00000035c1c17223 */ /* 0x000fe20000010078 */
[----:B------:R-:W0:Y:S01]  /*6960*/  @!P2 LDC.64 R50, c[0x0][0x250] ;  /* 0x00009400ff32ab82 */ /* 0x000e220000000a00 */
[----:B------:R-:W-:Y:S01]  /*6970*/  FMUL.FTZ R178, R143, R52 ;  /* 0x000000348fb27220 */ /* 0x000fe20000410000 */
[----:B------:R-:W-:Y:S02]  /*6980*/  HADD2.F32 R187, -RZ, R12.H1_H1 ;  /* 0x3000000cffbb7230 */ /* 0x000fe40000004100 */
[----:B------:R-:W-:Y:S01]  /*6990*/  FFMA.FTZ R172, R172, R49, R119 ;  /* 0x00000031acac7223 */ /* 0x000fe20000010077 */
[----:B------:R-:W-:-:S02]  /*69a0*/  HADD2.F32 R176, -RZ, R8.H0_H0 ;  /* 0x20000008ffb07230 */ /* 0x000fc40000004100 */
[C---:B------:R-:W-:Y:S01]  /*69b0*/  FMUL.FTZ R56, R143.reuse, R56 ;  /* 0x000000388f387220 */ /* 0x040fe20000410000 */
[C---:B------:R-:W-:Y:S01]  /*69c0*/  FMUL.FTZ R49, R143.reuse, R192 ;  /* 0x000000c08f317220 */ /* 0x040fe20000410000 */
[----:B------:R-:W-:Y:S01]  /*69d0*/  FMUL.FTZ R180, R143, R198 ;  /* 0x000000c68fb47220 */ /* 0x000fe20000410000 */
[----:B------:R-:W1:Y:S01]  /*69e0*/  @!P2 LDC.64 R52, c[0x0][0x258] ;  /* 0x00009600ff34ab82 */ /* 0x000e620000000a00 */
[----:B------:R-:W-:Y:S01]  /*69f0*/  FFMA.FTZ R187, R56, R187, R71 ;  /* 0x000000bb38bb7223 */ /* 0x000fe20000010047 */
[----:B------:R-:W-:Y:S01]  /*6a00*/  FFMA.FTZ R176, R49, R176, R64 ;  /* 0x000000b031b07223 */ /* 0x000fe20000010040 */
[----:B------:R-:W-:Y:S02]  /*6a10*/  HADD2.F32 R56, -RZ, R7.H0_H0 ;  /* 0x20000007ff387230 */ /* 0x000fe40000004100 */
[C---:B------:R-:W-:Y:S01]  /*6a20*/  FMUL.FTZ R48, R143.reuse, R48 ;  /* 0x000000308f307220 */ /* 0x040fe20000410000 */
[----:B------:R-:W-:Y:S02]  /*6a30*/  HADD2.F32 R49, -RZ, R6.H0_H0 ;  /* 0x20000006ff317230 */ /* 0x000fe40000004100 */
[----:B------:R-:W-:Y:S01]  /*6a40*/  FMUL.FTZ R58, R143, R58 ;  /* 0x0000003a8f3a7220 */ /* 0x000fe20000410000 */
[----:B------:R-:W-:-:S02]  /*6a50*/  HADD2.F32 R171, -RZ, R20.H1_H1 ;  /* 0x30000014ffab7230 */ /* 0x000fc40000004100 */
[----:B------:R-:W-:Y:S01]  /*6a60*/  FFMA.FTZ R180, R180, R56, R129 ;  /* 0x00000038b4b47223 */ /* 0x000fe20000010081 */
[----:B------:R-:W-:Y:S02]  /*6a70*/  HADD2.F32 R56, -RZ, R5.H0_H0 ;  /* 0x20000005ff387230 */ /* 0x000fe40000004100 */
[----:B------:R-:W-:Y:S01]  /*6a80*/  FFMA.FTZ R178, R178, R49, R127 ;  /* 0x00000031b2b27223 */ /* 0x000fe2000001007f */
[----:B------:R-:W-:Y:S02]  /*6a90*/  HADD2.F32 R49, -RZ, R4.H0_H0 ;  /* 0x20000004ff317230 */ /* 0x000fe40000004100 */
[----:B------:R-:W-:Y:S01]  /*6aa0*/  FMUL.FTZ R196, R143, R196 ;  /* 0x000000c48fc47220 */ /* 0x000fe20000410000 */
[----:B------:R-:W-:Y:S02]  /*6ab0*/  HADD2.F32 R153, -RZ, R28.H1_H1 ;  /* 0x3000001cff997230 */ /* 0x000fe40000004100 */
[----:B------:R-:W-:Y:S01]  /*6ac0*/  FFMA.FTZ R171, R58, R171, R87 ;  /* 0x000000ab3aab7223 */ /* 0x000fe20000010057 */
[----:B------:R-:W-:Y:S01]  /*6ad0*/  FFMA.FTZ R182, R48, R56, R125 ;  /* 0x0000003830b67223 */ /* 0x000fe2000001007d */
[----:B------:R-:W-:Y:S01]  /*6ae0*/  FFMA.FTZ R196, R196, R49, R123 ;  /* 0x00000031c4c47223 */ /* 0x000fe2000001007b */
[----:B------:R-:W-:Y:S01]  /*6af0*/  HADD2.F32 R167, -RZ, R25.H1_H1 ;  /* 0x30000019ffa77230 */ /* 0x000fe20000004100 */
[----:B------:R-:W2:Y:S01]  /*6b00*/  LDC.64 R48, c[0x0][0x2b8] ;  /* 0x0000ae00ff307b82 */ /* 0x000ea20000000a00 */
[----:B------:R-:W-:-:S02]  /*6b10*/  HADD2.F32 R58, -RZ, R5.H1_H1 ;  /* 0x30000005ff3a7230 */ /* 0x000fc40000004100 */
[C---:B------:R-:W-:Y:S01]  /*6b20*/  FMUL.FTZ R140, R143.reuse, R140 ;  /* 0x0000008c8f8c7220 */ /* 0x040fe20000410000 */
[----:B------:R-:W-:Y:S02]  /*6b30*/  HADD2.F32 R159, -RZ, R21.H1_H1 ;  /* 0x30000015ff9f7230 */ /* 0x000fe40000004100 */
[C---:B------:R-:W-:Y:S01]  /*6b40*/  FMUL.FTZ R141, R143.reuse, R44 ;  /* 0x0000002c8f8d7220 */ /* 0x040fe20000410000 */
[----:B------:R-:W-:Y:S01]  /*6b50*/  FFMA.FTZ R153, R138, R153, R107 ;  /* 0x000000998a997223 */ /* 0x000fe2000001006b */
[----:B------:R-:W-:Y:S01]  /*6b60*/  FMUL.FTZ R136, R143, R136 ;  /* 0x000000888f887220 */ /* 0x000fe20000410000 */
[----:B------:R-:W-:Y:S01]  /*6b70*/  LEA R138, P3, R55, UR8, 0x4 ;  /* 0x00000008378a7c11 */ /* 0x000fe2000f8620ff */
[----:B------:R-:W-:Y:S01]  /*6b80*/  FMUL.FTZ R199, R143, R46 ;  /* 0x0000002e8fc77220 */ /* 0x000fe20000410000 */
[----:B------:R-:W-:Y:S01]  /*6b90*/  FFMA.FTZ R167, R140, R167, R93 ;  /* 0x000000a78ca77223 */ /* 0x000fe2000001005d */
[----:B------:R-:W-:Y:S01]  /*6ba0*/  FFMA.FTZ R201, R141, R58, R128 ;  /* 0x0000003a8dc97223 */ /* 0x000fe20000010080 */
[----:B------:R-:W-:Y:S01]  /*6bb0*/  F2FP.F16.F32.PACK_AB R46, R45, R148 ;  /* 0x000000942d2e723e */ /* 0x000fe200000000ff */
[----:B0-----:R-:W-:-:S04]  /*6bc0*/  @!P2 IMAD.WIDE R50, R132, 0x4, R50 ;  /* 0x000000048432a825 */ /* 0x001fc800078e0232 */
[----:B------:R-:W-:Y:S01]  /*6bd0*/  FFMA.FTZ R159, R136, R159, R85 ;  /* 0x0000009f889f7223 */ /* 0x000fe20000010055 */
[----:B------:R-:W-:Y:S01]  /*6be0*/  F2FP.F16.F32.PACK_AB R45, R139, R54 ;  /* 0x000000368b2d723e */ /* 0x000fe200000000ff */
[----:B------:R-:W-:Y:S01]  /*6bf0*/  FMUL.FTZ R214, R143, R214 ;  /* 0x000000d68fd67220 */ /* 0x000fe20000410000 */
[----:B-1----:R-:W-:Y:S01]  /*6c00*/  @!P2 IMAD.WIDE R140, R132, 0x4, R52 ;  /* 0x00000004848ca825 */ /* 0x002fe200078e0234 */
[----:B------:R-:W-:Y:S01]  /*6c10*/  F2FP.F16.F32.PACK_AB R47, R47, R150 ;  /* 0x000000962f2f723e */ /* 0x000fe200000000ff */
[----:B------:R-:W-:Y:S01]  /*6c20*/  @!P2 STG.E desc[UR4][R50.64], R3 ;  /* 0x000000033200a986 */ /* 0x000fe2000c101904 */
[----:B------:R-:W-:Y:S01]  /*6c30*/  LEA.HI.X R139, R55, UR9, RZ, 0x4, P3 ;  /* 0x00000009378b7c11 */ /* 0x000fe200098f24ff */
[----:B------:R-:W-:Y:S01]  /*6c40*/  HADD2.F32 R136, -RZ, R6.H1_H1 ;  /* 0x30000006ff887230 */ /* 0x000fe20000004100 */
[----:B------:R-:W-:Y:S01]  /*6c50*/  F2FP.F16.F32.PACK_AB R44, R57, R2 ;  /* 0x00000002392c723e */ /* 0x000fe200000000ff */
[----:B------:R-:W-:Y:S01]  /*6c60*/  @!P2 STG.E desc[UR4][R140.64], R143 ;  /* 0x0000008f8c00a986 */ /* 0x000fe2000c101904 */
[C---:B------:R-:W-:Y:S01]  /*6c70*/  FMUL.FTZ R230, R143.reuse, R230 ;  /* 0x000000e68fe67220 */ /* 0x040fe20000410000 */
[----:B------:R-:W-:Y:S01]  /*6c80*/  FMUL.FTZ R234, R143, R234 ;  /* 0x000000ea8fea7220 */ /* 0x000fe20000410000 */
[----:B------:R-:W-:Y:S01]  /*6c90*/  FFMA.FTZ R203, R199, R136, R130 ;  /* 0x00000088c7cb7223 */ /* 0x000fe20000010082 */
[----:B------:R0:W-:Y:S01]  /*6ca0*/  STG.E.128 desc[UR4][R138.64], R44 ;  /* 0x0000002c8a007986 */ /* 0x0001e2000c101d04 */
[C---:B------:R-:W-:Y:S01]  /*6cb0*/  FMUL.FTZ R200, R143.reuse, R200 ;  /* 0x000000c88fc87220 */ /* 0x040fe20000410000 */
[----:B------:R-:W-:Y:S01]  /*6cc0*/  FMUL.FTZ R199, R143, R0 ;  /* 0x000000008fc77220 */ /* 0x000fe20000410000 */
[----:B------:R-:W-:Y:S01]  /*6cd0*/  HADD2.F32 R59, -RZ, R30.H1_H1 ;  /* 0x3000001eff3b7230 */ /* 0x000fe20000004100 */
[----:B------:R-:W-:Y:S01]  /*6ce0*/  F2FP.F16.F32.PACK_AB R57, R167, R60 ;  /* 0x0000003ca739723e */ /* 0x000fe200000000ff */
[----:B------:R-:W-:Y:S01]  /*6cf0*/  HADD2.F32 R147, -RZ, R23.H1_H1 ;  /* 0x30000017ff937230 */ /* 0x000fe20000004100 */
[----:B------:R-:W-:Y:S01]  /*6d00*/  F2FP.F16.F32.PACK_AB R55, R206, R149 ;  /* 0x00000095ce37723e */ /* 0x000fe200000000ff */
[----:B------:R-:W-:-:S02]  /*6d10*/  HADD2.F32 R54, -RZ, R4.H1_H1 ;  /* 0x30000004ff367230 */ /* 0x000fc40000004100 */
[----:B------:R-:W-:Y:S01]  /*6d20*/  FFMA.FTZ R59, R214, R59, R103 ;  /* 0x0000003bd63b7223 */ /* 0x000fe20000010067 */
[----:B------:R-:W-:Y:S02]  /*6d30*/  HADD2.F32 R183, -RZ, R15.H1_H1 ;  /* 0x3000000fffb77230 */ /* 0x000fe40000004100 */
[----:B------:R-:W-:Y:S01]  /*6d40*/  FFMA.FTZ R147, R230, R147, R81 ;  /* 0x00000093e6937223 */ /* 0x000fe20000010051 */
[----:B------:R-:W-:Y:S02]  /*6d50*/  HADD2.F32 R197, -RZ, R7.H1_H1 ;  /* 0x30000007ffc57230 */ /* 0x000fe40000004100 */
[----:B------:R-:W-:Y:S01]  /*6d60*/  FFMA.FTZ R199, R199, R54, R126 ;  /* 0x00000036c7c77223 */ /* 0x000fe2000001007e */
[----:B------:R-:W-:Y:S01]  /*6d70*/  F2FP.F16.F32.PACK_AB R54, R59, R204 ;  /* 0x000000cc3b36723e */ /* 0x000fe200000000ff */
[----:B--2---:R-:W-:Y:S01]  /*6d80*/  IMAD.WIDE.U32 R60, R61, 0x10, R48 ;  /* 0x000000103d3c7825 */ /* 0x004fe200078e0030 */
[----:B------:R-:W-:-:S03]  /*6d90*/  F2FP.F16.F32.PACK_AB R53, R151, R62 ;  /* 0x0000003e9735723e */ /* 0x000fc600000000ff */
[----:B------:R-:W-:Y:S01]  /*6da0*/  FFMA.FTZ R183, R234, R183, R65 ;  /* 0x000000b7eab77223 */ /* 0x000fe20000010041 */
[----:B------:R-:W-:Y:S01]  /*6db0*/  F2FP.F16.F32.PACK_AB R52, R153, R134 ;  /* 0x000000869934723e */ /* 0x000fe200000000ff */
[----:B------:R-:W-:Y:S01]  /*6dc0*/  IMAD.WIDE.U32 R62, R63, 0x10, R48 ;  /* 0x000000103f3e7825 */ /* 0x000fe200078e0030 */
[----:B0-----:R-:W-:-:S03]  /*6dd0*/  F2FP.F16.F32.PACK_AB R46, R142, R145 ;  /* 0x000000918e2e723e */ /* 0x001fc600000000ff */
[----:B------:R-:W-:Y:S01]  /*6de0*/  FFMA.FTZ R197, R200, R197, R133 ;  /* 0x000000c5c8c57223 */ /* 0x000fe20000010085 */
[----:B------:R-:W0:Y:S01]  /*6df0*/  LDC.64 R142, c[0x0][0x210] ;  /* 0x00008400ff8e7b82 */ /* 0x000e220000000a00 */
[----:B------:R-:W-:Y:S01]  /*6e00*/  F2FP.F16.F32.PACK_AB R59, R202, R155 ;  /* 0x0000009bca3b723e */ /* 0x000fe200000000ff */
[--C-:B------:R-:W-:Y:S01]  /*6e10*/  IMAD.WIDE.U32 R2, R135, 0x10, R48.reuse ;  /* 0x0000001087027825 */ /* 0x100fe200078e0030 */
[----:B------:R-:W-:Y:S01]  /*6e20*/  F2FP.F16.F32.PACK_AB R58, R208, R157 ;  /* 0x0000009dd03a723e */ /* 0x000fe200000000ff */
[----:B------:R1:W-:Y:S01]  /*6e30*/  STG.E.128 desc[UR4][R60.64], R52 ;  /* 0x000000343c007986 */ /* 0x0003e2000c101d04 */
[----:B------:R-:W-:Y:S01]  /*6e40*/  F2FP.F16.F32.PACK_AB R56, R212, R169 ;  /* 0x000000a9d438723e */ /* 0x000fe200000000ff */
[--C-:B------:R-:W-:Y:S01]  /*6e50*/  IMAD.WIDE.U32 R134, R137, 0x10, R48.reuse ;  /* 0x0000001089867825 */ /* 0x100fe200078e0030 */
[----:B------:R-:W-:Y:S02]  /*6e60*/  F2FP.F16.F32.PACK_AB R47, R147, R144 ;  /* 0x00000090932f723e */ /* 0x000fe400000000ff */
[----:B------:R-:W-:Y:S01]  /*6e70*/  F2FP.F16.F32.PACK_AB R45, R159, R146 ;  /* 0x000000929f2d723e */ /* 0x000fe200000000ff */
[--C-:B------:R-:W-:Y:S01]  /*6e80*/  IMAD.WIDE.U32 R136, R161, 0x10, R48.reuse ;  /* 0x00000010a1887825 */ /* 0x100fe200078e0030 */
[----:B------:R-:W-:Y:S01]  /*6e90*/  F2FP.F16.F32.PACK_AB R44, R171, R152 ;  /* 0x00000098ab2c723e */ /* 0x000fe200000000ff */
[----:B------:R2:W-:Y:S01]  /*6ea0*/  STG.E.128 desc[UR4][R62.64], R56 ;  /* 0x000000383e007986 */ /* 0x0005e2000c101d04 */
[----:B------:R-:W-:Y:S01]  /*6eb0*/  F2FP.F16.F32.PACK_AB R51, R156, R175 ;  /* 0x000000af9c33723e */ /* 0x000fe200000000ff */
[--C-:B------:R-:W-:Y:S01]  /*6ec0*/  IMAD.WIDE.U32 R138, R163, 0x10, R48.reuse ;  /* 0x00000010a38a7825 */ /* 0x100fe200078e0030 */
[----:B------:R-:W-:Y:S01]  /*6ed0*/  F2FP.F16.F32.PACK_AB R50, R154, R173 ;  /* 0x000000ad9a32723e */ /* 0x000fe200000000ff */
[----:B------:R3:W-:Y:S02]  /*6ee0*/  STG.E.128 desc[UR4][R2.64], R44 ;  /* 0x0000002c02007986 */ /* 0x0007e4000c101d04 */
[----:B------:R-:W-:Y:S01]  /*6ef0*/  IMAD.WIDE.U32 R140, R165, 0x10, R48 ;  /* 0x00000010a58c7825 */ /* 0x000fe200078e0030 */
[----:B------:R-:W-:-:S02]  /*6f00*/  F2FP.F16.F32.PACK_AB R49, R177, R158 ;  /* 0x0000009eb131723e */ /* 0x000fc400000000ff */
[----:B------:R-:W-:Y:S02]  /*6f10*/  F2FP.F16.F32.PACK_AB R48, R181, R162 ;  /* 0x000000a2b530723e */ /* 0x000fe400000000ff */
[----:B-1----:R-:W-:Y:S02]  /*6f20*/  F2FP.F16.F32.PACK_AB R55, R183, R164 ;  /* 0x000000a4b737723e */ /* 0x002fe400000000ff */
[----:B------:R-:W-:Y:S01]  /*6f30*/  F2FP.F16.F32.PACK_AB R54, R160, R179 ;  /* 0x000000b3a036723e */ /* 0x000fe200000000ff */
[----:B------:R3:W-:Y:S01]  /*6f40*/  STG.E.128 desc[UR4][R134.64], R48 ;  /* 0x0000003086007986 */ /* 0x0007e2000c101d04 */
[----:B------:R-:W-:Y:S02]  /*6f50*/  F2FP.F16.F32.PACK_AB R53, R185, R166 ;  /* 0x000000a6b935723e */ /* 0x000fe400000000ff */
[----:B------:R-:W-:Y:S02]  /*6f60*/  F2FP.F16.F32.PACK_AB R52, R187, R168 ;  /* 0x000000a8bb34723e */ /* 0x000fe400000000ff */
[----:B--2---:R-:W-:-:S02]  /*6f70*/  F2FP.F16.F32.PACK_AB R59, R189, R170 ;  /* 0x000000aabd3b723e */ /* 0x004fc400000000ff */
[----:B------:R-:W-:Y:S01]  /*6f80*/  F2FP.F16.F32.PACK_AB R58, R191, R172 ;  /* 0x000000acbf3a723e */ /* 0x000fe200000000ff */
[----:B------:R3:W-:Y:S01]  /*6f90*/  STG.E.128 desc[UR4][R136.64], R52 ;  /* 0x0000003488007986 */ /* 0x0007e2000c101d04 */
[----:B------:R-:W-:Y:S02]  /*6fa0*/  F2FP.F16.F32.PACK_AB R57, R193, R174 ;  /* 0x000000aec139723e */ /* 0x000fe400000000ff */
[----:B------:R-:W-:Y:S02]  /*6fb0*/  F2FP.F16.F32.PACK_AB R56, R195, R176 ;  /* 0x000000b0c338723e */ /* 0x000fe400000000ff */
[----:B------:R-:W-:Y:S02]  /*6fc0*/  F2FP.F16.F32.PACK_AB R63, R197, R180 ;  /* 0x000000b4c53f723e */ /* 0x000fe400000000ff */
[----:B------:R-:W-:Y:S01]  /*6fd0*/  F2FP.F16.F32.PACK_AB R62, R203, R178 ;  /* 0x000000b2cb3e723e */ /* 0x000fe200000000ff */
[----:B------:R3:W-:Y:S01]  /*6fe0*/  STG.E.128 desc[UR4][R138.64], R56 ;  /* 0x000000388a007986 */ /* 0x0007e2000c101d04 */
[----:B------:R-:W-:-:S02]  /*6ff0*/  F2FP.F16.F32.PACK_AB R61, R201, R182 ;  /* 0x000000b6c93d723e */ /* 0x000fc400000000ff */
[----:B------:R-:W-:Y:S02]  /*7000*/  F2FP.F16.F32.PACK_AB R60, R199, R196 ;  /* 0x000000c4c73c723e */ /* 0x000fe400000000ff */
[----:B0-----:R-:W-:-:S03]  /*7010*/  LEA R132, R142, R132, 0x2 ;  /* 0x000000848e847211 */ /* 0x001fc600078e10ff */
[----:B------:R3:W-:Y:S01]  /*7020*/  STG.E.128 desc[UR4][R140.64], R60 ;  /* 0x0000003c8c007986 */ /* 0x0007e2000c101d04 */
[----:B------:R-:W-:-:S13]  /*7030*/  ISETP.GE.AND P2, PT, R132, R143, PT ;  /* 0x0000008f8400720c */ /* 0x000fda0003f46270 */
[----:B------:R-:W-:Y:S05]  /*7040*/  @!P2 BRA `(.L_x_6634) ;  /* 0xffffff9400f0a947 */ /* 0x000fea000383ffff */
[----:B------:R-:W-:Y:S05]  /*7050*/  EXIT ;  /* 0x000000000000794d */ /* 0x000fea0003800000 */
.L_x_6633:
        /* <DEDUP_REMOVED lines=8> */
.L_x_6636:
[----:B------:R-:W-:Y:S05]  /*70e0*/  BSYNC B0 ;  /* 0x0000000000007941 */ /* 0x000fea0003800000 */
.L_x_6635:
        /* <DEDUP_REMOVED lines=10> */
.L_x_6637:
[----:B------:R-:W-:Y:S01]  /*7190*/  HFMA2.MMA R185, -RZ, RZ, 0, 2.384185791015625e-07 ;  /* 0x00000004ffb97435 */ /* 0x000fe200000001ff */
[----:B------:R-:W-:-:S05]  /*71a0*/  MOV R0, R183 ;  /* 0x000000b700007202 */ /* 0x000fca0000000f00 */
[----:B------:R-:W-:-:S05]  /*71b0*/  FADD.FTZ R49, R47, R0 ;  /* 0x000000002f317221 */ /* 0x000fca0000010000 */
[----:B------:R-:W-:-:S07]  /*71c0*/  MOV R206, R49 ;  /* 0x0000003100ce7202 */ /* 0x000fce0000000f00 */
[----:B------:R-:W-:Y:S05]  /*71d0*/  WARPSYNC.COLLECTIVE R181, `(.L_x_6638) ;  /* 0x00000000b5087348 */ /* 0x000fea0003c00000 */
[----:B------:R0:W1:Y:S02]  /*71e0*/  SHFL.BFLY P3, R183, R206, R185, R208 ;  /* 0x0c0000b9ceb77389 */ /* 0x00006400000600d0 */
[----:B01----:R-:W-:Y:S01]  /*71f0*/  ENDCOLLECTIVE ;  /* 0x000000000000791b */ /* 0x003fe20003800000 */
.L_x_6638:
[----:B------:R-:W-:Y:S01]  /*7200*/  HFMA2.MMA R185, -RZ, RZ, 0, 4.76837158203125e-07 ;  /* 0x00000008ffb97435 */ /* 0x000fe200000001ff */
[----:B------:R-:W-:-:S05]  /*7210*/  MOV R0, R183 ;  /* 0x000000b700007202 */ /* 0x000fca0000000f00 */
[----:B------:R-:W-:-:S05]  /*7220*/  FADD.FTZ R51, R49, R0 ;  /* 0x0000000031337221 */ /* 0x000fca0000010000 */
[----:B------:R-:W-:-:S07]  /*7230*/  MOV R206, R51 ;  /* 0x0000003300ce7202 */ /* 0x000fce0000000f00 */
[----:B------:R-:W-:Y:S05]  /*7240*/  WARPSYNC.COLLECTIVE R181, `(.L_x_6639) ;  /* 0x00000000b5087348 */ /* 0x000fea0003c00000 */
[----:B------:R0:W1:Y:S02]  /*7250*/  SHFL.BFLY P3, R183, R206, R185, R208 ;  /* 0x0c0000b9ceb77389 */ /* 0x00006400000600d0 */
[----:B01----:R-:W-:Y:S01]  /*7260*/  ENDCOLLECTIVE ;  /* 0x000000000000791b */ /* 0x003fe20003800000 */
.L_x_6639:
[----:B------:R-:W-:Y:S01]  /*7270*/  HFMA2.MMA R185, -RZ, RZ, 0, 9.5367431640625e-07 ;  /* 0x00000010ffb97435 */ /* 0x000fe200000001ff */
[----:B------:R-:W-:-:S05]  /*7280*/  MOV R0, R183 ;  /* 0x000000b700007202 */ /* 0x000fca0000000f00 */
[----:B------:R-:W-:-:S05]  /*7290*/  FADD.FTZ R53, R51, R0 ;  /* 0x0000000033357221 */ /* 0x000fca0000010000 */
[----:B------:R-:W-:-:S07]  /*72a0*/  MOV R206, R53 ;  /* 0x0000003500ce7202 */ /* 0x000fce0000000f00 */
[----:B------:R-:W-:Y:S05]  /*72b0*/  WARPSYNC.COLLECTIVE R181, `(.L_x_6640) ;  /* 0x00000000b5087348 */ /* 0x000fea0003c00000 */
[----:B------:R0:W1:Y:S02]  /*72c0*/  SHFL.BFLY P3, R183, R206, R185, R208 ;  /* 0x0c0000b9ceb77389 */ /* 0x00006400000600d0 */
[----:B01----:R-:W-:Y:S01]  /*72d0*/  ENDCOLLECTIVE ;  /* 0x000000000000791b */ /* 0x003fe20003800000 */
.L_x_6640:
        /* <DEDUP_REMOVED lines=132> */
[----:B------:R-:W-:-:S07]  /*7b20*/  MOV R206, R0 ;  /* 0x0000000000ce7202 */ /* 0x000fce0000000f00 */
[----:B------:R-:W-:Y:S05]  /*7b30*/  WARPSYNC.COLLECTIVE R181, `(.L_x_6641) ;  /* 0x00000000b5087348 */ /* 0x000fea0003c00000 */
[----:B------:R0:W1:Y:S02]  /*7b40*/  SHFL.BFLY P3, R183, R206, R185, R208 ;  /* 0x0c0000b9ceb77389 */ /* 0x00006400000600d0 */
[----:B01----:R-:W-:Y:S01]  /*7b50*/  ENDCOLLECTIVE ;  /* 0x000000000000791b */ /* 0x003fe20003800000 */
.L_x_6641:
[----:B------:R-:W-:Y:S01]  /*7b60*/  HFMA2.MMA R185, -RZ, RZ, 0, 1.1920928955078125e-07 ;  /* 0x00000002ffb97435 */ /* 0x000fe200000001ff */
[----:B------:R-:W-:-:S05]  /*7b70*/  MOV R45, R183 ;  /* 0x000000b7002d7202 */ /* 0x000fca0000000f00 */
[----:B------:R-:W-:-:S05]  /*7b80*/  FADD.FTZ R45, R0, R45 ;  /* 0x0000002d002d7221 */ /* 0x000fca0000010000 */
[----:B------:R-:W-:-:S07]  /*7b90*/  MOV R206, R45 ;  /* 0x0000002d00ce7202 */ /* 0x000fce0000000f00 */
[----:B------:R-:W-:Y:S05]  /*7ba0*/  WARPSYNC.COLLECTIVE R181, `(.L_x_6642) ;  /* 0x00000000b5087348 */ /* 0x000fea0003c00000 */
[----:B------:R0:W1:Y:S02]  /*7bb0*/  SHFL.BFLY P3, R183, R206, R185, R208 ;  /* 0x0c0000b9ceb77389 */ /* 0x00006400000600d0 */
[----:B01----:R-:W-:Y:S01]  /*7bc0*/  ENDCOLLECTIVE ;  /* 0x000000000000791b */ /* 0x003fe20003800000 */
.L_x_6642:
[----:B------:R-:W-:Y:S01]  /*7bd0*/  HFMA2.MMA R185, -RZ, RZ, 0, 2.384185791015625e-07 ;  /* 0x00000004ffb97435 */ /* 0x000fe200000001ff */
[----:B------:R-:W-:-:S05]  /*7be0*/  MOV R202, R183 ;  /* 0x000000b700ca7202 */ /* 0x000fca0000000f00 */
[----:B------:R-:W-:-:S05]  /*7bf0*/  FADD.FTZ R202, R45, R202 ;  /* 0x000000ca2dca7221 */ /* 0x000fca0000010000 */
[----:B------:R-:W-:-:S07]  /*7c00*/  MOV R206, R202 ;  /* 0x000000ca00ce7202 */ /* 0x000fce0000000f00 */
[----:B------:R-:W-:Y:S05]  /*7c10*/  WARPSYNC.COLLECTIVE R181, `(.L_x_6643) ;  /* 0x00000000b5087348 */ /* 0x000fea0003c00000 */
[----:B------:R0:W1:Y:S02]  /*7c20*/  SHFL.BFLY P3, R183, R206, R185, R208 ;  /* 0x0c0000b9ceb77389 */ /* 0x00006400000600d0 */
[----:B01----:R-:W-:Y:S01]  /*7c30*/  ENDCOLLECTIVE ;  /* 0x000000000000791b */ /* 0x003fe20003800000 */
.L_x_6643:
[----:B------:R-:W-:Y:S01]  /*7c40*/  HFMA2.MMA R185, -RZ, RZ, 0, 4.76837158203125e-07 ;  /* 0x00000008ffb97435 */ /* 0x000fe200000001ff */
[----:B------:R-:W-:-:S05]  /*7c50*/  MOV R47, R183 ;  /* 0x000000b7002f7202 */ /* 0x000fca0000000f00 */
[----:B------:R-:W-:-:S05]  /*7c60*/  FADD.FTZ R47, R202, R47 ;  /* 0x0000002fca2f7221 */ /* 0x000fca0000010000 */
[----:B------:R-:W-:-:S07]  /*7c70*/  MOV R206, R47 ;  /* 0x0000002f00ce7202 */ /* 0x000fce0000000f00 */
[----:B------:R-:W-:Y:S05]  /*7c80*/  WARPSYNC.COLLECTIVE R181, `(.L_x_6644) ;  /* 0x00000000b5087348 */ /* 0x000fea0003c00000 */
[----:B------:R0:W1:Y:S02]  /*7c90*/  SHFL.BFLY P3, R183, R206, R185, R208 ;  /* 0x0c0000b9ceb77389 */ /* 0x00006400000600d0 */
[----:B01----:R-:W-:Y:S01]  /*7ca0*/  ENDCOLLECTIVE ;  /* 0x000000000000791b */ /* 0x003fe20003800000 */
.L_x_6644:
[----:B------:R-:W-:Y:S01]  /*7cb0*/  HFMA2.MMA R185, -RZ, RZ, 0, 9.5367431640625e-07 ;  /* 0x00000010ffb97435 */ /* 0x000fe200000001ff */
[----:B------:R-:W-:-:S05]  /*7cc0*/  MOV R204, R183 ;  /* 0x000000b700cc7202 */ /* 0x000fca0000000f00 */
[----:B------:R-:W-:-:S05]  /*7cd0*/  FADD.FTZ R204, R47, R204 ;  /* 0x000000cc2fcc7221 */ /* 0x000fca0000010000 */
[----:B------:R-:W-:-:S07]  /*7ce0*/  MOV R206, R204 ;  /* 0x000000cc00ce7202 */ /* 0x000fce0000000f00 */
[----:B------:R-:W-:Y:S05]  /*7cf0*/  WARPSYNC.COLLECTIVE R181, `(.L_x_6645) ;  /* 0x00000000b5087348 */ /* 0x000fea0003c00000 */
[----:B------:R0:W1:Y:S02]  /*7d00*/  SHFL.BFLY P3, R183, R206, R185, R208 ;  /* 0x0c0000b9ceb77389 */ /* 0x00006400000600d0 */
[----:B01----:R-:W-:Y:S01]  /*7d10*/  ENDCOLLECTIVE ;  /* 0x000000000000791b */ /* 0x003fe20003800000 */
.L_x_6645:
[----:B------:R-:W-:Y:S01]  /*7d20*/  MOV R49, R183 ;  /* 0x000000b700317202 */ /* 0x000fe20000000f00 */
[----:B------:R-:W-:Y:S06]  /*7d30*/  BRA `(.L_x_6646) ;  /* 0xffffffdc00b87947 */ /* 0x000fec000383ffff */
.L_x_6647:
        /* <DEDUP_REMOVED lines=12> */
.L_x_53085:


//--------------------- .text._ZN10layer_norm31ln_parallel_residual_fwd_kernelINS_13Kernel_traitsI6__halfS2_S2_S2_fjLj2048ELj1ELj4ELj1ELj16ENS_18Kernel_traits_baseILj2048ES2_S2_S2_S2_fjLj128EEEEELb1ELb0ELb0EEEvNS_9FwdParamsE --------------------------
	.section	.text._ZN10layer_norm31ln_parallel_residual_fwd_kernelINS_13Kernel_traitsI6__halfS2_S2_S2_fjLj2048ELj1ELj4ELj1ELj16ENS_18Kernel_traits_baseILj2048ES2_S2_S2_S2_fjLj128EEEEELb1ELb0ELb0EEEvNS_9FwdParamsE,"ax",@progbits
	.align	128
        .global         _ZN10layer_norm31ln_parallel_residual_fwd_kernelINS_13Kernel_traitsI6__halfS2_S2_S2_fjLj2048ELj1ELj4ELj1ELj16ENS_18Kernel_traits_baseILj2048ES2_S2_S2_S2_fjLj128EEEEELb1ELb0ELb0EEEvNS_9FwdParamsE
        .type           _ZN10layer_norm31ln_parallel_residual_fwd_kernelINS_13Kernel_traitsI6__halfS2_S2_S2_fjLj2048ELj1ELj4ELj1ELj16ENS_18Kernel_traits_baseILj2048ES2_S2_S2_S2_fjLj128EEEEELb1ELb0ELb0EEEvNS_9FwdParamsE,@function
        .size           _ZN10layer_norm31ln_parallel_residual_fwd_kernelINS_13Kernel_traitsI6__halfS2_S2_S2_fjLj2048ELj1ELj4ELj1ELj16ENS_18Kernel_traits_baseILj2048ES2_S2_S2_S2_fjLj128EEEEELb1ELb0ELb0EEEvNS_9FwdParamsE,(.L_x_53086 - _ZN10layer_norm31ln_parallel_residual_fwd_kernelINS_13Kernel_traitsI6__halfS2_S2_S2_fjLj2048ELj1ELj4ELj1ELj16ENS_18Kernel_traits_baseILj2048ES2_S2_S2_S2_fjLj128EEEEELb1ELb0ELb0EEEvNS_9FwdParamsE)
        .other          _ZN10layer_norm31ln_parallel_residual_fwd_kernelINS_13Kernel_traitsI6__halfS2_S2_S2_fjLj2048ELj1ELj4ELj1ELj16ENS_18Kernel_traits_baseILj2048ES2_S2_S2_S2_fjLj128EEEEELb1ELb0ELb0EEEvNS_9FwdParamsE,@"STO_CUDA_ENTRY STV_DEFAULT"
_ZN10layer_norm31ln_parallel_residual_fwd_kernelINS_13Kernel_traitsI6__halfS2_S2_S2_fjLj2048ELj1ELj4ELj1ELj16ENS_18Kernel_traits_baseILj2048ES2_S2_S2_S2_fjLj128EEEEELb1ELb0ELb0EEEvNS_9FwdParamsE:
.text._ZN10layer_norm31ln_parallel_residual_fwd_kernelINS_13Kernel_traitsI6__halfS2_S2_S2_fjLj2048ELj1ELj4ELj1ELj16ENS_18Kernel_traits_baseILj2048ES2_S2_S2_S2_fjLj128EEEEELb1ELb0ELb0EEEvNS_9FwdParamsE:
[----:B------:R-:W0:Y:S08]  /*0000*/  LDC R1, c[0x0][0x28] ;  /* 0x00000a00ff017b82 */ /* 0x000e300000000800 */
[----:B------:R-:W1:Y:S01]  /*0010*/  LDC R66, c[0x0][0x2e8] ;  /* 0x0000ba00ff427b82 */ /* 0x000e620000000800 */
[----:B------:R-:W-:Y:S01]  /*0020*/  ULDC.U8 UR4, c[0x0][0x2f4] ;  /* 0x0000bd0000047ab9 */ /* 0x000fe20000000000 */
[----:B------:R-:W-:Y:S01]  /*0030*/  ULDC.64 UR6, c[0x0][0x2e0] ;  /* 0x0000b80000067ab9 */ /* 0x000fe20000000a00 */
[----:B------:R-:W-:Y:S01]  /*0040*/  ISETP.NE.AND P0, PT, RZ, UR4, PT ;  /* 0x00000004ff007c0c */ /* 0x000fe2000bf05270 */
[----:B------:R-:W-:Y:S01]  /*0050*/  IMAD.U32 R2, RZ, RZ, UR6 ;  /* 0x00000006ff027e24 */ /* 0x000fe2000f8e00ff */
[----:B------:R-:W-:Y:S01]  /*0060*/  MOV R3, UR7 ;  /* 0x0000000700037c02 */ /* 0x000fe20008000f00 */
[----:B------:R-:W-:Y:S01]  /*0070*/  ULDC.64 UR4, c[0x0][0x208] ;  /* 0x0000820000047ab9 */ /* 0x000fe20000000a00 */
[----:B0-----:R-:W-:Y:S01]  /*0080*/  VIADD R1, R1, 0xfffffe20 ;  /* 0xfffffe2001017836 */ /* 0x001fe20000000000 */
[----:B------:R-:W0:Y:S08]  /*0090*/  LDC R67, c[0x0][0x2ec] ;  /* 0x0000bb00ff437b82 */ /* 0x000e300000000800 */
[----:B------:R-:W2:Y:S01]  /*00a0*/  @P0 LDG.E.64 R2, desc[UR4][R2.64] ;  /* 0x0000000402020981 */ /* 0x000ea2000c1e1b00 */
[----:B------:R-:W3:Y:S01]  /*00b0*/  @P0 LDC R9, c[0x0][0x2f0] ;  /* 0x0000bc00ff090b82 */ /* 0x000ee20000000800 */
[----:B-1----:R-:W-:Y:S01]  /*00c0*/  @P0 IMAD.MOV.U32 R6, RZ, RZ, R66 ;  /* 0x000000ffff060224 */ /* 0x002fe200078e0042 */
[----:B------:R-:W1:Y:S01]  /*00d0*/  S2R R17, SR_TID.X ;  /* 0x0000000000117919 */ /* 0x000e620000002100 */
[----:B------:R-:W4:Y:S01]  /*00e0*/  S2R R18, SR_CTAID.X ;  /* 0x0000000000127919 */ /* 0x000f220000002500 */
[----:B------:R-:W-:-:S04]  /*00f0*/  ULDC UR8, c[0x0][0x0] ;  /* 0x0000000000087ab9 */ /* 0x000fc80000000800 */
[----:B------:R-:W5:Y:S01]  /*0100*/  LDC R13, c[0x0][0x218] ;  /* 0x00008600ff0d7b82 */ /* 0x000f620000000800 */
[----:B0-----:R-:W-:-:S06]  /*0110*/  @P0 IMAD.MOV.U32 R7, RZ, RZ, R67 ;  /* 0x000000ffff070224 */ /* 0x001fcc00078e0043 */
[----:B------:R-:W3:Y:S01]  /*0120*/  @P0 LDG.E.64 R6, desc[UR4][R6.64] ;  /* 0x0000000406060981 */ /* 0x000ee2000c1e1b00 */
[----:B------:R-:W-:Y:S01]  /*0130*/  LOP3.LUT R5, R5, 0xffffffdf, RZ, 0xc0, !PT ;  /* 0xffffffdf05057812 */ /* 0x000fe200078ec0ff */
[----:B------:R-:W-:Y:S01]  /*0140*/  BSSY B0, `(.L_x_6648) ;  /* 0x000005a000007945 */ /* 0x000fe20003800000 */
[----:B-----5:R-:W-:Y:S02]  /*0150*/  SHF.R.S32.HI R4, RZ, 0x1f, R13 ;  /* 0x0000001fff047819 */ /* 0x020fe4000001140d */
[----:B-1----:R-:W-:Y:S02]  /*0160*/  LOP3.LUT R12, R17, 0x1f, RZ, 0xc0, !PT ;  /* 0x0000001f110c7812 */ /* 0x002fe400078ec0ff */
[----:B------:R-:W-:Y:S01]  /*0170*/  LEA.HI R4, R4, R13, RZ, 0x3 ;  /* 0x0000000d04047211 */ /* 0x000fe200078f18ff */
[----:B----4-:R-:W-:Y:S01]  /*0180*/  IMAD R0, R18, UR8, R17 ;  /* 0x0000000812007c24 */ /* 0x010fe2000f8e0211 */
[----:B--2---:R-:W-:Y:S02]  /*0190*/  @P0 R2UR UR6, R2 ;  /* 0x00000000020602ca */ /* 0x004fe400000e0000 */
        /* <DEDUP_REMOVED lines=9> */
[----:B------:R-:W-:Y:S01]  /*0230*/  @P0 IADD3.X R67, RZ, R7, RZ, P1, !PT ;  /* 0x00000007ff430210 */ /* 0x000fe20000ffe4ff */
[----:B------:R-:W-:Y:S02]  /*0240*/  UIADD3 UR14, UR6, 0x78dde6e4, URZ ;  /* 0x78dde6e4060e7890 */ /* 0x000fe4000fffe03f */
[----:B------:R-:W-:Y:S01]  /*0250*/  UIADD3 UR15, UR7, -0x126145ec, URZ ;  /* 0xed9eba14070f7890 */ /* 0x000fe2000fffe03f */
[--C-:B------:R-:W-:Y:S01]  /*0260*/  SHF.R.U32.HI R2, RZ, 0x2, R67.reuse ;  /* 0x00000002ff027819 */ /* 0x100fe20000011643 */
[----:B------:R-:W-:Y:S01]  /*0270*/  UIADD3 UR17, UR7, -0x56f99767, URZ ;  /* 0xa906689907117890 */ /* 0x000fe2000fffe03f */
        /* <DEDUP_REMOVED lines=32> */
[----:B------:R-:W-:-:S04]  /*0480*/  IMAD.WIDE.U32 R6, R7, -0x2daee0ad, RZ ;  /* 0xd2511f5307067825 */ /* 0x000fc800078e00ff */
[----:B------:R-:W-:Y:S01]  /*0490*/  @P2 LOP3.LUT R5, R5, 0x20, RZ, 0xfc, !PT ;  /* 0x0000002005052812 */ /* 0x000fe200078efcff */
[----:B------:R-:W-:Y:S01]  /*04a0*/  IMAD.WIDE.U32 R14, R14, -0x2daee0ad, RZ ;  /* 0xd2511f530e0e7825 */ /* 0x000fe200078e00ff */
[----:B------:R-:W-:Y:S02]  /*04b0*/  LOP3.LUT R13, R7, UR15, R8, 0x96, !PT ;  /* 0x0000000f070d7c12 */ /* 0x000fe4000f8e9608 */
[----:B------:R-:W-:Y:S02]  /*04c0*/  LOP3.LUT R5, R5, 0xffffefff, RZ, 0xc0, !PT ;  /* 0xffffefff05057812 */ /* 0x000fe400078ec0ff */
[----:B------:R-:W-:Y:S02]  /*04d0*/  LOP3.LUT R16, R15, UR17, R6, 0x96, !PT ;  /* 0x000000110f107c12 */ /* 0x000fe4000f8e9606 */
[----:B------:R-:W-:-:S04]  /*04e0*/  @P5 LOP3.LUT R5, R5, 0x1000, RZ, 0xfc, !PT ;  /* 0x0000100005055812 */ /* 0x000fc800078efcff */
[----:B------:R-:W-:-:S04]  /*04f0*/  LOP3.LUT R5, R5, 0xfffff7ff, RZ, 0xc0, !PT ;  /* 0xfffff7ff05057812 */ /* 0x000fc800078ec0ff */
[----:B------:R-:W-:-:S04]  /*0500*/  @P4 LOP3.LUT R5, R5, 0x800, RZ, 0xfc, !PT ;  /* 0x0000080005054812 */ /* 0x000fc800078efcff */
[----:B------:R-:W-:-:S04]  /*0510*/  LOP3.LUT R5, R5, 0xfffffbff, RZ, 0xc0, !PT ;  /* 0xfffffbff05057812 */ /* 0x000fc800078ec0ff */
[----:B------:R-:W-:Y:S01]  /*0520*/  @P3 LOP3.LUT R5, R5, 0x400, RZ, 0xfc, !PT ;  /* 0x0000040005053812 */ /* 0x000fe200078efcff */
[----:B------:R-:W-:Y:S06]  /*0530*/  @!P2 BRA `(.L_x_6649) ;  /* 0x000000000068a947 */ /* 0x000fec0003800000 */
[----:B------:R-:W-:Y:S01]  /*0540*/  ULDC.64 UR26, c[0x0][0x2c8] ;  /* 0x0000b200001a7ab9 */ /* 0x000fe20000000a00 */
[----:B------:R-:W-:Y:S01]  /*0550*/  ULDC.64 UR28, c[0x0][0x2d0] ;  /* 0x0000b400001c7ab9 */ /* 0x000fe20000000a00 */
[----:B------:R-:W-:Y:S01]  /*0560*/  ISETP.NE.U32.AND P0, PT, RZ, UR26, PT ;  /* 0x0000001aff007c0c */ /* 0x000fe2000bf05070 */
[----:B------:R-:W0:Y:S01]  /*0570*/  LDC.64 R120, c[0x0][0x260] ;  /* 0x00009800ff787b82 */ /* 0x000e220000000a00 */
[----:B------:R-:W-:Y:S01]  /*0580*/  ISETP.NE.U32.AND P1, PT, RZ, UR28, PT ;  /* 0x0000001cff007c0c */ /* 0x000fe2000bf25070 */
[C---:B------:R-:W-:Y:S01]  /*0590*/  IMAD.SHL.U32 R112, R12.reuse, 0x10, RZ ;  /* 0x000000100c707824 */ /* 0x040fe200078e00ff */
[----:B------:R-:W-:Y:S02]  /*05a0*/  ISETP.NE.AND.EX P0, PT, RZ, UR27, PT, P0 ;  /* 0x0000001bff007c0c */ /* 0x000fe4000bf05300 */
[----:B------:R-:W-:Y:S02]  /*05b0*/  ISETP.NE.AND.EX P1, PT, RZ, UR29, PT, P1 ;  /* 0x0000001dff007c0c */ /* 0x000fe4000bf25310 */
[----:B------:R-:W-:-:S09]  /*05c0*/  SHF.L.U64.HI R8, R12, 0x4, RZ ;  /* 0x000000040c087819 */ /* 0x000fd200000102ff */
[----:B------:R-:W-:-:S04]  /*05d0*/  @P0 LEA R6, P2, R12, UR26, 0x4 ;  /* 0x0000001a0c060c11 */ /* 0x000fc8000f8420ff */
[----:B------:R-:W-:Y:S01]  /*05e0*/  @P0 LEA.HI.X R7, R12, UR27, RZ, 0x4, P2 ;  /* 0x0000001b0c070c11 */ /* 0x000fe200090f24ff */
[----:B------:R-:W-:Y:S01]  /*05f0*/  ULDC.64 UR26, c[0x0][0x268] ;  /* 0x00009a00001a7ab9 */ /* 0x000fe20000000a00 */
[----:B------:R-:W-:Y:S01]  /*0600*/  @P1 IADD3 R110, P2, R112, UR28, RZ ;  /* 0x0000001c706e1c10 */ /* 0x000fe2000ff5e0ff */
[----:B0-----:R-:W-:Y:S02]  /*0610*/  IMAD.WIDE.U32 R120, R12, 0x10, R120 ;  /* 0x000000100c787825 */ /* 0x001fe400078e0078 */
        /* <DEDUP_REMOVED lines=12> */
.L_x_6649:
[----:B------:R-:W-:Y:S05]  /*06e0*/  BSYNC B0 ;  /* 0x0000000000007941 */ /* 0x000fea0003800000 */
.L_x_6648:
[----:B------:R-:W-:Y:S04]  /*06f0*/  BSSY B0, `(.L_x_6650) ;  /* 0x000001c000007945 */ /* 0x000fe80003800000 */
[----:B------:R-:W-:Y:S05]  /*0700*/  @!P5 BRA `(.L_x_6651) ;  /* 0x000000000068d947 */ /* 0x000fea0003800000 */
        /* <DEDUP_REMOVED lines=15> */
[C---:B------:R-:W-:Y:S02]  /*0800*/  @P1 IADD3.X R95, R19.reuse, UR29, RZ, P2, !PT ;  /* 0x0000001d135f1c10 */ /* 0x040fe400097fe4ff */
        /* <DEDUP_REMOVED lines=10> */
.L_x_6651:
[----:B------:R-:W-:Y:S05]  /*08b0*/  BSYNC B0 ;  /* 0x0000000000007941 */ /* 0x000fea0003800000 */
.L_x_6650:
        /* <DEDUP_REMOVED lines=23> */
[----:B------:R-:W-:Y:S01]  /*0a30*/  VIADD R12, R12, 0x20 ;  /* 0x000000200c0c7836 */ /* 0x000fe20000000000 */
[----:B------:R-:W-:-:S02]  /*0a40*/  @!P0 CS2R R84, SRZ ;  /* 0x0000000000548805 */ /* 0x000fc4000001ff00 */
[----:B------:R-:W-:Y:S02]  /*0a50*/  @!P0 CS2R R86, SRZ ;  /* 0x0000000000568805 */ /* 0x000fe4000001ff00 */
[----:B------:R-:W-:Y:S02]  /*0a60*/  @!P1 CS2R R76, SRZ ;  /* 0x00000000004c9805 */ /* 0x000fe4000001ff00 */
[----:B0-----:R-:W-:-:S07]  /*0a70*/  @!P1 CS2R R78, SRZ ;  /* 0x00000000004e9805 */ /* 0x001fce000001ff00 */
.L_x_6653:
[----:B------:R-:W-:Y:S05]  /*0a80*/  BSYNC B0 ;  /* 0x0000000000007941 */ /* 0x000fea0003800000 */
.L_x_6652:
        /* <DEDUP_REMOVED lines=28> */
.L_x_6655:
[----:B------:R-:W-:Y:S05]  /*0c50*/  BSYNC B0 ;  /* 0x0000000000007941 */ /* 0x000fea0003800000 */
.L_x_6654:
        /* <DEDUP_REMOVED lines=13> */
[----:B------:R-:W-:Y:S01]  /*0d30*/  SHF.L.U64.HI R6, R12, 0x4, RZ ;  /* 0x000000040c067819 */ /* 0x000fe200000102ff */
[----:B------:R-:W0:Y:S01]  /*0d40*/  LDC.64 R10, c[0x0][0x260] ;  /* 0x00009800ff0a7b82 */ /* 0x000e220000000a00 */
        /* <DEDUP_REMOVED lines=20> */
.L_x_6657:
[----:B------:R-:W-:Y:S05]  /*0e90*/  BSYNC B0 ;  /* 0x0000000000007941 */ /* 0x000fea0003800000 */
.L_x_6656:
[----:B------:R-:W-:Y:S01]  /*0ea0*/  ISETP.GE.U32.AND P0, PT, R4, 0xc0, PT ;  /* 0x000000c00400780c */ /* 0x000fe20003f06070 */
[----:B------:R-:W-:Y:S01]  /*0eb0*/  IMAD.WIDE.U32 R6, R13, -0x2daee0ad, RZ ;  /* 0xd2511f530d067825 */ /* 0x000fe200078e00ff */
[----:B------:R-:W-:Y:S01]  /*0ec0*/  LOP3.LUT R5, R5, 0xfffffeff, RZ, 0xc0, !PT ;  /* 0xfffffeff05057812 */ /* 0x000fe200078ec0ff */
[----:B------:R-:W-:Y:S01]  /*0ed0*/  UIADD3 UR35, UR7, -0x695add53, URZ ;  /* 0x96a522ad07237890 */ /* 0x000fe2000fffe03f */
[----:B------:R-:W-:Y:S01]  /*0ee0*/  BSSY B0, `(.L_x_6658) ;  /* 0x0000021000007945 */ /* 0x000fe20003800000 */
[----:B------:R-:W-:Y:S01]  /*0ef0*/  IMAD.WIDE.U32 R124, R124, -0x2daee0ad, RZ ;  /* 0xd2511f537c7c7825 */ /* 0x000fe200078e00ff */
[----:B------:R-:W-:-:S04]  /*0f00*/  LOP3.LUT R64, R7, UR19, R14, 0x96, !PT ;  /* 0x0000001307407c12 */ /* 0x000fc8000f8e960e */
[----:B------:R-:W-:Y:S02]  /*0f10*/  LOP3.LUT R7, R125, UR21, R6, 0x96, !PT ;  /* 0x000000157d077c12 */ /* 0x000fe4000f8e9606 */
[----:B------:R-:W-:Y:S02]  /*0f20*/  SHF.R.U32.HI R6, RZ, 0x5, R17 ;  /* 0x00000005ff067819 */ /* 0x000fe40000011611 */
[----:B------:R-:W-:Y:S01]  /*0f30*/  @P0 LOP3.LUT R5, R5, 0x100, RZ, 0xfc, !PT ;  /* 0x0000010005050812 */ /* 0x000fe200078efcff */
[----:B------:R-:W-:Y:S06]  /*0f40*/  @!P0 BRA `(.L_x_6659) ;  /* 0x0000000000688947 */ /* 0x000fec0003800000 */
[C---:B------:R-:W-:Y:S01]  /*0f50*/  IMAD.SHL.U32 R14, R12.reuse, 0x10, RZ ;  /* 0x000000100c0e7824 */ /* 0x040fe200078e00ff */
[----:B------:R-:W-:Y:S01]  /*0f60*/  ULDC.64 UR28, c[0x0][0x268] ;  /* 0x00009a00001c7ab9 */ /* 0x000fe20000000a00 */
[----:B------:R-:W-:Y:S01]  /*0f70*/  SHF.L.U64.HI R13, R12, 0x4, RZ ;  /* 0x000000040c0d7819 */ /* 0x000fe200000102ff */
[----:B------:R-:W-:Y:S01]  /*0f80*/  ULDC.64 UR26, c[0x0][0x2c8] ;  /* 0x0000b200001a7ab9 */ /* 0x000fe20000000a00 */
[----:B------:R-:W0:Y:S01]  /*0f90*/  LDC.64 R16, c[0x0][0x260] ;  /* 0x00009800ff107b82 */ /* 0x000e220000000a00 */
[----:B------:R-:W-:-:S04]  /*0fa0*/  IADD3 R40, P0, R14, UR28, RZ ;  /* 0x0000001c0e287c10 */ /* 0x000fc8000ff1e0ff */
        /* <DEDUP_REMOVED lines=15> */
[----:B------:R-:W-:Y:S01]  /*10a0*/  VIADD R12, R12, 0x20 ;  /* 0x000000200c0c7836 */ /* 0x000fe20000000000 */
[----:B------:R-:W-:Y:S02]  /*10b0*/  @!P0 CS2R R44, SRZ ;  /* 0x00000000002c8805 */ /* 0x000fe4000001ff00 */
[----:B------:R-:W-:Y:S02]  /*10c0*/  @!P0 CS2R R46, SRZ ;  /* 0x00000000002e8805 */ /* 0x000fe4000001ff00 */
[----:B------:R-:W-:Y:S02]  /*10d0*/  @!P1 CS2R R32, SRZ ;  /* 0x0000000000209805 */ /* 0x000fe4000001ff00 */
[----:B0-----:R-:W-:-:S07]  /*10e0*/  @!P1 CS2R R34, SRZ ;  /* 0x0000000000229805 */ /* 0x001fce000001ff00 */
.L_x_6659:
[----:B------:R-:W-:Y:S05]  /*10f0*/  BSYNC B0 ;  /* 0x0000000000007941 */ /* 0x000fea0003800000 */
.L_x_6658:
        /* <DEDUP_REMOVED lines=10> */
[C---:B------:R-:W-:Y:S01]  /*11a0*/  IMAD.SHL.U32 R14, R12.reuse, 0x10, RZ ;  /* 0x000000100c0e7824 */ /* 0x040fe200078e00ff */
[----:B------:R-:W-:Y:S01]  /*11b0*/  ULDC.64 UR26, c[0x0][0x268] ;  /* 0x00009a00001a7ab9 */ /* 0x000fe20000000a00 */
[----:B------:R-:W-:Y:S01]  /*11c0*/  SHF.L.U64.HI R13, R12, 0x4, RZ ;  /* 0x000000040c0d7819 */ /* 0x000fe200000102ff */
[----:B------:R-:W0:Y:S02]  /*11d0*/  LDC.64 R20, c[0x0][0x260] ;  /* 0x00009800ff147b82 */ /* 0x000e240000000a00 */
[----:B------:R-:W-:-:S04]  /*11e0*/  IADD3 R10, P0, R14, UR26, RZ ;  /* 0x0000001a0e0a7c10 */ /* 0x000fc8000ff1e0ff */
[----:B------:R-:W-:Y:S01]  /*11f0*/  IADD3.X R11, R13, UR27, RZ, P0, !PT ;  /* 0x0000001b0d0b7c10 */ /* 0x000fe200087fe4ff */
[----:B------:R-:W-:Y:S02]  /*1200*/  ULDC.64 UR26, c[0x0][0x2c8] ;  /* 0x0000b200001a7ab9 */ /* 0x000fe40000000a00 */
[----:B------:R-:W-:-:S04]  /*1210*/  ISETP.NE.U32.AND P0, PT, RZ, UR26, PT ;  /* 0x0000001aff007c0c */ /* 0x000fc8000bf05070 */
[----:B------:R-:W-:-:S13]  /*1220*/  ISETP.NE.AND.EX P0, PT, RZ, UR27, PT, P0 ;  /* 0x0000001bff007c0c */ /* 0x000fda000bf05300 */
[----:B------:R-:W-:-:S04]  /*1230*/  @P0 LEA R8, P1, R12, UR26, 0x4 ;  /* 0x0000001a0c080c11 */ /* 0x000fc8000f8220ff */
[C---:B------:R-:W-:Y:S01]  /*1240*/  @P0 LEA.HI.X R9, R12.reuse, UR27, RZ, 0x4, P1 ;  /* 0x0000001b0c090c11 */ /* 0x040fe200088f24ff */
[----:B------:R-:W-:Y:S02]  /*1250*/  ULDC.64 UR26, c[0x0][0x2d0] ;  /* 0x0000b400001a7ab9 */ /* 0x000fe40000000a00 */
[----:B------:R-:W-:Y:S01]  /*1260*/  ISETP.NE.U32.AND P1, PT, RZ, UR26, PT ;  /* 0x0000001aff007c0c */ /* 0x000fe2000bf25070 */
[----:B0-----:R-:W-:Y:S01]  /*1270*/  IMAD.WIDE.U32 R20, R12, 0x10, R20 ;  /* 0x000000100c147825 */ /* 0x001fe200078e0014 */
[----:B------:R0:W5:Y:S02]  /*1280*/  @P0 LDG.E.128 R24, desc[UR4][R8.64] ;  /* 0x0000000408180981 */ /* 0x000164000c1e1d00 */
[----:B------:R-:W-:Y:S02]  /*1290*/  ISETP.NE.AND.EX P1, PT, RZ, UR27, PT, P1 ;  /* 0x0000001bff007c0c */ /* 0x000fe4000bf25310 */
[----:B------:R0:W5:Y:S04]  /*12a0*/  LDG.E.128 R136, desc[UR4][R20.64] ;  /* 0x0000000414887981 */ /* 0x000168000c1e1d00 */
[----:B------:R-:W5:Y:S07]  /*12b0*/  LDG.E.128 R8, desc[UR4][R10.64] ;  /* 0x000000040a087981 */ /* 0x000f6e000c1e1d00 */
        /* <DEDUP_REMOVED lines=8> */
.L_x_6661:
[----:B------:R-:W-:Y:S05]  /*1340*/  BSYNC B0 ;  /* 0x0000000000007941 */ /* 0x000fea0003800000 */
.L_x_6660:
[----:B------:R-:W-:Y:S01]  /*1350*/  ISETP.GE.U32.AND P0, PT, R4, 0x100, PT ;  /* 0x000001000400780c */ /* 0x000fe20003f06070 */
[----:B------:R-:W-:Y:S01]  /*1360*/  BSSY B0, `(.L_x_6662) ;  /* 0x000001e000007945 */ /* 0x000fe20003800000 */
[----:B------:R-:W-:Y:S01]  /*1370*/  LOP3.LUT R5, R5, 0xffffffbf, RZ, 0xc0, !PT ;  /* 0xffffffbf05057812 */ /* 0x000fe200078ec0ff */
[----:B------:R-:W-:-:S10]  /*1380*/  IMAD.HI.U32 R65, R67, -0x2daee0ad, RZ ;  /* 0xd2511f5343417827 */ /* 0x000fd400078e00ff */
[----:B------:R-:W-:Y:S01]  /*1390*/  @P0 LOP3.LUT R5, R5, 0x40, RZ, 0xfc, !PT ;  /* 0x0000004005050812 */ /* 0x000fe200078efcff */
[----:B------:R-:W-:Y:S06]  /*13a0*/  @!P0 BRA `(.L_x_6663) ;  /* 0x0000000000648947 */ /* 0x000fec0003800000 */
[----:B------:R-:W-:Y:S01]  /*13b0*/  SHF.L.U32 R126, R12, 0x4, RZ ;  /* 0x000000040c7e7819 */ /* 0x000fe200000006ff */
[----:B------:R-:W-:Y:S01]  /*13c0*/  ULDC.64 UR26, c[0x0][0x268] ;  /* 0x00009a00001a7ab9 */ /* 0x000fe20000000a00 */
[----:B------:R-:W-:Y:S01]  /*13d0*/  SHF.R.U32.HI R13, RZ, 0x1c, R12 ;  /* 0x0000001cff0d7819 */ /* 0x000fe2000001160c */
[----:B------:R-:W0:Y:S01]  /*13e0*/  LDC.64 R30, c[0x0][0x260] ;  /* 0x00009800ff1e7b82 */ /* 0x000e220000000a00 */
[----:B------:R-:W-:-:S04]  /*13f0*/  IADD3 R28, P0, R126, UR26, RZ ;  /* 0x0000001a7e1c7c10 */ /* 0x000fc8000ff1e0ff */
[----:B------:R-:W-:Y:S01]  /*1400*/  IADD3.X R29, R13, UR27, RZ, P0, !PT ;  /* 0x0000001b0d1d7c10 */ /* 0x000fe200087fe4ff */
[----:B------:R-:W-:Y:S02]  /*1410*/  ULDC.64 UR26, c[0x0][0x2c8] ;  /* 0x0000b200001a7ab9 */ /* 0x000fe40000000a00 */
[----:B------:R-:W-:-:S04]  /*1420*/  ISETP.NE.U32.AND P0, PT, RZ, UR26, PT ;  /* 0x0000001aff007c0c */ /* 0x000fc8000bf05070 */
        /* <DEDUP_REMOVED lines=8> */
[----:B------:R-:W-:Y:S01]  /*14b0*/  @P1 IADD3.X R127, R13, UR27, RZ, P2, !PT ;  /* 0x0000001b0d7f1c10 */ /* 0x000fe200097fe4ff */
[----:B0-----:R-:W-:Y:S02]  /*14c0*/  IMAD.WIDE.U32 R12, R12, 0x10, R30 ;  /* 0x000000100c0c7825 */ /* 0x001fe400078e001e */
[----:B------:R-:W5:Y:S04]  /*14d0*/  LDG.E.128 R28, desc[UR4][R28.64] ;  /* 0x000000041c1c7981 */ /* 0x000f68000c1e1d00 */
[----:B------:R1:W5:Y:S04]  /*14e0*/  @P1 LDG.E.128 R36, desc[UR4][R126.64] ;  /* 0x000000047e241981 */ /* 0x000368000c1e1d00 */
[----:B------:R-:W5:Y:S01]  /*14f0*/  LDG.E.128 R12, desc[UR4][R12.64] ;  /* 0x000000040c0c7981 */ /* 0x000f62000c1e1d00 */
[----:B------:R-:W-:-:S02]  /*1500*/  @!P0 CS2R R20, SRZ ;  /* 0x0000000000148805 */ /* 0x000fc4000001ff00 */
[----:B------:R-:W-:Y:S02]  /*1510*/  @!P0 CS2R R22, SRZ ;  /* 0x0000000000168805 */ /* 0x000fe4000001ff00 */
[----:B------:R-:W-:Y:S02]  /*1520*/  @!P1 CS2R R36, SRZ ;  /* 0x0000000000249805 */ /* 0x000fe4000001ff00 */
[----:B-1----:R-:W-:-:S07]  /*1530*/  @!P1 CS2R R38, SRZ ;  /* 0x0000000000269805 */ /* 0x002fce000001ff00 */
.L_x_6663:
[----:B------:R-:W-:Y:S05]  /*1540*/  BSYNC B0 ;  /* 0x0000000000007941 */ /* 0x000fea0003800000 */
.L_x_6662:
[----:B------:R-:W-:Y:S01]  /*1550*/  ULDC UR25, c[0x0][0x214] ;  /* 0x0000850000197ab9 */ /* 0x000fe20000000800 */
[----:B------:R-:W-:Y:S02]  /*1560*/  LOP3.LUT R65, R65, UR23, R124, 0x96, !PT ;  /* 0x0000001741417c12 */ /* 0x000fe4000f8e967c */
[----:B------:R-:W-:-:S13]  /*1570*/  ISETP.GE.AND P0, PT, R6, UR25, PT ;  /* 0x0000001906007c0c */ /* 0x000fda000bf06270 */
[----:B------:R-:W-:Y:S05]  /*1580*/  @P0 EXIT ;  /* 0x000000000000094d */ /* 0x000fea0003800000 */
[--C-:B-----5:R-:W-:Y:S01]  /*1590*/  HADD2.F32 R124, -RZ, R120.reuse.H0_H0 ;  /* 0x20000078ff7c7230 */ /* 0x120fe20000004100 */
[----:B------:R-:W-:Y:S01]  /*15a0*/  BSSY B0, `(.L_x_6664) ;  /* 0x000334d000007945 */ /* 0x000fe20003800000 */
[----:B------:R-:W-:Y:S01]  /*15b0*/  HADD2.F32 R120, -RZ, R120.H1_H1 ;  /* 0x30000078ff787230 */ /* 0x000fe20000004100 */
[----:B------:R-:W-:Y:S01]  /*15c0*/  ULDC.U8 UR25, c[0x0][0x2a0] ;  /* 0x0000a80000197ab9 */ /* 0x000fe20000000000 */
[--C-:B------:R-:W-:Y:S01]  /*15d0*/  HADD2.F32 R125, -RZ, R121.reuse.H0_H0 ;  /* 0x20000079ff7d7230 */ /* 0x100fe20000004100 */
[----:B------:R0:W-:Y:S01]  /*15e0*/  STL [R1+0x1b8], R124 ;  /* 0x0001b87c01007387 */ /* 0x0001e20000100800 */
[--C-:B------:R-:W-:Y:S01]  /*15f0*/  HADD2.F32 R250, -RZ, R74.reuse.H0_H0 ;  /* 0x2000004afffa7230 */ /* 0x100fe20000004100 */
[----:B------:R-:W-:Y:S01]  /*1600*/  ULDC UR36, c[0x0][0x218] ;  /* 0x0000860000247ab9 */ /* 0x000fe20000000800 */
[----:B------:R-:W-:Y:S01]  /*1610*/  HADD2.F32 R246, -RZ, R74.H1_H1 ;  /* 0x3000004afff67230 */ /* 0x000fe20000004100 */
[----:B------:R1:W-:Y:S01]  /*1620*/  STL [R1+0x1a8], R120 ;  /* 0x0001a87801007387 */ /* 0x0003e20000100800 */
[----:B------:R-:W-:Y:S01]  /*1630*/  HADD2.F32 R74, -RZ, R68.H0_H0 ;  /* 0x20000044ff4a7230 */ /* 0x000fe20000004100 */
[----:B------:R-:W-:Y:S01]  /*1640*/  ULDC UR34, c[0x0][0x2d8] ;  /* 0x0000b60000227ab9 */ /* 0x000fe20000000800 */
[--C-:B------:R-:W-:Y:S01]  /*1650*/  HADD2.F32 R170, -RZ, R24.reuse.H0_H0 ;  /* 0x20000018ffaa7230 */ /* 0x100fe20000004100 */
[----:B------:R-:W-:Y:S01]  /*1660*/  STL [R1+0x19c], R125 ;  /* 0x00019c7d01007387 */ /* 0x000fe20000100800 */
[----:B------:R-:W-:Y:S01]  /*1670*/  HADD2.F32 R166, -RZ, R24.H1_H1 ;  /* 0x30000018ffa67230 */ /* 0x000fe20000004100 */
[----:B------:R-:W-:Y:S01]  /*1680*/  UISETP.NE.AND UP0, UPT, UR25, URZ, UPT ;  /* 0x0000003f1900728c */ /* 0x000fe2000bf05270 */
[----:B0-----:R-:W-:Y:S01]  /*1690*/  HADD2.F32 R124, -RZ, R121.H1_H1 ;  /* 0x30000079ff7c7230 */ /* 0x001fe20000004100 */
[----:B------:R-:W-:Y:S01]  /*16a0*/  ULDC.64 UR26, c[0x0][0x230] ;  /* 0x00008c00001a7ab9 */ /* 0x000fe20000000a00 */
[--C-:B------:R-:W-:Y:S01]  /*16b0*/  HADD2.F32 R121, -RZ, R122.reuse.H1_H1 ;  /* 0x3000007aff797230 */ /* 0x100fe20000004100 */
[----:B------:R-:W-:Y:S01]  /*16c0*/  ULDC.64 UR28, c[0x0][0x238] ;  /* 0x00008e00001c7ab9 */ /* 0x000fe20000000a00 */
[----:B-1----:R-:W-:Y:S01]  /*16d0*/  HADD2.F32 R120, -RZ, R122.H0_H0 ;  /* 0x2000007aff787230 */ /* 0x002fe20000004100 */
[----:B------:R-:W-:Y:S01]  /*16e0*/  STL [R1+0x188], R124 ;  /* 0x0001887c01007387 */ /* 0x000fe20000100800 */
[----:B------:R-:W-:Y:S01]  /*16f0*/  HADD2.F32 R122, -RZ, R123.H0_H0 ;  /* 0x2000007bff7a7230 */ /* 0x000fe20000004100 */
[----:B------:R-:W-:Y:S01]  /*1700*/  ULDC.64 UR30, c[0x0][0x240] ;  /* 0x00009000001e7ab9 */ /* 0x000fe20000000a00 */
[--C-:B------:R-:W-:Y:S01]  /*1710*/  HADD2.F32 R169, -RZ, R8.reuse.H0_H0 ;  /* 0x20000008ffa97230 */ /* 0x100fe20000004100 */
[----:B------:R0:W-:Y:S01]  /*1720*/  STL [R1+0x178], R120 ;  /* 0x0001787801007387 */ /* 0x0001e20000100800 */
[----:B------:R-:W-:Y:S01]  /*1730*/  HADD2.F32 R165, -RZ, R8.H1_H1 ;  /* 0x30000008ffa57230 */ /* 0x000fe20000004100 */
[----:B------:R-:W-:Y:S01]  /*1740*/  ULDC.64 UR32, c[0x0][0x248] ;  /* 0x0000920000207ab9 */ /* 0x000fe20000000a00 */
[--C-:B------:R-:W-:Y:S01]  /*1750*/  HADD2.F32 R161, -RZ, R9.reuse.H0_H0 ;  /* 0x20000009ffa17230 */ /* 0x100fe20000004100 */
[----:B------:R1:W-:Y:S01]  /*1760*/  STL [R1+0x168], R121 ;  /* 0x0001687901007387 */ /* 0x0003e20000100800 */
[----:B------:R-:W-:-:S02]  /*1770*/  HADD2.F32 R157, -RZ, R9.H1_H1 ;  /* 0x30000009ff9d7230 */ /* 0x000fc40000004100 */
[----:B------:R-:W-:Y:S01]  /*1780*/  IMAD R7, R7, -0x326172a9, RZ ;  /* 0xcd9e8d5707077824 */ /* 0x000fe200078e02ff */
[----:B------:R-:W-:Y:S01]  /*1790*/  STL [R1+0x158], R122 ;  /* 0x0001587a01007387 */ /* 0x000fe20000100800 */
[----:B------:R-:W-:-:S04]  /*17a0*/  IMAD.HI.U32 R24, R65, -0x326172a9, RZ ;  /* 0xcd9e8d5741187827 */ /* 0x000fc800078e00ff */
[----:B0-----:R-:W-:Y:S01]  /*17b0*/  HADD2.F32 R120, -RZ, R123.H1_H1 ;  /* 0x3000007bff787230 */ /* 0x001fe20000004100 */
[----:B------:R-:W-:Y:S01]  /*17c0*/  LOP3.LUT R7, R24, UR24, R7, 0x96, !PT ;  /* 0x0000001818077c12 */ /* 0x000fe2000f8e9607 */
[--C-:B-1----:R-:W-:Y:S02]  /*17d0*/  HADD2.F32 R121, -RZ, R116.reuse.H0_H0 ;  /* 0x20000074ff797230 */ /* 0x102fe40000004100 */
[----:B------:R-:W-:Y:S01]  /*17e0*/  HADD2.F32 R116, -RZ, R116.H1_H1 ;  /* 0x30000074ff747230 */ /* 0x000fe20000004100 */
[----:B------:R0:W-:Y:S01]  /*17f0*/  STL [R1+0x148], R120 ;  /* 0x0001487801007387 */ /* 0x0001e20000100800 */
[----:B------:R-:W-:Y:S02]  /*1800*/  IMAD R8, R67, -0x2daee0ad, RZ ;  /* 0xd2511f5343087824 */ /* 0x000fe400078e02ff */
[----:B------:R-:W-:Y:S01]  /*1810*/  IMAD.HI.U32 R9, R64, -0x2daee0ad, RZ ;  /* 0xd2511f5340097827 */ /* 0x000fe200078e00ff */
[----:B------:R-:W-:Y:S03]  /*1820*/  STL [R1+0x1b4], R121 ;  /* 0x0001b47901007387 */ /* 0x000fe60000100800 */
[--C-:B------:R-:W-:Y:S01]  /*1830*/  HADD2.F32 R203, -RZ, R172.reuse.H0_H0 ;  /* 0x200000acffcb7230 */ /* 0x100fe20000004100 */
[----:B------:R1:W-:Y:S01]  /*1840*/  STL [R1+0x1a4], R116 ;  /* 0x0001a47401007387 */ /* 0x0003e20000100800 */
[----:B------:R-:W-:Y:S01]  /*1850*/  HADD2.F32 R199, -RZ, R172.H1_H1 ;  /* 0x300000acffc77230 */ /* 0x000fe20000004100 */
[----:B------:R-:W-:Y:S01]  /*1860*/  LOP3.LUT R8, R9, UR35, R8, 0x96, !PT ;  /* 0x0000002309087c12 */ /* 0x000fe2000f8e9608 */
[----:B0-----:R-:W-:-:S02]  /*1870*/  HADD2.F32 R120, -RZ, R117.H0_H0 ;  /* 0x20000075ff787230 */ /* 0x001fc40000004100 */
[----:B------:R-:W-:Y:S02]  /*1880*/  HADD2.F32 R117, -RZ, R117.H1_H1 ;  /* 0x30000075ff757230 */ /* 0x000fe40000004100 */
[--C-:B------:R-:W-:Y:S01]  /*1890*/  HADD2.F32 R171, -RZ, R136.reuse.H0_H0 ;  /* 0x20000088ffab7230 */ /* 0x100fe20000004100 */
[----:B------:R-:W-:Y:S01]  /*18a0*/  STL [R1+0x198], R120 ;  /* 0x0001987801007387 */ /* 0x000fe20000100800 */
[----:B------:R-:W-:Y:S02]  /*18b0*/  HADD2.F32 R167, -RZ, R136.H1_H1 ;  /* 0x30000088ffa77230 */ /* 0x000fe40000004100 */
[--C-:B-1----:R-:W-:Y:S01]  /*18c0*/  HADD2.F32 R116, -RZ, R118.reuse.H0_H0 ;  /* 0x20000076ff747230 */ /* 0x102fe20000004100 */
[----:B------:R0:W-:Y:S01]  /*18d0*/  STL [R1+0x184], R117 ;  /* 0x0001847501007387 */ /* 0x0001e20000100800 */
[----:B------:R-:W-:Y:S02]  /*18e0*/  HADD2.F32 R118, -RZ, R118.H1_H1 ;  /* 0x30000076ff767230 */ /* 0x000fe40000004100 */
[--C-:B------:R-:W-:Y:S01]  /*18f0*/  HADD2.F32 R163, -RZ, R137.reuse.H0_H0 ;  /* 0x20000089ffa37230 */ /* 0x100fe20000004100 */
        /* <DEDUP_REMOVED lines=13> */
[----:B------:R-:W-:Y:S01]  /*19d0*/  HADD2.F32 R188, -RZ, R33.H1_H1 ;  /* 0x30000021ffbc7230 */ /* 0x000fe20000004100 */
[----:B------:R-:W-:Y:S01]  /*19e0*/  STL [R1+0x1b0], R118 ;  /* 0x0001b07601007387 */ /* 0x000fe20000100800 */
[----:B------:R-:W-:Y:S02]  /*19f0*/  HADD2.F32 R184, -RZ, R34.H0_H0 ;  /* 0x20000022ffb87230 */ /* 0x000fe40000004100 */
[----:B0-----:R-:W-:Y:S02]  /*1a00*/  HADD2.F32 R117, -RZ, R112.H1_H1 ;  /* 0x30000070ff757230 */ /* 0x001fe40000004100 */
[----:B------:R-:W-:-:S02]  /*1a10*/  HADD2.F32 R112, -RZ, R113.H1_H1 ;  /* 0x30000071ff707230 */ /* 0x000fc40000004100 */
[----:B-1----:R-:W-:Y:S01]  /*1a20*/  HADD2.F32 R116, -RZ, R113.H0_H0 ;  /* 0x20000071ff747230 */ /* 0x002fe20000004100 */
[----:B------:R-:W-:Y:S01]  /*1a30*/  STL [R1+0x1a0], R117 ;  /* 0x0001a07501007387 */ /* 0x000fe20000100800 */
[--C-:B------:R-:W-:Y:S02]  /*1a40*/  HADD2.F32 R113, -RZ, R114.reuse.H0_H0 ;  /* 0x20000072ff717230 */ /* 0x100fe40000004100 */
[----:B------:R-:W-:Y:S01]  /*1a50*/  HADD2.F32 R114, -RZ, R114.H1_H1 ;  /* 0x30000072ff727230 */ /* 0x000fe20000004100 */
[----:B------:R-:W-:Y:S01]  /*1a60*/  STL [R1+0x190], R116 ;  /* 0x0001907401007387 */ /* 0x000fe20000100800 */
[----:B------:R-:W-:Y:S02]  /*1a70*/  HADD2.F32 R180, -RZ, R34.H1_H1 ;  /* 0x30000022ffb47230 */ /* 0x000fe40000004100 */
[--C-:B------:R-:W-:Y:S01]  /*1a80*/  HADD2.F32 R176, -RZ, R35.reuse.H0_H0 ;  /* 0x20000023ffb07230 */ /* 0x100fe20000004100 */
[----:B------:R0:W-:Y:S01]  /*1a90*/  STL [R1+0x180], R112 ;  /* 0x0001807001007387 */ /* 0x0001e20000100800 */
[----:B------:R-:W-:-:S02]  /*1aa0*/  HADD2.F32 R172, -RZ, R35.H1_H1 ;  /* 0x30000023ffac7230 */ /* 0x000fc40000004100 */
[--C-:B------:R-:W-:Y:S01]  /*1ab0*/  HADD2.F32 R162, -RZ, R25.reuse.H0_H0 ;  /* 0x20000019ffa27230 */ /* 0x100fe20000004100 */
        /* <DEDUP_REMOVED lines=14> */
[----:B------:R-:W-:Y:S01]  /*1ba0*/  STL [R1+0x1ac], R114 ;  /* 0x0001ac7201007387 */ /* 0x000fe20000100800 */
[----:B------:R-:W-:-:S02]  /*1bb0*/  HADD2.F32 R143, -RZ, R11.H0_H0 ;  /* 0x2000000bff8f7230 */ /* 0x000fc40000004100 */
        /* <DEDUP_REMOVED lines=8> */
[----:B------:R-:W-:Y:S01]  /*1c40*/  HADD2.F32 R164, -RZ, R16.H1_H1 ;  /* 0x30000010ffa47230 */ /* 0x000fe20000004100 */
[----:B------:R1:W-:Y:S01]  /*1c50*/  STL [R1+0x17c], R108 ;  /* 0x00017c6c01007387 */ /* 0x0003e20000100800 */
[----:B------:R-:W-:Y:S02]  /*1c60*/  HADD2.F32 R160, -RZ, R17.H0_H0 ;  /* 0x20000011ffa07230 */ /* 0x000fe40000004100 */
[----:B0-----:R-:W-:Y:S02]  /*1c70*/  HADD2.F32 R112, -RZ, R110.H0_H0 ;  /* 0x2000006eff707230 */ /* 0x001fe40000004100 */
[----:B------:R-:W-:Y:S02]  /*1c80*/  HADD2.F32 R110, -RZ, R111.H1_H1 ;  /* 0x3000006fff6e7230 */ /* 0x000fe40000004100 */
[----:B------:R-:W-:Y:S01]  /*1c90*/  HADD2.F32 R156, -RZ, R17.H1_H1 ;  /* 0x30000011ff9c7230 */ /* 0x000fe20000004100 */
[----:B------:R-:W-:Y:S01]  /*1ca0*/  STL [R1+0x16c], R112 ;  /* 0x00016c7001007387 */ /* 0x000fe20000100800 */
[----:B------:R-:W-:-:S02]  /*1cb0*/  HADD2.F32 R152, -RZ, R18.H0_H0 ;  /* 0x20000012ff987230 */ /* 0x000fc40000004100 */
[----:B-1----:R-:W-:Y:S01]  /*1cc0*/  HADD2.F32 R108, -RZ, R111.H0_H0 ;  /* 0x2000006fff6c7230 */ /* 0x002fe20000004100 */
[----:B------:R0:W-:Y:S01]  /*1cd0*/  STL [R1+0x15c], R109 ;  /* 0x00015c6d01007387 */ /* 0x0001e20000100800 */
[----:B------:R-:W-:Y:S02]  /*1ce0*/  HADD2.F32 R148, -RZ, R18.H1_H1 ;  /* 0x30000012ff947230 */ /* 0x000fe40000004100 */
[--C-:B------:R-:W-:Y:S01]  /*1cf0*/  HADD2.F32 R142, -RZ, R19.reuse.H0_H0 ;  /* 0x20000013ff8e7230 */ /* 0x100fe20000004100 */
[----:B------:R1:W-:Y:S01]  /*1d00*/  STL [R1+0x14c], R108 ;  /* 0x00014c6c01007387 */ /* 0x0003e20000100800 */
[----:B------:R-:W-:Y:S02]  /*1d10*/  HADD2.F32 R136, -RZ, R19.H1_H1 ;  /* 0x30000013ff887230 */ /* 0x000fe40000004100 */
[--C-:B------:R-:W-:Y:S01]  /*1d20*/  HADD2.F32 R133, -RZ, R12.reuse.H0_H0 ;  /* 0x2000000cff857230 */ /* 0x100fe20000004100 */
[----:B------:R-:W-:Y:S01]  /*1d30*/  STL [R1+0x13c], R110 ;  /* 0x00013c6e01007387 */ /* 0x000fe20000100800 */
[----:B------:R-:W-:-:S02]  /*1d40*/  HADD2.F32 R9, -RZ, R12.H1_H1 ;  /* 0x3000000cff097230 */ /* 0x000fc40000004100 */
[--C-:B0-----:R-:W-:Y:S02]  /*1d50*/  HADD2.F32 R109, -RZ, R104.reuse.H0_H0 ;  /* 0x20000068ff6d7230 */ /* 0x101fe40000004100 */
[----:B------:R-:W-:Y:S02]  /*1d60*/  HADD2.F32 R10, -RZ, R13.H0_H0 ;  /* 0x2000000dff0a7230 */ /* 0x000fe40000004100 */
[----:B-1----:R-:W-:Y:S01]  /*1d70*/  HADD2.F32 R108, -RZ, R104.H1_H1 ;  /* 0x30000068ff6c7230 */ /* 0x002fe20000004100 */
[----:B------:R-:W-:Y:S01]  /*1d80*/  STL [R1+0x138], R109 ;  /* 0x0001386d01007387 */ /* 0x000fe20000100800 */
[--C-:B------:R-:W-:Y:S02]  /*1d90*/  HADD2.F32 R104, -RZ, R105.reuse.H0_H0 ;  /* 0x20000069ff687230 */ /* 0x100fe40000004100 */
[----:B------:R-:W-:Y:S01]  /*1da0*/  HADD2.F32 R105, -RZ, R105.H1_H1 ;  /* 0x30000069ff697230 */ /* 0x000fe20000004100 */
        /* <DEDUP_REMOVED lines=11> */
[----:B------:R-:W-:Y:S01]  /*1e60*/  STL [R1+0xf8], R108 ;  /* 0x0000f86c01007387 */ /* 0x000fe20000100800 */
[--C-:B------:R-:W-:Y:S02]  /*1e70*/  HADD2.F32 R106, -RZ, R107.reuse.H1_H1 ;  /* 0x3000006bff6a7230 */ /* 0x100fe40000004100 */
[----:B--2---:R-:W-:Y:S01]  /*1e80*/  HADD2.F32 R105, -RZ, R107.H0_H0 ;  /* 0x2000006bff697230 */ /* 0x004fe20000004100 */
[----:B------:R0:W-:Y:S01]  /*1e90*/  STL [R1+0xe8], R104 ;  /* 0x0000e86801007387 */ /* 0x0001e20000100800 */
[----:B------:R-:W-:Y:S02]  /*1ea0*/  HADD2.F32 R25, -RZ, R28.H1_H1 ;  /* 0x3000001cff197230 */ /* 0x000fe40000004100 */
[--C-:B------:R-:W-:Y:S01]  /*1eb0*/  HADD2.F32 R26, -RZ, R29.reuse.H0_H0 ;  /* 0x2000001dff1a7230 */ /* 0x100fe20000004100 */
[----:B------:R1:W-:Y:S01]  /*1ec0*/  STL [R1+0xd8], R105 ;  /* 0x0000d86901007387 */ /* 0x0003e20000100800 */
[----:B------:R-:W-:-:S02]  /*1ed0*/  HADD2.F32 R27, -RZ, R29.H1_H1 ;  /* 0x3000001dff1b7230 */ /* 0x000fc40000004100 */
[--C-:B------:R-:W-:Y:S01]  /*1ee0*/  HADD2.F32 R32, -RZ, R36.reuse.H0_H0 ;  /* 0x20000024ff207230 */ /* 0x100fe20000004100 */
[----:B------:R-:W-:Y:S01]  /*1ef0*/  STL [R1+0xc8], R106 ;  /* 0x0000c86a01007387 */ /* 0x000fe20000100800 */
[----:B------:R-:W-:Y:S02]  /*1f00*/  HADD2.F32 R33, -RZ, R36.H1_H1 ;  /* 0x30000024ff217230 */ /* 0x000fe40000004100 */
[--C-:B0-----:R-:W-:Y:S02]  /*1f10*/  HADD2.F32 R104, -RZ, R100.reuse.H0_H0 ;  /* 0x20000064ff687230 */ /* 0x101fe40000004100 */
[----:B------:R-:W-:Y:S02]  /*1f20*/  HADD2.F32 R34, -RZ, R37.H0_H0 ;  /* 0x20000025ff227230 */ /* 0x000fe40000004100 */
[----:B-1----:R-:W-:Y:S01]  /*1f30*/  HADD2.F32 R105, -RZ, R100.H1_H1 ;  /* 0x30000064ff697230 */ /* 0x002fe20000004100 */
[----:B------:R0:W-:Y:S01]  /*1f40*/  STL [R1+0x134], R104 ;  /* 0x0001346801007387 */ /* 0x0001e20000100800 */
[----:B------:R-:W-:-:S02]  /*1f50*/  HADD2.F32 R100, -RZ, R101.H0_H0 ;  /* 0x20000065ff647230 */ /* 0x000fc40000004100 */
[----:B------:R-:W-:Y:S01]  /*1f60*/  HADD2.F32 R35, -RZ, R37.H1_H1 ;  /* 0x30000025ff237230 */ /* 0x000fe20000004100 */
[----:B------:R-:W-:Y:S01]  /*1f70*/  STL [R1+0x124], R105 ;  /* 0x0001246901007387 */ /* 0x000fe20000100800 */
[--C-:B------:R-:W-:Y:S02]  /*1f80*/  HADD2.F32 R12, -RZ, R14.reuse.H0_H0 ;  /* 0x2000000eff0c7230 */ /* 0x100fe40000004100 */
[----:B------:R-:W-:Y:S01]  /*1f90*/  HADD2.F32 R13, -RZ, R14.H1_H1 ;  /* 0x3000000eff0d7230 */ /* 0x000fe20000004100 */
[----:B------:R1:W-:Y:S01]  /*1fa0*/  STL [R1+0x114], R100 ;  /* 0x0001146401007387 */ /* 0x0003e20000100800 */
[----:B------:R-:W-:Y:S02]  /*1fb0*/  HADD2.F32 R20, -RZ, R22.H0_H0 ;  /* 0x20000016ff147230 */ /* 0x000fe40000004100 */
[----:B0-----:R-:W-:Y:S02]  /*1fc0*/  HADD2.F32 R104, -RZ, R101.H1_H1 ;  /* 0x30000065ff687230 */ /* 0x001fe40000004100 */
[----:B------:R-:W-:-:S02]  /*1fd0*/  HADD2.F32 R101, -RZ, R102.H0_H0 ;  /* 0x20000066ff657230 */ /* 0x000fc40000004100 */
[----:B------:R-:W-:Y:S01]  /*1fe0*/  HADD2.F32 R21, -RZ, R22.H1_H1 ;  /* 0x30000016ff157230 */ /* 0x000fe20000004100 */
[----:B------:R-:W-:Y:S01]  /*1ff0*/  STL [R1+0x104], R104 ;  /* 0x0001046801007387 */ /* 0x000fe20000100800 */
[----:B------:R-:W-:Y:S02]  /*2000*/  HADD2.F32 R28, -RZ, R30.H0_H0 ;  /* 0x2000001eff1c7230 */ /* 0x000fe40000004100 */
[----:B-1----:R-:W-:Y:S01]  /*2010*/  HADD2.F32 R100, -RZ, R102.H1_H1 ;  /* 0x30000066ff647230 */ /* 0x002fe20000004100 */
[----:B------:R0:W-:Y:S01]  /*2020*/  STL [R1+0xf4], R101 ;  /* 0x0000f46501007387 */ /* 0x0001e20000100800 */
[----:B------:R-:W-:Y:S02]  /*2030*/  HADD2.F32 R102, -RZ, R103.H0_H0 ;  /* 0x20000067ff667230 */ /* 0x000fe40000004100 */
[----:B------:R-:W-:Y:S01]  /*2040*/  HADD2.F32 R29, -RZ, R30.H1_H1 ;  /* 0x3000001eff1d7230 */ /* 0x000fe20000004100 */
[----:B------:R1:W-:Y:S01]  /*2050*/  STL [R1+0xe4], R100 ;  /* 0x0000e46401007387 */ /* 0x0003e20000100800 */
[----:B------:R-:W-:-:S02]  /*2060*/  HADD2.F32 R36, -RZ, R38.H0_H0 ;  /* 0x20000026ff247230 */ /* 0x000fc40000004100 */
[----:B------:R-:W-:Y:S01]  /*2070*/  HADD2.F32 R37, -RZ, R38.H1_H1 ;  /* 0x30000026ff257230 */ /* 0x000fe20000004100 */
[----:B------:R-:W-:Y:S01]  /*2080*/  STL [R1+0xd4], R102 ;  /* 0x0000d46601007387 */ /* 0x000fe20000100800 */
[--C-:B------:R-:W-:Y:S02]  /*2090*/  HADD2.F32 R251, -RZ, R238.reuse.H0_H0 ;  /* 0x200000eefffb7230 */ /* 0x100fe40000004100 */
[----:B0-----:R-:W-:Y:S02]  /*20a0*/  HADD2.F32 R101, -RZ, R103.H1_H1 ;  /* 0x30000067ff657230 */ /* 0x001fe40000004100 */
[----:B------:R-:W-:Y:S02]  /*20b0*/  HADD2.F32 R247, -RZ, R238.H1_H1 ;  /* 0x300000eefff77230 */ /* 0x000fe40000004100 */
[--C-:B-1----:R-:W-:Y:S01]  /*20c0*/  HADD2.F32 R100, -RZ, R96.reuse.H0_H0 ;  /* 0x20000060ff647230 */ /* 0x102fe20000004100 */
[----:B------:R0:W-:Y:S01]  /*20d0*/  STL [R1+0xc4], R101 ;  /* 0x0000c46501007387 */ /* 0x0001e20000100800 */
[----:B------:R-:W-:-:S02]  /*20e0*/  HADD2.F32 R96, -RZ, R96.H1_H1 ;  /* 0x30000060ff607230 */ /* 0x000fc40000004100 */
[----:B------:R-:W-:Y:S01]  /*20f0*/  HADD2.F32 R243, -RZ, R239.H0_H0 ;  /* 0x200000effff37230 */ /* 0x000fe20000004100 */
[----:B------:R1:W-:Y:S01]  /*2100*/  STL [R1+0x130], R100 ;  /* 0x0001306401007387 */ /* 0x0003e20000100800 */
[--C-:B------:R-:W-:Y:S02]  /*2110*/  HADD2.F32 R235, -RZ, R204.reuse.H0_H0 ;  /* 0x200000ccffeb7230 */ /* 0x100fe40000004100 */
[----:B------:R-:W-:Y:S01]  /*2120*/  HADD2.F32 R231, -RZ, R204.H1_H1 ;  /* 0x300000ccffe77230 */ /* 0x000fe20000004100 */
[----:B------:R2:W-:Y:S01]  /*2130*/  STL [R1+0x120], R96 ;  /* 0x0001206001007387 */ /* 0x0005e20000100800 */
[----:B------:R-:W-:Y:S02]  /*2140*/  HADD2.F32 R227, -RZ, R205.H0_H0 ;  /* 0x200000cdffe37230 */ /* 0x000fe40000004100 */
[----:B0-----:R-:W-:Y:S02]  /*2150*/  HADD2.F32 R101, -RZ, R97.H0_H0 ;  /* 0x20000061ff657230 */ /* 0x001fe40000004100 */
[----:B------:R-:W-:-:S02]  /*2160*/  HADD2.F32 R223, -RZ, R205.H1_H1 ;  /* 0x300000cdffdf7230 */ /* 0x000fc40000004100 */
[----:B-1----:R-:W-:Y:S01]  /*2170*/  HADD2.F32 R100, -RZ, R97.H1_H1 ;  /* 0x30000061ff647230 */ /* 0x002fe20000004100 */
[----:B------:R-:W-:Y:S01]  /*2180*/  STL [R1+0x110], R101 ;  /* 0x0001106501007387 */ /* 0x000fe20000100800 */
[--C-:B------:R-:W-:Y:S02]  /*2190*/  HADD2.F32 R97, -RZ, R98.reuse.H1_H1 ;  /* 0x30000062ff617230 */ /* 0x100fe40000004100 */
[----:B--2---:R-:W-:Y:S01]  /*21a0*/  HADD2.F32 R96, -RZ, R98.H0_H0 ;  /* 0x20000062ff607230 */ /* 0x004fe20000004100 */
[----:B------:R-:W-:Y:S01]  /*21b0*/  STL [R1+0x100], R100 ;  /* 0x0001006401007387 */ /* 0x000fe20000100800 */
[----:B------:R-:W-:Y:S02]  /*21c0*/  HADD2.F32 R98, -RZ, R99.H0_H0 ;  /* 0x20000063ff627230 */ /* 0x000fe40000004100 */
[--C-:B------:R-:W-:Y:S01]  /*21d0*/  HADD2.F32 R219, -RZ, R206.reuse.H0_H0 ;  /* 0x200000ceffdb7230 */ /* 0x100fe20000004100 */
[----:B------:R0:W-:Y:S01]  /*21e0*/  STL [R1+0xf0], R96 ;  /* 0x0000f06001007387 */ /* 0x0001e20000100800 */
[----:B------:R-:W-:-:S02]  /*21f0*/  HADD2.F32 R215, -RZ, R206.H1_H1 ;  /* 0x300000ceffd77230 */ /* 0x000fc40000004100 */
[----:B------:R-:W-:Y:S01]  /*2200*/  HADD2.F32 R211, -RZ, R207.H0_H0 ;  /* 0x200000cfffd37230 */ /* 0x000fe20000004100 */
[----:B------:R1:W-:Y:S01]  /*2210*/  STL [R1+0xe0], R97 ;  /* 0x0000e06101007387 */ /* 0x0003e20000100800 */
[--C-:B------:R-:W-:Y:S02]  /*2220*/  HADD2.F32 R195, -RZ, R173.reuse.H0_H0 ;  /* 0x200000adffc37230 */ /* 0x100fe40000004100 */
[----:B------:R-:W-:Y:S01]  /*2230*/  HADD2.F32 R191, -RZ, R173.H1_H1 ;  /* 0x300000adffbf7230 */ /* 0x000fe20000004100 */
[----:B------:R-:W-:Y:S01]  /*2240*/  STL [R1+0xd0], R98 ;  /* 0x0000d06201007387 */ /* 0x000fe20000100800 */
[--C-:B------:R-:W-:Y:S02]  /*2250*/  HADD2.F32 R187, -RZ, R174.reuse.H0_H0 ;  /* 0x200000aeffbb7230 */ /* 0x100fe40000004100 */
[----:B0-----:R-:W-:Y:S02]  /*2260*/  HADD2.F32 R96, -RZ, R99.H1_H1 ;  /* 0x30000063ff607230 */ /* 0x001fe40000004100 */
[----:B------:R-:W-:-:S02]  /*2270*/  HADD2.F32 R183, -RZ, R174.H1_H1 ;  /* 0x300000aeffb77230 */ /* 0x000fc40000004100 */
[--C-:B-1----:R-:W-:Y:S01]  /*2280*/  HADD2.F32 R97, -RZ, R92.reuse.H0_H0 ;  /* 0x2000005cff617230 */ /* 0x102fe20000004100 */
[----:B------:R0:W-:Y:S01]  /*2290*/  STL [R1+0xc0], R96 ;  /* 0x0000c06001007387 */ /* 0x0001e20000100800 */
[----:B------:R-:W-:Y:S02]  /*22a0*/  HADD2.F32 R92, -RZ, R92.H1_H1 ;  /* 0x3000005cff5c7230 */ /* 0x000fe40000004100 */
[----:B------:R-:W-:Y:S01]  /*22b0*/  HADD2.F32 R179, -RZ, R175.H0_H0 ;  /* 0x200000afffb37230 */ /* 0x000fe20000004100 */
        /* <DEDUP_REMOVED lines=8> */
[----:B------:R-:W-:Y:S01]  /*2340*/  STL [R1+0x10c], R96 ;  /* 0x00010c6001007387 */ /* 0x000fe20000100800 */
[----:B------:R-:W-:Y:S01]  /*2350*/  HADD2.F32 R193, -RZ, R41.H0_H0 ;  /* 0x20000029ffc17230 */ /* 0x000fe20000004100 */
[----:B------:R-:W-:Y:S01]  /*2360*/  LOP3.LUT R40, R66, 0x3, RZ, 0xc0, !PT ;  /* 0x0000000342287812 */ /* 0x000fe200078ec0ff */
[--C-:B-1----:R-:W-:Y:S01]  /*2370*/  HADD2.F32 R92, -RZ, R94.reuse.H0_H0 ;  /* 0x2000005eff5c7230 */ /* 0x102fe20000004100 */
[----:B------:R0:W-:Y:S01]  /*2380*/  STL [R1+0xfc], R93 ;  /* 0x0000fc5d01007387 */ /* 0x0001e20000100800 */
[----:B------:R-:W-:-:S02]  /*2390*/  HADD2.F32 R94, -RZ, R94.H1_H1 ;  /* 0x3000005eff5e7230 */ /* 0x000fc40000004100 */
[----:B------:R-:W-:Y:S01]  /*23a0*/  HADD2.F32 R189, -RZ, R41.H1_H1 ;  /* 0x30000029ffbd7230 */ /* 0x000fe20000004100 */
[----:B------:R1:W-:Y:S01]  /*23b0*/  STL [R1+0xec], R92 ;  /* 0x0000ec5c01007387 */ /* 0x0003e20000100800 */
[--C-:B------:R-:W-:Y:S02]  /*23c0*/  HADD2.F32 R185, -RZ, R42.reuse.H0_H0 ;  /* 0x2000002affb97230 */ /* 0x100fe40000004100 */
[----:B------:R-:W-:Y:S01]  /*23d0*/  HADD2.F32 R181, -RZ, R42.H1_H1 ;  /* 0x3000002affb57230 */ /* 0x000fe20000004100 */
[----:B------:R2:W-:Y:S01]  /*23e0*/  STL [R1+0xdc], R94 ;  /* 0x0000dc5e01007387 */ /* 0x0005e20000100800 */
[----:B------:R-:W-:Y:S02]  /*23f0*/  HADD2.F32 R147, -RZ, R139.H0_H0 ;  /* 0x2000008bff937230 */ /* 0x000fe40000004100 */
[----:B0-----:R-:W-:Y:S02]  /*2400*/  HADD2.F32 R93, -RZ, R95.H0_H0 ;  /* 0x2000005fff5d7230 */ /* 0x001fe40000004100 */
[----:B------:R-:W-:-:S02]  /*2410*/  HADD2.F32 R14, -RZ, R15.H0_H0 ;  /* 0x2000000fff0e7230 */ /* 0x000fc40000004100 */
[----:B-1----:R-:W-:Y:S01]  /*2420*/  HADD2.F32 R92, -RZ, R95.H1_H1 ;  /* 0x3000005fff5c7230 */ /* 0x002fe20000004100 */
[----:B------:R0:W-:Y:S01]  /*2430*/  STL [R1+0xcc], R93 ;  /* 0x0000cc5d01007387 */ /* 0x0001e20000100800 */
[----:B------:R-:W-:Y:S02]  /*2440*/  HADD2.F32 R22, -RZ, R23.H0_H0 ;  /* 0x20000017ff167230 */ /* 0x000fe40000004100 */
[----:B--2---:R-:W-:Y:S01]  /*2450*/  HADD2.F32 R94, -RZ, R88.H0_H0 ;  /* 0x20000058ff5e7230 */ /* 0x004fe20000004100 */
[----:B------:R1:W-:Y:S01]  /*2460*/  STL [R1+0xbc], R92 ;  /* 0x0000bc5c01007387 */ /* 0x0003e20000100800 */
[----:B------:R-:W-:Y:S02]  /*2470*/  HADD2.F32 R30, -RZ, R31.H0_H0 ;  /* 0x2000001fff1e7230 */ /* 0x000fe40000004100 */
[----:B------:R-:W-:Y:S01]  /*2480*/  HADD2.F32 R38, -RZ, R39.H0_H0 ;  /* 0x20000027ff267230 */ /* 0x000fe20000004100 */
[----:B------:R-:W-:Y:S01]  /*2490*/  STL [R1+0xb8], R94 ;  /* 0x0000b85e01007387 */ /* 0x000fe20000100800 */
[----:B------:R-:W-:-:S02]  /*24a0*/  HADD2.F32 R239, -RZ, R239.H1_H1 ;  /* 0x300000efffef7230 */ /* 0x000fc40000004100 */
[----:B0-----:R-:W-:Y:S02]  /*24b0*/  HADD2.F32 R93, -RZ, R88.H1_H1 ;  /* 0x30000058ff5d7230 */ /* 0x001fe40000004100 */
[--C-:B------:R-:W-:Y:S02]  /*24c0*/  HADD2.F32 R88, -RZ, R89.reuse.H1_H1 ;  /* 0x30000059ff587230 */ /* 0x100fe40000004100 */
[----:B-1----:R-:W-:Y:S01]  /*24d0*/  HADD2.F32 R92, -RZ, R89.H0_H0 ;  /* 0x20000059ff5c7230 */ /* 0x002fe20000004100 */
[----:B------:R-:W-:Y:S01]  /*24e0*/  STL [R1+0xa8], R93 ;  /* 0x0000a85d01007387 */ /* 0x000fe20000100800 */
[--C-:B------:R-:W-:Y:S02]  /*24f0*/  HADD2.F32 R89, -RZ, R90.reuse.H0_H0 ;  /* 0x2000005aff597230 */ /* 0x100fe40000004100 */
[----:B------:R-:W-:Y:S01]  /*2500*/  HADD2.F32 R90, -RZ, R90.H1_H1 ;  /* 0x3000005aff5a7230 */ /* 0x000fe20000004100 */
[----:B------:R-:W-:Y:S01]  /*2510*/  STL [R1+0x98], R92 ;  /* 0x0000985c01007387 */ /* 0x000fe20000100800 */
[----:B------:R-:W-:-:S02]  /*2520*/  HADD2.F32 R242, -RZ, R75.H0_H0 ;  /* 0x2000004bfff27230 */ /* 0x000fc40000004100 */
[----:B------:R-:W-:Y:S01]  /*2530*/  HADD2.F32 R238, -RZ, R75.H1_H1 ;  /* 0x3000004bffee7230 */ /* 0x000fe20000004100 */
[----:B------:R0:W-:Y:S01]  /*2540*/  STL [R1+0x88], R88 ;  /* 0x0000885801007387 */ /* 0x0001e20000100800 */
[--C-:B------:R-:W-:Y:S02]  /*2550*/  HADD2.F32 R249, -RZ, R70.reuse.H0_H0 ;  /* 0x20000046fff97230 */ /* 0x100fe40000004100 */
[----:B------:R-:W-:Y:S01]  /*2560*/  HADD2.F32 R245, -RZ, R70.H1_H1 ;  /* 0x30000046fff57230 */ /* 0x000fe20000004100 */
[----:B------:R1:W-:Y:S01]  /*2570*/  STL [R1+0x78], R89 ;  /* 0x0000785901007387 */ /* 0x0003e20000100800 */
[----:B------:R-:W-:Y:S02]  /*2580*/  HADD2.F32 R241, -RZ, R71.H0_H0 ;  /* 0x20000047fff17230 */ /* 0x000fe40000004100 */
[----:B------:R-:W-:Y:S01]  /*2590*/  HADD2.F32 R252, -RZ, R61.H1_H1 ;  /* 0x3000003dfffc7230 */ /* 0x000fe20000004100 */
[----:B------:R2:W-:Y:S01]  /*25a0*/  STL [R1+0x68], R90 ;  /* 0x0000685a01007387 */ /* 0x0005e20000100800 */
[----:B------:R-:W-:-:S02]  /*25b0*/  HADD2.F32 R248, -RZ, R62.H0_H0 ;  /* 0x2000003efff87230 */ /* 0x000fc40000004100 */
[--C-:B0-----:R-:W-:Y:S02]  /*25c0*/  HADD2.F32 R88, -RZ, R91.reuse.H0_H0 ;  /* 0x2000005bff587230 */ /* 0x101fe40000004100 */
[----:B------:R-:W-:Y:S02]  /*25d0*/  HADD2.F32 R244, -RZ, R62.H1_H1 ;  /* 0x3000003efff47230 */ /* 0x000fe40000004100 */
[----:B-1----:R-:W-:Y:S01]  /*25e0*/  HADD2.F32 R89, -RZ, R91.H1_H1 ;  /* 0x3000005bff597230 */ /* 0x002fe20000004100 */
[----:B------:R0:W-:Y:S01]  /*25f0*/  STL [R1+0x58], R88 ;  /* 0x0000585801007387 */ /* 0x0001e20000100800 */
[----:B------:R-:W-:Y:S02]  /*2600*/  HADD2.F32 R240, -RZ, R63.H0_H0 ;  /* 0x2000003ffff07230 */ /* 0x000fe40000004100 */
[----:B--2---:R-:W-:Y:S01]  /*2610*/  HADD2.F32 R90, -RZ, R84.H0_H0 ;  /* 0x20000054ff5a7230 */ /* 0x004fe20000004100 */
        /* <DEDUP_REMOVED lines=9> */
[----:B------:R-:W-:-:S02]  /*26b0*/  HADD2.F32 R85, -RZ, R86.H1_H1 ;  /* 0x30000056ff557230 */ /* 0x000fc40000004100 */
[--C-:B------:R-:W-:Y:S01]  /*26c0*/  HADD2.F32 R226, -RZ, R57.reuse.H0_H0 ;  /* 0x20000039ffe27230 */ /* 0x100fe20000004100 */
[----:B------:R-:W-:Y:S01]  /*26d0*/  STL [R1+0x94], R89 ;  /* 0x0000945901007387 */ /* 0x000fe20000100800 */
[----:B------:R-:W-:Y:S02]  /*26e0*/  HADD2.F32 R222, -RZ, R57.H1_H1 ;  /* 0x30000039ffde7230 */ /* 0x000fe40000004100 */
[--C-:B------:R-:W-:Y:S01]  /*26f0*/  HADD2.F32 R218, -RZ, R58.reuse.H0_H0 ;  /* 0x2000003affda7230 */ /* 0x100fe20000004100 */
[----:B------:R1:W-:Y:S01]  /*2700*/  STL [R1+0x84], R84 ;  /* 0x0000845401007387 */ /* 0x0003e20000100800 */
[----:B------:R-:W-:Y:S02]  /*2710*/  HADD2.F32 R214, -RZ, R58.H1_H1 ;  /* 0x3000003affd67230 */ /* 0x000fe40000004100 */
[----:B0-----:R-:W-:Y:S02]  /*2720*/  HADD2.F32 R88, -RZ, R86.H0_H0 ;  /* 0x20000056ff587230 */ /* 0x001fe40000004100 */
[----:B------:R-:W-:-:S02]  /*2730*/  HADD2.F32 R86, -RZ, R87.H1_H1 ;  /* 0x30000057ff567230 */ /* 0x000fc40000004100 */
[--C-:B------:R-:W-:Y:S01]  /*2740*/  HADD2.F32 R210, -RZ, R59.reuse.H0_H0 ;  /* 0x2000003bffd27230 */ /* 0x100fe20000004100 */
[----:B------:R-:W-:Y:S01]  /*2750*/  STL [R1+0x74], R88 ;  /* 0x0000745801007387 */ /* 0x000fe20000100800 */
[----:B------:R-:W-:Y:S02]  /*2760*/  HADD2.F32 R206, -RZ, R59.H1_H1 ;  /* 0x3000003bffce7230 */ /* 0x000fe40000004100 */
[----:B-1----:R-:W-:Y:S01]  /*2770*/  HADD2.F32 R84, -RZ, R87.H0_H0 ;  /* 0x20000057ff547230 */ /* 0x002fe20000004100 */
[----:B------:R0:W-:Y:S01]  /*2780*/  STL [R1+0x64], R85 ;  /* 0x0000645501007387 */ /* 0x0001e20000100800 */
[--C-:B------:R-:W-:Y:S02]  /*2790*/  HADD2.F32 R233, -RZ, R52.reuse.H0_H0 ;  /* 0x20000034ffe97230 */ /* 0x100fe40000004100 */
[----:B------:R-:W-:Y:S01]  /*27a0*/  HADD2.F32 R229, -RZ, R52.H1_H1 ;  /* 0x30000034ffe57230 */ /* 0x000fe20000004100 */
[----:B------:R1:W-:Y:S01]  /*27b0*/  STL [R1+0x54], R84 ;  /* 0x0000545401007387 */ /* 0x0003e20000100800 */
[----:B------:R-:W-:-:S02]  /*27c0*/  HADD2.F32 R225, -RZ, R53.H0_H0 ;  /* 0x20000035ffe17230 */ /* 0x000fc40000004100 */
[----:B------:R-:W-:Y:S01]  /*27d0*/  HADD2.F32 R221, -RZ, R53.H1_H1 ;  /* 0x30000035ffdd7230 */ /* 0x000fe20000004100 */
[----:B------:R-:W-:Y:S01]  /*27e0*/  STL [R1+0x44], R86 ;  /* 0x0000445601007387 */ /* 0x000fe20000100800 */
[----:B------:R-:W-:Y:S02]  /*27f0*/  HADD2.F32 R217, -RZ, R54.H0_H0 ;  /* 0x20000036ffd97230 */ /* 0x000fe40000004100 */
[----:B0-----:R-:W-:Y:S02]  /*2800*/  HADD2.F32 R85, -RZ, R80.H0_H0 ;  /* 0x20000050ff557230 */ /* 0x001fe40000004100 */
[----:B------:R-:W-:Y:S02]  /*2810*/  HADD2.F32 R213, -RZ, R54.H1_H1 ;  /* 0x30000036ffd57230 */ /* 0x000fe40000004100 */
[----:B-1----:R-:W-:Y:S01]  /*2820*/  HADD2.F32 R84, -RZ, R80.H1_H1 ;  /* 0x30000050ff547230 */ /* 0x002fe20000004100 */
[----:B------:R-:W-:Y:S01]  /*2830*/  STL [R1+0xb0], R85 ;  /* 0x0000b05501007387 */ /* 0x000fe20000100800 */
[----:B------:R-:W-:-:S02]  /*2840*/  HADD2.F32 R80, -RZ, R81.H0_H0 ;  /* 0x20000051ff507230 */ /* 0x000fc40000004100 */
[----:B------:R-:W-:Y:S01]  /*2850*/  HADD2.F32 R81, -RZ, R81.H1_H1 ;  /* 0x30000051ff517230 */ /* 0x000fe20000004100 */
[----:B------:R0:W-:Y:S01]  /*2860*/  STL [R1+0xa0], R84 ;  /* 0x0000a05401007387 */ /* 0x0001e20000100800 */
[--C-:B------:R-:W-:Y:S02]  /*2870*/  HADD2.F32 R209, -RZ, R55.reuse.H0_H0 ;  /* 0x20000037ffd17230 */ /* 0x100fe40000004100 */
[----:B------:R-:W-:Y:S01]  /*2880*/  HADD2.F32 R205, -RZ, R55.H1_H1 ;  /* 0x30000037ffcd7230 */ /* 0x000fe20000004100 */
        /* <DEDUP_REMOVED lines=8> */
[----:B------:R-:W-:Y:S01]  /*2910*/  STL [R1+0x70], R84 ;  /* 0x0000705401007387 */ /* 0x000fe20000100800 */
[--C-:B------:R-:W-:Y:S02]  /*2920*/  HADD2.F32 R82, -RZ, R83.reuse.H1_H1 ;  /* 0x30000053ff527230 */ /* 0x100fe40000004100 */
[----:B--2---:R-:W-:Y:S01]  /*2930*/  HADD2.F32 R81, -RZ, R83.H0_H0 ;  /* 0x20000053ff517230 */ /* 0x004fe20000004100 */
[----:B------:R0:W-:Y:S01]  /*2940*/  STL [R1+0x60], R80 ;  /* 0x0000605001007387 */ /* 0x0001e20000100800 */
[----:B------:R-:W-:-:S02]  /*2950*/  HADD2.F32 R216, -RZ, R50.H0_H0 ;  /* 0x20000032ffd87230 */ /* 0x000fc40000004100 */
[----:B------:R-:W-:Y:S01]  /*2960*/  HADD2.F32 R212, -RZ, R50.H1_H1 ;  /* 0x30000032ffd47230 */ /* 0x000fe20000004100 */
[----:B------:R1:W-:Y:S01]  /*2970*/  STL [R1+0x50], R81 ;  /* 0x0000505101007387 */ /* 0x0003e20000100800 */
[--C-:B------:R-:W-:Y:S02]  /*2980*/  HADD2.F32 R208, -RZ, R51.reuse.H0_H0 ;  /* 0x20000033ffd07230 */ /* 0x100fe40000004100 */
[----:B------:R-:W-:Y:S01]  /*2990*/  HADD2.F32 R204, -RZ, R51.H1_H1 ;  /* 0x30000033ffcc7230 */ /* 0x000fe20000004100 */
[----:B------:R-:W-:Y:S01]  /*29a0*/  STL [R1+0x40], R82 ;  /* 0x0000405201007387 */ /* 0x000fe20000100800 */
[----:B------:R-:W-:Y:S02]  /*29b0*/  HADD2.F32 R175, -RZ, R175.H1_H1 ;  /* 0x300000afffaf7230 */ /* 0x000fe40000004100 */
[----:B0-----:R-:W-:Y:S02]  /*29c0*/  HADD2.F32 R80, -RZ, R76.H0_H0 ;  /* 0x2000004cff507230 */ /* 0x001fe40000004100 */
[----:B------:R-:W-:-:S02]  /*29d0*/  HADD2.F32 R194, -RZ, R45.H0_H0 ;  /* 0x2000002dffc27230 */ /* 0x000fc40000004100 */
[----:B-1----:R-:W-:Y:S01]  /*29e0*/  HADD2.F32 R81, -RZ, R76.H1_H1 ;  /* 0x3000004cff517230 */ /* 0x002fe20000004100 */
[----:B------:R0:W-:Y:S01]  /*29f0*/  STL [R1+0xac], R80 ;  /* 0x0000ac5001007387 */ /* 0x0001e20000100800 */
[----:B------:R-:W-:Y:S02]  /*2a00*/  HADD2.F32 R76, -RZ, R77.H0_H0 ;  /* 0x2000004dff4c7230 */ /* 0x000fe40000004100 */
[----:B------:R-:W-:Y:S01]  /*2a10*/  HADD2.F32 R190, -RZ, R45.H1_H1 ;  /* 0x3000002dffbe7230 */ /* 0x000fe20000004100 */
[----:B------:R-:W-:Y:S01]  /*2a20*/  STL [R1+0x9c], R81 ;  /* 0x00009c5101007387 */ /* 0x000fe20000100800 */
[--C-:B------:R-:W-:Y:S02]  /*2a30*/  HADD2.F32 R186, -RZ, R46.reuse.H0_H0 ;  /* 0x2000002effba7230 */ /* 0x100fe40000004100 */
[----:B------:R-:W-:Y:S01]  /*2a40*/  HADD2.F32 R182, -RZ, R46.H1_H1 ;  /* 0x3000002effb67230 */ /* 0x000fe20000004100 */
[----:B------:R1:W-:Y:S01]  /*2a50*/  STL [R1+0x8c], R76 ;  /* 0x00008c4c01007387 */ /* 0x0003e20000100800 */
[----:B------:R-:W-:-:S02]  /*2a60*/  HADD2.F32 R178, -RZ, R47.H0_H0 ;  /* 0x2000002fffb27230 */ /* 0x000fc40000004100 */
[----:B0-----:R-:W-:Y:S02]  /*2a70*/  HADD2.F32 R80, -RZ, R77.H1_H1 ;  /* 0x3000004dff507230 */ /* 0x001fe40000004100 */
[--C-:B------:R-:W-:Y:S02]  /*2a80*/  HADD2.F32 R77, -RZ, R78.reuse.H0_H0 ;  /* 0x2000004eff4d7230 */ /* 0x100fe40000004100 */
[----:B------:R-:W-:Y:S01]  /*2a90*/  HADD2.F32 R174, -RZ, R47.H1_H1 ;  /* 0x3000002fffae7230 */ /* 0x000fe20000004100 */
[----:B------:R-:W-:Y:S01]  /*2aa0*/  STL [R1+0x7c], R80 ;  /* 0x00007c5001007387 */ /* 0x000fe20000100800 */
[----:B------:R-:W-:Y:S02]  /*2ab0*/  HADD2.F32 R177, -RZ, R43.H0_H0 ;  /* 0x2000002bffb17230 */ /* 0x000fe40000004100 */
[----:B-1----:R-:W-:Y:S01]  /*2ac0*/  HADD2.F32 R76, -RZ, R78.H1_H1 ;  /* 0x3000004eff4c7230 */ /* 0x002fe20000004100 */
[----:B------:R0:W-:Y:S01]  /*2ad0*/  STL [R1+0x6c], R77 ;  /* 0x00006c4d01007387 */ /* 0x0001e20000100800 */
[----:B------:R-:W-:-:S02]  /*2ae0*/  HADD2.F32 R78, -RZ, R79.H0_H0 ;  /* 0x2000004fff4e7230 */ /* 0x000fc40000004100 */
[----:B------:R-:W-:Y:S01]  /*2af0*/  HADD2.F32 R173, -RZ, R43.H1_H1 ;  /* 0x3000002bffad7230 */ /* 0x000fe20000004100 */
[----:B------:R1:W-:Y:S01]  /*2b00*/  STL [R1+0x5c], R76 ;  /* 0x00005c4c01007387 */ /* 0x0003e20000100800 */
[----:B------:R-:W-:Y:S02]  /*2b10*/  HADD2.F32 R139, -RZ, R139.H1_H1 ;  /* 0x3000008bff8b7230 */ /* 0x000fe40000004100 */
[----:B------:R-:W-:Y:S01]  /*2b20*/  HADD2.F32 R15, -RZ, R15.H1_H1 ;  /* 0x3000000fff0f7230 */ /* 0x000fe20000004100 */
[----:B------:R2:W-:Y:S01]  /*2b30*/  STL [R1+0x4c], R78 ;  /* 0x00004c4e01007387 */ /* 0x0005e20000100800 */
[----:B------:R-:W-:Y:S02]  /*2b40*/  HADD2.F32 R23, -RZ, R23.H1_H1 ;  /* 0x30000017ff177230 */ /* 0x000fe40000004100 */
[----:B0-----:R-:W-:Y:S02]  /*2b50*/  HADD2.F32 R77, -RZ, R79.H1_H1 ;  /* 0x3000004fff4d7230 */ /* 0x001fe40000004100 */
[----:B------:R-:W-:-:S02]  /*2b60*/  HADD2.F32 R31, -RZ, R31.H1_H1 ;  /* 0x3000001fff1f7230 */ /* 0x000fc40000004100 */
[--C-:B-1----:R-:W-:Y:S01]  /*2b70*/  HADD2.F32 R76, -RZ, R236.reuse.H0_H0 ;  /* 0x200000ecff4c7230 */ /* 0x102fe20000004100 */
[----:B------:R0:W-:Y:S01]  /*2b80*/  STL [R1+0x3c], R77 ;  /* 0x00003c4d01007387 */ /* 0x0001e20000100800 */
[----:B------:R-:W-:Y:S02]  /*2b90*/  HADD2.F32 R39, -RZ, R39.H1_H1 ;  /* 0x30000027ff277230 */ /* 0x000fe40000004100 */
[----:B--2---:R-:W-:Y:S01]  /*2ba0*/  HADD2.F32 R78, -RZ, R236.H1_H1 ;  /* 0x300000ecff4e7230 */ /* 0x004fe20000004100 */
[----:B------:R1:W-:Y:S01]  /*2bb0*/  STL [R1+0x38], R76 ;  /* 0x0000384c01007387 */ /* 0x0003e20000100800 */
[----:B------:R-:W-:Y:S02]  /*2bc0*/  HADD2.F32 R236, -RZ, R63.H1_H1 ;  /* 0x3000003fffec7230 */ /* 0x000fe40000004100 */
[----:B------:R-:W-:Y:S01]  /*2bd0*/  IMAD R42, R65, -0x326172a9, RZ ;  /* 0xcd9e8d57412a7824 */ /* 0x000fe200078e02ff */
[----:B------:R2:W-:Y:S01]  /*2be0*/  STL [R1+0x28], R78 ;  /* 0x0000284e01007387 */ /* 0x0005e20000100800 */
[----:B------:R-:W-:-:S02]  /*2bf0*/  IMAD R44, R64, -0x2daee0ad, RZ ;  /* 0xd2511f53402c7824 */ /* 0x000fc400078e02ff */
[--C-:B0-----:R-:W-:Y:S02]  /*2c00*/  HADD2.F32 R77, -RZ, R237.reuse.H0_H0 ;  /* 0x200000edff4d7230 */ /* 0x101fe40000004100 */
[----:B------:R-:W-:Y:S02]  /*2c10*/  IMAD.MOV.U32 R41, RZ, RZ, RZ ;  /* 0x000000ffff297224 */ /* 0x000fe400078e00ff */
[----:B-1----:R-:W-:Y:S01]  /*2c20*/  HADD2.F32 R76, -RZ, R237.H1_H1 ;  /* 0x300000edff4c7230 */ /* 0x002fe20000004100 */
[----:B------:R0:W-:Y:S01]  /*2c30*/  STL [R1+0x18], R77 ;  /* 0x0000184d01007387 */ /* 0x0001e20000100800 */
[----:B------:R-:W-:Y:S02]  /*2c40*/  HADD2.F32 R237, -RZ, R71.H1_H1 ;  /* 0x30000047ffed7230 */ /* 0x000fe40000004100 */
[--C-:B--2---:R-:W-:Y:S01]  /*2c50*/  HADD2.F32 R78, -RZ, R72.reuse.H0_H0 ;  /* 0x20000048ff4e7230 */ /* 0x104fe20000004100 */
[----:B------:R1:W-:Y:S04]  /*2c60*/  STL [R1+0x8], R76 ;  /* 0x0000084c01007387 */ /* 0x0003e80000100800 */
[----:B------:R-:W-:Y:S01]  /*2c70*/  STL [R1+0x34], R78 ;  /* 0x0000344e01007387 */ /* 0x000fe20000100800 */
[----:B0-----:R-:W-:-:S02]  /*2c80*/  HADD2.F32 R77, -RZ, R72.H1_H1 ;  /* 0x30000048ff4d7230 */ /* 0x001fc40000004100 */
[--C-:B------:R-:W-:Y:S02]  /*2c90*/  HADD2.F32 R72, -RZ, R73.reuse.H1_H1 ;  /* 0x30000049ff487230 */ /* 0x100fe40000004100 */
[----:B-1----:R-:W-:Y:S01]  /*2ca0*/  HADD2.F32 R76, -RZ, R73.H0_H0 ;  /* 0x20000049ff4c7230 */ /* 0x002fe20000004100 */
[----:B------:R-:W-:Y:S01]  /*2cb0*/  STL [R1+0x24], R77 ;  /* 0x0000244d01007387 */ /* 0x000fe20000100800 */
[----:B------:R-:W-:Y:S02]  /*2cc0*/  HADD2.F32 R73, -RZ, R68.H1_H1 ;  /* 0x30000044ff497230 */ /* 0x000fe40000004100 */
[--C-:B------:R-:W-:Y:S01]  /*2cd0*/  HADD2.F32 R68, -RZ, R69.reuse.H1_H1 ;  /* 0x30000045ff447230 */ /* 0x100fe20000004100 */
[----:B------:R-:W-:Y:S04]  /*2ce0*/  STL [R1+0x14], R76 ;  /* 0x0000144c01007387 */ /* 0x000fe80000100800 */
[----:B------:R0:W-:Y:S04]  /*2cf0*/  STL [R1+0x4], R72 ;  /* 0x0000044801007387 */ /* 0x0001e80000100800 */
[----:B------:R-:W-:Y:S04]  /*2d00*/  STL [R1+0x30], R74 ;  /* 0x0000304a01007387 */ /* 0x000fe80000100800 */
[----:B------:R-:W-:Y:S01]  /*2d10*/  STL [R1+0x20], R73 ;  /* 0x0000204901007387 */ /* 0x000fe20000100800 */
[----:B0-----:R-:W-:-:S02]  /*2d20*/  HADD2.F32 R72, -RZ, R69.H0_H0 ;  /* 0x20000045ff487230 */ /* 0x001fc40000004100 */
[----:B------:R-:W-:-:S03]  /*2d30*/  HADD2.F32 R69, -RZ, R60.H0_H0 ;  /* 0x2000003cff457230 */ /* 0x000fc60000004100 */
[----:B------:R-:W-:Y:S04]  /*2d40*/  STL [R1+0x10], R72 ;  /* 0x0000104801007387 */ /* 0x000fe80000100800 */
[----:B------:R0:W-:Y:S04]  /*2d50*/  STL [R1], R68 ;  /* 0x0000004401007387 */ /* 0x0001e80000100800 */
[----:B------:R1:W-:Y:S01]  /*2d60*/  STL [R1+0x2c], R69 ;  /* 0x00002c4501007387 */ /* 0x0003e20000100800 */
[----:B0-----:R-:W-:Y:S02]  /*2d70*/  HADD2.F32 R68, -RZ, R60.H1_H1 ;  /* 0x3000003cff447230 */ /* 0x001fe40000004100 */
[----:B------:R-:W-:-:S03]  /*2d80*/  HADD2.F32 R60, -RZ, R61.H0_H0 ;  /* 0x2000003dff3c7230 */ /* 0x000fc60000004100 */
[----:B------:R1:W-:Y:S04]  /*2d90*/  STL [R1+0x1c], R68 ;  /* 0x00001c4401007387 */ /* 0x0003e80000100800 */
[----:B------:R1:W-:Y:S02]  /*2da0*/  STL [R1+0xc], R60 ;  /* 0x00000c3c01007387 */ /* 0x0003e40000100800 */
.L_x_7729:
[----:B------:R-:W0:Y:S01]  /*2db0*/  S2R R70, SR_TID.X ;  /* 0x0000000000467919 */ /* 0x000e220000002100 */
[----:B-1----:R-:W-:Y:S01]  /*2dc0*/  IMAD R68, R6, UR36, RZ ;  /* 0x0000002406447c24 */ /* 0x002fe2000f8e02ff */
[----:B------:R-:W-:Y:S01]  /*2dd0*/  LOP3.LUT P0, RZ, R5, 0x20, RZ, 0xc0, !PT ;  /* 0x0000002005ff7812 */ /* 0x000fe2000780c0ff */
[----:B------:R-:W-:Y:S03]  /*2de0*/  BSSY B1, `(.L_x_6665) ;  /* 0x00005d1000017945 */ /* 0x000fe60003800000 */
[----:B------:R-:W-:-:S04]  /*2df0*/  SHF.R.S32.HI R69, RZ, 0x1f, R68 ;  /* 0x0000001fff457819 */ /* 0x000fc80000011444 */
[----:B------:R-:W-:Y:S02]  /*2e00*/  LEA.HI R69, R69, R68, RZ, 0x3 ;  /* 0x0000004445457211 */ /* 0x000fe400078f18ff */
[----:B0-----:R-:W-:-:S04]  /*2e10*/  LOP3.LUT R70, R70, 0x1f, RZ, 0xc0, !PT ;  /* 0x0000001f46467812 */ /* 0x001fc800078ec0ff */
[----:B------:R-:W-:-:S05]  /*2e20*/  LEA.HI.SX32 R76, R69, R70, 0x1d ;  /* 0x00000046454c7211 */ /* 0x000fca00078feaff */
[----:B------:R-:W-:Y:S01]  /*2e30*/  IMAD.MOV.U32 R72, RZ, RZ, R76 ;  /* 0x000000ffff487224 */ /* 0x000fe200078e004c */
[----:B------:R-:W-:Y:S06]  /*2e40*/  @!P0 BRA `(.L_x_6666) ;  /* 0x0000005c00288947 */ /* 0x000fec0003800000 */
        /* <DEDUP_REMOVED lines=26> */
.L_x_6668:
[----:B------:R-:W-:-:S07]  /*2ff0*/  IMAD.MOV.U32 R77, RZ, RZ, R42 ;  /* 0x000000ffff4d7224 */ /* 0x000fce00078e002a */
.L_x_6669:
[----:B------:R-:W-:Y:S05]  /*3000*/  BSYNC B2 ;  /* 0x0000000000027941 */ /* 0x000fea0003800000 */
.L_x_6667:
        /* <DEDUP_REMOVED lines=16> */
.L_x_6673:
[----:B------:R-:W-:Y:S05]  /*3110*/  BSYNC B3 ;  /* 0x0000000000037941 */ /* 0x000fea0003800000 */
.L_x_6672:
        /* <DEDUP_REMOVED lines=40> */
[----:B------:R-:W-:-:S05]  /*33a0*/  IMAD.WIDE.U32 R42, R7, -0x326172a9, RZ ;  /* 0xcd9e8d57072a7825 */ /* 0x000fca00078e00ff */
[----:B------:R-:W-:Y:S01]  /*33b0*/  LOP3.LUT R7, R43, UR24, R74, 0x96, !PT ;  /* 0x000000182b077c12 */ /* 0x000fe2000f8e964a */
[----:B------:R-:W-:-:S07]  /*33c0*/  IMAD.MOV.U32 R74, RZ, RZ, RZ ;  /* 0x000000ffff4a7224 */ /* 0x000fce00078e00ff */
.L_x_6671:
[----:B------:R-:W-:Y:S05]  /*33d0*/  BSYNC B2 ;  /* 0x0000000000027941 */ /* 0x000fea0003800000 */
.L_x_6670:
[----:B------:R-:W-:Y:S01]  /*33e0*/  ISETP.NE.U32.AND P2, PT, R72, RZ, PT ;  /* 0x000000ff4800720c */ /* 0x000fe20003f45070 */
[----:B------:R-:W0:Y:S01]  /*33f0*/  LDC R140, c[0x0][0x298] ;  /* 0x0000a600ff8c7b82 */ /* 0x000e220000000800 */
[----:B------:R-:W-:Y:S02]  /*3400*/  I2FP.F32.U32 R40, R77 ;  /* 0x0000004d00287245 */ /* 0x000fe40000201000 */
[----:B------:R-:W-:Y:S01]  /*3410*/  ISETP.NE.AND.EX P2, PT, R73, RZ, PT, P2 ;  /* 0x000000ff4900720c */ /* 0x000fe20003f45320 */
[----:B------:R-:W-:Y:S01]  /*3420*/  IMAD.MOV.U32 R73, RZ, RZ, 0x2f800000 ;  /* 0x2f800000ff497424 */ /* 0x000fe200078e00ff */
[----:B------:R-:W-:-:S03]  /*3430*/  LOP3.LUT R5, R5, 0xffffffef, RZ, 0xc0, !PT ;  /* 0xffffffef05057812 */ /* 0x000fc600078ec0ff */
[----:B------:R-:W1:Y:S01]  /*3440*/  LDC R72, c[0x0][0x294] ;  /* 0x0000a500ff487b82 */ /* 0x000e620000000800 */
[----:B------:R-:W-:-:S05]  /*3450*/  FFMA.FTZ R40, R40, R73, 1.1641532182693481445e-10 ;  /* 0x2f00000028287423 */ /* 0x000fca0000010049 */
[----:B-1----:R-:W-:Y:S01]  /*3460*/  FSETP.GTU.FTZ.AND P3, PT, R40, R72, PT ;  /* 0x000000482800720b */ /* 0x002fe20003f7c000 */
[----:B-----5:R-:W-:-:S05]  /*3470*/  HADD2.F32 R40, -RZ, R68.H0_H0 ;  /* 0x20000044ff287230 */ /* 0x020fca0000004100 */
[----:B0-----:R-:W-:-:S05]  /*3480*/  FMUL.FTZ R40, R40, R140 ;  /* 0x0000008c28287220 */ /* 0x001fca0000410000 */
[----:B------:R-:W-:Y:S02]  /*3490*/  FSEL R43, R40, RZ, !P3 ;  /* 0x000000ff282b7208 */ /* 0x000fe40005800000 */
[----:B------:R-:W-:Y:S01]  /*34a0*/  @P3 LOP3.LUT R5, R5, 0x10, RZ, 0xfc, !PT ;  /* 0x0000001005053812 */ /* 0x000fe200078efcff */
[----:B------:R-:W-:Y:S06]  /*34b0*/  @P2 BRA `(.L_x_6674) ;  /* 0x0000000000182947 */ /* 0x000fec0003800000 */
[----:B------:R-:W-:Y:S01]  /*34c0*/  MOV R75, R74 ;  /* 0x0000004a004b7202 */ /* 0x000fe20000000f00 */
[----:B------:R-:W-:Y:S06]  /*34d0*/  @!P0 BRA `(.L_x_6675) ;  /* 0x0000000400648947 */ /* 0x000fec0003800000 */
[----:B------:R-:W-:Y:S02]  /*34e0*/  HADD2.F32 R40, -RZ, R60.H0_H0 ;  /* 0x2000003cff287230 */ /* 0x000fe40000004100 */
[----:B------:R-:W-:-:S03]  /*34f0*/  IMAD.MOV.U32 R75, RZ, RZ, R74 ;  /* 0x000000ffff4b7224 */ /* 0x000fc600078e004a */
[----:B------:R-:W-:Y:S01]  /*3500*/  FADD.FTZ R43, R40, R43 ;  /* 0x0000002b282b7221 */ /* 0x000fe20000010000 */
[----:B------:R-:W-:Y:S06]  /*3510*/  BRA `(.L_x_6675) ;  /* 0x0000000400547947 */ /* 0x000fec0003800000 */
.L_x_6674:
        /* <DEDUP_REMOVED lines=12> */
.L_x_6677:
[----:B------:R-:W-:-:S07]  /*35e0*/  MOV R40, R42 ;  /* 0x0000002a00287202 */ /* 0x000fce0000000f00 */
.L_x_6678:
[----:B------:R-:W-:Y:S05]  /*35f0*/  BSYNC B2 ;  /* 0x0000000000027941 */ /* 0x000fea0003800000 */
.L_x_6676:
        /* <DEDUP_REMOVED lines=16> */
.L_x_6682:
[----:B------:R-:W-:Y:S05]  /*3700*/  BSYNC B3 ;  /* 0x0000000000037941 */ /* 0x000fea0003800000 */
.L_x_6681:
        /* <DEDUP_REMOVED lines=40> */
[----:B------:R-:W-:Y:S01]  /*3990*/  IMAD.MOV.U32 R42, RZ, RZ, R74 ;  /* 0x000000ffff2a7224 */ /* 0x000fe200078e004a */
[----:B------:R-:W-:Y:S01]  /*39a0*/  LOP3.LUT R7, R75, UR24, R134, 0x96, !PT ;  /* 0x000000184b077c12 */ /* 0x000fe2000f8e9686 */
[----:B------:R-:W-:-:S11]  /*39b0*/  HFMA2.MMA R75, -RZ, RZ, 0, 0 ;  /* 0x00000000ff4b7435 */ /* 0x000fd600000001ff */
.L_x_6680:
[----:B------:R-:W-:Y:S05]  /*39c0*/  BSYNC B2 ;  /* 0x0000000000027941 */ /* 0x000fea0003800000 */
.L_x_6679:
[----:B------:R-:W-:-:S05]  /*39d0*/  I2FP.F32.U32 R40, R40 ;  /* 0x0000002800287245 */ /* 0x000fca0000201000 */
[----:B------:R-:W-:-:S05]  /*39e0*/  FFMA.FTZ R40, R40, R73, 1.1641532182693481445e-10 ;  /* 0x2f00000028287423 */ /* 0x000fca0000010049 */
[----:B------:R-:W-:Y:S01]  /*39f0*/  FSETP.GTU.FTZ.AND P3, PT, R40, R72, PT ;  /* 0x000000482800720b */ /* 0x000fe20003f7c000 */
[----:B------:R-:W-:-:S03]  /*3a00*/  HADD2.F32 R40, -RZ, R64.H0_H0 ;  /* 0x20000040ff287230 */ /* 0x000fc60000004100 */
[----:B------:R-:W-:Y:S02]  /*3a10*/  SEL R45, RZ, 0x1, P3 ;  /* 0x00000001ff2d7807 */ /* 0x000fe40001800000 */
[----:B------:R-:W-:-:S05]  /*3a20*/  FMUL.FTZ R40, R40, R140 ;  /* 0x0000008c28287220 */ /* 0x000fca0000410000 */
[----:B------:R-:W-:-:S05]  /*3a30*/  FSEL R40, R40, RZ, !P3 ;  /* 0x000000ff28287208 */ /* 0x000fca0005800000 */
[----:B------:R-:W-:Y:S01]  /*3a40*/  FADD.FTZ R43, R40, R43 ;  /* 0x0000002b282b7221 */ /* 0x000fe20000010000 */
[----:B------:R-:W-:-:S05]  /*3a50*/  @P0 HADD2.F32 R40, -RZ, R60.H0_H0 ;  /* 0x2000003cff280230 */ /* 0x000fca0000004100 */
[----:B------:R-:W-:-:S07]  /*3a60*/  @P0 FADD.FTZ R43, R40, R43 ;  /* 0x0000002b282b0221 */ /* 0x000fce0000010000 */
.L_x_6675:
        /* <DEDUP_REMOVED lines=12> */
.L_x_6684:
[----:B------:R-:W-:-:S07]  /*3b30*/  IMAD.MOV.U32 R40, RZ, RZ, R42 ;  /* 0x000000ffff287224 */ /* 0x000fce00078e002a */
.L_x_6685:
[----:B------:R-:W-:Y:S05]  /*3b40*/  BSYNC B2 ;  /* 0x0000000000027941 */ /* 0x000fea0003800000 */
.L_x_6683:
        /* <DEDUP_REMOVED lines=16> */
.L_x_6689:
[----:B------:R-:W-:Y:S05]  /*3c50*/  BSYNC B3 ;  /* 0x0000000000037941 */ /* 0x000fea0003800000 */
.L_x_6688:
        /* <DEDUP_REMOVED lines=44> */
.L_x_6687:
[----:B------:R-:W-:Y:S05]  /*3f20*/  BSYNC B2 ;  /* 0x0000000000027941 */ /* 0x000fea0003800000 */
.L_x_6686:
[----:B------:R-:W-:Y:S01]  /*3f30*/  I2FP.F32.U32 R40, R40 ;  /* 0x0000002800287245 */ /* 0x000fe20000201000 */
[----:B------:R-:W-:Y:S01]  /*3f40*/  HADD2.F32 R68, -RZ, R68.H1_H1 ;  /* 0x30000044ff447230 */ /* 0x000fe20000004100 */
        /* <DEDUP_REMOVED lines=9> */
[----:B------:R-:W-:Y:S02]  /*3fe0*/  HADD2.F32 R40, -RZ, R60.H1_H1 ;  /* 0x3000003cff287230 */ /* 0x000fe40000004100 */
[----:B------:R-:W-:-:S03]  /*3ff0*/  IMAD.MOV.U32 R75, RZ, RZ, R74 ;  /* 0x000000ffff4b7224 */ /* 0x000fc600078e004a */
[----:B------:R-:W-:Y:S01]  /*4000*/  FADD.FTZ R77, R40, R77 ;  /* 0x0000004d284d7221 */ /* 0x000fe20000010000 */
[----:B------:R-:W-:Y:S06]  /*4010*/  BRA `(.L_x_6691) ;  /* 0x0000000400587947 */ /* 0x000fec0003800000 */
.L_x_6690:
        /* <DEDUP_REMOVED lines=12> */
.L_x_6693:
[----:B------:R-:W-:-:S07]  /*40e0*/  IMAD.MOV.U32 R40, RZ, RZ, R42 ;  /* 0x000000ffff287224 */ /* 0x000fce00078e002a */
.L_x_6694:
[----:B------:R-:W-:Y:S05]  /*40f0*/  BSYNC B2 ;  /* 0x0000000000027941 */ /* 0x000fea0003800000 */
.L_x_6692:
        /* <DEDUP_REMOVED lines=16> */
.L_x_6698:
[----:B------:R-:W-:Y:S05]  /*4200*/  BSYNC B3 ;  /* 0x0000000000037941 */ /* 0x000fea0003800000 */
.L_x_6697:
        /* <DEDUP_REMOVED lines=44> */
.L_x_6696:
[----:B------:R-:W-:Y:S05]  /*44d0*/  BSYNC B2 ;  /* 0x0000000000027941 */ /* 0x000fea0003800000 */
.L_x_6695:
[----:B------:R-:W-:-:S05]  /*44e0*/  I2FP.F32.U32 R40, R40 ;  /* 0x0000002800287245 */ /* 0x000fca0000201000 */
[----:B------:R-:W-:-:S05]  /*44f0*/  FFMA.FTZ R40, R40, R73, 1.1641532182693481445e-10 ;  /* 0x2f00000028287423 */ /* 0x000fca0000010049 */
[----:B------:R-:W-:Y:S01]  /*4500*/  FSETP.GTU.FTZ.AND P3, PT, R40, R72, PT ;  /* 0x000000482800720b */ /* 0x000fe20003f7c000 */
[----:B------:R-:W-:-:S03]  /*4510*/  HADD2.F32 R40, -RZ, R64.H1_H1 ;  /* 0x30000040ff287230 */ /* 0x000fc60000004100 */
[----:B------:R-:W-:Y:S02]  /*4520*/  SEL R46, RZ, 0x1, P3 ;  /* 0x00000001ff2e7807 */ /* 0x000fe40001800000 */
[----:B------:R-:W-:-:S05]  /*4530*/  FMUL.FTZ R40, R40, R140 ;  /* 0x0000008c28287220 */ /* 0x000fca0000410000 */
[----:B------:R-:W-:-:S05]  /*4540*/  FSEL R40, R40, RZ, !P3 ;  /* 0x000000ff28287208 */ /* 0x000fca0005800000 */
[----:B------:R-:W-:Y:S01]  /*4550*/  FADD.FTZ R77, R40, R77 ;  /* 0x0000004d284d7221 */ /* 0x000fe20000010000 */
[----:B------:R-:W-:-:S05]  /*4560*/  @P0 HADD2.F32 R40, -RZ, R60.H1_H1 ;  /* 0x3000003cff280230 */ /* 0x000fca0000004100 */
[----:B------:R-:W-:-:S07]  /*4570*/  @P0 FADD.FTZ R77, R40, R77 ;  /* 0x0000004d284d0221 */ /* 0x000fce0000010000 */
.L_x_6691:
        /* <DEDUP_REMOVED lines=12> */
.L_x_6700:
[----:B------:R-:W-:-:S07]  /*4640*/  IMAD.MOV.U32 R40, RZ, RZ, R42 ;  /* 0x000000ffff287224 */ /* 0x000fce00078e002a */
.L_x_6701:
[----:B------:R-:W-:Y:S05]  /*4650*/  BSYNC B2 ;  /* 0x0000000000027941 */ /* 0x000fea0003800000 */
.L_x_6699:
        /* <DEDUP_REMOVED lines=16> */
.L_x_6705:
[----:B------:R-:W-:Y:S05]  /*4760*/  BSYNC B3 ;  /* 0x0000000000037941 */ /* 0x000fea0003800000 */
.L_x_6704:
        /* <DEDUP_REMOVED lines=44> */
.L_x_6703:
[----:B------:R-:W-:Y:S05]  /*4a30*/  BSYNC B2 ;  /* 0x0000000000027941 */ /* 0x000fea0003800000 */
.L_x_6702:
[----:B------:R-:W-:Y:S02]  /*4a40*/  I2FP.F32.U32 R40, R40 ;  /* 0x0000002800287245 */ /* 0x000fe40000201000 */
[----:B------:R-:W-:-:S03]  /*4a50*/  LOP3.LUT R5, R5, 0xfffffffb, RZ, 0xc0, !PT ;  /* 0xfffffffb05057812 */ /* 0x000fc600078ec0ff */
[----:B------:R-:W-:-:S05]  /*4a60*/  FFMA.FTZ R40, R40, R73, 1.1641532182693481445e-10 ;  /* 0x2f00000028287423 */ /* 0x000fca0000010049 */
[----:B------:R-:W-:Y:S01]  /*4a70*/  FSETP.GTU.FTZ.AND P3, PT, R40, R72, PT ;  /* 0x000000482800720b */ /* 0x000fe20003f7c000 */
[----:B------:R-:W-:-:S05]  /*4a80*/  HADD2.F32 R40, -RZ, R69.H0_H0 ;  /* 0x20000045ff287230 */ /* 0x000fca0000004100 */
[----:B------:R-:W-:-:S05]  /*4a90*/  FMUL.FTZ R40, R40, R140 ;  /* 0x0000008c28287220 */ /* 0x000fca0000410000 */
        /* <DEDUP_REMOVED lines=9> */
.L_x_6706:
        /* <DEDUP_REMOVED lines=12> */
.L_x_6709:
[----:B------:R-:W-:-:S07]  /*4bf0*/  MOV R40, R42 ;  /* 0x0000002a00287202 */ /* 0x000fce0000000f00 */
.L_x_6710:
[----:B------:R-:W-:Y:S05]  /*4c00*/  BSYNC B2 ;  /* 0x0000000000027941 */ /* 0x000fea0003800000 */
.L_x_6708:
        /* <DEDUP_REMOVED lines=16> */
.L_x_6714:
[----:B------:R-:W-:Y:S05]  /*4d10*/  BSYNC B3 ;  /* 0x0000000000037941 */ /* 0x000fea0003800000 */
.L_x_6713:
        /* <DEDUP_REMOVED lines=44> */
.L_x_6712:
[----:B------:R-:W-:Y:S05]  /*4fe0*/  BSYNC B2 ;  /* 0x0000000000027941 */ /* 0x000fea0003800000 */
.L_x_6711:
        /* <DEDUP_REMOVED lines=10> */
.L_x_6707:
        /* <DEDUP_REMOVED lines=12> */
.L_x_6716:
[----:B------:R-:W-:-:S07]  /*5150*/  MOV R40, R42 ;  /* 0x0000002a00287202 */ /* 0x000fce0000000f00 */
.L_x_6717:
[----:B------:R-:W-:Y:S05]  /*5160*/  BSYNC B2 ;  /* 0x0000000000027941 */ /* 0x000fea0003800000 */
.L_x_6715:
        /* <DEDUP_REMOVED lines=16> */
.L_x_6721:
[----:B------:R-:W-:Y:S05]  /*5270*/  BSYNC B3 ;  /* 0x0000000000037941 */ /* 0x000fea0003800000 */
.L_x_6720:
        /* <DEDUP_REMOVED lines=44> */
.L_x_6719:
[----:B------:R-:W-:Y:S05]  /*5540*/  BSYNC B2 ;  /* 0x0000000000027941 */ /* 0x000fea0003800000 */
.L_x_6718:
        /* <DEDUP_REMOVED lines=11> */
[----:B------:R-:W-:Y:S01]  /*5600*/  HADD2.F32 R40, -RZ, R61.H1_H1 ;  /* 0x3000003dff287230 */ /* 0x000fe20000004100 */
[----:B------:R-:W-:-:S04]  /*5610*/  MOV R69, R68 ;  /* 0x0000004400457202 */ /* 0x000fc80000000f00 */
[----:B------:R-:W-:Y:S01]  /*5620*/  FADD.FTZ R93, R40, R93 ;  /* 0x0000005d285d7221 */ /* 0x000fe20000010000 */
[----:B------:R-:W-:Y:S06]  /*5630*/  BRA `(.L_x_6723) ;  /* 0x0000000400587947 */ /* 0x000fec0003800000 */
.L_x_6722:
        /* <DEDUP_REMOVED lines=12> */
.L_x_6725:
[----:B------:R-:W-:-:S07]  /*5700*/  IMAD.MOV.U32 R40, RZ, RZ, R42 ;  /* 0x000000ffff287224 */ /* 0x000fce00078e002a */
.L_x_6726:
[----:B------:R-:W-:Y:S05]  /*5710*/  BSYNC B2 ;  /* 0x0000000000027941 */ /* 0x000fea0003800000 */
.L_x_6724:
        /* <DEDUP_REMOVED lines=16> */
.L_x_6730:
[----:B------:R-:W-:Y:S05]  /*5820*/  BSYNC B3 ;  /* 0x0000000000037941 */ /* 0x000fea0003800000 */
.L_x_6729:
        /* <DEDUP_REMOVED lines=44> */
.L_x_6728:
[----:B------:R-:W-:Y:S05]  /*5af0*/  BSYNC B2 ;  /* 0x0000000000027941 */ /* 0x000fea0003800000 */
.L_x_6727:
        /* <DEDUP_REMOVED lines=10> */
.L_x_6723:
        /* <DEDUP_REMOVED lines=12> */
.L_x_6732:
[----:B------:R-:W-:-:S07]  /*5c60*/  IMAD.MOV.U32 R40, RZ, RZ, R42 ;  /* 0x000000ffff287224 */ /* 0x000fce00078e002a */
.L_x_6733:
[----:B------:R-:W-:Y:S05]  /*5c70*/  BSYNC B2 ;  /* 0x0000000000027941 */ /* 0x000fea0003800000 */
.L_x_6731:
        /* <DEDUP_REMOVED lines=16> */
.L_x_6737:
[----:B------:R-:W-:Y:S05]  /*5d80*/  BSYNC B3 ;  /* 0x0000000000037941 */ /* 0x000fea0003800000 */
.L_x_6736:
        /* <DEDUP_REMOVED lines=44> */
.L_x_6735:
[----:B------:R-:W-:Y:S05]  /*6050*/  BSYNC B2 ;  /* 0x0000000000027941 */ /* 0x000fea0003800000 */
.L_x_6734:
        /* <DEDUP_REMOVED lines=9> */
[----:B------:R-:W-:Y:S01]  /*60f0*/  IMAD.MOV.U32 R69, RZ, RZ, R68 ;  /* 0x000000ffff457224 */ /* 0x000fe200078e0044 */
[----:B------:R-:W-:Y:S06]  /*6100*/  @!P0 BRA `(.L_x_6739) ;  /* 0x0000000400688947 */ /* 0x000fec0003800000 */
[----:B------:R-:W-:Y:S02]  /*6110*/  HADD2.F32 R40, -RZ, R62.H0_H0 ;  /* 0x2000003eff287230 */ /* 0x000fe40000004100 */
[----:B------:R-:W-:-:S03]  /*6120*/  IMAD.MOV.U32 R69, RZ, RZ, R68 ;  /* 0x000000ffff457224 */ /* 0x000fc600078e0044 */
[----:B------:R-:W-:Y:S01]  /*6130*/  FADD.FTZ R94, R40, R94 ;  /* 0x0000005e285e7221 */ /* 0x000fe20000010000 */
[----:B------:R-:W-:Y:S06]  /*6140*/  BRA `(.L_x_6739) ;  /* 0x0000000400587947 */ /* 0x000fec0003800000 */
.L_x_6738:
        /* <DEDUP_REMOVED lines=12> */
.L_x_6741:
[----:B------:R-:W-:-:S07]  /*6210*/  IMAD.MOV.U32 R40, RZ, RZ, R42 ;  /* 0x000000ffff287224 */ /* 0x000fce00078e002a */
.L_x_6742:
[----:B------:R-:W-:Y:S05]  /*6220*/  BSYNC B2 ;  /* 0x0000000000027941 */ /* 0x000fea0003800000 */
.L_x_6740:
        /* <DEDUP_REMOVED lines=16> */
.L_x_6746:
[----:B------:R-:W-:Y:S05]  /*6330*/  BSYNC B3 ;  /* 0x0000000000037941 */ /* 0x000fea0003800000 */
.L_x_6745:
        /* <DEDUP_REMOVED lines=44> */
.L_x_6744:
[----:B------:R-:W-:Y:S05]  /*6600*/  BSYNC B2 ;  /* 0x0000000000027941 */ /* 0x000fea0003800000 */
.L_x_6743:
        /* <DEDUP_REMOVED lines=10> */
.L_x_6739:
        /* <DEDUP_REMOVED lines=12> */
.L_x_6748:
[----:B------:R-:W-:-:S07]  /*6770*/  IMAD.MOV.U32 R40, RZ, RZ, R42 ;  /* 0x000000ffff287224 */ /* 0x000fce00078e002a */
.L_x_6749:
[----:B------:R-:W-:Y:S05]  /*6780*/  BSYNC B2 ;  /* 0x0000000000027941 */ /* 0x000fea0003800000 */
.L_x_6747:
        /* <DEDUP_REMOVED lines=16> */
.L_x_6753:
[----:B------:R-:W-:Y:S05]  /*6890*/  BSYNC B3 ;  /* 0x0000000000037941 */ /* 0x000fea0003800000 */
.L_x_6752:
        /* <DEDUP_REMOVED lines=44> */
.L_x_6751:
[----:B------:R-:W-:Y:S05]  /*6b60*/  BSYNC B2 ;  /* 0x0000000000027941 */ /* 0x000fea0003800000 */
.L_x_6750:
[----:B------:R-:W-:Y:S01]  /*6b70*/  I2FP.F32.U32 R40, R40 ;  /* 0x0000002800287245 */ /* 0x000fe20000201000 */
[----:B------:R-:W-:-:S04]  /*6b80*/  HADD2.F32 R70, -RZ, R70.H1_H1 ;  /* 0x30000046ff467230 */ /* 0x000fc80000004100 */
[----:B------:R-:W-:Y:S01]  /*6b90*/  FFMA.FTZ R40, R40, R73, 1.1641532182693481445e-10 ;  /* 0x2f00000028287423 */ /* 0x000fe20000010049 */
[----:B------:R-:W-:-:S04]  /*6ba0*/  FMUL.FTZ R70, R70, R140 ;  /* 0x0000008c46467220 */ /* 0x000fc80000410000 */
[----:B------:R-:W-:-:S04]  /*6bb0*/  FSETP.GTU.FTZ.AND P3, PT, R40, R72, PT ;  /* 0x000000482800720b */ /* 0x000fc80003f7c000 */
[----:B------:R-:W-:Y:S01]  /*6bc0*/  FSEL R109, R70, RZ, !P3 ;  /* 0x000000ff466d7208 */ /* 0x000fe20005800000 */
[----:B------:R-:W-:Y:S08]  /*6bd0*/  @P2 BRA `(.L_x_6754) ;  /* 0x0000000000182947 */ /* 0x000ff00003800000 */
[----:B------:R-:W-:Y:S01]  /*6be0*/  MOV R69, R68 ;  /* 0x0000004400457202 */ /* 0x000fe20000000f00 */
[----:B------:R-:W-:Y:S06]  /*6bf0*/  @!P0 BRA `(.L_x_6755) ;  /* 0x0000000400688947 */ /* 0x000fec0003800000 */
[----:B------:R-:W-:Y:S02]  /*6c00*/  HADD2.F32 R40, -RZ, R62.H1_H1 ;  /* 0x3000003eff287230 */ /* 0x000fe40000004100 */
[----:B------:R-:W-:-:S03]  /*6c10*/  IMAD.MOV.U32 R69, RZ, RZ, R68 ;  /* 0x000000ffff457224 */ /* 0x000fc600078e0044 */
[----:B------:R-:W-:Y:S01]  /*6c20*/  FADD.FTZ R109, R40, R109 ;  /* 0x0000006d286d7221 */ /* 0x000fe20000010000 */
[----:B------:R-:W-:Y:S06]  /*6c30*/  BRA `(.L_x_6755) ;  /* 0x0000000400587947 */ /* 0x000fec0003800000 */
.L_x_6754:
        /* <DEDUP_REMOVED lines=12> */
.L_x_6757:
[----:B------:R-:W-:-:S07]  /*6d00*/  MOV R40, R42 ;  /* 0x0000002a00287202 */ /* 0x000fce0000000f00 */
.L_x_6758:
[----:B------:R-:W-:Y:S05]  /*6d10*/  BSYNC B2 ;  /* 0x0000000000027941 */ /* 0x000fea0003800000 */
.L_x_6756:
        /* <DEDUP_REMOVED lines=16> */
.L_x_6762:
[----:B------:R-:W-:Y:S05]  /*6e20*/  BSYNC B3 ;  /* 0x0000000000037941 */ /* 0x000fea0003800000 */
.L_x_6761:
        /* <DEDUP_REMOVED lines=44> */
.L_x_6760:
[----:B------:R-:W-:Y:S05]  /*70f0*/  BSYNC B2 ;  /* 0x0000000000027941 */ /* 0x000fea0003800000 */
.L_x_6759:
        /* <DEDUP_REMOVED lines=10> */
.L_x_6755:
        /* <DEDUP_REMOVED lines=12> */
.L_x_6764:
[----:B------:R-:W-:-:S07]  /*7260*/  MOV R40, R42 ;  /* 0x0000002a00287202 */ /* 0x000fce0000000f00 */
.L_x_6765:
[----:B------:R-:W-:Y:S05]  /*7270*/  BSYNC B2 ;  /* 0x0000000000027941 */ /* 0x000fea0003800000 */
.L_x_6763:
        /* <DEDUP_REMOVED lines=16> */
.L_x_6769:
[----:B------:R-:W-:Y:S05]  /*7380*/  BSYNC B3 ;  /* 0x0000000000037941 */ /* 0x000fea0003800000 */
.L_x_6768:
        /* <DEDUP_REMOVED lines=44> */
.L_x_6767:
[----:B------:R-:W-:Y:S05]  /*7650*/  BSYNC B2 ;  /* 0x0000000000027941 */ /* 0x000fea0003800000 */
.L_x_6766:
[----:B------:R-:W-:-:S05]  /*7660*/  I2FP.F32.U32 R40, R40 ;  /* 0x0000002800287245 */ /* 0x000fca0000201000 */
[----:B------:R-:W-:-:S05]  /*7670*/  FFMA.FTZ R40, R40, R73, 1.1641532182693481445e-10 ;  /* 0x2f00000028287423 */ /* 0x000fca0000010049 */
[----:B------:R-:W-:Y:S01]  /*7680*/  FSETP.GTU.FTZ.AND P4, PT, R40, R72, PT ;  /* 0x000000482800720b */ /* 0x000fe20003f9c000 */
[----:B------:R-:W-:-:S05]  /*7690*/  HADD2.F32 R40, -RZ, R71.H0_H0 ;  /* 0x20000047ff287230 */ /* 0x000fca0000004100 */
[----:B------:R-:W-:-:S05]  /*76a0*/  FMUL.FTZ R40, R40, R140 ;  /* 0x0000008c28287220 */ /* 0x000fca0000410000 */
[----:B------:R-:W-:Y:S01]  /*76b0*/  FSEL R110, R40, RZ, !P4 ;  /* 0x000000ff286e7208 */ /* 0x000fe20006000000 */
[----:B------:R-:W-:Y:S06]  /*76c0*/  @P2 BRA `(.L_x_6770) ;  /* 0x0000000000182947 */ /* 0x000fec0003800000 */
[----:B------:R-:W-:Y:S01]  /*76d0*/  IMAD.MOV.U32 R69, RZ, RZ, R68 ;  /* 0x000000ffff457224 */ /* 0x000fe200078e0044 */
[----:B------:R-:W-:Y:S06]  /*76e0*/  @!P0 BRA `(.L_x_6771) ;  /* 0x0000000400688947 */ /* 0x000fec0003800000 */
[----:B------:R-:W-:Y:S01]  /*76f0*/  HADD2.F32 R40, -RZ, R63.H0_H0 ;  /* 0x2000003fff287230 */ /* 0x000fe20000004100 */
[----:B------:R-:W-:-:S04]  /*7700*/  MOV R69, R68 ;  /* 0x0000004400457202 */ /* 0x000fc80000000f00 */
[----:B------:R-:W-:Y:S01]  /*7710*/  FADD.FTZ R110, R40, R110 ;  /* 0x0000006e286e7221 */ /* 0x000fe20000010000 */
[----:B------:R-:W-:Y:S06]  /*7720*/  BRA `(.L_x_6771) ;  /* 0x0000000400587947 */ /* 0x000fec0003800000 */
.L_x_6770:
        /* <DEDUP_REMOVED lines=12> */
.L_x_6773:
[----:B------:R-:W-:-:S07]  /*77f0*/  IMAD.MOV.U32 R40, RZ, RZ, R42 ;  /* 0x000000ffff287224 */ /* 0x000fce00078e002a */
.L_x_6774:
[----:B------:R-:W-:Y:S05]  /*7800*/  BSYNC B2 ;  /* 0x0000000000027941 */ /* 0x000fea0003800000 */
.L_x_6772:
        /* <DEDUP_REMOVED lines=16> */
.L_x_6778:
[----:B------:R-:W-:Y:S05]  /*7910*/  BSYNC B3 ;  /* 0x0000000000037941 */ /* 0x000fea0003800000 */
.L_x_6777:
        /* <DEDUP_REMOVED lines=44> */
.L_x_6776:
[----:B------:R-:W-:Y:S05]  /*7be0*/  BSYNC B2 ;  /* 0x0000000000027941 */ /* 0x000fea0003800000 */
.L_x_6775:
        /* <DEDUP_REMOVED lines=10> */
.L_x_6771:
        /* <DEDUP_REMOVED lines=12> */
.L_x_6780:
[----:B------:R-:W-:-:S07]  /*7d50*/  IMAD.MOV.U32 R40, RZ, RZ, R42 ;  /* 0x000000ffff287224 */ /* 0x000fce00078e002a */
.L_x_6781:
[----:B------:R-:W-:Y:S05]  /*7d60*/  BSYNC B2 ;  /* 0x0000000000027941 */ /* 0x000fea0003800000 */
.L_x_6779:
        /* <DEDUP_REMOVED lines=16> */
.L_x_6785:
[----:B------:R-:W-:Y:S05]  /*7e70*/  BSYNC B3 ;  /* 0x0000000000037941 */ /* 0x000fea0003800000 */
.L_x_6784:
        /* <DEDUP_REMOVED lines=44> */
.L_x_6783:
[----:B------:R-:W-:Y:S05]  /*8140*/  BSYNC B2 ;  /* 0x0000000000027941 */ /* 0x000fea0003800000 */
.L_x_6782:
[----:B------:R-:W-:Y:S01]  /*8150*/  I2FP.F32.U32 R40, R40 ;  /* 0x0000002800287245 */ /* 0x000fe20000201000 */
[----:B------:R-:W-:-:S04]  /*8160*/  HADD2.F32 R71, -RZ, R71.H1_H1 ;  /* 0x30000047ff477230 */ /* 0x000fc80000004100 */
[----:B------:R-:W-:Y:S01]  /*8170*/  FFMA.FTZ R40, R40, R73, 1.1641532182693481445e-10 ;  /* 0x2f00000028287423 */ /* 0x000fe20000010049 */
[----:B------:R-:W-:-:S04]  /*8180*/  FMUL.FTZ R71, R71, R140 ;  /* 0x0000008c47477220 */ /* 0x000fc80000410000 */
[----:B------:R-:W-:-:S04]  /*8190*/  FSETP.GTU.FTZ.AND P5, PT, R40, R72, PT ;  /* 0x000000482800720b */ /* 0x000fc80003fbc000 */
[----:B------:R-:W-:Y:S01]  /*81a0*/  FSEL R125, R71, RZ, !P5 ;  /* 0x000000ff477d7208 */ /* 0x000fe20006800000 */
[----:B------:R-:W-:Y:S08]  /*81b0*/  @P2 BRA `(.L_x_6786) ;  /* 0x0000000000182947 */ /* 0x000ff00003800000 */
[----:B------:R-:W-:Y:S01]  /*81c0*/  IMAD.MOV.U32 R40, RZ, RZ, R68 ;  /* 0x000000ffff287224 */ /* 0x000fe200078e0044 */
[----:B------:R-:W-:Y:S06]  /*81d0*/  @!P0 BRA `(.L_x_6787) ;  /* 0x0000000400688947 */ /* 0x000fec0003800000 */
[----:B------:R-:W-:-:S05]  /*81e0*/  HADD2.F32 R40, -RZ, R63.H1_H1 ;  /* 0x3000003fff287230 */ /* 0x000fca0000004100 */
[----:B------:R-:W-:Y:S01]  /*81f0*/  FADD.FTZ R125, R40, R125 ;  /* 0x0000007d287d7221 */ /* 0x000fe20000010000 */
[----:B------:R-:W-:Y:S01]  /*8200*/  IMAD.MOV.U32 R40, RZ, RZ, R68 ;  /* 0x000000ffff287224 */ /* 0x000fe200078e0044 */
[----:B------:R-:W-:Y:S06]  /*8210*/  BRA `(.L_x_6787) ;  /* 0x0000000400587947 */ /* 0x000fec0003800000 */
.L_x_6786:
        /* <DEDUP_REMOVED lines=12> */
.L_x_6789:
[----:B------:R-:W-:-:S07]  /*82e0*/  IMAD.MOV.U32 R52, RZ, RZ, R42 ;  /* 0x000000ffff347224 */ /* 0x000fce00078e002a */
.L_x_6790:
[----:B------:R-:W-:Y:S05]  /*82f0*/  BSYNC B2 ;  /* 0x0000000000027941 */ /* 0x000fea0003800000 */
.L_x_6788:
        /* <DEDUP_REMOVED lines=16> */
.L_x_6794:
[----:B------:R-:W-:Y:S05]  /*8400*/  BSYNC B3 ;  /* 0x0000000000037941 */ /* 0x000fea0003800000 */
.L_x_6793:
        /* <DEDUP_REMOVED lines=44> */
.L_x_6792:
[----:B------:R-:W-:Y:S05]  /*86d0*/  BSYNC B2 ;  /* 0x0000000000027941 */ /* 0x000fea0003800000 */
.L_x_6791:
[----:B------:R-:W-:-:S05]  /*86e0*/  I2FP.F32.U32 R52, R52 ;  /* 0x0000003400347245 */ /* 0x000fca0000201000 */
[----:B------:R-:W-:-:S05]  /*86f0*/  FFMA.FTZ R52, R52, R73, 1.1641532182693481445e-10 ;  /* 0x2f00000034347423 */ /* 0x000fca0000010049 */
[----:B------:R-:W-:Y:S01]  /*8700*/  FSETP.GTU.FTZ.AND P2, PT, R52, R72, PT ;  /* 0x000000483400720b */ /* 0x000fe20003f5c000 */
[----:B------:R-:W-:-:S05]  /*8710*/  HADD2.F32 R52, -RZ, R67.H1_H1 ;  /* 0x30000043ff347230 */ /* 0x000fca0000004100 */
[----:B------:R-:W-:-:S05]  /*8720*/  FMUL.FTZ R52, R52, R140 ;  /* 0x0000008c34347220 */ /* 0x000fca0000410000 */
[----:B------:R-:W-:-:S05]  /*8730*/  FSEL R52, R52, RZ, !P2 ;  /* 0x000000ff34347208 */ /* 0x000fca0005000000 */
[----:B------:R-:W-:Y:S01]  /*8740*/  FADD.FTZ R125, R52, R125 ;  /* 0x0000007d347d7221 */ /* 0x000fe20000010000 */
[----:B------:R-:W-:-:S05]  /*8750*/  @P0 HADD2.F32 R52, -RZ, R63.H1_H1 ;  /* 0x3000003fff340230 */ /* 0x000fca0000004100 */
[----:B------:R-:W-:Y:S01]  /*8760*/  @P0 FADD.FTZ R125, R52, R125 ;  /* 0x0000007d347d0221 */ /* 0x000fe20000010000 */
[----:B------:R-:W-:-:S07]  /*8770*/  SEL R52, RZ, 0x1, P2 ;  /* 0x00000001ff347807 */ /* 0x000fce0001000000 */
.L_x_6787:
[C---:B------:R-:W-:Y:S02]  /*8780*/  LEA R72, P0, R76.reuse, UR28, 0x4 ;  /* 0x0000001c4c487c11 */ /* 0x040fe4000f8020ff */
[----:B------:R-:W-:Y:S02]  /*8790*/  F2FP.F16.F32.PACK_AB R71, R125, R110 ;  /* 0x0000006e7d47723e */ /* 0x000fe400000000ff */
[----:B------:R-:W-:Y:S02]  /*87a0*/  LEA.HI.X R73, R76, UR29, RZ, 0x4, P0 ;  /* 0x0000001d4c497c11 */ /* 0x000fe400080f24ff */
[----:B------:R-:W-:Y:S02]  /*87b0*/  F2FP.F16.F32.PACK_AB R70, R109, R94 ;  /* 0x0000005e6d46723e */ /* 0x000fe400000000ff */
[----:B------:R-:W-:Y:S02]  /*87c0*/  F2FP.F16.F32.PACK_AB R69, R93, R78 ;  /* 0x0000004e5d45723e */ /* 0x000fe400000000ff */
[----:B------:R-:W-:-:S02]  /*87d0*/  F2FP.F16.F32.PACK_AB R68, R77, R43 ;  /* 0x0000002b4d44723e */ /* 0x000fc400000000ff */
[C---:B------:R-:W-:Y:S02]  /*87e0*/  LOP3.LUT P6, RZ, R5.reuse, 0x8, RZ, 0xc0, !PT ;  /* 0x0000000805ff7812 */ /* 0x040fe400078cc0ff */
[C---:B------:R-:W-:Y:S01]  /*87f0*/  LOP3.LUT P0, RZ, R5.reuse, 0x4, RZ, 0xc0, !PT ;  /* 0x0000000405ff7812 */ /* 0x040fe2000780c0ff */
[----:B------:R0:W-:Y:S01]  /*8800*/  STG.E.128 desc[UR4][R72.64], R68 ;  /* 0x0000004448007986 */ /* 0x0001e2000c101d04 */
[----:B------:R-:W-:Y:S02]  /*8810*/  LOP3.LUT P2, RZ, R5, 0x10, RZ, 0xc0, !PT ;  /* 0x0000001005ff7812 */ /* 0x000fe4000784c0ff */
[C---:B------:R-:W-:Y:S02]  /*8820*/  SHF.L.U32 R75, R76.reuse, 0x3, RZ ;  /* 0x000000034c4b7819 */ /* 0x040fe400000006ff */
[----:B------:R-:W-:Y:S02]  /*8830*/  SHF.L.U64.HI R74, R76, 0x3, RZ ;  /* 0x000000034c4a7819 */ /* 0x000fe400000102ff */
[----:B0-----:R-:W-:-:S02]  /*8840*/  SEL R69, RZ, 0x10000, P4 ;  /* 0x00010000ff457807 */ /* 0x001fc40002000000 */
[C---:B------:R-:W-:Y:S02]  /*8850*/  LOP3.LUT P4, RZ, R5.reuse, 0x2, RZ, 0xc0, !PT ;  /* 0x0000000205ff7812 */ /* 0x040fe4000788c0ff */
        /* <DEDUP_REMOVED lines=40> */
.L_x_6795:
[----:B-1----:R-:W-:-:S07]  /*8ae0*/  VIADD R72, R76, 0x20 ;  /* 0x000000204c487836 */ /* 0x002fce0000000000 */
.L_x_6666:
[----:B------:R-:W-:Y:S05]  /*8af0*/  BSYNC B1 ;  /* 0x0000000000017941 */ /* 0x000fea0003800000 */
.L_x_6665:
        /* <DEDUP_REMOVED lines=29> */
.L_x_6799:
[----:B------:R-:W-:-:S07]  /*8cd0*/  IMAD.MOV.U32 R53, RZ, RZ, R42 ;  /* 0x000000ffff357224 */ /* 0x000fce00078e002a */
.L_x_6800:
[----:B------:R-:W-:Y:S05]  /*8ce0*/  BSYNC B2 ;  /* 0x0000000000027941 */ /* 0x000fea0003800000 */
.L_x_6798:
        /* <DEDUP_REMOVED lines=16> */
.L_x_6804:
[----:B------:R-:W-:Y:S05]  /*8df0*/  BSYNC B3 ;  /* 0x0000000000037941 */ /* 0x000fea0003800000 */
.L_x_6803:
        /* <DEDUP_REMOVED lines=44> */
.L_x_6802:
[----:B------:R-:W-:Y:S05]  /*90c0*/  BSYNC B2 ;  /* 0x0000000000027941 */ /* 0x000fea0003800000 */
.L_x_6801:
[----:B------:R-:W0:Y:S01]  /*90d0*/  LDC R73, c[0x0][0x294] ;  /* 0x0000a500ff497b82 */ /* 0x000e220000000800 */
[----:B------:R-:W-:Y:S01]  /*90e0*/  HFMA2.MMA R134, -RZ, RZ, 0.1171875, 0 ;  /* 0x2f800000ff867435 */ /* 0x000fe200000001ff */
[----:B------:R-:W-:Y:S02]  /*90f0*/  I2FP.F32.U32 R40, R53 ;  /* 0x0000003500287245 */ /* 0x000fe40000201000 */
[----:B------:R-:W-:Y:S02]  /*9100*/  ISETP.NE.U32.AND P2, PT, R74, RZ, PT ;  /* 0x000000ff4a00720c */ /* 0x000fe40003f45070 */
[----:B------:R-:W-:Y:S02]  /*9110*/  LOP3.LUT R5, R5, 0xffffffef, RZ, 0xc0, !PT ;  /* 0xffffffef05057812 */ /* 0x000fe400078ec0ff */
[----:B------:R-:W1:Y:S01]  /*9120*/  LDC R135, c[0x0][0x298] ;  /* 0x0000a600ff877b82 */ /* 0x000e620000000800 */
[----:B------:R-:W-:Y:S02]  /*9130*/  ISETP.NE.AND.EX P2, PT, R75, RZ, PT, P2 ;  /* 0x000000ff4b00720c */ /* 0x000fe40003f45320 */
[----:B------:R-:W-:-:S05]  /*9140*/  FFMA.FTZ R40, R40, R134, 1.1641532182693481445e-10 ;  /* 0x2f00000028287423 */ /* 0x000fca0000010086 */
[----:B0-----:R-:W-:Y:S01]  /*9150*/  FSETP.GTU.FTZ.AND P3, PT, R40, R73, PT ;  /* 0x000000492800720b */ /* 0x001fe20003f7c000 */
[----:B-----5:R-:W-:-:S05]  /*9160*/  HADD2.F32 R40, -RZ, R68.H0_H0 ;  /* 0x20000044ff287230 */ /* 0x020fca0000004100 */
[----:B-1----:R-:W-:-:S07]  /*9170*/  FMUL.FTZ R40, R40, R135 ;  /* 0x0000008728287220 */ /* 0x002fce0000410000 */
[----:B------:R-:W-:Y:S02]  /*9180*/  @P3 LOP3.LUT R5, R5, 0x10, RZ, 0xfc, !PT ;  /* 0x0000001005053812 */ /* 0x000fe400078efcff */
[----:B------:R-:W-:Y:S01]  /*9190*/  FSEL R53, R40, RZ, !P3 ;  /* 0x000000ff28357208 */ /* 0x000fe20005800000 */
[----:B------:R-:W-:Y:S06]  /*91a0*/  @P2 BRA `(.L_x_6805) ;  /* 0x0000000000182947 */ /* 0x000fec0003800000 */
[----:B------:R-:W-:Y:S01]  /*91b0*/  IMAD.MOV.U32 R75, RZ, RZ, R79 ;  /* 0x000000ffff4b7224 */ /* 0x000fe200078e004f */
[----:B------:R-:W-:Y:S06]  /*91c0*/  @!P0 BRA `(.L_x_6806) ;  /* 0x0000000400648947 */ /* 0x000fec0003800000 */
[----:B------:R-:W-:Y:S02]  /*91d0*/  HADD2.F32 R40, -RZ, R60.H0_H0 ;  /* 0x2000003cff287230 */ /* 0x000fe40000004100 */
[----:B------:R-:W-:-:S03]  /*91e0*/  IMAD.MOV.U32 R75, RZ, RZ, R79 ;  /* 0x000000ffff4b7224 */ /* 0x000fc600078e004f */
[----:B------:R-:W-:Y:S01]  /*91f0*/  FADD.FTZ R53, R40, R53 ;  /* 0x0000003528357221 */ /* 0x000fe20000010000 */
[----:B------:R-:W-:Y:S06]  /*9200*/  BRA `(.L_x_6806) ;  /* 0x0000000400547947 */ /* 0x000fec0003800000 */
.L_x_6805:
        /* <DEDUP_REMOVED lines=12> */
.L_x_6808:
[----:B------:R-:W-:-:S07]  /*92d0*/  IMAD.MOV.U32 R40, RZ, RZ, R42 ;  /* 0x000000ffff287224 */ /* 0x000fce00078e002a */
.L_x_6809:
[----:B------:R-:W-:Y:S05]  /*92e0*/  BSYNC B2 ;  /* 0x0000000000027941 */ /* 0x000fea0003800000 */
.L_x_6807:
        /* <DEDUP_REMOVED lines=16> */
.L_x_6813:
[----:B------:R-:W-:Y:S05]  /*93f0*/  BSYNC B3 ;  /* 0x0000000000037941 */ /* 0x000fea0003800000 */
.L_x_6812:
        /* <DEDUP_REMOVED lines=41> */
[----:B------:R-:W-:Y:S01]  /*9690*/  IMAD.MOV.U32 R75, RZ, RZ, RZ ;  /* 0x000000ffff4b7224 */ /* 0x000fe200078e00ff */
[----:B------:R-:W-:-:S07]  /*96a0*/  MOV R42, R74 ;  /* 0x0000004a002a7202 */ /* 0x000fce0000000f00 */
.L_x_6811:
[----:B------:R-:W-:Y:S05]  /*96b0*/  BSYNC B2 ;  /* 0x0000000000027941 */ /* 0x000fea0003800000 */
.L_x_6810:
        /* <DEDUP_REMOVED lines=10> */
.L_x_6806:
        /* <DEDUP_REMOVED lines=12> */
.L_x_6815:
[----:B------:R-:W-:-:S07]  /*9820*/  MOV R40, R42 ;  /* 0x0000002a00287202 */ /* 0x000fce0000000f00 */
.L_x_6816:
[----:B------:R-:W-:Y:S05]  /*9830*/  BSYNC B2 ;  /* 0x0000000000027941 */ /* 0x000fea0003800000 */
.L_x_6814:
        /* <DEDUP_REMOVED lines=16> */
.L_x_6820:
[----:B------:R-:W-:Y:S05]  /*9940*/  BSYNC B3 ;  /* 0x0000000000037941 */ /* 0x000fea0003800000 */
.L_x_6819:
        /* <DEDUP_REMOVED lines=44> */
.L_x_6818:
[----:B------:R-:W-:Y:S05]  /*9c10*/  BSYNC B2 ;  /* 0x0000000000027941 */ /* 0x000fea0003800000 */
.L_x_6817:
        /* <DEDUP_REMOVED lines=15> */
.L_x_6821:
        /* <DEDUP_REMOVED lines=12> */
.L_x_6824:
[----:B------:R-:W-:-:S07]  /*9dd0*/  IMAD.MOV.U32 R40, RZ, RZ, R42 ;  /* 0x000000ffff287224 */ /* 0x000fce00078e002a */
.L_x_6825:
[----:B------:R-:W-:Y:S05]  /*9de0*/  BSYNC B2 ;  /* 0x0000000000027941 */ /* 0x000fea0003800000 */
.L_x_6823:
        /* <DEDUP_REMOVED lines=16> */
.L_x_6829:
[----:B------:R-:W-:Y:S05]  /*9ef0*/  BSYNC B3 ;  /* 0x0000000000037941 */ /* 0x000fea0003800000 */
.L_x_6828:
        /* <DEDUP_REMOVED lines=44> */
.L_x_6827:
[----:B------:R-:W-:Y:S05]  /*a1c0*/  BSYNC B2 ;  /* 0x0000000000027941 */ /* 0x000fea0003800000 */
.L_x_6826:
        /* <DEDUP_REMOVED lines=10> */
.L_x_6822:
        /* <DEDUP_REMOVED lines=12> */
.L_x_6831:
[----:B------:R-:W-:-:S07]  /*a330*/  IMAD.MOV.U32 R40, RZ, RZ, R42 ;  /* 0x000000ffff287224 */ /* 0x000fce00078e002a */
.L_x_6832:
[----:B------:R-:W-:Y:S05]  /*a340*/  BSYNC B2 ;  /* 0x0000000000027941 */ /* 0x000fea0003800000 */
.L_x_6830:
        /* <DEDUP_REMOVED lines=16> */
.L_x_6836:
[----:B------:R-:W-:Y:S05]  /*a450*/  BSYNC B3 ;  /* 0x0000000000037941 */ /* 0x000fea0003800000 */
.L_x_6835:
        /* <DEDUP_REMOVED lines=44> */
.L_x_6834:
[----:B------:R-:W-:Y:S05]  /*a720*/  BSYNC B2 ;  /* 0x0000000000027941 */ /* 0x000fea0003800000 */
.L_x_6833:
        /* <DEDUP_REMOVED lines=15> */
.L_x_6837:
        /* <DEDUP_REMOVED lines=12> */
.L_x_6840:
[----:B------:R-:W-:-:S07]  /*a8e0*/  IMAD.MOV.U32 R40, RZ, RZ, R42 ;  /* 0x000000ffff287224 */ /* 0x000fce00078e002a */
.L_x_6841:
[----:B------:R-:W-:Y:S05]  /*a8f0*/  BSYNC B2 ;  /* 0x0000000000027941 */ /* 0x000fea0003800000 */
.L_x_6839:
        /* <DEDUP_REMOVED lines=16> */
.L_x_6845:
[----:B------:R-:W-:Y:S05]  /*aa00*/  BSYNC B3 ;  /* 0x0000000000037941 */ /* 0x000fea0003800000 */
.L_x_6844:
        /* <DEDUP_REMOVED lines=44> */
.L_x_6843:
[----:B------:R-:W-:Y:S05]  /*acd0*/  BSYNC B2 ;  /* 0x0000000000027941 */ /* 0x000fea0003800000 */
.L_x_6842:
        /* <DEDUP_REMOVED lines=10> */
.L_x_6838:
        /* <DEDUP_REMOVED lines=12> */
.L_x_6847:
[----:B------:R-:W-:-:S07]  /*ae40*/  IMAD.MOV.U32 R40, RZ, RZ, R42 ;  /* 0x000000ffff287224 */ /* 0x000fce00078e002a */
.L_x_6848:
[----:B------:R-:W-:Y:S05]  /*ae50*/  BSYNC B2 ;  /* 0x0000000000027941 */ /* 0x000fea0003800000 */
.L_x_6846:
        /* <DEDUP_REMOVED lines=16> */
.L_x_6852:
[----:B------:R-:W-:Y:S05]  /*af60*/  BSYNC B3 ;  /* 0x0000000000037941 */ /* 0x000fea0003800000 */
.L_x_6851:
        /* <DEDUP_REMOVED lines=44> */
.L_x_6850:
[----:B------:R-:W-:Y:S05]  /*b230*/  BSYNC B2 ;  /* 0x0000000000027941 */ /* 0x000fea0003800000 */
.L_x_6849:
        /* <DEDUP_REMOVED lines=11> */
[----:B------:R-:W-:Y:S02]  /*b2f0*/  HADD2.F32 R40, -RZ, R61.H1_H1 ;  /* 0x3000003dff287230 */ /* 0x000fe40000004100 */
[----:B------:R-:W-:-:S03]  /*b300*/  IMAD.MOV.U32 R69, RZ, RZ, R68 ;  /* 0x000000ffff457224 */ /* 0x000fc600078e0044 */
[----:B------:R-:W-:Y:S01]  /*b310*/  FADD.FTZ R95, R40, R95 ;  /* 0x0000005f285f7221 */ /* 0x000fe20000010000 */
[----:B------:R-:W-:Y:S06]  /*b320*/  BRA `(.L_x_6854) ;  /* 0x0000000400587947 */ /* 0x000fec0003800000 */
.L_x_6853:
        /* <DEDUP_REMOVED lines=12> */
.L_x_6856:
[----:B------:R-:W-:-:S07]  /*b3f0*/  MOV R40, R42 ;  /* 0x0000002a00287202 */ /* 0x000fce0000000f00 */
.L_x_6857:
[----:B------:R-:W-:Y:S05]  /*b400*/  BSYNC B2 ;  /* 0x0000000000027941 */ /* 0x000fea0003800000 */
.L_x_6855:
        /* <DEDUP_REMOVED lines=16> */
.L_x_6861:
[----:B------:R-:W-:Y:S05]  /*b510*/  BSYNC B3 ;  /* 0x0000000000037941 */ /* 0x000fea0003800000 */
.L_x_6860:
        /* <DEDUP_REMOVED lines=44> */
.L_x_6859:
[----:B------:R-:W-:Y:S05]  /*b7e0*/  BSYNC B2 ;  /* 0x0000000000027941 */ /* 0x000fea0003800000 */
.L_x_6858:
        /* <DEDUP_REMOVED lines=10> */
.L_x_6854:
        /* <DEDUP_REMOVED lines=12> */
.L_x_6863:
[----:B------:R-:W-:-:S07]  /*b950*/  MOV R40, R42 ;  /* 0x0000002a00287202 */ /* 0x000fce0000000f00 */
.L_x_6864:
[----:B------:R-:W-:Y:S05]  /*b960*/  BSYNC B2 ;  /* 0x0000000000027941 */ /* 0x000fea0003800000 */
.L_x_6862:
        /* <DEDUP_REMOVED lines=16> */
.L_x_6868:
[----:B------:R-:W-:Y:S05]  /*ba70*/  BSYNC B3 ;  /* 0x0000000000037941 */ /* 0x000fea0003800000 */
.L_x_6867:
        /* <DEDUP_REMOVED lines=44> */
.L_x_6866:
[----:B------:R-:W-:Y:S05]  /*bd40*/  BSYNC B2 ;  /* 0x0000000000027941 */ /* 0x000fea0003800000 */
.L_x_6865:
        /* <DEDUP_REMOVED lines=11> */
[----:B------:R-:W-:Y:S01]  /*be00*/  HADD2.F32 R40, -RZ, R62.H0_H0 ;  /* 0x2000003eff287230 */ /* 0x000fe20000004100 */
[----:B------:R-:W-:-:S04]  /*be10*/  MOV R69, R68 ;  /* 0x0000004400457202 */ /* 0x000fc80000000f00 */
[----:B------:R-:W-:Y:S01]  /*be20*/  FADD.FTZ R96, R40, R96 ;  /* 0x0000006028607221 */ /* 0x000fe20000010000 */
[----:B------:R-:W-:Y:S06]  /*be30*/  BRA `(.L_x_6870) ;  /* 0x0000000400587947 */ /* 0x000fec0003800000 */
.L_x_6869:
        /* <DEDUP_REMOVED lines=12> */
.L_x_6872:
[----:B------:R-:W-:-:S07]  /*bf00*/  IMAD.MOV.U32 R40, RZ, RZ, R42 ;  /* 0x000000ffff287224 */ /* 0x000fce00078e002a */
.L_x_6873:
[----:B------:R-:W-:Y:S05]  /*bf10*/  BSYNC B2 ;  /* 0x0000000000027941 */ /* 0x000fea0003800000 */
.L_x_6871:
        /* <DEDUP_REMOVED lines=16> */
.L_x_6877:
[----:B------:R-:W-:Y:S05]  /*c020*/  BSYNC B3 ;  /* 0x0000000000037941 */ /* 0x000fea0003800000 */
.L_x_6876:
        /* <DEDUP_REMOVED lines=44> */
.L_x_6875:
[----:B------:R-:W-:Y:S05]  /*c2f0*/  BSYNC B2 ;  /* 0x0000000000027941 */ /* 0x000fea0003800000 */
.L_x_6874:
        /* <DEDUP_REMOVED lines=10> */
.L_x_6870:
        /* <DEDUP_REMOVED lines=12> */
.L_x_6879:
[----:B------:R-:W-:-:S07]  /*c460*/  IMAD.MOV.U32 R40, RZ, RZ, R42 ;  /* 0x000000ffff287224 */ /* 0x000fce00078e002a */
.L_x_6880:
[----:B------:R-:W-:Y:S05]  /*c470*/  BSYNC B2 ;  /* 0x0000000000027941 */ /* 0x000fea0003800000 */
.L_x_6878:
        /* <DEDUP_REMOVED lines=16> */
.L_x_6884:
[----:B------:R-:W-:Y:S05]  /*c580*/  BSYNC B3 ;  /* 0x0000000000037941 */ /* 0x000fea0003800000 */
.L_x_6883:
        /* <DEDUP_REMOVED lines=44> */
.L_x_6882:
[----:B------:R-:W-:Y:S05]  /*c850*/  BSYNC B2 ;  /* 0x0000000000027941 */ /* 0x000fea0003800000 */
.L_x_6881:
        /* <DEDUP_REMOVED lines=9> */
[----:B------:R-:W-:Y:S02]  /*c8f0*/  HADD2.F32 R40, -RZ, R62.H1_H1 ;  /* 0x3000003eff287230 */ /* 0x000fe40000004100 */
[----:B------:R-:W-:-:S03]  /*c900*/  IMAD.MOV.U32 R69, RZ, RZ, R68 ;  /* 0x000000ffff457224 */ /* 0x000fc600078e0044 */
[----:B------:R-:W-:Y:S01]  /*c910*/  FADD.FTZ R111, R40, R111 ;  /* 0x0000006f286f7221 */ /* 0x000fe20000010000 */
[----:B------:R-:W-:Y:S06]  /*c920*/  BRA `(.L_x_6886) ;  /* 0x0000000400587947 */ /* 0x000fec0003800000 */
.L_x_6885:
        /* <DEDUP_REMOVED lines=12> */
.L_x_6888:
[----:B------:R-:W-:-:S07]  /*c9f0*/  IMAD.MOV.U32 R40, RZ, RZ, R42 ;  /* 0x000000ffff287224 */ /* 0x000fce00078e002a */
.L_x_6889:
[----:B------:R-:W-:Y:S05]  /*ca00*/  BSYNC B2 ;  /* 0x0000000000027941 */ /* 0x000fea0003800000 */
.L_x_6887:
        /* <DEDUP_REMOVED lines=16> */
.L_x_6893:
[----:B------:R-:W-:Y:S05]  /*cb10*/  BSYNC B3 ;  /* 0x0000000000037941 */ /* 0x000fea0003800000 */
.L_x_6892:
        /* <DEDUP_REMOVED lines=44> */
.L_x_6891:
[----:B------:R-:W-:Y:S05]  /*cde0*/  BSYNC B2 ;  /* 0x0000000000027941 */ /* 0x000fea0003800000 */
.L_x_6890:
        /* <DEDUP_REMOVED lines=10> */
.L_x_6886:
        /* <DEDUP_REMOVED lines=12> */
.L_x_6895:
[----:B------:R-:W-:-:S07]  /*cf50*/  IMAD.MOV.U32 R40, RZ, RZ, R42 ;  /* 0x000000ffff287224 */ /* 0x000fce00078e002a */
.L_x_6896:
[----:B------:R-:W-:Y:S05]  /*cf60*/  BSYNC B2 ;  /* 0x0000000000027941 */ /* 0x000fea0003800000 */
.L_x_6894:
        /* <DEDUP_REMOVED lines=16> */
.L_x_6900:
[----:B------:R-:W-:Y:S05]  /*d070*/  BSYNC B3 ;  /* 0x0000000000037941 */ /* 0x000fea0003800000 */
.L_x_6899:
        /* <DEDUP_REMOVED lines=44> */
.L_x_6898:
[----:B------:R-:W-:Y:S05]  /*d340*/  BSYNC B2 ;  /* 0x0000000000027941 */ /* 0x000fea0003800000 */
.L_x_6897:
[----:B------:R-:W-:-:S05]  /*d350*/  I2FP.F32.U32 R40, R40 ;  /* 0x0000002800287245 */ /* 0x000fca0000201000 */
[----:B------:R-:W-:-:S05]  /*d360*/  FFMA.FTZ R40, R40, R134, 1.1641532182693481445e-10 ;  /* 0x2f00000028287423 */ /* 0x000fca0000010086 */
[----:B------:R-:W-:Y:S01]  /*d370*/  FSETP.GTU.FTZ.AND P4, PT, R40, R73, PT ;  /* 0x000000492800720b */ /* 0x000fe20003f9c000 */
[----:B------:R-:W-:-:S05]  /*d380*/  HADD2.F32 R40, -RZ, R71.H0_H0 ;  /* 0x20000047ff287230 */ /* 0x000fca0000004100 */
[----:B------:R-:W-:-:S05]  /*d390*/  FMUL.FTZ R40, R40, R135 ;  /* 0x0000008728287220 */ /* 0x000fca0000410000 */
[----:B------:R-:W-:Y:S01]  /*d3a0*/  FSEL R112, R40, RZ, !P4 ;  /* 0x000000ff28707208 */ /* 0x000fe20006000000 */
[----:B------:R-:W-:Y:S06]  /*d3b0*/  @P2 BRA `(.L_x_6901) ;  /* 0x0000000000182947 */ /* 0x000fec0003800000 */
[----:B------:R-:W-:Y:S01]  /*d3c0*/  MOV R69, R68 ;  /* 0x0000004400457202 */ /* 0x000fe20000000f00 */
[----:B------:R-:W-:Y:S06]  /*d3d0*/  @!P0 BRA `(.L_x_6902) ;  /* 0x0000000400688947 */ /* 0x000fec0003800000 */
[----:B------:R-:W-:Y:S02]  /*d3e0*/  HADD2.F32 R40, -RZ, R63.H0_H0 ;  /* 0x2000003fff287230 */ /* 0x000fe40000004100 */
[----:B------:R-:W-:-:S03]  /*d3f0*/  IMAD.MOV.U32 R69, RZ, RZ, R68 ;  /* 0x000000ffff457224 */ /* 0x000fc600078e0044 */
[----:B------:R-:W-:Y:S01]  /*d400*/  FADD.FTZ R112, R40, R112 ;  /* 0x0000007028707221 */ /* 0x000fe20000010000 */
[----:B------:R-:W-:Y:S06]  /*d410*/  BRA `(.L_x_6902) ;  /* 0x0000000400587947 */ /* 0x000fec0003800000 */
.L_x_6901:
        /* <DEDUP_REMOVED lines=12> */
.L_x_6904:
[----:B------:R-:W-:-:S07]  /*d4e0*/  MOV R40, R42 ;  /* 0x0000002a00287202 */ /* 0x000fce0000000f00 */
.L_x_6905:
[----:B------:R-:W-:Y:S05]  /*d4f0*/  BSYNC B2 ;  /* 0x0000000000027941 */ /* 0x000fea0003800000 */
.L_x_6903:
        /* <DEDUP_REMOVED lines=16> */
.L_x_6909:
[----:B------:R-:W-:Y:S05]  /*d600*/  BSYNC B3 ;  /* 0x0000000000037941 */ /* 0x000fea0003800000 */
.L_x_6908:
        /* <DEDUP_REMOVED lines=44> */
.L_x_6907:
[----:B------:R-:W-:Y:S05]  /*d8d0*/  BSYNC B2 ;  /* 0x0000000000027941 */ /* 0x000fea0003800000 */
.L_x_6906:
        /* <DEDUP_REMOVED lines=10> */
.L_x_6902:
        /* <DEDUP_REMOVED lines=12> */
.L_x_6911:
[----:B------:R-:W-:-:S07]  /*da40*/  MOV R40, R42 ;  /* 0x0000002a00287202 */ /* 0x000fce0000000f00 */
.L_x_6912:
[----:B------:R-:W-:Y:S05]  /*da50*/  BSYNC B2 ;  /* 0x0000000000027941 */ /* 0x000fea0003800000 */
.L_x_6910:
        /* <DEDUP_REMOVED lines=16> */
.L_x_6916:
[----:B------:R-:W-:Y:S05]  /*db60*/  BSYNC B3 ;  /* 0x0000000000037941 */ /* 0x000fea0003800000 */
.L_x_6915:
        /* <DEDUP_REMOVED lines=44> */
.L_x_6914:
[----:B------:R-:W-:Y:S05]  /*de30*/  BSYNC B2 ;  /* 0x0000000000027941 */ /* 0x000fea0003800000 */
.L_x_6913:
        /* <DEDUP_REMOVED lines=11> */
[----:B------:R-:W-:Y:S01]  /*def0*/  MOV R40, R68 ;  /* 0x0000004400287202 */ /* 0x000fe20000000f00 */
[----:B------:R-:W-:Y:S06]  /*df00*/  BRA `(.L_x_6918) ;  /* 0x0000000400587947 */ /* 0x000fec0003800000 */
.L_x_6917:
        /* <DEDUP_REMOVED lines=12> */
.L_x_6920:
[----:B------:R-:W-:-:S07]  /*dfd0*/  IMAD.MOV.U32 R52, RZ, RZ, R42 ;  /* 0x000000ffff347224 */ /* 0x000fce00078e002a */
.L_x_6921:
[----:B------:R-:W-:Y:S05]  /*dfe0*/  BSYNC B2 ;  /* 0x0000000000027941 */ /* 0x000fea0003800000 */
.L_x_6919:
        /* <DEDUP_REMOVED lines=16> */
.L_x_6925:
[----:B------:R-:W-:Y:S05]  /*e0f0*/  BSYNC B3 ;  /* 0x0000000000037941 */ /* 0x000fea0003800000 */
.L_x_6924:
        /* <DEDUP_REMOVED lines=44> */
.L_x_6923:
[----:B------:R-:W-:Y:S05]  /*e3c0*/  BSYNC B2 ;  /* 0x0000000000027941 */ /* 0x000fea0003800000 */
.L_x_6922:
        /* <DEDUP_REMOVED lines=10> */
.L_x_6918:
[C---:B------:R-:W-:Y:S01]  /*e470*/  LEA R74, P0, R72.reuse, UR28, 0x4 ;  /* 0x0000001c484a7c11 */ /* 0x040fe2000f8020ff */
[----:B------:R-:W-:Y:S01]  /*e480*/  IMAD.SHL.U32 R134, R72, 0x8, RZ ;  /* 0x0000000848867824 */ /* 0x000fe200078e00ff */
[----:B------:R-:W-:Y:S02]  /*e490*/  F2FP.F16.F32.PACK_AB R71, R126, R112 ;  /* 0x000000707e47723e */ /* 0x000fe400000000ff */
[----:B------:R-:W-:Y:S02]  /*e4a0*/  LEA.HI.X R75, R72, UR29, RZ, 0x4, P0 ;  /* 0x0000001d484b7c11 */ /* 0x000fe400080f24ff */
[----:B------:R-:W-:Y:S02]  /*e4b0*/  F2FP.F16.F32.PACK_AB R70, R111, R96 ;  /* 0x000000606f46723e */ /* 0x000fe400000000ff */
[----:B------:R-:W-:Y:S02]  /*e4c0*/  F2FP.F16.F32.PACK_AB R69, R95, R80 ;  /* 0x000000505f45723e */ /* 0x000fe400000000ff */
[----:B------:R-:W-:-:S02]  /*e4d0*/  F2FP.F16.F32.PACK_AB R68, R79, R53 ;  /* 0x000000354f44723e */ /* 0x000fc400000000ff */
        /* <DEDUP_REMOVED lines=47> */
.L_x_6926:
[----:B------:R-:W-:-:S07]  /*e7d0*/  IADD3 R72, R72, 0x20, RZ ;  /* 0x0000002048487810 */ /* 0x000fce0007ffe0ff */
.L_x_6797:
[----:B------:R-:W-:Y:S05]  /*e7e0*/  BSYNC B1 ;  /* 0x0000000000017941 */ /* 0x000fea0003800000 */
.L_x_6796:
        /* <DEDUP_REMOVED lines=29> */
.L_x_6930:
[----:B------:R-:W-:-:S07]  /*e9c0*/  IMAD.MOV.U32 R54, RZ, RZ, R42 ;  /* 0x000000ffff367224 */ /* 0x000fce00078e002a */
.L_x_6931:
[----:B------:R-:W-:Y:S05]  /*e9d0*/  BSYNC B2 ;  /* 0x0000000000027941 */ /* 0x000fea0003800000 */
.L_x_6929:
        /* <DEDUP_REMOVED lines=16> */
.L_x_6935:
[----:B------:R-:W-:Y:S05]  /*eae0*/  BSYNC B3 ;  /* 0x0000000000037941 */ /* 0x000fea0003800000 */
.L_x_6934:
        /* <DEDUP_REMOVED lines=44> */
.L_x_6933:
[----:B------:R-:W-:Y:S05]  /*edb0*/  BSYNC B2 ;  /* 0x0000000000027941 */ /* 0x000fea0003800000 */
.L_x_6932:
[----:B------:R-:W0:Y:S01]  /*edc0*/  LDC R73, c[0x0][0x294] ;  /* 0x0000a500ff497b82 */ /* 0x000e220000000800 */
[----:B------:R-:W-:Y:S01]  /*edd0*/  I2FP.F32.U32 R40, R54 ;  /* 0x0000003600287245 */ /* 0x000fe20000201000 */
[----:B------:R-:W-:Y:S01]  /*ede0*/  IMAD.MOV.U32 R134, RZ, RZ, 0x2f800000 ;  /* 0x2f800000ff867424 */ /* 0x000fe200078e00ff */
[----:B------:R-:W-:Y:S02]  /*edf0*/  ISETP.NE.U32.AND P2, PT, R74, RZ, PT ;  /* 0x000000ff4a00720c */ /* 0x000fe40003f45070 */
[----:B------:R-:W-:Y:S01]  /*ee00*/  LOP3.LUT R5, R5, 0xffffffef, RZ, 0xc0, !PT ;  /* 0xffffffef05057812 */ /* 0x000fe200078ec0ff */
[----:B------:R-:W-:Y:S01]  /*ee10*/  FFMA.FTZ R40, R40, R134, 1.1641532182693481445e-10 ;  /* 0x2f00000028287423 */ /* 0x000fe20000010086 */
[----:B------:R-:W-:Y:S01]  /*ee20*/  ISETP.NE.AND.EX P2, PT, R75, RZ, PT, P2 ;  /* 0x000000ff4b00720c */ /* 0x000fe20003f45320 */
[----:B------:R-:W1:Y:S03]  /*ee30*/  LDC R135, c[0x0][0x298] ;  /* 0x0000a600ff877b82 */ /* 0x000e660000000800 */
        /* <DEDUP_REMOVED lines=12> */
.L_x_6936:
        /* <DEDUP_REMOVED lines=12> */
.L_x_6939:
[----:B------:R-:W-:-:S07]  /*efc0*/  IMAD.MOV.U32 R40, RZ, RZ, R42 ;  /* 0x000000ffff287224 */ /* 0x000fce00078e002a */
.L_x_6940:
[----:B------:R-:W-:Y:S05]  /*efd0*/  BSYNC B2 ;  /* 0x0000000000027941 */ /* 0x000fea0003800000 */
.L_x_6938:
        /* <DEDUP_REMOVED lines=16> */
.L_x_6944:
[----:B------:R-:W-:Y:S05]  /*f0e0*/  BSYNC B3 ;  /* 0x0000000000037941 */ /* 0x000fea0003800000 */
.L_x_6943:
        /* <DEDUP_REMOVED lines=42> */
[----:B------:R-:W-:-:S07]  /*f390*/  IMAD.MOV.U32 R75, RZ, RZ, RZ ;  /* 0x000000ffff4b7224 */ /* 0x000fce00078e00ff */
.L_x_6942:
[----:B------:R-:W-:Y:S05]  /*f3a0*/  BSYNC B2 ;  /* 0x0000000000027941 */ /* 0x000fea0003800000 */
.L_x_6941:
        /* <DEDUP_REMOVED lines=10> */
.L_x_6937:
        /* <DEDUP_REMOVED lines=12> */
.L_x_6946:
[----:B------:R-:W-:-:S07]  /*f510*/  IMAD.MOV.U32 R40, RZ, RZ, R42 ;  /* 0x000000ffff287224 */ /* 0x000fce00078e002a */
.L_x_6947:
[----:B------:R-:W-:Y:S05]  /*f520*/  BSYNC B2 ;  /* 0x0000000000027941 */ /* 0x000fea0003800000 */
.L_x_6945:
        /* <DEDUP_REMOVED lines=16> */
.L_x_6951:
[----:B------:R-:W-:Y:S05]  /*f630*/  BSYNC B3 ;  /* 0x0000000000037941 */ /* 0x000fea0003800000 */
.L_x_6950:
        /* <DEDUP_REMOVED lines=44> */
.L_x_6949:
[----:B------:R-:W-:Y:S05]  /*f900*/  BSYNC B2 ;  /* 0x0000000000027941 */ /* 0x000fea0003800000 */
.L_x_6948:
        /* <DEDUP_REMOVED lines=15> */
.L_x_6952:
        /* <DEDUP_REMOVED lines=12> */
.L_x_6955:
[----:B------:R-:W-:-:S07]  /*fac0*/  MOV R40, R42 ;  /* 0x0000002a00287202 */ /* 0x000fce0000000f00 */
.L_x_6956:
[----:B------:R-:W-:Y:S05]  /*fad0*/  BSYNC B2 ;  /* 0x0000000000027941 */ /* 0x000fea0003800000 */
.L_x_6954:
        /* <DEDUP_REMOVED lines=16> */
.L_x_6960:
[----:B------:R-:W-:Y:S05]  /*fbe0*/  BSYNC B3 ;  /* 0x0000000000037941 */ /* 0x000fea0003800000 */
.L_x_6959:
        /* <DEDUP_REMOVED lines=44> */
.L_x_6958:
[----:B------:R-:W-:Y:S05]  /*feb0*/  BSYNC B2 ;  /* 0x0000000000027941 */ /* 0x000fea0003800000 */
.L_x_6957:
        /* <DEDUP_REMOVED lines=10> */
.L_x_6953:
        /* <DEDUP_REMOVED lines=12> */
.L_x_6962:
[----:B------:R-:W-:-:S07]  /*10020*/  MOV R40, R42 ;  /* 0x0000002a00287202 */ /* 0x000fce0000000f00 */
.L_x_6963:
[----:B------:R-:W-:Y:S05]  /*10030*/  BSYNC B2 ;  /* 0x0000000000027941 */ /* 0x000fea0003800000 */
.L_x_6961:
        /* <DEDUP_REMOVED lines=16> */
.L_x_6967:
[----:B------:R-:W-:Y:S05]  /*10140*/  BSYNC B3 ;  /* 0x0000000000037941 */ /* 0x000fea0003800000 */
.L_x_6966:
        /* <DEDUP_REMOVED lines=44> */
.L_x_6965:
[----:B------:R-:W-:Y:S05]  /*10410*/  BSYNC B2 ;  /* 0x0000000000027941 */ /* 0x000fea0003800000 */
.L_x_6964:
        /* <DEDUP_REMOVED lines=15> */
.L_x_6968:
        /* <DEDUP_REMOVED lines=12> */
.L_x_6971:
[----:B------:R-:W-:-:S07]  /*105d0*/  IMAD.MOV.U32 R40, RZ, RZ, R42 ;  /* 0x000000ffff287224 */ /* 0x000fce00078e002a */
.L_x_6972:
[----:B------:R-:W-:Y:S05]  /*105e0*/  BSYNC B2 ;  /* 0x0000000000027941 */ /* 0x000fea0003800000 */
.L_x_6970:
        /* <DEDUP_REMOVED lines=16> */
.L_x_6976:
[----:B------:R-:W-:Y:S05]  /*106f0*/  BSYNC B3 ;  /* 0x0000000000037941 */ /* 0x000fea0003800000 */
.L_x_6975:
        /* <DEDUP_REMOVED lines=44> */
.L_x_6974:
[----:B------:R-:W-:Y:S05]  /*109c0*/  BSYNC B2 ;  /* 0x0000000000027941 */ /* 0x000fea0003800000 */
.L_x_6973:
        /* <DEDUP_REMOVED lines=10> */
.L_x_6969:
        /* <DEDUP_REMOVED lines=12> */
.L_x_6978:
[----:B------:R-:W-:-:S07]  /*10b30*/  IMAD.MOV.U32 R40, RZ, RZ, R42 ;  /* 0x000000ffff287224 */ /* 0x000fce00078e002a */
.L_x_6979:
[----:B------:R-:W-:Y:S05]  /*10b40*/  BSYNC B2 ;  /* 0x0000000000027941 */ /* 0x000fea0003800000 */
.L_x_6977:
        /* <DEDUP_REMOVED lines=16> */
.L_x_6983:
[----:B------:R-:W-:Y:S05]  /*10c50*/  BSYNC B3 ;  /* 0x0000000000037941 */ /* 0x000fea0003800000 */
.L_x_6982:
        /* <DEDUP_REMOVED lines=44> */
.L_x_6981:
[----:B------:R-:W-:Y:S05]  /*10f20*/  BSYNC B2 ;  /* 0x0000000000027941 */ /* 0x000fea0003800000 */
.L_x_6980:
        /* <DEDUP_REMOVED lines=15> */
.L_x_6984:
        /* <DEDUP_REMOVED lines=12> */
.L_x_6987:
[----:B------:R-:W-:-:S07]  /*110e0*/  IMAD.MOV.U32 R40, RZ, RZ, R42 ;  /* 0x000000ffff287224 */ /* 0x000fce00078e002a */
.L_x_6988:
[----:B------:R-:W-:Y:S05]  /*110f0*/  BSYNC B2 ;  /* 0x0000000000027941 */ /* 0x000fea0003800000 */
.L_x_6986:
        /* <DEDUP_REMOVED lines=16> */
.L_x_6992:
[----:B------:R-:W-:Y:S05]  /*11200*/  BSYNC B3 ;  /* 0x0000000000037941 */ /* 0x000fea0003800000 */
.L_x_6991:
        /* <DEDUP_REMOVED lines=44> */
.L_x_6990:
[----:B------:R-:W-:Y:S05]  /*114d0*/  BSYNC B2 ;  /* 0x0000000000027941 */ /* 0x000fea0003800000 */
.L_x_6989:
        /* <DEDUP_REMOVED lines=10> */
.L_x_6985:
        /* <DEDUP_REMOVED lines=12> */
.L_x_6994:
[----:B------:R-:W-:-:S07]  /*11640*/  IMAD.MOV.U32 R40, RZ, RZ, R42 ;  /* 0x000000ffff287224 */ /* 0x000fce00078e002a */
.L_x_6995:
[----:B------:R-:W-:Y:S05]  /*11650*/  BSYNC B2 ;  /* 0x0000000000027941 */ /* 0x000fea0003800000 */
.L_x_6993:
        /* <DEDUP_REMOVED lines=16> */
.L_x_6999:
[----:B------:R-:W-:Y:S05]  /*11760*/  BSYNC B3 ;  /* 0x0000000000037941 */ /* 0x000fea0003800000 */
.L_x_6998:
        /* <DEDUP_REMOVED lines=44> */
.L_x_6997:
[----:B------:R-:W-:Y:S05]  /*11a30*/  BSYNC B2 ;  /* 0x0000000000027941 */ /* 0x000fea0003800000 */
.L_x_6996:
        /* <DEDUP_REMOVED lines=15> */
.L_x_7000:
        /* <DEDUP_REMOVED lines=12> */
.L_x_7003:
[----:B------:R-:W-:-:S07]  /*11bf0*/  IMAD.MOV.U32 R40, RZ, RZ, R42 ;  /* 0x000000ffff287224 */ /* 0x000fce00078e002a */
.L_x_7004:
[----:B------:R-:W-:Y:S05]  /*11c00*/  BSYNC B2 ;  /* 0x0000000000027941 */ /* 0x000fea0003800000 */
.L_x_7002:
        /* <DEDUP_REMOVED lines=16> */
.L_x_7008:
[----:B------:R-:W-:Y:S05]  /*11d10*/  BSYNC B3 ;  /* 0x0000000000037941 */ /* 0x000fea0003800000 */
.L_x_7007:
        /* <DEDUP_REMOVED lines=44> */
.L_x_7006:
[----:B------:R-:W-:Y:S05]  /*11fe0*/  BSYNC B2 ;  /* 0x0000000000027941 */ /* 0x000fea0003800000 */
.L_x_7005:
        /* <DEDUP_REMOVED lines=10> */
.L_x_7001:
        /* <DEDUP_REMOVED lines=12> */
.L_x_7010:
[----:B------:R-:W-:-:S07]  /*12150*/  MOV R40, R42 ;  /* 0x0000002a00287202 */ /* 0x000fce0000000f00 */
.L_x_7011:
[----:B------:R-:W-:Y:S05]  /*12160*/  BSYNC B2 ;  /* 0x0000000000027941 */ /* 0x000fea0003800000 */
.L_x_7009:
        /* <DEDUP_REMOVED lines=16> */
.L_x_7015:
[----:B------:R-:W-:Y:S05]  /*12270*/  BSYNC B3 ;  /* 0x0000000000037941 */ /* 0x000fea0003800000 */
.L_x_7014:
        /* <DEDUP_REMOVED lines=44> */
.L_x_7013:
[----:B------:R-:W-:Y:S05]  /*12540*/  BSYNC B2 ;  /* 0x0000000000027941 */ /* 0x000fea0003800000 */
.L_x_7012:
        /* <DEDUP_REMOVED lines=9> */
[----:B------:R-:W-:Y:S01]  /*125e0*/  HADD2.F32 R40, -RZ, R62.H1_H1 ;  /* 0x3000003eff287230 */ /* 0x000fe20000004100 */
[----:B------:R-:W-:-:S04]  /*125f0*/  MOV R69, R68 ;  /* 0x0000004400457202 */ /* 0x000fc80000000f00 */
[----:B------:R-:W-:Y:S01]  /*12600*/  FADD.FTZ R113, R40, R113 ;  /* 0x0000007128717221 */ /* 0x000fe20000010000 */
[----:B------:R-:W-:Y:S06]  /*12610*/  BRA `(.L_x_7017) ;  /* 0x0000000400587947 */ /* 0x000fec0003800000 */
.L_x_7016:
        /* <DEDUP_REMOVED lines=12> */
.L_x_7019:
[----:B------:R-:W-:-:S07]  /*126e0*/  IMAD.MOV.U32 R40, RZ, RZ, R42 ;  /* 0x000000ffff287224 */ /* 0x000fce00078e002a */
.L_x_7020:
[----:B------:R-:W-:Y:S05]  /*126f0*/  BSYNC B2 ;  /* 0x0000000000027941 */ /* 0x000fea0003800000 */
.L_x_7018:
        /* <DEDUP_REMOVED lines=16> */
.L_x_7024:
[----:B------:R-:W-:Y:S05]  /*12800*/  BSYNC B3 ;  /* 0x0000000000037941 */ /* 0x000fea0003800000 */
.L_x_7023:
        /* <DEDUP_REMOVED lines=44> */
.L_x_7022:
[----:B------:R-:W-:Y:S05]  /*12ad0*/  BSYNC B2 ;  /* 0x0000000000027941 */ /* 0x000fea0003800000 */
.L_x_7021:
        /* <DEDUP_REMOVED lines=10> */
.L_x_7017:
        /* <DEDUP_REMOVED lines=12> */
.L_x_7026:
[----:B------:R-:W-:-:S07]  /*12c40*/  MOV R40, R42 ;  /* 0x0000002a00287202 */ /* 0x000fce0000000f00 */
.L_x_7027:
[----:B------:R-:W-:Y:S05]  /*12c50*/  BSYNC B2 ;  /* 0x0000000000027941 */ /* 0x000fea0003800000 */
.L_x_7025:
        /* <DEDUP_REMOVED lines=16> */
.L_x_7031:
[----:B------:R-:W-:Y:S05]  /*12d60*/  BSYNC B3 ;  /* 0x0000000000037941 */ /* 0x000fea0003800000 */
.L_x_7030:
        /* <DEDUP_REMOVED lines=44> */
.L_x_7029:
[----:B------:R-:W-:Y:S05]  /*13030*/  BSYNC B2 ;  /* 0x0000000000027941 */ /* 0x000fea0003800000 */
.L_x_7028:
        /* <DEDUP_REMOVED lines=13> */
.L_x_7032:
        /* <DEDUP_REMOVED lines=12> */
.L_x_7035:
[----:B------:R-:W-:-:S07]  /*131d0*/  IMAD.MOV.U32 R40, RZ, RZ, R42 ;  /* 0x000000ffff287224 */ /* 0x000fce00078e002a */
.L_x_7036:
[----:B------:R-:W-:Y:S05]  /*131e0*/  BSYNC B2 ;  /* 0x0000000000027941 */ /* 0x000fea0003800000 */
.L_x_7034:
        /* <DEDUP_REMOVED lines=16> */
.L_x_7040:
[----:B------:R-:W-:Y:S05]  /*132f0*/  BSYNC B3 ;  /* 0x0000000000037941 */ /* 0x000fea0003800000 */
.L_x_7039:
        /* <DEDUP_REMOVED lines=44> */
.L_x_7038:
[----:B------:R-:W-:Y:S05]  /*135c0*/  BSYNC B2 ;  /* 0x0000000000027941 */ /* 0x000fea0003800000 */
.L_x_7037:
        /* <DEDUP_REMOVED lines=10> */
.L_x_7033:
        /* <DEDUP_REMOVED lines=12> */
.L_x_7042:
[----:B------:R-:W-:-:S07]  /*13730*/  MOV R40, R42 ;  /* 0x0000002a00287202 */ /* 0x000fce0000000f00 */
.L_x_7043:
[----:B------:R-:W-:Y:S05]  /*13740*/  BSYNC B2 ;  /* 0x0000000000027941 */ /* 0x000fea0003800000 */
.L_x_7041:
        /* <DEDUP_REMOVED lines=16> */
.L_x_7047:
[----:B------:R-:W-:Y:S05]  /*13850*/  BSYNC B3 ;  /* 0x0000000000037941 */ /* 0x000fea0003800000 */
.L_x_7046:
        /* <DEDUP_REMOVED lines=44> */
.L_x_7045:
[----:B------:R-:W-:Y:S05]  /*13b20*/  BSYNC B2 ;  /* 0x0000000000027941 */ /* 0x000fea0003800000 */
.L_x_7044:
        /* <DEDUP_REMOVED lines=13> */
.L_x_7048:
        /* <DEDUP_REMOVED lines=12> */
.L_x_7051:
[----:B------:R-:W-:-:S07]  /*13cc0*/  IMAD.MOV.U32 R52, RZ, RZ, R42 ;  /* 0x000000ffff347224 */ /* 0x000fce00078e002a */
.L_x_7052:
[----:B------:R-:W-:Y:S05]  /*13cd0*/  BSYNC B2 ;  /* 0x0000000000027941 */ /* 0x000fea0003800000 */
.L_x_7050:
        /* <DEDUP_REMOVED lines=16> */
.L_x_7056:
[----:B------:R-:W-:Y:S05]  /*13de0*/  BSYNC B3 ;  /* 0x0000000000037941 */ /* 0x000fea0003800000 */
.L_x_7055:
        /* <DEDUP_REMOVED lines=44> */
.L_x_7054:
[----:B------:R-:W-:Y:S05]  /*140b0*/  BSYNC B2 ;  /* 0x0000000000027941 */ /* 0x000fea0003800000 */
.L_x_7053:
        /* <DEDUP_REMOVED lines=10> */
.L_x_7049:
[C---:B------:R-:W-:Y:S02]  /*14160*/  LEA R74, P0, R72.reuse, UR28, 0x4 ;  /* 0x0000001c484a7c11 */ /* 0x040fe4000f8020ff */
        /* <DEDUP_REMOVED lines=53> */
.L_x_7057:
[----:B------:R-:W-:-:S07]  /*144c0*/  IADD3 R72, R72, 0x20, RZ ;  /* 0x0000002048487810 */ /* 0x000fce0007ffe0ff */
.L_x_6928:
[----:B------:R-:W-:Y:S05]  /*144d0*/  BSYNC B1 ;  /* 0x0000000000017941 */ /* 0x000fea0003800000 */
.L_x_6927:
        /* <DEDUP_REMOVED lines=29> */
.L_x_7061:
[----:B------:R-:W-:-:S07]  /*146b0*/  IMAD.MOV.U32 R55, RZ, RZ, R42 ;  /* 0x000000ffff377224 */ /* 0x000fce00078e002a */
.L_x_7062:
[----:B------:R-:W-:Y:S05]  /*146c0*/  BSYNC B2 ;  /* 0x0000000000027941 */ /* 0x000fea0003800000 */
.L_x_7060:
        /* <DEDUP_REMOVED lines=16> */
.L_x_7066:
[----:B------:R-:W-:Y:S05]  /*147d0*/  BSYNC B3 ;  /* 0x0000000000037941 */ /* 0x000fea0003800000 */
.L_x_7065:
        /* <DEDUP_REMOVED lines=44> */
.L_x_7064:
[----:B------:R-:W-:Y:S05]  /*14aa0*/  BSYNC B2 ;  /* 0x0000000000027941 */ /* 0x000fea0003800000 */
.L_x_7063:
        /* <DEDUP_REMOVED lines=20> */
.L_x_7067:
        /* <DEDUP_REMOVED lines=12> */
.L_x_7070:
[----:B------:R-:W-:-:S07]  /*14cb0*/  IMAD.MOV.U32 R40, RZ, RZ, R42 ;  /* 0x000000ffff287224 */ /* 0x000fce00078e002a */
.L_x_7071:
[----:B------:R-:W-:Y:S05]  /*14cc0*/  BSYNC B2 ;  /* 0x0000000000027941 */ /* 0x000fea0003800000 */
.L_x_7069:
        /* <DEDUP_REMOVED lines=16> */
.L_x_7075:
[----:B------:R-:W-:Y:S05]  /*14dd0*/  BSYNC B3 ;  /* 0x0000000000037941 */ /* 0x000fea0003800000 */
.L_x_7074:
        /* <DEDUP_REMOVED lines=43> */
.L_x_7073:
[----:B------:R-:W-:Y:S05]  /*15090*/  BSYNC B2 ;  /* 0x0000000000027941 */ /* 0x000fea0003800000 */
.L_x_7072:
        /* <DEDUP_REMOVED lines=10> */
.L_x_7068:
        /* <DEDUP_REMOVED lines=12> */
.L_x_7077:
[----:B------:R-:W-:-:S07]  /*15200*/  IMAD.MOV.U32 R40, RZ, RZ, R42 ;  /* 0x000000ffff287224 */ /* 0x000fce00078e002a */
.L_x_7078:
[----:B------:R-:W-:Y:S05]  /*15210*/  BSYNC B2 ;  /* 0x0000000000027941 */ /* 0x000fea0003800000 */
.L_x_7076:
        /* <DEDUP_REMOVED lines=16> */
.L_x_7082:
[----:B------:R-:W-:Y:S05]  /*15320*/  BSYNC B3 ;  /* 0x0000000000037941 */ /* 0x000fea0003800000 */
.L_x_7081:
        /* <DEDUP_REMOVED lines=44> */
.L_x_7080:
[----:B------:R-:W-:Y:S05]  /*155f0*/  BSYNC B2 ;  /* 0x0000000000027941 */ /* 0x000fea0003800000 */
.L_x_7079:
        /* <DEDUP_REMOVED lines=15> */
.L_x_7083:
        /* <DEDUP_REMOVED lines=12> */
.L_x_7086:
[----:B------:R-:W-:-:S07]  /*157b0*/  MOV R40, R42 ;  /* 0x0000002a00287202 */ /* 0x000fce0000000f00 */
.L_x_7087:
[----:B------:R-:W-:Y:S05]  /*157c0*/  BSYNC B2 ;  /* 0x0000000000027941 */ /* 0x000fea0003800000 */
.L_x_7085:
        /* <DEDUP_REMOVED lines=16> */
.L_x_7091:
[----:B------:R-:W-:Y:S05]  /*158d0*/  BSYNC B3 ;  /* 0x0000000000037941 */ /* 0x000fea0003800000 */
.L_x_7090:
        /* <DEDUP_REMOVED lines=43> */
[----:B------:R-:W-:-:S11]  /*15b90*/  HFMA2.MMA R75, -RZ, RZ, 0, 0 ;  /* 0x00000000ff4b7435 */ /* 0x000fd600000001ff */
.L_x_7089:
[----:B------:R-:W-:Y:S05]  /*15ba0*/  BSYNC B2 ;  /* 0x0000000000027941 */ /* 0x000fea0003800000 */
.L_x_7088:
        /* <DEDUP_REMOVED lines=10> */
.L_x_7084:
        /* <DEDUP_REMOVED lines=12> */
.L_x_7093:
[----:B------:R-:W-:-:S07]  /*15d10*/  IMAD.MOV.U32 R40, RZ, RZ, R42 ;  /* 0x000000ffff287224 */ /* 0x000fce00078e002a */
.L_x_7094:
[----:B------:R-:W-:Y:S05]  /*15d20*/  BSYNC B2 ;  /* 0x0000000000027941 */ /* 0x000fea0003800000 */
.L_x_7092:
        /* <DEDUP_REMOVED lines=16> */
.L_x_7098:
[----:B------:R-:W-:Y:S05]  /*15e30*/  BSYNC B3 ;  /* 0x0000000000037941 */ /* 0x000fea0003800000 */
.L_x_7097:
        /* <DEDUP_REMOVED lines=44> */
.L_x_7096:
[----:B------:R-:W-:Y:S05]  /*16100*/  BSYNC B2 ;  /* 0x0000000000027941 */ /* 0x000fea0003800000 */
.L_x_7095:
        /* <DEDUP_REMOVED lines=15> */
.L_x_7099:
        /* <DEDUP_REMOVED lines=12> */
.L_x_7102:
[----:B------:R-:W-:-:S07]  /*162c0*/  MOV R40, R42 ;  /* 0x0000002a00287202 */ /* 0x000fce0000000f00 */
.L_x_7103:
[----:B------:R-:W-:Y:S05]  /*162d0*/  BSYNC B2 ;  /* 0x0000000000027941 */ /* 0x000fea0003800000 */
.L_x_7101:
        /* <DEDUP_REMOVED lines=16> */
.L_x_7107:
[----:B------:R-:W-:Y:S05]  /*163e0*/  BSYNC B3 ;  /* 0x0000000000037941 */ /* 0x000fea0003800000 */
.L_x_7106:
        /* <DEDUP_REMOVED lines=44> */
.L_x_7105:
[----:B------:R-:W-:Y:S05]  /*166b0*/  BSYNC B2 ;  /* 0x0000000000027941 */ /* 0x000fea0003800000 */
.L_x_7104:
        /* <DEDUP_REMOVED lines=10> */
.L_x_7100:
        /* <DEDUP_REMOVED lines=12> */
.L_x_7109:
[----:B------:R-:W-:-:S07]  /*16820*/  IMAD.MOV.U32 R40, RZ, RZ, R42 ;  /* 0x000000ffff287224 */ /* 0x000fce00078e002a */
.L_x_7110:
[----:B------:R-:W-:Y:S05]  /*16830*/  BSYNC B2 ;  /* 0x0000000000027941 */ /* 0x000fea0003800000 */
.L_x_7108:
        /* <DEDUP_REMOVED lines=16> */
.L_x_7114:
[----:B------:R-:W-:Y:S05]  /*16940*/  BSYNC B3 ;  /* 0x0000000000037941 */ /* 0x000fea0003800000 */
.L_x_7113:
        /* <DEDUP_REMOVED lines=44> */
.L_x_7112:
[----:B------:R-:W-:Y:S05]  /*16c10*/  BSYNC B2 ;  /* 0x0000000000027941 */ /* 0x000fea0003800000 */
.L_x_7111:
        /* <DEDUP_REMOVED lines=15> */
.L_x_7115:
        /* <DEDUP_REMOVED lines=12> */
.L_x_7118:
[----:B------:R-:W-:-:S07]  /*16dd0*/  MOV R40, R42 ;  /* 0x0000002a00287202 */ /* 0x000fce0000000f00 */
.L_x_7119:
[----:B------:R-:W-:Y:S05]  /*16de0*/  BSYNC B2 ;  /* 0x0000000000027941 */ /* 0x000fea0003800000 */
.L_x_7117:
        /* <DEDUP_REMOVED lines=16> */
.L_x_7123:
[----:B------:R-:W-:Y:S05]  /*16ef0*/  BSYNC B3 ;  /* 0x0000000000037941 */ /* 0x000fea0003800000 */
.L_x_7122:
        /* <DEDUP_REMOVED lines=44> */
.L_x_7121:
[----:B------:R-:W-:Y:S05]  /*171c0*/  BSYNC B2 ;  /* 0x0000000000027941 */ /* 0x000fea0003800000 */
.L_x_7120:
        /* <DEDUP_REMOVED lines=10> */
.L_x_7116:
        /* <DEDUP_REMOVED lines=12> */
.L_x_7125:
[----:B------:R-:W-:-:S07]  /*17330*/  IMAD.MOV.U32 R40, RZ, RZ, R42 ;  /* 0x000000ffff287224 */ /* 0x000fce00078e002a */
.L_x_7126:
[----:B------:R-:W-:Y:S05]  /*17340*/  BSYNC B2 ;  /* 0x0000000000027941 */ /* 0x000fea0003800000 */
.L_x_7124:
        /* <DEDUP_REMOVED lines=16> */
.L_x_7130:
[----:B------:R-:W-:Y:S05]  /*17450*/  BSYNC B3 ;  /* 0x0000000000037941 */ /* 0x000fea0003800000 */
.L_x_7129:
        /* <DEDUP_REMOVED lines=44> */
.L_x_7128:
[----:B------:R-:W-:Y:S05]  /*17720*/  BSYNC B2 ;  /* 0x0000000000027941 */ /* 0x000fea0003800000 */
.L_x_7127:
        /* <DEDUP_REMOVED lines=15> */
.L_x_7131:
        /* <DEDUP_REMOVED lines=12> */
.L_x_7134:
[----:B------:R-:W-:-:S07]  /*178e0*/  MOV R40, R42 ;  /* 0x0000002a00287202 */ /* 0x000fce0000000f00 */
.L_x_7135:
[----:B------:R-:W-:Y:S05]  /*178f0*/  BSYNC B2 ;  /* 0x0000000000027941 */ /* 0x000fea0003800000 */
.L_x_7133:
        /* <DEDUP_REMOVED lines=16> */
.L_x_7139:
[----:B------:R-:W-:Y:S05]  /*17a00*/  BSYNC B3 ;  /* 0x0000000000037941 */ /* 0x000fea0003800000 */
.L_x_7138:
        /* <DEDUP_REMOVED lines=44> */
.L_x_7137:
[----:B------:R-:W-:Y:S05]  /*17cd0*/  BSYNC B2 ;  /* 0x0000000000027941 */ /* 0x000fea0003800000 */
.L_x_7136:
        /* <DEDUP_REMOVED lines=10> */
.L_x_7132:
        /* <DEDUP_REMOVED lines=12> */
.L_x_7141:
[----:B------:R-:W-:-:S07]  /*17e40*/  IMAD.MOV.U32 R40, RZ, RZ, R42 ;  /* 0x000000ffff287224 */ /* 0x000fce00078e002a */
.L_x_7142:
[----:B------:R-:W-:Y:S05]  /*17e50*/  BSYNC B2 ;  /* 0x0000000000027941 */ /* 0x000fea0003800000 */
.L_x_7140:
        /* <DEDUP_REMOVED lines=16> */
.L_x_7146:
[----:B------:R-:W-:Y:S05]  /*17f60*/  BSYNC B3 ;  /* 0x0000000000037941 */ /* 0x000fea0003800000 */
.L_x_7145:
        /* <DEDUP_REMOVED lines=44> */
.L_x_7144:
[----:B------:R-:W-:Y:S05]  /*18230*/  BSYNC B2 ;  /* 0x0000000000027941 */ /* 0x000fea0003800000 */
.L_x_7143:
        /* <DEDUP_REMOVED lines=13> */
.L_x_7147:
        /* <DEDUP_REMOVED lines=12> */
.L_x_7150:
[----:B------:R-:W-:-:S07]  /*183d0*/  MOV R40, R42 ;  /* 0x0000002a00287202 */ /* 0x000fce0000000f00 */
.L_x_7151:
[----:B------:R-:W-:Y:S05]  /*183e0*/  BSYNC B2 ;  /* 0x0000000000027941 */ /* 0x000fea0003800000 */
.L_x_7149:
        /* <DEDUP_REMOVED lines=16> */
.L_x_7155:
[----:B------:R-:W-:Y:S05]  /*184f0*/  BSYNC B3 ;  /* 0x0000000000037941 */ /* 0x000fea0003800000 */
.L_x_7154:
        /* <DEDUP_REMOVED lines=44> */
.L_x_7153:
[----:B------:R-:W-:Y:S05]  /*187c0*/  BSYNC B2 ;  /* 0x0000000000027941 */ /* 0x000fea0003800000 */
.L_x_7152:
        /* <DEDUP_REMOVED lines=10> */
.L_x_7148:
        /* <DEDUP_REMOVED lines=12> */
.L_x_7157:
[----:B------:R-:W-:-:S07]  /*18930*/  IMAD.MOV.U32 R40, RZ, RZ, R42 ;  /* 0x000000ffff287224 */ /* 0x000fce00078e002a */
.L_x_7158:
[----:B------:R-:W-:Y:S05]  /*18940*/  BSYNC B2 ;  /* 0x0000000000027941 */ /* 0x000fea0003800000 */
.L_x_7156:
        /* <DEDUP_REMOVED lines=16> */
.L_x_7162:
[----:B------:R-:W-:Y:S05]  /*18a50*/  BSYNC B3 ;  /* 0x0000000000037941 */ /* 0x000fea0003800000 */
.L_x_7161:
        /* <DEDUP_REMOVED lines=44> */
.L_x_7160:
[----:B------:R-:W-:Y:S05]  /*18d20*/  BSYNC B2 ;  /* 0x0000000000027941 */ /* 0x000fea0003800000 */
.L_x_7159:
        /* <DEDUP_REMOVED lines=13> */
.L_x_7163:
        /* <DEDUP_REMOVED lines=12> */
.L_x_7166:
[----:B------:R-:W-:-:S07]  /*18ec0*/  MOV R40, R42 ;  /* 0x0000002a00287202 */ /* 0x000fce0000000f00 */
.L_x_7167:
[----:B------:R-:W-:Y:S05]  /*18ed0*/  BSYNC B2 ;  /* 0x0000000000027941 */ /* 0x000fea0003800000 */
.L_x_7165:
        /* <DEDUP_REMOVED lines=16> */
.L_x_7171:
[----:B------:R-:W-:Y:S05]  /*18fe0*/  BSYNC B3 ;  /* 0x0000000000037941 */ /* 0x000fea0003800000 */
.L_x_7170:
        /* <DEDUP_REMOVED lines=44> */
.L_x_7169:
[----:B------:R-:W-:Y:S05]  /*192b0*/  BSYNC B2 ;  /* 0x0000000000027941 */ /* 0x000fea0003800000 */
.L_x_7168:
        /* <DEDUP_REMOVED lines=10> */
.L_x_7164:
        /* <DEDUP_REMOVED lines=12> */
.L_x_7173:
[----:B------:R-:W-:-:S07]  /*19420*/  IMAD.MOV.U32 R40, RZ, RZ, R42 ;  /* 0x000000ffff287224 */ /* 0x000fce00078e002a */
.L_x_7174:
[----:B------:R-:W-:Y:S05]  /*19430*/  BSYNC B2 ;  /* 0x0000000000027941 */ /* 0x000fea0003800000 */
.L_x_7172:
        /* <DEDUP_REMOVED lines=16> */
.L_x_7178:
[----:B------:R-:W-:Y:S05]  /*19540*/  BSYNC B3 ;  /* 0x0000000000037941 */ /* 0x000fea0003800000 */
.L_x_7177:
        /* <DEDUP_REMOVED lines=44> */
.L_x_7176:
[----:B------:R-:W-:Y:S05]  /*19810*/  BSYNC B2 ;  /* 0x0000000000027941 */ /* 0x000fea0003800000 */
.L_x_7175:
        /* <DEDUP_REMOVED lines=9> */
[----:B------:R-:W-:-:S05]  /*198b0*/  HADD2.F32 R40, -RZ, R63.H1_H1 ;  /* 0x3000003fff287230 */ /* 0x000fca0000004100 */
[----:B------:R-:W-:Y:S01]  /*198c0*/  FADD.FTZ R128, R40, R128 ;  /* 0x0000008028807221 */ /* 0x000fe20000010000 */
[----:B------:R-:W-:Y:S01]  /*198d0*/  IMAD.MOV.U32 R40, RZ, RZ, R68 ;  /* 0x000000ffff287224 */ /* 0x000fe200078e0044 */
[----:B------:R-:W-:Y:S06]  /*198e0*/  BRA `(.L_x_7180) ;  /* 0x0000000400587947 */ /* 0x000fec0003800000 */
.L_x_7179:
        /* <DEDUP_REMOVED lines=12> */
.L_x_7182:
[----:B------:R-:W-:-:S07]  /*199b0*/  MOV R52, R42 ;  /* 0x0000002a00347202 */ /* 0x000fce0000000f00 */
.L_x_7183:
[----:B------:R-:W-:Y:S05]  /*199c0*/  BSYNC B2 ;  /* 0x0000000000027941 */ /* 0x000fea0003800000 */
.L_x_7181:
        /* <DEDUP_REMOVED lines=16> */
.L_x_7187:
[----:B------:R-:W-:Y:S05]  /*19ad0*/  BSYNC B3 ;  /* 0x0000000000037941 */ /* 0x000fea0003800000 */
.L_x_7186:
        /* <DEDUP_REMOVED lines=44> */
.L_x_7185:
[----:B------:R-:W-:Y:S05]  /*19da0*/  BSYNC B2 ;  /* 0x0000000000027941 */ /* 0x000fea0003800000 */
.L_x_7184:
        /* <DEDUP_REMOVED lines=10> */
.L_x_7180:
        /* <DEDUP_REMOVED lines=54> */
.L_x_7188:
[----:B------:R-:W-:-:S07]  /*1a1b0*/  VIADD R72, R72, 0x20 ;  /* 0x0000002048487836 */ /* 0x000fce0000000000 */
.L_x_7059:
[----:B------:R-:W-:Y:S05]  /*1a1c0*/  BSYNC B1 ;  /* 0x0000000000017941 */ /* 0x000fea0003800000 */
.L_x_7058:
        /* <DEDUP_REMOVED lines=29> */
.L_x_7192:
[----:B------:R-:W-:-:S07]  /*1a3a0*/  MOV R56, R42 ;  /* 0x0000002a00387202 */ /* 0x000fce0000000f00 */
.L_x_7193:
[----:B------:R-:W-:Y:S05]  /*1a3b0*/  BSYNC B2 ;  /* 0x0000000000027941 */ /* 0x000fea0003800000 */
.L_x_7191:
        /* <DEDUP_REMOVED lines=16> */
.L_x_7197:
[----:B------:R-:W-:Y:S05]  /*1a4c0*/  BSYNC B3 ;  /* 0x0000000000037941 */ /* 0x000fea0003800000 */
.L_x_7196:
        /* <DEDUP_REMOVED lines=44> */
.L_x_7195:
[----:B------:R-:W-:Y:S05]  /*1a790*/  BSYNC B2 ;  /* 0x0000000000027941 */ /* 0x000fea0003800000 */
.L_x_7194:
        /* <DEDUP_REMOVED lines=20> */
.L_x_7198:
        /* <DEDUP_REMOVED lines=12> */
.L_x_7201:
[----:B------:R-:W-:-:S07]  /*1a9a0*/  MOV R40, R42 ;  /* 0x0000002a00287202 */ /* 0x000fce0000000f00 */
.L_x_7202:
[----:B------:R-:W-:Y:S05]  /*1a9b0*/  BSYNC B2 ;  /* 0x0000000000027941 */ /* 0x000fea0003800000 */
.L_x_7200:
        /* <DEDUP_REMOVED lines=16> */
.L_x_7206:
[----:B------:R-:W-:Y:S05]  /*1aac0*/  BSYNC B3 ;  /* 0x0000000000037941 */ /* 0x000fea0003800000 */
.L_x_7205:
        /* <DEDUP_REMOVED lines=43> */
.L_x_7204:
[----:B------:R-:W-:Y:S05]  /*1ad80*/  BSYNC B2 ;  /* 0x0000000000027941 */ /* 0x000fea0003800000 */
.L_x_7203:
        /* <DEDUP_REMOVED lines=10> */
.L_x_7199:
        /* <DEDUP_REMOVED lines=12> */
.L_x_7208:
[----:B------:R-:W-:-:S07]  /*1aef0*/  MOV R40, R42 ;  /* 0x0000002a00287202 */ /* 0x000fce0000000f00 */
.L_x_7209:
[----:B------:R-:W-:Y:S05]  /*1af00*/  BSYNC B2 ;  /* 0x0000000000027941 */ /* 0x000fea0003800000 */
.L_x_7207:
        /* <DEDUP_REMOVED lines=16> */
.L_x_7213:
[----:B------:R-:W-:Y:S05]  /*1b010*/  BSYNC B3 ;  /* 0x0000000000037941 */ /* 0x000fea0003800000 */
.L_x_7212:
        /* <DEDUP_REMOVED lines=44> */
.L_x_7211:
[----:B------:R-:W-:Y:S05]  /*1b2e0*/  BSYNC B2 ;  /* 0x0000000000027941 */ /* 0x000fea0003800000 */
.L_x_7210:
        /* <DEDUP_REMOVED lines=15> */
.L_x_7214:
        /* <DEDUP_REMOVED lines=12> */
.L_x_7217:
[----:B------:R-:W-:-:S07]  /*1b4a0*/  IMAD.MOV.U32 R40, RZ, RZ, R42 ;  /* 0x000000ffff287224 */ /* 0x000fce00078e002a */
.L_x_7218:
[----:B------:R-:W-:Y:S05]  /*1b4b0*/  BSYNC B2 ;  /* 0x0000000000027941 */ /* 0x000fea0003800000 */
.L_x_7216:
        /* <DEDUP_REMOVED lines=16> */
.L_x_7222:
[----:B------:R-:W-:Y:S05]  /*1b5c0*/  BSYNC B3 ;  /* 0x0000000000037941 */ /* 0x000fea0003800000 */
.L_x_7221:
        /* <DEDUP_REMOVED lines=44> */
.L_x_7220:
[----:B------:R-:W-:Y:S05]  /*1b890*/  BSYNC B2 ;  /* 0x0000000000027941 */ /* 0x000fea0003800000 */
.L_x_7219:
        /* <DEDUP_REMOVED lines=10> */
.L_x_7215:
        /* <DEDUP_REMOVED lines=12> */
.L_x_7224:
[----:B------:R-:W-:-:S07]  /*1ba00*/  MOV R40, R42 ;  /* 0x0000002a00287202 */ /* 0x000fce0000000f00 */
.L_x_7225:
[----:B------:R-:W-:Y:S05]  /*1ba10*/  BSYNC B2 ;  /* 0x0000000000027941 */ /* 0x000fea0003800000 */
.L_x_7223:
        /* <DEDUP_REMOVED lines=16> */
.L_x_7229:
[----:B------:R-:W-:Y:S05]  /*1bb20*/  BSYNC B3 ;  /* 0x0000000000037941 */ /* 0x000fea0003800000 */
.L_x_7228:
        /* <DEDUP_REMOVED lines=44> */
.L_x_7227:
[----:B------:R-:W-:Y:S05]  /*1bdf0*/  BSYNC B2 ;  /* 0x0000000000027941 */ /* 0x000fea0003800000 */
.L_x_7226:
        /* <DEDUP_REMOVED lines=15> */
.L_x_7230:
        /* <DEDUP_REMOVED lines=12> */
.L_x_7233:
[----:B------:R-:W-:-:S07]  /*1bfb0*/  IMAD.MOV.U32 R40, RZ, RZ, R42 ;  /* 0x000000ffff287224 */ /* 0x000fce00078e002a */
.L_x_7234:
[----:B------:R-:W-:Y:S05]  /*1bfc0*/  BSYNC B2 ;  /* 0x0000000000027941 */ /* 0x000fea0003800000 */
.L_x_7232:
        /* <DEDUP_REMOVED lines=16> */
.L_x_7238:
[----:B------:R-:W-:Y:S05]  /*1c0d0*/  BSYNC B3 ;  /* 0x0000000000037941 */ /* 0x000fea0003800000 */
.L_x_7237:
        /* <DEDUP_REMOVED lines=44> */
.L_x_7236:
[----:B------:R-:W-:Y:S05]  /*1c3a0*/  BSYNC B2 ;  /* 0x0000000000027941 */ /* 0x000fea0003800000 */
.L_x_7235:
        /* <DEDUP_REMOVED lines=10> */
.L_x_7231:
        /* <DEDUP_REMOVED lines=12> */
.L_x_7240:
[----:B------:R-:W-:-:S07]  /*1c510*/  MOV R40, R42 ;  /* 0x0000002a00287202 */ /* 0x000fce0000000f00 */
.L_x_7241:
[----:B------:R-:W-:Y:S05]  /*1c520*/  BSYNC B2 ;  /* 0x0000000000027941 */ /* 0x000fea0003800000 */
.L_x_7239:
        /* <DEDUP_REMOVED lines=16> */
.L_x_7245:
[----:B------:R-:W-:Y:S05]  /*1c630*/  BSYNC B3 ;  /* 0x0000000000037941 */ /* 0x000fea0003800000 */
.L_x_7244:
        /* <DEDUP_REMOVED lines=44> */
.L_x_7243:
[----:B------:R-:W-:Y:S05]  /*1c900*/  BSYNC B2 ;  /* 0x0000000000027941 */ /* 0x000fea0003800000 */
.L_x_7242:
        /* <DEDUP_REMOVED lines=15> */
.L_x_7246:
        /* <DEDUP_REMOVED lines=12> */
.L_x_7249:
[----:B------:R-:W-:-:S07]  /*1cac0*/  IMAD.MOV.U32 R40, RZ, RZ, R42 ;  /* 0x000000ffff287224 */ /* 0x000fce00078e002a */
.L_x_7250:
[----:B------:R-:W-:Y:S05]  /*1cad0*/  BSYNC B2 ;  /* 0x0000000000027941 */ /* 0x000fea0003800000 */
.L_x_7248:
        /* <DEDUP_REMOVED lines=16> */
.L_x_7254:
[----:B------:R-:W-:Y:S05]  /*1cbe0*/  BSYNC B3 ;  /* 0x0000000000037941 */ /* 0x000fea0003800000 */
.L_x_7253:
        /* <DEDUP_REMOVED lines=44> */
.L_x_7252:
[----:B------:R-:W-:Y:S05]  /*1ceb0*/  BSYNC B2 ;  /* 0x0000000000027941 */ /* 0x000fea0003800000 */
.L_x_7251:
        /* <DEDUP_REMOVED lines=10> */
.L_x_7247:
        /* <DEDUP_REMOVED lines=12> */
.L_x_7256:
[----:B------:R-:W-:-:S07]  /*1d020*/  MOV R40, R42 ;  /* 0x0000002a00287202 */ /* 0x000fce0000000f00 */
.L_x_7257:
[----:B------:R-:W-:Y:S05]  /*1d030*/  BSYNC B2 ;  /* 0x0000000000027941 */ /* 0x000fea0003800000 */
.L_x_7255:
        /* <DEDUP_REMOVED lines=16> */
.L_x_7261:
[----:B------:R-:W-:Y:S05]  /*1d140*/  BSYNC B3 ;  /* 0x0000000000037941 */ /* 0x000fea0003800000 */
.L_x_7260:
        /* <DEDUP_REMOVED lines=44> */
.L_x_7259:
[----:B------:R-:W-:Y:S05]  /*1d410*/  BSYNC B2 ;  /* 0x0000000000027941 */ /* 0x000fea0003800000 */
.L_x_7258:
        /* <DEDUP_REMOVED lines=15> */
.L_x_7262:
        /* <DEDUP_REMOVED lines=12> */
.L_x_7265:
[----:B------:R-:W-:-:S07]  /*1d5d0*/  IMAD.MOV.U32 R40, RZ, RZ, R42 ;  /* 0x000000ffff287224 */ /* 0x000fce00078e002a */
.L_x_7266:
[----:B------:R-:W-:Y:S05]  /*1d5e0*/  BSYNC B2 ;  /* 0x0000000000027941 */ /* 0x000fea0003800000 */
.L_x_7264:
        /* <DEDUP_REMOVED lines=16> */
.L_x_7270:
[----:B------:R-:W-:Y:S05]  /*1d6f0*/  BSYNC B3 ;  /* 0x0000000000037941 */ /* 0x000fea0003800000 */
.L_x_7269:
        /* <DEDUP_REMOVED lines=44> */
.L_x_7268:
[----:B------:R-:W-:Y:S05]  /*1d9c0*/  BSYNC B2 ;  /* 0x0000000000027941 */ /* 0x000fea0003800000 */
.L_x_7267:
        /* <DEDUP_REMOVED lines=10> */
.L_x_7263:
        /* <DEDUP_REMOVED lines=12> */
.L_x_7272:
[----:B------:R-:W-:-:S07]  /*1db30*/  MOV R40, R42 ;  /* 0x0000002a00287202 */ /* 0x000fce0000000f00 */
.L_x_7273:
[----:B------:R-:W-:Y:S05]  /*1db40*/  BSYNC B2 ;  /* 0x0000000000027941 */ /* 0x000fea0003800000 */
.L_x_7271:
        /* <DEDUP_REMOVED lines=16> */
.L_x_7277:
[----:B------:R-:W-:Y:S05]  /*1dc50*/  BSYNC B3 ;  /* 0x0000000000037941 */ /* 0x000fea0003800000 */
.L_x_7276:
        /* <DEDUP_REMOVED lines=44> */
.L_x_7275:
[----:B------:R-:W-:Y:S05]  /*1df20*/  BSYNC B2 ;  /* 0x0000000000027941 */ /* 0x000fea0003800000 */
.L_x_7274:
        /* <DEDUP_REMOVED lines=13> */
.L_x_7278:
        /* <DEDUP_REMOVED lines=12> */
.L_x_7281:
[----:B------:R-:W-:-:S07]  /*1e0c0*/  IMAD.MOV.U32 R40, RZ, RZ, R42 ;  /* 0x000000ffff287224 */ /* 0x000fce00078e002a */
.L_x_7282:
[----:B------:R-:W-:Y:S05]  /*1e0d0*/  BSYNC B2 ;  /* 0x0000000000027941 */ /* 0x000fea0003800000 */
.L_x_7280:
        /* <DEDUP_REMOVED lines=16> */
.L_x_7286:
[----:B------:R-:W-:Y:S05]  /*1e1e0*/  BSYNC B3 ;  /* 0x0000000000037941 */ /* 0x000fea0003800000 */
.L_x_7285:
        /* <DEDUP_REMOVED lines=44> */
.L_x_7284:
[----:B------:R-:W-:Y:S05]  /*1e4b0*/  BSYNC B2 ;  /* 0x0000000000027941 */ /* 0x000fea0003800000 */
.L_x_7283:
        /* <DEDUP_REMOVED lines=10> */
.L_x_7279:
        /* <DEDUP_REMOVED lines=12> */
.L_x_7288:
[----:B------:R-:W-:-:S07]  /*1e620*/  MOV R40, R42 ;  /* 0x0000002a00287202 */ /* 0x000fce0000000f00 */
.L_x_7289:
[----:B------:R-:W-:Y:S05]  /*1e630*/  BSYNC B2 ;  /* 0x0000000000027941 */ /* 0x000fea0003800000 */
.L_x_7287:
        /* <DEDUP_REMOVED lines=16> */
.L_x_7293:
[----:B------:R-:W-:Y:S05]  /*1e740*/  BSYNC B3 ;  /* 0x0000000000037941 */ /* 0x000fea0003800000 */
.L_x_7292:
        /* <DEDUP_REMOVED lines=44> */
.L_x_7291:
[----:B------:R-:W-:Y:S05]  /*1ea10*/  BSYNC B2 ;  /* 0x0000000000027941 */ /* 0x000fea0003800000 */
.L_x_7290:
        /* <DEDUP_REMOVED lines=13> */
.L_x_7294:
        /* <DEDUP_REMOVED lines=12> */
.L_x_7297:
[----:B------:R-:W-:-:S07]  /*1ebb0*/  IMAD.MOV.U32 R40, RZ, RZ, R42 ;  /* 0x000000ffff287224 */ /* 0x000fce00078e002a */
.L_x_7298:
[----:B------:R-:W-:Y:S05]  /*1ebc0*/  BSYNC B2 ;  /* 0x0000000000027941 */ /* 0x000fea0003800000 */
.L_x_7296:
        /* <DEDUP_REMOVED lines=16> */
.L_x_7302:
[----:B------:R-:W-:Y:S05]  /*1ecd0*/  BSYNC B3 ;  /* 0x0000000000037941 */ /* 0x000fea0003800000 */
.L_x_7301:
        /* <DEDUP_REMOVED lines=44> */
.L_x_7300:
[----:B------:R-:W-:Y:S05]  /*1efa0*/  BSYNC B2 ;  /* 0x0000000000027941 */ /* 0x000fea0003800000 */
.L_x_7299:
        /* <DEDUP_REMOVED lines=10> */
.L_x_7295:
        /* <DEDUP_REMOVED lines=12> */
.L_x_7304:
[----:B------:R-:W-:-:S07]  /*1f110*/  MOV R40, R42 ;  /* 0x0000002a00287202 */ /* 0x000fce0000000f00 */
.L_x_7305:
[----:B------:R-:W-:Y:S05]  /*1f120*/  BSYNC B2 ;  /* 0x0000000000027941 */ /* 0x000fea0003800000 */
.L_x_7303:
        /* <DEDUP_REMOVED lines=16> */
.L_x_7309:
[----:B------:R-:W-:Y:S05]  /*1f230*/  BSYNC B3 ;  /* 0x0000000000037941 */ /* 0x000fea0003800000 */
.L_x_7308:
        /* <DEDUP_REMOVED lines=44> */
.L_x_7307:
[----:B------:R-:W-:Y:S05]  /*1f500*/  BSYNC B2 ;  /* 0x0000000000027941 */ /* 0x000fea0003800000 */
.L_x_7306:
        /* <DEDUP_REMOVED lines=13> */
.L_x_7310:
        /* <DEDUP_REMOVED lines=12> */
.L_x_7313:
[----:B------:R-:W-:-:S07]  /*1f6a0*/  IMAD.MOV.U32 R52, RZ, RZ, R42 ;  /* 0x000000ffff347224 */ /* 0x000fce00078e002a */
.L_x_7314:
[----:B------:R-:W-:Y:S05]  /*1f6b0*/  BSYNC B2 ;  /* 0x0000000000027941 */ /* 0x000fea0003800000 */
.L_x_7312:
        /* <DEDUP_REMOVED lines=16> */
.L_x_7318:
[----:B------:R-:W-:Y:S05]  /*1f7c0*/  BSYNC B3 ;  /* 0x0000000000037941 */ /* 0x000fea0003800000 */
.L_x_7317:
        /* <DEDUP_REMOVED lines=44> */
.L_x_7316:
[----:B------:R-:W-:Y:S05]  /*1fa90*/  BSYNC B2 ;  /* 0x0000000000027941 */ /* 0x000fea0003800000 */
.L_x_7315:
        /* <DEDUP_REMOVED lines=10> */
.L_x_7311:
        /* <DEDUP_REMOVED lines=54> */
.L_x_7319:
[----:B------:R-:W-:-:S07]  /*1fea0*/  IADD3 R72, R72, 0x20, RZ ;  /* 0x0000002048487810 */ /* 0x000fce0007ffe0ff */
.L_x_7190:
[----:B------:R-:W-:Y:S05]  /*1feb0*/  BSYNC B1 ;  /* 0x0000000000017941 */ /* 0x000fea0003800000 */
.L_x_7189:
        /* <DEDUP_REMOVED lines=29> */
.L_x_7323:
[----:B------:R-:W-:-:S07]  /*20090*/  IMAD.MOV.U32 R57, RZ, RZ, R42 ;  /* 0x000000ffff397224 */ /* 0x000fce00078e002a */
.L_x_7324:
[----:B------:R-:W-:Y:S05]  /*200a0*/  BSYNC B2 ;  /* 0x0000000000027941 */ /* 0x000fea0003800000 */
.L_x_7322:
        /* <DEDUP_REMOVED lines=16> */
.L_x_7328:
[----:B------:R-:W-:Y:S05]  /*201b0*/  BSYNC B3 ;  /* 0x0000000000037941 */ /* 0x000fea0003800000 */
.L_x_7327:
        /* <DEDUP_REMOVED lines=44> */
.L_x_7326:
[----:B------:R-:W-:Y:S05]  /*20480*/  BSYNC B2 ;  /* 0x0000000000027941 */ /* 0x000fea0003800000 */
.L_x_7325:
        /* <DEDUP_REMOVED lines=20> */
.L_x_7329:
        /* <DEDUP_REMOVED lines=12> */
.L_x_7332:
[----:B------:R-:W-:-:S07]  /*20690*/  IMAD.MOV.U32 R40, RZ, RZ, R42 ;  /* 0x000000ffff287224 */ /* 0x000fce00078e002a */
.L_x_7333:
[----:B------:R-:W-:Y:S05]  /*206a0*/  BSYNC B2 ;  /* 0x0000000000027941 */ /* 0x000fea0003800000 */
.L_x_7331:
        /* <DEDUP_REMOVED lines=16> */
.L_x_7337:
[----:B------:R-:W-:Y:S05]  /*207b0*/  BSYNC B3 ;  /* 0x0000000000037941 */ /* 0x000fea0003800000 */
.L_x_7336:
        /* <DEDUP_REMOVED lines=43> */
.L_x_7335:
[----:B------:R-:W-:Y:S05]  /*20a70*/  BSYNC B2 ;  /* 0x0000000000027941 */ /* 0x000fea0003800000 */
.L_x_7334:
        /* <DEDUP_REMOVED lines=10> */
.L_x_7330:
        /* <DEDUP_REMOVED lines=12> */
.L_x_7339:
[----:B------:R-:W-:-:S07]  /*20be0*/  IMAD.MOV.U32 R40, RZ, RZ, R42 ;  /* 0x000000ffff287224 */ /* 0x000fce00078e002a */
.L_x_7340:
[----:B------:R-:W-:Y:S05]  /*20bf0*/  BSYNC B2 ;  /* 0x0000000000027941 */ /* 0x000fea0003800000 */
.L_x_7338:
        /* <DEDUP_REMOVED lines=16> */
.L_x_7344:
[----:B------:R-:W-:Y:S05]  /*20d00*/  BSYNC B3 ;  /* 0x0000000000037941 */ /* 0x000fea0003800000 */
.L_x_7343:
        /* <DEDUP_REMOVED lines=44> */
.L_x_7342:
[----:B------:R-:W-:Y:S05]  /*20fd0*/  BSYNC B2 ;  /* 0x0000000000027941 */ /* 0x000fea0003800000 */
.L_x_7341:
        /* <DEDUP_REMOVED lines=15> */
.L_x_7345:
        /* <DEDUP_REMOVED lines=12> */
.L_x_7348:
[----:B------:R-:W-:-:S07]  /*21190*/  MOV R40, R42 ;  /* 0x0000002a00287202 */ /* 0x000fce0000000f00 */
.L_x_7349:
[----:B------:R-:W-:Y:S05]  /*211a0*/  BSYNC B2 ;  /* 0x0000000000027941 */ /* 0x000fea0003800000 */
.L_x_7347:
        /* <DEDUP_REMOVED lines=16> */
.L_x_7353:
[----:B------:R-:W-:Y:S05]  /*212b0*/  BSYNC B3 ;  /* 0x0000000000037941 */ /* 0x000fea0003800000 */
.L_x_7352:
        /* <DEDUP_REMOVED lines=44> */
.L_x_7351:
[----:B------:R-:W-:Y:S05]  /*21580*/  BSYNC B2 ;  /* 0x0000000000027941 */ /* 0x000fea0003800000 */
.L_x_7350:
        /* <DEDUP_REMOVED lines=10> */
.L_x_7346:
        /* <DEDUP_REMOVED lines=12> */
.L_x_7355:
[----:B------:R-:W-:-:S07]  /*216f0*/  IMAD.MOV.U32 R40, RZ, RZ, R42 ;  /* 0x000000ffff287224 */ /* 0x000fce00078e002a */
.L_x_7356:
[----:B------:R-:W-:Y:S05]  /*21700*/  BSYNC B2 ;  /* 0x0000000000027941 */ /* 0x000fea0003800000 */
.L_x_7354:
        /* <DEDUP_REMOVED lines=16> */
.L_x_7360:
[----:B------:R-:W-:Y:S05]  /*21810*/  BSYNC B3 ;  /* 0x0000000000037941 */ /* 0x000fea0003800000 */
.L_x_7359:
        /* <DEDUP_REMOVED lines=44> */
.L_x_7358:
[----:B------:R-:W-:Y:S05]  /*21ae0*/  BSYNC B2 ;  /* 0x0000000000027941 */ /* 0x000fea0003800000 */
.L_x_7357:
        /* <DEDUP_REMOVED lines=15> */
.L_x_7361:
        /* <DEDUP_REMOVED lines=12> */
.L_x_7364:
[----:B------:R-:W-:-:S07]  /*21ca0*/  MOV R40, R42 ;  /* 0x0000002a00287202 */ /* 0x000fce0000000f00 */
.L_x_7365:
[----:B------:R-:W-:Y:S05]  /*21cb0*/  BSYNC B2 ;  /* 0x0000000000027941 */ /* 0x000fea0003800000 */
.L_x_7363:
        /* <DEDUP_REMOVED lines=16> */
.L_x_7369:
[----:B------:R-:W-:Y:S05]  /*21dc0*/  BSYNC B3 ;  /* 0x0000000000037941 */ /* 0x000fea0003800000 */
.L_x_7368:
        /* <DEDUP_REMOVED lines=44> */
.L_x_7367:
[----:B------:R-:W-:Y:S05]  /*22090*/  BSYNC B2 ;  /* 0x0000000000027941 */ /* 0x000fea0003800000 */
.L_x_7366:
        /* <DEDUP_REMOVED lines=10> */
.L_x_7362:
        /* <DEDUP_REMOVED lines=12> */
.L_x_7371:
[----:B------:R-:W-:-:S07]  /*22200*/  IMAD.MOV.U32 R40, RZ, RZ, R42 ;  /* 0x000000ffff287224 */ /* 0x000fce00078e002a */
.L_x_7372:
[----:B------:R-:W-:Y:S05]  /*22210*/  BSYNC B2 ;  /* 0x0000000000027941 */ /* 0x000fea0003800000 */
.L_x_7370:
        /* <DEDUP_REMOVED lines=16> */
.L_x_7376:
[----:B------:R-:W-:Y:S05]  /*22320*/  BSYNC B3 ;  /* 0x0000000000037941 */ /* 0x000fea0003800000 */
.L_x_7375:
        /* <DEDUP_REMOVED lines=44> */
.L_x_7374:
[----:B------:R-:W-:Y:S05]  /*225f0*/  BSYNC B2 ;  /* 0x0000000000027941 */ /* 0x000fea0003800000 */
.L_x_7373:
        /* <DEDUP_REMOVED lines=15> */
.L_x_7377:
        /* <DEDUP_REMOVED lines=12> */
.L_x_7380:
[----:B------:R-:W-:-:S07]  /*227b0*/  MOV R40, R42 ;  /* 0x0000002a00287202 */ /* 0x000fce0000000f00 */
.L_x_7381:
[----:B------:R-:W-:Y:S05]  /*227c0*/  BSYNC B2 ;  /* 0x0000000000027941 */ /* 0x000fea0003800000 */
.L_x_7379:
        /* <DEDUP_REMOVED lines=16> */
.L_x_7385:
[----:B------:R-:W-:Y:S05]  /*228d0*/  BSYNC B3 ;  /* 0x0000000000037941 */ /* 0x000fea0003800000 */
.L_x_7384:
        /* <DEDUP_REMOVED lines=44> */
.L_x_7383:
[----:B------:R-:W-:Y:S05]  /*22ba0*/  BSYNC B2 ;  /* 0x0000000000027941 */ /* 0x000fea0003800000 */
.L_x_7382:
        /* <DEDUP_REMOVED lines=10> */
.L_x_7378:
        /* <DEDUP_REMOVED lines=12> */
.L_x_7387:
[----:B------:R-:W-:-:S07]  /*22d10*/  IMAD.MOV.U32 R40, RZ, RZ, R42 ;  /* 0x000000ffff287224 */ /* 0x000fce00078e002a */
.L_x_7388:
[----:B------:R-:W-:Y:S05]  /*22d20*/  BSYNC B2 ;  /* 0x0000000000027941 */ /* 0x000fea0003800000 */
.L_x_7386:
        /* <DEDUP_REMOVED lines=16> */
.L_x_7392:
[----:B------:R-:W-:Y:S05]  /*22e30*/  BSYNC B3 ;  /* 0x0000000000037941 */ /* 0x000fea0003800000 */
.L_x_7391:
        /* <DEDUP_REMOVED lines=44> */
.L_x_7390:
[----:B------:R-:W-:Y:S05]  /*23100*/  BSYNC B2 ;  /* 0x0000000000027941 */ /* 0x000fea0003800000 */
.L_x_7389:
        /* <DEDUP_REMOVED lines=15> */
.L_x_7393:
        /* <DEDUP_REMOVED lines=12> */
.L_x_7396:
[----:B------:R-:W-:-:S07]  /*232c0*/  MOV R40, R42 ;  /* 0x0000002a00287202 */ /* 0x000fce0000000f00 */
.L_x_7397:
[----:B------:R-:W-:Y:S05]  /*232d0*/  BSYNC B2 ;  /* 0x0000000000027941 */ /* 0x000fea0003800000 */
.L_x_7395:
        /* <DEDUP_REMOVED lines=16> */
.L_x_7401:
[----:B------:R-:W-:Y:S05]  /*233e0*/  BSYNC B3 ;  /* 0x0000000000037941 */ /* 0x000fea0003800000 */
.L_x_7400:
        /* <DEDUP_REMOVED lines=44> */
.L_x_7399:
[----:B------:R-:W-:Y:S05]  /*236b0*/  BSYNC B2 ;  /* 0x0000000000027941 */ /* 0x000fea0003800000 */
.L_x_7398:
        /* <DEDUP_REMOVED lines=10> */
.L_x_7394:
        /* <DEDUP_REMOVED lines=12> */
.L_x_7403:
[----:B------:R-:W-:-:S07]  /*23820*/  IMAD.MOV.U32 R40, RZ, RZ, R42 ;  /* 0x000000ffff287224 */ /* 0x000fce00078e002a */
.L_x_7404:
[----:B------:R-:W-:Y:S05]  /*23830*/  BSYNC B2 ;  /* 0x0000000000027941 */ /* 0x000fea0003800000 */
.L_x_7402:
        /* <DEDUP_REMOVED lines=16> */
.L_x_7408:
[----:B------:R-:W-:Y:S05]  /*23940*/  BSYNC B3 ;  /* 0x0000000000037941 */ /* 0x000fea0003800000 */
.L_x_7407:
        /* <DEDUP_REMOVED lines=44> */
.L_x_7406:
[----:B------:R-:W-:Y:S05]  /*23c10*/  BSYNC B2 ;  /* 0x0000000000027941 */ /* 0x000fea0003800000 */
.L_x_7405:
        /* <DEDUP_REMOVED lines=13> */
.L_x_7409:
        /* <DEDUP_REMOVED lines=12> */
.L_x_7412:
[----:B------:R-:W-:-:S07]  /*23db0*/  MOV R40, R42 ;  /* 0x0000002a00287202 */ /* 0x000fce0000000f00 */
.L_x_7413:
[----:B------:R-:W-:Y:S05]  /*23dc0*/  BSYNC B2 ;  /* 0x0000000000027941 */ /* 0x000fea0003800000 */
.L_x_7411:
        /* <DEDUP_REMOVED lines=16> */
.L_x_7417:
[----:B------:R-:W-:Y:S05]  /*23ed0*/  BSYNC B3 ;  /* 0x0000000000037941 */ /* 0x000fea0003800000 */
.L_x_7416:
        /* <DEDUP_REMOVED lines=44> */
.L_x_7415:
[----:B------:R-:W-:Y:S05]  /*241a0*/  BSYNC B2 ;  /* 0x0000000000027941 */ /* 0x000fea0003800000 */
.L_x_7414:
        /* <DEDUP_REMOVED lines=10> */
.L_x_7410:
        /* <DEDUP_REMOVED lines=12> */
.L_x_7419:
[----:B------:R-:W-:-:S07]  /*24310*/  IMAD.MOV.U32 R40, RZ, RZ, R42 ;  /* 0x000000ffff287224 */ /* 0x000fce00078e002a */
.L_x_7420:
[----:B------:R-:W-:Y:S05]  /*24320*/  BSYNC B2 ;  /* 0x0000000000027941 */ /* 0x000fea0003800000 */
.L_x_7418:
        /* <DEDUP_REMOVED lines=16> */
.L_x_7424:
[----:B------:R-:W-:Y:S05]  /*24430*/  BSYNC B3 ;  /* 0x0000000000037941 */ /* 0x000fea0003800000 */
.L_x_7423:
        /* <DEDUP_REMOVED lines=44> */
.L_x_7422:
[----:B------:R-:W-:Y:S05]  /*24700*/  BSYNC B2 ;  /* 0x0000000000027941 */ /* 0x000fea0003800000 */
.L_x_7421:
        /* <DEDUP_REMOVED lines=13> */
.L_x_7425:
        /* <DEDUP_REMOVED lines=12> */
.L_x_7428:
[----:B------:R-:W-:-:S07]  /*248a0*/  MOV R40, R42 ;  /* 0x0000002a00287202 */ /* 0x000fce0000000f00 */
.L_x_7429:
[----:B------:R-:W-:Y:S05]  /*248b0*/  BSYNC B2 ;  /* 0x0000000000027941 */ /* 0x000fea0003800000 */
.L_x_7427:
        /* <DEDUP_REMOVED lines=16> */
.L_x_7433:
[----:B------:R-:W-:Y:S05]  /*249c0*/  BSYNC B3 ;  /* 0x0000000000037941 */ /* 0x000fea0003800000 */
.L_x_7432:
        /* <DEDUP_REMOVED lines=44> */
.L_x_7431:
[----:B------:R-:W-:Y:S05]  /*24c90*/  BSYNC B2 ;  /* 0x0000000000027941 */ /* 0x000fea0003800000 */
.L_x_7430:
        /* <DEDUP_REMOVED lines=10> */
.L_x_7426:
        /* <DEDUP_REMOVED lines=12> */
.L_x_7435:
[----:B------:R-:W-:-:S07]  /*24e00*/  IMAD.MOV.U32 R40, RZ, RZ, R42 ;  /* 0x000000ffff287224 */ /* 0x000fce00078e002a */
.L_x_7436:
[----:B------:R-:W-:Y:S05]  /*24e10*/  BSYNC B2 ;  /* 0x0000000000027941 */ /* 0x000fea0003800000 */
.L_x_7434:
        /* <DEDUP_REMOVED lines=16> */
.L_x_7440:
[----:B------:R-:W-:Y:S05]  /*24f20*/  BSYNC B3 ;  /* 0x0000000000037941 */ /* 0x000fea0003800000 */
.L_x_7439:
        /* <DEDUP_REMOVED lines=44> */
.L_x_7438:
[----:B------:R-:W-:Y:S05]  /*251f0*/  BSYNC B2 ;  /* 0x0000000000027941 */ /* 0x000fea0003800000 */
.L_x_7437:
        /* <DEDUP_REMOVED lines=13> */
.L_x_7441:
        /* <DEDUP_REMOVED lines=12> */
.L_x_7444:
[----:B------:R-:W-:-:S07]  /*25390*/  MOV R52, R42 ;  /* 0x0000002a00347202 */ /* 0x000fce0000000f00 */
.L_x_7445:
[----:B------:R-:W-:Y:S05]  /*253a0*/  BSYNC B2 ;  /* 0x0000000000027941 */ /* 0x000fea0003800000 */
.L_x_7443:
        /* <DEDUP_REMOVED lines=16> */
.L_x_7449:
[----:B------:R-:W-:Y:S05]  /*254b0*/  BSYNC B3 ;  /* 0x0000000000037941 */ /* 0x000fea0003800000 */
.L_x_7448:
        /* <DEDUP_REMOVED lines=44> */
.L_x_7447:
[----:B------:R-:W-:Y:S05]  /*25780*/  BSYNC B2 ;  /* 0x0000000000027941 */ /* 0x000fea0003800000 */
.L_x_7446:
        /* <DEDUP_REMOVED lines=10> */
.L_x_7442:
        /* <DEDUP_REMOVED lines=54> */
.L_x_7450:
[----:B------:R-:W-:-:S07]  /*25b90*/  VIADD R72, R72, 0x20 ;  /* 0x0000002048487836 */ /* 0x000fce0000000000 */
.L_x_7321:
[----:B------:R-:W-:Y:S05]  /*25ba0*/  BSYNC B1 ;  /* 0x0000000000017941 */ /* 0x000fea0003800000 */
.L_x_7320:
        /* <DEDUP_REMOVED lines=29> */
.L_x_7454:
[----:B------:R-:W-:-:S07]  /*25d80*/  MOV R58, R42 ;  /* 0x0000002a003a7202 */ /* 0x000fce0000000f00 */
.L_x_7455:
[----:B------:R-:W-:Y:S05]  /*25d90*/  BSYNC B2 ;  /* 0x0000000000027941 */ /* 0x000fea0003800000 */
.L_x_7453:
        /* <DEDUP_REMOVED lines=16> */
.L_x_7459:
[----:B------:R-:W-:Y:S05]  /*25ea0*/  BSYNC B3 ;  /* 0x0000000000037941 */ /* 0x000fea0003800000 */
.L_x_7458:
        /* <DEDUP_REMOVED lines=44> */
.L_x_7457:
[----:B------:R-:W-:Y:S05]  /*26170*/  BSYNC B2 ;  /* 0x0000000000027941 */ /* 0x000fea0003800000 */
.L_x_7456:
        /* <DEDUP_REMOVED lines=20> */
.L_x_7460:
        /* <DEDUP_REMOVED lines=12> */
.L_x_7463:
[----:B------:R-:W-:-:S07]  /*26380*/  MOV R40, R42 ;  /* 0x0000002a00287202 */ /* 0x000fce0000000f00 */
.L_x_7464:
[----:B------:R-:W-:Y:S05]  /*26390*/  BSYNC B2 ;  /* 0x0000000000027941 */ /* 0x000fea0003800000 */
.L_x_7462:
        /* <DEDUP_REMOVED lines=16> */
.L_x_7468:
[----:B------:R-:W-:Y:S05]  /*264a0*/  BSYNC B3 ;  /* 0x0000000000037941 */ /* 0x000fea0003800000 */
.L_x_7467:
        /* <DEDUP_REMOVED lines=43> */
.L_x_7466:
[----:B------:R-:W-:Y:S05]  /*26760*/  BSYNC B2 ;  /* 0x0000000000027941 */ /* 0x000fea0003800000 */
.L_x_7465:
        /* <DEDUP_REMOVED lines=10> */
.L_x_7461:
        /* <DEDUP_REMOVED lines=12> */
.L_x_7470:
[----:B------:R-:W-:-:S07]  /*268d0*/  MOV R40, R42 ;  /* 0x0000002a00287202 */ /* 0x000fce0000000f00 */
.L_x_7471:
[----:B------:R-:W-:Y:S05]  /*268e0*/  BSYNC B2 ;  /* 0x0000000000027941 */ /* 0x000fea0003800000 */
.L_x_7469:
        /* <DEDUP_REMOVED lines=16> */
.L_x_7475:
[----:B------:R-:W-:Y:S05]  /*269f0*/  BSYNC B3 ;  /* 0x0000000000037941 */ /* 0x000fea0003800000 */
.L_x_7474:
        /* <DEDUP_REMOVED lines=44> */
.L_x_7473:
[----:B------:R-:W-:Y:S05]  /*26cc0*/  BSYNC B2 ;  /* 0x0000000000027941 */ /* 0x000fea0003800000 */
.L_x_7472:
        /* <DEDUP_REMOVED lines=15> */
.L_x_7476:
        /* <DEDUP_REMOVED lines=12> */
.L_x_7479:
[----:B------:R-:W-:-:S07]  /*26e80*/  IMAD.MOV.U32 R40, RZ, RZ, R42 ;  /* 0x000000ffff287224 */ /* 0x000fce00078e002a */
.L_x_7480:
[----:B------:R-:W-:Y:S05]  /*26e90*/  BSYNC B2 ;  /* 0x0000000000027941 */ /* 0x000fea0003800000 */
.L_x_7478:
        /* <DEDUP_REMOVED lines=16> */
.L_x_7484:
[----:B------:R-:W-:Y:S05]  /*26fa0*/  BSYNC B3 ;  /* 0x0000000000037941 */ /* 0x000fea0003800000 */
.L_x_7483:
        /* <DEDUP_REMOVED lines=44> */
.L_x_7482:
[----:B------:R-:W-:Y:S05]  /*27270*/  BSYNC B2 ;  /* 0x0000000000027941 */ /* 0x000fea0003800000 */
.L_x_7481:
        /* <DEDUP_REMOVED lines=10> */
.L_x_7477:
        /* <DEDUP_REMOVED lines=12> */
.L_x_7486:
[----:B------:R-:W-:-:S07]  /*273e0*/  MOV R40, R42 ;  /* 0x0000002a00287202 */ /* 0x000fce0000000f00 */
.L_x_7487:
[----:B------:R-:W-:Y:S05]  /*273f0*/  BSYNC B2 ;  /* 0x0000000000027941 */ /* 0x000fea0003800000 */
.L_x_7485:
        /* <DEDUP_REMOVED lines=16> */
.L_x_7491:
[----:B------:R-:W-:Y:S05]  /*27500*/  BSYNC B3 ;  /* 0x0000000000037941 */ /* 0x000fea0003800000 */
.L_x_7490:
        /* <DEDUP_REMOVED lines=44> */
.L_x_7489:
[----:B------:R-:W-:Y:S05]  /*277d0*/  BSYNC B2 ;  /* 0x0000000000027941 */ /* 0x000fea0003800000 */
.L_x_7488:
        /* <DEDUP_REMOVED lines=15> */
.L_x_7492:
        /* <DEDUP_REMOVED lines=12> */
.L_x_7495:
[----:B------:R-:W-:-:S07]  /*27990*/  IMAD.MOV.U32 R40, RZ, RZ, R42 ;  /* 0x000000ffff287224 */ /* 0x000fce00078e002a */
.L_x_7496:
[----:B------:R-:W-:Y:S05]  /*279a0*/  BSYNC B2 ;  /* 0x0000000000027941 */ /* 0x000fea0003800000 */
.L_x_7494:
        /* <DEDUP_REMOVED lines=16> */
.L_x_7500:
[----:B------:R-:W-:Y:S05]  /*27ab0*/  BSYNC B3 ;  /* 0x0000000000037941 */ /* 0x000fea0003800000 */
.L_x_7499:
        /* <DEDUP_REMOVED lines=44> */
.L_x_7498:
[----:B------:R-:W-:Y:S05]  /*27d80*/  BSYNC B2 ;  /* 0x0000000000027941 */ /* 0x000fea0003800000 */
.L_x_7497:
        /* <DEDUP_REMOVED lines=10> */
.L_x_7493:
        /* <DEDUP_REMOVED lines=12> */
.L_x_7502:
[----:B------:R-:W-:-:S07]  /*27ef0*/  MOV R40, R42 ;  /* 0x0000002a00287202 */ /* 0x000fce0000000f00 */
.L_x_7503:
[----:B------:R-:W-:Y:S05]  /*27f00*/  BSYNC B2 ;  /* 0x0000000000027941 */ /* 0x000fea0003800000 */
.L_x_7501:
        /* <DEDUP_REMOVED lines=16> */
.L_x_7507:
[----:B------:R-:W-:Y:S05]  /*28010*/  BSYNC B3 ;  /* 0x0000000000037941 */ /* 0x000fea0003800000 */
.L_x_7506:
        /* <DEDUP_REMOVED lines=44> */
.L_x_7505:
[----:B------:R-:W-:Y:S05]  /*282e0*/  BSYNC B2 ;  /* 0x0000000000027941 */ /* 0x000fea0003800000 */
.L_x_7504:
        /* <DEDUP_REMOVED lines=15> */
.L_x_7508:
        /* <DEDUP_REMOVED lines=12> */
.L_x_7511:
[----:B------:R-:W-:-:S07]  /*284a0*/  IMAD.MOV.U32 R40, RZ, RZ, R42 ;  /* 0x000000ffff287224 */ /* 0x000fce00078e002a */
.L_x_7512:
[----:B------:R-:W-:Y:S05]  /*284b0*/  BSYNC B2 ;  /* 0x0000000000027941 */ /* 0x000fea0003800000 */
.L_x_7510:
        /* <DEDUP_REMOVED lines=16> */
.L_x_7516:
[----:B------:R-:W-:Y:S05]  /*285c0*/  BSYNC B3 ;  /* 0x0000000000037941 */ /* 0x000fea0003800000 */
.L_x_7515:
        /* <DEDUP_REMOVED lines=44> */
.L_x_7514:
[----:B------:R-:W-:Y:S05]  /*28890*/  BSYNC B2 ;  /* 0x0000000000027941 */ /* 0x000fea0003800000 */
.L_x_7513:
        /* <DEDUP_REMOVED lines=10> */
.L_x_7509:
        /* <DEDUP_REMOVED lines=12> */
.L_x_7518:
[----:B------:R-:W-:-:S07]  /*28a00*/  MOV R40, R42 ;  /* 0x0000002a00287202 */ /* 0x000fce0000000f00 */
.L_x_7519:
[----:B------:R-:W-:Y:S05]  /*28a10*/  BSYNC B2 ;  /* 0x0000000000027941 */ /* 0x000fea0003800000 */
.L_x_7517:
        /* <DEDUP_REMOVED lines=16> */
.L_x_7523:
[----:B------:R-:W-:Y:S05]  /*28b20*/  BSYNC B3 ;  /* 0x0000000000037941 */ /* 0x000fea0003800000 */
.L_x_7522:
        /* <DEDUP_REMOVED lines=44> */
.L_x_7521:
[----:B------:R-:W-:Y:S05]  /*28df0*/  BSYNC B2 ;  /* 0x0000000000027941 */ /* 0x000fea0003800000 */
.L_x_7520:
        /* <DEDUP_REMOVED lines=15> */
.L_x_7524:
        /* <DEDUP_REMOVED lines=12> */
.L_x_7527:
[----:B------:R-:W-:-:S07]  /*28fb0*/  IMAD.MOV.U32 R40, RZ, RZ, R42 ;  /* 0x000000ffff287224 */ /* 0x000fce00078e002a */
.L_x_7528:
[----:B------:R-:W-:Y:S05]  /*28fc0*/  BSYNC B2 ;  /* 0x0000000000027941 */ /* 0x000fea0003800000 */
.L_x_7526:
        /* <DEDUP_REMOVED lines=16> */
.L_x_7532:
[----:B------:R-:W-:Y:S05]  /*290d0*/  BSYNC B3 ;  /* 0x0000000000037941 */ /* 0x000fea0003800000 */
.L_x_7531:
        /* <DEDUP_REMOVED lines=44> */
.L_x_7530:
[----:B------:R-:W-:Y:S05]  /*293a0*/  BSYNC B2 ;  /* 0x0000000000027941 */ /* 0x000fea0003800000 */
.L_x_7529:
        /* <DEDUP_REMOVED lines=10> */
.L_x_7525:
        /* <DEDUP_REMOVED lines=12> */
.L_x_7534:
[----:B------:R-:W-:-:S07]  /*29510*/  MOV R40, R42 ;  /* 0x0000002a00287202 */ /* 0x000fce0000000f00 */
.L_x_7535:
[----:B------:R-:W-:Y:S05]  /*29520*/  BSYNC B2 ;  /* 0x0000000000027941 */ /* 0x000fea0003800000 */
.L_x_7533:
        /* <DEDUP_REMOVED lines=16> */
.L_x_7539:
[----:B------:R-:W-:Y:S05]  /*29630*/  BSYNC B3 ;  /* 0x0000000000037941 */ /* 0x000fea0003800000 */
.L_x_7538:
        /* <DEDUP_REMOVED lines=44> */
.L_x_7537:
[----:B------:R-:W-:Y:S05]  /*29900*/  BSYNC B2 ;  /* 0x0000000000027941 */ /* 0x000fea0003800000 */
.L_x_7536:
        /* <DEDUP_REMOVED lines=13> */
.L_x_7540:
        /* <DEDUP_REMOVED lines=12> */
.L_x_7543:
[----:B------:R-:W-:-:S07]  /*29aa0*/  IMAD.MOV.U32 R40, RZ, RZ, R42 ;  /* 0x000000ffff287224 */ /* 0x000fce00078e002a */
.L_x_7544:
[----:B------:R-:W-:Y:S05]  /*29ab0*/  BSYNC B2 ;  /* 0x0000000000027941 */ /* 0x000fea0003800000 */
.L_x_7542:
        /* <DEDUP_REMOVED lines=16> */
.L_x_7548:
[----:B------:R-:W-:Y:S05]  /*29bc0*/  BSYNC B3 ;  /* 0x0000000000037941 */ /* 0x000fea0003800000 */
.L_x_7547:
        /* <DEDUP_REMOVED lines=44> */
.L_x_7546:
[----:B------:R-:W-:Y:S05]  /*29e90*/  BSYNC B2 ;  /* 0x0000000000027941 */ /* 0x000fea0003800000 */
.L_x_7545:
        /* <DEDUP_REMOVED lines=10> */
.L_x_7541:
        /* <DEDUP_REMOVED lines=12> */
.L_x_7550:
[----:B------:R-:W-:-:S07]  /*2a000*/  MOV R40, R42 ;  /* 0x0000002a00287202 */ /* 0x000fce0000000f00 */
.L_x_7551:
[----:B------:R-:W-:Y:S05]  /*2a010*/  BSYNC B2 ;  /* 0x0000000000027941 */ /* 0x000fea0003800000 */
.L_x_7549:
        /* <DEDUP_REMOVED lines=16> */
.L_x_7555:
[----:B------:R-:W-:Y:S05]  /*2a120*/  BSYNC B3 ;  /* 0x0000000000037941 */ /* 0x000fea0003800000 */
.L_x_7554:
        /* <DEDUP_REMOVED lines=44> */
.L_x_7553:
[----:B------:R-:W-:Y:S05]  /*2a3f0*/  BSYNC B2 ;  /* 0x0000000000027941 */ /* 0x000fea0003800000 */
.L_x_7552:
        /* <DEDUP_REMOVED lines=13> */
.L_x_7556:
        /* <DEDUP_REMOVED lines=12> */
.L_x_7559:
[----:B------:R-:W-:-:S07]  /*2a590*/  IMAD.MOV.U32 R40, RZ, RZ, R42 ;  /* 0x000000ffff287224 */ /* 0x000fce00078e002a */
.L_x_7560:
[----:B------:R-:W-:Y:S05]  /*2a5a0*/  BSYNC B2 ;  /* 0x0000000000027941 */ /* 0x000fea0003800000 */
.L_x_7558:
        /* <DEDUP_REMOVED lines=16> */
.L_x_7564:
[----:B------:R-:W-:Y:S05]  /*2a6b0*/  BSYNC B3 ;  /* 0x0000000000037941 */ /* 0x000fea0003800000 */
.L_x_7563:
        /* <DEDUP_REMOVED lines=44> */
.L_x_7562:
[----:B------:R-:W-:Y:S05]  /*2a980*/  BSYNC B2 ;  /* 0x0000000000027941 */ /* 0x000fea0003800000 */
.L_x_7561:
        /* <DEDUP_REMOVED lines=10> */
.L_x_7557:
        /* <DEDUP_REMOVED lines=12> */
.L_x_7566:
[----:B------:R-:W-:-:S07]  /*2aaf0*/  MOV R40, R42 ;  /* 0x0000002a00287202 */ /* 0x000fce0000000f00 */
.L_x_7567:
[----:B------:R-:W-:Y:S05]  /*2ab00*/  BSYNC B2 ;  /* 0x0000000000027941 */ /* 0x000fea0003800000 */
.L_x_7565:
        /* <DEDUP_REMOVED lines=16> */
.L_x_7571:
[----:B------:R-:W-:Y:S05]  /*2ac10*/  BSYNC B3 ;  /* 0x0000000000037941 */ /* 0x000fea0003800000 */
.L_x_7570:
        /* <DEDUP_REMOVED lines=44> */
.L_x_7569:
[----:B------:R-:W-:Y:S05]  /*2aee0*/  BSYNC B2 ;  /* 0x0000000000027941 */ /* 0x000fea0003800000 */
.L_x_7568:
        /* <DEDUP_REMOVED lines=13> */
.L_x_7572:
        /* <DEDUP_REMOVED lines=12> */
.L_x_7575:
[----:B------:R-:W-:-:S07]  /*2b080*/  IMAD.MOV.U32 R52, RZ, RZ, R42 ;  /* 0x000000ffff347224 */ /* 0x000fce00078e002a */
.L_x_7576:
[----:B------:R-:W-:Y:S05]  /*2b090*/  BSYNC B2 ;  /* 0x0000000000027941 */ /* 0x000fea0003800000 */
.L_x_7574:
        /* <DEDUP_REMOVED lines=16> */
.L_x_7580:
[----:B------:R-:W-:Y:S05]  /*2b1a0*/  BSYNC B3 ;  /* 0x0000000000037941 */ /* 0x000fea0003800000 */
.L_x_7579:
        /* <DEDUP_REMOVED lines=44> */
.L_x_7578:
[----:B------:R-:W-:Y:S05]  /*2b470*/  BSYNC B2 ;  /* 0x0000000000027941 */ /* 0x000fea0003800000 */
.L_x_7577:
        /* <DEDUP_REMOVED lines=10> */
.L_x_7573:
        /* <DEDUP_REMOVED lines=54> */
.L_x_7581:
[----:B------:R-:W-:-:S07]  /*2b880*/  IADD3 R72, R72, 0x20, RZ ;  /* 0x0000002048487810 */ /* 0x000fce0007ffe0ff */
.L_x_7452:
[----:B------:R-:W-:Y:S05]  /*2b890*/  BSYNC B1 ;  /* 0x0000000000017941 */ /* 0x000fea0003800000 */
.L_x_7451:
        /* <DEDUP_REMOVED lines=29> */
.L_x_7585:
[----:B------:R-:W-:-:S07]  /*2ba70*/  IMAD.MOV.U32 R59, RZ, RZ, R42 ;  /* 0x000000ffff3b7224 */ /* 0x000fce00078e002a */
.L_x_7586:
[----:B------:R-:W-:Y:S05]  /*2ba80*/  BSYNC B2 ;  /* 0x0000000000027941 */ /* 0x000fea0003800000 */
.L_x_7584:
        /* <DEDUP_REMOVED lines=16> */
.L_x_7590:
[----:B------:R-:W-:Y:S05]  /*2bb90*/  BSYNC B3 ;  /* 0x0000000000037941 */ /* 0x000fea0003800000 */
.L_x_7589:
        /* <DEDUP_REMOVED lines=44> */
.L_x_7588:
[----:B------:R-:W-:Y:S05]  /*2be60*/  BSYNC B2 ;  /* 0x0000000000027941 */ /* 0x000fea0003800000 */
.L_x_7587:
        /* <DEDUP_REMOVED lines=20> */
.L_x_7591:
        /* <DEDUP_REMOVED lines=12> */
.L_x_7594:
[----:B------:R-:W-:-:S07]  /*2c070*/  IMAD.MOV.U32 R40, RZ, RZ, R42 ;  /* 0x000000ffff287224 */ /* 0x000fce00078e002a */
.L_x_7595:
[----:B------:R-:W-:Y:S05]  /*2c080*/  BSYNC B2 ;  /* 0x0000000000027941 */ /* 0x000fea0003800000 */
.L_x_7593:
        /* <DEDUP_REMOVED lines=16> */
.L_x_7599:
[----:B------:R-:W-:Y:S05]  /*2c190*/  BSYNC B3 ;  /* 0x0000000000037941 */ /* 0x000fea0003800000 */
.L_x_7598:
        /* <DEDUP_REMOVED lines=43> */
.L_x_7597:
[----:B------:R-:W-:Y:S05]  /*2c450*/  BSYNC B2 ;  /* 0x0000000000027941 */ /* 0x000fea0003800000 */
.L_x_7596:
        /* <DEDUP_REMOVED lines=10> */
.L_x_7592:
        /* <DEDUP_REMOVED lines=12> */
.L_x_7601:
[----:B------:R-:W-:-:S07]  /*2c5c0*/  IMAD.MOV.U32 R40, RZ, RZ, R42 ;  /* 0x000000ffff287224 */ /* 0x000fce00078e002a */
.L_x_7602:
[----:B------:R-:W-:Y:S05]  /*2c5d0*/  BSYNC B2 ;  /* 0x0000000000027941 */ /* 0x000fea0003800000 */
.L_x_7600:
        /* <DEDUP_REMOVED lines=16> */
.L_x_7606:
[----:B------:R-:W-:Y:S05]  /*2c6e0*/  BSYNC B3 ;  /* 0x0000000000037941 */ /* 0x000fea0003800000 */
.L_x_7605:
        /* <DEDUP_REMOVED lines=44> */
.L_x_7604:
[----:B------:R-:W-:Y:S05]  /*2c9b0*/  BSYNC B2 ;  /* 0x0000000000027941 */ /* 0x000fea0003800000 */
.L_x_7603:
        /* <DEDUP_REMOVED lines=15> */
.L_x_7607:
        /* <DEDUP_REMOVED lines=12> */
.L_x_7610:
[----:B------:R-:W-:-:S07]  /*2cb70*/  MOV R40, R42 ;  /* 0x0000002a00287202 */ /* 0x000fce0000000f00 */
.L_x_7611:
[----:B------:R-:W-:Y:S05]  /*2cb80*/  BSYNC B2 ;  /* 0x0000000000027941 */ /* 0x000fea0003800000 */
.L_x_7609:
        /* <DEDUP_REMOVED lines=16> */
.L_x_7615:
[----:B------:R-:W-:Y:S05]  /*2cc90*/  BSYNC B3 ;  /* 0x0000000000037941 */ /* 0x000fea0003800000 */
.L_x_7614:
        /* <DEDUP_REMOVED lines=44> */
.L_x_7613:
[----:B------:R-:W-:Y:S05]  /*2cf60*/  BSYNC B2 ;  /* 0x0000000000027941 */ /* 0x000fea0003800000 */
.L_x_7612:
        /* <DEDUP_REMOVED lines=10> */
.L_x_7608:
        /* <DEDUP_REMOVED lines=12> */
.L_x_7617:
[----:B------:R-:W-:-:S07]  /*2d0d0*/  IMAD.MOV.U32 R40, RZ, RZ, R42 ;  /* 0x000000ffff287224 */ /* 0x000fce00078e002a */
.L_x_7618:
[----:B------:R-:W-:Y:S05]  /*2d0e0*/  BSYNC B2 ;  /* 0x0000000000027941 */ /* 0x000fea0003800000 */
.L_x_7616:
        /* <DEDUP_REMOVED lines=16> */
.L_x_7622:
[----:B------:R-:W-:Y:S05]  /*2d1f0*/  BSYNC B3 ;  /* 0x0000000000037941 */ /* 0x000fea0003800000 */
.L_x_7621:
        /* <DEDUP_REMOVED lines=44> */
.L_x_7620:
[----:B------:R-:W-:Y:S05]  /*2d4c0*/  BSYNC B2 ;  /* 0x0000000000027941 */ /* 0x000fea0003800000 */
.L_x_7619:
        /* <DEDUP_REMOVED lines=15> */
.L_x_7623:
        /* <DEDUP_REMOVED lines=12> */
.L_x_7626:
[----:B------:R-:W-:-:S07]  /*2d680*/  MOV R40, R42 ;  /* 0x0000002a00287202 */ /* 0x000fce0000000f00 */
.L_x_7627:
[----:B------:R-:W-:Y:S05]  /*2d690*/  BSYNC B2 ;  /* 0x0000000000027941 */ /* 0x000fea0003800000 */
.L_x_7625:
        /* <DEDUP_REMOVED lines=16> */
.L_x_7631:
[----:B------:R-:W-:Y:S05]  /*2d7a0*/  BSYNC B3 ;  /* 0x0000000000037941 */ /* 0x000fea0003800000 */
.L_x_7630:
        /* <DEDUP_REMOVED lines=44> */
.L_x_7629:
[----:B------:R-:W-:Y:S05]  /*2da70*/  BSYNC B2 ;  /* 0x0000000000027941 */ /* 0x000fea0003800000 */
.L_x_7628:
        /* <DEDUP_REMOVED lines=10> */
.L_x_7624:
        /* <DEDUP_REMOVED lines=12> */
.L_x_7633:
[----:B------:R-:W-:-:S07]  /*2dbe0*/  IMAD.MOV.U32 R40, RZ, RZ, R42 ;  /* 0x000000ffff287224 */ /* 0x000fce00078e002a */
.L_x_7634:
[----:B------:R-:W-:Y:S05]  /*2dbf0*/  BSYNC B2 ;  /* 0x0000000000027941 */ /* 0x000fea0003800000 */
.L_x_7632:
        /* <DEDUP_REMOVED lines=16> */
.L_x_7638:
[----:B------:R-:W-:Y:S05]  /*2dd00*/  BSYNC B3 ;  /* 0x0000000000037941 */ /* 0x000fea0003800000 */
.L_x_7637:
        /* <DEDUP_REMOVED lines=44> */
.L_x_7636:
[----:B------:R-:W-:Y:S05]  /*2dfd0*/  BSYNC B2 ;  /* 0x0000000000027941 */ /* 0x000fea0003800000 */
.L_x_7635:
        /* <DEDUP_REMOVED lines=15> */
.L_x_7639:
        /* <DEDUP_REMOVED lines=12> */
.L_x_7642:
[----:B------:R-:W-:-:S07]  /*2e190*/  MOV R40, R42 ;  /* 0x0000002a00287202 */ /* 0x000fce0000000f00 */
.L_x_7643:
[----:B------:R-:W-:Y:S05]  /*2e1a0*/  BSYNC B2 ;  /* 0x0000000000027941 */ /* 0x000fea0003800000 */
.L_x_7641:
        /* <DEDUP_REMOVED lines=16> */
.L_x_7647:
[----:B------:R-:W-:Y:S05]  /*2e2b0*/  BSYNC B3 ;  /* 0x0000000000037941 */ /* 0x000fea0003800000 */
.L_x_7646:
        /* <DEDUP_REMOVED lines=44> */
.L_x_7645:
[----:B------:R-:W-:Y:S05]  /*2e580*/  BSYNC B2 ;  /* 0x0000000000027941 */ /* 0x000fea0003800000 */
.L_x_7644:
        /* <DEDUP_REMOVED lines=10> */
.L_x_7640:
        /* <DEDUP_REMOVED lines=12> */
.L_x_7649:
[----:B------:R-:W-:-:S07]  /*2e6f0*/  IMAD.MOV.U32 R40, RZ, RZ, R42 ;  /* 0x000000ffff287224 */ /* 0x000fce00078e002a */
.L_x_7650:
[----:B------:R-:W-:Y:S05]  /*2e700*/  BSYNC B2 ;  /* 0x0000000000027941 */ /* 0x000fea0003800000 */
.L_x_7648:
        /* <DEDUP_REMOVED lines=16> */
.L_x_7654:
[----:B------:R-:W-:Y:S05]  /*2e810*/  BSYNC B3 ;  /* 0x0000000000037941 */ /* 0x000fea0003800000 */
.L_x_7653:
        /* <DEDUP_REMOVED lines=44> */
.L_x_7652:
[----:B------:R-:W-:Y:S05]  /*2eae0*/  BSYNC B2 ;  /* 0x0000000000027941 */ /* 0x000fea0003800000 */
.L_x_7651:
        /* <DEDUP_REMOVED lines=15> */
.L_x_7655:
        /* <DEDUP_REMOVED lines=12> */
.L_x_7658:
[----:B------:R-:W-:-:S07]  /*2eca0*/  MOV R40, R42 ;  /* 0x0000002a00287202 */ /* 0x000fce0000000f00 */
.L_x_7659:
[----:B------:R-:W-:Y:S05]  /*2ecb0*/  BSYNC B2 ;  /* 0x0000000000027941 */ /* 0x000fea0003800000 */
.L_x_7657:
        /* <DEDUP_REMOVED lines=16> */
.L_x_7663:
[----:B------:R-:W-:Y:S05]  /*2edc0*/  BSYNC B3 ;  /* 0x0000000000037941 */ /* 0x000fea0003800000 */
.L_x_7662:
        /* <DEDUP_REMOVED lines=44> */
.L_x_7661:
[----:B------:R-:W-:Y:S05]  /*2f090*/  BSYNC B2 ;  /* 0x0000000000027941 */ /* 0x000fea0003800000 */
.L_x_7660:
        /* <DEDUP_REMOVED lines=10> */
.L_x_7656:
        /* <DEDUP_REMOVED lines=12> */
.L_x_7665:
[----:B------:R-:W-:-:S07]  /*2f200*/  IMAD.MOV.U32 R40, RZ, RZ, R42 ;  /* 0x000000ffff287224 */ /* 0x000fce00078e002a */
.L_x_7666:
[----:B------:R-:W-:Y:S05]  /*2f210*/  BSYNC B2 ;  /* 0x0000000000027941 */ /* 0x000fea0003800000 */
.L_x_7664:
        /* <DEDUP_REMOVED lines=16> */
.L_x_7670:
[----:B------:R-:W-:Y:S05]  /*2f320*/  BSYNC B3 ;  /* 0x0000000000037941 */ /* 0x000fea0003800000 */
.L_x_7669:
        /* <DEDUP_REMOVED lines=44> */
.L_x_7668:
[----:B------:R-:W-:Y:S05]  /*2f5f0*/  BSYNC B2 ;  /* 0x0000000000027941 */ /* 0x000fea0003800000 */
.L_x_7667:
        /* <DEDUP_REMOVED lines=13> */
.L_x_7671:
        /* <DEDUP_REMOVED lines=12> */
.L_x_7674:
[----:B------:R-:W-:-:S07]  /*2f790*/  MOV R40, R42 ;  /* 0x0000002a00287202 */ /* 0x000fce0000000f00 */
.L_x_7675:
[----:B------:R-:W-:Y:S05]  /*2f7a0*/  BSYNC B2 ;  /* 0x0000000000027941 */ /* 0x000fea0003800000 */
.L_x_7673:
        /* <DEDUP_REMOVED lines=16> */
.L_x_7679:
[----:B------:R-:W-:Y:S05]  /*2f8b0*/  BSYNC B3 ;  /* 0x0000000000037941 */ /* 0x000fea0003800000 */
.L_x_7678:
        /* <DEDUP_REMOVED lines=44> */
.L_x_7677:
[----:B------:R-:W-:Y:S05]  /*2fb80*/  BSYNC B2 ;  /* 0x0000000000027941 */ /* 0x000fea0003800000 */
.L_x_7676:
        /* <DEDUP_REMOVED lines=10> */
.L_x_7672:
        /* <DEDUP_REMOVED lines=12> */
.L_x_7681:
[----:B------:R-:W-:-:S07]  /*2fcf0*/  IMAD.MOV.U32 R40, RZ, RZ, R42 ;  /* 0x000000ffff287224 */ /* 0x000fce00078e002a */
.L_x_7682:
[----:B------:R-:W-:Y:S05]  /*2fd00*/  BSYNC B2 ;  /* 0x0000000000027941 */ /* 0x000fea0003800000 */
.L_x_7680:
        /* <DEDUP_REMOVED lines=16> */
.L_x_7686:
[----:B------:R-:W-:Y:S05]  /*2fe10*/  BSYNC B3 ;  /* 0x0000000000037941 */ /* 0x000fea0003800000 */
.L_x_7685:
        /* <DEDUP_REMOVED lines=44> */
.L_x_7684:
[----:B------:R-:W-:Y:S05]  /*300e0*/  BSYNC B2 ;  /* 0x0000000000027941 */ /* 0x000fea0003800000 */
.L_x_7683:
        /* <DEDUP_REMOVED lines=13> */
.L_x_7687:
        /* <DEDUP_REMOVED lines=12> */
.L_x_7690:
[----:B------:R-:W-:-:S07]  /*30280*/  MOV R40, R42 ;  /* 0x0000002a00287202 */ /* 0x000fce0000000f00 */
.L_x_7691:
[----:B------:R-:W-:Y:S05]  /*30290*/  BSYNC B2 ;  /* 0x0000000000027941 */ /* 0x000fea0003800000 */
.L_x_7689:
        /* <DEDUP_REMOVED lines=16> */
.L_x_7695:
[----:B------:R-:W-:Y:S05]  /*303a0*/  BSYNC B3 ;  /* 0x0000000000037941 */ /* 0x000fea0003800000 */
.L_x_7694:
        /* <DEDUP_REMOVED lines=44> */
.L_x_7693:
[----:B------:R-:W-:Y:S05]  /*30670*/  BSYNC B2 ;  /* 0x0000000000027941 */ /* 0x000fea0003800000 */
.L_x_7692:
        /* <DEDUP_REMOVED lines=10> */
.L_x_7688:
        /* <DEDUP_REMOVED lines=12> */
.L_x_7697:
[----:B------:R-:W-:-:S07]  /*307e0*/  IMAD.MOV.U32 R40, RZ, RZ, R42 ;  /* 0x000000ffff287224 */ /* 0x000fce00078e002a */
.L_x_7698:
[----:B------:R-:W-:Y:S05]  /*307f0*/  BSYNC B2 ;  /* 0x0000000000027941 */ /* 0x000fea0003800000 */
.L_x_7696:
        /* <DEDUP_REMOVED lines=16> */
.L_x_7702:
[----:B------:R-:W-:Y:S05]  /*30900*/  BSYNC B3 ;  /* 0x0000000000037941 */ /* 0x000fea0003800000 */
.L_x_7701:
        /* <DEDUP_REMOVED lines=44> */
.L_x_7700:
[----:B------:R-:W-:Y:S05]  /*30bd0*/  BSYNC B2 ;  /* 0x0000000000027941 */ /* 0x000fea0003800000 */
.L_x_7699:
        /* <DEDUP_REMOVED lines=13> */
.L_x_7703:
        /* <DEDUP_REMOVED lines=12> */
.L_x_7706:
[----:B------:R-:W-:-:S07]  /*30d70*/  MOV R52, R42 ;  /* 0x0000002a00347202 */ /* 0x000fce0000000f00 */
.L_x_7707:
[----:B------:R-:W-:Y:S05]  /*30d80*/  BSYNC B2 ;  /* 0x0000000000027941 */ /* 0x000fea0003800000 */
.L_x_7705:
        /* <DEDUP_REMOVED lines=16> */
.L_x_7711:
[----:B------:R-:W-:Y:S05]  /*30e90*/  BSYNC B3 ;  /* 0x0000000000037941 */ /* 0x000fea0003800000 */
.L_x_7710:
        /* <DEDUP_REMOVED lines=44> */
.L_x_7709:
[----:B------:R-:W-:Y:S05]  /*31160*/  BSYNC B2 ;  /* 0x0000000000027941 */ /* 0x000fea0003800000 */
.L_x_7708:
        /* <DEDUP_REMOVED lines=10> */
.L_x_7704:
[----:B------:R-:W-:Y:S02]  /*31210*/  LEA R74, P0, R72, UR28, 0x4 ;  /* 0x0000001c484a7c11 */ /* 0x000fe4000f8020ff */
        /* <DEDUP_REMOVED lines=23> */
[----:B------:R-:W-:Y:S01]  /*31390*/  LOP3.LUT R71, R75, R69, R71, 0xfe, !PT ;  /* 0x000000454b477212 */ /* 0x000fe200078efe47 */
[----:B------:R-:W-:Y:S01]  /*313a0*/  IMAD.SHL.U32 R75, R72, 0x8, RZ ;  /* 0x00000008484b7824 */ /* 0x000fe200078e00ff */
[----:B------:R-:W-:Y:S02]  /*313b0*/  LOP3.LUT R68, R74, R68, R70, 0xfe, !PT ;  /* 0x000000444a447212 */ /* 0x000fe400078efe46 */
[----:B------:R-:W-:Y:S02]  /*313c0*/  SEL R69, RZ, 0x1, P2 ;  /* 0x00000001ff457807 */ /* 0x000fe40001000000 */
[----:B------:R-:W-:Y:S02]  /*313d0*/  SHF.R.U32.HI R74, RZ, 0x1d, R72 ;  /* 0x0000001dff4a7819 */ /* 0x000fe40000011648 */
[----:B------:R-:W-:Y:S02]  /*313e0*/  LOP3.LUT R70, R68, R69, RZ, 0xfc, !PT ;  /* 0x0000004544467212 */ /* 0x000fe400078efcff */
[----:B------:R-:W-:-:S04]  /*313f0*/  IADD3 R68, P0, R75, UR30, RZ ;  /* 0x0000001e4b447c10 */ /* 0x000fc8000ff1e0ff */
[----:B------:R-:W-:-:S05]  /*31400*/  IADD3.X R69, R74, UR31, RZ, P0, !PT ;  /* 0x0000001f4a457c10 */ /* 0x000fca00087fe4ff */
[----:B------:R2:W-:Y:S01]  /*31410*/  STG.E.64 desc[UR4][R68.64], R70 ;  /* 0x0000004644007986 */ /* 0x0005e2000c101b04 */
[----:B------:R-:W-:Y:S05]  /*31420*/  @!P1 BRA `(.L_x_7583) ;  /* 0x0000000000509947 */ /* 0x000fea0003800000 */
[----:B--2---:R-:W-:Y:S02]  /*31430*/  SHF.L.U32 R68, R51, 0x10, RZ ;  /* 0x0000001033447819 */ /* 0x004fe400000006ff */
        /* <DEDUP_REMOVED lines=19> */
.L_x_7583:
[----:B------:R-:W-:Y:S05]  /*31570*/  BSYNC B1 ;  /* 0x0000000000017941 */ /* 0x000fea0003800000 */
.L_x_7582:
[----:B0123--:R-:W-:Y:S01]  /*31580*/  FADD.FTZ R68, RZ, R43 ;  /* 0x0000002bff447221 */ /* 0x00ffe20000010000 */
[C---:B------:R-:W-:Y:S01]  /*31590*/  LOP3.LUT P0, RZ, R5.reuse, 0x20, RZ, 0xc0, !PT ;  /* 0x0000002005ff7812 */ /* 0x040fe2000780c0ff */
[----:B------:R-:W0:Y:S01]  /*315a0*/  S2R R70, SR_TID.X ;  /* 0x0000000000467919 */ /* 0x000e220000002100 */
[----:B------:R-:W-:Y:S01]  /*315b0*/  LOP3.LUT R5, R5, 0xfffffffd, RZ, 0xc0, !PT ;  /* 0xfffffffd05057812 */ /* 0x000fe200078ec0ff */
[----:B------:R-:W-:Y:S01]  /*315c0*/  FADD.FTZ R68, R77, R68 ;  /* 0x000000444d447221 */ /* 0x000fe20000010000 */
[C---:B------:R-:W-:Y:S01]  /*315d0*/  ISETP.GT.U32.AND P1, PT, R4.reuse, 0x9f, PT ;  /* 0x0000009f0400780c */ /* 0x040fe20003f24070 */
[----:B------:R-:W-:Y:S01]  /*315e0*/  UMOV UR25, 0xffffffff ;  /* 0xffffffff00197882 */ /* 0x000fe20000000000 */
[----:B------:R-:W-:Y:S01]  /*315f0*/  ISETP.GT.U32.AND P2, PT, R4, 0xbf, PT ;  /* 0x000000bf0400780c */ /* 0x000fe20003f44070 */
[----:B------:R-:W-:Y:S01]  /*31600*/  FADD.FTZ R68, R78, R68 ;  /* 0x000000444e447221 */ /* 0x000fe20000010000 */
[C---:B------:R-:W-:Y:S02]  /*31610*/  ISETP.GT.U32.AND P3, PT, R4.reuse, 0xdf, PT ;  /* 0x000000df0400780c */ /* 0x040fe40003f64070 */
[----:B------:R-:W-:Y:S01]  /*31620*/  ISETP.GT.U32.AND P4, PT, R4, 0xff, PT ;  /* 0x000000ff0400780c */ /* 0x000fe20003f84070 */
[----:B------:R-:W-:-:S04]  /*31630*/  FADD.FTZ R68, R93, R68 ;  /* 0x000000445d447221 */ /* 0x000fc80000010000 */
[----:B------:R-:W-:-:S04]  /*31640*/  FADD.FTZ R68, R94, R68 ;  /* 0x000000445e447221 */ /* 0x000fc80000010000 */
[----:B------:R-:W-:-:S04]  /*31650*/  FADD.FTZ R68, R109, R68 ;  /* 0x000000446d447221 */ /* 0x000fc80000010000 */
[----:B------:R-:W-:-:S04]  /*31660*/  FADD.FTZ R68, R110, R68 ;  /* 0x000000446e447221 */ /* 0x000fc80000010000 */
[----:B------:R-:W-:-:S05]  /*31670*/  FADD.FTZ R68, R125, R68 ;  /* 0x000000447d447221 */ /* 0x000fca0000010000 */
[----:B------:R-:W-:Y:S02]  /*31680*/  FSEL R68, R68, RZ, P0 ;  /* 0x000000ff44447208 */ /* 0x000fe40000000000 */
[----:B------:R-:W-:Y:S02]  /*31690*/  ISETP.GT.U32.AND P0, PT, R4, 0x3f, PT ;  /* 0x0000003f0400780c */ /* 0x000fe40003f04070 */
[----:B0-----:R-:W-:Y:S01]  /*316a0*/  LOP3.LUT R70, R70, 0x1f, RZ, 0xc0, !PT ;  /* 0x0000001f46467812 */ /* 0x001fe200078ec0ff */
[----:B------:R-:W-:-:S03]  /*316b0*/  FADD.FTZ R69, R53, R68 ;  /* 0x0000004435457221 */ /* 0x000fc60000010000 */
[----:B------:R-:W-:Y:S01]  /*316c0*/  ISETP.NE.AND P5, PT, R70, RZ, PT ;  /* 0x000000ff4600720c */ /* 0x000fe20003fa5270 */
        /* <DEDUP_REMOVED lines=217> */
.L_x_7741:
        /* <DEDUP_REMOVED lines=20> */
[----:B------:R-:W-:-:S03]  /*325a0*/  PLOP3.LUT P0, PT, PT, PT, UP0, 0x40, 0x0 ;  /* 0x000000000000781c */ /* 0x000fc60003f0e808 */
[----:B------:R-:W3:Y:S01]  /*325b0*/  LDL R145, [R1+0x1a0] ;  /* 0x0001a00001917983 */ /* 0x000ee20000100800 */
[----:B------:R-:W-:-:S03]  /*325c0*/  FSEL R71, R140, RZ, P0 ;  /* 0x000000ff8c477208 */ /* 0x000fc60000000000 */
[----:B------:R-:W4:Y:S04]  /*325d0*/  LDL R144, [R1+0x198] ;  /* 0x0001980001907983 */ /* 0x000f280000100800 */
[----:B------:R-:W4:Y:S01]  /*325e0*/  LDL R134, [R1+0x19c] ;  /* 0x00019c0001867983 */ /* 0x000f220000100800 */
[----:B------:R-:W-:-:S03]  /*325f0*/  FADD.FTZ R75, R77, -R71 ;  /* 0x800000474d4b7221 */ /* 0x000fc60000010000 */
[----:B------:R-:W-:Y:S01]  /*32600*/  STL [R1+0x1d8], R8 ;  /* 0x0001d80801007387 */ /* 0x000fe20000100800 */
[----:B0-----:R-:W-:-:S03]  /*32610*/  FADD.FTZ R72, R43, -R71 ;  /* 0x800000472b487221 */ /* 0x001fc60000010000 */
        /* <DEDUP_REMOVED lines=79> */
[----:B-1----:R-:W-:-:S04]  /*32b10*/  IMAD.WIDE.U32 R68, R76, 0x10, R68 ;  /* 0x000000104c447825 */ /* 0x002fc800078e0044 */
[----:B------:R-:W-:Y:S02]  /*32b20*/  VIADD R76, R76, 0x20 ;  /* 0x000000204c4c7836 */ /* 0x000fe40000000000 */
[----:B--2---:R-:W-:Y:S01]  /*32b30*/  FFMA.FTZ R75, R134, R75, R71 ;  /* 0x0000004b864b7223 */ /* 0x004fe20000010047 */
[----:B---3--:R-:W-:-:S05]  /*32b40*/  FFMA.FTZ R144, R145, R144, R135 ;  /* 0x0000009091907223 */ /* 0x008fca0000010087 */
[----:B------:R-:W-:-:S05]  /*32b50*/  F2FP.F16.F32.PACK_AB R75, R144, R75 ;  /* 0x0000004b904b723e */ /* 0x000fca00000000ff */
[----:B------:R0:W-:Y:S02]  /*32b60*/  STG.E.128 desc[UR4][R68.64], R72 ;  /* 0x0000004844007986 */ /* 0x0001e4000c101d04 */
.L_x_7714:
[----:B------:R-:W-:Y:S05]  /*32b70*/  BSYNC B1 ;  /* 0x0000000000017941 */ /* 0x000fea0003800000 */
.L_x_7713:
[----:B-----5:R-:W-:Y:S01]  /*32b80*/  LOP3.LUT P0, RZ, R5, 0x1000, RZ, 0xc0, !PT ;  /* 0x0000100005ff7812 */ /* 0x020fe2000780c0ff */
        /* <DEDUP_REMOVED lines=18> */
[----:B------:R-:W-:-:S03]  /*32cb0*/  PLOP3.LUT P0, PT, PT, PT, UP0, 0x40, 0x0 ;  /* 0x000000000000781c */ /* 0x000fc60003f0e808 */
[----:B------:R-:W-:Y:S01]  /*32cc0*/  STL [R1+0x1c0], R2 ;  /* 0x0001c00201007387 */ /* 0x000fe20000100800 */
[----:B------:R-:W-:-:S03]  /*32cd0*/  FSEL R71, R140, RZ, P0 ;  /* 0x000000ff8c477208 */ /* 0x000fc60000000000 */
[----:B------:R0:W-:Y:S02]  /*32ce0*/  STL [R1+0x1bc], R0 ;  /* 0x0001bc0001007387 */ /* 0x0001e40000100800 */
[--C-:B------:R-:W-:Y:S01]  /*32cf0*/  FADD.FTZ R72, R53, -R71.reuse ;  /* 0x8000004735487221 */ /* 0x100fe20000010000 */
[----:B------:R-:W-:Y:S01]  /*32d00*/  FADD.FTZ R75, R79, -R71 ;  /* 0x800000474f4b7221 */ /* 0x000fe20000010000 */
[----:B------:R-:W4:Y:S02]  /*32d10*/  LDL R6, [R1+0x104] ;  /* 0x0001040001067983 */ /* 0x000f240000100800 */
[C---:B------:R-:W-:Y:S01]  /*32d20*/  FMUL.FTZ R72, R141.reuse, R72 ;  /* 0x000000488d487220 */ /* 0x040fe20000410000 */
[----:B------:R-:W-:Y:S01]  /*32d30*/  FMUL.FTZ R75, R141, R75 ;  /* 0x0000004b8d4b7220 */ /* 0x000fe20000410000 */
        /* <DEDUP_REMOVED lines=72> */
.L_x_7716:
[----:B------:R-:W-:Y:S05]  /*331c0*/  BSYNC B1 ;  /* 0x0000000000017941 */ /* 0x000fea0003800000 */
.L_x_7715:
        /* <DEDUP_REMOVED lines=94> */
[----:B-1----:R-:W-:-:S04]  /*337b0*/  IMAD.WIDE.U32 R68, R76, 0x10, R68 ;  /* 0x000000104c447825 */ /* 0x002fc800078e0044 */
[----:B------:R-:W-:Y:S02]  /*337c0*/  VIADD R76, R76, 0x20 ;  /* 0x000000204c4c7836 */ /* 0x000fe40000000000 */
[----:B---3--:R-:W-:Y:S01]  /*337d0*/  FFMA.FTZ R75, R134, R75, R71 ;  /* 0x0000004b864b7223 */ /* 0x008fe20000010047 */
[----:B--2---:R-:W-:-:S05]  /*337e0*/  FFMA.FTZ R144, R145, R144, R135 ;  /* 0x0000009091907223 */ /* 0x004fca0000010087 */
[----:B------:R-:W-:-:S05]  /*337f0*/  F2FP.F16.F32.PACK_AB R75, R144, R75 ;  /* 0x0000004b904b723e */ /* 0x000fca00000000ff */
[----:B------:R0:W-:Y:S02]  /*33800*/  STG.E.128 desc[UR4][R68.64], R72 ;  /* 0x0000004844007986 */ /* 0x0001e4000c101d04 */
.L_x_7718:
[----:B------:R-:W-:Y:S05]  /*33810*/  BSYNC B1 ;  /* 0x0000000000017941 */ /* 0x000fea0003800000 */
.L_x_7717:
[----:B-----5:R-:W-:Y:S01]  /*33820*/  LOP3.LUT P0, RZ, R5, 0x400, RZ, 0xc0, !PT ;  /* 0x0000040005ff7812 */ /* 0x020fe2000780c0ff */
[----:B------:R-:W-:-:S12]  /*33830*/  BSSY B1, `(.L_x_7719) ;  /* 0x000004c000017945 */ /* 0x000fd80003800000 */
[----:B------:R-:W-:Y:S05]  /*33840*/  @!P0 BRA `(.L_x_7720) ;  /* 0x0000000400288947 */ /* 0x000fea0003800000 */
[----:B0-----:R-:W2:Y:S04]  /*33850*/  LDL R73, [R1+0x34] ;  /* 0x0000340001497983 */ /* 0x001ea80000100800 */
[----:B-1----:R-:W2:Y:S04]  /*33860*/  LDL R68, [R1+0x38] ;  /* 0x0000380001447983 */ /* 0x002ea80000100800 */
[----:B------:R-:W3:Y:S04]  /*33870*/  LDL R70, [R1+0x24] ;  /* 0x0000240001467983 */ /* 0x000ee80000100800 */
[----:B------:R-:W3:Y:S01]  /*33880*/  LDL R69, [R1+0x28] ;  /* 0x0000280001457983 */ /* 0x000ee20000100800 */
[----:B------:R-:W-:-:S03]  /*33890*/  PLOP3.LUT P0, PT, PT, PT, UP0, 0x40, 0x0 ;  /* 0x000000000000781c */ /* 0x000fc60003f0e808 */
[----:B------:R0:W-:Y:S01]  /*338a0*/  STL [R1+0x1cc], R5 ;  /* 0x0001cc0501007387 */ /* 0x0001e20000100800 */
[----:B------:R-:W-:-:S05]  /*338b0*/  FSEL R71, R140, RZ, P0 ;  /* 0x000000ff8c477208 */ /* 0x000fca0000000000 */
[--C-:B------:R-:W-:Y:S01]  /*338c0*/  FADD.FTZ R72, R55, -R71.reuse ;  /* 0x8000004737487221 */ /* 0x100fe20000010000 */
[----:B------:R-:W-:-:S03]  /*338d0*/  FADD.FTZ R75, R83, -R71 ;  /* 0x80000047534b7221 */ /* 0x000fc60000010000 */
[C---:B------:R-:W-:Y:S01]  /*338e0*/  FMUL.FTZ R72, R141.reuse, R72 ;  /* 0x000000488d487220 */ /* 0x040fe20000410000 */
[----:B------:R-:W-:Y:S01]  /*338f0*/  FMUL.FTZ R75, R141, R75 ;  /* 0x0000004b8d4b7220 */ /* 0x000fe20000410000 */
[----:B0-----:R-:W4:Y:S04]  /*33900*/  LDL R5, [R1+0x2c] ;  /* 0x00002c0001057983 */ /* 0x001f280000100800 */
[----:B------:R0:W-:Y:S04]  /*33910*/  STL [R1+0x1c8], R4 ;  /* 0x0001c80401007387 */ /* 0x0001e80000100800 */
[----:B0-----:R-:W4:Y:S04]  /*33920*/  LDL R4, [R1+0x30] ;  /* 0x0000300001047983 */ /* 0x001f280000100800 */
[----:B------:R0:W-:Y:S04]  /*33930*/  STL [R1+0x1c4], R3 ;  /* 0x0001c40301007387 */ /* 0x0001e80000100800 */
[----:B0-----:R-:W4:Y:S04]  /*33940*/  LDL R3, [R1+0x1c] ;  /* 0x00001c0001037983 */ /* 0x001f280000100800 */
[----:B------:R0:W-:Y:S04]  /*33950*/  STL [R1+0x1c0], R2 ;  /* 0x0001c00201007387 */ /* 0x0001e80000100800 */
[----:B0-----:R-:W4:Y:S04]  /*33960*/  LDL R2, [R1+0x20] ;  /* 0x0000200001027983 */ /* 0x001f280000100800 */
[----:B------:R0:W-:Y:S04]  /*33970*/  STL [R1+0x1bc], R0 ;  /* 0x0001bc0001007387 */ /* 0x0001e80000100800 */
[----:B------:R-:W4:Y:S04]  /*33980*/  LDL R135, [R1+0x4] ;  /* 0x0000040001877983 */ /* 0x000f280000100800 */
[----:B------:R-:W4:Y:S04]  /*33990*/  LDL R74, [R1+0x8] ;  /* 0x00000800014a7983 */ /* 0x000f280000100800 */
[----:B0-----:R-:W4:Y:S04]  /*339a0*/  LDL R0, [R1+0x14] ;  /* 0x0000140001007983 */ /* 0x001f280000100800 */
[----:B------:R-:W4:Y:S04]  /*339b0*/  LDL R145, [R1+0xc] ;  /* 0x00000c0001917983 */ /* 0x000f280000100800 */
[----:B------:R-:W4:Y:S04]  /*339c0*/  LDL R144, [R1+0x10] ;  /* 0x0000100001907983 */ /* 0x000f280000100800 */
[----:B------:R-:W4:Y:S01]  /*339d0*/  LDL R134, [R1] ;  /* 0x0000000001867983 */ /* 0x000f220000100800 */
[----:B--2---:R-:W-:Y:S01]  /*339e0*/  FFMA.FTZ R68, R68, R72, R73 ;  /* 0x0000004844447223 */ /* 0x004fe20000010049 */
[----:B---3--:R-:W-:-:S05]  /*339f0*/  FFMA.FTZ R69, R69, R75, R70 ;  /* 0x0000004b45457223 */ /* 0x008fca0000010046 */
[----:B------:R-:W-:Y:S02]  /*33a00*/  F2FP.F16.F32.PACK_AB R68, R69, R68 ;  /* 0x000000444544723e */ /* 0x000fe400000000ff */
[----:B------:R-:W2:Y:S01]  /*33a10*/  LDL R69, [R1+0x18] ;  /* 0x0000180001457983 */ /* 0x000ea20000100800 */
[----:B------:R-:W-:-:S04]  /*33a20*/  FADD.FTZ R73, R84, -R71 ;  /* 0x8000004754497221 */ /* 0x000fc80000010000 */
[----:B------:R-:W-:Y:S01]  /*33a30*/  FMUL.FTZ R73, R141, R73 ;  /* 0x000000498d497220 */ /* 0x000fe20000410000 */
[----:B----4-:R-:W-:Y:S02]  /*33a40*/  FFMA.FTZ R72, R4, R72, R5 ;  /* 0x0000004804487223 */ /* 0x010fe40000010005 */
[----:B------:R3:W5:Y:S04]  /*33a50*/  LDL.LU R5, [R1+0x1cc] ;  /* 0x0001cc0001057983 */ /* 0x0007680000300800 */
[----:B------:R3:W5:Y:S01]  /*33a60*/  LDL.LU R4, [R1+0x1c8] ;  /* 0x0001c80001047983 */ /* 0x0007620000300800 */
[----:B------:R-:W-:-:S03]  /*33a70*/  FFMA.FTZ R75, R2, R75, R3 ;  /* 0x0000004b024b7223 */ /* 0x000fc60000010003 */
[----:B------:R3:W5:Y:S04]  /*33a80*/  LDL.LU R3, [R1+0x1c4] ;  /* 0x0001c40001037983 */ /* 0x0007680000300800 */
[----:B------:R3:W5:Y:S01]  /*33a90*/  LDL.LU R2, [R1+0x1c0] ;  /* 0x0001c00001027983 */ /* 0x0007620000300800 */
[----:B------:R-:W-:-:S04]  /*33aa0*/  FADD.FTZ R70, R99, -R71 ;  /* 0x8000004763467221 */ /* 0x000fc80000010000 */
[----:B------:R-:W-:-:S04]  /*33ab0*/  FMUL.FTZ R70, R141, R70 ;  /* 0x000000468d467220 */ /* 0x000fc80000410000 */
[----:B------:R-:W-:Y:S01]  /*33ac0*/  FFMA.FTZ R74, R74, R70, R135 ;  /* 0x000000464a4a7223 */ /* 0x000fe20000010087 */
[----:B------:R-:W-:Y:S01]  /*33ad0*/  F2FP.F16.F32.PACK_AB R72, R75, R72 ;  /* 0x000000484b48723e */ /* 0x000fe200000000ff */
[----:B------:R-:W-:-:S04]  /*33ae0*/  FADD.FTZ R75, R115, -R71 ;  /* 0x80000047734b7221 */ /* 0x000fc80000010000 */
[----:B------:R-:W-:Y:S01]  /*33af0*/  FMUL.FTZ R75, R141, R75 ;  /* 0x0000004b8d4b7220 */ /* 0x000fe20000410000 */
[----:B------:R-:W-:-:S03]  /*33b00*/  FFMA.FTZ R70, R134, R70, R252 ;  /* 0x0000004686467223 */ /* 0x000fc600000100fc */
[-C--:B------:R-:W-:Y:S01]  /*33b10*/  FFMA.FTZ R134, R247, R75.reuse, R246 ;  /* 0x0000004bf7867223 */ /* 0x080fe200000100f6 */
[----:B------:R-:W-:Y:S01]  /*33b20*/  FFMA.FTZ R75, R245, R75, R244 ;  /* 0x0000004bf54b7223 */ /* 0x000fe200000100f4 */
[----:B--2---:R-:W-:Y:S02]  /*33b30*/  FFMA.FTZ R69, R69, R73, R0 ;  /* 0x0000004945457223 */ /* 0x004fe40000010000 */
[----:B------:R3:W5:Y:S03]  /*33b40*/  LDL.LU R0, [R1+0x1bc] ;  /* 0x0001bc0001007983 */ /* 0x0007660000300800 */
[----:B------:R-:W-:Y:S01]  /*33b50*/  F2FP.F16.F32.PACK_AB R69, R74, R69 ;  /* 0x000000454a45723e */ /* 0x000fe200000000ff */
[----:B------:R-:W-:Y:S01]  /*33b60*/  FADD.FTZ R74, R100, -R71 ;  /* 0x80000047644a7221 */ /* 0x000fe20000010000 */
[----:B------:R-:W-:-:S03]  /*33b70*/  FFMA.FTZ R73, R144, R73, R145 ;  /* 0x0000004990497223 */ /* 0x000fc60000010091 */
[----:B------:R-:W-:Y:S02]  /*33b80*/  FMUL.FTZ R74, R141, R74 ;  /* 0x0000004a8d4a7220 */ /* 0x000fe40000410000 */
[----:B------:R-:W-:Y:S02]  /*33b90*/  F2FP.F16.F32.PACK_AB R73, R70, R73 ;  /* 0x000000494649723e */ /* 0x000fe400000000ff */
[-C--:B------:R-:W-:Y:S01]  /*33ba0*/  FFMA.FTZ R70, R251, R74.reuse, R250 ;  /* 0x0000004afb467223 */ /* 0x080fe200000100fa */
[----:B------:R-:W-:Y:S01]  /*33bb0*/  FFMA.FTZ R74, R249, R74, R248 ;  /* 0x0000004af94a7223 */ /* 0x000fe200000100f8 */
[----:B------:R-:W-:-:S04]  /*33bc0*/  FADD.FTZ R144, R128, -R71 ;  /* 0x8000004780907221 */ /* 0x000fc80000010000 */
[----:B------:R-:W-:Y:S01]  /*33bd0*/  F2FP.F16.F32.PACK_AB R74, R75, R74 ;  /* 0x0000004a4b4a723e */ /* 0x000fe200000000ff */
[----:B------:R-:W-:Y:S01]  /*33be0*/  FADD.FTZ R75, R116, -R71 ;  /* 0x80000047744b7221 */ /* 0x000fe20000010000 */
[----:B------:R-:W-:-:S03]  /*33bf0*/  FMUL.FTZ R144, R141, R144 ;  /* 0x000000908d907220 */ /* 0x000fc60000410000 */
[----:B------:R-:W-:Y:S01]  /*33c00*/  FMUL.FTZ R75, R141, R75 ;  /* 0x0000004b8d4b7220 */ /* 0x000fe20000410000 */
[----:B------:R-:W-:Y:S01]  /*33c10*/  F2FP.F16.F32.PACK_AB R70, R134, R70 ;  /* 0x000000468646723e */ /* 0x000fe200000000ff */
[----:B------:R-:W-:Y:S02]  /*33c20*/  FFMA.FTZ R134, R239, R144, R238 ;  /* 0x00000090ef867223 */ /* 0x000fe400000100ee */
[----:B------:R-:W-:-:S05]  /*33c30*/  FFMA.FTZ R71, R243, R75, R242 ;  /* 0x0000004bf3477223 */ /* 0x000fca00000100f2 */
[----:B------:R-:W-:Y:S02]  /*33c40*/  F2FP.F16.F32.PACK_AB R71, R134, R71 ;  /* 0x000000478647723e */ /* 0x000fe400000000ff */
[----:B------:R-:W0:Y:S02]  /*33c50*/  LDC.64 R134, c[0x0][0x2b8] ;  /* 0x0000ae00ff867b82 */ /* 0x000e240000000a00 */
[----:B0-----:R-:W-:-:S05]  /*33c60*/  IMAD.WIDE.U32 R134, R76, 0x10, R134 ;  /* 0x000000104c867825 */ /* 0x001fca00078e0086 */
[----:B------:R0:W-:Y:S02]  /*33c70*/  STG.E.128 desc[UR4][R134.64], R68 ;  /* 0x0000004486007986 */ /* 0x0001e4000c101d04 */
[----:B0-----:R-:W0:Y:S01]  /*33c80*/  LDC.64 R68, c[0x0][0x2c0] ;  /* 0x0000b000ff447b82 */ /* 0x001e220000000a00 */
[----:B------:R-:W-:Y:S01]  /*33c90*/  FFMA.FTZ R75, R241, R75, R240 ;  /* 0x0000004bf14b7223 */ /* 0x000fe200000100f0 */
[----:B------:R-:W-:-:S05]  /*33ca0*/  FFMA.FTZ R144, R237, R144, R236 ;  /* 0x00000090ed907223 */ /* 0x000fca00000100ec */
[----:B------:R-:W-:Y:S01]  /*33cb0*/  F2FP.F16.F32.PACK_AB R75, R144, R75 ;  /* 0x0000004b904b723e */ /* 0x000fe200000000ff */
[----:B0-----:R-:W-:-:S05]  /*33cc0*/  IMAD.WIDE.U32 R68, R76, 0x10, R68 ;  /* 0x000000104c447825 */ /* 0x001fca00078e0044 */
[----:B------:R3:W-:Y:S01]  /*33cd0*/  STG.E.128 desc[UR4][R68.64], R72 ;  /* 0x0000004844007986 */ /* 0x0007e2000c101d04 */
[----:B------:R-:W-:-:S07]  /*33ce0*/  IADD3 R76, R76, 0x20, RZ ;  /* 0x000000204c4c7810 */ /* 0x000fce0007ffe0ff */
.L_x_7720:
[----:B------:R-:W-:Y:S05]  /*33cf0*/  BSYNC B1 ;  /* 0x0000000000017941 */ /* 0x000fea0003800000 */
.L_x_7719:
[----:B-----5:R-:W-:Y:S01]  /*33d00*/  LOP3.LUT P0, RZ, R5, 0x200, RZ, 0xc0, !PT ;  /* 0x0000020005ff7812 */ /* 0x020fe2000780c0ff */
[----:B------:R-:W-:-:S12]  /*33d10*/  BSSY B1, `(.L_x_7721) ;  /* 0x0000033000017945 */ /* 0x000fd80003800000 */
[----:B------:R-:W-:Y:S05]  /*33d20*/  @!P0 BRA `(.L_x_7722) ;  /* 0x0000000000c48947 */ /* 0x000fea0003800000 */
[----:B------:R-:W-:-:S04]  /*33d30*/  PLOP3.LUT P0, PT, PT, PT, UP0, 0x40, 0x0 ;  /* 0x000000000000781c */ /* 0x000fc80003f0e808 */
[----:B------:R-:W-:-:S05]  /*33d40*/  FSEL R71, R140, RZ, P0 ;  /* 0x000000ff8c477208 */ /* 0x000fca0000000000 */
[--C-:B0--3--:R-:W-:Y:S01]  /*33d50*/  FADD.FTZ R72, R56, -R71.reuse ;  /* 0x8000004738487221 */ /* 0x109fe20000010000 */
[--C-:B------:R-:W-:Y:S01]  /*33d60*/  FADD.FTZ R75, R85, -R71.reuse ;  /* 0x80000047554b7221 */ /* 0x100fe20000010000 */
[--C-:B------:R-:W-:Y:S01]  /*33d70*/  FADD.FTZ R73, R86, -R71.reuse ;  /* 0x8000004756497221 */ /* 0x100fe20000010000 */
[--C-:B------:R-:W-:Y:S01]  /*33d80*/  FADD.FTZ R70, R101, -R71.reuse ;  /* 0x8000004765467221 */ /* 0x100fe20000010000 */
        /* <DEDUP_REMOVED lines=13> */
[--C-:B------:R-:W-:Y:S01]  /*33e60*/  FADD.FTZ R75, R117, -R71.reuse ;  /* 0x80000047754b7221 */ /* 0x100fe20000010000 */
[----:B------:R-:W-:Y:S01]  /*33e70*/  FFMA.FTZ R73, R225, R73, R224 ;  /* 0x00000049e1497223 */ /* 0x000fe200000100e0 */
[--C-:B------:R-:W-:Y:S01]  /*33e80*/  FADD.FTZ R144, R129, -R71.reuse ;  /* 0x8000004781907221 */ /* 0x100fe20000010000 */
[----:B------:R-:W-:Y:S01]  /*33e90*/  F2FP.F16.F32.PACK_AB R69, R74, R69 ;  /* 0x000000454a45723e */ /* 0x000fe200000000ff */
[----:B------:R-:W-:Y:S01]  /*33ea0*/  FADD.FTZ R74, R102, -R71 ;  /* 0x80000047664a7221 */ /* 0x000fe20000010000 */
[C---:B------:R-:W-:Y:S01]  /*33eb0*/  FMUL.FTZ R75, R141.reuse, R75 ;  /* 0x0000004b8d4b7220 */ /* 0x040fe20000410000 */
        /* <DEDUP_REMOVED lines=8> */
[----:B------:R-:W-:Y:S01]  /*33f40*/  FFMA.FTZ R134, R207, R144, R206 ;  /* 0x00000090cf867223 */ /* 0x000fe200000100ce */
        /* <DEDUP_REMOVED lines=12> */
[----:B0-----:R-:W-:-:S04]  /*34010*/  IMAD.WIDE.U32 R68, R76, 0x10, R68 ;  /* 0x000000104c447825 */ /* 0x001fc800078e0044 */
[----:B------:R-:W-:Y:S01]  /*34020*/  VIADD R76, R76, 0x20 ;  /* 0x000000204c4c7836 */ /* 0x000fe20000000000 */
[----:B------:R2:W-:Y:S06]  /*34030*/  STG.E.128 desc[UR4][R68.64], R72 ;  /* 0x0000004844007986 */ /* 0x0005ec000c101d04 */
.L_x_7722:
[----:B------:R-:W-:Y:S05]  /*34040*/  BSYNC B1 ;  /* 0x0000000000017941 */ /* 0x000fea0003800000 */
.L_x_7721:
[----:B------:R-:W-:Y:S01]  /*34050*/  LOP3.LUT P0, RZ, R5, 0x100, RZ, 0xc0, !PT ;  /* 0x0000010005ff7812 */ /* 0x000fe2000780c0ff */
[----:B------:R-:W-:-:S12]  /*34060*/  BSSY B1, `(.L_x_7723) ;  /* 0x0000033000017945 */ /* 0x000fd80003800000 */
[----:B------:R-:W-:Y:S05]  /*34070*/  @!P0 BRA `(.L_x_7724) ;  /* 0x0000000000c48947 */ /* 0x000fea0003800000 */
[----:B------:R-:W-:-:S04]  /*34080*/  PLOP3.LUT P0, PT, PT, PT, UP0, 0x40, 0x0 ;  /* 0x000000000000781c */ /* 0x000fc80003f0e808 */
[----:B------:R-:W-:-:S05]  /*34090*/  FSEL R71, R140, RZ, P0 ;  /* 0x000000ff8c477208 */ /* 0x000fca0000000000 */
[--C-:B0-23--:R-:W-:Y:S01]  /*340a0*/  FADD.FTZ R72, R57, -R71.reuse ;  /* 0x8000004739487221 */ /* 0x10dfe20000010000 */
        /* <DEDUP_REMOVED lines=46> */
.L_x_7724:
[----:B------:R-:W-:Y:S05]  /*34390*/  BSYNC B1 ;  /* 0x0000000000017941 */ /* 0x000fea0003800000 */
.L_x_7723:
[----:B------:R-:W-:Y:S01]  /*343a0*/  LOP3.LUT P0, RZ, R5, 0x80, RZ, 0xc0, !PT ;  /* 0x0000008005ff7812 */ /* 0x000fe2000780c0ff */
[----:B------:R-:W-:-:S12]  /*343b0*/  BSSY B1, `(.L_x_7725) ;  /* 0x0000033000017945 */ /* 0x000fd80003800000 */
[----:B------:R-:W-:Y:S05]  /*343c0*/  @!P0 BRA `(.L_x_7726) ;  /* 0x0000000000c48947 */ /* 0x000fea0003800000 */
[----:B------:R-:W-:-:S04]  /*343d0*/  PLOP3.LUT P0, PT, PT, PT, UP0, 0x40, 0x0 ;  /* 0x000000000000781c */ /* 0x000fc80003f0e808 */
[----:B------:R-:W-:-:S05]  /*343e0*/  FSEL R71, R140, RZ, P0 ;  /* 0x000000ff8c477208 */ /* 0x000fca0000000000 */
[--C-:B0-234-:R-:W-:Y:S01]  /*343f0*/  FADD.FTZ R72, R58, -R71.reuse ;  /* 0x800000473a487221 */ /* 0x11dfe20000010000 */
        /* <DEDUP_REMOVED lines=46> */
.L_x_7726:
[----:B------:R-:W-:Y:S05]  /*346e0*/  BSYNC B1 ;  /* 0x0000000000017941 */ /* 0x000fea0003800000 */
.L_x_7725:
[----:B------:R-:W-:Y:S01]  /*346f0*/  LOP3.LUT P0, RZ, R5, 0x40, RZ, 0xc0, !PT ;  /* 0x0000004005ff7812 */ /* 0x000fe2000780c0ff */
[----:B------:R-:W-:-:S12]  /*34700*/  BSSY B1, `(.L_x_7727) ;  /* 0x0000032000017945 */ /* 0x000fd80003800000 */
[----:B------:R-:W-:Y:S05]  /*34710*/  @!P0 BRA `(.L_x_7728) ;  /* 0x0000000000c08947 */ /* 0x000fea0003800000 */
[----:B------:R-:W-:-:S04]  /*34720*/  PLOP3.LUT P0, PT, PT, PT, UP0, 0x40, 0x0 ;  /* 0x000000000000781c */ /* 0x000fc80003f0e808 */
[----:B01234-:R-:W-:-:S05]  /*34730*/  FSEL R68, R140, RZ, P0 ;  /* 0x000000ff8c447208 */ /* 0x01ffca0000000000 */
        /* <DEDUP_REMOVED lines=46> */
.L_x_7728:
[----:B------:R-:W-:Y:S05]  /*34a20*/  BSYNC B1 ;  /* 0x0000000000017941 */ /* 0x000fea0003800000 */
.L_x_7727:
[----:B01234-:R-:W0:Y:S02]  /*34a30*/  LDC.64 R68, c[0x0][0x210] ;  /* 0x00008400ff447b82 */ /* 0x01fe240000000a00 */
[----:B0-----:R-:W-:-:S04]  /*34a40*/  LEA R6, R68, R6, 0x2 ;  /* 0x0000000644067211 */ /* 0x001fc800078e10ff */
[----:B------:R-:W-:-:S13]  /*34a50*/  ISETP.GE.AND P0, PT, R6, R69, PT ;  /* 0x000000450600720c */ /* 0x000fda0003f06270 */
[----:B------:R-:W-:Y:S05]  /*34a60*/  @!P0 BRA `(.L_x_7729) ;  /* 0xfffffce000d08947 */ /* 0x000fea000383ffff */
[----:B------:R-:W-:Y:S05]  /*34a70*/  BSYNC B0 ;  /* 0x0000000000007941 */ /* 0x000fea0003800000 */
.L_x_6664:
[----:B------:R-:W-:Y:S05]  /*34a80*/  EXIT ;  /* 0x000000000000794d */ /* 0x000fea0003800000 */
.L_x_7712:
[----:B------:R-:W-:Y:S01]  /*34a90*/  HFMA2.MMA R71, -RZ, RZ, 0, 5.9604644775390625e-08 ;  /* 0x00000001ff477435 */ /* 0x000fe200000001ff */
[----:B------:R-:W-:Y:S01]  /*34aa0*/  BSSY B1, `(.L_x_7730) ;  /* 0x0000007000017945 */ /* 0x000fe20003800000 */
[----:B------:R-:W-:Y:S01]  /*34ab0*/  IMAD.MOV.U32 R74, RZ, RZ, R68 ;  /* 0x000000ffff4a7224 */ /* 0x000fe200078e0044 */
[----:B------:R-:W-:Y:S01]  /*34ac0*/  MOV R69, 0xffffffff ;  /* 0xffffffff00457802 */ /* 0x000fe20000000f00 */
[----:B------:R-:W-:-:S07]  /*34ad0*/  IMAD.MOV.U32 R70, RZ, RZ, 0x1f ;  /* 0x0000001fff467424 */ /* 0x000fce00078e00ff */
[----:B------:R-:W-:Y:S05]  /*34ae0*/  WARPSYNC.COLLECTIVE R69, `(.L_x_7731) ;  /* 0x0000000045087348 */ /* 0x000fea0003c00000 */
[----:B------:R0:W1:Y:S02]  /*34af0*/  SHFL.BFLY P6, R69, R74, R71, R70 ;  /* 0x0c0000474a457389 */ /* 0x00006400000c0046 */
[----:B01----:R-:W-:Y:S01]  /*34b00*/  ENDCOLLECTIVE ;  /* 0x000000000000791b */ /* 0x003fe20003800000 */
.L_x_7731:
[----:B------:R-:W-:Y:S05]  /*34b10*/  BSYNC B1 ;  /* 0x0000000000017941 */ /* 0x000fea0003800000 */
.L_x_7730:
[----:B------:R-:W-:Y:S01]  /*34b20*/  FADD.FTZ R68, R68, R69 ;  /* 0x0000004544447221 */ /* 0x000fe20000010000 */
[----:B------:R-:W-:Y:S01]  /*34b30*/  HFMA2.MMA R71, -RZ, RZ, 0, 1.1920928955078125e-07 ;  /* 0x00000002ff477435 */ /* 0x000fe200000001ff */
        /* <DEDUP_REMOVED lines=8> */
.L_x_7732:
[----:B------:R-:W-:Y:S01]  /*34bc0*/  LOP3.LUT P5, RZ, R5, 0x2, RZ, 0xc0, !PT ;  /* 0x0000000205ff7812 */ /* 0x000fe200078ac0ff */
[----:B------:R-:W-:Y:S01]  /*34bd0*/  HFMA2.MMA R71, -RZ, RZ, 0, 2.384185791015625e-07 ;  /* 0x00000004ff477435 */ /* 0x000fe200000001ff */
[----:B------:R-:W-:Y:S01]  /*34be0*/  FADD.FTZ R68, R68, R69 ;  /* 0x0000004544447221 */ /* 0x000fe20000010000 */
[----:B------:R-:W-:-:S03]  /*34bf0*/  IMAD.MOV.U32 R69, RZ, RZ, -0x1 ;  /* 0xffffffffff457424 */ /* 0x000fc600078e00ff */
[----:B------:R-:W-:-:S07]  /*34c00*/  IMAD.MOV.U32 R74, RZ, RZ, R68 ;  /* 0x000000ffff4a7224 */ /* 0x000fce00078e0044 */
[----:B------:R-:W-:Y:S05]  /*34c10*/  WARPSYNC.COLLECTIVE R69, `(.L_x_7733) ;  /* 0x0000000045087348 */ /* 0x000fea0003c00000 */
[----:B------:R0:W1:Y:S02]  /*34c20*/  SHFL.BFLY P6, R69, R74, R71, R70 ;  /* 0x0c0000474a457389 */ /* 0x00006400000c0046 */
[----:B01----:R-:W-:Y:S01]  /*34c30*/  ENDCOLLECTIVE ;  /* 0x000000000000791b */ /* 0x003fe20003800000 */
.L_x_7733:
[----:B------:R-:W-:Y:S02]  /*34c40*/  IMAD.MOV.U32 R71, RZ, RZ, 0x8 ;  /* 0x00000008ff477424 */ /* 0x000fe400078e00ff */
[----:B------:R-:W-:Y:S01]  /*34c50*/  FADD.FTZ R68, R68, R69 ;  /* 0x0000004544447221 */ /* 0x000fe20000010000 */
[----:B------:R-:W-:-:S04]  /*34c60*/  MOV R69, 0xffffffff ;  /* 0xffffffff00457802 */ /* 0x000fc80000000f00 */
[----:B------:R-:W-:-:S07]  /*34c70*/  MOV R74, R68 ;  /* 0x00000044004a7202 */ /* 0x000fce0000000f00 */
[----:B------:R-:W-:Y:S05]  /*34c80*/  WARPSYNC.COLLECTIVE R69, `(.L_x_7734) ;  /* 0x0000000045087348 */ /* 0x000fea0003c00000 */
[----:B------:R0:W1:Y:S02]  /*34c90*/  SHFL.BFLY P6, R69, R74, R71, R70 ;  /* 0x0c0000474a457389 */ /* 0x00006400000c0046 */
[----:B01----:R-:W-:Y:S01]  /*34ca0*/  ENDCOLLECTIVE ;  /* 0x000000000000791b */ /* 0x003fe20003800000 */
.L_x_7734:
[----:B------:R-:W-:Y:S02]  /*34cb0*/  IMAD.MOV.U32 R71, RZ, RZ, 0x10 ;  /* 0x00000010ff477424 */ /* 0x000fe400078e00ff */
[----:B------:R-:W-:Y:S01]  /*34cc0*/  IMAD.MOV.U32 R72, RZ, RZ, R69 ;  /* 0x000000ffff487224 */ /* 0x000fe200078e0045 */
[----:B------:R-:W-:-:S03]  /*34cd0*/  MOV R69, 0xffffffff ;  /* 0xffffffff00457802 */ /* 0x000fc60000000f00 */
[----:B------:R-:W-:Y:S02]  /*34ce0*/  FADD.FTZ R72, R68, R72 ;  /* 0x0000004844487221 */ /* 0x000fe40000010000 */
[----:B------:R-:W0:Y:S03]  /*34cf0*/  LDC R68, c[0x0][0x290] ;  /* 0x0000a400ff447b82 */ /* 0x000e260000000800 */
[----:B------:R-:W-:-:S07]  /*34d00*/  MOV R74, R72 ;  /* 0x00000048004a7202 */ /* 0x000fce0000000f00 */
[----:B0-----:R-:W-:Y:S05]  /*34d10*/  WARPSYNC.COLLECTIVE R69, `(.L_x_7735) ;  /* 0x0000000045087348 */ /* 0x001fea0003c00000 */
[----:B------:R1:W2:Y:S02]  /*34d20*/  SHFL.BFLY P6, R69, R74, R71, R70 ;  /* 0x0c0000474a457389 */ /* 0x0002a400000c0046 */
[----:B012---:R-:W-:Y:S01]  /*34d30*/  ENDCOLLECTIVE ;  /* 0x000000000000791b */ /* 0x007fe20003800000 */
.L_x_7735:
[----:B------:R-:W-:Y:S01]  /*34d40*/  HFMA2.MMA R71, -RZ, RZ, 0, 5.9604644775390625e-08 ;  /* 0x00000001ff477435 */ /* 0x000fe200000001ff */
        /* <DEDUP_REMOVED lines=140> */
.L_x_7736:
[----:B------:R-:W-:Y:S01]  /*35610*/  HFMA2.MMA R71, -RZ, RZ, 0, 1.1920928955078125e-07 ;  /* 0x00000002ff477435 */ /* 0x000fe200000001ff */
[----:B------:R-:W-:Y:S01]  /*35620*/  FADD.FTZ R72, R72, R69 ;  /* 0x0000004548487221 */ /* 0x000fe20000010000 */
[----:B------:R-:W-:-:S03]  /*35630*/  IMAD.MOV.U32 R69, RZ, RZ, -0x1 ;  /* 0xffffffffff457424 */ /* 0x000fc600078e00ff */
[----:B------:R-:W-:-:S07]  /*35640*/  IMAD.MOV.U32 R74, RZ, RZ, R72 ;  /* 0x000000ffff4a7224 */ /* 0x000fce00078e0048 */
[----:B------:R-:W-:Y:S05]  /*35650*/  WARPSYNC.COLLECTIVE R69, `(.L_x_7737) ;  /* 0x0000000045087348 */ /* 0x000fea0003c00000 */
[----:B------:R0:W1:Y:S02]  /*35660*/  SHFL.BFLY P6, R69, R74, R71, R70 ;  /* 0x0c0000474a457389 */ /* 0x00006400000c0046 */
[----:B01----:R-:W-:Y:S01]  /*35670*/  ENDCOLLECTIVE ;  /* 0x000000000000791b */ /* 0x003fe20003800000 */
.L_x_7737:
[----:B------:R-:W-:Y:S02]  /*35680*/  IMAD.MOV.U32 R71, RZ, RZ, 0x4 ;  /* 0x00000004ff477424 */ /* 0x000fe400078e00ff */
[----:B------:R-:W-:Y:S01]  /*35690*/  FADD.FTZ R72, R72, R69 ;  /* 0x0000004548487221 */ /* 0x000fe20000010000 */
[----:B------:R-:W-:-:S04]  /*356a0*/  MOV R69, 0xffffffff ;  /* 0xffffffff00457802 */ /* 0x000fc80000000f00 */
[----:B------:R-:W-:-:S07]  /*356b0*/  MOV R74, R72 ;  /* 0x00000048004a7202 */ /* 0x000fce0000000f00 */
[----:B------:R-:W-:Y:S05]  /*356c0*/  WARPSYNC.COLLECTIVE R69, `(.L_x_7738) ;  /* 0x0000000045087348 */ /* 0x000fea0003c00000 */
[----:B------:R0:W1:Y:S02]  /*356d0*/  SHFL.BFLY P6, R69, R74, R71, R70 ;  /* 0x0c0000474a457389 */ /* 0x00006400000c0046 */
[----:B01----:R-:W-:Y:S01]  /*356e0*/  ENDCOLLECTIVE ;  /* 0x000000000000791b */ /* 0x003fe20003800000 */
.L_x_7738:
[----:B------:R-:W-:Y:S01]  /*356f0*/  HFMA2.MMA R71, -RZ, RZ, 0, 4.76837158203125e-07 ;  /* 0x00000008ff477435 */ /* 0x000fe200000001ff */
[----:B------:R-:W-:Y:S01]  /*35700*/  FADD.FTZ R72, R72, R69 ;  /* 0x0000004548487221 */ /* 0x000fe20000010000 */
[----:B------:R-:W-:-:S03]  /*35710*/  IMAD.MOV.U32 R69, RZ, RZ, -0x1 ;  /* 0xffffffffff457424 */ /* 0x000fc600078e00ff */
[----:B------:R-:W-:-:S07]  /*35720*/  IMAD.MOV.U32 R74, RZ, RZ, R72 ;  /* 0x000000ffff4a7224 */ /* 0x000fce00078e0048 */
[----:B------:R-:W-:Y:S05]  /*35730*/  WARPSYNC.COLLECTIVE R69, `(.L_x_7739) ;  /* 0x0000000045087348 */ /* 0x000fea0003c00000 */
[----:B------:R0:W1:Y:S02]  /*35740*/  SHFL.BFLY P6, R69, R74, R71, R70 ;  /* 0x0c0000474a457389 */ /* 0x00006400000c0046 */
[----:B01----:R-:W-:Y:S01]  /*35750*/  ENDCOLLECTIVE ;  /* 0x000000000000791b */ /* 0x003fe20003800000 */
.L_x_7739:
[----:B------:R-:W-:Y:S02]  /*35760*/  IMAD.MOV.U32 R71, RZ, RZ, 0x10 ;  /* 0x00000010ff477424 */ /* 0x000fe400078e00ff */
[----:B------:R-:W-:Y:S01]  /*35770*/  FADD.FTZ R72, R72, R69 ;  /* 0x0000004548487221 */ /* 0x000fe20000010000 */
[----:B------:R-:W-:-:S04]  /*35780*/  MOV R69, 0xffffffff ;  /* 0xffffffff00457802 */ /* 0x000fc80000000f00 */
[----:B------:R-:W-:-:S07]  /*35790*/  MOV R74, R72 ;  /* 0x00000048004a7202 */ /* 0x000fce0000000f00 */
[----:B------:R-:W-:Y:S05]  /*357a0*/  WARPSYNC.COLLECTIVE R69, `(.L_x_7740) ;  /* 0x0000000045087348 */ /* 0x000fea0003c00000 */
[----:B------:R0:W1:Y:S02]  /*357b0*/  SHFL.BFLY P6, R69, R74, R71, R70 ;  /* 0x0c0000474a457389 */ /* 0x00006400000c0046 */
[----:B01----:R-:W-:Y:S01]  /*357c0*/  ENDCOLLECTIVE ;  /* 0x000000000000791b */ /* 0x003fe20003800000 */
.L_x_7740:
[----:B------:R-:W-:Y:S05]  /*357d0*/  BRA `(.L_x_7741) ;  /* 0xffffffcc00207947 */ /* 0x000fea000383ffff */
.L_x_7742:
        /* <DEDUP_REMOVED lines=10> */
.L_x_53086:


//--------------------- .text._ZN10layer_norm31ln_parallel_residual_fwd_kernelINS_13Kernel_traitsI6__halfS2_S2_S2_fjLj2048ELj1ELj4ELj1ELj16ENS_18Kernel_traits_baseILj2048ES2_S2_S2_S2_fjLj128EEEEELb1ELb0ELb1EEEvNS_9FwdParamsE --------------------------
	.section	.text._ZN10layer_norm31ln_parallel_residual_fwd_kernelINS_13Kernel_traitsI6__halfS2_S2_S2_fjLj2048ELj1ELj4ELj1ELj16ENS_18Kernel_traits_baseILj2048ES2_S2_S2_S2_fjLj128EEEEELb1ELb0ELb1EEEvNS_9FwdParamsE,"ax",@progbits
	.align	128
        .global         _ZN10layer_norm31ln_parallel_residual_fwd_kernelINS_13Kernel_traitsI6__halfS2_S2_S2_fjLj2048ELj1ELj4ELj1ELj16ENS_18Kernel_traits_baseILj2048ES2_S2_S2_S2_fjLj128EEEEELb1ELb0ELb1EEEvNS_9FwdParamsE
        .type           _ZN10layer_norm31ln_parallel_residual_fwd_kernelINS_13Kernel_traitsI6__halfS2_S2_S2_fjLj2048ELj1ELj4ELj1ELj16ENS_18Kernel_traits_baseILj2048ES2_S2_S2_S2_fjLj128EEEEELb1ELb0ELb1EEEvNS_9FwdParamsE,@function
        .size           _ZN10layer_norm31ln_parallel_residual_fwd_kernelINS_13Kernel_traitsI6__halfS2_S2_S2_fjLj2048ELj1ELj4ELj1ELj16ENS_18Kernel_traits_baseILj2048ES2_S2_S2_S2_fjLj128EEEEELb1ELb0ELb1EEEvNS_9FwdParamsE,(.L_x_53087 - _ZN10layer_norm31ln_parallel_residual_fwd_kernelINS_13Kernel_traitsI6__halfS2_S2_S2_fjLj2048ELj1ELj4ELj1ELj16ENS_18Kernel_traits_baseILj2048ES2_S2_S2_S2_fjLj128EEEEELb1ELb0ELb1EEEvNS_9FwdParamsE)
        .other          _ZN10layer_norm31ln_parallel_residual_fwd_kernelINS_13Kernel_traitsI6__halfS2_S2_S2_fjLj2048ELj1ELj4ELj1ELj16ENS_18Kernel_traits_baseILj2048ES2_S2_S2_S2_fjLj128EEEEELb1ELb0ELb1EEEvNS_9FwdParamsE,@"STO_CUDA_ENTRY STV_DEFAULT"
_ZN10layer_norm31ln_parallel_residual_fwd_kernelINS_13Kernel_traitsI6__halfS2_S2_S2_fjLj2048ELj1ELj4ELj1ELj16ENS_18Kernel_traits_baseILj2048ES2_S2_S2_S2_fjLj128EEEEELb1ELb0ELb1EEEvNS_9FwdParamsE:
.text._ZN10layer_norm31ln_parallel_residual_fwd_kernelINS_13Kernel_traitsI6__halfS2_S2_S2_fjLj2048ELj1ELj4ELj1ELj16ENS_18Kernel_traits_baseILj2048ES2_S2_S2_S2_fjLj128EEEEELb1ELb0ELb1EEEvNS_9FwdParamsE:
[----:B------:R-:W0:Y:S08]  /*0000*/  LDC R1, c[0x0][0x28] ;  /* 0x00000a00ff017b82 */ /* 0x000e300000000800 */
[----:B------:R-:W1:Y:S01]  /*0010*/  LDC R169, c[0x0][0x2e8] ;  /* 0x0000ba00ffa97b82 */ /* 0x000e620000000800 */
[----:B------:R-:W-:Y:S01]  /*0020*/  ULDC.U8 UR4, c[0x0][0x2f4] ;  /* 0x0000bd0000047ab9 */ /* 0x000fe20000000000 */
[----:B------:R-:W-:Y:S01]  /*0030*/  ULDC.64 UR6, c[0x0][0x208] ;  /* 0x0000820000067ab9 */ /* 0x000fe20000000a00 */
[----:B------:R-:W-:-:S02]  /*0040*/  ISETP.NE.AND P1, PT, RZ, UR4, PT ;  /* 0x00000004ff007c0c */ /* 0x000fc4000bf25270 */
[----:B0-----:R-:W-:-:S03]  /*0050*/  IADD3 R1, R1, -0xd0, RZ ;  /* 0xffffff3001017810 */ /* 0x001fc60007ffe0ff */
[----:B------:R-:W0:Y:S01]  /*0060*/  LDC R8, c[0x0][0x2ec] ;  /* 0x0000bb00ff087b82 */ /* 0x000e220000000800 */
[----:B------:R-:W-:Y:S01]  /*0070*/  ULDC.64 UR4, c[0x0][0x2e0] ;  /* 0x0000b80000047ab9 */ /* 0x000fe20000000a00 */
[----:B------:R-:W2:Y:S01]  /*0080*/  S2R R0, SR_TID.X ;  /* 0x0000000000007919 */ /* 0x000ea20000002100 */
[----:B------:R-:W-:Y:S01]  /*0090*/  IMAD.U32 R2, RZ, RZ, UR4 ;  /* 0x00000004ff027e24 */ /* 0x000fe2000f8e00ff */
[----:B------:R-:W-:Y:S01]  /*00a0*/  MOV R3, UR5 ;  /* 0x0000000500037c02 */ /* 0x000fe20008000f00 */
[----:B------:R-:W-:Y:S01]  /*00b0*/  ULDC.64 UR10, c[0x0][0x2c8] ;  /* 0x0000b200000a7ab9 */ /* 0x000fe20000000a00 */
[----:B------:R-:W3:Y:S02]  /*00c0*/  S2R R57, SR_CTAID.X ;  /* 0x0000000000397919 */ /* 0x000ee40000002500 */
[----:B------:R-:W4:Y:S02]  /*00d0*/  @P1 LDC R7, c[0x0][0x2f0] ;  /* 0x0000bc00ff071b82 */ /* 0x000f240000000800 */
[----:B------:R-:W4:Y:S01]  /*00e0*/  @P1 LDG.E.64 R2, desc[UR6][R2.64] ;  /* 0x0000000602021981 */ /* 0x000f22000c1e1b00 */
[----:B-1----:R-:W-:Y:S01]  /*00f0*/  @P1 IMAD.MOV.U32 R4, RZ, RZ, R169 ;  /* 0x000000ffff041224 */ /* 0x002fe200078e00a9 */
[----:B0-----:R-:W-:-:S06]  /*0100*/  @P1 MOV R5, R8 ;  /* 0x0000000800051202 */ /* 0x001fcc0000000f00 */
[----:B------:R-:W4:Y:S01]  /*0110*/  @P1 LDG.E.64 R4, desc[UR6][R4.64] ;  /* 0x0000000604041981 */ /* 0x000f22000c1e1b00 */
[----:B------:R-:W-:-:S04]  /*0120*/  ISETP.NE.U32.AND P0, PT, RZ, UR10, PT ;  /* 0x0000000aff007c0c */ /* 0x000fc8000bf05070 */
[----:B------:R-:W-:Y:S02]  /*0130*/  ISETP.NE.AND.EX P0, PT, RZ, UR11, PT, P0 ;  /* 0x0000000bff007c0c */ /* 0x000fe4000bf05300 */
[----:B--2---:R-:W-:-:S04]  /*0140*/  LOP3.LUT R58, R0, 0x1f, RZ, 0xc0, !PT ;  /* 0x0000001f003a7812 */ /* 0x004fc800078ec0ff */
[----:B------:R-:W-:-:S07]  /*0150*/  LOP3.LUT R81, R58, 0x40, RZ, 0xfc, !PT ;  /* 0x000000403a517812 */ /* 0x000fce00078efcff */
[----:B------:R-:W-:-:S05]  /*0160*/  @P0 LEA R128, P2, R58, UR10, 0x4 ;  /* 0x0000000a3a800c11 */ /* 0x000fca000f8420ff */
[----:B------:R-:W-:Y:S01]  /*0170*/  @P0 IMAD.X R129, RZ, RZ, UR11, P2 ;  /* 0x0000000bff810e24 */ /* 0x000fe200090e06ff */
[----:B------:R-:W-:Y:S01]  /*0180*/  @P0 LEA R120, P2, R81, UR10, 0x4 ;  /* 0x0000000a51780c11 */ /* 0x000fe2000f8420ff */
[----:B------:R-:W-:-:S04]  /*0190*/  ULDC UR8, c[0x0][0x0] ;  /* 0x0000000000087ab9 */ /* 0x000fc80000000800 */
[----:B------:R-:W-:Y:S01]  /*01a0*/  @P0 IMAD.X R121, RZ, RZ, UR11, P2 ;  /* 0x0000000bff790e24 */ /* 0x000fe200090e06ff */
[C---:B------:R-:W-:Y:S01]  /*01b0*/  LOP3.LUT R65, R58.reuse, 0xc0, RZ, 0xfc, !PT ;  /* 0x000000c03a417812 */ /* 0x040fe200078efcff */
[----:B---3--:R-:W-:Y:S01]  /*01c0*/  IMAD R46, R57, UR8, R0 ;  /* 0x00000008392e7c24 */ /* 0x008fe2000f8e0200 */
[----:B------:R-:W-:Y:S01]  /*01d0*/  ULDC.64 UR8, c[0x0][0x2d0] ;  /* 0x0000b40000087ab9 */ /* 0x000fe20000000a00 */
[C---:B------:R-:W-:Y:S01]  /*01e0*/  LOP3.LUT R61, R58.reuse, 0xe0, RZ, 0xfc, !PT ;  /* 0x000000e03a3d7812 */ /* 0x040fe200078efcff */
[----:B------:R-:W5:Y:S01]  /*01f0*/  @P0 LDG.E.128 R128, desc[UR6][R128.64] ;  /* 0x0000000680800981 */ /* 0x000f62000c1e1d00 */
[C---:B------:R-:W-:Y:S02]  /*0200*/  LOP3.LUT R85, R58.reuse, 0x20, RZ, 0xfc, !PT ;  /* 0x000000203a557812 */ /* 0x040fe400078efcff */
[C---:B------:R-:W-:Y:S01]  /*0210*/  SHF.L.U32 R116, R58.reuse, 0x4, RZ ;  /* 0x000000043a747819 */ /* 0x040fe200000006ff */
[----:B------:R-:W5:Y:S01]  /*0220*/  @P0 LDG.E.128 R120, desc[UR6][R120.64] ;  /* 0x0000000678780981 */ /* 0x000f62000c1e1d00 */
[C---:B------:R-:W-:Y:S01]  /*0230*/  @P0 LEA R124, P3, R85.reuse, UR10, 0x4 ;  /* 0x0000000a557c0c11 */ /* 0x040fe2000f8620ff */
[----:B------:R-:W-:Y:S01]  /*0240*/  IMAD.SHL.U32 R112, R85, 0x10, RZ ;  /* 0x0000001055707824 */ /* 0x000fe200078e00ff */
[----:B------:R-:W-:-:S02]  /*0250*/  LOP3.LUT R77, R58, 0x60, RZ, 0xfc, !PT ;  /* 0x000000603a4d7812 */ /* 0x000fc400078efcff */
[----:B------:R-:W-:Y:S02]  /*0260*/  @P0 IADD3.X R125, RZ, UR11, RZ, P3, !PT ;  /* 0x0000000bff7d0c10 */ /* 0x000fe40009ffe4ff */
[----:B------:R-:W-:Y:S02]  /*0270*/  @P0 LEA R48, P3, R77, UR10, 0x4 ;  /* 0x0000000a4d300c11 */ /* 0x000fe4000f8620ff */
[C---:B------:R-:W-:Y:S02]  /*0280*/  LOP3.LUT R73, R58.reuse, 0x80, RZ, 0xfc, !PT ;  /* 0x000000803a497812 */ /* 0x040fe400078efcff */
[----:B------:R-:W-:Y:S02]  /*0290*/  @P0 IADD3.X R49, RZ, UR11, RZ, P3, !PT ;  /* 0x0000000bff310c10 */ /* 0x000fe40009ffe4ff */
[----:B------:R-:W-:Y:S01]  /*02a0*/  SHF.L.U32 R108, R81, 0x4, RZ ;  /* 0x00000004516c7819 */ /* 0x000fe200000006ff */
[----:B------:R-:W-:Y:S01]  /*02b0*/  IMAD.SHL.U32 R104, R77, 0x10, RZ ;  /* 0x000000104d687824 */ /* 0x000fe200078e00ff */
[----:B------:R-:W-:Y:S01]  /*02c0*/  @P0 LEA R40, P3, R73, UR10, 0x4 ;  /* 0x0000000a49280c11 */ /* 0x000fe2000f8620ff */
[----:B------:R-:W5:Y:S01]  /*02d0*/  @P0 LDG.E.128 R124, desc[UR6][R124.64] ;  /* 0x000000067c7c0981 */ /* 0x000f62000c1e1d00 */
[----:B------:R-:W-:-:S02]  /*02e0*/  LOP3.LUT R69, R58, 0xa0, RZ, 0xfc, !PT ;  /* 0x000000a03a457812 */ /* 0x000fc400078efcff */
[----:B------:R-:W-:Y:S01]  /*02f0*/  SHF.L.U32 R100, R73, 0x4, RZ ;  /* 0x0000000449647819 */ /* 0x000fe200000006ff */
[----:B------:R-:W-:Y:S01]  /*0300*/  @P0 IMAD.X R41, RZ, RZ, UR11, P3 ;  /* 0x0000000bff290e24 */ /* 0x000fe200098e06ff */
[----:B------:R-:W-:Y:S01]  /*0310*/  SHF.L.U32 R92, R65, 0x4, RZ ;  /* 0x00000004415c7819 */ /* 0x000fe200000006ff */
[C---:B------:R-:W-:Y:S01]  /*0320*/  IMAD.SHL.U32 R96, R69.reuse, 0x10, RZ ;  /* 0x0000001045607824 */ /* 0x040fe200078e00ff */
[----:B------:R-:W-:Y:S01]  /*0330*/  @P0 LEA R36, P4, R69, UR10, 0x4 ;  /* 0x0000000a45240c11 */ /* 0x000fe2000f8820ff */
[----:B------:R-:W5:Y:S04]  /*0340*/  @P0 LDG.E.128 R48, desc[UR6][R48.64] ;  /* 0x0000000630300981 */ /* 0x000f68000c1e1d00 */
[----:B------:R-:W-:Y:S01]  /*0350*/  @P0 IMAD.X R37, RZ, RZ, UR11, P4 ;  /* 0x0000000bff250e24 */ /* 0x000fe2000a0e06ff */
[----:B------:R-:W5:Y:S05]  /*0360*/  @P0 LDG.E.128 R40, desc[UR6][R40.64] ;  /* 0x0000000628280981 */ /* 0x000f6a000c1e1d00 */
[----:B------:R-:W5:Y:S01]  /*0370*/  @P0 LDG.E.128 R36, desc[UR6][R36.64] ;  /* 0x0000000624240981 */ /* 0x000f62000c1e1d00 */
[----:B----4-:R-:W-:-:S02]  /*0380*/  @P1 R2UR UR4, R2 ;  /* 0x00000000020412ca */ /* 0x010fc400000e0000 */
[----:B------:R-:W-:Y:S02]  /*0390*/  @P1 R2UR UR5, R3 ;  /* 0x00000000030512ca */ /* 0x000fe400000e0000 */
[----:B------:R-:W-:Y:S01]  /*03a0*/  @P1 IADD3 R169, P2, R4, R7, RZ ;  /* 0x0000000704a91210 */ /* 0x000fe20007f5e0ff */
[----:B------:R-:W-:-:S03]  /*03b0*/  IMAD.WIDE.U32 R6, R46, -0x326172a9, RZ ;  /* 0xcd9e8d572e067825 */ /* 0x000fc600078e00ff */
[----:B------:R-:W-:-:S04]  /*03c0*/  @P1 IADD3.X R8, RZ, R5, RZ, P2, !PT ;  /* 0x00000005ff081210 */ /* 0x000fc800017fe4ff */
[--C-:B------:R-:W-:Y:S02]  /*03d0*/  SHF.R.U32.HI R3, RZ, 0x2, R8.reuse ;  /* 0x00000002ff037819 */ /* 0x100fe40000011608 */
[----:B------:R-:W-:Y:S02]  /*03e0*/  SHF.R.U64 R45, R169, 0x2, R8 ;  /* 0x00000002a92d7819 */ /* 0x000fe40000001208 */
[----:B------:R-:W-:-:S03]  /*03f0*/  LOP3.LUT R8, R7, UR4, R3, 0x96, !PT ;  /* 0x0000000407087c12 */ /* 0x000fc6000f8e9603 */
[----:B------:R-:W-:Y:S01]  /*0400*/  IMAD.WIDE.U32 R4, R45, -0x2daee0ad, RZ ;  /* 0xd2511f532d047825 */ /* 0x000fe200078e00ff */
[----:B------:R-:W-:-:S03]  /*0410*/  UIADD3 UR27, UR5, -0x4498517b, URZ ;  /* 0xbb67ae85051b7890 */ /* 0x000fc6000fffe03f */
[----:B------:R-:W-:Y:S01]  /*0420*/  IMAD.WIDE.U32 R8, R8, -0x2daee0ad, RZ ;  /* 0xd2511f5308087825 */ /* 0x000fe200078e00ff */
[----:B------:R-:W-:Y:S01]  /*0430*/  LOP3.LUT R5, R5, UR5, RZ, 0x3c, !PT ;  /* 0x0000000505057c12 */ /* 0x000fe2000f8e3cff */
[----:B------:R-:W-:-:S03]  /*0440*/  UIADD3 UR26, UR4, -0x61c88647, URZ ;  /* 0x9e3779b9041a7890 */ /* 0x000fc6000fffe03f */
[----:B------:R-:W-:Y:S01]  /*0450*/  LOP3.LUT R10, R9, UR27, R4, 0x96, !PT ;  /* 0x0000001b090a7c12 */ /* 0x000fe2000f8e9604 */
[----:B------:R-:W-:Y:S01]  /*0460*/  IMAD.WIDE.U32 R4, R5, -0x326172a9, RZ ;  /* 0xcd9e8d5705047825 */ /* 0x000fe200078e00ff */
[----:B------:R-:W-:-:S03]  /*0470*/  UIADD3 UR28, UR4, 0x3c6ef372, URZ ;  /* 0x3c6ef372041c7890 */ /* 0x000fc6000fffe03f */
[----:B------:R-:W-:Y:S01]  /*0480*/  IMAD.WIDE.U32 R10, R10, -0x326172a9, RZ ;  /* 0xcd9e8d570a0a7825 */ /* 0x000fe200078e00ff */
[----:B------:R-:W-:Y:S01]  /*0490*/  LOP3.LUT R5, R5, UR26, R6, 0x96, !PT ;  /* 0x0000001a05057c12 */ /* 0x000fe2000f8e9606 */
[----:B------:R-:W-:-:S03]  /*04a0*/  UIADD3 UR29, UR5, 0x76cf5d0a, URZ ;  /* 0x76cf5d0a051d7890 */ /* 0x000fc6000fffe03f */
[----:B------:R-:W-:Y:S01]  /*04b0*/  LOP3.LUT R6, R11, UR28, R4, 0x96, !PT ;  /* 0x0000001c0b067c12 */ /* 0x000fe2000f8e9604 */
[----:B------:R-:W-:Y:S01]  /*04c0*/  IMAD.WIDE.U32 R4, R5, -0x2daee0ad, RZ ;  /* 0xd2511f5305047825 */ /* 0x000fe200078e00ff */
[----:B------:R-:W-:-:S03]  /*04d0*/  UIADD3 UR31, UR5, 0x32370b8f, URZ ;  /* 0x32370b8f051f7890 */ /* 0x000fc6000fffe03f */
[----:B------:R-:W-:Y:S01]  /*04e0*/  IMAD.WIDE.U32 R6, R6, -0x2daee0ad, RZ ;  /* 0xd2511f5306067825 */ /* 0x000fe200078e00ff */
[----:B------:R-:W-:Y:S01]  /*04f0*/  LOP3.LUT R5, R5, UR29, R8, 0x96, !PT ;  /* 0x0000001d05057c12 */ /* 0x000fe2000f8e9608 */
[----:B------:R-:W-:-:S03]  /*0500*/  UIADD3 UR30, UR4, -0x255992d5, URZ ;  /* 0xdaa66d2b041e7890 */ /* 0x000fc6000fffe03f */
[----:B------:R-:W-:Y:S01]  /*0510*/  LOP3.LUT R8, R7, UR31, R4, 0x96, !PT ;  /* 0x0000001f07087c12 */ /* 0x000fe2000f8e9604 */
[----:B------:R-:W-:Y:S01]  /*0520*/  IMAD.WIDE.U32 R4, R5, -0x326172a9, RZ ;  /* 0xcd9e8d5705047825 */ /* 0x000fe200078e00ff */
[----:B------:R-:W-:Y:S01]  /*0530*/  @P0 LEA R32, P1, R65, UR10, 0x4 ;  /* 0x0000000a41200c11 */ /* 0x000fe2000f8220ff */
[----:B------:R-:W-:Y:S02]  /*0540*/  UIADD3 UR32, UR4, 0x78dde6e4, URZ ;  /* 0x78dde6e404207890 */ /* 0x000fe4000fffe03f */
[----:B------:R-:W-:Y:S01]  /*0550*/  IMAD.WIDE.U32 R8, R8, -0x326172a9, RZ ;  /* 0xcd9e8d5708087825 */ /* 0x000fe200078e00ff */
[----:B------:R-:W-:Y:S02]  /*0560*/  LOP3.LUT R5, R5, UR30, R10, 0x96, !PT ;  /* 0x0000001e05057c12 */ /* 0x000fe4000f8e960a */
[----:B------:R-:W-:Y:S01]  /*0570*/  @P0 IADD3.X R33, RZ, UR11, RZ, P1, !PT ;  /* 0x0000000bff210c10 */ /* 0x000fe20008ffe4ff */
[----:B------:R-:W-:Y:S01]  /*0580*/  UIADD3 UR33, UR5, -0x126145ec, URZ ;  /* 0xed9eba1405217890 */ /* 0x000fe2000fffe03f */
[----:B------:R-:W-:-:S02]  /*0590*/  ISETP.NE.U32.AND P1, PT, RZ, UR8, PT ;  /* 0x00000008ff007c0c */ /* 0x000fc4000bf25070 */
[----:B------:R-:W-:Y:S01]  /*05a0*/  LOP3.LUT R10, R9, UR32, R4, 0x96, !PT ;  /* 0x00000020090a7c12 */ /* 0x000fe2000f8e9604 */
[----:B------:R-:W-:Y:S01]  /*05b0*/  IMAD.WIDE.U32 R4, R5, -0x2daee0ad, RZ ;  /* 0xd2511f5305047825 */ /* 0x000fe200078e00ff */
[----:B------:R-:W-:Y:S01]  /*05c0*/  ISETP.NE.AND.EX P1, PT, RZ, UR9, PT, P1 ;  /* 0x00000009ff007c0c */ /* 0x000fe2000bf25310 */
[----:B------:R-:W-:Y:S01]  /*05d0*/  UIADD3 UR35, UR5, -0x56f99767, URZ ;  /* 0xa906689905237890 */ /* 0x000fe2000fffe03f */
[----:B------:R-:W-:Y:S01]  /*05e0*/  @P0 LEA R28, P2, R61, UR10, 0x4 ;  /* 0x0000000a3d1c0c11 */ /* 0x000fe2000f8420ff */
[----:B------:R-:W-:Y:S01]  /*05f0*/  IMAD.WIDE.U32 R10, R10, -0x2daee0ad, RZ ;  /* 0xd2511f530a0a7825 */ /* 0x000fe200078e00ff */
[----:B------:R-:W-:Y:S01]  /*0600*/  LOP3.LUT R5, R5, UR33, R6, 0x96, !PT ;  /* 0x0000002105057c12 */ /* 0x000fe2000f8e9606 */
[----:B------:R-:W-:Y:S01]  /*0610*/  UIADD3 UR34, UR4, 0x1715609d, URZ ;  /* 0x1715609d04227890 */ /* 0x000fe2000fffe03f */
[----:B------:R-:W-:Y:S01]  /*0620*/  SHF.R.U32.HI R2, RZ, 0x5, R0 ;  /* 0x00000005ff027819 */ /* 0x000fe20000011600 */
[----:B------:R-:W-:Y:S01]  /*0630*/  UIADD3 UR36, UR4, -0x4ab325aa, URZ ;  /* 0xb54cda5604247890 */ /* 0x000fe2000fffe03f */
[----:B------:R-:W-:Y:S01]  /*0640*/  LOP3.LUT R52, R11, UR35, R4, 0x96, !PT ;  /* 0x000000230b347c12 */ /* 0x000fe2000f8e9604 */
[----:B------:R-:W-:Y:S01]  /*0650*/  IMAD.WIDE.U32 R4, R5, -0x326172a9, RZ ;  /* 0xcd9e8d5705047825 */ /* 0x000fe200078e00ff */
[----:B------:R-:W-:Y:S01]  /*0660*/  UIADD3 UR37, UR5, 0x646e171e, URZ ;  /* 0x646e171e05257890 */ /* 0x000fe2000fffe03f */
[----:B------:R-:W5:Y:S01]  /*0670*/  @P0 LDG.E.128 R32, desc[UR6][R32.64] ;  /* 0x0000000620200981 */ /* 0x000f62000c1e1d00 */
[----:B------:R-:W-:Y:S01]  /*0680*/  UIADD3 UR39, UR5, 0x1fd5c5a3, URZ ;  /* 0x1fd5c5a305277890 */ /* 0x000fe2000fffe03f */
[----:B------:R-:W-:Y:S01]  /*0690*/  @P0 IMAD.X R29, RZ, RZ, UR11, P2 ;  /* 0x0000000bff1d0e24 */ /* 0x000fe200090e06ff */
[----:B------:R-:W-:Y:S01]  /*06a0*/  @P1 IADD3 R24, P2, R116, UR8, RZ ;  /* 0x0000000874181c10 */ /* 0x000fe2000ff5e0ff */
[----:B------:R-:W-:Y:S01]  /*06b0*/  IMAD.WIDE.U32 R52, R52, -0x326172a9, RZ ;  /* 0xcd9e8d5734347825 */ /* 0x000fe200078e00ff */
[----:B------:R-:W-:Y:S01]  /*06c0*/  LOP3.LUT R5, R5, UR34, R8, 0x96, !PT ;  /* 0x0000002205057c12 */ /* 0x000fe2000f8e9608 */
[----:B------:R-:W0:Y:S01]  /*06d0*/  @P1 LDC.64 R172, c[0x0][0x2d0] ;  /* 0x0000b400ffac1b82 */ /* 0x000e220000000a00 */
[----:B------:R-:W-:Y:S01]  /*06e0*/  @P1 IADD3.X R25, RZ, UR9, RZ, P2, !PT ;  /* 0x00000009ff191c10 */ /* 0x000fe200097fe4ff */
[----:B------:R-:W-:Y:S01]  /*06f0*/  UIADD3 UR38, UR4, 0x5384540f, URZ ;  /* 0x5384540f04267890 */ /* 0x000fe2000fffe03f */
[----:B------:R-:W-:Y:S01]  /*0700*/  LOP3.LUT R6, R53, UR36, R4, 0x96, !PT ;  /* 0x0000002435067c12 */ /* 0x000fe2000f8e9604 */
[----:B------:R-:W-:Y:S01]  /*0710*/  IMAD.WIDE.U32 R4, R5, -0x2daee0ad, RZ ;  /* 0xd2511f5305047825 */ /* 0x000fe200078e00ff */
[----:B------:R-:W-:Y:S01]  /*0720*/  @P1 IADD3 R20, P2, R112, UR8, RZ ;  /* 0x0000000870141c10 */ /* 0x000fe2000ff5e0ff */
[----:B------:R-:W-:Y:S01]  /*0730*/  UIADD3 UR40, UR4, -0xe443238, URZ ;  /* 0xf1bbcdc804287890 */ /* 0x000fe2000fffe03f */
[----:B------:R-:W-:Y:S01]  /*0740*/  @P1 IADD3 R16, P3, R104, UR8, RZ ;  /* 0x0000000868101c10 */ /* 0x000fe2000ff7e0ff */
[----:B------:R-:W-:Y:S01]  /*0750*/  IMAD.WIDE.U32 R6, R6, -0x2daee0ad, RZ ;  /* 0xd2511f5306067825 */ /* 0x000fe200078e00ff */
[----:B------:R-:W-:Y:S01]  /*0760*/  LOP3.LUT R54, R5, UR37, R10, 0x96, !PT ;  /* 0x0000002505367c12 */ /* 0x000fe2000f8e960a */
[----:B------:R-:W-:Y:S01]  /*0770*/  UIADD3 UR41, UR5, -0x24c28bd8, URZ ;  /* 0xdb3d742805297890 */ /* 0x000fe2000fffe03f */
[----:B------:R-:W5:Y:S01]  /*0780*/  @P0 LDG.E.128 R28, desc[UR6][R28.64] ;  /* 0x000000061c1c0981 */ /* 0x000f62000c1e1d00 */
[----:B------:R-:W-:Y:S01]  /*0790*/  @P1 IMAD.X R21, RZ, RZ, UR9, P2 ;  /* 0x00000009ff151e24 */ /* 0x000fe200090e06ff */
[----:B------:R-:W-:Y:S01]  /*07a0*/  @P1 IADD3 R244, P2, R108, UR8, RZ ;  /* 0x000000086cf41c10 */ /* 0x000fe2000ff5e0ff */
[----:B------:R-:W-:Y:S01]  /*07b0*/  IMAD.WIDE.U32 R54, R54, -0x326172a9, RZ ;  /* 0xcd9e8d5736367825 */ /* 0x000fe200078e00ff */
[----:B------:R-:W-:Y:S01]  /*07c0*/  LOP3.LUT R47, R7, UR39, R4, 0x96, !PT ;  /* 0x00000027072f7c12 */ /* 0x000fe2000f8e9604 */
[----:B------:R-:W5:Y:S01]  /*07d0*/  @P1 LDG.E.128 R24, desc[UR6][R24.64] ;  /* 0x0000000618181981 */ /* 0x000f62000c1e1d00 */
[----:B------:R-:W-:Y:S01]  /*07e0*/  @P1 IADD3.X R245, RZ, UR9, RZ, P2, !PT ;  /* 0x00000009fff51c10 */ /* 0x000fe200097fe4ff */
[----:B------:R-:W-:Y:S01]  /*07f0*/  ULDC UR10, c[0x0][0x214] ;  /* 0x00008500000a7ab9 */ /* 0x000fe20000000800 */
[----:B------:R-:W-:Y:S01]  /*0800*/  @P1 IADD3 R12, P2, R100, UR8, RZ ;  /* 0x00000008640c1c10 */ /* 0x000fe2000ff5e0ff */
[----:B------:R-:W-:Y:S01]  /*0810*/  @P1 IMAD.X R17, RZ, RZ, UR9, P3 ;  /* 0x00000009ff111e24 */ /* 0x000fe200098e06ff */
[----:B------:R-:W-:Y:S01]  /*0820*/  @P1 IADD3 R8, P3, R96, UR8, RZ ;  /* 0x0000000860081c10 */ /* 0x000fe2000ff7e0ff */
[----:B------:R-:W-:Y:S01]  /*0830*/  IMAD.HI.U32 R5, R47, -0x326172a9, RZ ;  /* 0xcd9e8d572f057827 */ /* 0x000fe200078e00ff */
[----:B------:R-:W-:Y:S01]  /*0840*/  @P1 IADD3.X R13, RZ, UR9, RZ, P2, !PT ;  /* 0x00000009ff0d1c10 */ /* 0x000fe200097fe4ff */
[----:B------:R-:W5:Y:S01]  /*0850*/  @P1 LDG.E.128 R20, desc[UR6][R20.64] ;  /* 0x0000000614141981 */ /* 0x000f62000c1e1d00 */
[----:B------:R-:W-:-:S02]  /*0860*/  LOP3.LUT R52, R55, UR38, R52, 0x96, !PT ;  /* 0x0000002637347c12 */ /* 0x000fc4000f8e9634 */
[----:B------:R-:W-:Y:S01]  /*0870*/  @P1 IADD3 R4, P2, R92, UR8, RZ ;  /* 0x000000085c041c10 */ /* 0x000fe2000ff5e0ff */
[----:B------:R-:W-:Y:S01]  /*0880*/  @P1 IMAD.X R9, RZ, RZ, UR9, P3 ;  /* 0x00000009ff091e24 */ /* 0x000fe200098e06ff */
[----:B------:R-:W-:Y:S01]  /*0890*/  LOP3.LUT R0, R5, UR40, R54, 0x96, !PT ;  /* 0x0000002805007c12 */ /* 0x000fe2000f8e9636 */
[----:B------:R-:W-:Y:S01]  /*08a0*/  IMAD.HI.U32 R7, R52, -0x2daee0ad, RZ ;  /* 0xd2511f5334077827 */ /* 0x000fe200078e00ff */
[----:B------:R-:W-:Y:S01]  /*08b0*/  @P1 IADD3.X R5, RZ, UR9, RZ, P2, !PT ;  /* 0x00000009ff051c10 */ /* 0x000fe200097fe4ff */
[----:B------:R-:W5:Y:S01]  /*08c0*/  @P1 LDG.E.128 R244, desc[UR6][R244.64] ;  /* 0x00000006f4f41981 */ /* 0x000f62000c1e1d00 */
[----:B------:R-:W-:Y:S01]  /*08d0*/  ULDC.64 UR8, c[0x0][0x268] ;  /* 0x00009a0000087ab9 */ /* 0x000fe20000000a00 */
[----:B0-----:R-:W-:Y:S01]  /*08e0*/  @P1 IMAD.WIDE.U32 R172, R61, 0x10, R172 ;  /* 0x000000103dac1825 */ /* 0x001fe200078e00ac */
[----:B------:R-:W-:Y:S01]  /*08f0*/  LOP3.LUT R44, R7, UR41, R6, 0x96, !PT ;  /* 0x00000029072c7c12 */ /* 0x000fe2000f8e9606 */
[----:B------:R-:W5:Y:S04]  /*0900*/  @P1 LDG.E.128 R16, desc[UR6][R16.64] ;  /* 0x0000000610101981 */ /* 0x000f68000c1e1d00 */
[----:B------:R-:W5:Y:S04]  /*0910*/  @P1 LDG.E.128 R12, desc[UR6][R12.64] ;  /* 0x000000060c0c1981 */ /* 0x000f68000c1e1d00 */
[----:B------:R-:W5:Y:S04]  /*0920*/  @P1 LDG.E.128 R8, desc[UR6][R8.64] ;  /* 0x0000000608081981 */ /* 0x000f68000c1e1d00 */
[----:B------:R-:W5:Y:S04]  /*0930*/  @P1 LDG.E.128 R4, desc[UR6][R4.64] ;  /* 0x0000000604041981 */ /* 0x000f68000c1e1d00 */
[----:B------:R-:W5:Y:S01]  /*0940*/  @P1 LDG.E.128 R172, desc[UR6][R172.64] ;  /* 0x00000006acac1981 */ /* 0x000f62000c1e1d00 */
[----:B------:R-:W-:-:S02]  /*0950*/  IMAD R2, R57, 0x4, R2 ;  /* 0x0000000439027824 */ /* 0x000fc400078e0202 */
[----:B------:R-:W0:Y:S01]  /*0960*/  LDC.64 R56, c[0x0][0x260] ;  /* 0x00009800ff387b82 */ /* 0x000e220000000a00 */
[----:B------:R-:W-:-:S04]  /*0970*/  LEA R88, P2, R61, UR8, 0x4 ;  /* 0x000000083d587c11 */ /* 0x000fc8000f8420ff */
[----:B------:R-:W-:Y:S02]  /*0980*/  IADD3.X R89, RZ, UR9, RZ, P2, !PT ;  /* 0x00000009ff597c10 */ /* 0x000fe400097fe4ff */
[----:B------:R-:W-:Y:S02]  /*0990*/  ISETP.GE.AND P2, PT, R2, UR10, PT ;  /* 0x0000000a02007c0c */ /* 0x000fe4000bf46270 */
[----:B------:R-:W-:Y:S02]  /*09a0*/  IADD3 R116, P3, R116, UR8, RZ ;  /* 0x0000000874747c10 */ /* 0x000fe4000ff7e0ff */
[----:B------:R-:W-:Y:S02]  /*09b0*/  IADD3 R112, P6, R112, UR8, RZ ;  /* 0x0000000870707c10 */ /* 0x000fe4000ffde0ff */
[----:B------:R-:W-:Y:S01]  /*09c0*/  IADD3 R108, P5, R108, UR8, RZ ;  /* 0x000000086c6c7c10 */ /* 0x000fe2000ffbe0ff */
[----:B------:R-:W-:Y:S01]  /*09d0*/  IMAD.X R117, RZ, RZ, UR9, P3 ;  /* 0x00000009ff757e24 */ /* 0x000fe200098e06ff */
[----:B------:R-:W-:-:S02]  /*09e0*/  IADD3.X R113, RZ, UR9, RZ, P6, !PT ;  /* 0x00000009ff717c10 */ /* 0x000fc4000b7fe4ff */
[----:B------:R-:W-:Y:S01]  /*09f0*/  IADD3 R104, P4, R104, UR8, RZ ;  /* 0x0000000868687c10 */ /* 0x000fe2000ff9e0ff */
[----:B------:R-:W-:Y:S01]  /*0a00*/  IMAD.X R109, RZ, RZ, UR9, P5 ;  /* 0x00000009ff6d7e24 */ /* 0x000fe2000a8e06ff */
[----:B------:R-:W-:Y:S02]  /*0a10*/  IADD3 R96, P6, R96, UR8, RZ ;  /* 0x0000000860607c10 */ /* 0x000fe4000ffde0ff */
[----:B------:R-:W-:Y:S02]  /*0a20*/  IADD3 R100, P3, R100, UR8, RZ ;  /* 0x0000000864647c10 */ /* 0x000fe4000ff7e0ff */
[----:B------:R-:W-:Y:S01]  /*0a30*/  IADD3 R92, P5, R92, UR8, RZ ;  /* 0x000000085c5c7c10 */ /* 0x000fe2000ffbe0ff */
[----:B------:R-:W-:Y:S01]  /*0a40*/  IMAD.X R105, RZ, RZ, UR9, P4 ;  /* 0x00000009ff697e24 */ /* 0x000fe2000a0e06ff */
[----:B------:R-:W-:Y:S01]  /*0a50*/  IADD3.X R101, RZ, UR9, RZ, P3, !PT ;  /* 0x00000009ff657c10 */ /* 0x000fe20009ffe4ff */
[----:B------:R-:W-:Y:S01]  /*0a60*/  IMAD.X R97, RZ, RZ, UR9, P6 ;  /* 0x00000009ff617e24 */ /* 0x000fe2000b0e06ff */
[----:B------:R-:W-:Y:S01]  /*0a70*/  IADD3.X R93, RZ, UR9, RZ, P5, !PT ;  /* 0x00000009ff5d7c10 */ /* 0x000fe2000affe4ff */
        /* <DEDUP_REMOVED lines=44> */
[----:B------:R-:W-:Y:S01]  /*0d40*/  HADD2.F32 R186, -RZ, R29.H0_H0 ;  /* 0x2000001dffba7230 */ /* 0x000fe20000004100 */
[----:B------:R-:W-:Y:S01]  /*0d50*/  @!P1 CS2R R244, SRZ ;  /* 0x0000000000f49805 */ /* 0x000fe2000001ff00 */
[----:B0-----:R-:W-:Y:S01]  /*0d60*/  HADD2.F32 R54, -RZ, R129.H1_H1 ;  /* 0x30000081ff367230 */ /* 0x001fe20000004100 */
[----:B------:R-:W-:Y:S01]  /*0d70*/  @!P0 CS2R R42, SRZ ;  /* 0x00000000002a8805 */ /* 0x000fe2000001ff00 */
[----:B------:R-:W-:Y:S01]  /*0d80*/  HADD2.F32 R184, -RZ, R29.H1_H1 ;  /* 0x3000001dffb87230 */ /* 0x000fe20000004100 */
[----:B------:R-:W-:Y:S01]  /*0d90*/  @!P1 CS2R R16, SRZ ;  /* 0x0000000000109805 */ /* 0x000fe2000001ff00 */
[----:B-1----:R-:W-:Y:S01]  /*0da0*/  HADD2.F32 R53, -RZ, R130.H0_H0 ;  /* 0x20000082ff357230 */ /* 0x002fe20000004100 */
[----:B------:R0:W-:Y:S01]  /*0db0*/  STL [R1+0xb8], R54 ;  /* 0x0000b83601007387 */ /* 0x0001e20000100800 */
[----:B------:R-:W-:Y:S01]  /*0dc0*/  HADD2.F32 R29, -RZ, R24.H0_H0 ;  /* 0x20000018ff1d7230 */ /* 0x000fe20000004100 */
[----:B------:R-:W-:Y:S01]  /*0dd0*/  @!P1 CS2R R4, SRZ ;  /* 0x0000000000049805 */ /* 0x000fe2000001ff00 */
[----:B--2---:R-:W-:Y:S01]  /*0de0*/  HADD2.F32 R55, -RZ, R130.H1_H1 ;  /* 0x30000082ff377230 */ /* 0x004fe20000004100 */
[----:B------:R1:W-:Y:S01]  /*0df0*/  STL [R1+0xb4], R53 ;  /* 0x0000b43501007387 */ /* 0x0003e20000100800 */
[--C-:B------:R-:W-:Y:S01]  /*0e00*/  HADD2.F32 R190, -RZ, R28.reuse.H0_H0 ;  /* 0x2000001cffbe7230 */ /* 0x100fe20000004100 */
[----:B------:R-:W-:Y:S01]  /*0e10*/  @!P1 CS2R R246, SRZ ;  /* 0x0000000000f69805 */ /* 0x000fe2000001ff00 */
[----:B------:R-:W-:Y:S01]  /*0e20*/  HADD2.F32 R188, -RZ, R28.H1_H1 ;  /* 0x3000001cffbc7230 */ /* 0x000fe20000004100 */
[----:B------:R2:W-:Y:S01]  /*0e30*/  STL [R1+0xb0], R55 ;  /* 0x0000b03701007387 */ /* 0x0005e20000100800 */
[----:B------:R-:W-:Y:S01]  /*0e40*/  HADD2.F32 R24, -RZ, R24.H1_H1 ;  /* 0x30000018ff187230 */ /* 0x000fe20000004100 */
[----:B------:R-:W-:Y:S01]  /*0e50*/  @!P1 CS2R R12, SRZ ;  /* 0x00000000000c9805 */ /* 0x000fe2000001ff00 */
[----:B0-----:R-:W-:Y:S01]  /*0e60*/  HADD2.F32 R54, -RZ, R131.H0_H0 ;  /* 0x20000083ff367230 */ /* 0x001fe20000004100 */
[----:B------:R-:W-:Y:S01]  /*0e70*/  @!P1 CS2R R14, SRZ ;  /* 0x00000000000e9805 */ /* 0x000fe2000001ff00 */
[----:B------:R-:W-:Y:S01]  /*0e80*/  HADD2.F32 R28, -RZ, R25.H0_H0 ;  /* 0x20000019ff1c7230 */ /* 0x000fe20000004100 */
[----:B------:R-:W-:Y:S01]  /*0e90*/  @!P1 CS2R R10, SRZ ;  /* 0x00000000000a9805 */ /* 0x000fe2000001ff00 */
[----:B-1----:R-:W-:Y:S01]  /*0ea0*/  HADD2.F32 R53, -RZ, R131.H1_H1 ;  /* 0x30000083ff357230 */ /* 0x002fe20000004100 */
[----:B------:R0:W-:Y:S01]  /*0eb0*/  STL [R1+0xac], R54 ;  /* 0x0000ac3601007387 */ /* 0x0001e20000100800 */
[----:B------:R-:W-:Y:S01]  /*0ec0*/  HADD2.F32 R25, -RZ, R25.H1_H1 ;  /* 0x30000019ff197230 */ /* 0x000fe20000004100 */
[----:B------:R-:W-:Y:S01]  /*0ed0*/  @!P1 CS2R R174, SRZ ;  /* 0x0000000000ae9805 */ /* 0x000fe2000001ff00 */
[----:B--2---:R-:W-:Y:S01]  /*0ee0*/  HADD2.F32 R55, -RZ, R125.H0_H0 ;  /* 0x2000007dff377230 */ /* 0x004fe20000004100 */
[----:B------:R1:W-:Y:S01]  /*0ef0*/  STL [R1+0xa8], R53 ;  /* 0x0000a83501007387 */ /* 0x0003e20000100800 */
[----:B------:R-:W-:-:S02]  /*0f00*/  @!P0 CS2R R40, SRZ ;  /* 0x0000000000288805 */ /* 0x000fc4000001ff00 */
[----:B------:R-:W-:Y:S01]  /*0f10*/  @!P0 CS2R R36, SRZ ;  /* 0x0000000000248805 */ /* 0x000fe2000001ff00 */
[--C-:B------:R-:W-:Y:S01]  /*0f20*/  HADD2.F32 R230, -RZ, R42.reuse.H0_H0 ;  /* 0x2000002affe67230 */ /* 0x100fe20000004100 */
[----:B------:R-:W-:Y:S01]  /*0f30*/  @!P0 CS2R R38, SRZ ;  /* 0x0000000000268805 */ /* 0x000fe2000001ff00 */
[----:B------:R-:W-:Y:S01]  /*0f40*/  HADD2.F32 R228, -RZ, R42.H1_H1 ;  /* 0x3000002affe47230 */ /* 0x000fe20000004100 */
[----:B------:R-:W-:Y:S01]  /*0f50*/  @!P0 CS2R R32, SRZ ;  /* 0x0000000000208805 */ /* 0x000fe2000001ff00 */
[--C-:B0-----:R-:W-:Y:S01]  /*0f60*/  HADD2.F32 R54, -RZ, R124.reuse.H0_H0 ;  /* 0x2000007cff367230 */ /* 0x101fe20000004100 */
[----:B------:R-:W-:Y:S02]  /*0f70*/  @!P0 CS2R R34, SRZ ;  /* 0x0000000000228805 */ /* 0x000fe4000001ff00 */
[----:B------:R-:W-:Y:S01]  /*0f80*/  @!P0 CS2R R30, SRZ ;  /* 0x00000000001e8805 */ /* 0x000fe2000001ff00 */
[----:B-1----:R-:W-:Y:S01]  /*0f90*/  HADD2.F32 R53, -RZ, R124.H1_H1 ;  /* 0x3000007cff357230 */ /* 0x002fe20000004100 */
[----:B------:R-:W-:Y:S01]  /*0fa0*/  @!P1 CS2R R18, SRZ ;  /* 0x0000000000129805 */ /* 0x000fe2000001ff00 */
[----:B------:R0:W-:Y:S01]  /*0fb0*/  STL [R1+0xa4], R54 ;  /* 0x0000a43601007387 */ /* 0x0001e20000100800 */
[----:B------:R-:W-:Y:S01]  /*0fc0*/  HADD2.F32 R243, -RZ, R17.H1_H1 ;  /* 0x30000011fff37230 */ /* 0x000fe20000004100 */
[----:B------:R-:W-:-:S02]  /*0fd0*/  @!P1 CS2R R8, SRZ ;  /* 0x0000000000089805 */ /* 0x000fc4000001ff00 */
[----:B------:R-:W-:Y:S01]  /*0fe0*/  @!P1 CS2R R172, SRZ ;  /* 0x0000000000ac9805 */ /* 0x000fe2000001ff00 */
[----:B------:R1:W-:Y:S01]  /*0ff0*/  STL [R1+0xa0], R53 ;  /* 0x0000a03501007387 */ /* 0x0003e20000100800 */
[----:B------:R-:W-:Y:S01]  /*1000*/  @!P1 CS2R R6, SRZ ;  /* 0x0000000000069805 */ /* 0x000fe2000001ff00 */
[--C-:B------:R-:W-:Y:S01]  /*1010*/  HADD2.F32 R205, -RZ, R4.reuse.H0_H0 ;  /* 0x20000004ffcd7230 */ /* 0x100fe20000004100 */
[----:B------:R-:W-:Y:S01]  /*1020*/  UIADD3 UR42, UR4, -0x700cb87f, URZ ;  /* 0x8ff34781042a7890 */ /* 0x000fe2000fffe03f */
[----:B------:R2:W-:Y:S01]  /*1030*/  STL [R1+0x9c], R55 ;  /* 0x00009c3701007387 */ /* 0x0005e20000100800 */
[----:B------:R-:W-:Y:S01]  /*1040*/  HADD2.F32 R203, -RZ, R4.H1_H1 ;  /* 0x30000004ffcb7230 */ /* 0x000fe20000004100 */
[----:B------:R-:W-:Y:S01]  /*1050*/  UIADD3 UR43, UR5, -0x695add53, URZ ;  /* 0x96a522ad052b7890 */ /* 0x000fe2000fffe03f */
[----:B0-----:R-:W-:Y:S01]  /*1060*/  HADD2.F32 R54, -RZ, R125.H1_H1 ;  /* 0x3000007dff367230 */ /* 0x001fe20000004100 */
[----:B------:R-:W-:Y:S01]  /*1070*/  ULDC.64 UR8, c[0x0][0x228] ;  /* 0x00008a0000087ab9 */ /* 0x000fe20000000a00 */
[--C-:B------:R-:W-:Y:S01]  /*1080*/  HADD2.F32 R201, -RZ, R5.reuse.H0_H0 ;  /* 0x20000005ffc97230 */ /* 0x100fe20000004100 */
[----:B------:R-:W-:Y:S01]  /*1090*/  ISETP.NE.U32.AND P0, PT, RZ, UR8, PT ;  /* 0x00000008ff007c0c */ /* 0x000fe2000bf05070 */
[--C-:B-1----:R-:W-:Y:S01]  /*10a0*/  HADD2.F32 R53, -RZ, R126.reuse.H0_H0 ;  /* 0x2000007eff357230 */ /* 0x102fe20000004100 */
[----:B------:R0:W-:Y:S01]  /*10b0*/  STL [R1+0x98], R54 ;  /* 0x0000983601007387 */ /* 0x0001e20000100800 */
[----:B------:R-:W-:Y:S01]  /*10c0*/  HADD2.F32 R199, -RZ, R5.H1_H1 ;  /* 0x30000005ffc77230 */ /* 0x000fe20000004100 */
[----:B------:R-:W-:Y:S01]  /*10d0*/  BSSY B0, `(.L_x_7743) ;  /* 0x00031a1000007945 */ /* 0x000fe20003800000 */
[----:B--2---:R-:W-:Y:S01]  /*10e0*/  HADD2.F32 R55, -RZ, R126.H1_H1 ;  /* 0x3000007eff377230 */ /* 0x004fe20000004100 */
[----:B------:R1:W-:Y:S01]  /*10f0*/  STL [R1+0x94], R53 ;  /* 0x0000943501007387 */ /* 0x0003e20000100800 */
[----:B------:R-:W-:Y:S01]  /*1100*/  IMAD R42, R47, -0x326172a9, RZ ;  /* 0xcd9e8d572f2a7824 */ /* 0x000fe200078e02ff */
[----:B------:R-:W-:Y:S01]  /*1110*/  LOP3.LUT R169, R169, 0x3, RZ, 0xc0, !PT ;  /* 0x00000003a9a97812 */ /* 0x000fe200078ec0ff */
[----:B------:R-:W-:Y:S01]  /*1120*/  IMAD.HI.U32 R5, R44, -0x326172a9, RZ ;  /* 0xcd9e8d572c057827 */ /* 0x000fe200078e00ff */
[----:B------:R2:W-:Y:S01]  /*1130*/  STL [R1+0x90], R55 ;  /* 0x0000903701007387 */ /* 0x0005e20000100800 */
[----:B------:R-:W-:Y:S01]  /*1140*/  ISETP.NE.AND.EX P0, PT, RZ, UR9, PT, P0 ;  /* 0x00000009ff007c0c */ /* 0x000fe2000bf05300 */
[----:B------:R-:W-:Y:S01]  /*1150*/  ULDC UR23, c[0x0][0x218] ;  /* 0x0000860000177ab9 */ /* 0x000fe20000000800 */
[--C-:B0-----:R-:W-:Y:S01]  /*1160*/  HADD2.F32 R54, -RZ, R127.reuse.H0_H0 ;  /* 0x2000007fff367230 */ /* 0x101fe20000004100 */
[----:B------:R-:W-:Y:S01]  /*1170*/  LOP3.LUT R42, R5, UR42, R42, 0x96, !PT ;  /* 0x0000002a052a7c12 */ /* 0x000fe2000f8e962a */
[----:B------:R-:W-:Y:S01]  /*1180*/  IMAD.HI.U32 R4, R0, -0x2daee0ad, RZ ;  /* 0xd2511f5300047827 */ /* 0x000fe200078e00ff */
[----:B------:R-:W-:Y:S01]  /*1190*/  ULDC.U8 UR24, c[0x0][0x2a0] ;  /* 0x0000a80000187ab9 */ /* 0x000fe20000000000 */
[----:B------:R-:W-:Y:S01]  /*11a0*/  ULDC UR25, c[0x0][0x2d8] ;  /* 0x0000b60000197ab9 */ /* 0x000fe20000000800 */
[----:B------:R0:W-:Y:S01]  /*11b0*/  STL [R1+0x8c], R54 ;  /* 0x00008c3601007387 */ /* 0x0001e20000100800 */
[----:B-1----:R-:W-:Y:S01]  /*11c0*/  HADD2.F32 R53, -RZ, R127.H1_H1 ;  /* 0x3000007fff357230 */ /* 0x002fe20000004100 */
[----:B------:R-:W-:Y:S01]  /*11d0*/  ULDC.64 UR8, c[0x0][0x228] ;  /* 0x00008a0000087ab9 */ /* 0x000fe20000000a00 */
[----:B--2---:R-:W-:Y:S01]  /*11e0*/  HADD2.F32 R55, -RZ, R121.H0_H0 ;  /* 0x20000079ff377230 */ /* 0x004fe20000004100 */
[----:B------:R-:W-:Y:S01]  /*11f0*/  ULDC.64 UR10, c[0x0][0x230] ;  /* 0x00008c00000a7ab9 */ /* 0x000fe20000000a00 */
[--C-:B------:R-:W-:Y:S01]  /*1200*/  HADD2.F32 R252, -RZ, R245.reuse.H0_H0 ;  /* 0x200000f5fffc7230 */ /* 0x100fe20000004100 */
[----:B------:R1:W-:Y:S01]  /*1210*/  STL [R1+0x88], R53 ;  /* 0x0000883501007387 */ /* 0x0003e20000100800 */
[----:B------:R-:W-:Y:S01]  /*1220*/  HADD2.F32 R251, -RZ, R245.H1_H1 ;  /* 0x300000f5fffb7230 */ /* 0x000fe20000004100 */
[----:B------:R-:W-:Y:S01]  /*1230*/  ULDC.64 UR12, c[0x0][0x238] ;  /* 0x00008e00000c7ab9 */ /* 0x000fe20000000a00 */
[----:B------:R-:W-:Y:S01]  /*1240*/  HADD2.F32 R250, -RZ, R246.H0_H0 ;  /* 0x200000f6fffa7230 */ /* 0x000fe20000004100 */
[----:B------:R-:W-:Y:S01]  /*1250*/  ULDC.64 UR14, c[0x0][0x240] ;  /* 0x00009000000e7ab9 */ /* 0x000fe20000000a00 */
[----:B0-----:R-:W-:Y:S01]  /*1260*/  HADD2.F32 R54, -RZ, R120.H0_H0 ;  /* 0x20000078ff367230 */ /* 0x001fe20000004100 */
[----:B------:R-:W-:Y:S01]  /*1270*/  ULDC.64 UR16, c[0x0][0x248] ;  /* 0x0000920000107ab9 */ /* 0x000fe20000000a00 */
[----:B------:R-:W-:Y:S01]  /*1280*/  HADD2.F32 R249, -RZ, R246.H1_H1 ;  /* 0x300000f6fff97230 */ /* 0x000fe20000004100 */
[----:B------:R-:W-:Y:S01]  /*1290*/  ULDC.64 UR18, c[0x0][0x2b8] ;  /* 0x0000ae0000127ab9 */ /* 0x000fe20000000a00 */
[----:B------:R-:W-:Y:S01]  /*12a0*/  HADD2.F32 R248, -RZ, R247.H0_H0 ;  /* 0x200000f7fff87230 */ /* 0x000fe20000004100 */
[----:B------:R0:W-:Y:S01]  /*12b0*/  STL [R1+0x84], R54 ;  /* 0x0000843601007387 */ /* 0x0001e20000100800 */
[----:B-1----:R-:W-:Y:S01]  /*12c0*/  HADD2.F32 R53, -RZ, R120.H1_H1 ;  /* 0x30000078ff357230 */ /* 0x002fe20000004100 */
[----:B------:R-:W-:Y:S01]  /*12d0*/  ULDC.64 UR20, c[0x0][0x2c0] ;  /* 0x0000b00000147ab9 */ /* 0x000fe20000000a00 */
[----:B------:R-:W-:-:S02]  /*12e0*/  HADD2.F32 R246, -RZ, R16.H0_H0 ;  /* 0x20000010fff67230 */ /* 0x000fc40000004100 */
[----:B------:R-:W-:Y:S01]  /*12f0*/  HADD2.F32 R245, -RZ, R16.H1_H1 ;  /* 0x30000010fff57230 */ /* 0x000fe20000004100 */
[----:B------:R1:W-:Y:S01]  /*1300*/  STL [R1+0x80], R53 ;  /* 0x0000803501007387 */ /* 0x0003e20000100800 */
[--C-:B------:R-:W-:Y:S02]  /*1310*/  HADD2.F32 R237, -RZ, R12.reuse.H0_H0 ;  /* 0x2000000cffed7230 */ /* 0x100fe40000004100 */
[----:B------:R-:W-:Y:S01]  /*1320*/  HADD2.F32 R235, -RZ, R12.H1_H1 ;  /* 0x3000000cffeb7230 */ /* 0x000fe20000004100 */
[----:B------:R2:W-:Y:S01]  /*1330*/  STL [R1+0x7c], R55 ;  /* 0x00007c3701007387 */ /* 0x0005e20000100800 */
[----:B0-----:R-:W-:Y:S02]  /*1340*/  HADD2.F32 R54, -RZ, R121.H1_H1 ;  /* 0x30000079ff367230 */ /* 0x001fe40000004100 */
[--C-:B------:R-:W-:Y:S02]  /*1350*/  HADD2.F32 R233, -RZ, R13.reuse.H0_H0 ;  /* 0x2000000dffe97230 */ /* 0x100fe40000004100 */
[----:B------:R-:W-:Y:S01]  /*1360*/  HADD2.F32 R231, -RZ, R13.H1_H1 ;  /* 0x3000000dffe77230 */ /* 0x000fe20000004100 */
[----:B------:R0:W-:Y:S01]  /*1370*/  STL [R1+0x78], R54 ;  /* 0x0000783601007387 */ /* 0x0001e20000100800 */
[----:B-1----:R-:W-:Y:S01]  /*1380*/  HADD2.F32 R53, -RZ, R122.H0_H0 ;  /* 0x2000007aff357230 */ /* 0x002fe20000004100 */
[----:B------:R-:W-:Y:S01]  /*1390*/  MOV R13, R2 ;  /* 0x00000002000d7202 */ /* 0x000fe20000000f00 */
[----:B------:R-:W-:-:S02]  /*13a0*/  HADD2.F32 R229, -RZ, R14.H0_H0 ;  /* 0x2000000effe57230 */ /* 0x000fc40000004100 */
[----:B--2---:R-:W-:Y:S01]  /*13b0*/  HADD2.F32 R55, -RZ, R122.H1_H1 ;  /* 0x3000007aff377230 */ /* 0x004fe20000004100 */
[----:B------:R1:W-:Y:S01]  /*13c0*/  STL [R1+0x74], R53 ;  /* 0x0000743501007387 */ /* 0x0003e20000100800 */
[----:B------:R-:W-:Y:S02]  /*13d0*/  HADD2.F32 R227, -RZ, R14.H1_H1 ;  /* 0x3000000effe37230 */ /* 0x000fe40000004100 */
[----:B------:R-:W-:Y:S01]  /*13e0*/  HADD2.F32 R225, -RZ, R15.H0_H0 ;  /* 0x2000000fffe17230 */ /* 0x000fe20000004100 */
[----:B------:R-:W-:Y:S01]  /*13f0*/  STL [R1+0x70], R55 ;  /* 0x0000703701007387 */ /* 0x000fe20000100800 */
[----:B0-----:R-:W-:Y:S02]  /*1400*/  HADD2.F32 R54, -RZ, R123.H0_H0 ;  /* 0x2000007bff367230 */ /* 0x001fe40000004100 */
[----:B------:R-:W-:Y:S01]  /*1410*/  HADD2.F32 R223, -RZ, R15.H1_H1 ;  /* 0x3000000fffdf7230 */ /* 0x000fe20000004100 */
[----:B------:R-:W-:Y:S01]  /*1420*/  MOV R15, R45 ;  /* 0x0000002d000f7202 */ /* 0x000fe20000000f00 */
[----:B------:R-:W-:Y:S01]  /*1430*/  HADD2.F32 R209, -RZ, R11.H0_H0 ;  /* 0x2000000bffd17230 */ /* 0x000fe20000004100 */
[----:B------:R0:W-:Y:S01]  /*1440*/  STL [R1+0x6c], R54 ;  /* 0x00006c3601007387 */ /* 0x0001e20000100800 */
[----:B-1----:R-:W-:-:S02]  /*1450*/  HADD2.F32 R53, -RZ, R123.H1_H1 ;  /* 0x3000007bff357230 */ /* 0x002fc40000004100 */
[----:B------:R-:W-:Y:S02]  /*1460*/  HADD2.F32 R207, -RZ, R11.H1_H1 ;  /* 0x3000000bffcf7230 */ /* 0x000fe40000004100 */
[----:B------:R-:W-:Y:S01]  /*1470*/  HADD2.F32 R177, -RZ, R175.H0_H0 ;  /* 0x200000afffb17230 */ /* 0x000fe20000004100 */
[----:B------:R1:W-:Y:S01]  /*1480*/  STL [R1+0x68], R53 ;  /* 0x0000683501007387 */ /* 0x0003e20000100800 */
[--C-:B------:R-:W-:Y:S02]  /*1490*/  HADD2.F32 R238, -RZ, R40.reuse.H0_H0 ;  /* 0x20000028ffee7230 */ /* 0x100fe40000004100 */
[----:B------:R-:W-:Y:S02]  /*14a0*/  HADD2.F32 R236, -RZ, R40.H1_H1 ;  /* 0x30000028ffec7230 */ /* 0x000fe40000004100 */
[--C-:B0-----:R-:W-:Y:S02]  /*14b0*/  HADD2.F32 R54, -RZ, R48.reuse.H0_H0 ;  /* 0x20000030ff367230 */ /* 0x101fe40000004100 */
[----:B------:R-:W-:-:S02]  /*14c0*/  HADD2.F32 R48, -RZ, R48.H1_H1 ;  /* 0x30000030ff307230 */ /* 0x000fc40000004100 */
[----:B------:R-:W-:Y:S01]  /*14d0*/  HADD2.F32 R234, -RZ, R41.H0_H0 ;  /* 0x20000029ffea7230 */ /* 0x000fe20000004100 */
[----:B------:R-:W-:Y:S01]  /*14e0*/  STL [R1+0x64], R54 ;  /* 0x0000643601007387 */ /* 0x000fe20000100800 */
[--C-:B-1----:R-:W-:Y:S02]  /*14f0*/  HADD2.F32 R53, -RZ, R49.reuse.H0_H0 ;  /* 0x20000031ff357230 */ /* 0x102fe40000004100 */
[----:B------:R-:W-:Y:S01]  /*1500*/  HADD2.F32 R49, -RZ, R49.H1_H1 ;  /* 0x30000031ff317230 */ /* 0x000fe20000004100 */
[----:B------:R0:W-:Y:S01]  /*1510*/  STL [R1+0x60], R48 ;  /* 0x0000603001007387 */ /* 0x0001e20000100800 */
[----:B------:R-:W-:Y:S02]  /*1520*/  HADD2.F32 R232, -RZ, R41.H1_H1 ;  /* 0x30000029ffe87230 */ /* 0x000fe40000004100 */
[--C-:B------:R-:W-:Y:S01]  /*1530*/  HADD2.F32 R226, -RZ, R43.reuse.H0_H0 ;  /* 0x2000002bffe27230 */ /* 0x100fe20000004100 */
[----:B------:R-:W-:Y:S01]  /*1540*/  STL [R1+0x58], R53 ;  /* 0x0000583501007387 */ /* 0x000fe20000100800 */
[----:B------:R-:W-:-:S02]  /*1550*/  HADD2.F32 R224, -RZ, R43.H1_H1 ;  /* 0x3000002bffe07230 */ /* 0x000fc40000004100 */
[--C-:B------:R-:W-:Y:S01]  /*1560*/  HADD2.F32 R222, -RZ, R36.reuse.H0_H0 ;  /* 0x20000024ffde7230 */ /* 0x100fe20000004100 */
[----:B------:R1:W-:Y:S01]  /*1570*/  STL [R1+0x54], R49 ;  /* 0x0000543101007387 */ /* 0x0003e20000100800 */
[----:B------:R-:W-:Y:S02]  /*1580*/  HADD2.F32 R220, -RZ, R36.H1_H1 ;  /* 0x30000024ffdc7230 */ /* 0x000fe40000004100 */
[--C-:B0-----:R-:W-:Y:S02]  /*1590*/  HADD2.F32 R48, -RZ, R50.reuse.H0_H0 ;  /* 0x20000032ff307230 */ /* 0x101fe40000004100 */
[----:B------:R-:W-:Y:S02]  /*15a0*/  HADD2.F32 R50, -RZ, R50.H1_H1 ;  /* 0x30000032ff327230 */ /* 0x000fe40000004100 */
[--C-:B------:R-:W-:Y:S01]  /*15b0*/  HADD2.F32 R218, -RZ, R37.reuse.H0_H0 ;  /* 0x20000025ffda7230 */ /* 0x100fe20000004100 */
[----:B------:R0:W-:Y:S01]  /*15c0*/  STL [R1+0x50], R48 ;  /* 0x0000503001007387 */ /* 0x0001e20000100800 */
[----:B------:R-:W-:-:S02]  /*15d0*/  HADD2.F32 R216, -RZ, R37.H1_H1 ;  /* 0x30000025ffd87230 */ /* 0x000fc40000004100 */
[----:B-1----:R-:W-:Y:S01]  /*15e0*/  HADD2.F32 R49, -RZ, R51.H0_H0 ;  /* 0x20000033ff317230 */ /* 0x002fe20000004100 */
[----:B------:R-:W-:Y:S01]  /*15f0*/  STL [R1+0x4c], R50 ;  /* 0x00004c3201007387 */ /* 0x000fe20000100800 */
[--C-:B------:R-:W-:Y:S02]  /*1600*/  HADD2.F32 R214, -RZ, R38.reuse.H0_H0 ;  /* 0x20000026ffd67230 */ /* 0x100fe40000004100 */
[----:B------:R-:W-:Y:S01]  /*1610*/  HADD2.F32 R212, -RZ, R38.H1_H1 ;  /* 0x30000026ffd47230 */ /* 0x000fe20000004100 */
[----:B------:R-:W-:Y:S01]  /*1620*/  STL [R1+0x48], R49 ;  /* 0x0000483101007387 */ /* 0x000fe20000100800 */
[----:B------:R-:W-:Y:S02]  /*1630*/  HADD2.F32 R210, -RZ, R39.H0_H0 ;  /* 0x20000027ffd27230 */ /* 0x000fe40000004100 */
[----:B0-----:R-:W-:Y:S02]  /*1640*/  HADD2.F32 R48, -RZ, R51.H1_H1 ;  /* 0x30000033ff307230 */ /* 0x001fe40000004100 */
[----:B------:R-:W-:-:S02]  /*1650*/  HADD2.F32 R208, -RZ, R39.H1_H1 ;  /* 0x30000027ffd07230 */ /* 0x000fc40000004100 */
[--C-:B------:R-:W-:Y:S01]  /*1660*/  HADD2.F32 R206, -RZ, R32.reuse.H0_H0 ;  /* 0x20000020ffce7230 */ /* 0x100fe20000004100 */
[----:B------:R-:W-:Y:S01]  /*1670*/  STL [R1+0x44], R48 ;  /* 0x0000443001007387 */ /* 0x000fe20000100800 */
[----:B------:R-:W-:Y:S02]  /*1680*/  HADD2.F32 R204, -RZ, R32.H1_H1 ;  /* 0x30000020ffcc7230 */ /* 0x000fe40000004100 */
[--C-:B------:R-:W-:Y:S01]  /*1690*/  HADD2.F32 R202, -RZ, R33.reuse.H0_H0 ;  /* 0x20000021ffca7230 */ /* 0x100fe20000004100 */
[----:B------:R-:W-:Y:S01]  /*16a0*/  STL [R1+0x5c], R29 ;  /* 0x00005c1d01007387 */ /* 0x000fe20000100800 */
[----:B------:R-:W-:Y:S02]  /*16b0*/  HADD2.F32 R200, -RZ, R33.H1_H1 ;  /* 0x30000021ffc87230 */ /* 0x000fe40000004100 */
[--C-:B------:R-:W-:Y:S01]  /*16c0*/  HADD2.F32 R198, -RZ, R34.reuse.H0_H0 ;  /* 0x20000022ffc67230 */ /* 0x100fe20000004100 */
        /* <DEDUP_REMOVED lines=8> */
[--C-:B0-----:R-:W-:Y:S02]  /*1750*/  HADD2.F32 R24, -RZ, R26.reuse.H0_H0 ;  /* 0x2000001aff187230 */ /* 0x101fe40000004100 */
[----:B------:R-:W-:-:S02]  /*1760*/  HADD2.F32 R26, -RZ, R26.H1_H1 ;  /* 0x3000001aff1a7230 */ /* 0x000fc40000004100 */
[--C-:B------:R-:W-:Y:S01]  /*1770*/  HADD2.F32 R178, -RZ, R31.reuse.H0_H0 ;  /* 0x2000001fffb27230 */ /* 0x100fe20000004100 */
[----:B------:R0:W-:Y:S01]  /*1780*/  STL [R1+0x34], R24 ;  /* 0x0000341801007387 */ /* 0x0001e20000100800 */
[----:B------:R-:W-:Y:S02]  /*1790*/  HADD2.F32 R176, -RZ, R31.H1_H1 ;  /* 0x3000001fffb07230 */ /* 0x000fe40000004100 */
[----:B-1----:R-:W-:Y:S01]  /*17a0*/  HADD2.F32 R25, -RZ, R27.H0_H0 ;  /* 0x2000001bff197230 */ /* 0x002fe20000004100 */
[----:B------:R-:W-:Y:S01]  /*17b0*/  STL [R1+0x30], R26 ;  /* 0x0000301a01007387 */ /* 0x000fe20000100800 */
[----:B------:R-:W-:Y:S02]  /*17c0*/  HADD2.F32 R247, -RZ, R247.H1_H1 ;  /* 0x300000f7fff77230 */ /* 0x000fe40000004100 */
[--C-:B------:R-:W-:Y:S01]  /*17d0*/  HADD2.F32 R242, -RZ, R18.reuse.H0_H0 ;  /* 0x20000012fff27230 */ /* 0x100fe20000004100 */
[----:B------:R1:W-:Y:S01]  /*17e0*/  STL [R1+0x2c], R25 ;  /* 0x00002c1901007387 */ /* 0x0003e20000100800 */
[----:B------:R-:W-:-:S02]  /*17f0*/  HADD2.F32 R241, -RZ, R18.H1_H1 ;  /* 0x30000012fff17230 */ /* 0x000fc40000004100 */
[----:B0-----:R-:W-:Y:S02]  /*1800*/  HADD2.F32 R24, -RZ, R27.H1_H1 ;  /* 0x3000001bff187230 */ /* 0x001fe40000004100 */
[--C-:B------:R-:W-:Y:S02]  /*1810*/  HADD2.F32 R240, -RZ, R19.reuse.H0_H0 ;  /* 0x20000013fff07230 */ /* 0x100fe40000004100 */
[----:B------:R-:W-:Y:S01]  /*1820*/  HADD2.F32 R239, -RZ, R19.H1_H1 ;  /* 0x30000013ffef7230 */ /* 0x000fe20000004100 */
[----:B------:R0:W-:Y:S01]  /*1830*/  STL [R1+0x28], R24 ;  /* 0x0000281801007387 */ /* 0x0001e20000100800 */
[----:B------:R-:W-:Y:S02]  /*1840*/  HADD2.F32 R221, -RZ, R8.H0_H0 ;  /* 0x20000008ffdd7230 */ /* 0x000fe40000004100 */
[--C-:B-1----:R-:W-:Y:S02]  /*1850*/  HADD2.F32 R25, -RZ, R20.reuse.H0_H0 ;  /* 0x20000014ff197230 */ /* 0x102fe40000004100 */
[----:B------:R-:W-:-:S02]  /*1860*/  HADD2.F32 R20, -RZ, R20.H1_H1 ;  /* 0x30000014ff147230 */ /* 0x000fc40000004100 */
[----:B------:R-:W-:Y:S01]  /*1870*/  HADD2.F32 R219, -RZ, R8.H1_H1 ;  /* 0x30000008ffdb7230 */ /* 0x000fe20000004100 */
[----:B------:R-:W-:Y:S01]  /*1880*/  STL [R1+0x24], R25 ;  /* 0x0000241901007387 */ /* 0x000fe20000100800 */
[----:B------:R-:W-:Y:S02]  /*1890*/  HADD2.F32 R217, -RZ, R9.H0_H0 ;  /* 0x20000009ffd97230 */ /* 0x000fe40000004100 */
[--C-:B0-----:R-:W-:Y:S01]  /*18a0*/  HADD2.F32 R24, -RZ, R21.reuse.H0_H0 ;  /* 0x20000015ff187230 */ /* 0x101fe20000004100 */
        /* <DEDUP_REMOVED lines=8> */
[--C-:B0-----:R-:W-:Y:S02]  /*1930*/  HADD2.F32 R20, -RZ, R22.reuse.H0_H0 ;  /* 0x20000016ff147230 */ /* 0x101fe40000004100 */
[----:B------:R-:W-:Y:S02]  /*1940*/  HADD2.F32 R22, -RZ, R22.H1_H1 ;  /* 0x30000016ff167230 */ /* 0x000fe40000004100 */
[----:B------:R-:W-:Y:S01]  /*1950*/  HADD2.F32 R195, -RZ, R6.H1_H1 ;  /* 0x30000006ffc37230 */ /* 0x000fe20000004100 */
[----:B------:R0:W-:Y:S01]  /*1960*/  STL [R1+0x14], R20 ;  /* 0x0000141401007387 */ /* 0x0001e20000100800 */
[----:B------:R-:W-:-:S02]  /*1970*/  HADD2.F32 R193, -RZ, R7.H0_H0 ;  /* 0x20000007ffc17230 */ /* 0x000fc40000004100 */
[----:B-1----:R-:W-:Y:S01]  /*1980*/  HADD2.F32 R21, -RZ, R23.H0_H0 ;  /* 0x20000017ff157230 */ /* 0x002fe20000004100 */
[----:B------:R-:W-:Y:S01]  /*1990*/  STL [R1+0x10], R22 ;  /* 0x0000101601007387 */ /* 0x000fe20000100800 */
[----:B------:R-:W-:Y:S02]  /*19a0*/  HADD2.F32 R191, -RZ, R7.H1_H1 ;  /* 0x30000007ffbf7230 */ /* 0x000fe40000004100 */
[--C-:B------:R-:W-:Y:S01]  /*19b0*/  HADD2.F32 R189, -RZ, R172.reuse.H0_H0 ;  /* 0x200000acffbd7230 */ /* 0x100fe20000004100 */
[----:B------:R1:W-:Y:S01]  /*19c0*/  STL [R1+0xc], R21 ;  /* 0x00000c1501007387 */ /* 0x0003e20000100800 */
[----:B------:R-:W-:Y:S02]  /*19d0*/  HADD2.F32 R187, -RZ, R172.H1_H1 ;  /* 0x300000acffbb7230 */ /* 0x000fe40000004100 */
[----:B0-----:R-:W-:Y:S02]  /*19e0*/  HADD2.F32 R20, -RZ, R23.H1_H1 ;  /* 0x30000017ff147230 */ /* 0x001fe40000004100 */
[----:B------:R-:W-:-:S02]  /*19f0*/  HADD2.F32 R185, -RZ, R173.H0_H0 ;  /* 0x200000adffb97230 */ /* 0x000fc40000004100 */
[----:B------:R-:W-:Y:S01]  /*1a00*/  HADD2.F32 R183, -RZ, R173.H1_H1 ;  /* 0x300000adffb77230 */ /* 0x000fe20000004100 */
[----:B------:R0:W-:Y:S01]  /*1a10*/  STL [R1+0x8], R20 ;  /* 0x0000081401007387 */ /* 0x0001e20000100800 */
[----:B------:R-:W-:Y:S02]  /*1a20*/  HADD2.F32 R181, -RZ, R174.H0_H0 ;  /* 0x200000aeffb57230 */ /* 0x000fe40000004100 */
[----:B-1----:R-:W-:Y:S02]  /*1a30*/  HADD2.F32 R21, -RZ, R244.H0_H0 ;  /* 0x200000f4ff157230 */ /* 0x002fe40000004100 */
[----:B------:R-:W-:Y:S02]  /*1a40*/  HADD2.F32 R179, -RZ, R174.H1_H1 ;  /* 0x300000aeffb37230 */ /* 0x000fe40000004100 */
[----:B------:R-:W-:Y:S01]  /*1a50*/  HADD2.F32 R175, -RZ, R175.H1_H1 ;  /* 0x300000afffaf7230 */ /* 0x000fe20000004100 */
[----:B------:R1:W-:Y:S01]  /*1a60*/  STL [R1+0x4], R21 ;  /* 0x0000041501007387 */ /* 0x0003e20000100800 */
[----:B------:R-:W-:-:S02]  /*1a70*/  IMAD.MOV.U32 R16, RZ, RZ, R46 ;  /* 0x000000ffff107224 */ /* 0x000fc400078e002e */
[----:B0-----:R-:W-:Y:S02]  /*1a80*/  HADD2.F32 R20, -RZ, R244.H1_H1 ;  /* 0x300000f4ff147230 */ /* 0x001fe40000004100 */
[----:B------:R-:W-:Y:S02]  /*1a90*/  HADD2.F32 R244, -RZ, R17.H0_H0 ;  /* 0x20000011fff47230 */ /* 0x000fe40000004100 */
[----:B------:R-:W-:Y:S01]  /*1aa0*/  IMAD R17, R52, -0x2daee0ad, RZ ;  /* 0xd2511f5334117824 */ /* 0x000fe200078e02ff */
[----:B------:R1:W-:Y:S01]  /*1ab0*/  STL [R1], R20 ;  /* 0x0000001401007387 */ /* 0x0003e20000100800 */
[----:B------:R-:W-:Y:S02]  /*1ac0*/  IMAD.MOV.U32 R14, RZ, RZ, R3 ;  /* 0x000000ffff0e7224 */ /* 0x000fe400078e0003 */
[----:B------:R-:W-:Y:S01]  /*1ad0*/  IMAD R44, R44, -0x326172a9, RZ ;  /* 0xcd9e8d572c2c7824 */ /* 0x000fe200078e02ff */
[----:B------:R-:W-:Y:S01]  /*1ae0*/  LOP3.LUT R17, R4, UR43, R17, 0x96, !PT ;  /* 0x0000002b04117c12 */ /* 0x000fe2000f8e9611 */
[----:B------:R-:W-:-:S02]  /*1af0*/  IMAD R12, R0, -0x2daee0ad, RZ ;  /* 0xd2511f53000c7824 */ /* 0x000fc400078e02ff */
[----:B------:R-:W-:-:S07]  /*1b00*/  IMAD.MOV.U32 R11, RZ, RZ, RZ ;  /* 0x000000ffff0b7224 */ /* 0x000fce00078e00ff */
.L_x_8777:
[----:B01----:R-:W0:Y:S01]  /*1b10*/  S2R R20, SR_TID.X ;  /* 0x0000000000147919 */ /* 0x003e220000002100 */
[----:B------:R-:W1:Y:S01]  /*1b20*/  @P0 LDC.64 R18, c[0x0][0x228] ;  /* 0x00008a00ff120b82 */ /* 0x000e620000000a00 */
[----:B------:R-:W-:Y:S01]  /*1b30*/  ISETP.NE.U32.AND P1, PT, RZ, UR10, PT ;  /* 0x0000000aff007c0c */ /* 0x000fe2000bf25070 */
[----:B------:R-:W-:-:S03]  /*1b40*/  IMAD R0, R13, UR23, RZ ;  /* 0x000000170d007c24 */ /* 0x000fc6000f8e02ff */
[----:B------:R-:W-:Y:S02]  /*1b50*/  ISETP.NE.AND.EX P1, PT, RZ, UR11, PT, P1 ;  /* 0x0000000bff007c0c */ /* 0x000fe4000bf25310 */
[----:B------:R-:W-:Y:S01]  /*1b60*/  SHF.R.S32.HI R21, RZ, 0x1f, R0 ;  /* 0x0000001fff157819 */ /* 0x000fe20000011400 */
[----:B------:R-:W2:Y:S03]  /*1b70*/  LDC.64 R164, c[0x0][0x220] ;  /* 0x00008800ffa47b82 */ /* 0x000ea60000000a00 */
[----:B------:R-:W-:Y:S02]  /*1b80*/  LEA.HI R21, R21, R0, RZ, 0x3 ;  /* 0x0000000015157211 */ /* 0x000fe400078f18ff */
[----:B0-----:R-:W-:-:S04]  /*1b90*/  LOP3.LUT R20, R20, 0x1f, RZ, 0xc0, !PT ;  /* 0x0000001f14147812 */ /* 0x001fc800078ec0ff */
[----:B------:R-:W-:-:S04]  /*1ba0*/  LEA.HI.SX32 R33, R21, R20, 0x1d ;  /* 0x0000001415217211 */ /* 0x000fc800078feaff */
[C---:B------:R-:W-:Y:S01]  /*1bb0*/  @P1 LEA R24, P3, R33.reuse, UR10, 0x4 ;  /* 0x0000000a21181c11 */ /* 0x040fe2000f8620ff */
[C---:B--2---:R-:W-:Y:S01]  /*1bc0*/  IMAD.WIDE.U32 R20, R33.reuse, 0x10, R164 ;  /* 0x0000001021147825 */ /* 0x044fe200078e00a4 */
[C---:B-1----:R-:W-:Y:S02]  /*1bd0*/  @P0 LEA R18, P2, R33.reuse, R18, 0x4 ;  /* 0x0000001221120211 */ /* 0x042fe400078420ff */
[C---:B------:R-:W-:Y:S02]  /*1be0*/  @P1 LEA.HI.X R25, R33.reuse, UR11, RZ, 0x4, P3 ;  /* 0x0000000b21191c11 */ /* 0x040fe400098f24ff */
[----:B------:R-:W-:Y:S01]  /*1bf0*/  @P0 LEA.HI.X R19, R33, R19, RZ, 0x4, P2 ;  /* 0x0000001321130211 */ /* 0x000fe200010f24ff */
[----:B-----5:R-:W5:Y:S04]  /*1c00*/  LDG.E.128 R20, desc[UR6][R20.64] ;  /* 0x0000000614147981 */ /* 0x020f68000c1e1d00 */
[----:B------:R0:W5:Y:S04]  /*1c10*/  @P1 LDG.E.128 R52, desc[UR6][R24.64] ;  /* 0x0000000618341981 */ /* 0x000168000c1e1d00 */
        /* <DEDUP_REMOVED lines=13> */
.L_x_7745:
[----:B------:R-:W-:-:S07]  /*1cf0*/  MOV R0, R44 ;  /* 0x0000002c00007202 */ /* 0x000fce0000000f00 */
.L_x_7746:
[----:B------:R-:W-:Y:S05]  /*1d00*/  BSYNC B1 ;  /* 0x0000000000017941 */ /* 0x000fea0003800000 */
.L_x_7744:
        /* <DEDUP_REMOVED lines=16> */
.L_x_7750:
[----:B------:R-:W-:Y:S05]  /*1e10*/  BSYNC B2 ;  /* 0x0000000000027941 */ /* 0x000fea0003800000 */
.L_x_7749:
        /* <DEDUP_REMOVED lines=41> */
[----:B------:R-:W-:Y:S02]  /*20b0*/  LOP3.LUT R17, R19, UR43, R24, 0x96, !PT ;  /* 0x0000002b13117c12 */ /* 0x000fe4000f8e9618 */
[----:B------:R-:W-:-:S07]  /*20c0*/  MOV R12, R18 ;  /* 0x00000012000c7202 */ /* 0x000fce0000000f00 */
.L_x_7748:
[----:B------:R-:W-:Y:S05]  /*20d0*/  BSYNC B1 ;  /* 0x0000000000017941 */ /* 0x000fea0003800000 */
.L_x_7747:
[----:B------:R-:W0:Y:S01]  /*20e0*/  LDC R171, c[0x0][0x294] ;  /* 0x0000a500ffab7b82 */ /* 0x000e220000000800 */
[----:B------:R-:W-:Y:S01]  /*20f0*/  HFMA2.MMA R174, -RZ, RZ, 0.1171875, 0 ;  /* 0x2f800000ffae7435 */ /* 0x000fe200000001ff */
[----:B------:R-:W-:Y:S02]  /*2100*/  I2FP.F32.U32 R19, R0 ;  /* 0x0000000000137245 */ /* 0x000fe40000201000 */
[----:B------:R-:W-:Y:S02]  /*2110*/  ISETP.NE.U32.AND P2, PT, RZ, UR8, PT ;  /* 0x00000008ff007c0c */ /* 0x000fe4000bf45070 */
[----:B------:R-:W-:Y:S02]  /*2120*/  LOP3.LUT R9, R9, 0xffffffdf, RZ, 0xc0, !PT ;  /* 0xffffffdf09097812 */ /* 0x000fe400078ec0ff */
[----:B------:R-:W1:Y:S01]  /*2130*/  LDC R142, c[0x0][0x298] ;  /* 0x0000a600ff8e7b82 */ /* 0x000e620000000800 */
[----:B------:R-:W-:Y:S02]  /*2140*/  ISETP.NE.AND.EX P2, PT, RZ, UR9, PT, P2 ;  /* 0x00000009ff007c0c */ /* 0x000fe4000bf45320 */
[----:B------:R-:W-:Y:S01]  /*2150*/  FFMA.FTZ R0, R19, R174, 1.1641532182693481445e-10 ;  /* 0x2f00000013007423 */ /* 0x000fe200000100ae */
[----:B-----5:R-:W-:-:S04]  /*2160*/  HADD2.F32 R19, -RZ, R20.H0_H0 ;  /* 0x20000014ff137230 */ /* 0x020fc80000004100 */
[----:B0-----:R-:W-:Y:S01]  /*2170*/  FSETP.GTU.FTZ.AND P3, PT, R0, R171, PT ;  /* 0x000000ab0000720b */ /* 0x001fe20003f7c000 */
[----:B-1----:R-:W-:-:S12]  /*2180*/  FMUL.FTZ R19, R19, R142 ;  /* 0x0000008e13137220 */ /* 0x002fd80000410000 */
        /* <DEDUP_REMOVED lines=9> */
.L_x_7751:
        /* <DEDUP_REMOVED lines=12> */
.L_x_7754:
[----:B------:R-:W-:-:S07]  /*22e0*/  IMAD.MOV.U32 R0, RZ, RZ, R44 ;  /* 0x000000ffff007224 */ /* 0x000fce00078e002c */
.L_x_7755:
[----:B------:R-:W-:Y:S05]  /*22f0*/  BSYNC B1 ;  /* 0x0000000000017941 */ /* 0x000fea0003800000 */
.L_x_7753:
        /* <DEDUP_REMOVED lines=16> */
.L_x_7759:
[----:B------:R-:W-:Y:S05]  /*2400*/  BSYNC B2 ;  /* 0x0000000000027941 */ /* 0x000fea0003800000 */
.L_x_7758:
        /* <DEDUP_REMOVED lines=42> */
[----:B------:R-:W-:-:S10]  /*26b0*/  LOP3.LUT R17, R19, UR43, R24, 0x96, !PT ;  /* 0x0000002b13117c12 */ /* 0x000fd4000f8e9618 */
.L_x_7757:
[----:B------:R-:W-:Y:S05]  /*26c0*/  BSYNC B1 ;  /* 0x0000000000017941 */ /* 0x000fea0003800000 */
.L_x_7756:
[----:B------:R-:W-:Y:S01]  /*26d0*/  I2FP.F32.U32 R19, R0 ;  /* 0x0000000000137245 */ /* 0x000fe20000201000 */
[----:B------:R-:W-:-:S04]  /*26e0*/  HADD2.F32 R25, -RZ, R48.H0_H0 ;  /* 0x20000030ff197230 */ /* 0x000fc80000004100 */
[----:B------:R-:W-:Y:S01]  /*26f0*/  FFMA.FTZ R0, R19, R174, 1.1641532182693481445e-10 ;  /* 0x2f00000013007423 */ /* 0x000fe200000100ae */
[----:B------:R-:W-:Y:S01]  /*2700*/  FMUL.FTZ R25, R25, R142 ;  /* 0x0000008e19197220 */ /* 0x000fe20000410000 */
[----:B------:R-:W-:-:S03]  /*2710*/  @P1 HADD2.F32 R19, -RZ, R52.H0_H0 ;  /* 0x20000034ff131230 */ /* 0x000fc60000004100 */
[----:B------:R-:W-:-:S04]  /*2720*/  FSETP.GTU.FTZ.AND P3, PT, R0, R171, PT ;  /* 0x000000ab0000720b */ /* 0x000fc80003f7c000 */
[----:B------:R-:W-:Y:S02]  /*2730*/  FSEL R25, R25, RZ, !P3 ;  /* 0x000000ff19197208 */ /* 0x000fe40005800000 */
[----:B------:R-:W-:-:S03]  /*2740*/  SEL R10, RZ, 0x1, P3 ;  /* 0x00000001ff0a7807 */ /* 0x000fc60001800000 */
[----:B------:R-:W-:-:S04]  /*2750*/  FADD.FTZ R38, R38, R25 ;  /* 0x0000001926267221 */ /* 0x000fc80000010000 */
[----:B------:R-:W-:-:S07]  /*2760*/  @P1 FADD.FTZ R38, R38, R19 ;  /* 0x0000001326261221 */ /* 0x000fce0000010000 */
.L_x_7752:
        /* <DEDUP_REMOVED lines=12> */
.L_x_7761:
[----:B------:R-:W-:-:S07]  /*2830*/  IMAD.MOV.U32 R0, RZ, RZ, R44 ;  /* 0x000000ffff007224 */ /* 0x000fce00078e002c */
.L_x_7762:
[----:B------:R-:W-:Y:S05]  /*2840*/  BSYNC B1 ;  /* 0x0000000000017941 */ /* 0x000fea0003800000 */
.L_x_7760:
        /* <DEDUP_REMOVED lines=16> */
.L_x_7766:
[----:B------:R-:W-:Y:S05]  /*2950*/  BSYNC B2 ;  /* 0x0000000000027941 */ /* 0x000fea0003800000 */
.L_x_7765:
        /* <DEDUP_REMOVED lines=42> */
[----:B------:R-:W-:-:S11]  /*2c00*/  HFMA2.MMA R19, -RZ, RZ, 0, 0 ;  /* 0x00000000ff137435 */ /* 0x000fd600000001ff */
.L_x_7764:
[----:B------:R-:W-:Y:S05]  /*2c10*/  BSYNC B1 ;  /* 0x0000000000017941 */ /* 0x000fea0003800000 */
.L_x_7763:
[----:B------:R-:W-:Y:S02]  /*2c20*/  I2FP.F32.U32 R25, R0 ;  /* 0x0000000000197245 */ /* 0x000fe40000201000 */
[----:B------:R-:W-:-:S03]  /*2c30*/  LOP3.LUT R9, R9, 0xffffffef, RZ, 0xc0, !PT ;  /* 0xffffffef09097812 */ /* 0x000fc600078ec0ff */
[----:B------:R-:W-:Y:S01]  /*2c40*/  FFMA.FTZ R0, R25, R174, 1.1641532182693481445e-10 ;  /* 0x2f00000019007423 */ /* 0x000fe200000100ae */
[----:B------:R-:W-:-:S04]  /*2c50*/  HADD2.F32 R25, -RZ, R20.H1_H1 ;  /* 0x30000014ff197230 */ /* 0x000fc80000004100 */
[----:B------:R-:W-:Y:S01]  /*2c60*/  FSETP.GTU.FTZ.AND P3, PT, R0, R171, PT ;  /* 0x000000ab0000720b */ /* 0x000fe20003f7c000 */
[----:B------:R-:W-:-:S05]  /*2c70*/  FMUL.FTZ R25, R25, R142 ;  /* 0x0000008e19197220 */ /* 0x000fca0000410000 */
[----:B------:R-:W-:-:S07]  /*2c80*/  FSEL R39, R25, RZ, !P3 ;  /* 0x000000ff19277208 */ /* 0x000fce0005800000 */
        /* <DEDUP_REMOVED lines=8> */
.L_x_7767:
        /* <DEDUP_REMOVED lines=12> */
.L_x_7770:
[----:B------:R-:W-:-:S07]  /*2dd0*/  IMAD.MOV.U32 R0, RZ, RZ, R44 ;  /* 0x000000ffff007224 */ /* 0x000fce00078e002c */
.L_x_7771:
[----:B------:R-:W-:Y:S05]  /*2de0*/  BSYNC B1 ;  /* 0x0000000000017941 */ /* 0x000fea0003800000 */
.L_x_7769:
        /* <DEDUP_REMOVED lines=16> */
.L_x_7775:
[----:B------:R-:W-:Y:S05]  /*2ef0*/  BSYNC B2 ;  /* 0x0000000000027941 */ /* 0x000fea0003800000 */
.L_x_7774:
        /* <DEDUP_REMOVED lines=43> */
.L_x_7773:
[----:B------:R-:W-:Y:S05]  /*31b0*/  BSYNC B1 ;  /* 0x0000000000017941 */ /* 0x000fea0003800000 */
.L_x_7772:
[----:B------:R-:W-:Y:S01]  /*31c0*/  I2FP.F32.U32 R19, R0 ;  /* 0x0000000000137245 */ /* 0x000fe20000201000 */
[----:B------:R-:W-:Y:S02]  /*31d0*/  HADD2.F32 R25, -RZ, R48.H1_H1 ;  /* 0x30000030ff197230 */ /* 0x000fe40000004100 */
[----:B------:R-:W-:Y:S02]  /*31e0*/  @P1 HADD2.F32 R20, -RZ, R52.H1_H1 ;  /* 0x30000034ff141230 */ /* 0x000fe40000004100 */
[----:B------:R-:W-:Y:S01]  /*31f0*/  FFMA.FTZ R0, R19, R174, 1.1641532182693481445e-10 ;  /* 0x2f00000013007423 */ /* 0x000fe200000100ae */
[----:B------:R-:W-:-:S04]  /*3200*/  FMUL.FTZ R25, R25, R142 ;  /* 0x0000008e19197220 */ /* 0x000fc80000410000 */
[----:B------:R-:W-:-:S04]  /*3210*/  FSETP.GTU.FTZ.AND P3, PT, R0, R171, PT ;  /* 0x000000ab0000720b */ /* 0x000fc80003f7c000 */
[----:B------:R-:W-:Y:S02]  /*3220*/  FSEL R0, R25, RZ, !P3 ;  /* 0x000000ff19007208 */ /* 0x000fe40005800000 */
[----:B------:R-:W-:-:S03]  /*3230*/  SEL R8, RZ, 0x1, P3 ;  /* 0x00000001ff087807 */ /* 0x000fc60001800000 */
[----:B------:R-:W-:-:S04]  /*3240*/  FADD.FTZ R39, R39, R0 ;  /* 0x0000000027277221 */ /* 0x000fc80000010000 */
[----:B------:R-:W-:-:S07]  /*3250*/  @P1 FADD.FTZ R39, R39, R20 ;  /* 0x0000001427271221 */ /* 0x000fce0000010000 */
.L_x_7768:
        /* <DEDUP_REMOVED lines=12> */
.L_x_7777:
[----:B------:R-:W-:-:S07]  /*3320*/  IMAD.MOV.U32 R0, RZ, RZ, R44 ;  /* 0x000000ffff007224 */ /* 0x000fce00078e002c */
.L_x_7778:
[----:B------:R-:W-:Y:S05]  /*3330*/  BSYNC B1 ;  /* 0x0000000000017941 */ /* 0x000fea0003800000 */
.L_x_7776:
        /* <DEDUP_REMOVED lines=16> */
.L_x_7782:
[----:B------:R-:W-:Y:S05]  /*3440*/  BSYNC B2 ;  /* 0x0000000000027941 */ /* 0x000fea0003800000 */
.L_x_7781:
        /* <DEDUP_REMOVED lines=43> */
.L_x_7780:
[----:B------:R-:W-:Y:S05]  /*3700*/  BSYNC B1 ;  /* 0x0000000000017941 */ /* 0x000fea0003800000 */
.L_x_7779:
[----:B------:R-:W-:Y:S02]  /*3710*/  I2FP.F32.U32 R25, R0 ;  /* 0x0000000000197245 */ /* 0x000fe40000201000 */
[----:B------:R-:W-:-:S03]  /*3720*/  LOP3.LUT R9, R9, 0xfffffff7, RZ, 0xc0, !PT ;  /* 0xfffffff709097812 */ /* 0x000fc600078ec0ff */
[----:B------:R-:W-:Y:S01]  /*3730*/  FFMA.FTZ R0, R25, R174, 1.1641532182693481445e-10 ;  /* 0x2f00000019007423 */ /* 0x000fe200000100ae */
[----:B------:R-:W-:-:S04]  /*3740*/  HADD2.F32 R25, -RZ, R21.H0_H0 ;  /* 0x20000015ff197230 */ /* 0x000fc80000004100 */
[----:B------:R-:W-:Y:S01]  /*3750*/  FSETP.GTU.FTZ.AND P3, PT, R0, R171, PT ;  /* 0x000000ab0000720b */ /* 0x000fe20003f7c000 */
[----:B------:R-:W-:-:S05]  /*3760*/  FMUL.FTZ R25, R25, R142 ;  /* 0x0000008e19197220 */ /* 0x000fca0000410000 */
[----:B------:R-:W-:-:S07]  /*3770*/  FSEL R40, R25, RZ, !P3 ;  /* 0x000000ff19287208 */ /* 0x000fce0005800000 */
        /* <DEDUP_REMOVED lines=8> */
.L_x_7783:
        /* <DEDUP_REMOVED lines=12> */
.L_x_7786:
[----:B------:R-:W-:-:S07]  /*38c0*/  IMAD.MOV.U32 R0, RZ, RZ, R44 ;  /* 0x000000ffff007224 */ /* 0x000fce00078e002c */
.L_x_7787:
[----:B------:R-:W-:Y:S05]  /*38d0*/  BSYNC B1 ;  /* 0x0000000000017941 */ /* 0x000fea0003800000 */
.L_x_7785:
        /* <DEDUP_REMOVED lines=16> */
.L_x_7791:
[----:B------:R-:W-:Y:S05]  /*39e0*/  BSYNC B2 ;  /* 0x0000000000027941 */ /* 0x000fea0003800000 */
.L_x_7790:
        /* <DEDUP_REMOVED lines=43> */
.L_x_7789:
[----:B------:R-:W-:Y:S05]  /*3ca0*/  BSYNC B1 ;  /* 0x0000000000017941 */ /* 0x000fea0003800000 */
.L_x_7788:
[----:B------:R-:W-:Y:S01]  /*3cb0*/  I2FP.F32.U32 R7, R0 ;  /* 0x0000000000077245 */ /* 0x000fe20000201000 */
[----:B------:R-:W-:Y:S02]  /*3cc0*/  HADD2.F32 R19, -RZ, R49.H0_H0 ;  /* 0x20000031ff137230 */ /* 0x000fe40000004100 */
[----:B------:R-:W-:Y:S02]  /*3cd0*/  @P1 HADD2.F32 R25, -RZ, R53.H0_H0 ;  /* 0x20000035ff191230 */ /* 0x000fe40000004100 */
[----:B------:R-:W-:Y:S01]  /*3ce0*/  FFMA.FTZ R0, R7, R174, 1.1641532182693481445e-10 ;  /* 0x2f00000007007423 */ /* 0x000fe200000100ae */
[----:B------:R-:W-:-:S04]  /*3cf0*/  FMUL.FTZ R19, R19, R142 ;  /* 0x0000008e13137220 */ /* 0x000fc80000410000 */
[----:B------:R-:W-:-:S04]  /*3d00*/  FSETP.GTU.FTZ.AND P3, PT, R0, R171, PT ;  /* 0x000000ab0000720b */ /* 0x000fc80003f7c000 */
[----:B------:R-:W-:Y:S02]  /*3d10*/  FSEL R19, R19, RZ, !P3 ;  /* 0x000000ff13137208 */ /* 0x000fe40005800000 */
[----:B------:R-:W-:-:S03]  /*3d20*/  SEL R7, RZ, 0x1, P3 ;  /* 0x00000001ff077807 */ /* 0x000fc60001800000 */
[----:B------:R-:W-:-:S04]  /*3d30*/  FADD.FTZ R40, R40, R19 ;  /* 0x0000001328287221 */ /* 0x000fc80000010000 */
[----:B------:R-:W-:-:S07]  /*3d40*/  @P1 FADD.FTZ R40, R40, R25 ;  /* 0x0000001928281221 */ /* 0x000fce0000010000 */
.L_x_7784:
        /* <DEDUP_REMOVED lines=12> */
.L_x_7793:
[----:B------:R-:W-:-:S07]  /*3e10*/  IMAD.MOV.U32 R0, RZ, RZ, R44 ;  /* 0x000000ffff007224 */ /* 0x000fce00078e002c */
.L_x_7794:
[----:B------:R-:W-:Y:S05]  /*3e20*/  BSYNC B1 ;  /* 0x0000000000017941 */ /* 0x000fea0003800000 */
.L_x_7792:
        /* <DEDUP_REMOVED lines=16> */
.L_x_7798:
[----:B------:R-:W-:Y:S05]  /*3f30*/  BSYNC B2 ;  /* 0x0000000000027941 */ /* 0x000fea0003800000 */
.L_x_7797:
        /* <DEDUP_REMOVED lines=43> */
.L_x_7796:
[----:B------:R-:W-:Y:S05]  /*41f0*/  BSYNC B1 ;  /* 0x0000000000017941 */ /* 0x000fea0003800000 */
.L_x_7795:
[----:B------:R-:W-:Y:S01]  /*4200*/  I2FP.F32.U32 R25, R0 ;  /* 0x0000000000197245 */ /* 0x000fe20000201000 */
[----:B------:R-:W-:-:S04]  /*4210*/  HADD2.F32 R21, -RZ, R21.H1_H1 ;  /* 0x30000015ff157230 */ /* 0x000fc80000004100 */
        /* <DEDUP_REMOVED lines=8> */
[----:B------:R-:W-:Y:S01]  /*42a0*/  HADD2.F32 R20, -RZ, R53.H1_H1 ;  /* 0x30000035ff147230 */ /* 0x000fe20000004100 */
[----:B------:R-:W-:-:S04]  /*42b0*/  MOV R18, R19 ;  /* 0x0000001300127202 */ /* 0x000fc80000000f00 */
[----:B------:R-:W-:Y:S01]  /*42c0*/  FADD.FTZ R41, R41, R20 ;  /* 0x0000001429297221 */ /* 0x000fe20000010000 */
[----:B------:R-:W-:Y:S06]  /*42d0*/  BRA `(.L_x_7800) ;  /* 0x0000000400547947 */ /* 0x000fec0003800000 */
.L_x_7799:
        /* <DEDUP_REMOVED lines=12> */
.L_x_7802:
[----:B------:R-:W-:-:S07]  /*43a0*/  IMAD.MOV.U32 R6, RZ, RZ, R44 ;  /* 0x000000ffff067224 */ /* 0x000fce00078e002c */
.L_x_7803:
[----:B------:R-:W-:Y:S05]  /*43b0*/  BSYNC B1 ;  /* 0x0000000000017941 */ /* 0x000fea0003800000 */
.L_x_7801:
        /* <DEDUP_REMOVED lines=16> */
.L_x_7807:
[----:B------:R-:W-:Y:S05]  /*44c0*/  BSYNC B2 ;  /* 0x0000000000027941 */ /* 0x000fea0003800000 */
.L_x_7806:
        /* <DEDUP_REMOVED lines=43> */
.L_x_7805:
[----:B------:R-:W-:Y:S05]  /*4780*/  BSYNC B1 ;  /* 0x0000000000017941 */ /* 0x000fea0003800000 */
.L_x_7804:
        /* <DEDUP_REMOVED lines=10> */
.L_x_7800:
        /* <DEDUP_REMOVED lines=12> */
.L_x_7809:
[----:B------:R-:W-:-:S07]  /*48f0*/  IMAD.MOV.U32 R28, RZ, RZ, R44 ;  /* 0x000000ffff1c7224 */ /* 0x000fce00078e002c */
.L_x_7810:
[----:B------:R-:W-:Y:S05]  /*4900*/  BSYNC B1 ;  /* 0x0000000000017941 */ /* 0x000fea0003800000 */
.L_x_7808:
        /* <DEDUP_REMOVED lines=16> */
.L_x_7814:
[----:B------:R-:W-:Y:S05]  /*4a10*/  BSYNC B2 ;  /* 0x0000000000027941 */ /* 0x000fea0003800000 */
.L_x_7813:
        /* <DEDUP_REMOVED lines=43> */
.L_x_7812:
[----:B------:R-:W-:Y:S05]  /*4cd0*/  BSYNC B1 ;  /* 0x0000000000017941 */ /* 0x000fea0003800000 */
.L_x_7811:
[----:B------:R-:W-:Y:S01]  /*4ce0*/  I2FP.F32.U32 R21, R28 ;  /* 0x0000001c00157245 */ /* 0x000fe20000201000 */
[----:B------:R-:W-:Y:S01]  /*4cf0*/  HADD2.F32 R25, -RZ, R22.H0_H0 ;  /* 0x20000016ff197230 */ /* 0x000fe20000004100 */
        /* <DEDUP_REMOVED lines=13> */
.L_x_7815:
        /* <DEDUP_REMOVED lines=12> */
.L_x_7818:
[----:B------:R-:W-:-:S07]  /*4e90*/  IMAD.MOV.U32 R5, RZ, RZ, R44 ;  /* 0x000000ffff057224 */ /* 0x000fce00078e002c */
.L_x_7819:
[----:B------:R-:W-:Y:S05]  /*4ea0*/  BSYNC B1 ;  /* 0x0000000000017941 */ /* 0x000fea0003800000 */
.L_x_7817:
        /* <DEDUP_REMOVED lines=16> */
.L_x_7823:
[----:B------:R-:W-:Y:S05]  /*4fb0*/  BSYNC B2 ;  /* 0x0000000000027941 */ /* 0x000fea0003800000 */
.L_x_7822:
        /* <DEDUP_REMOVED lines=43> */
.L_x_7821:
[----:B------:R-:W-:Y:S05]  /*5270*/  BSYNC B1 ;  /* 0x0000000000017941 */ /* 0x000fea0003800000 */
.L_x_7820:
[----:B------:R-:W-:Y:S01]  /*5280*/  I2FP.F32.U32 R5, R5 ;  /* 0x0000000500057245 */ /* 0x000fe20000201000 */
[----:B------:R-:W-:-:S04]  /*5290*/  HADD2.F32 R19, -RZ, R50.H0_H0 ;  /* 0x20000032ff137230 */ /* 0x000fc80000004100 */
[----:B------:R-:W-:Y:S01]  /*52a0*/  FFMA.FTZ R20, R5, R174, 1.1641532182693481445e-10 ;  /* 0x2f00000005147423 */ /* 0x000fe200000100ae */
[----:B------:R-:W-:-:S04]  /*52b0*/  FMUL.FTZ R19, R19, R142 ;  /* 0x0000008e13137220 */ /* 0x000fc80000410000 */
[----:B------:R-:W-:-:S04]  /*52c0*/  FSETP.GTU.FTZ.AND P3, PT, R20, R171, PT ;  /* 0x000000ab1400720b */ /* 0x000fc80003f7c000 */
[----:B------:R-:W-:Y:S02]  /*52d0*/  FSEL R19, R19, RZ, !P3 ;  /* 0x000000ff13137208 */ /* 0x000fe40005800000 */
[----:B------:R-:W-:-:S03]  /*52e0*/  SEL R5, RZ, 0x1, P3 ;  /* 0x00000001ff057807 */ /* 0x000fc60001800000 */
[----:B------:R-:W-:Y:S01]  /*52f0*/  FADD.FTZ R34, R34, R19 ;  /* 0x0000001322227221 */ /* 0x000fe20000010000 */
[----:B------:R-:W-:-:S05]  /*5300*/  @P1 HADD2.F32 R19, -RZ, R54.H0_H0 ;  /* 0x20000036ff131230 */ /* 0x000fca0000004100 */
[----:B------:R-:W-:-:S07]  /*5310*/  @P1 FADD.FTZ R34, R34, R19 ;  /* 0x0000001322221221 */ /* 0x000fce0000010000 */
.L_x_7816:
        /* <DEDUP_REMOVED lines=12> */
.L_x_7825:
[----:B------:R-:W-:-:S07]  /*53e0*/  IMAD.MOV.U32 R26, RZ, RZ, R44 ;  /* 0x000000ffff1a7224 */ /* 0x000fce00078e002c */
.L_x_7826:
[----:B------:R-:W-:Y:S05]  /*53f0*/  BSYNC B1 ;  /* 0x0000000000017941 */ /* 0x000fea0003800000 */
.L_x_7824:
        /* <DEDUP_REMOVED lines=16> */
.L_x_7830:
[----:B------:R-:W-:Y:S05]  /*5500*/  BSYNC B2 ;  /* 0x0000000000027941 */ /* 0x000fea0003800000 */
.L_x_7829:
        /* <DEDUP_REMOVED lines=43> */
.L_x_7828:
[----:B------:R-:W-:Y:S05]  /*57c0*/  BSYNC B1 ;  /* 0x0000000000017941 */ /* 0x000fea0003800000 */
.L_x_7827:
        /* <DEDUP_REMOVED lines=13> */
.L_x_7831:
        /* <DEDUP_REMOVED lines=12> */
.L_x_7834:
[----:B------:R-:W-:-:S07]  /*5960*/  IMAD.MOV.U32 R4, RZ, RZ, R44 ;  /* 0x000000ffff047224 */ /* 0x000fce00078e002c */
.L_x_7835:
[----:B------:R-:W-:Y:S05]  /*5970*/  BSYNC B1 ;  /* 0x0000000000017941 */ /* 0x000fea0003800000 */
.L_x_7833:
        /* <DEDUP_REMOVED lines=16> */
.L_x_7839:
[----:B------:R-:W-:Y:S05]  /*5a80*/  BSYNC B2 ;  /* 0x0000000000027941 */ /* 0x000fea0003800000 */
.L_x_7838:
        /* <DEDUP_REMOVED lines=43> */
.L_x_7837:
[----:B------:R-:W-:Y:S05]  /*5d40*/  BSYNC B1 ;  /* 0x0000000000017941 */ /* 0x000fea0003800000 */
.L_x_7836:
[----:B------:R-:W-:Y:S01]  /*5d50*/  I2FP.F32.U32 R19, R4 ;  /* 0x0000000400137245 */ /* 0x000fe20000201000 */
[----:B------:R-:W-:-:S04]  /*5d60*/  HADD2.F32 R21, -RZ, R50.H1_H1 ;  /* 0x30000032ff157230 */ /* 0x000fc80000004100 */
[----:B------:R-:W-:Y:S01]  /*5d70*/  FFMA.FTZ R4, R19, R174, 1.1641532182693481445e-10 ;  /* 0x2f00000013047423 */ /* 0x000fe200000100ae */
[----:B------:R-:W-:-:S04]  /*5d80*/  FMUL.FTZ R21, R21, R142 ;  /* 0x0000008e15157220 */ /* 0x000fc80000410000 */
[----:B------:R-:W-:-:S04]  /*5d90*/  FSETP.GTU.FTZ.AND P4, PT, R4, R171, PT ;  /* 0x000000ab0400720b */ /* 0x000fc80003f9c000 */
[----:B------:R-:W-:Y:S02]  /*5da0*/  FSEL R20, R21, RZ, !P4 ;  /* 0x000000ff15147208 */ /* 0x000fe40006000000 */
[----:B------:R-:W-:-:S03]  /*5db0*/  SEL R4, RZ, 0x1, P4 ;  /* 0x00000001ff047807 */ /* 0x000fc60002000000 */
[----:B------:R-:W-:Y:S01]  /*5dc0*/  FADD.FTZ R35, R35, R20 ;  /* 0x0000001423237221 */ /* 0x000fe20000010000 */
[----:B------:R-:W-:-:S05]  /*5dd0*/  @P1 HADD2.F32 R20, -RZ, R54.H1_H1 ;  /* 0x30000036ff141230 */ /* 0x000fca0000004100 */
[----:B------:R-:W-:-:S07]  /*5de0*/  @P1 FADD.FTZ R35, R35, R20 ;  /* 0x0000001423231221 */ /* 0x000fce0000010000 */
.L_x_7832:
        /* <DEDUP_REMOVED lines=12> */
.L_x_7841:
[----:B------:R-:W-:-:S07]  /*5eb0*/  IMAD.MOV.U32 R22, RZ, RZ, R44 ;  /* 0x000000ffff167224 */ /* 0x000fce00078e002c */
.L_x_7842:
[----:B------:R-:W-:Y:S05]  /*5ec0*/  BSYNC B1 ;  /* 0x0000000000017941 */ /* 0x000fea0003800000 */
.L_x_7840:
        /* <DEDUP_REMOVED lines=16> */
.L_x_7846:
[----:B------:R-:W-:Y:S05]  /*5fd0*/  BSYNC B2 ;  /* 0x0000000000027941 */ /* 0x000fea0003800000 */
.L_x_7845:
        /* <DEDUP_REMOVED lines=43> */
.L_x_7844:
[----:B------:R-:W-:Y:S05]  /*6290*/  BSYNC B1 ;  /* 0x0000000000017941 */ /* 0x000fea0003800000 */
.L_x_7843:
[----:B------:R-:W-:Y:S01]  /*62a0*/  I2FP.F32.U32 R21, R22 ;  /* 0x0000001600157245 */ /* 0x000fe20000201000 */
[----:B------:R-:W-:-:S04]  /*62b0*/  HADD2.F32 R25, -RZ, R23.H0_H0 ;  /* 0x20000017ff197230 */ /* 0x000fc80000004100 */
[----:B------:R-:W-:Y:S01]  /*62c0*/  FFMA.FTZ R18, R21, R174, 1.1641532182693481445e-10 ;  /* 0x2f00000015127423 */ /* 0x000fe200000100ae */
[----:B------:R-:W-:-:S04]  /*62d0*/  FMUL.FTZ R25, R25, R142 ;  /* 0x0000008e19197220 */ /* 0x000fc80000410000 */
[----:B------:R-:W-:-:S04]  /*62e0*/  FSETP.GTU.FTZ.AND P4, PT, R18, R171, PT ;  /* 0x000000ab1200720b */ /* 0x000fc80003f9c000 */
[----:B------:R-:W-:Y:S01]  /*62f0*/  FSEL R36, R25, RZ, !P4 ;  /* 0x000000ff19247208 */ /* 0x000fe20006000000 */
[----:B------:R-:W-:Y:S08]  /*6300*/  @P2 BRA `(.L_x_7847) ;  /* 0x0000000000182947 */ /* 0x000ff00003800000 */
[----:B------:R-:W-:Y:S01]  /*6310*/  IMAD.MOV.U32 R18, RZ, RZ, R19 ;  /* 0x000000ffff127224 */ /* 0x000fe200078e0013 */
[----:B------:R-:W-:Y:S06]  /*6320*/  @!P1 BRA `(.L_x_7848) ;  /* 0x0000000400649947 */ /* 0x000fec0003800000 */
[----:B------:R-:W-:Y:S01]  /*6330*/  HADD2.F32 R21, -RZ, R55.H0_H0 ;  /* 0x20000037ff157230 */ /* 0x000fe20000004100 */
[----:B------:R-:W-:-:S04]  /*6340*/  MOV R18, R19 ;  /* 0x0000001300127202 */ /* 0x000fc80000000f00 */
[----:B------:R-:W-:Y:S01]  /*6350*/  FADD.FTZ R36, R36, R21 ;  /* 0x0000001524247221 */ /* 0x000fe20000010000 */
[----:B------:R-:W-:Y:S06]  /*6360*/  BRA `(.L_x_7848) ;  /* 0x0000000400547947 */ /* 0x000fec0003800000 */
.L_x_7847:
        /* <DEDUP_REMOVED lines=12> */
.L_x_7850:
[----:B------:R-:W-:-:S07]  /*6430*/  IMAD.MOV.U32 R3, RZ, RZ, R44 ;  /* 0x000000ffff037224 */ /* 0x000fce00078e002c */
.L_x_7851:
[----:B------:R-:W-:Y:S05]  /*6440*/  BSYNC B1 ;  /* 0x0000000000017941 */ /* 0x000fea0003800000 */
.L_x_7849:
        /* <DEDUP_REMOVED lines=16> */
.L_x_7855:
[----:B------:R-:W-:Y:S05]  /*6550*/  BSYNC B2 ;  /* 0x0000000000027941 */ /* 0x000fea0003800000 */
.L_x_7854:
        /* <DEDUP_REMOVED lines=43> */
.L_x_7853:
[----:B------:R-:W-:Y:S05]  /*6810*/  BSYNC B1 ;  /* 0x0000000000017941 */ /* 0x000fea0003800000 */
.L_x_7852:
        /* <DEDUP_REMOVED lines=10> */
.L_x_7848:
        /* <DEDUP_REMOVED lines=12> */
.L_x_7857:
[----:B------:R-:W-:-:S07]  /*6980*/  IMAD.MOV.U32 R22, RZ, RZ, R44 ;  /* 0x000000ffff167224 */ /* 0x000fce00078e002c */
.L_x_7858:
[----:B------:R-:W-:Y:S05]  /*6990*/  BSYNC B1 ;  /* 0x0000000000017941 */ /* 0x000fea0003800000 */
.L_x_7856:
        /* <DEDUP_REMOVED lines=16> */
.L_x_7862:
[----:B------:R-:W-:Y:S05]  /*6aa0*/  BSYNC B2 ;  /* 0x0000000000027941 */ /* 0x000fea0003800000 */
.L_x_7861:
        /* <DEDUP_REMOVED lines=43> */
.L_x_7860:
[----:B------:R-:W-:Y:S05]  /*6d60*/  BSYNC B1 ;  /* 0x0000000000017941 */ /* 0x000fea0003800000 */
.L_x_7859:
        /* <DEDUP_REMOVED lines=13> */
.L_x_7863:
        /* <DEDUP_REMOVED lines=12> */
.L_x_7866:
[----:B------:R-:W-:-:S07]  /*6f00*/  IMAD.MOV.U32 R2, RZ, RZ, R44 ;  /* 0x000000ffff027224 */ /* 0x000fce00078e002c */
.L_x_7867:
[----:B------:R-:W-:Y:S05]  /*6f10*/  BSYNC B1 ;  /* 0x0000000000017941 */ /* 0x000fea0003800000 */
.L_x_7865:
        /* <DEDUP_REMOVED lines=15> */
[----:B------:R-:W-:Y:S02]  /*7010*/  @P0 IADD3 R18, R11, RZ, RZ ;  /* 0x000000ff0b120210 */ /* 0x000fe40007ffe0ff */
[----:B------:R-:W-:Y:S02]  /*7020*/  ISETP.NE.AND P0, PT, R17, RZ, PT ;  /* 0x000000ff1100720c */ /* 0x000fe40003f05270 */
[----:B------:R-:W-:-:S11]  /*7030*/  @!P6 MOV R11, R18 ;  /* 0x00000012000be202 */ /* 0x000fd60000000f00 */
.L_x_7871:
[----:B------:R-:W-:Y:S05]  /*7040*/  BSYNC B2 ;  /* 0x0000000000027941 */ /* 0x000fea0003800000 */
.L_x_7870:
        /* <DEDUP_REMOVED lines=42> */
[----:B------:R-:W-:-:S07]  /*72f0*/  LOP3.LUT R17, R19, UR43, R20, 0x96, !PT ;  /* 0x0000002b13117c12 */ /* 0x000fce000f8e9614 */
.L_x_7869:
[----:B------:R-:W-:Y:S05]  /*7300*/  BSYNC B1 ;  /* 0x0000000000017941 */ /* 0x000fea0003800000 */
.L_x_7868:
        /* <DEDUP_REMOVED lines=10> */
.L_x_7864:
[----:B------:R-:W-:Y:S01]  /*73b0*/  SEL R24, RZ, 0x100, P3 ;  /* 0x00000100ff187807 */ /* 0x000fe20001800000 */
[----:B------:R-:W-:Y:S01]  /*73c0*/  IMAD.SHL.U32 R29, R33, 0x8, RZ ;  /* 0x00000008211d7824 */ /* 0x000fe200078e00ff */
[----:B------:R-:W-:Y:S02]  /*73d0*/  ISETP.NE.AND P3, PT, R0, RZ, PT ;  /* 0x000000ff0000720c */ /* 0x000fe40003f65270 */
[----:B------:R-:W-:Y:S02]  /*73e0*/  F2FP.F16.F32.PACK_AB R23, R37, R36 ;  /* 0x000000242517723e */ /* 0x000fe400000000ff */
[----:B------:R-:W-:Y:S02]  /*73f0*/  SEL R0, RZ, 0x1, P3 ;  /* 0x00000001ff007807 */ /* 0x000fe40001800000 */
[----:B------:R-:W-:Y:S02]  /*7400*/  LEA R18, P3, R33, UR12, 0x4 ;  /* 0x0000000c21127c11 */ /* 0x000fe4000f8620ff */
[----:B------:R-:W-:-:S02]  /*7410*/  F2FP.F16.F32.PACK_AB R22, R35, R34 ;  /* 0x000000222316723e */ /* 0x000fc400000000ff */
[----:B------:R-:W-:Y:S02]  /*7420*/  LEA.HI.X R19, R33, UR13, RZ, 0x4, P3 ;  /* 0x0000000d21137c11 */ /* 0x000fe400098f24ff */
[----:B------:R-:W-:Y:S02]  /*7430*/  F2FP.F16.F32.PACK_AB R21, R41, R40 ;  /* 0x000000282915723e */ /* 0x000fe400000000ff */
[----:B------:R-:W-:Y:S02]  /*7440*/  F2FP.F16.F32.PACK_AB R20, R39, R38 ;  /* 0x000000262714723e */ /* 0x000fe400000000ff */
        /* <DEDUP_REMOVED lines=8> */
[----:B------:R-:W-:Y:S01]  /*74d0*/  LOP3.LUT P6, RZ, R9, 0x20, RZ, 0xc0, !PT ;  /* 0x0000002009ff7812 */ /* 0x000fe200078cc0ff */
[----:B0-----:R-:W-:Y:S01]  /*74e0*/  IMAD.WIDE.U32 R18, R0, 0x1000000, RZ ;  /* 0x0100000000127825 */ /* 0x001fe200078e00ff */
[----:B------:R-:W-:-:S04]  /*74f0*/  SEL R0, RZ, 0x1, P4 ;  /* 0x00000001ff007807 */ /* 0x000fc80002000000 */
[----:B------:R-:W-:Y:S01]  /*7500*/  LOP3.LUT R25, R19, R24, R25, 0xfe, !PT ;  /* 0x0000001813197212 */ /* 0x000fe200078efe19 */
[----:B------:R-:W-:Y:S01]  /*7510*/  IMAD.WIDE.U32 R20, R0, 0x10000, RZ ;  /* 0x0001000000147825 */ /* 0x000fe200078e00ff */
[----:B------:R-:W-:-:S05]  /*7520*/  SEL R24, RZ, 0x1, P5 ;  /* 0x00000001ff187807 */ /* 0x000fca0002800000 */
[----:B------:R-:W-:Y:S01]  /*7530*/  IMAD.WIDE.U32 R22, R24, 0x100, RZ ;  /* 0x0000010018167825 */ /* 0x000fe200078e00ff */
[----:B------:R-:W-:-:S04]  /*7540*/  IADD3 R24, P3, R29, UR14, RZ ;  /* 0x0000000e1d187c10 */ /* 0x000fc8000ff7e0ff */
[----:B------:R-:W-:Y:S02]  /*7550*/  LOP3.LUT R19, R23, R25, R21, 0xfe, !PT ;  /* 0x0000001917137212 */ /* 0x000fe400078efe15 */
[----:B------:R-:W-:Y:S02]  /*7560*/  LOP3.LUT R0, R22, R18, R20, 0xfe, !PT ;  /* 0x0000001216007212 */ /* 0x000fe400078efe14 */
[----:B------:R-:W-:Y:S01]  /*7570*/  SEL R21, RZ, 0x1, P6 ;  /* 0x00000001ff157807 */ /* 0x000fe20003000000 */
[----:B------:R-:W0:Y:S03]  /*7580*/  @P1 LDC.64 R22, c[0x0][0x230] ;  /* 0x00008c00ff161b82 */ /* 0x000e260000000a00 */
[----:B------:R-:W-:Y:S02]  /*7590*/  LOP3.LUT R18, R0, R21, RZ, 0xfc, !PT ;  /* 0x0000001500127212 */ /* 0x000fe400078efcff */
[----:B------:R-:W-:-:S03]  /*75a0*/  SHF.R.U32.HI R0, RZ, 0x1d, R33 ;  /* 0x0000001dff007819 */ /* 0x000fc60000011621 */
[----:B------:R-:W1:Y:S01]  /*75b0*/  @P0 LDC.64 R20, c[0x0][0x228] ;  /* 0x00008a00ff140b82 */ /* 0x000e620000000a00 */
[----:B------:R-:W-:-:S05]  /*75c0*/  IADD3.X R25, R0, UR15, RZ, P3, !PT ;  /* 0x0000000f00197c10 */ /* 0x000fca0009ffe4ff */
[----:B------:R2:W-:Y:S01]  /*75d0*/  STG.E.64 desc[UR6][R24.64], R18 ;  /* 0x0000001218007986 */ /* 0x0005e2000c101b06 */
[----:B------:R-:W-:Y:S05]  /*75e0*/  @!P0 BRA `(.L_x_7872) ;  /* 0x0000000000508947 */ /* 0x000fea0003800000 */
[----:B--2---:R-:W-:Y:S02]  /*75f0*/  SHF.L.U32 R18, R3, 0x10, RZ ;  /* 0x0000001003127819 */ /* 0x004fe400000006ff */
[----:B------:R-:W-:Y:S02]  /*7600*/  LOP3.LUT R24, R7, 0xff, RZ, 0xc0, !PT ;  /* 0x000000ff07187812 */ /* 0x000fe400078ec0ff */
[----:B------:R-:W-:Y:S02]  /*7610*/  LOP3.LUT R19, R18, 0xff0000, RZ, 0xc0, !PT ;  /* 0x00ff000012137812 */ /* 0x000fe400078ec0ff */
[----:B------:R-:W-:Y:S01]  /*7620*/  LOP3.LUT R18, R2, 0xffff, RZ, 0xc0, !PT ;  /* 0x0000ffff02127812 */ /* 0x000fe200078ec0ff */
[----:B------:R-:W-:-:S03]  /*7630*/  IMAD.WIDE.U32 R24, R24, 0x10000, RZ ;  /* 0x0001000018187825 */ /* 0x000fc600078e00ff */
        /* <DEDUP_REMOVED lines=15> */
.L_x_7872:
        /* <DEDUP_REMOVED lines=19> */
.L_x_7874:
[----:B------:R-:W-:-:S07]  /*7860*/  MOV R0, R44 ;  /* 0x0000002c00007202 */ /* 0x000fce0000000f00 */
.L_x_7875:
[----:B------:R-:W-:Y:S05]  /*7870*/  BSYNC B1 ;  /* 0x0000000000017941 */ /* 0x000fea0003800000 */
.L_x_7873:
        /* <DEDUP_REMOVED lines=16> */
.L_x_7879:
[----:B------:R-:W-:Y:S05]  /*7980*/  BSYNC B2 ;  /* 0x0000000000027941 */ /* 0x000fea0003800000 */
.L_x_7878:
        /* <DEDUP_REMOVED lines=9> */
[----:B------:R-:W-:Y:S01]  /*7a20*/  LOP3.LUT R25, R29, UR27, R25, 0x96, !PT ;  /* 0x0000001b1d197c12 */ /* 0x000fe2000f8e9619 */
[----:B------:R-:W-:Y:S01]  /*7a30*/  IMAD.MOV.U32 R19, RZ, RZ, RZ ;  /* 0x000000ffff137224 */ /* 0x000fe200078e00ff */
        /* <DEDUP_REMOVED lines=32> */
.L_x_7877:
[----:B------:R-:W-:Y:S05]  /*7c40*/  BSYNC B1 ;  /* 0x0000000000017941 */ /* 0x000fea0003800000 */
.L_x_7876:
[----:B------:R-:W-:Y:S02]  /*7c50*/  I2FP.F32.U32 R25, R0 ;  /* 0x0000000000197245 */ /* 0x000fe40000201000 */
[----:B------:R-:W-:-:S03]  /*7c60*/  LOP3.LUT R9, R9, 0xffffffdf, RZ, 0xc0, !PT ;  /* 0xffffffdf09097812 */ /* 0x000fc600078ec0ff */
[----:B------:R-:W-:Y:S01]  /*7c70*/  FFMA.FTZ R0, R25, R174, 1.1641532182693481445e-10 ;  /* 0x2f00000019007423 */ /* 0x000fe200000100ae */
[----:B-----5:R-:W-:-:S04]  /*7c80*/  HADD2.F32 R25, -RZ, R20.H0_H0 ;  /* 0x20000014ff197230 */ /* 0x020fc80000004100 */
[----:B------:R-:W-:Y:S01]  /*7c90*/  FSETP.GTU.FTZ.AND P3, PT, R0, R171, PT ;  /* 0x000000ab0000720b */ /* 0x000fe20003f7c000 */
[----:B------:R-:W-:-:S05]  /*7ca0*/  FMUL.FTZ R25, R25, R142 ;  /* 0x0000008e19197220 */ /* 0x000fca0000410000 */
[----:B------:R-:W-:-:S07]  /*7cb0*/  FSEL R25, R25, RZ, !P3 ;  /* 0x000000ff19197208 */ /* 0x000fce0005800000 */
        /* <DEDUP_REMOVED lines=8> */
.L_x_7880:
        /* <DEDUP_REMOVED lines=12> */
.L_x_7883:
[----:B------:R-:W-:-:S07]  /*7e00*/  MOV R0, R44 ;  /* 0x0000002c00007202 */ /* 0x000fce0000000f00 */
.L_x_7884:
[----:B------:R-:W-:Y:S05]  /*7e10*/  BSYNC B1 ;  /* 0x0000000000017941 */ /* 0x000fea0003800000 */
.L_x_7882:
        /* <DEDUP_REMOVED lines=16> */
.L_x_7888:
[----:B------:R-:W-:Y:S05]  /*7f20*/  BSYNC B2 ;  /* 0x0000000000027941 */ /* 0x000fea0003800000 */
.L_x_7887:
        /* <DEDUP_REMOVED lines=43> */
.L_x_7886:
[----:B------:R-:W-:Y:S05]  /*81e0*/  BSYNC B1 ;  /* 0x0000000000017941 */ /* 0x000fea0003800000 */
.L_x_7885:
[----:B------:R-:W-:-:S05]  /*81f0*/  I2FP.F32.U32 R19, R0 ;  /* 0x0000000000137245 */ /* 0x000fca0000201000 */
[----:B------:R-:W-:Y:S01]  /*8200*/  FFMA.FTZ R0, R19, R174, 1.1641532182693481445e-10 ;  /* 0x2f00000013007423 */ /* 0x000fe200000100ae */
[----:B------:R-:W-:-:S04]  /*8210*/  HADD2.F32 R19, -RZ, R48.H0_H0 ;  /* 0x20000030ff137230 */ /* 0x000fc80000004100 */
[----:B------:R-:W-:Y:S01]  /*8220*/  FSETP.GTU.FTZ.AND P3, PT, R0, R171, PT ;  /* 0x000000ab0000720b */ /* 0x000fe20003f7c000 */
[----:B------:R-:W-:-:S03]  /*8230*/  FMUL.FTZ R0, R19, R142 ;  /* 0x0000008e13007220 */ /* 0x000fc60000410000 */
[----:B------:R-:W-:Y:S02]  /*8240*/  SEL R10, RZ, 0x1, P3 ;  /* 0x00000001ff0a7807 */ /* 0x000fe40001800000 */
[----:B------:R-:W-:-:S05]  /*8250*/  FSEL R0, R0, RZ, !P3 ;  /* 0x000000ff00007208 */ /* 0x000fca0005800000 */
[----:B------:R-:W-:Y:S01]  /*8260*/  FADD.FTZ R25, R25, R0 ;  /* 0x0000000019197221 */ /* 0x000fe20000010000 */
[----:B------:R-:W-:-:S05]  /*8270*/  @P1 HADD2.F32 R0, -RZ, R52.H0_H0 ;  /* 0x20000034ff001230 */ /* 0x000fca0000004100 */
[----:B------:R-:W-:-:S07]  /*8280*/  @P1 FADD.FTZ R25, R0, R25 ;  /* 0x0000001900191221 */ /* 0x000fce0000010000 */
.L_x_7881:
        /* <DEDUP_REMOVED lines=12> */
.L_x_7890:
[----:B------:R-:W-:-:S07]  /*8350*/  MOV R0, R44 ;  /* 0x0000002c00007202 */ /* 0x000fce0000000f00 */
.L_x_7891:
[----:B------:R-:W-:Y:S05]  /*8360*/  BSYNC B1 ;  /* 0x0000000000017941 */ /* 0x000fea0003800000 */
.L_x_7889:
        /* <DEDUP_REMOVED lines=16> */
.L_x_7895:
[----:B------:R-:W-:Y:S05]  /*8470*/  BSYNC B2 ;  /* 0x0000000000027941 */ /* 0x000fea0003800000 */
.L_x_7894:
        /* <DEDUP_REMOVED lines=43> */
.L_x_7893:
[----:B------:R-:W-:Y:S05]  /*8730*/  BSYNC B1 ;  /* 0x0000000000017941 */ /* 0x000fea0003800000 */
.L_x_7892:
        /* <DEDUP_REMOVED lines=15> */
.L_x_7896:
        /* <DEDUP_REMOVED lines=12> */
.L_x_7899:
[----:B------:R-:W-:-:S07]  /*88f0*/  MOV R0, R44 ;  /* 0x0000002c00007202 */ /* 0x000fce0000000f00 */
.L_x_7900:
[----:B------:R-:W-:Y:S05]  /*8900*/  BSYNC B1 ;  /* 0x0000000000017941 */ /* 0x000fea0003800000 */
.L_x_7898:
        /* <DEDUP_REMOVED lines=16> */
.L_x_7904:
[----:B------:R-:W-:Y:S05]  /*8a10*/  BSYNC B2 ;  /* 0x0000000000027941 */ /* 0x000fea0003800000 */
.L_x_7903:
        /* <DEDUP_REMOVED lines=41> */
[----:B------:R-:W-:Y:S02]  /*8cb0*/  LOP3.LUT R17, R29, UR43, R30, 0x96, !PT ;  /* 0x0000002b1d117c12 */ /* 0x000fe4000f8e961e */
[----:B------:R-:W-:-:S07]  /*8cc0*/  MOV R12, R28 ;  /* 0x0000001c000c7202 */ /* 0x000fce0000000f00 */
.L_x_7902:
[----:B------:R-:W-:Y:S05]  /*8cd0*/  BSYNC B1 ;  /* 0x0000000000017941 */ /* 0x000fea0003800000 */
.L_x_7901:
[----:B------:R-:W-:-:S05]  /*8ce0*/  I2FP.F32.U32 R19, R0 ;  /* 0x0000000000137245 */ /* 0x000fca0000201000 */
[----:B------:R-:W-:Y:S01]  /*8cf0*/  FFMA.FTZ R0, R19, R174, 1.1641532182693481445e-10 ;  /* 0x2f00000013007423 */ /* 0x000fe200000100ae */
[----:B------:R-:W-:-:S04]  /*8d00*/  HADD2.F32 R19, -RZ, R48.H1_H1 ;  /* 0x30000030ff137230 */ /* 0x000fc80000004100 */
[----:B------:R-:W-:Y:S01]  /*8d10*/  FSETP.GTU.FTZ.AND P3, PT, R0, R171, PT ;  /* 0x000000ab0000720b */ /* 0x000fe20003f7c000 */
[----:B------:R-:W-:-:S03]  /*8d20*/  FMUL.FTZ R19, R19, R142 ;  /* 0x0000008e13137220 */ /* 0x000fc60000410000 */
[----:B------:R-:W-:Y:S02]  /*8d30*/  SEL R8, RZ, 0x1, P3 ;  /* 0x00000001ff087807 */ /* 0x000fe40001800000 */
[----:B------:R-:W-:-:S05]  /*8d40*/  FSEL R19, R19, RZ, !P3 ;  /* 0x000000ff13137208 */ /* 0x000fca0005800000 */
[----:B------:R-:W-:Y:S01]  /*8d50*/  FADD.FTZ R26, R26, R19 ;  /* 0x000000131a1a7221 */ /* 0x000fe20000010000 */
[----:B------:R-:W-:-:S05]  /*8d60*/  @P1 HADD2.F32 R19, -RZ, R52.H1_H1 ;  /* 0x30000034ff131230 */ /* 0x000fca0000004100 */
[----:B------:R-:W-:-:S07]  /*8d70*/  @P1 FADD.FTZ R26, R19, R26 ;  /* 0x0000001a131a1221 */ /* 0x000fce0000010000 */
.L_x_7897:
        /* <DEDUP_REMOVED lines=12> */
.L_x_7906:
[----:B------:R-:W-:-:S07]  /*8e40*/  MOV R0, R44 ;  /* 0x0000002c00007202 */ /* 0x000fce0000000f00 */
.L_x_7907:
[----:B------:R-:W-:Y:S05]  /*8e50*/  BSYNC B1 ;  /* 0x0000000000017941 */ /* 0x000fea0003800000 */
.L_x_7905:
        /* <DEDUP_REMOVED lines=16> */
.L_x_7911:
[----:B------:R-:W-:Y:S05]  /*8f60*/  BSYNC B2 ;  /* 0x0000000000027941 */ /* 0x000fea0003800000 */
.L_x_7910:
        /* <DEDUP_REMOVED lines=43> */
.L_x_7909:
[----:B------:R-:W-:Y:S05]  /*9220*/  BSYNC B1 ;  /* 0x0000000000017941 */ /* 0x000fea0003800000 */
.L_x_7908:
        /* <DEDUP_REMOVED lines=15> */
.L_x_7912:
        /* <DEDUP_REMOVED lines=12> */
.L_x_7915:
[----:B------:R-:W-:-:S07]  /*93e0*/  MOV R0, R44 ;  /* 0x0000002c00007202 */ /* 0x000fce0000000f00 */
.L_x_7916:
[----:B------:R-:W-:Y:S05]  /*93f0*/  BSYNC B1 ;  /* 0x0000000000017941 */ /* 0x000fea0003800000 */
.L_x_7914:
        /* <DEDUP_REMOVED lines=16> */
.L_x_7920:
[----:B------:R-:W-:Y:S05]  /*9500*/  BSYNC B2 ;  /* 0x0000000000027941 */ /* 0x000fea0003800000 */
.L_x_7919:
        /* <DEDUP_REMOVED lines=43> */
.L_x_7918:
[----:B------:R-:W-:Y:S05]  /*97c0*/  BSYNC B1 ;  /* 0x0000000000017941 */ /* 0x000fea0003800000 */
.L_x_7917:
        /* <DEDUP_REMOVED lines=10> */
.L_x_7913:
        /* <DEDUP_REMOVED lines=12> */
.L_x_7922:
[----:B------:R-:W-:-:S07]  /*9930*/  MOV R0, R44 ;  /* 0x0000002c00007202 */ /* 0x000fce0000000f00 */
.L_x_7923:
[----:B------:R-:W-:Y:S05]  /*9940*/  BSYNC B1 ;  /* 0x0000000000017941 */ /* 0x000fea0003800000 */
.L_x_7921:
        /* <DEDUP_REMOVED lines=16> */
.L_x_7927:
[----:B------:R-:W-:Y:S05]  /*9a50*/  BSYNC B2 ;  /* 0x0000000000027941 */ /* 0x000fea0003800000 */
.L_x_7926:
        /* <DEDUP_REMOVED lines=43> */
.L_x_7925:
[----:B------:R-:W-:Y:S05]  /*9d10*/  BSYNC B1 ;  /* 0x0000000000017941 */ /* 0x000fea0003800000 */
.L_x_7924:
        /* <DEDUP_REMOVED lines=15> */
.L_x_7928:
        /* <DEDUP_REMOVED lines=12> */
.L_x_7931:
[----:B------:R-:W-:-:S07]  /*9ed0*/  MOV R0, R44 ;  /* 0x0000002c00007202 */ /* 0x000fce0000000f00 */
.L_x_7932:
[----:B------:R-:W-:Y:S05]  /*9ee0*/  BSYNC B1 ;  /* 0x0000000000017941 */ /* 0x000fea0003800000 */
.L_x_7930:
        /* <DEDUP_REMOVED lines=16> */
.L_x_7936:
[----:B------:R-:W-:Y:S05]  /*9ff0*/  BSYNC B2 ;  /* 0x0000000000027941 */ /* 0x000fea0003800000 */
.L_x_7935:
        /* <DEDUP_REMOVED lines=43> */
.L_x_7934:
[----:B------:R-:W-:Y:S05]  /*a2b0*/  BSYNC B1 ;  /* 0x0000000000017941 */ /* 0x000fea0003800000 */
.L_x_7933:
        /* <DEDUP_REMOVED lines=10> */
.L_x_7929:
        /* <DEDUP_REMOVED lines=12> */
.L_x_7938:
[----:B------:R-:W-:-:S07]  /*a420*/  MOV R0, R44 ;  /* 0x0000002c00007202 */ /* 0x000fce0000000f00 */
.L_x_7939:
[----:B------:R-:W-:Y:S05]  /*a430*/  BSYNC B1 ;  /* 0x0000000000017941 */ /* 0x000fea0003800000 */
.L_x_7937:
        /* <DEDUP_REMOVED lines=16> */
.L_x_7943:
[----:B------:R-:W-:Y:S05]  /*a540*/  BSYNC B2 ;  /* 0x0000000000027941 */ /* 0x000fea0003800000 */
.L_x_7942:
        /* <DEDUP_REMOVED lines=41> */
[----:B------:R-:W-:Y:S01]  /*a7e0*/  IMAD.MOV.U32 R21, RZ, RZ, RZ ;  /* 0x000000ffff157224 */ /* 0x000fe200078e00ff */
[----:B------:R-:W-:-:S07]  /*a7f0*/  MOV R12, R20 ;  /* 0x00000014000c7202 */ /* 0x000fce0000000f00 */
.L_x_7941:
[----:B------:R-:W-:Y:S05]  /*a800*/  BSYNC B1 ;  /* 0x0000000000017941 */ /* 0x000fea0003800000 */
.L_x_7940:
        /* <DEDUP_REMOVED lines=15> */
.L_x_7944:
        /* <DEDUP_REMOVED lines=12> */
.L_x_7947:
[----:B------:R-:W-:-:S07]  /*a9c0*/  MOV R0, R44 ;  /* 0x0000002c00007202 */ /* 0x000fce0000000f00 */
.L_x_7948:
[----:B------:R-:W-:Y:S05]  /*a9d0*/  BSYNC B1 ;  /* 0x0000000000017941 */ /* 0x000fea0003800000 */
.L_x_7946:
        /* <DEDUP_REMOVED lines=16> */
.L_x_7952:
[----:B------:R-:W-:Y:S05]  /*aae0*/  BSYNC B2 ;  /* 0x0000000000027941 */ /* 0x000fea0003800000 */
.L_x_7951:
        /* <DEDUP_REMOVED lines=43> */
.L_x_7950:
[----:B------:R-:W-:Y:S05]  /*ada0*/  BSYNC B1 ;  /* 0x0000000000017941 */ /* 0x000fea0003800000 */
.L_x_7949:
[----:B------:R-:W-:-:S05]  /*adb0*/  I2FP.F32.U32 R5, R0 ;  /* 0x0000000000057245 */ /* 0x000fca0000201000 */
[----:B------:R-:W-:Y:S01]  /*adc0*/  FFMA.FTZ R0, R5, R174, 1.1641532182693481445e-10 ;  /* 0x2f00000005007423 */ /* 0x000fe200000100ae */
[----:B------:R-:W-:-:S04]  /*add0*/  HADD2.F32 R5, -RZ, R50.H0_H0 ;  /* 0x20000032ff057230 */ /* 0x000fc80000004100 */
[----:B------:R-:W-:Y:S01]  /*ade0*/  FSETP.GTU.FTZ.AND P3, PT, R0, R171, PT ;  /* 0x000000ab0000720b */ /* 0x000fe20003f7c000 */
[----:B------:R-:W-:-:S05]  /*adf0*/  FMUL.FTZ R5, R5, R142 ;  /* 0x0000008e05057220 */ /* 0x000fca0000410000 */
[----:B------:R-:W-:Y:S02]  /*ae00*/  FSEL R0, R5, RZ, !P3 ;  /* 0x000000ff05007208 */ /* 0x000fe40005800000 */
[----:B------:R-:W-:-:S03]  /*ae10*/  SEL R5, RZ, 0x1, P3 ;  /* 0x00000001ff057807 */ /* 0x000fc60001800000 */
[----:B------:R-:W-:Y:S01]  /*ae20*/  FADD.FTZ R29, R29, R0 ;  /* 0x000000001d1d7221 */ /* 0x000fe20000010000 */
[----:B------:R-:W-:-:S05]  /*ae30*/  @P1 HADD2.F32 R0, -RZ, R54.H0_H0 ;  /* 0x20000036ff001230 */ /* 0x000fca0000004100 */
[----:B------:R-:W-:-:S07]  /*ae40*/  @P1 FADD.FTZ R29, R0, R29 ;  /* 0x0000001d001d1221 */ /* 0x000fce0000010000 */
.L_x_7945:
        /* <DEDUP_REMOVED lines=12> */
.L_x_7954:
[----:B------:R-:W-:-:S07]  /*af10*/  MOV R0, R44 ;  /* 0x0000002c00007202 */ /* 0x000fce0000000f00 */
.L_x_7955:
[----:B------:R-:W-:Y:S05]  /*af20*/  BSYNC B1 ;  /* 0x0000000000017941 */ /* 0x000fea0003800000 */
.L_x_7953:
        /* <DEDUP_REMOVED lines=16> */
.L_x_7959:
[----:B------:R-:W-:Y:S05]  /*b030*/  BSYNC B2 ;  /* 0x0000000000027941 */ /* 0x000fea0003800000 */
.L_x_7958:
        /* <DEDUP_REMOVED lines=43> */
.L_x_7957:
[----:B------:R-:W-:Y:S05]  /*b2f0*/  BSYNC B1 ;  /* 0x0000000000017941 */ /* 0x000fea0003800000 */
.L_x_7956:
        /* <DEDUP_REMOVED lines=13> */
.L_x_7960:
        /* <DEDUP_REMOVED lines=12> */
.L_x_7963:
[----:B------:R-:W-:-:S07]  /*b490*/  MOV R0, R44 ;  /* 0x0000002c00007202 */ /* 0x000fce0000000f00 */
.L_x_7964:
[----:B------:R-:W-:Y:S05]  /*b4a0*/  BSYNC B1 ;  /* 0x0000000000017941 */ /* 0x000fea0003800000 */
.L_x_7962:
        /* <DEDUP_REMOVED lines=16> */
.L_x_7968:
[----:B------:R-:W-:Y:S05]  /*b5b0*/  BSYNC B2 ;  /* 0x0000000000027941 */ /* 0x000fea0003800000 */
.L_x_7967:
        /* <DEDUP_REMOVED lines=43> */
.L_x_7966:
[----:B------:R-:W-:Y:S05]  /*b870*/  BSYNC B1 ;  /* 0x0000000000017941 */ /* 0x000fea0003800000 */
.L_x_7965:
        /* <DEDUP_REMOVED lines=10> */
.L_x_7961:
        /* <DEDUP_REMOVED lines=12> */
.L_x_7970:
[----:B------:R-:W-:-:S07]  /*b9e0*/  MOV R0, R44 ;  /* 0x0000002c00007202 */ /* 0x000fce0000000f00 */
.L_x_7971:
[----:B------:R-:W-:Y:S05]  /*b9f0*/  BSYNC B1 ;  /* 0x0000000000017941 */ /* 0x000fea0003800000 */
.L_x_7969:
        /* <DEDUP_REMOVED lines=16> */
.L_x_7975:
[----:B------:R-:W-:Y:S05]  /*bb00*/  BSYNC B2 ;  /* 0x0000000000027941 */ /* 0x000fea0003800000 */
.L_x_7974:
        /* <DEDUP_REMOVED lines=43> */
.L_x_7973:
[----:B------:R-:W-:Y:S05]  /*bdc0*/  BSYNC B1 ;  /* 0x0000000000017941 */ /* 0x000fea0003800000 */
.L_x_7972:
[----:B------:R-:W-:-:S05]  /*bdd0*/  I2FP.F32.U32 R19, R0 ;  /* 0x0000000000137245 */ /* 0x000fca0000201000 */
[----:B------:R-:W-:Y:S01]  /*bde0*/  FFMA.FTZ R0, R19, R174, 1.1641532182693481445e-10 ;  /* 0x2f00000013007423 */ /* 0x000fe200000100ae */
[----:B------:R-:W-:-:S04]  /*bdf0*/  HADD2.F32 R19, -RZ, R23.H0_H0 ;  /* 0x20000017ff137230 */ /* 0x000fc80000004100 */
[----:B------:R-:W-:Y:S01]  /*be00*/  FSETP.GTU.FTZ.AND P4, PT, R0, R171, PT ;  /* 0x000000ab0000720b */ /* 0x000fe20003f9c000 */
        /* <DEDUP_REMOVED lines=9> */
.L_x_7976:
        /* <DEDUP_REMOVED lines=12> */
.L_x_7979:
[----:B------:R-:W-:-:S07]  /*bf60*/  MOV R0, R44 ;  /* 0x0000002c00007202 */ /* 0x000fce0000000f00 */
.L_x_7980:
[----:B------:R-:W-:Y:S05]  /*bf70*/  BSYNC B1 ;  /* 0x0000000000017941 */ /* 0x000fea0003800000 */
.L_x_7978:
        /* <DEDUP_REMOVED lines=16> */
.L_x_7984:
[----:B------:R-:W-:Y:S05]  /*c080*/  BSYNC B2 ;  /* 0x0000000000027941 */ /* 0x000fea0003800000 */
.L_x_7983:
        /* <DEDUP_REMOVED lines=43> */
.L_x_7982:
[----:B------:R-:W-:Y:S05]  /*c340*/  BSYNC B1 ;  /* 0x0000000000017941 */ /* 0x000fea0003800000 */
.L_x_7981:
        /* <DEDUP_REMOVED lines=10> */
.L_x_7977:
        /* <DEDUP_REMOVED lines=12> */
.L_x_7986:
[----:B------:R-:W-:-:S07]  /*c4b0*/  MOV R0, R44 ;  /* 0x0000002c00007202 */ /* 0x000fce0000000f00 */
.L_x_7987:
[----:B------:R-:W-:Y:S05]  /*c4c0*/  BSYNC B1 ;  /* 0x0000000000017941 */ /* 0x000fea0003800000 */
.L_x_7985:
        /* <DEDUP_REMOVED lines=16> */
.L_x_7991:
[----:B------:R-:W-:Y:S05]  /*c5d0*/  BSYNC B2 ;  /* 0x0000000000027941 */ /* 0x000fea0003800000 */
.L_x_7990:
        /* <DEDUP_REMOVED lines=43> */
.L_x_7989:
[----:B------:R-:W-:Y:S05]  /*c890*/  BSYNC B1 ;  /* 0x0000000000017941 */ /* 0x000fea0003800000 */
.L_x_7988:
        /* <DEDUP_REMOVED lines=13> */
.L_x_7992:
        /* <DEDUP_REMOVED lines=12> */
.L_x_7995:
[----:B------:R-:W-:-:S07]  /*ca30*/  MOV R0, R44 ;  /* 0x0000002c00007202 */ /* 0x000fce0000000f00 */
.L_x_7996:
[----:B------:R-:W-:Y:S05]  /*ca40*/  BSYNC B1 ;  /* 0x0000000000017941 */ /* 0x000fea0003800000 */
.L_x_7994:
        /* <DEDUP_REMOVED lines=18> */
.L_x_8000:
[----:B------:R-:W-:Y:S05]  /*cb70*/  BSYNC B2 ;  /* 0x0000000000027941 */ /* 0x000fea0003800000 */
.L_x_7999:
        /* <DEDUP_REMOVED lines=43> */
.L_x_7998:
[----:B------:R-:W-:Y:S05]  /*ce30*/  BSYNC B1 ;  /* 0x0000000000017941 */ /* 0x000fea0003800000 */
.L_x_7997:
        /* <DEDUP_REMOVED lines=10> */
.L_x_7993:
[----:B------:R-:W0:Y:S01]  /*cee0*/  LDC.64 R168, c[0x0][0x238] ;  /* 0x00008e00ffa87b82 */ /* 0x000e220000000a00 */
[----:B------:R-:W-:Y:S02]  /*cef0*/  LOP3.LUT R9, R9, 0xffffffbf, RZ, 0xc0, !PT ;  /* 0xffffffbf09097812 */ /* 0x000fe400078ec0ff */
[----:B------:R-:W-:Y:S02]  /*cf00*/  SEL R0, RZ, 0x1000000, P5 ;  /* 0x01000000ff007807 */ /* 0x000fe40002800000 */
[----:B------:R-:W-:Y:S02]  /*cf10*/  @P1 LOP3.LUT R9, R9, 0x40, RZ, 0xfc, !PT ;  /* 0x0000004009091812 */ /* 0x000fe400078efcff */
[----:B------:R-:W-:Y:S01]  /*cf20*/  SEL R24, RZ, 0x10000, P4 ;  /* 0x00010000ff187807 */ /* 0x000fe20002000000 */
[----:B------:R-:W1:Y:S01]  /*cf30*/  LDC.64 R166, c[0x0][0x240] ;  /* 0x00009000ffa67b82 */ /* 0x000e620000000a00 */
[----:B------:R-:W-:Y:S02]  /*cf40*/  LOP3.LUT P1, RZ, R9, 0x4, RZ, 0xc0, !PT ;  /* 0x0000000409ff7812 */ /* 0x000fe4000782c0ff */
[----:B------:R-:W-:-:S02]  /*cf50*/  SEL R43, RZ, 0x100, P3 ;  /* 0x00000100ff2b7807 */ /* 0x000fc40001800000 */
[C---:B------:R-:W-:Y:S02]  /*cf60*/  LOP3.LUT P4, RZ, R9.reuse, 0x10, RZ, 0xc0, !PT ;  /* 0x0000001009ff7812 */ /* 0x040fe4000788c0ff */
[----:B------:R-:W-:Y:S02]  /*cf70*/  LOP3.LUT P3, RZ, R9, 0x8, RZ, 0xc0, !PT ;  /* 0x0000000809ff7812 */ /* 0x000fe4000786c0ff */
[----:B------:R-:W-:Y:S02]  /*cf80*/  F2FP.F16.F32.PACK_AB R23, R32, R31 ;  /* 0x0000001f2017723e */ /* 0x000fe400000000ff */
[----:B------:R-:W-:Y:S02]  /*cf90*/  F2FP.F16.F32.PACK_AB R22, R30, R29 ;  /* 0x0000001d1e16723e */ /* 0x000fe400000000ff */
[----:B------:R-:W-:Y:S02]  /*cfa0*/  F2FP.F16.F32.PACK_AB R21, R28, R27 ;  /* 0x0000001b1c15723e */ /* 0x000fe400000000ff */
[----:B------:R-:W-:Y:S01]  /*cfb0*/  F2FP.F16.F32.PACK_AB R20, R26, R25 ;  /* 0x000000191a14723e */ /* 0x000fe200000000ff */
[----:B0-----:R-:W-:Y:S01]  /*cfc0*/  IMAD.WIDE.U32 R46, R18, 0x10, R168 ;  /* 0x00000010122e7825 */ /* 0x001fe200078e00a8 */
[----:B------:R-:W-:-:S02]  /*cfd0*/  SEL R45, RZ, 0x1, P1 ;  /* 0x00000001ff2d7807 */ /* 0x000fc40000800000 */
[----:B------:R-:W-:Y:S02]  /*cfe0*/  LOP3.LUT R0, R43, R0, R24, 0xfe, !PT ;  /* 0x000000002b007212 */ /* 0x000fe400078efe18 */
[----:B------:R-:W-:Y:S01]  /*cff0*/  SEL R120, RZ, 0x1, P3 ;  /* 0x00000001ff787807 */ /* 0x000fe20001800000 */
[----:B------:R0:W-:Y:S01]  /*d000*/  STG.E.128 desc[UR6][R46.64], R20 ;  /* 0x000000142e007986 */ /* 0x0001e2000c101d06 */
[----:B------:R-:W-:Y:S02]  /*d010*/  SEL R43, RZ, 0x1, P4 ;  /* 0x00000001ff2b7807 */ /* 0x000fe40002000000 */
[C---:B------:R-:W-:Y:S02]  /*d020*/  LOP3.LUT P5, RZ, R9.reuse, 0x2, RZ, 0xc0, !PT ;  /* 0x0000000209ff7812 */ /* 0x040fe400078ac0ff */
[----:B------:R-:W-:Y:S02]  /*d030*/  LOP3.LUT P6, RZ, R9, 0x20, RZ, 0xc0, !PT ;  /* 0x0000002009ff7812 */ /* 0x000fe400078cc0ff */
[----:B------:R-:W-:-:S02]  /*d040*/  SEL R24, RZ, 0x1, P5 ;  /* 0x00000001ff187807 */ /* 0x000fc40002800000 */
[----:B------:R-:W-:Y:S01]  /*d050*/  LOP3.LUT P1, RZ, R9, 0x40, RZ, 0xc0, !PT ;  /* 0x0000004009ff7812 */ /* 0x000fe2000782c0ff */
[----:B0-----:R-:W-:-:S04]  /*d060*/  IMAD.WIDE.U32 R20, R45, 0x1000000, RZ ;  /* 0x010000002d147825 */ /* 0x001fc800078e00ff */
[----:B------:R-:W-:Y:S01]  /*d070*/  IMAD.WIDE.U32 R22, R120, 0x10000, RZ ;  /* 0x0001000078167825 */ /* 0x000fe200078e00ff */
[----:B------:R-:W-:Y:S02]  /*d080*/  LOP3.LUT R0, R21, R0, R24, 0xfe, !PT ;  /* 0x0000000015007212 */ /* 0x000fe400078efe18 */
[----:B------:R-:W-:Y:S01]  /*d090*/  SEL R21, RZ, 0x1, P6 ;  /* 0x00000001ff157807 */ /* 0x000fe20003000000 */
[----:B------:R-:W-:-:S03]  /*d0a0*/  IMAD.WIDE.U32 R46, R43, 0x100, RZ ;  /* 0x000001002b2e7825 */ /* 0x000fc600078e00ff */
[----:B------:R-:W-:Y:S02]  /*d0b0*/  LOP3.LUT R20, R46, R20, R22, 0xfe, !PT ;  /* 0x000000142e147212 */ /* 0x000fe400078efe16 */
[----:B------:R-:W-:Y:S02]  /*d0c0*/  LOP3.LUT R23, R47, R0, R23, 0xfe, !PT ;  /* 0x000000002f177212 */ /* 0x000fe400078efe17 */
        /* <DEDUP_REMOVED lines=13> */
[----:B------:R-:W-:Y:S01]  /*d1a0*/  LOP3.LUT R0, R0, 0xff00, R21, 0xf8, !PT ;  /* 0x0000ff0000007812 */ /* 0x000fe200078ef815 */
[----:B------:R-:W-:-:S03]  /*d1b0*/  IMAD.WIDE.U32 R20, R20, 0x1000000, RZ ;  /* 0x0100000014147825 */ /* 0x000fc600078e00ff */
[----:B------:R-:W-:Y:S01]  /*d1c0*/  LOP3.LUT R0, R0, 0xff, R5, 0xf8, !PT ;  /* 0x000000ff00007812 */ /* 0x000fe200078ef805 */
[----:B------:R-:W-:-:S03]  /*d1d0*/  IMAD.WIDE.U32 R46, R46, 0x100, RZ ;  /* 0x000001002e2e7825 */ /* 0x000fc600078e00ff */
[----:B------:R-:W-:Y:S02]  /*d1e0*/  LOP3.LUT R0, R23, R0, R21, 0xfe, !PT ;  /* 0x0000000017007212 */ /* 0x000fe400078efe15 */
[----:B------:R-:W-:Y:S02]  /*d1f0*/  LOP3.LUT R22, R46, R20, R22, 0xfe, !PT ;  /* 0x000000142e167212 */ /* 0x000fe400078efe16 */
[----:B------:R-:W0:Y:S01]  /*d200*/  LDC.64 R20, c[0x0][0x248] ;  /* 0x00009200ff147b82 */ /* 0x000e220000000a00 */
[----:B------:R-:W-:Y:S02]  /*d210*/  LOP3.LUT R47, R0, R47, RZ, 0xfc, !PT ;  /* 0x0000002f002f7212 */ /* 0x000fe400078efcff */
[----:B------:R-:W-:Y:S01]  /*d220*/  LOP3.LUT R46, R22, 0xff, R10, 0xf8, !PT ;  /* 0x000000ff162e7812 */ /* 0x000fe200078ef80a */
[----:B0-----:R-:W-:-:S05]  /*d230*/  IMAD.WIDE.U32 R20, R18, 0x8, R20 ;  /* 0x0000000812147825 */ /* 0x001fca00078e0014 */
[----:B------:R1:W-:Y:S02]  /*d240*/  STG.E.64 desc[UR6][R20.64], R46 ;  /* 0x0000002e14007986 */ /* 0x0003e4000c101b06 */
.L_x_8001:
        /* <DEDUP_REMOVED lines=21> */
.L_x_8003:
[----:B------:R-:W-:-:S07]  /*d3a0*/  MOV R24, R44 ;  /* 0x0000002c00187202 */ /* 0x000fce0000000f00 */
.L_x_8004:
[----:B------:R-:W-:Y:S05]  /*d3b0*/  BSYNC B1 ;  /* 0x0000000000017941 */ /* 0x000fea0003800000 */
.L_x_8002:
        /* <DEDUP_REMOVED lines=16> */
.L_x_8008:
[----:B------:R-:W-:Y:S05]  /*d4c0*/  BSYNC B2 ;  /* 0x0000000000027941 */ /* 0x000fea0003800000 */
.L_x_8007:
        /* <DEDUP_REMOVED lines=43> */
.L_x_8006:
[----:B------:R-:W-:Y:S05]  /*d780*/  BSYNC B1 ;  /* 0x0000000000017941 */ /* 0x000fea0003800000 */
.L_x_8005:
[----:B------:R-:W-:Y:S02]  /*d790*/  I2FP.F32.U32 R19, R24 ;  /* 0x0000001800137245 */ /* 0x000fe40000201000 */
[----:B------:R-:W-:-:S03]  /*d7a0*/  LOP3.LUT R9, R9, 0xffffffdf, RZ, 0xc0, !PT ;  /* 0xffffffdf09097812 */ /* 0x000fc600078ec0ff */
[----:B------:R-:W-:-:S05]  /*d7b0*/  FFMA.FTZ R19, R19, R174, 1.1641532182693481445e-10 ;  /* 0x2f00000013137423 */ /* 0x000fca00000100ae */
[----:B------:R-:W-:Y:S01]  /*d7c0*/  FSETP.GTU.FTZ.AND P3, PT, R19, R171, PT ;  /* 0x000000ab1300720b */ /* 0x000fe20003f7c000 */
[----:B-----5:R-:W-:-:S05]  /*d7d0*/  HADD2.F32 R19, -RZ, R120.H0_H0 ;  /* 0x20000078ff137230 */ /* 0x020fca0000004100 */
[----:B------:R-:W-:-:S05]  /*d7e0*/  FMUL.FTZ R19, R19, R142 ;  /* 0x0000008e13137220 */ /* 0x000fca0000410000 */
[----:B------:R-:W-:Y:S02]  /*d7f0*/  FSEL R19, R19, RZ, !P3 ;  /* 0x000000ff13137208 */ /* 0x000fe40005800000 */
[----:B------:R-:W-:Y:S01]  /*d800*/  @P3 LOP3.LUT R9, R9, 0x20, RZ, 0xfc, !PT ;  /* 0x0000002009093812 */ /* 0x000fe200078efcff */
[----:B------:R-:W-:Y:S06]  /*d810*/  @P2 BRA `(.L_x_8009) ;  /* 0x0000000000182947 */ /* 0x000fec0003800000 */
[----:B------:R-:W-:Y:S01]  /*d820*/  MOV R21, R20 ;  /* 0x0000001400157202 */ /* 0x000fe20000000f00 */
[----:B------:R-:W-:Y:S06]  /*d830*/  @!P1 BRA `(.L_x_8010) ;  /* 0x0000000400649947 */ /* 0x000fec0003800000 */
[----:B------:R-:W-:-:S05]  /*d840*/  HADD2.F32 R21, -RZ, R52.H0_H0 ;  /* 0x20000034ff157230 */ /* 0x000fca0000004100 */
[----:B------:R-:W-:Y:S01]  /*d850*/  FADD.FTZ R19, R21, R19 ;  /* 0x0000001315137221 */ /* 0x000fe20000010000 */
[----:B------:R-:W-:Y:S01]  /*d860*/  IMAD.MOV.U32 R21, RZ, RZ, R20 ;  /* 0x000000ffff157224 */ /* 0x000fe200078e0014 */
[----:B------:R-:W-:Y:S06]  /*d870*/  BRA `(.L_x_8010) ;  /* 0x0000000400547947 */ /* 0x000fec0003800000 */
.L_x_8009:
        /* <DEDUP_REMOVED lines=12> */
.L_x_8012:
[----:B------:R-:W-:-:S07]  /*d940*/  MOV R10, R44 ;  /* 0x0000002c000a7202 */ /* 0x000fce0000000f00 */
.L_x_8013:
[----:B------:R-:W-:Y:S05]  /*d950*/  BSYNC B1 ;  /* 0x0000000000017941 */ /* 0x000fea0003800000 */
.L_x_8011:
        /* <DEDUP_REMOVED lines=16> */
.L_x_8017:
[----:B------:R-:W-:Y:S05]  /*da60*/  BSYNC B2 ;  /* 0x0000000000027941 */ /* 0x000fea0003800000 */
.L_x_8016:
        /* <DEDUP_REMOVED lines=43> */
.L_x_8015:
[----:B------:R-:W-:Y:S05]  /*dd20*/  BSYNC B1 ;  /* 0x0000000000017941 */ /* 0x000fea0003800000 */
.L_x_8014:
[----:B------:R-:W-:-:S05]  /*dd30*/  I2FP.F32.U32 R10, R10 ;  /* 0x0000000a000a7245 */ /* 0x000fca0000201000 */
[----:B------:R-:W-:-:S05]  /*dd40*/  FFMA.FTZ R10, R10, R174, 1.1641532182693481445e-10 ;  /* 0x2f0000000a0a7423 */ /* 0x000fca00000100ae */
[----:B------:R-:W-:Y:S01]  /*dd50*/  FSETP.GTU.FTZ.AND P3, PT, R10, R171, PT ;  /* 0x000000ab0a00720b */ /* 0x000fe20003f7c000 */
[----:B------:R-:W-:-:S05]  /*dd60*/  HADD2.F32 R10, -RZ, R48.H0_H0 ;  /* 0x20000030ff0a7230 */ /* 0x000fca0000004100 */
[----:B------:R-:W-:-:S05]  /*dd70*/  FMUL.FTZ R10, R10, R142 ;  /* 0x0000008e0a0a7220 */ /* 0x000fca0000410000 */
[----:B------:R-:W-:-:S05]  /*dd80*/  FSEL R10, R10, RZ, !P3 ;  /* 0x000000ff0a0a7208 */ /* 0x000fca0005800000 */
[----:B------:R-:W-:Y:S01]  /*dd90*/  FADD.FTZ R19, R19, R10 ;  /* 0x0000000a13137221 */ /* 0x000fe20000010000 */
[----:B------:R-:W-:-:S05]  /*dda0*/  @P1 HADD2.F32 R10, -RZ, R52.H0_H0 ;  /* 0x20000034ff0a1230 */ /* 0x000fca0000004100 */
[----:B------:R-:W-:Y:S01]  /*ddb0*/  @P1 FADD.FTZ R19, R10, R19 ;  /* 0x000000130a131221 */ /* 0x000fe20000010000 */
[----:B------:R-:W-:-:S07]  /*ddc0*/  SEL R10, RZ, 0x1, P3 ;  /* 0x00000001ff0a7807 */ /* 0x000fce0001800000 */
.L_x_8010:
        /* <DEDUP_REMOVED lines=12> */
.L_x_8019:
[----:B------:R-:W-:-:S07]  /*de90*/  MOV R24, R44 ;  /* 0x0000002c00187202 */ /* 0x000fce0000000f00 */
.L_x_8020:
[----:B------:R-:W-:Y:S05]  /*dea0*/  BSYNC B1 ;  /* 0x0000000000017941 */ /* 0x000fea0003800000 */
.L_x_8018:
        /* <DEDUP_REMOVED lines=16> */
.L_x_8024:
[----:B------:R-:W-:Y:S05]  /*dfb0*/  BSYNC B2 ;  /* 0x0000000000027941 */ /* 0x000fea0003800000 */
.L_x_8023:
        /* <DEDUP_REMOVED lines=43> */
.L_x_8022:
[----:B------:R-:W-:Y:S05]  /*e270*/  BSYNC B1 ;  /* 0x0000000000017941 */ /* 0x000fea0003800000 */
.L_x_8021:
        /* <DEDUP_REMOVED lines=11> */
[----:B------:R-:W-:-:S05]  /*e330*/  HADD2.F32 R22, -RZ, R52.H1_H1 ;  /* 0x30000034ff167230 */ /* 0x000fca0000004100 */
[----:B------:R-:W-:Y:S01]  /*e340*/  FADD.FTZ R21, R22, R21 ;  /* 0x0000001516157221 */ /* 0x000fe20000010000 */
[----:B------:R-:W-:Y:S01]  /*e350*/  IMAD.MOV.U32 R22, RZ, RZ, R20 ;  /* 0x000000ffff167224 */ /* 0x000fe200078e0014 */
[----:B------:R-:W-:Y:S06]  /*e360*/  BRA `(.L_x_8026) ;  /* 0x0000000400547947 */ /* 0x000fec0003800000 */
.L_x_8025:
        /* <DEDUP_REMOVED lines=12> */
.L_x_8028:
[----:B------:R-:W-:-:S07]  /*e430*/  MOV R8, R44 ;  /* 0x0000002c00087202 */ /* 0x000fce0000000f00 */
.L_x_8029:
[----:B------:R-:W-:Y:S05]  /*e440*/  BSYNC B1 ;  /* 0x0000000000017941 */ /* 0x000fea0003800000 */
.L_x_8027:
        /* <DEDUP_REMOVED lines=16> */
.L_x_8033:
[----:B------:R-:W-:Y:S05]  /*e550*/  BSYNC B2 ;  /* 0x0000000000027941 */ /* 0x000fea0003800000 */
.L_x_8032:
        /* <DEDUP_REMOVED lines=40> */
[----:B------:R-:W-:-:S03]  /*e7e0*/  MOV R12, R22 ;  /* 0x00000016000c7202 */ /* 0x000fc60000000f00 */
[----:B------:R-:W-:Y:S01]  /*e7f0*/  IMAD.MOV.U32 R22, RZ, RZ, RZ ;  /* 0x000000ffff167224 */ /* 0x000fe200078e00ff */
[----:B------:R-:W-:-:S07]  /*e800*/  LOP3.LUT R42, R45, UR42, R42, 0x96, !PT ;  /* 0x0000002a2d2a7c12 */ /* 0x000fce000f8e962a */
.L_x_8031:
[----:B------:R-:W-:Y:S05]  /*e810*/  BSYNC B1 ;  /* 0x0000000000017941 */ /* 0x000fea0003800000 */
.L_x_8030:
        /* <DEDUP_REMOVED lines=10> */
.L_x_8026:
        /* <DEDUP_REMOVED lines=12> */
.L_x_8035:
[----:B------:R-:W-:-:S07]  /*e980*/  MOV R20, R44 ;  /* 0x0000002c00147202 */ /* 0x000fce0000000f00 */
.L_x_8036:
[----:B------:R-:W-:Y:S05]  /*e990*/  BSYNC B1 ;  /* 0x0000000000017941 */ /* 0x000fea0003800000 */
.L_x_8034:
        /* <DEDUP_REMOVED lines=16> */
.L_x_8040:
[----:B------:R-:W-:Y:S05]  /*eaa0*/  BSYNC B2 ;  /* 0x0000000000027941 */ /* 0x000fea0003800000 */
.L_x_8039:
        /* <DEDUP_REMOVED lines=43> */
.L_x_8038:
[----:B------:R-:W-:Y:S05]  /*ed60*/  BSYNC B1 ;  /* 0x0000000000017941 */ /* 0x000fea0003800000 */
.L_x_8037:
        /* <DEDUP_REMOVED lines=15> */
.L_x_8041:
        /* <DEDUP_REMOVED lines=12> */
.L_x_8044:
[----:B------:R-:W-:-:S07]  /*ef20*/  MOV R7, R44 ;  /* 0x0000002c00077202 */ /* 0x000fce0000000f00 */
.L_x_8045:
[----:B------:R-:W-:Y:S05]  /*ef30*/  BSYNC B1 ;  /* 0x0000000000017941 */ /* 0x000fea0003800000 */
.L_x_8043:
        /* <DEDUP_REMOVED lines=16> */
.L_x_8049:
[----:B------:R-:W-:Y:S05]  /*f040*/  BSYNC B2 ;  /* 0x0000000000027941 */ /* 0x000fea0003800000 */
.L_x_8048:
        /* <DEDUP_REMOVED lines=43> */
.L_x_8047:
[----:B------:R-:W-:Y:S05]  /*f300*/  BSYNC B1 ;  /* 0x0000000000017941 */ /* 0x000fea0003800000 */
.L_x_8046:
        /* <DEDUP_REMOVED lines=10> */
.L_x_8042:
        /* <DEDUP_REMOVED lines=12> */
.L_x_8051:
[----:B------:R-:W-:-:S07]  /*f470*/  MOV R24, R44 ;  /* 0x0000002c00187202 */ /* 0x000fce0000000f00 */
.L_x_8052:
[----:B------:R-:W-:Y:S05]  /*f480*/  BSYNC B1 ;  /* 0x0000000000017941 */ /* 0x000fea0003800000 */
.L_x_8050:
        /* <DEDUP_REMOVED lines=16> */
.L_x_8056:
[----:B------:R-:W-:Y:S05]  /*f590*/  BSYNC B2 ;  /* 0x0000000000027941 */ /* 0x000fea0003800000 */
.L_x_8055:
        /* <DEDUP_REMOVED lines=43> */
.L_x_8054:
[----:B------:R-:W-:Y:S05]  /*f850*/  BSYNC B1 ;  /* 0x0000000000017941 */ /* 0x000fea0003800000 */
.L_x_8053:
        /* <DEDUP_REMOVED lines=15> */
.L_x_8057:
        /* <DEDUP_REMOVED lines=12> */
.L_x_8060:
[----:B------:R-:W-:-:S07]  /*fa10*/  MOV R6, R44 ;  /* 0x0000002c00067202 */ /* 0x000fce0000000f00 */
.L_x_8061:
[----:B------:R-:W-:Y:S05]  /*fa20*/  BSYNC B1 ;  /* 0x0000000000017941 */ /* 0x000fea0003800000 */
.L_x_8059:
        /* <DEDUP_REMOVED lines=16> */
.L_x_8065:
[----:B------:R-:W-:Y:S05]  /*fb30*/  BSYNC B2 ;  /* 0x0000000000027941 */ /* 0x000fea0003800000 */
.L_x_8064:
        /* <DEDUP_REMOVED lines=37> */
[----:B------:R-:W-:-:S04]  /*fd90*/  IMAD.MOV.U32 R43, RZ, RZ, RZ ;  /* 0x000000ffff2b7224 */ /* 0x000fc800078e00ff */
[----:B------:R-:W-:-:S05]  /*fda0*/  IMAD.WIDE.U32 R44, R44, -0x2daee0ad, RZ ;  /* 0xd2511f532c2c7825 */ /* 0x000fca00078e00ff */
[----:B------:R-:W-:Y:S02]  /*fdb0*/  LOP3.LUT R17, R45, UR43, R46, 0x96, !PT ;  /* 0x0000002b2d117c12 */ /* 0x000fe4000f8e962e */
[----:B------:R-:W-:Y:S01]  /*fdc0*/  MOV R12, R44 ;  /* 0x0000002c000c7202 */ /* 0x000fe20000000f00 */
[----:B------:R-:W-:-:S05]  /*fdd0*/  IMAD.WIDE.U32 R44, R23, -0x326172a9, RZ ;  /* 0xcd9e8d57172c7825 */ /* 0x000fca00078e00ff */
[----:B------:R-:W-:-:S07]  /*fde0*/  LOP3.LUT R42, R45, UR42, R42, 0x96, !PT ;  /* 0x0000002a2d2a7c12 */ /* 0x000fce000f8e962a */
.L_x_8063:
[----:B------:R-:W-:Y:S05]  /*fdf0*/  BSYNC B1 ;  /* 0x0000000000017941 */ /* 0x000fea0003800000 */
.L_x_8062:
        /* <DEDUP_REMOVED lines=10> */
.L_x_8058:
        /* <DEDUP_REMOVED lines=12> */
.L_x_8067:
[----:B------:R-:W-:-:S07]  /*ff60*/  MOV R23, R44 ;  /* 0x0000002c00177202 */ /* 0x000fce0000000f00 */
.L_x_8068:
[----:B------:R-:W-:Y:S05]  /*ff70*/  BSYNC B1 ;  /* 0x0000000000017941 */ /* 0x000fea0003800000 */
.L_x_8066:
        /* <DEDUP_REMOVED lines=16> */
.L_x_8072:
[----:B------:R-:W-:Y:S05]  /*10080*/  BSYNC B2 ;  /* 0x0000000000027941 */ /* 0x000fea0003800000 */
.L_x_8071:
        /* <DEDUP_REMOVED lines=41> */
[----:B------:R-:W-:Y:S01]  /*10320*/  IMAD.MOV.U32 R24, RZ, RZ, RZ ;  /* 0x000000ffff187224 */ /* 0x000fe200078e00ff */
[----:B------:R-:W-:-:S07]  /*10330*/  LOP3.LUT R42, R45, UR42, R42, 0x96, !PT ;  /* 0x0000002a2d2a7c12 */ /* 0x000fce000f8e962a */
.L_x_8070:
[----:B------:R-:W-:Y:S05]  /*10340*/  BSYNC B1 ;  /* 0x0000000000017941 */ /* 0x000fea0003800000 */
.L_x_8069:
        /* <DEDUP_REMOVED lines=15> */
.L_x_8073:
        /* <DEDUP_REMOVED lines=12> */
.L_x_8076:
[----:B------:R-:W-:-:S07]  /*10500*/  MOV R5, R44 ;  /* 0x0000002c00057202 */ /* 0x000fce0000000f00 */
.L_x_8077:
[----:B------:R-:W-:Y:S05]  /*10510*/  BSYNC B1 ;  /* 0x0000000000017941 */ /* 0x000fea0003800000 */
.L_x_8075:
        /* <DEDUP_REMOVED lines=16> */
.L_x_8081:
[----:B------:R-:W-:Y:S05]  /*10620*/  BSYNC B2 ;  /* 0x0000000000027941 */ /* 0x000fea0003800000 */
.L_x_8080:
        /* <DEDUP_REMOVED lines=43> */
.L_x_8079:
[----:B------:R-:W-:Y:S05]  /*108e0*/  BSYNC B1 ;  /* 0x0000000000017941 */ /* 0x000fea0003800000 */
.L_x_8078:
        /* <DEDUP_REMOVED lines=10> */
.L_x_8074:
        /* <DEDUP_REMOVED lines=12> */
.L_x_8083:
[----:B------:R-:W-:-:S07]  /*10a50*/  MOV R24, R44 ;  /* 0x0000002c00187202 */ /* 0x000fce0000000f00 */
.L_x_8084:
[----:B------:R-:W-:Y:S05]  /*10a60*/  BSYNC B1 ;  /* 0x0000000000017941 */ /* 0x000fea0003800000 */
.L_x_8082:
        /* <DEDUP_REMOVED lines=16> */
.L_x_8088:
[----:B------:R-:W-:Y:S05]  /*10b70*/  BSYNC B2 ;  /* 0x0000000000027941 */ /* 0x000fea0003800000 */
.L_x_8087:
        /* <DEDUP_REMOVED lines=43> */
.L_x_8086:
[----:B------:R-:W-:Y:S05]  /*10e30*/  BSYNC B1 ;  /* 0x0000000000017941 */ /* 0x000fea0003800000 */
.L_x_8085:
        /* <DEDUP_REMOVED lines=13> */
.L_x_8089:
        /* <DEDUP_REMOVED lines=12> */
.L_x_8092:
[----:B------:R-:W-:-:S07]  /*10fd0*/  MOV R4, R44 ;  /* 0x0000002c00047202 */ /* 0x000fce0000000f00 */
.L_x_8093:
[----:B------:R-:W-:Y:S05]  /*10fe0*/  BSYNC B1 ;  /* 0x0000000000017941 */ /* 0x000fea0003800000 */
.L_x_8091:
        /* <DEDUP_REMOVED lines=16> */
.L_x_8097:
[----:B------:R-:W-:Y:S05]  /*110f0*/  BSYNC B2 ;  /* 0x0000000000027941 */ /* 0x000fea0003800000 */
.L_x_8096:
        /* <DEDUP_REMOVED lines=43> */
.L_x_8095:
[----:B------:R-:W-:Y:S05]  /*113b0*/  BSYNC B1 ;  /* 0x0000000000017941 */ /* 0x000fea0003800000 */
.L_x_8094:
        /* <DEDUP_REMOVED lines=10> */
.L_x_8090:
        /* <DEDUP_REMOVED lines=12> */
.L_x_8099:
[----:B------:R-:W-:-:S07]  /*11520*/  MOV R120, R44 ;  /* 0x0000002c00787202 */ /* 0x000fce0000000f00 */
.L_x_8100:
[----:B------:R-:W-:Y:S05]  /*11530*/  BSYNC B1 ;  /* 0x0000000000017941 */ /* 0x000fea0003800000 */
.L_x_8098:
        /* <DEDUP_REMOVED lines=16> */
.L_x_8104:
[----:B------:R-:W-:Y:S05]  /*11640*/  BSYNC B2 ;  /* 0x0000000000027941 */ /* 0x000fea0003800000 */
.L_x_8103:
        /* <DEDUP_REMOVED lines=39> */
[----:B------:R-:W-:Y:S01]  /*118c0*/  IMAD.MOV.U32 R46, RZ, RZ, RZ ;  /* 0x000000ffff2e7224 */ /* 0x000fe200078e00ff */
[----:B------:R-:W-:Y:S01]  /*118d0*/  MOV R12, R44 ;  /* 0x0000002c000c7202 */ /* 0x000fe20000000f00 */
[----:B------:R-:W-:-:S05]  /*118e0*/  IMAD.WIDE.U32 R44, R47, -0x326172a9, RZ ;  /* 0xcd9e8d572f2c7825 */ /* 0x000fca00078e00ff */
[----:B------:R-:W-:-:S07]  /*118f0*/  LOP3.LUT R42, R45, UR42, R42, 0x96, !PT ;  /* 0x0000002a2d2a7c12 */ /* 0x000fce000f8e962a */
.L_x_8102:
[----:B------:R-:W-:Y:S05]  /*11900*/  BSYNC B1 ;  /* 0x0000000000017941 */ /* 0x000fea0003800000 */
.L_x_8101:
        /* <DEDUP_REMOVED lines=9> */
[----:B------:R-:W-:-:S05]  /*119a0*/  HADD2.F32 R45, -RZ, R55.H0_H0 ;  /* 0x20000037ff2d7230 */ /* 0x000fca0000004100 */
[----:B------:R-:W-:Y:S01]  /*119b0*/  FADD.FTZ R43, R45, R43 ;  /* 0x0000002b2d2b7221 */ /* 0x000fe20000010000 */
[----:B------:R-:W-:Y:S01]  /*119c0*/  IMAD.MOV.U32 R45, RZ, RZ, R46 ;  /* 0x000000ffff2d7224 */ /* 0x000fe200078e002e */
[----:B------:R-:W-:Y:S06]  /*119d0*/  BRA `(.L_x_8106) ;  /* 0x0000000400547947 */ /* 0x000fec0003800000 */
.L_x_8105:
        /* <DEDUP_REMOVED lines=12> */
.L_x_8108:
[----:B------:R-:W-:-:S07]  /*11aa0*/  MOV R3, R44 ;  /* 0x0000002c00037202 */ /* 0x000fce0000000f00 */
.L_x_8109:
[----:B------:R-:W-:Y:S05]  /*11ab0*/  BSYNC B1 ;  /* 0x0000000000017941 */ /* 0x000fea0003800000 */
.L_x_8107:
        /* <DEDUP_REMOVED lines=16> */
.L_x_8113:
[----:B------:R-:W-:Y:S05]  /*11bc0*/  BSYNC B2 ;  /* 0x0000000000027941 */ /* 0x000fea0003800000 */
.L_x_8112:
        /* <DEDUP_REMOVED lines=43> */
.L_x_8111:
[----:B------:R-:W-:Y:S05]  /*11e80*/  BSYNC B1 ;  /* 0x0000000000017941 */ /* 0x000fea0003800000 */
.L_x_8110:
        /* <DEDUP_REMOVED lines=10> */
.L_x_8106:
        /* <DEDUP_REMOVED lines=12> */
.L_x_8115:
[----:B------:R-:W-:-:S07]  /*11ff0*/  MOV R122, R44 ;  /* 0x0000002c007a7202 */ /* 0x000fce0000000f00 */
.L_x_8116:
[----:B------:R-:W-:Y:S05]  /*12000*/  BSYNC B1 ;  /* 0x0000000000017941 */ /* 0x000fea0003800000 */
.L_x_8114:
        /* <DEDUP_REMOVED lines=16> */
.L_x_8120:
[----:B------:R-:W-:Y:S05]  /*12110*/  BSYNC B2 ;  /* 0x0000000000027941 */ /* 0x000fea0003800000 */
.L_x_8119:
        /* <DEDUP_REMOVED lines=43> */
.L_x_8118:
[----:B------:R-:W-:Y:S05]  /*123d0*/  BSYNC B1 ;  /* 0x0000000000017941 */ /* 0x000fea0003800000 */
.L_x_8117:
        /* <DEDUP_REMOVED lines=13> */
.L_x_8121:
        /* <DEDUP_REMOVED lines=12> */
.L_x_8124:
[----:B------:R-:W-:-:S07]  /*12570*/  MOV R2, R44 ;  /* 0x0000002c00027202 */ /* 0x000fce0000000f00 */
.L_x_8125:
[----:B------:R-:W-:Y:S05]  /*12580*/  BSYNC B1 ;  /* 0x0000000000017941 */ /* 0x000fea0003800000 */
.L_x_8123:
        /* <DEDUP_REMOVED lines=12> */
[----:B------:R-:W-:Y:S01]  /*12650*/  @!P6 VIADD R16, R16, 0x1 ;  /* 0x000000011010e836 */ /* 0x000fe20000000000 */
[----:B------:R-:W-:Y:S01]  /*12660*/  @!P6 IADD3 R12, R11, 0x1, RZ ;  /* 0x000000010b0ce810 */ /* 0x000fe20007ffe0ff */
[----:B------:R-:W-:-:S03]  /*12670*/  @!P6 IMAD.MOV.U32 R14, RZ, RZ, RZ ;  /* 0x000000ffff0ee224 */ /* 0x000fc600078e00ff */
[----:B------:R-:W-:-:S13]  /*12680*/  ISETP.NE.AND P0, PT, R16, RZ, !P6 ;  /* 0x000000ff1000720c */ /* 0x000fda0007705270 */
[----:B------:R-:W-:Y:S01]  /*12690*/  @P0 IMAD.MOV R12, RZ, RZ, R11 ;  /* 0x000000ffff0c0224 */ /* 0x000fe200078e020b */
[----:B------:R-:W-:-:S04]  /*126a0*/  LOP3.LUT P0, RZ, R9, 0x40, RZ, 0xc0, !PT ;  /* 0x0000004009ff7812 */ /* 0x000fc8000780c0ff */
[----:B------:R-:W-:-:S09]  /*126b0*/  @!P6 MOV R11, R12 ;  /* 0x0000000c000be202 */ /* 0x000fd20000000f00 */
.L_x_8129:
[----:B------:R-:W-:Y:S05]  /*126c0*/  BSYNC B2 ;  /* 0x0000000000027941 */ /* 0x000fea0003800000 */
.L_x_8128:
        /* <DEDUP_REMOVED lines=44> */
.L_x_8127:
[----:B------:R-:W-:Y:S05]  /*12990*/  BSYNC B1 ;  /* 0x0000000000017941 */ /* 0x000fea0003800000 */
.L_x_8126:
        /* <DEDUP_REMOVED lines=10> */
.L_x_8122:
[----:B------:R-:W-:Y:S01]  /*12a40*/  LOP3.LUT R9, R9, 0xffffffbf, RZ, 0xc0, !PT ;  /* 0xffffffbf09097812 */ /* 0x000fe200078ec0ff */
[----:B------:R-:W-:Y:S01]  /*12a50*/  IMAD.WIDE.U32 R46, R0, 0x10, R168 ;  /* 0x00000010002e7825 */ /* 0x000fe200078e00a8 */
[----:B------:R-:W-:Y:S02]  /*12a60*/  F2FP.F16.F32.PACK_AB R123, R45, R43 ;  /* 0x0000002b2d7b723e */ /* 0x000fe400000000ff */
[----:B------:R-:W-:Y:S02]  /*12a70*/  @P1 LOP3.LUT R9, R9, 0x40, RZ, 0xfc, !PT ;  /* 0x0000004009091812 */ /* 0x000fe400078efcff */
[----:B------:R-:W-:Y:S02]  /*12a80*/  F2FP.F16.F32.PACK_AB R122, R24, R23 ;  /* 0x00000017187a723e */ /* 0x000fe400000000ff */
[----:B------:R-:W-:Y:S02]  /*12a90*/  F2FP.F16.F32.PACK_AB R121, R22, R20 ;  /* 0x000000141679723e */ /* 0x000fe400000000ff */
[----:B------:R-:W-:-:S02]  /*12aa0*/  F2FP.F16.F32.PACK_AB R120, R21, R19 ;  /* 0x000000131578723e */ /* 0x000fc400000000ff */
        /* <DEDUP_REMOVED lines=46> */
.L_x_8130:
[----:B0-----:R-:W0:Y:S01]  /*12d90*/  @P1 LDC.64 R120, c[0x0][0x230] ;  /* 0x00008c00ff781b82 */ /* 0x001e220000000a00 */
[----:B-1----:R-:W-:-:S07]  /*12da0*/  IADD3 R46, R33, 0x60, RZ ;  /* 0x00000060212e7810 */ /* 0x002fce0007ffe0ff */
        /* <DEDUP_REMOVED lines=19> */
.L_x_8132:
[----:B------:R-:W-:-:S07]  /*12ee0*/  IMAD.MOV.U32 R47, RZ, RZ, R44 ;  /* 0x000000ffff2f7224 */ /* 0x000fce00078e002c */
.L_x_8133:
[----:B------:R-:W-:Y:S05]  /*12ef0*/  BSYNC B1 ;  /* 0x0000000000017941 */ /* 0x000fea0003800000 */
.L_x_8131:
        /* <DEDUP_REMOVED lines=16> */
.L_x_8137:
[----:B------:R-:W-:Y:S05]  /*13000*/  BSYNC B2 ;  /* 0x0000000000027941 */ /* 0x000fea0003800000 */
.L_x_8136:
        /* <DEDUP_REMOVED lines=44> */
.L_x_8135:
[----:B------:R-:W-:Y:S05]  /*132d0*/  BSYNC B1 ;  /* 0x0000000000017941 */ /* 0x000fea0003800000 */
.L_x_8134:
        /* <DEDUP_REMOVED lines=15> */
.L_x_8138:
        /* <DEDUP_REMOVED lines=12> */
.L_x_8141:
[----:B------:R-:W-:-:S07]  /*13490*/  MOV R10, R44 ;  /* 0x0000002c000a7202 */ /* 0x000fce0000000f00 */
.L_x_8142:
[----:B------:R-:W-:Y:S05]  /*134a0*/  BSYNC B1 ;  /* 0x0000000000017941 */ /* 0x000fea0003800000 */
.L_x_8140:
        /* <DEDUP_REMOVED lines=16> */
.L_x_8146:
[----:B------:R-:W-:Y:S05]  /*135b0*/  BSYNC B2 ;  /* 0x0000000000027941 */ /* 0x000fea0003800000 */
.L_x_8145:
        /* <DEDUP_REMOVED lines=44> */
.L_x_8144:
[----:B------:R-:W-:Y:S05]  /*13880*/  BSYNC B1 ;  /* 0x0000000000017941 */ /* 0x000fea0003800000 */
.L_x_8143:
        /* <DEDUP_REMOVED lines=10> */
.L_x_8139:
        /* <DEDUP_REMOVED lines=12> */
.L_x_8148:
[----:B------:R-:W-:-:S07]  /*139f0*/  IMAD.MOV.U32 R130, RZ, RZ, R44 ;  /* 0x000000ffff827224 */ /* 0x000fce00078e002c */
.L_x_8149:
[----:B------:R-:W-:Y:S05]  /*13a00*/  BSYNC B1 ;  /* 0x0000000000017941 */ /* 0x000fea0003800000 */
.L_x_8147:
        /* <DEDUP_REMOVED lines=16> */
.L_x_8153:
[----:B------:R-:W-:Y:S05]  /*13b10*/  BSYNC B2 ;  /* 0x0000000000027941 */ /* 0x000fea0003800000 */
.L_x_8152:
        /* <DEDUP_REMOVED lines=44> */
.L_x_8151:
[----:B------:R-:W-:Y:S05]  /*13de0*/  BSYNC B1 ;  /* 0x0000000000017941 */ /* 0x000fea0003800000 */
.L_x_8150:
        /* <DEDUP_REMOVED lines=15> */
.L_x_8154:
        /* <DEDUP_REMOVED lines=12> */
.L_x_8157:
[----:B------:R-:W-:-:S07]  /*13fa0*/  MOV R8, R44 ;  /* 0x0000002c00087202 */ /* 0x000fce0000000f00 */
.L_x_8158:
[----:B------:R-:W-:Y:S05]  /*13fb0*/  BSYNC B1 ;  /* 0x0000000000017941 */ /* 0x000fea0003800000 */
.L_x_8156:
        /* <DEDUP_REMOVED lines=16> */
.L_x_8162:
[----:B------:R-:W-:Y:S05]  /*140c0*/  BSYNC B2 ;  /* 0x0000000000027941 */ /* 0x000fea0003800000 */
.L_x_8161:
        /* <DEDUP_REMOVED lines=44> */
.L_x_8160:
[----:B------:R-:W-:Y:S05]  /*14390*/  BSYNC B1 ;  /* 0x0000000000017941 */ /* 0x000fea0003800000 */
.L_x_8159:
        /* <DEDUP_REMOVED lines=10> */
.L_x_8155:
        /* <DEDUP_REMOVED lines=12> */
.L_x_8164:
[----:B------:R-:W-:-:S07]  /*14500*/  IMAD.MOV.U32 R120, RZ, RZ, R44 ;  /* 0x000000ffff787224 */ /* 0x000fce00078e002c */
.L_x_8165:
[----:B------:R-:W-:Y:S05]  /*14510*/  BSYNC B1 ;  /* 0x0000000000017941 */ /* 0x000fea0003800000 */
.L_x_8163:
        /* <DEDUP_REMOVED lines=16> */
.L_x_8169:
[----:B------:R-:W-:Y:S05]  /*14620*/  BSYNC B2 ;  /* 0x0000000000027941 */ /* 0x000fea0003800000 */
.L_x_8168:
        /* <DEDUP_REMOVED lines=44> */
.L_x_8167:
[----:B------:R-:W-:Y:S05]  /*148f0*/  BSYNC B1 ;  /* 0x0000000000017941 */ /* 0x000fea0003800000 */
.L_x_8166:
        /* <DEDUP_REMOVED lines=15> */
.L_x_8170:
        /* <DEDUP_REMOVED lines=12> */
.L_x_8173:
[----:B------:R-:W-:-:S07]  /*14ab0*/  MOV R7, R44 ;  /* 0x0000002c00077202 */ /* 0x000fce0000000f00 */
.L_x_8174:
[----:B------:R-:W-:Y:S05]  /*14ac0*/  BSYNC B1 ;  /* 0x0000000000017941 */ /* 0x000fea0003800000 */
.L_x_8172:
        /* <DEDUP_REMOVED lines=16> */
.L_x_8178:
[----:B------:R-:W-:Y:S05]  /*14bd0*/  BSYNC B2 ;  /* 0x0000000000027941 */ /* 0x000fea0003800000 */
.L_x_8177:
        /* <DEDUP_REMOVED lines=44> */
.L_x_8176:
[----:B------:R-:W-:Y:S05]  /*14ea0*/  BSYNC B1 ;  /* 0x0000000000017941 */ /* 0x000fea0003800000 */
.L_x_8175:
        /* <DEDUP_REMOVED lines=10> */
.L_x_8171:
        /* <DEDUP_REMOVED lines=12> */
.L_x_8180:
[----:B------:R-:W-:-:S07]  /*15010*/  IMAD.MOV.U32 R120, RZ, RZ, R44 ;  /* 0x000000ffff787224 */ /* 0x000fce00078e002c */
.L_x_8181:
[----:B------:R-:W-:Y:S05]  /*15020*/  BSYNC B1 ;  /* 0x0000000000017941 */ /* 0x000fea0003800000 */
.L_x_8179:
        /* <DEDUP_REMOVED lines=16> */
.L_x_8185:
[----:B------:R-:W-:Y:S05]  /*15130*/  BSYNC B2 ;  /* 0x0000000000027941 */ /* 0x000fea0003800000 */
.L_x_8184:
        /* <DEDUP_REMOVED lines=44> */
.L_x_8183:
[----:B------:R-:W-:Y:S05]  /*15400*/  BSYNC B1 ;  /* 0x0000000000017941 */ /* 0x000fea0003800000 */
.L_x_8182:
        /* <DEDUP_REMOVED lines=15> */
.L_x_8186:
        /* <DEDUP_REMOVED lines=12> */
.L_x_8189:
[----:B------:R-:W-:-:S07]  /*155c0*/  MOV R6, R44 ;  /* 0x0000002c00067202 */ /* 0x000fce0000000f00 */
.L_x_8190:
[----:B------:R-:W-:Y:S05]  /*155d0*/  BSYNC B1 ;  /* 0x0000000000017941 */ /* 0x000fea0003800000 */
.L_x_8188:
        /* <DEDUP_REMOVED lines=16> */
.L_x_8194:
[----:B------:R-:W-:Y:S05]  /*156e0*/  BSYNC B2 ;  /* 0x0000000000027941 */ /* 0x000fea0003800000 */
.L_x_8193:
        /* <DEDUP_REMOVED lines=44> */
.L_x_8192:
[----:B------:R-:W-:Y:S05]  /*159b0*/  BSYNC B1 ;  /* 0x0000000000017941 */ /* 0x000fea0003800000 */
.L_x_8191:
        /* <DEDUP_REMOVED lines=10> */
.L_x_8187:
        /* <DEDUP_REMOVED lines=12> */
.L_x_8196:
[----:B------:R-:W-:-:S07]  /*15b20*/  IMAD.MOV.U32 R127, RZ, RZ, R44 ;  /* 0x000000ffff7f7224 */ /* 0x000fce00078e002c */
.L_x_8197:
[----:B------:R-:W-:Y:S05]  /*15b30*/  BSYNC B1 ;  /* 0x0000000000017941 */ /* 0x000fea0003800000 */
.L_x_8195:
        /* <DEDUP_REMOVED lines=16> */
.L_x_8201:
[----:B------:R-:W-:Y:S05]  /*15c40*/  BSYNC B2 ;  /* 0x0000000000027941 */ /* 0x000fea0003800000 */
.L_x_8200:
        /* <DEDUP_REMOVED lines=44> */
.L_x_8199:
[----:B------:R-:W-:Y:S05]  /*15f10*/  BSYNC B1 ;  /* 0x0000000000017941 */ /* 0x000fea0003800000 */
.L_x_8198:
        /* <DEDUP_REMOVED lines=15> */
.L_x_8202:
        /* <DEDUP_REMOVED lines=12> */
.L_x_8205:
[----:B------:R-:W-:-:S07]  /*160d0*/  MOV R5, R44 ;  /* 0x0000002c00057202 */ /* 0x000fce0000000f00 */
.L_x_8206:
[----:B------:R-:W-:Y:S05]  /*160e0*/  BSYNC B1 ;  /* 0x0000000000017941 */ /* 0x000fea0003800000 */
.L_x_8204:
        /* <DEDUP_REMOVED lines=16> */
.L_x_8210:
[----:B------:R-:W-:Y:S05]  /*161f0*/  BSYNC B2 ;  /* 0x0000000000027941 */ /* 0x000fea0003800000 */
.L_x_8209:
        /* <DEDUP_REMOVED lines=44> */
.L_x_8208:
[----:B------:R-:W-:Y:S05]  /*164c0*/  BSYNC B1 ;  /* 0x0000000000017941 */ /* 0x000fea0003800000 */
.L_x_8207:
        /* <DEDUP_REMOVED lines=10> */
.L_x_8203:
        /* <DEDUP_REMOVED lines=12> */
.L_x_8212:
[----:B------:R-:W-:-:S07]  /*16630*/  IMAD.MOV.U32 R132, RZ, RZ, R44 ;  /* 0x000000ffff847224 */ /* 0x000fce00078e002c */
.L_x_8213:
[----:B------:R-:W-:Y:S05]  /*16640*/  BSYNC B1 ;  /* 0x0000000000017941 */ /* 0x000fea0003800000 */
.L_x_8211:
        /* <DEDUP_REMOVED lines=16> */
.L_x_8217:
[----:B------:R-:W-:Y:S05]  /*16750*/  BSYNC B2 ;  /* 0x0000000000027941 */ /* 0x000fea0003800000 */
.L_x_8216:
        /* <DEDUP_REMOVED lines=44> */
.L_x_8215:
[----:B------:R-:W-:Y:S05]  /*16a20*/  BSYNC B1 ;  /* 0x0000000000017941 */ /* 0x000fea0003800000 */
.L_x_8214:
        /* <DEDUP_REMOVED lines=13> */
.L_x_8218:
        /* <DEDUP_REMOVED lines=12> */
.L_x_8221:
[----:B------:R-:W-:-:S07]  /*16bc0*/  MOV R4, R44 ;  /* 0x0000002c00047202 */ /* 0x000fce0000000f00 */
.L_x_8222:
[----:B------:R-:W-:Y:S05]  /*16bd0*/  BSYNC B1 ;  /* 0x0000000000017941 */ /* 0x000fea0003800000 */
.L_x_8220:
        /* <DEDUP_REMOVED lines=16> */
.L_x_8226:
[----:B------:R-:W-:Y:S05]  /*16ce0*/  BSYNC B2 ;  /* 0x0000000000027941 */ /* 0x000fea0003800000 */
.L_x_8225:
        /* <DEDUP_REMOVED lines=44> */
.L_x_8224:
[----:B------:R-:W-:Y:S05]  /*16fb0*/  BSYNC B1 ;  /* 0x0000000000017941 */ /* 0x000fea0003800000 */
.L_x_8223:
        /* <DEDUP_REMOVED lines=10> */
.L_x_8219:
        /* <DEDUP_REMOVED lines=12> */
.L_x_8228:
[----:B------:R-:W-:-:S07]  /*17120*/  IMAD.MOV.U32 R122, RZ, RZ, R44 ;  /* 0x000000ffff7a7224 */ /* 0x000fce00078e002c */
.L_x_8229:
[----:B------:R-:W-:Y:S05]  /*17130*/  BSYNC B1 ;  /* 0x0000000000017941 */ /* 0x000fea0003800000 */
.L_x_8227:
        /* <DEDUP_REMOVED lines=16> */
.L_x_8233:
[----:B------:R-:W-:Y:S05]  /*17240*/  BSYNC B2 ;  /* 0x0000000000027941 */ /* 0x000fea0003800000 */
.L_x_8232:
        /* <DEDUP_REMOVED lines=44> */
.L_x_8231:
[----:B------:R-:W-:Y:S05]  /*17510*/  BSYNC B1 ;  /* 0x0000000000017941 */ /* 0x000fea0003800000 */
.L_x_8230:
        /* <DEDUP_REMOVED lines=13> */
.L_x_8234:
        /* <DEDUP_REMOVED lines=12> */
.L_x_8237:
[----:B------:R-:W-:-:S07]  /*176b0*/  MOV R3, R44 ;  /* 0x0000002c00037202 */ /* 0x000fce0000000f00 */
.L_x_8238:
[----:B------:R-:W-:Y:S05]  /*176c0*/  BSYNC B1 ;  /* 0x0000000000017941 */ /* 0x000fea0003800000 */
.L_x_8236:
        /* <DEDUP_REMOVED lines=16> */
.L_x_8242:
[----:B------:R-:W-:Y:S05]  /*177d0*/  BSYNC B2 ;  /* 0x0000000000027941 */ /* 0x000fea0003800000 */
.L_x_8241:
        /* <DEDUP_REMOVED lines=44> */
.L_x_8240:
[----:B------:R-:W-:Y:S05]  /*17aa0*/  BSYNC B1 ;  /* 0x0000000000017941 */ /* 0x000fea0003800000 */
.L_x_8239:
        /* <DEDUP_REMOVED lines=10> */
.L_x_8235:
        /* <DEDUP_REMOVED lines=12> */
.L_x_8244:
[----:B------:R-:W-:-:S07]  /*17c10*/  IMAD.MOV.U32 R122, RZ, RZ, R44 ;  /* 0x000000ffff7a7224 */ /* 0x000fce00078e002c */
.L_x_8245:
[----:B------:R-:W-:Y:S05]  /*17c20*/  BSYNC B1 ;  /* 0x0000000000017941 */ /* 0x000fea0003800000 */
.L_x_8243:
        /* <DEDUP_REMOVED lines=16> */
.L_x_8249:
[----:B------:R-:W-:Y:S05]  /*17d30*/  BSYNC B2 ;  /* 0x0000000000027941 */ /* 0x000fea0003800000 */
.L_x_8248:
        /* <DEDUP_REMOVED lines=44> */
.L_x_8247:
[----:B------:R-:W-:Y:S05]  /*18000*/  BSYNC B1 ;  /* 0x0000000000017941 */ /* 0x000fea0003800000 */
.L_x_8246:
        /* <DEDUP_REMOVED lines=13> */
.L_x_8250:
        /* <DEDUP_REMOVED lines=12> */
.L_x_8253:
[----:B------:R-:W-:-:S07]  /*181a0*/  MOV R2, R44 ;  /* 0x0000002c00027202 */ /* 0x000fce0000000f00 */
.L_x_8254:
[----:B------:R-:W-:Y:S05]  /*181b0*/  BSYNC B1 ;  /* 0x0000000000017941 */ /* 0x000fea0003800000 */
.L_x_8252:
        /* <DEDUP_REMOVED lines=19> */
.L_x_8258:
[----:B------:R-:W-:Y:S05]  /*182f0*/  BSYNC B2 ;  /* 0x0000000000027941 */ /* 0x000fea0003800000 */
.L_x_8257:
        /* <DEDUP_REMOVED lines=44> */
.L_x_8256:
[----:B------:R-:W-:Y:S05]  /*185c0*/  BSYNC B1 ;  /* 0x0000000000017941 */ /* 0x000fea0003800000 */
.L_x_8255:
        /* <DEDUP_REMOVED lines=10> */
.L_x_8251:
        /* <DEDUP_REMOVED lines=53> */
.L_x_8259:
        /* <DEDUP_REMOVED lines=21> */
.L_x_8261:
[----:B------:R-:W-:-:S07]  /*18b10*/  IMAD.MOV.U32 R138, RZ, RZ, R44 ;  /* 0x000000ffff8a7224 */ /* 0x000fce00078e002c */
.L_x_8262:
[----:B------:R-:W-:Y:S05]  /*18b20*/  BSYNC B1 ;  /* 0x0000000000017941 */ /* 0x000fea0003800000 */
.L_x_8260:
        /* <DEDUP_REMOVED lines=16> */
.L_x_8266:
[----:B------:R-:W-:Y:S05]  /*18c30*/  BSYNC B2 ;  /* 0x0000000000027941 */ /* 0x000fea0003800000 */
.L_x_8265:
        /* <DEDUP_REMOVED lines=44> */
.L_x_8264:
[----:B------:R-:W-:Y:S05]  /*18f00*/  BSYNC B1 ;  /* 0x0000000000017941 */ /* 0x000fea0003800000 */
.L_x_8263:
        /* <DEDUP_REMOVED lines=15> */
.L_x_8267:
        /* <DEDUP_REMOVED lines=12> */
.L_x_8270:
[----:B------:R-:W-:-:S07]  /*190c0*/  MOV R10, R44 ;  /* 0x0000002c000a7202 */ /* 0x000fce0000000f00 */
.L_x_8271:
[----:B------:R-:W-:Y:S05]  /*190d0*/  BSYNC B1 ;  /* 0x0000000000017941 */ /* 0x000fea0003800000 */
.L_x_8269:
        /* <DEDUP_REMOVED lines=16> */
.L_x_8275:
[----:B------:R-:W-:Y:S05]  /*191e0*/  BSYNC B2 ;  /* 0x0000000000027941 */ /* 0x000fea0003800000 */
.L_x_8274:
        /* <DEDUP_REMOVED lines=44> */
.L_x_8273:
[----:B------:R-:W-:Y:S05]  /*194b0*/  BSYNC B1 ;  /* 0x0000000000017941 */ /* 0x000fea0003800000 */
.L_x_8272:
        /* <DEDUP_REMOVED lines=10> */
.L_x_8268:
        /* <DEDUP_REMOVED lines=12> */
.L_x_8277:
[----:B------:R-:W-:-:S07]  /*19620*/  IMAD.MOV.U32 R133, RZ, RZ, R44 ;  /* 0x000000ffff857224 */ /* 0x000fce00078e002c */
.L_x_8278:
[----:B------:R-:W-:Y:S05]  /*19630*/  BSYNC B1 ;  /* 0x0000000000017941 */ /* 0x000fea0003800000 */
.L_x_8276:
        /* <DEDUP_REMOVED lines=16> */
.L_x_8282:
[----:B------:R-:W-:Y:S05]  /*19740*/  BSYNC B2 ;  /* 0x0000000000027941 */ /* 0x000fea0003800000 */
.L_x_8281:
        /* <DEDUP_REMOVED lines=44> */
.L_x_8280:
[----:B------:R-:W-:Y:S05]  /*19a10*/  BSYNC B1 ;  /* 0x0000000000017941 */ /* 0x000fea0003800000 */
.L_x_8279:
        /* <DEDUP_REMOVED lines=15> */
.L_x_8283:
        /* <DEDUP_REMOVED lines=12> */
.L_x_8286:
[----:B------:R-:W-:-:S07]  /*19bd0*/  MOV R8, R44 ;  /* 0x0000002c00087202 */ /* 0x000fce0000000f00 */
.L_x_8287:
[----:B------:R-:W-:Y:S05]  /*19be0*/  BSYNC B1 ;  /* 0x0000000000017941 */ /* 0x000fea0003800000 */
.L_x_8285:
        /* <DEDUP_REMOVED lines=16> */
.L_x_8291:
[----:B------:R-:W-:Y:S05]  /*19cf0*/  BSYNC B2 ;  /* 0x0000000000027941 */ /* 0x000fea0003800000 */
.L_x_8290:
        /* <DEDUP_REMOVED lines=44> */
.L_x_8289:
[----:B------:R-:W-:Y:S05]  /*19fc0*/  BSYNC B1 ;  /* 0x0000000000017941 */ /* 0x000fea0003800000 */
.L_x_8288:
        /* <DEDUP_REMOVED lines=10> */
.L_x_8284:
        /* <DEDUP_REMOVED lines=12> */
.L_x_8293:
[----:B------:R-:W-:-:S07]  /*1a130*/  IMAD.MOV.U32 R120, RZ, RZ, R44 ;  /* 0x000000ffff787224 */ /* 0x000fce00078e002c */
.L_x_8294:
[----:B------:R-:W-:Y:S05]  /*1a140*/  BSYNC B1 ;  /* 0x0000000000017941 */ /* 0x000fea0003800000 */
.L_x_8292:
        /* <DEDUP_REMOVED lines=16> */
.L_x_8298:
[----:B------:R-:W-:Y:S05]  /*1a250*/  BSYNC B2 ;  /* 0x0000000000027941 */ /* 0x000fea0003800000 */
.L_x_8297:
        /* <DEDUP_REMOVED lines=44> */
.L_x_8296:
[----:B------:R-:W-:Y:S05]  /*1a520*/  BSYNC B1 ;  /* 0x0000000000017941 */ /* 0x000fea0003800000 */
.L_x_8295:
        /* <DEDUP_REMOVED lines=15> */
.L_x_8299:
        /* <DEDUP_REMOVED lines=12> */
.L_x_8302:
[----:B------:R-:W-:-:S07]  /*1a6e0*/  MOV R7, R44 ;  /* 0x0000002c00077202 */ /* 0x000fce0000000f00 */
.L_x_8303:
[----:B------:R-:W-:Y:S05]  /*1a6f0*/  BSYNC B1 ;  /* 0x0000000000017941 */ /* 0x000fea0003800000 */
.L_x_8301:
        /* <DEDUP_REMOVED lines=16> */
.L_x_8307:
[----:B------:R-:W-:Y:S05]  /*1a800*/  BSYNC B2 ;  /* 0x0000000000027941 */ /* 0x000fea0003800000 */
.L_x_8306:
        /* <DEDUP_REMOVED lines=44> */
.L_x_8305:
[----:B------:R-:W-:Y:S05]  /*1aad0*/  BSYNC B1 ;  /* 0x0000000000017941 */ /* 0x000fea0003800000 */
.L_x_8304:
        /* <DEDUP_REMOVED lines=10> */
.L_x_8300:
        /* <DEDUP_REMOVED lines=12> */
.L_x_8309:
[----:B------:R-:W-:-:S07]  /*1ac40*/  IMAD.MOV.U32 R120, RZ, RZ, R44 ;  /* 0x000000ffff787224 */ /* 0x000fce00078e002c */
.L_x_8310:
[----:B------:R-:W-:Y:S05]  /*1ac50*/  BSYNC B1 ;  /* 0x0000000000017941 */ /* 0x000fea0003800000 */
.L_x_8308:
        /* <DEDUP_REMOVED lines=16> */
.L_x_8314:
[----:B------:R-:W-:Y:S05]  /*1ad60*/  BSYNC B2 ;  /* 0x0000000000027941 */ /* 0x000fea0003800000 */
.L_x_8313:
        /* <DEDUP_REMOVED lines=44> */
.L_x_8312:
[----:B------:R-:W-:Y:S05]  /*1b030*/  BSYNC B1 ;  /* 0x0000000000017941 */ /* 0x000fea0003800000 */
.L_x_8311:
        /* <DEDUP_REMOVED lines=15> */
.L_x_8315:
        /* <DEDUP_REMOVED lines=12> */
.L_x_8318:
[----:B------:R-:W-:-:S07]  /*1b1f0*/  MOV R6, R44 ;  /* 0x0000002c00067202 */ /* 0x000fce0000000f00 */
.L_x_8319:
[----:B------:R-:W-:Y:S05]  /*1b200*/  BSYNC B1 ;  /* 0x0000000000017941 */ /* 0x000fea0003800000 */
.L_x_8317:
        /* <DEDUP_REMOVED lines=16> */
.L_x_8323:
[----:B------:R-:W-:Y:S05]  /*1b310*/  BSYNC B2 ;  /* 0x0000000000027941 */ /* 0x000fea0003800000 */
.L_x_8322:
        /* <DEDUP_REMOVED lines=44> */
.L_x_8321:
[----:B------:R-:W-:Y:S05]  /*1b5e0*/  BSYNC B1 ;  /* 0x0000000000017941 */ /* 0x000fea0003800000 */
.L_x_8320:
        /* <DEDUP_REMOVED lines=10> */
.L_x_8316:
        /* <DEDUP_REMOVED lines=12> */
.L_x_8325:
[----:B------:R-:W-:-:S07]  /*1b750*/  IMAD.MOV.U32 R140, RZ, RZ, R44 ;  /* 0x000000ffff8c7224 */ /* 0x000fce00078e002c */
.L_x_8326:
[----:B------:R-:W-:Y:S05]  /*1b760*/  BSYNC B1 ;  /* 0x0000000000017941 */ /* 0x000fea0003800000 */
.L_x_8324:
        /* <DEDUP_REMOVED lines=16> */
.L_x_8330:
[----:B------:R-:W-:Y:S05]  /*1b870*/  BSYNC B2 ;  /* 0x0000000000027941 */ /* 0x000fea0003800000 */
.L_x_8329:
        /* <DEDUP_REMOVED lines=44> */
.L_x_8328:
[----:B------:R-:W-:Y:S05]  /*1bb40*/  BSYNC B1 ;  /* 0x0000000000017941 */ /* 0x000fea0003800000 */
.L_x_8327:
        /* <DEDUP_REMOVED lines=15> */
.L_x_8331:
        /* <DEDUP_REMOVED lines=12> */
.L_x_8334:
[----:B------:R-:W-:-:S07]  /*1bd00*/  MOV R5, R44 ;  /* 0x0000002c00057202 */ /* 0x000fce0000000f00 */
.L_x_8335:
[----:B------:R-:W-:Y:S05]  /*1bd10*/  BSYNC B1 ;  /* 0x0000000000017941 */ /* 0x000fea0003800000 */
.L_x_8333:
        /* <DEDUP_REMOVED lines=16> */
.L_x_8339:
[----:B------:R-:W-:Y:S05]  /*1be20*/  BSYNC B2 ;  /* 0x0000000000027941 */ /* 0x000fea0003800000 */
.L_x_8338:
        /* <DEDUP_REMOVED lines=44> */
.L_x_8337:
[----:B------:R-:W-:Y:S05]  /*1c0f0*/  BSYNC B1 ;  /* 0x0000000000017941 */ /* 0x000fea0003800000 */
.L_x_8336:
        /* <DEDUP_REMOVED lines=10> */
.L_x_8332:
        /* <DEDUP_REMOVED lines=12> */
.L_x_8341:
[----:B------:R-:W-:-:S07]  /*1c260*/  IMAD.MOV.U32 R137, RZ, RZ, R44 ;  /* 0x000000ffff897224 */ /* 0x000fce00078e002c */
.L_x_8342:
[----:B------:R-:W-:Y:S05]  /*1c270*/  BSYNC B1 ;  /* 0x0000000000017941 */ /* 0x000fea0003800000 */
.L_x_8340:
        /* <DEDUP_REMOVED lines=16> */
.L_x_8346:
[----:B------:R-:W-:Y:S05]  /*1c380*/  BSYNC B2 ;  /* 0x0000000000027941 */ /* 0x000fea0003800000 */
.L_x_8345:
        /* <DEDUP_REMOVED lines=44> */
.L_x_8344:
[----:B------:R-:W-:Y:S05]  /*1c650*/  BSYNC B1 ;  /* 0x0000000000017941 */ /* 0x000fea0003800000 */
.L_x_8343:
        /* <DEDUP_REMOVED lines=13> */
.L_x_8347:
        /* <DEDUP_REMOVED lines=12> */
.L_x_8350:
[----:B------:R-:W-:-:S07]  /*1c7f0*/  MOV R4, R44 ;  /* 0x0000002c00047202 */ /* 0x000fce0000000f00 */
.L_x_8351:
[----:B------:R-:W-:Y:S05]  /*1c800*/  BSYNC B1 ;  /* 0x0000000000017941 */ /* 0x000fea0003800000 */
.L_x_8349:
        /* <DEDUP_REMOVED lines=16> */
.L_x_8355:
[----:B------:R-:W-:Y:S05]  /*1c910*/  BSYNC B2 ;  /* 0x0000000000027941 */ /* 0x000fea0003800000 */
.L_x_8354:
        /* <DEDUP_REMOVED lines=44> */
.L_x_8353:
[----:B------:R-:W-:Y:S05]  /*1cbe0*/  BSYNC B1 ;  /* 0x0000000000017941 */ /* 0x000fea0003800000 */
.L_x_8352:
        /* <DEDUP_REMOVED lines=10> */
.L_x_8348:
        /* <DEDUP_REMOVED lines=12> */
.L_x_8357:
[----:B------:R-:W-:-:S07]  /*1cd50*/  IMAD.MOV.U32 R122, RZ, RZ, R44 ;  /* 0x000000ffff7a7224 */ /* 0x000fce00078e002c */
.L_x_8358:
[----:B------:R-:W-:Y:S05]  /*1cd60*/  BSYNC B1 ;  /* 0x0000000000017941 */ /* 0x000fea0003800000 */
.L_x_8356:
        /* <DEDUP_REMOVED lines=16> */
.L_x_8362:
[----:B------:R-:W-:Y:S05]  /*1ce70*/  BSYNC B2 ;  /* 0x0000000000027941 */ /* 0x000fea0003800000 */
.L_x_8361:
        /* <DEDUP_REMOVED lines=44> */
.L_x_8360:
[----:B------:R-:W-:Y:S05]  /*1d140*/  BSYNC B1 ;  /* 0x0000000000017941 */ /* 0x000fea0003800000 */
.L_x_8359:
        /* <DEDUP_REMOVED lines=13> */
.L_x_8363:
        /* <DEDUP_REMOVED lines=12> */
.L_x_8366:
[----:B------:R-:W-:-:S07]  /*1d2e0*/  MOV R3, R44 ;  /* 0x0000002c00037202 */ /* 0x000fce0000000f00 */
.L_x_8367:
[----:B------:R-:W-:Y:S05]  /*1d2f0*/  BSYNC B1 ;  /* 0x0000000000017941 */ /* 0x000fea0003800000 */
.L_x_8365:
        /* <DEDUP_REMOVED lines=16> */
.L_x_8371:
[----:B------:R-:W-:Y:S05]  /*1d400*/  BSYNC B2 ;  /* 0x0000000000027941 */ /* 0x000fea0003800000 */
.L_x_8370:
        /* <DEDUP_REMOVED lines=44> */
.L_x_8369:
[----:B------:R-:W-:Y:S05]  /*1d6d0*/  BSYNC B1 ;  /* 0x0000000000017941 */ /* 0x000fea0003800000 */
.L_x_8368:
        /* <DEDUP_REMOVED lines=10> */
.L_x_8364:
        /* <DEDUP_REMOVED lines=12> */
.L_x_8373:
[----:B------:R-:W-:-:S07]  /*1d840*/  IMAD.MOV.U32 R122, RZ, RZ, R44 ;  /* 0x000000ffff7a7224 */ /* 0x000fce00078e002c */
.L_x_8374:
[----:B------:R-:W-:Y:S05]  /*1d850*/  BSYNC B1 ;  /* 0x0000000000017941 */ /* 0x000fea0003800000 */
.L_x_8372:
        /* <DEDUP_REMOVED lines=16> */
.L_x_8378:
[----:B------:R-:W-:Y:S05]  /*1d960*/  BSYNC B2 ;  /* 0x0000000000027941 */ /* 0x000fea0003800000 */
.L_x_8377:
        /* <DEDUP_REMOVED lines=44> */
.L_x_8376:
[----:B------:R-:W-:Y:S05]  /*1dc30*/  BSYNC B1 ;  /* 0x0000000000017941 */ /* 0x000fea0003800000 */
.L_x_8375:
        /* <DEDUP_REMOVED lines=13> */
.L_x_8379:
        /* <DEDUP_REMOVED lines=12> */
.L_x_8382:
[----:B------:R-:W-:-:S07]  /*1ddd0*/  MOV R2, R44 ;  /* 0x0000002c00027202 */ /* 0x000fce0000000f00 */
.L_x_8383:
[----:B------:R-:W-:Y:S05]  /*1dde0*/  BSYNC B1 ;  /* 0x0000000000017941 */ /* 0x000fea0003800000 */
.L_x_8381:
        /* <DEDUP_REMOVED lines=19> */
.L_x_8387:
[----:B------:R-:W-:Y:S05]  /*1df20*/  BSYNC B2 ;  /* 0x0000000000027941 */ /* 0x000fea0003800000 */
.L_x_8386:
        /* <DEDUP_REMOVED lines=44> */
.L_x_8385:
[----:B------:R-:W-:Y:S05]  /*1e1f0*/  BSYNC B1 ;  /* 0x0000000000017941 */ /* 0x000fea0003800000 */
.L_x_8384:
        /* <DEDUP_REMOVED lines=10> */
.L_x_8380:
        /* <DEDUP_REMOVED lines=53> */
.L_x_8388:
        /* <DEDUP_REMOVED lines=21> */
.L_x_8390:
[----:B------:R-:W-:-:S07]  /*1e740*/  IMAD.MOV.U32 R141, RZ, RZ, R44 ;  /* 0x000000ffff8d7224 */ /* 0x000fce00078e002c */
.L_x_8391:
[----:B------:R-:W-:Y:S05]  /*1e750*/  BSYNC B1 ;  /* 0x0000000000017941 */ /* 0x000fea0003800000 */
.L_x_8389:
        /* <DEDUP_REMOVED lines=16> */
.L_x_8395:
[----:B------:R-:W-:Y:S05]  /*1e860*/  BSYNC B2 ;  /* 0x0000000000027941 */ /* 0x000fea0003800000 */
.L_x_8394:
        /* <DEDUP_REMOVED lines=44> */
.L_x_8393:
[----:B------:R-:W-:Y:S05]  /*1eb30*/  BSYNC B1 ;  /* 0x0000000000017941 */ /* 0x000fea0003800000 */
.L_x_8392:
        /* <DEDUP_REMOVED lines=15> */
.L_x_8396:
        /* <DEDUP_REMOVED lines=12> */
.L_x_8399:
[----:B------:R-:W-:-:S07]  /*1ecf0*/  MOV R10, R44 ;  /* 0x0000002c000a7202 */ /* 0x000fce0000000f00 */
.L_x_8400:
[----:B------:R-:W-:Y:S05]  /*1ed00*/  BSYNC B1 ;  /* 0x0000000000017941 */ /* 0x000fea0003800000 */
.L_x_8398:
        /* <DEDUP_REMOVED lines=16> */
.L_x_8404:
[----:B------:R-:W-:Y:S05]  /*1ee10*/  BSYNC B2 ;  /* 0x0000000000027941 */ /* 0x000fea0003800000 */
.L_x_8403:
        /* <DEDUP_REMOVED lines=44> */
.L_x_8402:
[----:B------:R-:W-:Y:S05]  /*1f0e0*/  BSYNC B1 ;  /* 0x0000000000017941 */ /* 0x000fea0003800000 */
.L_x_8401:
        /* <DEDUP_REMOVED lines=10> */
.L_x_8397:
        /* <DEDUP_REMOVED lines=12> */
.L_x_8406:
[----:B------:R-:W-:-:S07]  /*1f250*/  IMAD.MOV.U32 R143, RZ, RZ, R44 ;  /* 0x000000ffff8f7224 */ /* 0x000fce00078e002c */
.L_x_8407:
[----:B------:R-:W-:Y:S05]  /*1f260*/  BSYNC B1 ;  /* 0x0000000000017941 */ /* 0x000fea0003800000 */
.L_x_8405:
        /* <DEDUP_REMOVED lines=16> */
.L_x_8411:
[----:B------:R-:W-:Y:S05]  /*1f370*/  BSYNC B2 ;  /* 0x0000000000027941 */ /* 0x000fea0003800000 */
.L_x_8410:
        /* <DEDUP_REMOVED lines=44> */
.L_x_8409:
[----:B------:R-:W-:Y:S05]  /*1f640*/  BSYNC B1 ;  /* 0x0000000000017941 */ /* 0x000fea0003800000 */
.L_x_8408:
        /* <DEDUP_REMOVED lines=15> */
.L_x_8412:
        /* <DEDUP_REMOVED lines=12> */
.L_x_8415:
[----:B------:R-:W-:-:S07]  /*1f800*/  MOV R8, R44 ;  /* 0x0000002c00087202 */ /* 0x000fce0000000f00 */
.L_x_8416:
[----:B------:R-:W-:Y:S05]  /*1f810*/  BSYNC B1 ;  /* 0x0000000000017941 */ /* 0x000fea0003800000 */
.L_x_8414:
        /* <DEDUP_REMOVED lines=16> */
.L_x_8420:
[----:B------:R-:W-:Y:S05]  /*1f920*/  BSYNC B2 ;  /* 0x0000000000027941 */ /* 0x000fea0003800000 */
.L_x_8419:
        /* <DEDUP_REMOVED lines=44> */
.L_x_8418:
[----:B------:R-:W-:Y:S05]  /*1fbf0*/  BSYNC B1 ;  /* 0x0000000000017941 */ /* 0x000fea0003800000 */
.L_x_8417:
        /* <DEDUP_REMOVED lines=10> */
.L_x_8413:
        /* <DEDUP_REMOVED lines=12> */
.L_x_8422:
[----:B------:R-:W-:-:S07]  /*1fd60*/  IMAD.MOV.U32 R120, RZ, RZ, R44 ;  /* 0x000000ffff787224 */ /* 0x000fce00078e002c */
.L_x_8423:
[----:B------:R-:W-:Y:S05]  /*1fd70*/  BSYNC B1 ;  /* 0x0000000000017941 */ /* 0x000fea0003800000 */
.L_x_8421:
        /* <DEDUP_REMOVED lines=16> */
.L_x_8427:
[----:B------:R-:W-:Y:S05]  /*1fe80*/  BSYNC B2 ;  /* 0x0000000000027941 */ /* 0x000fea0003800000 */
.L_x_8426:
        /* <DEDUP_REMOVED lines=44> */
.L_x_8425:
[----:B------:R-:W-:Y:S05]  /*20150*/  BSYNC B1 ;  /* 0x0000000000017941 */ /* 0x000fea0003800000 */
.L_x_8424:
        /* <DEDUP_REMOVED lines=15> */
.L_x_8428:
        /* <DEDUP_REMOVED lines=12> */
.L_x_8431:
[----:B------:R-:W-:-:S07]  /*20310*/  MOV R7, R44 ;  /* 0x0000002c00077202 */ /* 0x000fce0000000f00 */
.L_x_8432:
[----:B------:R-:W-:Y:S05]  /*20320*/  BSYNC B1 ;  /* 0x0000000000017941 */ /* 0x000fea0003800000 */
.L_x_8430:
        /* <DEDUP_REMOVED lines=16> */
.L_x_8436:
[----:B------:R-:W-:Y:S05]  /*20430*/  BSYNC B2 ;  /* 0x0000000000027941 */ /* 0x000fea0003800000 */
.L_x_8435:
        /* <DEDUP_REMOVED lines=44> */
.L_x_8434:
[----:B------:R-:W-:Y:S05]  /*20700*/  BSYNC B1 ;  /* 0x0000000000017941 */ /* 0x000fea0003800000 */
.L_x_8433:
        /* <DEDUP_REMOVED lines=10> */
.L_x_8429:
        /* <DEDUP_REMOVED lines=12> */
.L_x_8438:
[----:B------:R-:W-:-:S07]  /*20870*/  IMAD.MOV.U32 R120, RZ, RZ, R44 ;  /* 0x000000ffff787224 */ /* 0x000fce00078e002c */
.L_x_8439:
[----:B------:R-:W-:Y:S05]  /*20880*/  BSYNC B1 ;  /* 0x0000000000017941 */ /* 0x000fea0003800000 */
.L_x_8437:
        /* <DEDUP_REMOVED lines=16> */
.L_x_8443:
[----:B------:R-:W-:Y:S05]  /*20990*/  BSYNC B2 ;  /* 0x0000000000027941 */ /* 0x000fea0003800000 */
.L_x_8442:
        /* <DEDUP_REMOVED lines=44> */
.L_x_8441:
[----:B------:R-:W-:Y:S05]  /*20c60*/  BSYNC B1 ;  /* 0x0000000000017941 */ /* 0x000fea0003800000 */
.L_x_8440:
        /* <DEDUP_REMOVED lines=15> */
.L_x_8444:
        /* <DEDUP_REMOVED lines=12> */
.L_x_8447:
[----:B------:R-:W-:-:S07]  /*20e20*/  MOV R6, R44 ;  /* 0x0000002c00067202 */ /* 0x000fce0000000f00 */
.L_x_8448:
[----:B------:R-:W-:Y:S05]  /*20e30*/  BSYNC B1 ;  /* 0x0000000000017941 */ /* 0x000fea0003800000 */
.L_x_8446:
        /* <DEDUP_REMOVED lines=16> */
.L_x_8452:
[----:B------:R-:W-:Y:S05]  /*20f40*/  BSYNC B2 ;  /* 0x0000000000027941 */ /* 0x000fea0003800000 */
.L_x_8451:
        /* <DEDUP_REMOVED lines=44> */
.L_x_8450:
[----:B------:R-:W-:Y:S05]  /*21210*/  BSYNC B1 ;  /* 0x0000000000017941 */ /* 0x000fea0003800000 */
.L_x_8449:
        /* <DEDUP_REMOVED lines=10> */
.L_x_8445:
        /* <DEDUP_REMOVED lines=12> */
.L_x_8454:
[----:B------:R-:W-:-:S07]  /*21380*/  IMAD.MOV.U32 R150, RZ, RZ, R44 ;  /* 0x000000ffff967224 */ /* 0x000fce00078e002c */
.L_x_8455:
[----:B------:R-:W-:Y:S05]  /*21390*/  BSYNC B1 ;  /* 0x0000000000017941 */ /* 0x000fea0003800000 */
.L_x_8453:
        /* <DEDUP_REMOVED lines=16> */
.L_x_8459:
[----:B------:R-:W-:Y:S05]  /*214a0*/  BSYNC B2 ;  /* 0x0000000000027941 */ /* 0x000fea0003800000 */
.L_x_8458:
        /* <DEDUP_REMOVED lines=44> */
.L_x_8457:
[----:B------:R-:W-:Y:S05]  /*21770*/  BSYNC B1 ;  /* 0x0000000000017941 */ /* 0x000fea0003800000 */
.L_x_8456:
        /* <DEDUP_REMOVED lines=15> */
.L_x_8460:
        /* <DEDUP_REMOVED lines=12> */
.L_x_8463:
[----:B------:R-:W-:-:S07]  /*21930*/  MOV R5, R44 ;  /* 0x0000002c00057202 */ /* 0x000fce0000000f00 */
.L_x_8464:
[----:B------:R-:W-:Y:S05]  /*21940*/  BSYNC B1 ;  /* 0x0000000000017941 */ /* 0x000fea0003800000 */
.L_x_8462:
        /* <DEDUP_REMOVED lines=16> */
.L_x_8468:
[----:B------:R-:W-:Y:S05]  /*21a50*/  BSYNC B2 ;  /* 0x0000000000027941 */ /* 0x000fea0003800000 */
.L_x_8467:
        /* <DEDUP_REMOVED lines=44> */
.L_x_8466:
[----:B------:R-:W-:Y:S05]  /*21d20*/  BSYNC B1 ;  /* 0x0000000000017941 */ /* 0x000fea0003800000 */
.L_x_8465:
        /* <DEDUP_REMOVED lines=10> */
.L_x_8461:
        /* <DEDUP_REMOVED lines=12> */
.L_x_8470:
[----:B------:R-:W-:-:S07]  /*21e90*/  IMAD.MOV.U32 R147, RZ, RZ, R44 ;  /* 0x000000ffff937224 */ /* 0x000fce00078e002c */
.L_x_8471:
[----:B------:R-:W-:Y:S05]  /*21ea0*/  BSYNC B1 ;  /* 0x0000000000017941 */ /* 0x000fea0003800000 */
.L_x_8469:
        /* <DEDUP_REMOVED lines=16> */
.L_x_8475:
[----:B------:R-:W-:Y:S05]  /*21fb0*/  BSYNC B2 ;  /* 0x0000000000027941 */ /* 0x000fea0003800000 */
.L_x_8474:
        /* <DEDUP_REMOVED lines=44> */
.L_x_8473:
[----:B------:R-:W-:Y:S05]  /*22280*/  BSYNC B1 ;  /* 0x0000000000017941 */ /* 0x000fea0003800000 */
.L_x_8472:
        /* <DEDUP_REMOVED lines=13> */
.L_x_8476:
        /* <DEDUP_REMOVED lines=12> */
.L_x_8479:
[----:B------:R-:W-:-:S07]  /*22420*/  MOV R4, R44 ;  /* 0x0000002c00047202 */ /* 0x000fce0000000f00 */
.L_x_8480:
[----:B------:R-:W-:Y:S05]  /*22430*/  BSYNC B1 ;  /* 0x0000000000017941 */ /* 0x000fea0003800000 */
.L_x_8478:
        /* <DEDUP_REMOVED lines=16> */
.L_x_8484:
[----:B------:R-:W-:Y:S05]  /*22540*/  BSYNC B2 ;  /* 0x0000000000027941 */ /* 0x000fea0003800000 */
.L_x_8483:
        /* <DEDUP_REMOVED lines=44> */
.L_x_8482:
[----:B------:R-:W-:Y:S05]  /*22810*/  BSYNC B1 ;  /* 0x0000000000017941 */ /* 0x000fea0003800000 */
.L_x_8481:
        /* <DEDUP_REMOVED lines=10> */
.L_x_8477:
        /* <DEDUP_REMOVED lines=12> */
.L_x_8486:
[----:B------:R-:W-:-:S07]  /*22980*/  IMAD.MOV.U32 R122, RZ, RZ, R44 ;  /* 0x000000ffff7a7224 */ /* 0x000fce00078e002c */
.L_x_8487:
[----:B------:R-:W-:Y:S05]  /*22990*/  BSYNC B1 ;  /* 0x0000000000017941 */ /* 0x000fea0003800000 */
.L_x_8485:
        /* <DEDUP_REMOVED lines=16> */
.L_x_8491:
[----:B------:R-:W-:Y:S05]  /*22aa0*/  BSYNC B2 ;  /* 0x0000000000027941 */ /* 0x000fea0003800000 */
.L_x_8490:
        /* <DEDUP_REMOVED lines=44> */
.L_x_8489:
[----:B------:R-:W-:Y:S05]  /*22d70*/  BSYNC B1 ;  /* 0x0000000000017941 */ /* 0x000fea0003800000 */
.L_x_8488:
        /* <DEDUP_REMOVED lines=13> */
.L_x_8492:
        /* <DEDUP_REMOVED lines=12> */
.L_x_8495:
[----:B------:R-:W-:-:S07]  /*22f10*/  MOV R3, R44 ;  /* 0x0000002c00037202 */ /* 0x000fce0000000f00 */
.L_x_8496:
[----:B------:R-:W-:Y:S05]  /*22f20*/  BSYNC B1 ;  /* 0x0000000000017941 */ /* 0x000fea0003800000 */
.L_x_8494:
        /* <DEDUP_REMOVED lines=16> */
.L_x_8500:
[----:B------:R-:W-:Y:S05]  /*23030*/  BSYNC B2 ;  /* 0x0000000000027941 */ /* 0x000fea0003800000 */
.L_x_8499:
        /* <DEDUP_REMOVED lines=44> */
.L_x_8498:
[----:B------:R-:W-:Y:S05]  /*23300*/  BSYNC B1 ;  /* 0x0000000000017941 */ /* 0x000fea0003800000 */
.L_x_8497:
        /* <DEDUP_REMOVED lines=10> */
.L_x_8493:
        /* <DEDUP_REMOVED lines=12> */
.L_x_8502:
[----:B------:R-:W-:-:S07]  /*23470*/  IMAD.MOV.U32 R122, RZ, RZ, R44 ;  /* 0x000000ffff7a7224 */ /* 0x000fce00078e002c */
.L_x_8503:
[----:B------:R-:W-:Y:S05]  /*23480*/  BSYNC B1 ;  /* 0x0000000000017941 */ /* 0x000fea0003800000 */
.L_x_8501:
        /* <DEDUP_REMOVED lines=16> */
.L_x_8507:
[----:B------:R-:W-:Y:S05]  /*23590*/  BSYNC B2 ;  /* 0x0000000000027941 */ /* 0x000fea0003800000 */
.L_x_8506:
        /* <DEDUP_REMOVED lines=44> */
.L_x_8505:
[----:B------:R-:W-:Y:S05]  /*23860*/  BSYNC B1 ;  /* 0x0000000000017941 */ /* 0x000fea0003800000 */
.L_x_8504:
        /* <DEDUP_REMOVED lines=13> */
.L_x_8508:
        /* <DEDUP_REMOVED lines=12> */
.L_x_8511:
[----:B------:R-:W-:-:S07]  /*23a00*/  MOV R2, R44 ;  /* 0x0000002c00027202 */ /* 0x000fce0000000f00 */
.L_x_8512:
[----:B------:R-:W-:Y:S05]  /*23a10*/  BSYNC B1 ;  /* 0x0000000000017941 */ /* 0x000fea0003800000 */
.L_x_8510:
        /* <DEDUP_REMOVED lines=19> */
.L_x_8516:
[----:B------:R-:W-:Y:S05]  /*23b50*/  BSYNC B2 ;  /* 0x0000000000027941 */ /* 0x000fea0003800000 */
.L_x_8515:
        /* <DEDUP_REMOVED lines=44> */
.L_x_8514:
[----:B------:R-:W-:Y:S05]  /*23e20*/  BSYNC B1 ;  /* 0x0000000000017941 */ /* 0x000fea0003800000 */
.L_x_8513:
        /* <DEDUP_REMOVED lines=10> */
.L_x_8509:
        /* <DEDUP_REMOVED lines=53> */
.L_x_8517:
        /* <DEDUP_REMOVED lines=21> */
.L_x_8519:
[----:B------:R-:W-:-:S07]  /*24370*/  IMAD.MOV.U32 R151, RZ, RZ, R44 ;  /* 0x000000ffff977224 */ /* 0x000fce00078e002c */
.L_x_8520:
[----:B------:R-:W-:Y:S05]  /*24380*/  BSYNC B1 ;  /* 0x0000000000017941 */ /* 0x000fea0003800000 */
.L_x_8518:
        /* <DEDUP_REMOVED lines=16> */
.L_x_8524:
[----:B------:R-:W-:Y:S05]  /*24490*/  BSYNC B2 ;  /* 0x0000000000027941 */ /* 0x000fea0003800000 */
.L_x_8523:
        /* <DEDUP_REMOVED lines=44> */
.L_x_8522:
[----:B------:R-:W-:Y:S05]  /*24760*/  BSYNC B1 ;  /* 0x0000000000017941 */ /* 0x000fea0003800000 */
.L_x_8521:
        /* <DEDUP_REMOVED lines=15> */
.L_x_8525:
        /* <DEDUP_REMOVED lines=12> */
.L_x_8528:
[----:B------:R-:W-:-:S07]  /*24920*/  MOV R10, R44 ;  /* 0x0000002c000a7202 */ /* 0x000fce0000000f00 */
.L_x_8529:
[----:B------:R-:W-:Y:S05]  /*24930*/  BSYNC B1 ;  /* 0x0000000000017941 */ /* 0x000fea0003800000 */
.L_x_8527:
        /* <DEDUP_REMOVED lines=16> */
.L_x_8533:
[----:B------:R-:W-:Y:S05]  /*24a40*/  BSYNC B2 ;  /* 0x0000000000027941 */ /* 0x000fea0003800000 */
.L_x_8532:
        /* <DEDUP_REMOVED lines=44> */
.L_x_8531:
[----:B------:R-:W-:Y:S05]  /*24d10*/  BSYNC B1 ;  /* 0x0000000000017941 */ /* 0x000fea0003800000 */
.L_x_8530:
        /* <DEDUP_REMOVED lines=10> */
.L_x_8526:
        /* <DEDUP_REMOVED lines=12> */
.L_x_8535:
[----:B------:R-:W-:-:S07]  /*24e80*/  IMAD.MOV.U32 R158, RZ, RZ, R44 ;  /* 0x000000ffff9e7224 */ /* 0x000fce00078e002c */
.L_x_8536:
[----:B------:R-:W-:Y:S05]  /*24e90*/  BSYNC B1 ;  /* 0x0000000000017941 */ /* 0x000fea0003800000 */
.L_x_8534:
        /* <DEDUP_REMOVED lines=16> */
.L_x_8540:
[----:B------:R-:W-:Y:S05]  /*24fa0*/  BSYNC B2 ;  /* 0x0000000000027941 */ /* 0x000fea0003800000 */
.L_x_8539:
        /* <DEDUP_REMOVED lines=44> */
.L_x_8538:
[----:B------:R-:W-:Y:S05]  /*25270*/  BSYNC B1 ;  /* 0x0000000000017941 */ /* 0x000fea0003800000 */
.L_x_8537:
        /* <DEDUP_REMOVED lines=15> */
.L_x_8541:
        /* <DEDUP_REMOVED lines=12> */
.L_x_8544:
[----:B------:R-:W-:-:S07]  /*25430*/  MOV R8, R44 ;  /* 0x0000002c00087202 */ /* 0x000fce0000000f00 */
.L_x_8545:
[----:B------:R-:W-:Y:S05]  /*25440*/  BSYNC B1 ;  /* 0x0000000000017941 */ /* 0x000fea0003800000 */
.L_x_8543:
        /* <DEDUP_REMOVED lines=16> */
.L_x_8549:
[----:B------:R-:W-:Y:S05]  /*25550*/  BSYNC B2 ;  /* 0x0000000000027941 */ /* 0x000fea0003800000 */
.L_x_8548:
        /* <DEDUP_REMOVED lines=44> */
.L_x_8547:
[----:B------:R-:W-:Y:S05]  /*25820*/  BSYNC B1 ;  /* 0x0000000000017941 */ /* 0x000fea0003800000 */
.L_x_8546:
        /* <DEDUP_REMOVED lines=10> */
.L_x_8542:
        /* <DEDUP_REMOVED lines=12> */
.L_x_8551:
[----:B------:R-:W-:-:S07]  /*25990*/  IMAD.MOV.U32 R120, RZ, RZ, R44 ;  /* 0x000000ffff787224 */ /* 0x000fce00078e002c */
.L_x_8552:
[----:B------:R-:W-:Y:S05]  /*259a0*/  BSYNC B1 ;  /* 0x0000000000017941 */ /* 0x000fea0003800000 */
.L_x_8550:
        /* <DEDUP_REMOVED lines=16> */
.L_x_8556:
[----:B------:R-:W-:Y:S05]  /*25ab0*/  BSYNC B2 ;  /* 0x0000000000027941 */ /* 0x000fea0003800000 */
.L_x_8555:
        /* <DEDUP_REMOVED lines=44> */
.L_x_8554:
[----:B------:R-:W-:Y:S05]  /*25d80*/  BSYNC B1 ;  /* 0x0000000000017941 */ /* 0x000fea0003800000 */
.L_x_8553:
        /* <DEDUP_REMOVED lines=15> */
.L_x_8557:
        /* <DEDUP_REMOVED lines=12> */
.L_x_8560:
[----:B------:R-:W-:-:S07]  /*25f40*/  MOV R7, R44 ;  /* 0x0000002c00077202 */ /* 0x000fce0000000f00 */
.L_x_8561:
[----:B------:R-:W-:Y:S05]  /*25f50*/  BSYNC B1 ;  /* 0x0000000000017941 */ /* 0x000fea0003800000 */
.L_x_8559:
        /* <DEDUP_REMOVED lines=16> */
.L_x_8565:
[----:B------:R-:W-:Y:S05]  /*26060*/  BSYNC B2 ;  /* 0x0000000000027941 */ /* 0x000fea0003800000 */
.L_x_8564:
        /* <DEDUP_REMOVED lines=44> */
.L_x_8563:
[----:B------:R-:W-:Y:S05]  /*26330*/  BSYNC B1 ;  /* 0x0000000000017941 */ /* 0x000fea0003800000 */
.L_x_8562:
        /* <DEDUP_REMOVED lines=10> */
.L_x_8558:
        /* <DEDUP_REMOVED lines=12> */
.L_x_8567:
[----:B------:R-:W-:-:S07]  /*264a0*/  IMAD.MOV.U32 R120, RZ, RZ, R44 ;  /* 0x000000ffff787224 */ /* 0x000fce00078e002c */
.L_x_8568:
[----:B------:R-:W-:Y:S05]  /*264b0*/  BSYNC B1 ;  /* 0x0000000000017941 */ /* 0x000fea0003800000 */
.L_x_8566:
        /* <DEDUP_REMOVED lines=16> */
.L_x_8572:
[----:B------:R-:W-:Y:S05]  /*265c0*/  BSYNC B2 ;  /* 0x0000000000027941 */ /* 0x000fea0003800000 */
.L_x_8571:
        /* <DEDUP_REMOVED lines=44> */
.L_x_8570:
[----:B------:R-:W-:Y:S05]  /*26890*/  BSYNC B1 ;  /* 0x0000000000017941 */ /* 0x000fea0003800000 */
.L_x_8569:
        /* <DEDUP_REMOVED lines=15> */
.L_x_8573:
        /* <DEDUP_REMOVED lines=12> */
.L_x_8576:
[----:B------:R-:W-:-:S07]  /*26a50*/  MOV R6, R44 ;  /* 0x0000002c00067202 */ /* 0x000fce0000000f00 */
.L_x_8577:
[----:B------:R-:W-:Y:S05]  /*26a60*/  BSYNC B1 ;  /* 0x0000000000017941 */ /* 0x000fea0003800000 */
.L_x_8575:
        /* <DEDUP_REMOVED lines=16> */
.L_x_8581:
[----:B------:R-:W-:Y:S05]  /*26b70*/  BSYNC B2 ;  /* 0x0000000000027941 */ /* 0x000fea0003800000 */
.L_x_8580:
        /* <DEDUP_REMOVED lines=44> */
.L_x_8579:
[----:B------:R-:W-:Y:S05]  /*26e40*/  BSYNC B1 ;  /* 0x0000000000017941 */ /* 0x000fea0003800000 */
.L_x_8578:
        /* <DEDUP_REMOVED lines=10> */
.L_x_8574:
        /* <DEDUP_REMOVED lines=12> */
.L_x_8583:
[----:B------:R-:W-:-:S07]  /*26fb0*/  IMAD.MOV.U32 R155, RZ, RZ, R44 ;  /* 0x000000ffff9b7224 */ /* 0x000fce00078e002c */
.L_x_8584:
[----:B------:R-:W-:Y:S05]  /*26fc0*/  BSYNC B1 ;  /* 0x0000000000017941 */ /* 0x000fea0003800000 */
.L_x_8582:
        /* <DEDUP_REMOVED lines=16> */
.L_x_8588:
[----:B------:R-:W-:Y:S05]  /*270d0*/  BSYNC B2 ;  /* 0x0000000000027941 */ /* 0x000fea0003800000 */
.L_x_8587:
        /* <DEDUP_REMOVED lines=44> */
.L_x_8586:
[----:B------:R-:W-:Y:S05]  /*273a0*/  BSYNC B1 ;  /* 0x0000000000017941 */ /* 0x000fea0003800000 */
.L_x_8585:
        /* <DEDUP_REMOVED lines=15> */
.L_x_8589:
        /* <DEDUP_REMOVED lines=12> */
.L_x_8592:
[----:B------:R-:W-:-:S07]  /*27560*/  MOV R5, R44 ;  /* 0x0000002c00057202 */ /* 0x000fce0000000f00 */
.L_x_8593:
[----:B------:R-:W-:Y:S05]  /*27570*/  BSYNC B1 ;  /* 0x0000000000017941 */ /* 0x000fea0003800000 */
.L_x_8591:
        /* <DEDUP_REMOVED lines=16> */
.L_x_8597:
[----:B------:R-:W-:Y:S05]  /*27680*/  BSYNC B2 ;  /* 0x0000000000027941 */ /* 0x000fea0003800000 */
.L_x_8596:
        /* <DEDUP_REMOVED lines=44> */
.L_x_8595:
[----:B------:R-:W-:Y:S05]  /*27950*/  BSYNC B1 ;  /* 0x0000000000017941 */ /* 0x000fea0003800000 */
.L_x_8594:
        /* <DEDUP_REMOVED lines=10> */
.L_x_8590:
        /* <DEDUP_REMOVED lines=12> */
.L_x_8599:
[----:B------:R-:W-:-:S07]  /*27ac0*/  IMAD.MOV.U32 R160, RZ, RZ, R44 ;  /* 0x000000ffffa07224 */ /* 0x000fce00078e002c */
.L_x_8600:
[----:B------:R-:W-:Y:S05]  /*27ad0*/  BSYNC B1 ;  /* 0x0000000000017941 */ /* 0x000fea0003800000 */
.L_x_8598:
        /* <DEDUP_REMOVED lines=16> */
.L_x_8604:
[----:B------:R-:W-:Y:S05]  /*27be0*/  BSYNC B2 ;  /* 0x0000000000027941 */ /* 0x000fea0003800000 */
.L_x_8603:
        /* <DEDUP_REMOVED lines=44> */
.L_x_8602:
[----:B------:R-:W-:Y:S05]  /*27eb0*/  BSYNC B1 ;  /* 0x0000000000017941 */ /* 0x000fea0003800000 */
.L_x_8601:
        /* <DEDUP_REMOVED lines=13> */
.L_x_8605:
        /* <DEDUP_REMOVED lines=12> */
.L_x_8608:
[----:B------:R-:W-:-:S07]  /*28050*/  MOV R4, R44 ;  /* 0x0000002c00047202 */ /* 0x000fce0000000f00 */
.L_x_8609:
[----:B------:R-:W-:Y:S05]  /*28060*/  BSYNC B1 ;  /* 0x0000000000017941 */ /* 0x000fea0003800000 */
.L_x_8607:
        /* <DEDUP_REMOVED lines=16> */
.L_x_8613:
[----:B------:R-:W-:Y:S05]  /*28170*/  BSYNC B2 ;  /* 0x0000000000027941 */ /* 0x000fea0003800000 */
.L_x_8612:
        /* <DEDUP_REMOVED lines=44> */
.L_x_8611:
[----:B------:R-:W-:Y:S05]  /*28440*/  BSYNC B1 ;  /* 0x0000000000017941 */ /* 0x000fea0003800000 */
.L_x_8610:
        /* <DEDUP_REMOVED lines=10> */
.L_x_8606:
        /* <DEDUP_REMOVED lines=12> */
.L_x_8615:
[----:B------:R-:W-:-:S07]  /*285b0*/  IMAD.MOV.U32 R122, RZ, RZ, R44 ;  /* 0x000000ffff7a7224 */ /* 0x000fce00078e002c */
.L_x_8616:
[----:B------:R-:W-:Y:S05]  /*285c0*/  BSYNC B1 ;  /* 0x0000000000017941 */ /* 0x000fea0003800000 */
.L_x_8614:
        /* <DEDUP_REMOVED lines=16> */
.L_x_8620:
[----:B------:R-:W-:Y:S05]  /*286d0*/  BSYNC B2 ;  /* 0x0000000000027941 */ /* 0x000fea0003800000 */
.L_x_8619:
        /* <DEDUP_REMOVED lines=44> */
.L_x_8618:
[----:B------:R-:W-:Y:S05]  /*289a0*/  BSYNC B1 ;  /* 0x0000000000017941 */ /* 0x000fea0003800000 */
.L_x_8617:
        /* <DEDUP_REMOVED lines=13> */
.L_x_8621:
        /* <DEDUP_REMOVED lines=12> */
.L_x_8624:
[----:B------:R-:W-:-:S07]  /*28b40*/  MOV R3, R44 ;  /* 0x0000002c00037202 */ /* 0x000fce0000000f00 */
.L_x_8625:
[----:B------:R-:W-:Y:S05]  /*28b50*/  BSYNC B1 ;  /* 0x0000000000017941 */ /* 0x000fea0003800000 */
.L_x_8623:
        /* <DEDUP_REMOVED lines=16> */
.L_x_8629:
[----:B------:R-:W-:Y:S05]  /*28c60*/  BSYNC B2 ;  /* 0x0000000000027941 */ /* 0x000fea0003800000 */
.L_x_8628:
        /* <DEDUP_REMOVED lines=44> */
.L_x_8627:
[----:B------:R-:W-:Y:S05]  /*28f30*/  BSYNC B1 ;  /* 0x0000000000017941 */ /* 0x000fea0003800000 */
.L_x_8626:
        /* <DEDUP_REMOVED lines=10> */
.L_x_8622:
        /* <DEDUP_REMOVED lines=12> */
.L_x_8631:
[----:B------:R-:W-:-:S07]  /*290a0*/  IMAD.MOV.U32 R122, RZ, RZ, R44 ;  /* 0x000000ffff7a7224 */ /* 0x000fce00078e002c */
.L_x_8632:
[----:B------:R-:W-:Y:S05]  /*290b0*/  BSYNC B1 ;  /* 0x0000000000017941 */ /* 0x000fea0003800000 */
.L_x_8630:
        /* <DEDUP_REMOVED lines=16> */
.L_x_8636:
[----:B------:R-:W-:Y:S05]  /*291c0*/  BSYNC B2 ;  /* 0x0000000000027941 */ /* 0x000fea0003800000 */
.L_x_8635:
        /* <DEDUP_REMOVED lines=44> */
.L_x_8634:
[----:B------:R-:W-:Y:S05]  /*29490*/  BSYNC B1 ;  /* 0x0000000000017941 */ /* 0x000fea0003800000 */
.L_x_8633:
        /* <DEDUP_REMOVED lines=13> */
.L_x_8637:
        /* <DEDUP_REMOVED lines=12> */
.L_x_8640:
[----:B------:R-:W-:-:S07]  /*29630*/  MOV R2, R44 ;  /* 0x0000002c00027202 */ /* 0x000fce0000000f00 */
.L_x_8641:
[----:B------:R-:W-:Y:S05]  /*29640*/  BSYNC B1 ;  /* 0x0000000000017941 */ /* 0x000fea0003800000 */
.L_x_8639:
        /* <DEDUP_REMOVED lines=19> */
.L_x_8645:
[----:B------:R-:W-:Y:S05]  /*29780*/  BSYNC B2 ;  /* 0x0000000000027941 */ /* 0x000fea0003800000 */
.L_x_8644:
        /* <DEDUP_REMOVED lines=44> */
.L_x_8643:
[----:B------:R-:W-:Y:S05]  /*29a50*/  BSYNC B1 ;  /* 0x0000000000017941 */ /* 0x000fea0003800000 */
.L_x_8642:
        /* <DEDUP_REMOVED lines=10> */
.L_x_8638:
        /* <DEDUP_REMOVED lines=53> */
.L_x_8646:
        /* <DEDUP_REMOVED lines=21> */
.L_x_8648:
[----:B------:R-:W-:-:S07]  /*29fa0*/  IMAD.MOV.U32 R166, RZ, RZ, R44 ;  /* 0x000000ffffa67224 */ /* 0x000fce00078e002c */
.L_x_8649:
[----:B------:R-:W-:Y:S05]  /*29fb0*/  BSYNC B1 ;  /* 0x0000000000017941 */ /* 0x000fea0003800000 */
.L_x_8647:
        /* <DEDUP_REMOVED lines=16> */
.L_x_8653:
[----:B------:R-:W-:Y:S05]  /*2a0c0*/  BSYNC B2 ;  /* 0x0000000000027941 */ /* 0x000fea0003800000 */
.L_x_8652:
        /* <DEDUP_REMOVED lines=44> */
.L_x_8651:
[----:B------:R-:W-:Y:S05]  /*2a390*/  BSYNC B1 ;  /* 0x0000000000017941 */ /* 0x000fea0003800000 */
.L_x_8650:
        /* <DEDUP_REMOVED lines=15> */
.L_x_8654:
        /* <DEDUP_REMOVED lines=12> */
.L_x_8657:
[----:B------:R-:W-:-:S07]  /*2a550*/  MOV R10, R44 ;  /* 0x0000002c000a7202 */ /* 0x000fce0000000f00 */
.L_x_8658:
[----:B------:R-:W-:Y:S05]  /*2a560*/  BSYNC B1 ;  /* 0x0000000000017941 */ /* 0x000fea0003800000 */
.L_x_8656:
        /* <DEDUP_REMOVED lines=16> */
.L_x_8662:
[----:B------:R-:W-:Y:S05]  /*2a670*/  BSYNC B2 ;  /* 0x0000000000027941 */ /* 0x000fea0003800000 */
.L_x_8661:
        /* <DEDUP_REMOVED lines=44> */
.L_x_8660:
[----:B------:R-:W-:Y:S05]  /*2a940*/  BSYNC B1 ;  /* 0x0000000000017941 */ /* 0x000fea0003800000 */
.L_x_8659:
        /* <DEDUP_REMOVED lines=10> */
.L_x_8655:
        /* <DEDUP_REMOVED lines=12> */
.L_x_8664:
[----:B------:R-:W-:-:S07]  /*2aab0*/  IMAD.MOV.U32 R161, RZ, RZ, R44 ;  /* 0x000000ffffa17224 */ /* 0x000fce00078e002c */
.L_x_8665:
[----:B------:R-:W-:Y:S05]  /*2aac0*/  BSYNC B1 ;  /* 0x0000000000017941 */ /* 0x000fea0003800000 */
.L_x_8663:
        /* <DEDUP_REMOVED lines=16> */
.L_x_8669:
[----:B------:R-:W-:Y:S05]  /*2abd0*/  BSYNC B2 ;  /* 0x0000000000027941 */ /* 0x000fea0003800000 */
.L_x_8668:
        /* <DEDUP_REMOVED lines=44> */
.L_x_8667:
[----:B------:R-:W-:Y:S05]  /*2aea0*/  BSYNC B1 ;  /* 0x0000000000017941 */ /* 0x000fea0003800000 */
.L_x_8666:
        /* <DEDUP_REMOVED lines=15> */
.L_x_8670:
        /* <DEDUP_REMOVED lines=12> */
.L_x_8673:
[----:B------:R-:W-:-:S07]  /*2b060*/  MOV R8, R44 ;  /* 0x0000002c00087202 */ /* 0x000fce0000000f00 */
.L_x_8674:
[----:B------:R-:W-:Y:S05]  /*2b070*/  BSYNC B1 ;  /* 0x0000000000017941 */ /* 0x000fea0003800000 */
.L_x_8672:
        /* <DEDUP_REMOVED lines=16> */
.L_x_8678:
[----:B------:R-:W-:Y:S05]  /*2b180*/  BSYNC B2 ;  /* 0x0000000000027941 */ /* 0x000fea0003800000 */
.L_x_8677:
        /* <DEDUP_REMOVED lines=44> */
.L_x_8676:
[----:B------:R-:W-:Y:S05]  /*2b450*/  BSYNC B1 ;  /* 0x0000000000017941 */ /* 0x000fea0003800000 */
.L_x_8675:
        /* <DEDUP_REMOVED lines=10> */
.L_x_8671:
        /* <DEDUP_REMOVED lines=12> */
.L_x_8680:
[----:B------:R-:W-:-:S07]  /*2b5c0*/  IMAD.MOV.U32 R120, RZ, RZ, R44 ;  /* 0x000000ffff787224 */ /* 0x000fce00078e002c */
.L_x_8681:
[----:B------:R-:W-:Y:S05]  /*2b5d0*/  BSYNC B1 ;  /* 0x0000000000017941 */ /* 0x000fea0003800000 */
.L_x_8679:
        /* <DEDUP_REMOVED lines=16> */
.L_x_8685:
[----:B------:R-:W-:Y:S05]  /*2b6e0*/  BSYNC B2 ;  /* 0x0000000000027941 */ /* 0x000fea0003800000 */
.L_x_8684:
        /* <DEDUP_REMOVED lines=44> */
.L_x_8683:
[----:B------:R-:W-:Y:S05]  /*2b9b0*/  BSYNC B1 ;  /* 0x0000000000017941 */ /* 0x000fea0003800000 */
.L_x_8682:
        /* <DEDUP_REMOVED lines=15> */
.L_x_8686:
        /* <DEDUP_REMOVED lines=12> */
.L_x_8689:
[----:B------:R-:W-:-:S07]  /*2bb70*/  MOV R7, R44 ;  /* 0x0000002c00077202 */ /* 0x000fce0000000f00 */
.L_x_8690:
[----:B------:R-:W-:Y:S05]  /*2bb80*/  BSYNC B1 ;  /* 0x0000000000017941 */ /* 0x000fea0003800000 */
.L_x_8688:
        /* <DEDUP_REMOVED lines=16> */
.L_x_8694:
[----:B------:R-:W-:Y:S05]  /*2bc90*/  BSYNC B2 ;  /* 0x0000000000027941 */ /* 0x000fea0003800000 */
.L_x_8693:
        /* <DEDUP_REMOVED lines=44> */
.L_x_8692:
[----:B------:R-:W-:Y:S05]  /*2bf60*/  BSYNC B1 ;  /* 0x0000000000017941 */ /* 0x000fea0003800000 */
.L_x_8691:
        /* <DEDUP_REMOVED lines=10> */
.L_x_8687:
        /* <DEDUP_REMOVED lines=12> */
.L_x_8696:
[----:B------:R-:W-:-:S07]  /*2c0d0*/  IMAD.MOV.U32 R120, RZ, RZ, R44 ;  /* 0x000000ffff787224 */ /* 0x000fce00078e002c */
.L_x_8697:
[----:B------:R-:W-:Y:S05]  /*2c0e0*/  BSYNC B1 ;  /* 0x0000000000017941 */ /* 0x000fea0003800000 */
.L_x_8695:
        /* <DEDUP_REMOVED lines=16> */
.L_x_8701:
[----:B------:R-:W-:Y:S05]  /*2c1f0*/  BSYNC B2 ;  /* 0x0000000000027941 */ /* 0x000fea0003800000 */
.L_x_8700:
        /* <DEDUP_REMOVED lines=44> */
.L_x_8699:
[----:B------:R-:W-:Y:S05]  /*2c4c0*/  BSYNC B1 ;  /* 0x0000000000017941 */ /* 0x000fea0003800000 */
.L_x_8698:
        /* <DEDUP_REMOVED lines=15> */
.L_x_8702:
        /* <DEDUP_REMOVED lines=12> */
.L_x_8705:
[----:B------:R-:W-:-:S07]  /*2c680*/  MOV R6, R44 ;  /* 0x0000002c00067202 */ /* 0x000fce0000000f00 */
.L_x_8706:
[----:B------:R-:W-:Y:S05]  /*2c690*/  BSYNC B1 ;  /* 0x0000000000017941 */ /* 0x000fea0003800000 */
.L_x_8704:
        /* <DEDUP_REMOVED lines=16> */
.L_x_8710:
[----:B------:R-:W-:Y:S05]  /*2c7a0*/  BSYNC B2 ;  /* 0x0000000000027941 */ /* 0x000fea0003800000 */
.L_x_8709:
        /* <DEDUP_REMOVED lines=44> */
.L_x_8708:
[----:B------:R-:W-:Y:S05]  /*2ca70*/  BSYNC B1 ;  /* 0x0000000000017941 */ /* 0x000fea0003800000 */
.L_x_8707:
        /* <DEDUP_REMOVED lines=10> */
.L_x_8703:
        /* <DEDUP_REMOVED lines=12> */
.L_x_8712:
[----:B------:R-:W-:-:S07]  /*2cbe0*/  IMAD.MOV.U32 R168, RZ, RZ, R44 ;  /* 0x000000ffffa87224 */ /* 0x000fce00078e002c */
.L_x_8713:
[----:B------:R-:W-:Y:S05]  /*2cbf0*/  BSYNC B1 ;  /* 0x0000000000017941 */ /* 0x000fea0003800000 */
.L_x_8711:
        /* <DEDUP_REMOVED lines=16> */
.L_x_8717:
[----:B------:R-:W-:Y:S05]  /*2cd00*/  BSYNC B2 ;  /* 0x0000000000027941 */ /* 0x000fea0003800000 */
.L_x_8716:
        /* <DEDUP_REMOVED lines=44> */
.L_x_8715:
[----:B------:R-:W-:Y:S05]  /*2cfd0*/  BSYNC B1 ;  /* 0x0000000000017941 */ /* 0x000fea0003800000 */
.L_x_8714:
        /* <DEDUP_REMOVED lines=15> */
.L_x_8718:
        /* <DEDUP_REMOVED lines=12> */
.L_x_8721:
[----:B------:R-:W-:-:S07]  /*2d190*/  MOV R5, R44 ;  /* 0x0000002c00057202 */ /* 0x000fce0000000f00 */
.L_x_8722:
[----:B------:R-:W-:Y:S05]  /*2d1a0*/  BSYNC B1 ;  /* 0x0000000000017941 */ /* 0x000fea0003800000 */
.L_x_8720:
        /* <DEDUP_REMOVED lines=16> */
.L_x_8726:
[----:B------:R-:W-:Y:S05]  /*2d2b0*/  BSYNC B2 ;  /* 0x0000000000027941 */ /* 0x000fea0003800000 */
.L_x_8725:
        /* <DEDUP_REMOVED lines=44> */
.L_x_8724:
[----:B------:R-:W-:Y:S05]  /*2d580*/  BSYNC B1 ;  /* 0x0000000000017941 */ /* 0x000fea0003800000 */
.L_x_8723:
        /* <DEDUP_REMOVED lines=10> */
.L_x_8719:
        /* <DEDUP_REMOVED lines=12> */
.L_x_8728:
[----:B------:R-:W-:-:S07]  /*2d6f0*/  IMAD.MOV.U32 R167, RZ, RZ, R44 ;  /* 0x000000ffffa77224 */ /* 0x000fce00078e002c */
.L_x_8729:
[----:B------:R-:W-:Y:S05]  /*2d700*/  BSYNC B1 ;  /* 0x0000000000017941 */ /* 0x000fea0003800000 */
.L_x_8727:
        /* <DEDUP_REMOVED lines=16> */
.L_x_8733:
[----:B------:R-:W-:Y:S05]  /*2d810*/  BSYNC B2 ;  /* 0x0000000000027941 */ /* 0x000fea0003800000 */
.L_x_8732:
        /* <DEDUP_REMOVED lines=44> */
.L_x_8731:
[----:B------:R-:W-:Y:S05]  /*2dae0*/  BSYNC B1 ;  /* 0x0000000000017941 */ /* 0x000fea0003800000 */
.L_x_8730:
        /* <DEDUP_REMOVED lines=13> */
.L_x_8734:
        /* <DEDUP_REMOVED lines=12> */
.L_x_8737:
[----:B------:R-:W-:-:S07]  /*2dc80*/  MOV R4, R44 ;  /* 0x0000002c00047202 */ /* 0x000fce0000000f00 */
.L_x_8738:
[----:B------:R-:W-:Y:S05]  /*2dc90*/  BSYNC B1 ;  /* 0x0000000000017941 */ /* 0x000fea0003800000 */
.L_x_8736:
        /* <DEDUP_REMOVED lines=16> */
.L_x_8742:
[----:B------:R-:W-:Y:S05]  /*2dda0*/  BSYNC B2 ;  /* 0x0000000000027941 */ /* 0x000fea0003800000 */
.L_x_8741:
        /* <DEDUP_REMOVED lines=44> */
.L_x_8740:
[----:B------:R-:W-:Y:S05]  /*2e070*/  BSYNC B1 ;  /* 0x0000000000017941 */ /* 0x000fea0003800000 */
.L_x_8739:
        /* <DEDUP_REMOVED lines=10> */
.L_x_8735:
        /* <DEDUP_REMOVED lines=12> */
.L_x_8744:
[----:B------:R-:W-:-:S07]  /*2e1e0*/  IMAD.MOV.U32 R122, RZ, RZ, R44 ;  /* 0x000000ffff7a7224 */ /* 0x000fce00078e002c */
.L_x_8745:
[----:B------:R-:W-:Y:S05]  /*2e1f0*/  BSYNC B1 ;  /* 0x0000000000017941 */ /* 0x000fea0003800000 */
.L_x_8743:
        /* <DEDUP_REMOVED lines=16> */
.L_x_8749:
[----:B------:R-:W-:Y:S05]  /*2e300*/  BSYNC B2 ;  /* 0x0000000000027941 */ /* 0x000fea0003800000 */
.L_x_8748:
        /* <DEDUP_REMOVED lines=44> */
.L_x_8747:
[----:B------:R-:W-:Y:S05]  /*2e5d0*/  BSYNC B1 ;  /* 0x0000000000017941 */ /* 0x000fea0003800000 */
.L_x_8746:
        /* <DEDUP_REMOVED lines=13> */
.L_x_8750:
        /* <DEDUP_REMOVED lines=12> */
.L_x_8753:
[----:B------:R-:W-:-:S07]  /*2e770*/  MOV R3, R44 ;  /* 0x0000002c00037202 */ /* 0x000fce0000000f00 */
.L_x_8754:
[----:B------:R-:W-:Y:S05]  /*2e780*/  BSYNC B1 ;  /* 0x0000000000017941 */ /* 0x000fea0003800000 */
.L_x_8752:
        /* <DEDUP_REMOVED lines=16> */
.L_x_8758:
[----:B------:R-:W-:Y:S05]  /*2e890*/  BSYNC B2 ;  /* 0x0000000000027941 */ /* 0x000fea0003800000 */
.L_x_8757:
        /* <DEDUP_REMOVED lines=44> */
.L_x_8756:
[----:B------:R-:W-:Y:S05]  /*2eb60*/  BSYNC B1 ;  /* 0x0000000000017941 */ /* 0x000fea0003800000 */
.L_x_8755:
        /* <DEDUP_REMOVED lines=10> */
.L_x_8751:
        /* <DEDUP_REMOVED lines=12> */
.L_x_8760:
[----:B------:R-:W-:-:S07]  /*2ecd0*/  IMAD.MOV.U32 R122, RZ, RZ, R44 ;  /* 0x000000ffff7a7224 */ /* 0x000fce00078e002c */
.L_x_8761:
[----:B------:R-:W-:Y:S05]  /*2ece0*/  BSYNC B1 ;  /* 0x0000000000017941 */ /* 0x000fea0003800000 */
.L_x_8759:
        /* <DEDUP_REMOVED lines=16> */
.L_x_8765:
[----:B------:R-:W-:Y:S05]  /*2edf0*/  BSYNC B2 ;  /* 0x0000000000027941 */ /* 0x000fea0003800000 */
.L_x_8764:
        /* <DEDUP_REMOVED lines=42> */
[----:B------:R-:W-:Y:S01]  /*2f0a0*/  HFMA2.MMA R120, -RZ, RZ, 0, 0 ;  /* 0x00000000ff787435 */ /* 0x000fe200000001ff */
[----:B------:R-:W-:-:S10]  /*2f0b0*/  LOP3.LUT R42, R121, UR42, R164, 0x96, !PT ;  /* 0x0000002a792a7c12 */ /* 0x000fd4000f8e96a4 */
.L_x_8763:
[----:B------:R-:W-:Y:S05]  /*2f0c0*/  BSYNC B1 ;  /* 0x0000000000017941 */ /* 0x000fea0003800000 */
.L_x_8762:
        /* <DEDUP_REMOVED lines=13> */
.L_x_8766:
        /* <DEDUP_REMOVED lines=10> */
[----:B------:R-:W-:Y:S01]  /*2f240*/  MOV R2, R12 ;  /* 0x0000000c00027202 */ /* 0x000fe20000000f00 */
[----:B------:R-:W-:Y:S06]  /*2f250*/  BRA `(.L_x_8770) ;  /* 0x0000000000047947 */ /* 0x000fec0003800000 */
.L_x_8769:
[----:B------:R-:W-:-:S07]  /*2f260*/  IMAD.MOV.U32 R2, RZ, RZ, R44 ;  /* 0x000000ffff027224 */ /* 0x000fce00078e002c */
.L_x_8770:
[----:B------:R-:W-:Y:S05]  /*2f270*/  BSYNC B1 ;  /* 0x0000000000017941 */ /* 0x000fea0003800000 */
.L_x_8768:
        /* <DEDUP_REMOVED lines=8> */
[----:B------:R-:W-:-:S04]  /*2f300*/  IADD3 R14, R14, 0x1, RZ ;  /* 0x000000010e0e7810 */ /* 0x000fc80007ffe0ff */
[----:B------:R-:W-:-:S13]  /*2f310*/  ISETP.NE.AND P2, PT, R14, RZ, PT ;  /* 0x000000ff0e00720c */ /* 0x000fda0003f45270 */
[----:B------:R-:W-:Y:S01]  /*2f320*/  @!P2 VIADD R16, R16, 0x1 ;  /* 0x000000011010a836 */ /* 0x000fe20000000000 */
[----:B------:R-:W-:Y:S02]  /*2f330*/  @!P2 IADD3 R12, R11, 0x1, RZ ;  /* 0x000000010b0ca810 */ /* 0x000fe40007ffe0ff */
[----:B------:R-:W-:Y:S02]  /*2f340*/  @!P2 MOV R14, RZ ;  /* 0x000000ff000ea202 */ /* 0x000fe40000000f00 */
[----:B------:R-:W-:-:S13]  /*2f350*/  ISETP.NE.AND P6, PT, R16, RZ, !P2 ;  /* 0x000000ff1000720c */ /* 0x000fda00057c5270 */
[----:B------:R-:W-:-:S05]  /*2f360*/  @P6 IADD3 R12, R11, RZ, RZ ;  /* 0x000000ff0b0c6210 */ /* 0x000fca0007ffe0ff */
[----:B------:R-:W-:-:S07]  /*2f370*/  @!P2 IMAD.MOV.U32 R11, RZ, RZ, R12 ;  /* 0x000000ffff0ba224 */ /* 0x000fce00078e000c */
.L_x_8774:
[----:B------:R-:W-:Y:S05]  /*2f380*/  BSYNC B2 ;  /* 0x0000000000027941 */ /* 0x000fea0003800000 */
.L_x_8773:
        /* <DEDUP_REMOVED lines=44> */
.L_x_8772:
[----:B------:R-:W-:Y:S05]  /*2f650*/  BSYNC B1 ;  /* 0x0000000000017941 */ /* 0x000fea0003800000 */
.L_x_8771:
        /* <DEDUP_REMOVED lines=10> */
.L_x_8767:
[----:B------:R-:W0:Y:S01]  /*2f700*/  LDC.64 R120, c[0x0][0x238] ;  /* 0x00008e00ff787b82 */ /* 0x000e220000000a00 */
[----:B------:R-:W-:Y:S02]  /*2f710*/  F2FP.F16.F32.PACK_AB R123, R168, R170 ;  /* 0x000000aaa87b723e */ /* 0x000fe400000000ff */
[----:B------:R-:W-:Y:S02]  /*2f720*/  F2FP.F16.F32.PACK_AB R122, R167, R166 ;  /* 0x000000a6a77a723e */ /* 0x000fe400000000ff */
[----:B------:R-:W-:Y:S02]  /*2f730*/  SEL R142, RZ, 0x1000000, P5 ;  /* 0x01000000ff8e7807 */ /* 0x000fe40002800000 */
[C---:B------:R-:W-:Y:S01]  /*2f740*/  LOP3.LUT P5, RZ, R9.reuse, 0x1, RZ, 0xc0, !PT ;  /* 0x0000000109ff7812 */ /* 0x040fe200078ac0ff */
[----:B------:R-:W1:Y:S01]  /*2f750*/  LDC.64 R172, c[0x0][0x240] ;  /* 0x00009000ffac7b82 */ /* 0x000e620000000a00 */
[C---:B------:R-:W-:Y:S02]  /*2f760*/  LOP3.LUT P6, RZ, R9.reuse, 0x4, RZ, 0xc0, !PT ;  /* 0x0000000409ff7812 */ /* 0x040fe400078cc0ff */
[----:B------:R-:W-:-:S02]  /*2f770*/  LOP3.LUT P2, RZ, R9, 0x8, RZ, 0xc0, !PT ;  /* 0x0000000809ff7812 */ /* 0x000fc4000784c0ff */
[----:B------:R-:W-:Y:S01]  /*2f780*/  LOP3.LUT P1, RZ, R9, 0x10, RZ, 0xc0, !PT ;  /* 0x0000001009ff7812 */ /* 0x000fe2000782c0ff */
[----:B0-----:R-:W-:Y:S01]  /*2f790*/  IMAD.WIDE.U32 R164, R159, 0x10, R120 ;  /* 0x000000109fa47825 */ /* 0x001fe200078e0078 */
[----:B------:R-:W-:Y:S02]  /*2f7a0*/  F2FP.F16.F32.PACK_AB R121, R163, R162 ;  /* 0x000000a2a379723e */ /* 0x000fe400000000ff */
[----:B------:R-:W-:-:S05]  /*2f7b0*/  F2FP.F16.F32.PACK_AB R120, R161, R160 ;  /* 0x000000a0a178723e */ /* 0x000fca00000000ff */
        /* <DEDUP_REMOVED lines=14> */
[----:B------:R-:W-:Y:S02]  /*2f8a0*/  SEL R120, RZ, 0x1, P1 ;  /* 0x00000001ff787807 */ /* 0x000fe40000800000 */
[----:B------:R-:W-:Y:S01]  /*2f8b0*/  LOP3.LUT R121, R121, R142, R123, 0xfe, !PT ;  /* 0x0000008e79797212 */ /* 0x000fe200078efe7b */
[----:B-1----:R-:W-:Y:S01]  /*2f8c0*/  IMAD.WIDE.U32 R122, R159, 0x8, R172 ;  /* 0x000000089f7a7825 */ /* 0x002fe200078e00ac */
        /* <DEDUP_REMOVED lines=23> */
.L_x_8775:
        /* <DEDUP_REMOVED lines=218> */
.L_x_8789:
[----:B------:R2:W-:Y:S01]  /*307e0*/  STL [R1+0xc8], R2 ;  /* 0x0000c80201007387 */ /* 0x0005e20000100800 */
[----:B-1----:R-:W-:Y:S01]  /*307f0*/  FADD.FTZ R121, R142, R121 ;  /* 0x000000798e797221 */ /* 0x002fe20000010000 */
[----:B------:R-:W-:Y:S01]  /*30800*/  ISETP.NE.AND P1, PT, RZ, UR24, PT ;  /* 0x00000018ff007c0c */ /* 0x000fe2000bf25270 */
[----:B------:R-:W1:Y:S01]  /*30810*/  @!P2 LDC.64 R122, c[0x0][0x258] ;  /* 0x00009600ff7aab82 */ /* 0x000e620000000a00 */
[----:B------:R-:W3:Y:S04]  /*30820*/  LDL R174, [R1+0xbc] ;  /* 0x0000bc0001ae7983 */ /* 0x000ee80000100800 */
[----:B------:R-:W4:Y:S04]  /*30830*/  LDL R173, [R1+0xb8] ;  /* 0x0000b80001ad7983 */ /* 0x000f280000100800 */
[----:B--2---:R-:W2:Y:S01]  /*30840*/  LDL R2, [R1+0xc4] ;  /* 0x0000c40001027983 */ /* 0x004ea20000100800 */
[----:B------:R-:W-:Y:S01]  /*30850*/  FFMA.FTZ R121, R121, R120, UR25 ;  /* 0x0000001979797e23 */ /* 0x000fe20008010078 */
[----:B------:R-:W-:-:S05]  /*30860*/  FMUL.FTZ R120, R172, R172 ;  /* 0x000000acac787220 */ /* 0x000fca0000410000 */
[----:B------:R-:W-:-:S05]  /*30870*/  FSEL R120, R120, RZ, P1 ;  /* 0x000000ff78787208 */ /* 0x000fca0000800000 */
[----:B0-----:R-:W-:Y:S02]  /*30880*/  FADD.FTZ R142, R121, R120 ;  /* 0x00000078798e7221 */ /* 0x001fe40000010000 */
[----:B------:R-:W0:Y:S04]  /*30890*/  @!P2 LDC.64 R120, c[0x0][0x250] ;  /* 0x00009400ff78ab82 */ /* 0x000e280000000a00 */
[----:B------:R-:W1:Y:S01]  /*308a0*/  MUFU.RSQ R142, R142 ;  /* 0x0000008e008e7308 */ /* 0x000e620000001400 */
[----:B------:R-:W-:Y:S01]  /*308b0*/  FSEL R164, R172, RZ, !P1 ;  /* 0x000000ffaca47208 */ /* 0x000fe20004800000 */
[----:B0-----:R-:W-:-:S05]  /*308c0*/  @!P2 IMAD.WIDE R120, R13, 0x4, R120 ;  /* 0x000000040d78a825 */ /* 0x001fca00078e0278 */
[----:B------:R1:W-:Y:S02]  /*308d0*/  @!P2 STG.E desc[UR6][R120.64], R172 ;  /* 0x000000ac7800a986 */ /* 0x0003e4000c101906 */
[----:B-1----:R-:W-:Y:S02]  /*308e0*/  @!P2 IMAD.WIDE R120, R13, 0x4, R122 ;  /* 0x000000040d78a825 */ /* 0x002fe400078e027a */
[----:B------:R-:W2:Y:S04]  /*308f0*/  LDL R172, [R1+0xb4] ;  /* 0x0000b40001ac7983 */ /* 0x000ea80000100800 */
[----:B------:R-:W2:Y:S01]  /*30900*/  LDL R122, [R1+0xc0] ;  /* 0x0000c000017a7983 */ /* 0x000ea20000100800 */
[C---:B------:R-:W-:Y:S01]  /*30910*/  FADD.FTZ R165, -R164.reuse, R38 ;  /* 0x00000026a4a57221 */ /* 0x040fe20000010100 */
[----:B------:R-:W-:-:S02]  /*30920*/  FADD.FTZ R171, -R164, R40 ;  /* 0x00000028a4ab7221 */ /* 0x000fc40000010100 */
[----:B------:R-:W2:Y:S01]  /*30930*/  LDL R123, [R1+0xb0] ;  /* 0x0000b000017b7983 */ /* 0x000ea20000100800 */
[----:B------:R-:W-:Y:S01]  /*30940*/  FADD.FTZ R40, -R164, R41 ;  /* 0x00000029a4287221 */ /* 0x000fe20000010100 */
[C---:B------:R-:W-:Y:S02]  /*30950*/  FMUL.FTZ R165, R142.reuse, R165 ;  /* 0x000000a58ea57220 */ /* 0x040fe40000410000 */
[----:B------:R0:W-:Y:S01]  /*30960*/  @!P2 STG.E desc[UR6][R120.64], R142 ;  /* 0x0000008e7800a986 */ /* 0x0001e2000c101906 */
[--C-:B------:R-:W-:Y:S02]  /*30970*/  HADD2.F32 R38, -RZ, R57.reuse.H1_H1 ;  /* 0x30000039ff267230 */ /* 0x100fe40000004100 */
[C---:B------:R-:W-:Y:S01]  /*30980*/  FMUL.FTZ R171, R142.reuse, R171 ;  /* 0x000000ab8eab7220 */ /* 0x040fe20000410000 */
[----:B------:R-:W-:Y:S01]  /*30990*/  FMUL.FTZ R40, R142, R40 ;  /* 0x000000288e287220 */ /* 0x000fe20000410000 */
[----:B0-----:R-:W-:Y:S02]  /*309a0*/  HADD2.F32 R120, -RZ, R56.H0_H0 ;  /* 0x20000038ff787230 */ /* 0x001fe40000004100 */
[----:B------:R-:W-:-:S05]  /*309b0*/  HADD2.F32 R121, -RZ, R57.H0_H0 ;  /* 0x20000039ff797230 */ /* 0x000fca0000004100 */
[----:B---3--:R-:W-:Y:S01]  /*309c0*/  FFMA.FTZ R121, R171, R121, R174 ;  /* 0x00000079ab797223 */ /* 0x008fe200000100ae */
[----:B----4-:R-:W-:Y:S01]  /*309d0*/  FFMA.FTZ R38, R40, R38, R173 ;  /* 0x0000002628267223 */ /* 0x010fe200000100ad */
[----:B--2---:R-:W-:Y:S02]  /*309e0*/  FFMA.FTZ R120, R165, R120, R2 ;  /* 0x00000078a5787223 */ /* 0x004fe40000010002 */
[----:B------:R0:W5:Y:S04]  /*309f0*/  LDL.LU R2, [R1+0xc8] ;  /* 0x0000c80001027983 */ /* 0x0001680000300800 */
[----:B------:R-:W2:Y:S04]  /*30a00*/  LDL R174, [R1+0xac] ;  /* 0x0000ac0001ae7983 */ /* 0x000ea80000100800 */
[----:B------:R-:W3:Y:S01]  /*30a10*/  LDL R173, [R1+0xa8] ;  /* 0x0000a80001ad7983 */ /* 0x000ee20000100800 */
[----:B------:R-:W-:-:S04]  /*30a20*/  FADD.FTZ R39, -R164, R39 ;  /* 0x00000027a4277221 */ /* 0x000fc80000010100 */
[----:B------:R-:W-:Y:S01]  /*30a30*/  FMUL.FTZ R41, R142, R39 ;  /* 0x000000278e297220 */ /* 0x000fe20000410000 */
[----:B------:R-:W-:Y:S01]  /*30a40*/  HADD2.F32 R39, -RZ, R56.H1_H1 ;  /* 0x30000038ff277230 */ /* 0x000fe20000004100 */
[----:B------:R-:W-:Y:S01]  /*30a50*/  F2FP.F16.F32.PACK_AB R121, R38, R121 ;  /* 0x000000792679723e */ /* 0x000fe200000000ff */
[----:B------:R-:W-:-:S04]  /*30a60*/  FADD.FTZ R38, -R164, R35 ;  /* 0x00000023a4267221 */ /* 0x000fc80000010100 */
[----:B------:R-:W-:Y:S01]  /*30a70*/  FMUL.FTZ R38, R142, R38 ;  /* 0x000000268e267220 */ /* 0x000fe20000410000 */
[----:B------:R-:W-:Y:S01]  /*30a80*/  FADD.FTZ R36, -R164, R36 ;  /* 0x00000024a4247221 */ /* 0x000fe20000010100 */
[----:B------:R-:W-:Y:S01]  /*30a90*/  FFMA.FTZ R39, R41, R39, R122 ;  /* 0x0000002729277223 */ /* 0x000fe2000001007a */
[----:B------:R-:W-:-:S04]  /*30aa0*/  HADD2.F32 R122, -RZ, R58.H0_H0 ;  /* 0x2000003aff7a7230 */ /* 0x000fc80000004100 */
[----:B------:R-:W-:Y:S01]  /*30ab0*/  F2FP.F16.F32.PACK_AB R120, R39, R120 ;  /* 0x000000782778723e */ /* 0x000fe200000000ff */
[----:B------:R-:W-:Y:S01]  /*30ac0*/  FADD.FTZ R39, -R164, R34 ;  /* 0x00000022a4277221 */ /* 0x000fe20000010100 */
[----:B------:R-:W-:-:S03]  /*30ad0*/  HADD2.F32 R34, -RZ, R58.H1_H1 ;  /* 0x3000003aff227230 */ /* 0x000fc60000004100 */
[----:B------:R-:W-:Y:S02]  /*30ae0*/  FMUL.FTZ R39, R142, R39 ;  /* 0x000000278e277220 */ /* 0x000fe40000410000 */
[----:B------:R-:W-:Y:S02]  /*30af0*/  FFMA.FTZ R34, R38, R34, R123 ;  /* 0x0000002226227223 */ /* 0x000fe4000001007b */
[----:B------:R-:W-:Y:S01]  /*30b00*/  FFMA.FTZ R122, R39, R122, R172 ;  /* 0x0000007a277a7223 */ /* 0x000fe200000100ac */
[----:B------:R-:W-:Y:S01]  /*30b10*/  FADD.FTZ R172, -R164, R37 ;  /* 0x00000025a4ac7221 */ /* 0x000fe20000010100 */
[--C-:B------:R-:W-:Y:S02]  /*30b20*/  HADD2.F32 R123, -RZ, R59.reuse.H0_H0 ;  /* 0x2000003bff7b7230 */ /* 0x100fe40000004100 */
[----:B------:R-:W-:Y:S01]  /*30b30*/  FMUL.FTZ R37, R142, R36 ;  /* 0x000000248e257220 */ /* 0x000fe20000410000 */
[----:B------:R-:W-:Y:S01]  /*30b40*/  F2FP.F16.F32.PACK_AB R122, R34, R122 ;  /* 0x0000007a227a723e */ /* 0x000fe200000000ff */
[----:B------:R-:W-:-:S02]  /*30b50*/  HADD2.F32 R34, -RZ, R59.H1_H1 ;  /* 0x3000003bff227230 */ /* 0x000fc40000004100 */
[----:B------:R-:W-:Y:S01]  /*30b60*/  FMUL.FTZ R172, R142, R172 ;  /* 0x000000ac8eac7220 */ /* 0x000fe20000410000 */
[----:B------:R-:W-:Y:S01]  /*30b70*/  IMAD.SHL.U32 R36, R33, 0x10, RZ ;  /* 0x0000001021247824 */ /* 0x000fe200078e00ff */
[----:B------:R-:W-:Y:S01]  /*30b80*/  SHF.R.U32.HI R33, RZ, 0x1c, R33 ;  /* 0x0000001cff217819 */ /* 0x000fe20000011621 */
[----:B--2---:R-:W-:Y:S02]  /*30b90*/  FFMA.FTZ R123, R37, R123, R174 ;  /* 0x0000007b257b7223 */ /* 0x004fe400000100ae */
[----:B------:R-:W2:Y:S01]  /*30ba0*/  LDL R174, [R1+0x38] ;  /* 0x0000380001ae7983 */ /* 0x000ea20000100800 */
[----:B---3--:R-:W-:-:S03]  /*30bb0*/  FFMA.FTZ R34, R172, R34, R173 ;  /* 0x00000022ac227223 */ /* 0x008fc600000100ad */
[----:B------:R-:W3:Y:S02]  /*30bc0*/  LDL R173, [R1+0x5c] ;  /* 0x00005c0001ad7983 */ /* 0x000ee40000100800 */
[----:B------:R-:W-:Y:S02]  /*30bd0*/  F2FP.F16.F32.PACK_AB R123, R34, R123 ;  /* 0x0000007b227b723e */ /* 0x000fe400000000ff */
[----:B------:R-:W-:-:S04]  /*30be0*/  IADD3 R34, P1, R36, UR18, RZ ;  /* 0x0000001224227c10 */ /* 0x000fc8000ff3e0ff */
[----:B------:R-:W-:-:S05]  /*30bf0*/  IADD3.X R35, R33, UR19, RZ, P1, !PT ;  /* 0x0000001321237c10 */ /* 0x000fca0008ffe4ff */
[----:B------:R1:W-:Y:S04]  /*30c00*/  STG.E.128 desc[UR6][R34.64], R120 ;  /* 0x0000007822007986 */ /* 0x0003e8000c101d06 */
[----:B-1----:R-:W4:Y:S04]  /*30c10*/  LDL R120, [R1+0x28] ;  /* 0x0000280001787983 */ /* 0x002f280000100800 */
[----:B------:R-:W2:Y:S01]  /*30c20*/  LDL R122, [R1+0x2c] ;  /* 0x00002c00017a7983 */ /* 0x000ea20000100800 */
[----:B------:R-:W-:-:S03]  /*30c30*/  HADD2.F32 R34, -RZ, R119.H1_H1 ;  /* 0x30000077ff227230 */ /* 0x000fc60000004100 */
[----:B------:R-:W3:Y:S01]  /*30c40*/  LDL R121, [R1+0x30] ;  /* 0x0000300001797983 */ /* 0x000ee20000100800 */
[----:B------:R-:W-:-:S03]  /*30c50*/  HADD2.F32 R35, -RZ, R119.H0_H0 ;  /* 0x20000077ff237230 */ /* 0x000fc60000004100 */
[----:B------:R-:W3:Y:S01]  /*30c60*/  LDL R123, [R1+0x3c] ;  /* 0x00003c00017b7983 */ /* 0x000ee20000100800 */
[----:B----4-:R-:W-:-:S03]  /*30c70*/  FFMA.FTZ R34, R172, R34, R120 ;  /* 0x00000022ac227223 */ /* 0x010fc60000010078 */
[----:B------:R-:W4:Y:S01]  /*30c80*/  LDL R172, [R1+0x34] ;  /* 0x0000340001ac7983 */ /* 0x000f220000100800 */
[----:B--2---:R-:W-:-:S03]  /*30c90*/  FFMA.FTZ R35, R37, R35, R122 ;  /* 0x0000002325237223 */ /* 0x004fc6000001007a */
[----:B------:R-:W2:Y:S01]  /*30ca0*/  LDL R122, [R1+0x40] ;  /* 0x00004000017a7983 */ /* 0x000ea20000100800 */
[--C-:B------:R-:W-:Y:S02]  /*30cb0*/  HADD2.F32 R120, -RZ, R118.reuse.H0_H0 ;  /* 0x20000076ff787230 */ /* 0x100fe40000004100 */
[----:B------:R-:W-:-:S05]  /*30cc0*/  HADD2.F32 R37, -RZ, R118.H1_H1 ;  /* 0x30000076ff257230 */ /* 0x000fca0000004100 */
[----:B---3--:R-:W-:Y:S02]  /*30cd0*/  FFMA.FTZ R38, R38, R37, R121 ;  /* 0x0000002526267223 */ /* 0x008fe40000010079 */
[----:B------:R-:W3:Y:S01]  /*30ce0*/  LDL R121, [R1+0xa4] ;  /* 0x0000a40001797983 */ /* 0x000ee20000100800 */
[----:B------:R-:W-:Y:S02]  /*30cf0*/  HADD2.F32 R37, -RZ, R117.H0_H0 ;  /* 0x20000075ff257230 */ /* 0x000fe40000004100 */
[----:B----4-:R-:W-:Y:S01]  /*30d00*/  FFMA.FTZ R120, R39, R120, R172 ;  /* 0x0000007827787223 */ /* 0x010fe200000100ac */
[----:B------:R-:W-:Y:S01]  /*30d10*/  F2FP.F16.F32.PACK_AB R39, R34, R35 ;  /* 0x000000232227723e */ /* 0x000fe200000000ff */
[----:B------:R-:W4:Y:S03]  /*30d20*/  LDL R172, [R1+0x9c] ;  /* 0x00009c0001ac7983 */ /* 0x000f260000100800 */
[----:B------:R-:W-:-:S02]  /*30d30*/  F2FP.F16.F32.PACK_AB R38, R38, R120 ;  /* 0x000000782626723e */ /* 0x000fc400000000ff */
[----:B------:R-:W4:Y:S01]  /*30d40*/  LDL R120, [R1+0xa0] ;  /* 0x0000a00001787983 */ /* 0x000f220000100800 */
[----:B------:R-:W-:Y:S02]  /*30d50*/  HADD2.F32 R34, -RZ, R117.H1_H1 ;  /* 0x30000075ff227230 */ /* 0x000fe40000004100 */
[----:B------:R-:W-:-:S03]  /*30d60*/  HADD2.F32 R35, -RZ, R116.H0_H0 ;  /* 0x20000074ff237230 */ /* 0x000fc60000004100 */
[----:B------:R-:W-:Y:S01]  /*30d70*/  FFMA.FTZ R40, R40, R34, R174 ;  /* 0x0000002228287223 */ /* 0x000fe200000100ae */
[----:B------:R-:W-:Y:S02]  /*30d80*/  HADD2.F32 R34, -RZ, R116.H1_H1 ;  /* 0x30000074ff227230 */ /* 0x000fe40000004100 */
[----:B------:R-:W-:Y:S01]  /*30d90*/  FFMA.FTZ R37, R171, R37, R123 ;  /* 0x00000025ab257223 */ /* 0x000fe2000001007b */
[----:B------:R-:W-:Y:S01]  /*30da0*/  FFMA.FTZ R165, R165, R35, R173 ;  /* 0x00000023a5a57223 */ /* 0x000fe200000100ad */
[----:B------:R-:W4:Y:S01]  /*30db0*/  LDL R123, [R1+0x94] ;  /* 0x00009400017b7983 */ /* 0x000f220000100800 */
[----:B--2---:R-:W-:Y:S01]  /*30dc0*/  FFMA.FTZ R41, R41, R34, R122 ;  /* 0x0000002229297223 */ /* 0x004fe2000001007a */
[----:B------:R-:W-:Y:S01]  /*30dd0*/  IADD3 R34, P1, R36, UR20, RZ ;  /* 0x0000001424227c10 */ /* 0x000fe2000ff3e0ff */
[----:B------:R-:W-:Y:S01]  /*30de0*/  FADD.FTZ R25, -R164, R25 ;  /* 0x00000019a4197221 */ /* 0x000fe20000010100 */
[----:B------:R-:W-:Y:S01]  /*30df0*/  F2FP.F16.F32.PACK_AB R37, R40, R37 ;  /* 0x000000252825723e */ /* 0x000fe200000000ff */
[----:B------:R-:W2:Y:S01]  /*30e00*/  LDL R122, [R1+0x90] ;  /* 0x00009000017a7983 */ /* 0x000ea20000100800 */
[----:B------:R-:W-:-:S02]  /*30e10*/  F2FP.F16.F32.PACK_AB R36, R41, R165 ;  /* 0x000000a52924723e */ /* 0x000fc400000000ff */
[----:B------:R-:W-:Y:S01]  /*30e20*/  IADD3.X R35, R33, UR21, RZ, P1, !PT ;  /* 0x0000001521237c10 */ /* 0x000fe20008ffe4ff */
[----:B------:R-:W2:Y:S04]  /*30e30*/  LDL R171, [R1+0x98] ;  /* 0x0000980001ab7983 */ /* 0x000ea80000100800 */
[----:B------:R1:W-:Y:S01]  /*30e40*/  STG.E.128 desc[UR6][R34.64], R36 ;  /* 0x0000002422007986 */ /* 0x0003e2000c101d06 */
[----:B------:R-:W-:Y:S01]  /*30e50*/  FMUL.FTZ R25, R142, R25 ;  /* 0x000000198e197220 */ /* 0x000fe20000410000 */
[C---:B------:R-:W-:Y:S02]  /*30e60*/  FADD.FTZ R27, -R164.reuse, R27 ;  /* 0x0000001ba41b7221 */ /* 0x040fe40000010100 */
[----:B------:R-:W2:Y:S01]  /*30e70*/  LDL R173, [R1+0xc] ;  /* 0x00000c0001ad7983 */ /* 0x000ea20000100800 */
[----:B------:R-:W-:-:S03]  /*30e80*/  FADD.FTZ R28, -R164, R28 ;  /* 0x0000001ca41c7221 */ /* 0x000fc60000010100 */
[----:B------:R-:W2:Y:S01]  /*30e90*/  LDL R165, [R1+0x14] ;  /* 0x0000140001a57983 */ /* 0x000ea20000100800 */
[----:B-1----:R-:W-:Y:S01]  /*30ea0*/  FADD.FTZ R34, -R164, R26 ;  /* 0x0000001aa4227221 */ /* 0x002fe20000010100 */
[--C-:B------:R-:W-:Y:S02]  /*30eb0*/  HADD2.F32 R26, -RZ, R84.reuse.H1_H1 ;  /* 0x30000054ff1a7230 */ /* 0x100fe40000004100 */
[----:B------:R-:W-:Y:S02]  /*30ec0*/  HADD2.F32 R36, -RZ, R84.H0_H0 ;  /* 0x20000054ff247230 */ /* 0x000fe40000004100 */
[----:B------:R-:W-:-:S03]  /*30ed0*/  FMUL.FTZ R34, R142, R34 ;  /* 0x000000228e227220 */ /* 0x000fc60000410000 */
[----:B---3--:R-:W-:Y:S02]  /*30ee0*/  FFMA.FTZ R36, R25, R36, R121 ;  /* 0x0000002419247223 */ /* 0x008fe40000010079 */
[----:B------:R-:W3:Y:S01]  /*30ef0*/  LDL R121, [R1+0x8c] ;  /* 0x00008c0001797983 */ /* 0x000ee20000100800 */
[----:B----4-:R-:W-:-:S03]  /*30f00*/  FFMA.FTZ R26, R34, R26, R120 ;  /* 0x0000001a221a7223 */ /* 0x010fc60000010078 */
[----:B------:R-:W4:Y:S01]  /*30f10*/  LDL R120, [R1+0x88] ;  /* 0x0000880001787983 */ /* 0x000f220000100800 */
[----:B------:R-:W-:Y:S01]  /*30f20*/  FADD.FTZ R33, -R164, R31 ;  /* 0x0000001fa4217221 */ /* 0x000fe20000010100 */
[----:B------:R-:W-:Y:S02]  /*30f30*/  HADD2.F32 R41, -RZ, R85.H0_H0 ;  /* 0x20000055ff297230 */ /* 0x000fe40000004100 */
[----:B------:R-:W-:Y:S01]  /*30f40*/  FMUL.FTZ R31, R142, R27 ;  /* 0x0000001b8e1f7220 */ /* 0x000fe20000410000 */
[----:B------:R-:W-:Y:S01]  /*30f50*/  FADD.FTZ R35, -R164, R29 ;  /* 0x0000001da4237221 */ /* 0x000fe20000010100 */
[----:B------:R-:W-:Y:S02]  /*30f60*/  HADD2.F32 R38, -RZ, R86.H0_H0 ;  /* 0x20000056ff267230 */ /* 0x000fe40000004100 */
[----:B------:R-:W-:Y:S01]  /*30f70*/  FFMA.FTZ R41, R31, R41, R172 ;  /* 0x000000291f297223 */ /* 0x000fe200000100ac */
[----:B------:R-:W-:Y:S01]  /*30f80*/  FMUL.FTZ R35, R142, R35 ;  /* 0x000000238e237220 */ /* 0x000fe20000410000 */
[----:B------:R-:W4:Y:S01]  /*30f90*/  LDL R172, [R1+0x8] ;  /* 0x0000080001ac7983 */ /* 0x000f220000100800 */
[----:B------:R-:W-:-:S02]  /*30fa0*/  F2FP.F16.F32.PACK_AB R36, R26, R36 ;  /* 0x000000241a24723e */ /* 0x000fc400000000ff */
[----:B------:R-:W-:Y:S01]  /*30fb0*/  FFMA.FTZ R38, R35, R38, R123 ;  /* 0x0000002623267223 */ /* 0x000fe2000001007b */
[C---:B------:R-:W-:Y:S01]  /*30fc0*/  FADD.FTZ R26, -R164.reuse, R30 ;  /* 0x0000001ea41a7221 */ /* 0x040fe20000010100 */
[----:B------:R-:W4:Y:S01]  /*30fd0*/  LDL R123, [R1+0x10] ;  /* 0x00001000017b7983 */ /* 0x000f220000100800 */
[----:B------:R-:W-:Y:S01]  /*30fe0*/  FADD.FTZ R40, -R164, R32 ;  /* 0x00000020a4287221 */ /* 0x000fe20000010100 */
[----:B------:R-:W-:Y:S02]  /*30ff0*/  HADD2.F32 R29, -RZ, R86.H1_H1 ;  /* 0x30000056ff1d7230 */ /* 0x000fe40000004100 */
[C---:B------:R-:W-:Y:S01]  /*31000*/  FMUL.FTZ R32, R142.reuse, R26 ;  /* 0x0000001a8e207220 */ /* 0x040fe20000410000 */
[----:B------:R-:W-:Y:S02]  /*31010*/  HADD2.F32 R37, -RZ, R85.H1_H1 ;  /* 0x30000055ff257230 */ /* 0x000fe40000004100 */
[----:B------:R-:W-:Y:S01]  /*31020*/  FMUL.FTZ R30, R142, R28 ;  /* 0x0000001c8e1e7220 */ /* 0x000fe20000410000 */
[----:B------:R-:W-:-:S02]  /*31030*/  HADD2.F32 R28, -RZ, R87.H1_H1 ;  /* 0x30000057ff1c7230 */ /* 0x000fc40000004100 */
[----:B--2---:R-:W-:Y:S01]  /*31040*/  FFMA.FTZ R29, R32, R29, R122 ;  /* 0x0000001d201d7223 */ /* 0x004fe2000001007a */
[----:B------:R-:W-:Y:S01]  /*31050*/  FMUL.FTZ R40, R142, R40 ;  /* 0x000000288e287220 */ /* 0x000fe20000410000 */
[----:B------:R-:W-:Y:S01]  /*31060*/  FFMA.FTZ R37, R30, R37, R171 ;  /* 0x000000251e257223 */ /* 0x000fe200000100ab */
[----:B------:R-:W2:Y:S01]  /*31070*/  LDL R122, [R1+0x18] ;  /* 0x00001800017a7983 */ /* 0x000ea20000100800 */
[----:B------:R-:W-:Y:S02]  /*31080*/  HADD2.F32 R39, -RZ, R87.H0_H0 ;  /* 0x20000057ff277230 */ /* 0x000fe40000004100 */
[----:B------:R-:W-:Y:S01]  /*31090*/  FMUL.FTZ R33, R142, R33 ;  /* 0x000000218e217220 */ /* 0x000fe20000410000 */
[----:B------:R-:W1:Y:S01]  /*310a0*/  LDC.64 R26, c[0x0][0x2b8] ;  /* 0x0000ae00ff1a7b82 */ /* 0x000e620000000a00 */
[----:B------:R-:W2:Y:S02]  /*310b0*/  LDL R171, [R1+0x1c] ;  /* 0x00001c0001ab7983 */ /* 0x000ea40000100800 */
[----:B---3--:R-:W-:-:S02]  /*310c0*/  FFMA.FTZ R39, R33, R39, R121 ;  /* 0x0000002721277223 */ /* 0x008fc40000010079 */
[----:B------:R-:W3:Y:S01]  /*310d0*/  LDL R121, [R1+0x24] ;  /* 0x0000240001797983 */ /* 0x000ee20000100800 */
[----:B----4-:R-:W-:-:S03]  /*310e0*/  FFMA.FTZ R28, R40, R28, R120 ;  /* 0x0000001c281c7223 */ /* 0x010fc60000010078 */
[----:B------:R-:W4:Y:S01]  /*310f0*/  LDL R120, [R1+0x20] ;  /* 0x0000200001787983 */ /* 0x000f220000100800 */
[----:B------:R-:W-:Y:S02]  /*31100*/  F2FP.F16.F32.PACK_AB R38, R29, R38 ;  /* 0x000000261d26723e */ /* 0x000fe400000000ff */
[----:B------:R-:W-:Y:S01]  /*31110*/  F2FP.F16.F32.PACK_AB R39, R28, R39 ;  /* 0x000000271c27723e */ /* 0x000fe200000000ff */
[----:B-1----:R-:W-:Y:S01]  /*31120*/  IMAD.WIDE.U32 R28, R18, 0x10, R26 ;  /* 0x00000010121c7825 */ /* 0x002fe200078e001a */
[----:B------:R-:W-:Y:S02]  /*31130*/  F2FP.F16.F32.PACK_AB R37, R37, R41 ;  /* 0x000000292525723e */ /* 0x000fe400000000ff */
[----:B------:R-:W4:Y:S04]  /*31140*/  LDL R41, [R1+0x70] ;  /* 0x0000700001297983 */ /* 0x000f280000100800 */
[----:B------:R1:W-:Y:S02]  /*31150*/  STG.E.128 desc[UR6][R28.64], R36 ;  /* 0x000000241c007986 */ /* 0x0003e4000c101d06 */
[----:B-1----:R-:W-:-:S02]  /*31160*/  HADD2.F32 R28, -RZ, R115.H0_H0 ;  /* 0x20000073ff1c7230 */ /* 0x002fc40000004100 */
[----:B------:R-:W4:Y:S01]  /*31170*/  LDL R39, [R1+0x6c] ;  /* 0x00006c0001277983 */ /* 0x000f220000100800 */
[----:B------:R-:W-:Y:S02]  /*31180*/  HADD2.F32 R29, -RZ, R115.H1_H1 ;  /* 0x30000073ff1d7230 */ /* 0x000fe40000004100 */
[----:B------:R-:W-:Y:S01]  /*31190*/  FFMA.FTZ R28, R33, R28, R173 ;  /* 0x0000001c211c7223 */ /* 0x000fe200000100ad */
[--C-:B------:R-:W-:Y:S02]  /*311a0*/  HADD2.F32 R33, -RZ, R114.reuse.H0_H0 ;  /* 0x20000072ff217230 */ /* 0x100fe40000004100 */
[----:B------:R-:W-:Y:S01]  /*311b0*/  FFMA.FTZ R40, R40, R29, R172 ;  /* 0x0000001d28287223 */ /* 0x000fe200000100ac */
[----:B------:R-:W-:Y:S01]  /*311c0*/  HADD2.F32 R29, -RZ, R114.H1_H1 ;  /* 0x30000072ff1d7230 */ /* 0x000fe20000004100 */
[----:B------:R-:W4:Y:S01]  /*311d0*/  LDL R38, [R1+0x68] ;  /* 0x0000680001267983 */ /* 0x000f220000100800 */
[----:B------:R-:W-:-:S03]  /*311e0*/  FFMA.FTZ R35, R35, R33, R165 ;  /* 0x0000002123237223 */ /* 0x000fc600000100a5 */
[----:B------:R-:W-:Y:S01]  /*311f0*/  FFMA.FTZ R29, R32, R29, R123 ;  /* 0x0000001d201d7223 */ /* 0x000fe2000001007b */
[----:B------:R-:W4:Y:S01]  /*31200*/  LDL R165, [R1+0x84] ;  /* 0x0000840001a57983 */ /* 0x000f220000100800 */
[--C-:B------:R-:W-:Y:S01]  /*31210*/  HADD2.F32 R37, -RZ, R113.reuse.H1_H1 ;  /* 0x30000071ff257230 */ /* 0x100fe20000004100 */
[----:B------:R-:W1:Y:S02]  /*31220*/  LDC.64 R32, c[0x0][0x2c0] ;  /* 0x0000b000ff207b82 */ /* 0x000e640000000a00 */
[----:B------:R-:W4:Y:S01]  /*31230*/  LDL R123, [R1+0x80] ;  /* 0x00008000017b7983 */ /* 0x000f220000100800 */
[----:B------:R-:W-:Y:S02]  /*31240*/  HADD2.F32 R36, -RZ, R113.H0_H0 ;  /* 0x20000071ff247230 */ /* 0x000fe40000004100 */
[----:B--2---:R-:W-:Y:S01]  /*31250*/  FFMA.FTZ R37, R30, R37, R122 ;  /* 0x000000251e257223 */ /* 0x004fe2000001007a */
[--C-:B------:R-:W-:Y:S01]  /*31260*/  HADD2.F32 R30, -RZ, R112.reuse.H1_H1 ;  /* 0x30000070ff1e7230 */ /* 0x100fe20000004100 */
[----:B------:R-:W2:Y:S01]  /*31270*/  LDL R122, [R1+0x7c] ;  /* 0x00007c00017a7983 */ /* 0x000ea20000100800 */
[----:B------:R-:W-:Y:S01]  /*31280*/  FFMA.FTZ R36, R31, R36, R171 ;  /* 0x000000241f247223 */ /* 0x000fe200000100ab */
[----:B------:R-:W-:-:S05]  /*31290*/  HADD2.F32 R31, -RZ, R112.H0_H0 ;  /* 0x20000070ff1f7230 */ /* 0x000fca0000004100 */
[----:B---3--:R-:W-:Y:S02]  /*312a0*/  FFMA.FTZ R25, R25, R31, R121 ;  /* 0x0000001f19197223 */ /* 0x008fe40000010079 */
[----:B------:R-:W3:Y:S01]  /*312b0*/  LDL R121, [R1+0x78] ;  /* 0x0000780001797983 */ /* 0x000ee20000100800 */
[----:B------:R-:W-:-:S03]  /*312c0*/  F2FP.F16.F32.PACK_AB R31, R40, R28 ;  /* 0x0000001c281f723e */ /* 0x000fc600000000ff */
[----:B------:R-:W3:Y:S01]  /*312d0*/  LDL R40, [R1+0x4] ;  /* 0x0000040001287983 */ /* 0x000ee20000100800 */
[----:B----4-:R-:W-:-:S03]  /*312e0*/  FFMA.FTZ R34, R34, R30, R120 ;  /* 0x0000001e22227223 */ /* 0x010fc60000010078 */
[----:B------:R-:W4:Y:S01]  /*312f0*/  LDL R120, [R1+0x74] ;  /* 0x0000740001787983 */ /* 0x000f220000100800 */
[----:B------:R-:W-:Y:S02]  /*31300*/  F2FP.F16.F32.PACK_AB R30, R29, R35 ;  /* 0x000000231d1e723e */ /* 0x000fe400000000ff */
[----:B------:R-:W-:Y:S02]  /*31310*/  F2FP.F16.F32.PACK_AB R29, R37, R36 ;  /* 0x00000024251d723e */ /* 0x000fe400000000ff */
[----:B------:R-:W4:Y:S01]  /*31320*/  LDL R37, [R1] ;  /* 0x0000000001257983 */ /* 0x000f220000100800 */
[----:B------:R-:W-:Y:S01]  /*31330*/  F2FP.F16.F32.PACK_AB R28, R34, R25 ;  /* 0x00000019221c723e */ /* 0x000fe200000000ff */
[----:B-1----:R-:W-:-:S04]  /*31340*/  IMAD.WIDE.U32 R34, R18, 0x10, R32 ;  /* 0x0000001012227825 */ /* 0x002fc800078e0020 */
[C---:B------:R-:W-:Y:S01]  /*31350*/  FADD.FTZ R25, -R164.reuse, R19 ;  /* 0x00000013a4197221 */ /* 0x040fe20000010100 */
[----:B------:R-:W-:Y:S01]  /*31360*/  FADD.FTZ R21, -R164, R21 ;  /* 0x00000015a4157221 */ /* 0x000fe20000010100 */
[--C-:B------:R-:W-:Y:S01]  /*31370*/  HADD2.F32 R18, -RZ, R80.reuse.H1_H1 ;  /* 0x30000050ff127230 */ /* 0x100fe20000004100 */
[----:B------:R1:W-:Y:S01]  /*31380*/  STG.E.128 desc[UR6][R34.64], R28 ;  /* 0x0000001c22007986 */ /* 0x0003e2000c101d06 */
[C---:B------:R-:W-:Y:S01]  /*31390*/  FMUL.FTZ R25, R142.reuse, R25 ;  /* 0x000000198e197220 */ /* 0x040fe20000410000 */
[----:B------:R-:W-:Y:S01]  /*313a0*/  FMUL.FTZ R21, R142, R21 ;  /* 0x000000158e157220 */ /* 0x000fe20000410000 */
[C---:B------:R-:W-:Y:S01]  /*313b0*/  FADD.FTZ R20, -R164.reuse, R20 ;  /* 0x00000014a4147221 */ /* 0x040fe20000010100 */
[C---:B------:R-:W-:Y:S01]  /*313c0*/  FADD.FTZ R22, -R164.reuse, R22 ;  /* 0x00000016a4167221 */ /* 0x040fe20000010100 */
[C---:B------:R-:W-:Y:S01]  /*313d0*/  FADD.FTZ R45, -R164.reuse, R45 ;  /* 0x0000002da42d7221 */ /* 0x040fe20000010100 */
[----:B-1----:R-:W-:Y:S02]  /*313e0*/  HADD2.F32 R28, -RZ, R80.H0_H0 ;  /* 0x20000050ff1c7230 */ /* 0x002fe40000004100 */
[C---:B------:R-:W-:Y:S01]  /*313f0*/  FADD.FTZ R34, -R164.reuse, R23 ;  /* 0x00000017a4227221 */ /* 0x040fe20000010100 */
[----:B------:R-:W-:-:S02]  /*31400*/  FADD.FTZ R35, -R164, R43 ;  /* 0x0000002ba4237221 */ /* 0x000fc40000010100 */
[----:B------:R-:W-:Y:S01]  /*31410*/  FFMA.FTZ R28, R25, R28, R165 ;  /* 0x0000001c191c7223 */ /* 0x000fe200000100a5 */
[----:B------:R-:W-:Y:S01]  /*31420*/  FFMA.FTZ R18, R21, R18, R123 ;  /* 0x0000001215127223 */ /* 0x000fe2000001007b */
[C---:B------:R-:W-:Y:S01]  /*31430*/  FMUL.FTZ R23, R142.reuse, R22 ;  /* 0x000000168e177220 */ /* 0x040fe20000410000 */
[--C-:B------:R-:W-:Y:S02]  /*31440*/  HADD2.F32 R30, -RZ, R82.reuse.H0_H0 ;  /* 0x20000052ff1e7230 */ /* 0x100fe40000004100 */
[----:B------:R-:W-:Y:S01]  /*31450*/  FMUL.FTZ R34, R142, R34 ;  /* 0x000000228e227220 */ /* 0x000fe20000410000 */
[----:B------:R-:W-:Y:S01]  /*31460*/  HADD2.F32 R19, -RZ, R82.H1_H1 ;  /* 0x30000052ff137230 */ /* 0x000fe20000004100 */
[----:B------:R-:W-:Y:S01]  /*31470*/  F2FP.F16.F32.PACK_AB R28, R18, R28 ;  /* 0x0000001c121c723e */ /* 0x000fe200000000ff */
[----:B------:R-:W-:Y:S01]  /*31480*/  FADD.FTZ R18, -R164, R24 ;  /* 0x00000018a4127221 */ /* 0x000fe20000010100 */
[C---:B------:R-:W-:Y:S01]  /*31490*/  FMUL.FTZ R24, R142.reuse, R20 ;  /* 0x000000148e187220 */ /* 0x040fe20000410000 */
[--C-:B------:R-:W-:Y:S01]  /*314a0*/  HADD2.F32 R31, -RZ, R83.reuse.H0_H0 ;  /* 0x20000053ff1f7230 */ /* 0x100fe20000004100 */
[----:B------:R-:W4:Y:S01]  /*314b0*/  LDL R43, [R1+0x4c] ;  /* 0x00004c00012b7983 */ /* 0x000f220000100800 */
[----:B------:R-:W-:Y:S01]  /*314c0*/  FMUL.FTZ R20, R142, R18 ;  /* 0x000000128e147220 */ /* 0x000fe20000410000 */
[----:B------:R-:W-:-:S02]  /*314d0*/  HADD2.F32 R18, -RZ, R83.H1_H1 ;  /* 0x30000053ff127230 */ /* 0x000fc40000004100 */
[C---:B------:R-:W-:Y:S01]  /*314e0*/  FMUL.FTZ R35, R142.reuse, R35 ;  /* 0x000000238e237220 */ /* 0x040fe20000410000 */
[--C-:B------:R-:W-:Y:S02]  /*314f0*/  HADD2.F32 R36, -RZ, R81.reuse.H0_H0 ;  /* 0x20000051ff247230 */ /* 0x100fe40000004100 */
[----:B------:R-:W-:Y:S01]  /*31500*/  FMUL.FTZ R22, R142, R45 ;  /* 0x0000002d8e167220 */ /* 0x000fe20000410000 */
[----:B------:R-:W-:Y:S02]  /*31510*/  HADD2.F32 R29, -RZ, R81.H1_H1 ;  /* 0x30000051ff1d7230 */ /* 0x000fe40000004100 */
[----:B------:R-:W-:Y:S01]  /*31520*/  FFMA.FTZ R19, R20, R19, R41 ;  /* 0x0000001314137223 */ /* 0x000fe20000010029 */
[----:B------:R-:W-:Y:S01]  /*31530*/  FFMA.FTZ R31, R35, R31, R39 ;  /* 0x0000001f231f7223 */ /* 0x000fe20000010027 */
[----:B------:R-:W-:Y:S01]  /*31540*/  FFMA.FTZ R18, R22, R18, R38 ;  /* 0x0000001216127223 */ /* 0x000fe20000010026 */
[----:B--2---:R-:W-:Y:S01]  /*31550*/  FFMA.FTZ R36, R24, R36, R122 ;  /* 0x0000002418247223 */ /* 0x004fe2000001007a */
[----:B---3--:R-:W-:Y:S01]  /*31560*/  FFMA.FTZ R29, R23, R29, R121 ;  /* 0x0000001d171d7223 */ /* 0x008fe20000010079 */
[----:B------:R-:W2:Y:S02]  /*31570*/  LDL R45, [R1+0x50] ;  /* 0x00005000012d7983 */ /* 0x000ea40000100800 */
[----:B------:R-:W-:-:S02]  /*31580*/  F2FP.F16.F32.PACK_AB R31, R18, R31 ;  /* 0x0000001f121f723e */ /* 0x000fc400000000ff */
[----:B------:R-:W-:Y:S01]  /*31590*/  F2FP.F16.F32.PACK_AB R29, R29, R36 ;  /* 0x000000241d1d723e */ /* 0x000fe200000000ff */
[----:B------:R-:W3:Y:S04]  /*315a0*/  LDL R41, [R1+0x58] ;  /* 0x0000580001297983 */ /* 0x000ee80000100800 */
[----:B------:R-:W3:Y:S04]  /*315b0*/  LDL R121, [R1+0x48] ;  /* 0x0000480001797983 */ /* 0x000ee80000100800 */
[----:B------:R-:W3:Y:S01]  /*315c0*/  LDL R36, [R1+0x54] ;  /* 0x0000540001247983 */ /* 0x000ee20000100800 */
[----:B----4-:R-:W-:-:S03]  /*315d0*/  FFMA.FTZ R30, R34, R30, R120 ;  /* 0x0000001e221e7223 */ /* 0x010fc60000010078 */
[----:B------:R-:W4:Y:S02]  /*315e0*/  LDL R120, [R1+0x44] ;  /* 0x0000440001787983 */ /* 0x000f240000100800 */
[----:B------:R-:W-:Y:S01]  /*315f0*/  F2FP.F16.F32.PACK_AB R30, R19, R30 ;  /* 0x0000001e131e723e */ /* 0x000fe200000000ff */
[----:B------:R-:W-:-:S05]  /*31600*/  IMAD.WIDE.U32 R18, R0, 0x10, R26 ;  /* 0x0000001000127825 */ /* 0x000fca00078e001a */
[----:B------:R1:W-:Y:S02]  /*31610*/  STG.E.128 desc[UR6][R18.64], R28 ;  /* 0x0000001c12007986 */ /* 0x0003e4000c101d06 */
[----:B-1----:R-:W-:-:S05]  /*31620*/  HADD2.F32 R19, -RZ, R111.H0_H0 ;  /* 0x2000006fff137230 */ /* 0x002fca0000004100 */
[----:B------:R-:W-:Y:S01]  /*31630*/  FFMA.FTZ R35, R35, R19, R248 ;  /* 0x0000001323237223 */ /* 0x000fe200000100f8 */
[----:B------:R-:W-:-:S05]  /*31640*/  HADD2.F32 R19, -RZ, R110.H0_H0 ;  /* 0x2000006eff137230 */ /* 0x000fca0000004100 */
[----:B------:R-:W-:Y:S01]  /*31650*/  FFMA.FTZ R34, R34, R19, R250 ;  /* 0x0000001322227223 */ /* 0x000fe200000100fa */
[----:B------:R-:W-:Y:S02]  /*31660*/  HADD2.F32 R19, -RZ, R109.H1_H1 ;  /* 0x3000006dff137230 */ /* 0x000fe40000004100 */
[----:B------:R-:W-:-:S03]  /*31670*/  HADD2.F32 R28, -RZ, R108.H1_H1 ;  /* 0x3000006cff1c7230 */ /* 0x000fc60000004100 */
[----:B------:R-:W-:Y:S01]  /*31680*/  FFMA.FTZ R19, R23, R19, R251 ;  /* 0x0000001317137223 */ /* 0x000fe200000100fb */
[----:B------:R-:W-:Y:S02]  /*31690*/  HADD2.F32 R23, -RZ, R108.H0_H0 ;  /* 0x2000006cff177230 */ /* 0x000fe40000004100 */
[----:B------:R-:W-:Y:S02]  /*316a0*/  FFMA.FTZ R28, R21, R28, R37 ;  /* 0x0000001c151c7223 */ /* 0x000fe40000010025 */
[----:B------:R-:W4:Y:S01]  /*316b0*/  LDL R37, [R1+0x60] ;  /* 0x0000600001257983 */ /* 0x000f220000100800 */
[----:B------:R-:W-:-:S03]  /*316c0*/  FFMA.FTZ R25, R25, R23, R40 ;  /* 0x0000001719197223 */ /* 0x000fc60000010028 */
[----:B------:R-:W4:Y:S01]  /*316d0*/  LDL R40, [R1+0x64] ;  /* 0x0000640001287983 */ /* 0x000f220000100800 */
[----:B------:R-:W-:-:S05]  /*316e0*/  HADD2.F32 R18, -RZ, R111.H1_H1 ;  /* 0x3000006fff127230 */ /* 0x000fca0000004100 */
[----:B------:R-:W-:Y:S01]  /*316f0*/  FFMA.FTZ R22, R22, R18, R247 ;  /* 0x0000001216167223 */ /* 0x000fe200000100f7 */
[----:B------:R-:W-:-:S05]  /*31700*/  HADD2.F32 R18, -RZ, R110.H1_H1 ;  /* 0x3000006eff127230 */ /* 0x000fca0000004100 */
[----:B------:R-:W-:Y:S01]  /*31710*/  FFMA.FTZ R20, R20, R18, R249 ;  /* 0x0000001214147223 */ /* 0x000fe200000100f9 */
[----:B------:R-:W-:Y:S01]  /*31720*/  HADD2.F32 R18, -RZ, R109.H0_H0 ;  /* 0x2000006dff127230 */ /* 0x000fe20000004100 */
[----:B------:R-:W-:-:S04]  /*31730*/  F2FP.F16.F32.PACK_AB R23, R22, R35 ;  /* 0x000000231617723e */ /* 0x000fc800000000ff */
[----:B------:R-:W-:Y:S01]  /*31740*/  FFMA.FTZ R18, R24, R18, R252 ;  /* 0x0000001218127223 */ /* 0x000fe200000100fc */
[----:B------:R-:W-:Y:S02]  /*31750*/  F2FP.F16.F32.PACK_AB R22, R20, R34 ;  /* 0x000000221416723e */ /* 0x000fe400000000ff */
[----:B------:R-:W-:Y:S02]  /*31760*/  F2FP.F16.F32.PACK_AB R20, R28, R25 ;  /* 0x000000191c14723e */ /* 0x000fe400000000ff */
[----:B------:R-:W-:Y:S01]  /*31770*/  F2FP.F16.F32.PACK_AB R21, R19, R18 ;  /* 0x000000121315723e */ /* 0x000fe200000000ff */
[----:B------:R-:W-:-:S04]  /*31780*/  IMAD.WIDE.U32 R18, R0, 0x10, R32 ;  /* 0x0000001000127825 */ /* 0x000fc800078e0020 */
[C---:B------:R-:W-:Y:S01]  /*31790*/  FADD.FTZ R127, -R164.reuse, R127 ;  /* 0x0000007fa47f7221 */ /* 0x040fe20000010100 */
[C---:B------:R-:W-:Y:S01]  /*317a0*/  FADD.FTZ R128, -R164.reuse, R128 ;  /* 0x00000080a4807221 */ /* 0x040fe20000010100 */
[----:B------:R-:W-:Y:S01]  /*317b0*/  FADD.FTZ R125, -R164, R125 ;  /* 0x0000007da47d7221 */ /* 0x000fe20000010100 */
[----:B------:R1:W-:Y:S01]  /*317c0*/  STG.E.128 desc[UR6][R18.64], R20 ;  /* 0x0000001412007986 */ /* 0x0003e2000c101d06 */
[C---:B------:R-:W-:Y:S01]  /*317d0*/  FMUL.FTZ R127, R142.reuse, R127 ;  /* 0x0000007f8e7f7220 */ /* 0x040fe20000410000 */
[----:B------:R-:W-:Y:S01]  /*317e0*/  FMUL.FTZ R128, R142, R128 ;  /* 0x000000808e807220 */ /* 0x000fe20000410000 */
[C---:B------:R-:W-:Y:S01]  /*317f0*/  FADD.FTZ R47, -R164.reuse, R47 ;  /* 0x0000002fa42f7221 */ /* 0x040fe20000010100 */
[C---:B------:R-:W-:Y:S01]  /*31800*/  FADD.FTZ R124, -R164.reuse, R124 ;  /* 0x0000007ca47c7221 */ /* 0x040fe20000010100 */
[----:B------:R-:W-:Y:S01]  /*31810*/  FADD.FTZ R130, -R164, R130 ;  /* 0x00000082a4827221 */ /* 0x000fe20000010100 */
[----:B------:R-:W-:Y:S01]  /*31820*/  FMUL.FTZ R125, R142, R125 ;  /* 0x0000007d8e7d7220 */ /* 0x000fe20000410000 */
[C---:B------:R-:W-:Y:S01]  /*31830*/  FADD.FTZ R129, -R164.reuse, R129 ;  /* 0x00000081a4817221 */ /* 0x040fe20000010100 */
[----:B------:R-:W-:Y:S01]  /*31840*/  FADD.FTZ R126, -R164, R126 ;  /* 0x0000007ea47e7221 */ /* 0x000fe20000010100 */
[----:B------:R-:W-:-:S02]  /*31850*/  HADD2.F32 R25, -RZ, R79.H1_H1 ;  /* 0x3000004fff197230 */ /* 0x000fc40000004100 */
[----:B------:R-:W-:Y:S01]  /*31860*/  FMUL.FTZ R47, R142, R47 ;  /* 0x0000002f8e2f7220 */ /* 0x000fe20000410000 */
[--C-:B-1----:R-:W-:Y:S02]  /*31870*/  HADD2.F32 R22, -RZ, R78.reuse.H0_H0 ;  /* 0x2000004eff167230 */ /* 0x102fe40000004100 */
[----:B------:R-:W-:Y:S02]  /*31880*/  HADD2.F32 R18, -RZ, R78.H1_H1 ;  /* 0x3000004eff127230 */ /* 0x000fe40000004100 */
[--C-:B------:R-:W-:Y:S02]  /*31890*/  HADD2.F32 R23, -RZ, R106.reuse.H0_H0 ;  /* 0x2000006aff177230 */ /* 0x100fe40000004100 */
[----:B------:R-:W-:Y:S02]  /*318a0*/  HADD2.F32 R20, -RZ, R106.H1_H1 ;  /* 0x3000006aff147230 */ /* 0x000fe40000004100 */
[----:B------:R-:W-:Y:S02]  /*318b0*/  HADD2.F32 R21, -RZ, R77.H0_H0 ;  /* 0x2000004dff157230 */ /* 0x000fe40000004100 */
[----:B--2---:R-:W-:Y:S01]  /*318c0*/  FFMA.FTZ R22, R127, R22, R45 ;  /* 0x000000167f167223 */ /* 0x004fe2000001002d */
[----:B------:R-:W-:-:S02]  /*318d0*/  HADD2.F32 R19, -RZ, R105.H0_H0 ;  /* 0x20000069ff137230 */ /* 0x000fc40000004100 */
[C---:B------:R-:W-:Y:S01]  /*318e0*/  FFMA.FTZ R18, R128.reuse, R18, R43 ;  /* 0x0000001280127223 */ /* 0x040fe2000001002b */
[----:B------:R-:W-:Y:S01]  /*318f0*/  FFMA.FTZ R127, R127, R23, R242 ;  /* 0x000000177f7f7223 */ /* 0x000fe200000100f2 */
[----:B------:R-:W-:Y:S01]  /*31900*/  FFMA.FTZ R128, R128, R20, R241 ;  /* 0x0000001480807223 */ /* 0x000fe200000100f1 */
[--C-:B------:R-:W-:Y:S02]  /*31910*/  HADD2.F32 R20, -RZ, R76.reuse.H0_H0 ;  /* 0x2000004cff147230 */ /* 0x100fe40000004100 */
[C---:B------:R-:W-:Y:S01]  /*31920*/  FMUL.FTZ R124, R142.reuse, R124 ;  /* 0x0000007c8e7c7220 */ /* 0x040fe20000410000 */
[----:B------:R-:W-:Y:S02]  /*31930*/  HADD2.F32 R23, -RZ, R76.H1_H1 ;  /* 0x3000004cff177230 */ /* 0x000fe40000004100 */
[----:B------:R-:W-:Y:S01]  /*31940*/  FMUL.FTZ R130, R142, R130 ;  /* 0x000000828e827220 */ /* 0x000fe20000410000 */
[----:B------:R-:W-:Y:S02]  /*31950*/  HADD2.F32 R31, -RZ, R79.H0_H0 ;  /* 0x2000004fff1f7230 */ /* 0x000fe40000004100 */
[----:B---3--:R-:W-:Y:S01]  /*31960*/  FFMA.FTZ R21, R125, R21, R41 ;  /* 0x000000157d157223 */ /* 0x008fe20000010029 */
[----:B------:R-:W-:-:S02]  /*31970*/  HADD2.F32 R28, -RZ, R107.H1_H1 ;  /* 0x3000006bff1c7230 */ /* 0x000fc40000004100 */
[C---:B------:R-:W-:Y:S01]  /*31980*/  FMUL.FTZ R129, R142.reuse, R129 ;  /* 0x000000818e817220 */ /* 0x040fe20000410000 */
[----:B------:R-:W-:Y:S01]  /*31990*/  FFMA.FTZ R125, R125, R19, R244 ;  /* 0x000000137d7d7223 */ /* 0x000fe200000100f4 */
[----:B------:R-:W-:Y:S02]  /*319a0*/  HADD2.F32 R19, -RZ, R77.H1_H1 ;  /* 0x3000004dff137230 */ /* 0x000fe40000004100 */
[----:B------:R-:W-:Y:S01]  /*319b0*/  FMUL.FTZ R126, R142, R126 ;  /* 0x0000007e8e7e7220 */ /* 0x000fe20000410000 */
[----:B------:R-:W-:Y:S01]  /*319c0*/  FFMA.FTZ R0, R129, R31, R121 ;  /* 0x0000001f81007223 */ /* 0x000fe20000010079 */
[----:B------:R-:W-:Y:S02]  /*319d0*/  FADD.FTZ R139, -R164, R139 ;  /* 0x0000008ba48b7221 */ /* 0x000fe40000010100 */
[----:B------:R-:W-:Y:S01]  /*319e0*/  FFMA.FTZ R19, R126, R19, R36 ;  /* 0x000000137e137223 */ /* 0x000fe20000010024 */
[----:B------:R-:W-:Y:S01]  /*319f0*/  F2FP.F16.F32.PACK_AB R22, R18, R22 ;  /* 0x000000161216723e */ /* 0x000fe200000000ff */
[----:B------:R-:W-:-:S03]  /*31a00*/  FMUL.FTZ R139, R142, R139 ;  /* 0x0000008b8e8b7220 */ /* 0x000fc60000410000 */
[----:B------:R-:W-:Y:S01]  /*31a10*/  F2FP.F16.F32.PACK_AB R21, R19, R21 ;  /* 0x000000151315723e */ /* 0x000fe200000000ff */
[----:B------:R-:W-:-:S04]  /*31a20*/  IMAD.WIDE.U32 R18, R46, 0x10, R26 ;  /* 0x000000102e127825 */ /* 0x000fc800078e001a */
[----:B------:R-:W-:Y:S01]  /*31a30*/  FADD.FTZ R136, -R164, R136 ;  /* 0x00000088a4887221 */ /* 0x000fe20000010100 */
[----:B------:R-:W-:-:S03]  /*31a40*/  HADD2.F32 R29, -RZ, R107.H0_H0 ;  /* 0x2000006bff1d7230 */ /* 0x000fc60000004100 */
[----:B------:R-:W-:Y:S01]  /*31a50*/  FMUL.FTZ R136, R142, R136 ;  /* 0x000000888e887220 */ /* 0x000fe20000410000 */
[----:B------:R-:W-:Y:S01]  /*31a60*/  FADD.FTZ R135, -R164, R135 ;  /* 0x00000087a4877221 */ /* 0x000fe20000010100 */
[----:B------:R-:W-:Y:S02]  /*31a70*/  HADD2.F32 R31, -RZ, R105.H1_H1 ;  /* 0x30000069ff1f7230 */ /* 0x000fe40000004100 */
[----:B------:R-:W-:Y:S01]  /*31a80*/  FFMA.FTZ R129, R129, R29, R240 ;  /* 0x0000001d81817223 */ /* 0x000fe200000100f0 */
[----:B------:R-:W-:Y:S02]  /*31a90*/  HADD2.F32 R29, -RZ, R104.H0_H0 ;  /* 0x20000068ff1d7230 */ /* 0x000fe40000004100 */
[----:B------:R-:W-:Y:S01]  /*31aa0*/  FMUL.FTZ R135, R142, R135 ;  /* 0x000000878e877220 */ /* 0x000fe20000410000 */
[----:B------:R-:W-:Y:S02]  /*31ab0*/  HADD2.F32 R43, -RZ, R73.H1_H1 ;  /* 0x30000049ff2b7230 */ /* 0x000fe40000004100 */
[----:B------:R-:W-:Y:S01]  /*31ac0*/  FFMA.FTZ R126, R126, R31, R243 ;  /* 0x0000001f7e7e7223 */ /* 0x000fe200000100f3 */
[C---:B------:R-:W-:Y:S01]  /*31ad0*/  FADD.FTZ R132, -R164.reuse, R132 ;  /* 0x00000084a4847221 */ /* 0x040fe20000010100 */
[C---:B------:R-:W-:Y:S01]  /*31ae0*/  FADD.FTZ R133, -R164.reuse, R133 ;  /* 0x00000085a4857221 */ /* 0x040fe20000010100 */
[----:B------:R-:W-:Y:S01]  /*31af0*/  FFMA.FTZ R43, R135, R43, R232 ;  /* 0x0000002b872b7223 */ /* 0x000fe200000100e8 */
[C---:B------:R-:W-:Y:S01]  /*31b00*/  FADD.FTZ R134, -R164.reuse, R134 ;  /* 0x00000086a4867221 */ /* 0x040fe20000010100 */
[C---:B------:R-:W-:Y:S01]  /*31b10*/  FADD.FTZ R138, -R164.reuse, R138 ;  /* 0x0000008aa48a7221 */ /* 0x040fe20000010100 */
[----:B------:R-:W-:Y:S01]  /*31b20*/  FADD.FTZ R145, -R164, R145 ;  /* 0x00000091a4917221 */ /* 0x000fe20000010100 */
[----:B------:R-:W-:-:S02]  /*31b30*/  HADD2.F32 R122, -RZ, R72.H0_H0 ;  /* 0x20000048ff7a7230 */ /* 0x000fc40000004100 */
[C---:B------:R-:W-:Y:S01]  /*31b40*/  FMUL.FTZ R132, R142.reuse, R132 ;  /* 0x000000848e847220 */ /* 0x040fe20000410000 */
[----:B------:R-:W-:Y:S02]  /*31b50*/  HADD2.F32 R123, -RZ, R72.H1_H1 ;  /* 0x30000048ff7b7230 */ /* 0x000fe40000004100 */
[C---:B------:R-:W-:Y:S01]  /*31b60*/  FMUL.FTZ R133, R142.reuse, R133 ;  /* 0x000000858e857220 */ /* 0x040fe20000410000 */
[C---:B------:R-:W-:Y:S01]  /*31b70*/  FMUL.FTZ R134, R142.reuse, R134 ;  /* 0x000000868e867220 */ /* 0x040fe20000410000 */
[C---:B------:R-:W-:Y:S01]  /*31b80*/  FMUL.FTZ R138, R142.reuse, R138 ;  /* 0x0000008a8e8a7220 */ /* 0x040fe20000410000 */
[----:B------:R-:W-:Y:S01]  /*31b90*/  FMUL.FTZ R145, R142, R145 ;  /* 0x000000918e917220 */ /* 0x000fe20000410000 */
[----:B------:R-:W-:Y:S01]  /*31ba0*/  FFMA.FTZ R122, R132, R122, R238 ;  /* 0x0000007a847a7223 */ /* 0x000fe200000100ee */
[----:B------:R-:W-:Y:S01]  /*31bb0*/  FFMA.FTZ R123, R133, R123, R236 ;  /* 0x0000007b857b7223 */ /* 0x000fe200000100ec */
[C---:B------:R-:W-:Y:S01]  /*31bc0*/  FADD.FTZ R137, -R164.reuse, R137 ;  /* 0x00000089a4897221 */ /* 0x040fe20000010100 */
[C---:B------:R-:W-:Y:S01]  /*31bd0*/  FADD.FTZ R141, -R164.reuse, R141 ;  /* 0x0000008da48d7221 */ /* 0x040fe20000010100 */
[----:B------:R-:W-:-:S02]  /*31be0*/  FADD.FTZ R143, -R164, R143 ;  /* 0x0000008fa48f7221 */ /* 0x000fc40000010100 */
[----:B------:R-:W-:Y:S01]  /*31bf0*/  FMUL.FTZ R137, R142, R137 ;  /* 0x000000898e897220 */ /* 0x000fe20000410000 */
[C---:B------:R-:W-:Y:S01]  /*31c00*/  FADD.FTZ R149, -R164.reuse, R149 ;  /* 0x00000095a4957221 */ /* 0x040fe20000010100 */
[----:B------:R-:W-:Y:S01]  /*31c10*/  FADD.FTZ R151, -R164, R151 ;  /* 0x00000097a4977221 */ /* 0x000fe20000010100 */
[----:B------:R-:W-:Y:S01]  /*31c20*/  FMUL.FTZ R24, R142, R141 ;  /* 0x0000008d8e187220 */ /* 0x000fe20000410000 */
[C---:B------:R-:W-:Y:S01]  /*31c30*/  FADD.FTZ R158, -R164.reuse, R158 ;  /* 0x0000009ea49e7221 */ /* 0x040fe20000010100 */
[----:B------:R-:W-:Y:S01]  /*31c40*/  FADD.FTZ R144, -R164, R144 ;  /* 0x00000090a4907221 */ /* 0x000fe20000010100 */
[C---:B------:R-:W-:Y:S01]  /*31c50*/  FMUL.FTZ R143, R142.reuse, R143 ;  /* 0x0000008f8e8f7220 */ /* 0x040fe20000410000 */
[----:B------:R-:W-:Y:S02]  /*31c60*/  HADD2.F32 R34, -RZ, R71.H1_H1 ;  /* 0x30000047ff227230 */ /* 0x000fe40000004100 */
[C---:B------:R-:W-:Y:S01]  /*31c70*/  FMUL.FTZ R149, R142.reuse, R149 ;  /* 0x000000958e957220 */ /* 0x040fe20000410000 */
[C---:B------:R-:W-:Y:S01]  /*31c80*/  FMUL.FTZ R30, R142.reuse, R151 ;  /* 0x000000978e1e7220 */ /* 0x040fe20000410000 */
[----:B------:R-:W-:Y:S01]  /*31c90*/  FMUL.FTZ R158, R142, R158 ;  /* 0x0000009e8e9e7220 */ /* 0x000fe20000410000 */
[C---:B------:R-:W-:Y:S01]  /*31ca0*/  FADD.FTZ R146, -R164.reuse, R146 ;  /* 0x00000092a4927221 */ /* 0x040fe20000010100 */
[C---:B------:R-:W-:Y:S01]  /*31cb0*/  FADD.FTZ R147, -R164.reuse, R147 ;  /* 0x00000093a4937221 */ /* 0x040fe20000010100 */
[C---:B------:R-:W-:Y:S01]  /*31cc0*/  FADD.FTZ R152, -R164.reuse, R152 ;  /* 0x00000098a4987221 */ /* 0x040fe20000010100 */
[----:B------:R-:W-:Y:S01]  /*31cd0*/  FADD.FTZ R157, -R164, R157 ;  /* 0x0000009da49d7221 */ /* 0x000fe20000010100 */
[----:B------:R-:W-:Y:S01]  /*31ce0*/  FMUL.FTZ R144, R142, R144 ;  /* 0x000000908e907220 */ /* 0x000fe20000410000 */
[----:B------:R-:W-:Y:S01]  /*31cf0*/  FFMA.FTZ R34, R149, R34, R208 ;  /* 0x0000002295227223 */ /* 0x000fe200000100d0 */
[----:B------:R-:W-:-:S02]  /*31d00*/  HADD2.F32 R36, -RZ, R70.H0_H0 ;  /* 0x20000046ff247230 */ /* 0x000fc40000004100 */
[C---:B------:R-:W-:Y:S01]  /*31d10*/  FMUL.FTZ R146, R142.reuse, R146 ;  /* 0x000000928e927220 */ /* 0x040fe20000410000 */
[----:B------:R-:W-:Y:S02]  /*31d20*/  HADD2.F32 R45, -RZ, R70.H1_H1 ;  /* 0x30000046ff2d7230 */ /* 0x000fe40000004100 */
[C---:B------:R-:W-:Y:S01]  /*31d30*/  FMUL.FTZ R147, R142.reuse, R147 ;  /* 0x000000938e937220 */ /* 0x040fe20000410000 */
[C---:B------:R-:W-:Y:S01]  /*31d40*/  FMUL.FTZ R152, R142.reuse, R152 ;  /* 0x000000988e987220 */ /* 0x040fe20000410000 */
[----:B------:R-:W-:Y:S01]  /*31d50*/  FMUL.FTZ R157, R142, R157 ;  /* 0x0000009d8e9d7220 */ /* 0x000fe20000410000 */
[----:B------:R-:W-:Y:S01]  /*31d60*/  FFMA.FTZ R36, R146, R36, R214 ;  /* 0x0000002492247223 */ /* 0x000fe200000100d6 */
[----:B------:R-:W-:Y:S01]  /*31d70*/  FFMA.FTZ R45, R147, R45, R212 ;  /* 0x0000002d932d7223 */ /* 0x000fe200000100d4 */
[C---:B------:R-:W-:Y:S01]  /*31d80*/  FADD.FTZ R153, -R164.reuse, R153 ;  /* 0x00000099a4997221 */ /* 0x040fe20000010100 */
[C---:B------:R-:W-:Y:S01]  /*31d90*/  FADD.FTZ R154, -R164.reuse, R154 ;  /* 0x0000009aa49a7221 */ /* 0x040fe20000010100 */
[C---:B------:R-:W-:Y:S01]  /*31da0*/  FADD.FTZ R148, -R164.reuse, R148 ;  /* 0x00000094a4947221 */ /* 0x040fe20000010100 */
[----:B------:R-:W-:Y:S01]  /*31db0*/  FADD.FTZ R155, -R164, R155 ;  /* 0x0000009ba49b7221 */ /* 0x000fe20000010100 */
[----:B------:R-:W-:Y:S01]  /*31dc0*/  FMUL.FTZ R153, R142, R153 ;  /* 0x000000998e997220 */ /* 0x000fe20000410000 */
        /* <DEDUP_REMOVED lines=9> */
[----:B------:R-:W-:-:S03]  /*31e60*/  FMUL.FTZ R154, R142, R154 ;  /* 0x0000009a8e9a7220 */ /* 0x000fc60000410000 */
[C---:B------:R-:W-:Y:S01]  /*31e70*/  FMUL.FTZ R164, R142.reuse, R164 ;  /* 0x000000a48ea47220 */ /* 0x040fe20000410000 */
[C---:B------:R-:W-:Y:S01]  /*31e80*/  FMUL.FTZ R166, R142.reuse, R166 ;  /* 0x000000a68ea67220 */ /* 0x040fe20000410000 */
[C---:B------:R-:W-:Y:S01]  /*31e90*/  FMUL.FTZ R167, R142.reuse, R167 ;  /* 0x000000a78ea77220 */ /* 0x040fe20000410000 */
[----:B------:R-:W-:Y:S02]  /*31ea0*/  HADD2.F32 R31, -RZ, R71.H0_H0 ;  /* 0x20000047ff1f7230 */ /* 0x000fe40000004100 */
[C---:B------:R-:W-:Y:S01]  /*31eb0*/  FMUL.FTZ R148, R142.reuse, R148 ;  /* 0x000000948e947220 */ /* 0x040fe20000410000 */
[C---:B------:R-:W-:Y:S01]  /*31ec0*/  FMUL.FTZ R163, R142.reuse, R163 ;  /* 0x000000a38ea37220 */ /* 0x040fe20000410000 */
[----:B------:R-:W-:Y:S02]  /*31ed0*/  FMUL.FTZ R162, R142, R162 ;  /* 0x000000a28ea27220 */ /* 0x000fe40000410000 */
[----:B------:R-:W-:Y:S01]  /*31ee0*/  FFMA.FTZ R31, R148, R31, R210 ;  /* 0x0000001f941f7223 */ /* 0x000fe200000100d2 */
[C---:B----4-:R-:W-:Y:S01]  /*31ef0*/  FFMA.FTZ R25, R130.reuse, R25, R120 ;  /* 0x0000001982197223 */ /* 0x050fe20000010078 */
[----:B------:R-:W-:Y:S01]  /*31f00*/  FFMA.FTZ R130, R130, R28, R239 ;  /* 0x0000001c82827223 */ /* 0x000fe200000100ef */
[----:B------:R-:W-:-:S02]  /*31f10*/  HADD2.F32 R28, -RZ, R104.H1_H1 ;  /* 0x30000068ff1c7230 */ /* 0x000fc40000004100 */
[C---:B------:R-:W-:Y:S01]  /*31f20*/  FFMA.FTZ R23, R124.reuse, R23, R37 ;  /* 0x000000177c177223 */ /* 0x040fe20000010025 */
[----:B------:R-:W-:Y:S02]  /*31f30*/  FFMA.FTZ R20, R47, R20, R40 ;  /* 0x000000142f147223 */ /* 0x000fe40000010028 */
[----:B------:R-:W-:Y:S01]  /*31f40*/  FFMA.FTZ R124, R124, R28, R245 ;  /* 0x0000001c7c7c7223 */ /* 0x000fe200000100f5 */
[----:B------:R-:W-:Y:S02]  /*31f50*/  HADD2.F32 R28, -RZ, R103.H1_H1 ;  /* 0x30000067ff1c7230 */ /* 0x000fe40000004100 */
[----:B------:R-:W-:Y:S02]  /*31f60*/  F2FP.F16.F32.PACK_AB R20, R23, R20 ;  /* 0x000000141714723e */ /* 0x000fe400000000ff */
[----:B------:R-:W-:Y:S01]  /*31f70*/  F2FP.F16.F32.PACK_AB R23, R25, R0 ;  /* 0x000000001917723e */ /* 0x000fe200000000ff */
[----:B------:R-:W-:-:S05]  /*31f80*/  HADD2.F32 R25, -RZ, R75.H1_H1 ;  /* 0x3000004bff197230 */ /* 0x000fca0000004100 */
[C---:B------:R-:W-:Y:S01]  /*31f90*/  FFMA.FTZ R25, R139.reuse, R25, R224 ;  /* 0x000000198b197223 */ /* 0x040fe200000100e0 */
[----:B------:R-:W-:Y:S01]  /*31fa0*/  FFMA.FTZ R139, R139, R28, R223 ;  /* 0x0000001c8b8b7223 */ /* 0x000fe200000100df */
[----:B------:R1:W-:Y:S01]  /*31fb0*/  STG.E.128 desc[UR6][R18.64], R20 ;  /* 0x0000001412007986 */ /* 0x0003e2000c101d06 */
[----:B------:R-:W-:Y:S02]  /*31fc0*/  HADD2.F32 R28, -RZ, R74.H0_H0 ;  /* 0x2000004aff1c7230 */ /* 0x000fe40000004100 */
[----:B------:R-:W-:-:S03]  /*31fd0*/  FFMA.FTZ R47, R47, R29, R246 ;  /* 0x0000001d2f2f7223 */ /* 0x000fc600000100f6 */
[----:B------:R-:W-:Y:S01]  /*31fe0*/  FFMA.FTZ R28, R136, R28, R230 ;  /* 0x0000001c881c7223 */ /* 0x000fe200000100e6 */
[----:B-1----:R-:W-:-:S05]  /*31ff0*/  HADD2.F32 R20, -RZ, R102.H0_H0 ;  /* 0x20000066ff147230 */ /* 0x002fca0000004100 */
[----:B------:R-:W-:Y:S01]  /*32000*/  FFMA.FTZ R136, R136, R20, R229 ;  /* 0x0000001488887223 */ /* 0x000fe200000100e5 */
[----:B------:R-:W-:Y:S01]  /*32010*/  HADD2.F32 R20, -RZ, R101.H1_H1 ;  /* 0x30000065ff147230 */ /* 0x000fe20000004100 */
[----:B------:R-:W-:Y:S02]  /*32020*/  F2FP.F16.F32.PACK_AB R23, R130, R129 ;  /* 0x000000818217723e */ /* 0x000fe400000000ff */
[----:B------:R-:W-:Y:S02]  /*32030*/  F2FP.F16.F32.PACK_AB R22, R128, R127 ;  /* 0x0000007f8016723e */ /* 0x000fe400000000ff */
[----:B------:R-:W-:Y:S01]  /*32040*/  FFMA.FTZ R135, R135, R20, R231 ;  /* 0x0000001487877223 */ /* 0x000fe200000100e7 */
[----:B------:R-:W-:Y:S01]  /*32050*/  F2FP.F16.F32.PACK_AB R20, R124, R47 ;  /* 0x0000002f7c14723e */ /* 0x000fe200000000ff */
[----:B------:R-:W-:Y:S01]  /*32060*/  IMAD.WIDE.U32 R46, R46, 0x10, R32 ;  /* 0x000000102e2e7825 */ /* 0x000fe200078e0020 */
[----:B------:R-:W-:-:S03]  /*32070*/  F2FP.F16.F32.PACK_AB R21, R126, R125 ;  /* 0x0000007d7e15723e */ /* 0x000fc600000000ff */
[----:B------:R-:W-:Y:S02]  /*32080*/  HADD2.F32 R37, -RZ, R73.H0_H0 ;  /* 0x20000049ff257230 */ /* 0x000fe40000004100 */
[----:B------:R-:W-:Y:S01]  /*32090*/  HADD2.F32 R0, -RZ, R75.H0_H0 ;  /* 0x2000004bff007230 */ /* 0x000fe20000004100 */
[----:B------:R1:W-:Y:S01]  /*320a0*/  STG.E.128 desc[UR6][R46.64], R20 ;  /* 0x000000142e007986 */ /* 0x0003e2000c101d06 */
[----:B------:R-:W-:Y:S02]  /*320b0*/  HADD2.F32 R29, -RZ, R103.H0_H0 ;  /* 0x20000067ff1d7230 */ /* 0x000fe40000004100 */
[----:B------:R-:W-:Y:S02]  /*320c0*/  HADD2.F32 R124, -RZ, R69.H1_H1 ;  /* 0x30000045ff7c7230 */ /* 0x000fe40000004100 */
[----:B------:R-:W-:Y:S01]  /*320d0*/  FFMA.FTZ R37, R134, R37, R234 ;  /* 0x0000002586257223 */ /* 0x000fe200000100ea */
[----:B------:R-:W-:Y:S02]  /*320e0*/  HADD2.F32 R18, -RZ, R101.H0_H0 ;  /* 0x20000065ff127230 */ /* 0x000fe40000004100 */
[C---:B------:R-:W-:Y:S01]  /*320f0*/  FFMA.FTZ R0, R138.reuse, R0, R226 ;  /* 0x000000008a007223 */ /* 0x040fe200000100e2 */
[----:B------:R-:W-:Y:S01]  /*32100*/  FFMA.FTZ R138, R138, R29, R225 ;  /* 0x0000001d8a8a7223 */ /* 0x000fe200000100e1 */
[----:B------:R-:W-:Y:S01]  /*32110*/  FFMA.FTZ R124, R145, R124, R216 ;  /* 0x0000007c917c7223 */ /* 0x000fe200000100d8 */
[----:B------:R-:W-:-:S02]  /*32120*/  HADD2.F32 R29, -RZ, R74.H1_H1 ;  /* 0x3000004aff1d7230 */ /* 0x000fc40000004100 */
[----:B------:R-:W-:Y:S01]  /*32130*/  FFMA.FTZ R134, R134, R18, R233 ;  /* 0x0000001286867223 */ /* 0x000fe200000100e9 */
[----:B------:R-:W-:Y:S02]  /*32140*/  HADD2.F32 R19, -RZ, R102.H1_H1 ;  /* 0x30000066ff137230 */ /* 0x000fe40000004100 */
[----:B-1----:R-:W-:Y:S01]  /*32150*/  HADD2.F32 R20, -RZ, R97.H1_H1 ;  /* 0x30000061ff147230 */ /* 0x002fe20000004100 */
[----:B------:R-:W-:Y:S01]  /*32160*/  F2FP.F16.F32.PACK_AB R21, R43, R37 ;  /* 0x000000252b15723e */ /* 0x000fe200000000ff */
[----:B------:R-:W-:-:S03]  /*32170*/  HADD2.F32 R18, -RZ, R100.H1_H1 ;  /* 0x30000064ff127230 */ /* 0x000fc60000004100 */
[----:B------:R-:W-:Y:S01]  /*32180*/  FFMA.FTZ R145, R145, R20, R215 ;  /* 0x0000001491917223 */ /* 0x000fe200000100d7 */
[----:B------:R-:W-:Y:S01]  /*32190*/  F2FP.F16.F32.PACK_AB R20, R123, R122 ;  /* 0x0000007a7b14723e */ /* 0x000fe200000000ff */
[----:B------:R-:W-:Y:S02]  /*321a0*/  HADD2.F32 R122, -RZ, R68.H0_H0 ;  /* 0x20000044ff7a7230 */ /* 0x000fe40000004100 */
[----:B------:R-:W-:Y:S02]  /*321b0*/  HADD2.F32 R37, -RZ, R96.H0_H0 ;  /* 0x20000060ff257230 */ /* 0x000fe40000004100 */
[C---:B------:R-:W-:Y:S01]  /*321c0*/  FFMA.FTZ R29, R137.reuse, R29, R228 ;  /* 0x0000001d891d7223 */ /* 0x040fe200000100e4 */
[----:B------:R-:W-:Y:S02]  /*321d0*/  HADD2.F32 R123, -RZ, R68.H1_H1 ;  /* 0x30000044ff7b7230 */ /* 0x000fe40000004100 */
[----:B------:R-:W-:Y:S01]  /*321e0*/  FFMA.FTZ R137, R137, R19, R227 ;  /* 0x0000001389897223 */ /* 0x000fe200000100e3 */
[----:B------:R-:W-:Y:S01]  /*321f0*/  FFMA.FTZ R133, R133, R18, R235 ;  /* 0x0000001285857223 */ /* 0x000fe200000100eb */
[----:B------:R-:W-:-:S02]  /*32200*/  HADD2.F32 R22, -RZ, R96.H1_H1 ;  /* 0x30000060ff167230 */ /* 0x000fc40000004100 */
[C---:B------:R-:W-:Y:S01]  /*32210*/  FFMA.FTZ R122, R24.reuse, R122, R222 ;  /* 0x0000007a187a7223 */ /* 0x040fe200000100de */
[----:B------:R-:W-:Y:S02]  /*32220*/  HADD2.F32 R19, -RZ, R100.H0_H0 ;  /* 0x20000064ff137230 */ /* 0x000fe40000004100 */
[----:B------:R-:W-:Y:S01]  /*32230*/  FFMA.FTZ R37, R24, R37, R221 ;  /* 0x0000002518257223 */ /* 0x000fe200000100dd */
[----:B------:R-:W-:Y:S02]  /*32240*/  HADD2.F32 R18, -RZ, R99.H1_H1 ;  /* 0x30000063ff127230 */ /* 0x000fe40000004100 */
[----:B------:R-:W-:-:S04]  /*32250*/  IMAD.WIDE.U32 R40, R140, 0x10, R26 ;  /* 0x000000108c287825 */ /* 0x000fc800078e001a */
[----:B------:R-:W-:Y:S01]  /*32260*/  FFMA.FTZ R123, R143, R123, R220 ;  /* 0x0000007b8f7b7223 */ /* 0x000fe200000100dc */
[----:B------:R-:W-:-:S04]  /*32270*/  IMAD.WIDE.U32 R46, R150, 0x10, R26 ;  /* 0x00000010962e7825 */ /* 0x000fc800078e001a */
[----:B------:R-:W-:Y:S02]  /*32280*/  HADD2.F32 R43, -RZ, R67.H1_H1 ;  /* 0x30000043ff2b7230 */ /* 0x000fe40000004100 */
[----:B------:R-:W-:-:S04]  /*32290*/  IMAD.WIDE.U32 R120, R131, 0x10, R32 ;  /* 0x0000001083787825 */ /* 0x000fc800078e0020 */
[----:B------:R-:W-:Y:S01]  /*322a0*/  FFMA.FTZ R143, R143, R22, R219 ;  /* 0x000000168f8f7223 */ /* 0x000fe200000100db */
[----:B------:R-:W-:-:S04]  /*322b0*/  IMAD.WIDE.U32 R140, R140, 0x10, R32 ;  /* 0x000000108c8c7825 */ /* 0x000fc800078e0020 */
[----:B------:R-:W-:-:S04]  /*322c0*/  IMAD.WIDE.U32 R150, R150, 0x10, R32 ;  /* 0x0000001096967825 */ /* 0x000fc800078e0020 */
[----:B------:R-:W-:Y:S02]  /*322d0*/  HADD2.F32 R24, -RZ, R95.H1_H1 ;  /* 0x3000005fff187230 */ /* 0x000fe40000004100 */
[----:B------:R-:W-:Y:S02]  /*322e0*/  HADD2.F32 R32, -RZ, R69.H0_H0 ;  /* 0x20000045ff207230 */ /* 0x000fe40000004100 */
[----:B------:R-:W-:Y:S01]  /*322f0*/  FFMA.FTZ R132, R132, R19, R237 ;  /* 0x0000001384847223 */ /* 0x000fe200000100ed */
[----:B------:R-:W-:Y:S01]  /*32300*/  FFMA.FTZ R149, R149, R18, R207 ;  /* 0x0000001295957223 */ /* 0x000fe200000100cf */
[----:B------:R-:W-:Y:S01]  /*32310*/  F2FP.F16.F32.PACK_AB R22, R29, R28 ;  /* 0x0000001c1d16723e */ /* 0x000fe200000000ff */
[C---:B------:R-:W-:Y:S01]  /*32320*/  FFMA.FTZ R43, R158.reuse, R43, R192 ;  /* 0x0000002b9e2b7223 */ /* 0x040fe200000100c0 */
[----:B------:R-:W-:Y:S02]  /*32330*/  HADD2.F32 R129, -RZ, R65.H0_H0 ;  /* 0x20000041ff817230 */ /* 0x000fe40000004100 */
[----:B------:R-:W-:Y:S01]  /*32340*/  FFMA.FTZ R158, R158, R24, R191 ;  /* 0x000000189e9e7223 */ /* 0x000fe200000100bf */
[----:B------:R-:W-:-:S02]  /*32350*/  HADD2.F32 R19, -RZ, R98.H0_H0 ;  /* 0x20000062ff137230 */ /* 0x000fc40000004100 */
[----:B------:R-:W-:Y:S01]  /*32360*/  FFMA.FTZ R32, R144, R32, R218 ;  /* 0x0000002090207223 */ /* 0x000fe200000100da */
[----:B------:R-:W-:Y:S02]  /*32370*/  HADD2.F32 R18, -RZ, R98.H1_H1 ;  /* 0x30000062ff127230 */ /* 0x000fe40000004100 */
[----:B------:R-:W-:Y:S02]  /*32380*/  HADD2.F32 R128, -RZ, R66.H1_H1 ;  /* 0x30000042ff807230 */ /* 0x000fe40000004100 */
[----:B------:R-:W-:Y:S02]  /*32390*/  HADD2.F32 R29, -RZ, R93.H0_H0 ;  /* 0x2000005dff1d7230 */ /* 0x000fe40000004100 */
[----:B------:R-:W-:Y:S02]  /*323a0*/  HADD2.F32 R24, -RZ, R94.H1_H1 ;  /* 0x3000005eff187230 */ /* 0x000fe40000004100 */
[----:B------:R-:W-:Y:S01]  /*323b0*/  FFMA.FTZ R129, R152, R129, R202 ;  /* 0x0000008198817223 */ /* 0x000fe200000100ca */
[----:B------:R-:W-:Y:S01]  /*323c0*/  FFMA.FTZ R146, R146, R19, R213 ;  /* 0x0000001392927223 */ /* 0x000fe200000100d5 */
[----:B------:R-:W-:Y:S01]  /*323d0*/  FFMA.FTZ R147, R147, R18, R211 ;  /* 0x0000001293937223 */ /* 0x000fe200000100d3 */
[----:B------:R-:W-:Y:S01]  /*323e0*/  FFMA.FTZ R128, R157, R128, R196 ;  /* 0x000000809d807223 */ /* 0x000fe200000100c4 */
[----:B------:R-:W-:Y:S01]  /*323f0*/  FFMA.FTZ R152, R152, R29, R201 ;  /* 0x0000001d98987223 */ /* 0x000fe200000100c9 */
[----:B------:R-:W-:-:S04]  /*32400*/  IMAD.WIDE.U32 R18, R131, 0x10, R26 ;  /* 0x0000001083127825 */ /* 0x000fc800078e001a */
[----:B------:R-:W-:Y:S01]  /*32410*/  FFMA.FTZ R157, R157, R24, R195 ;  /* 0x000000189d9d7223 */ /* 0x000fe200000100c3 */
[----:B------:R-:W-:Y:S02]  /*32420*/  F2FP.F16.F32.PACK_AB R29, R124, R32 ;  /* 0x000000207c1d723e */ /* 0x000fe400000000ff */
[----:B------:R-:W-:Y:S01]  /*32430*/  F2FP.F16.F32.PACK_AB R24, R133, R132 ;  /* 0x000000848518723e */ /* 0x000fe200000000ff */
[----:B------:R-:W-:Y:S02]  /*32440*/  HADD2.F32 R131, -RZ, R64.H0_H0 ;  /* 0x20000040ff837230 */ /* 0x000fe40000004100 */
[----:B------:R-:W-:Y:S02]  /*32450*/  HADD2.F32 R124, -RZ, R92.H0_H0 ;  /* 0x2000005cff7c7230 */ /* 0x000fe40000004100 */
[----:B------:R-:W-:Y:S02]  /*32460*/  HADD2.F32 R132, -RZ, R64.H1_H1 ;  /* 0x30000040ff847230 */ /* 0x000fe40000004100 */
[----:B------:R-:W-:-:S02]  /*32470*/  HADD2.F32 R32, -RZ, R92.H1_H1 ;  /* 0x3000005cff207230 */ /* 0x000fc40000004100 */
[C---:B------:R-:W-:Y:S01]  /*32480*/  FFMA.FTZ R131, R30.reuse, R131, R206 ;  /* 0x000000831e837223 */ /* 0x040fe200000100ce */
[----:B------:R-:W-:Y:S02]  /*32490*/  HADD2.F32 R130, -RZ, R65.H1_H1 ;  /* 0x30000041ff827230 */ /* 0x000fe40000004100 */
[----:B------:R-:W-:Y:S01]  /*324a0*/  FFMA.FTZ R124, R30, R124, R205 ;  /* 0x0000007c1e7c7223 */ /* 0x000fe200000100cd */
[----:B------:R-:W-:Y:S02]  /*324b0*/  HADD2.F32 R28, -RZ, R93.H1_H1 ;  /* 0x3000005dff1c7230 */ /* 0x000fe40000004100 */
[----:B------:R-:W-:Y:S01]  /*324c0*/  FFMA.FTZ R132, R153, R132, R204 ;  /* 0x0000008499847223 */ /* 0x000fe200000100cc */
[----:B------:R-:W-:Y:S01]  /*324d0*/  F2FP.F16.F32.PACK_AB R30, R45, R36 ;  /* 0x000000242d1e723e */ /* 0x000fe200000000ff */
[----:B------:R-:W-:Y:S01]  /*324e0*/  FFMA.FTZ R153, R153, R32, R203 ;  /* 0x0000002099997223 */ /* 0x000fe200000100cb */
[----:B------:R-:W-:Y:S02]  /*324f0*/  HADD2.F32 R45, -RZ, R63.H1_H1 ;  /* 0x3000003fff2d7230 */ /* 0x000fe40000004100 */
[----:B------:R-:W-:-:S02]  /*32500*/  HADD2.F32 R32, -RZ, R91.H1_H1 ;  /* 0x3000005bff207230 */ /* 0x000fc40000004100 */
[C---:B------:R-:W-:Y:S01]  /*32510*/  FFMA.FTZ R130, R154.reuse, R130, R200 ;  /* 0x000000829a827223 */ /* 0x040fe200000100c8 */
[----:B------:R-:W-:Y:S01]  /*32520*/  FFMA.FTZ R154, R154, R28, R199 ;  /* 0x0000001c9a9a7223 */ /* 0x000fe200000100c7 */
[----:B------:R-:W-:Y:S01]  /*32530*/  F2FP.F16.F32.PACK_AB R28, R123, R122 ;  /* 0x0000007a7b1c723e */ /* 0x000fe200000000ff */
[C---:B------:R-:W-:Y:S01]  /*32540*/  FFMA.FTZ R45, R164.reuse, R45, R176 ;  /* 0x0000002da42d7223 */ /* 0x040fe200000100b0 */
[----:B------:R-:W-:Y:S01]  /*32550*/  FFMA.FTZ R164, R164, R32, R175 ;  /* 0x00000020a4a47223 */ /* 0x000fe200000100af */
[--C-:B------:R-:W-:Y:S01]  /*32560*/  HADD2.F32 R122, -RZ, R62.reuse.H0_H0 ;  /* 0x2000003eff7a7230 */ /* 0x100fe20000004100 */
[----:B------:R-:W-:Y:S01]  /*32570*/  F2FP.F16.F32.PACK_AB R23, R25, R0 ;  /* 0x000000001917723e */ /* 0x000fe200000000ff */
[----:B------:R-:W-:Y:S02]  /*32580*/  HADD2.F32 R133, -RZ, R62.H1_H1 ;  /* 0x3000003eff857230 */ /* 0x000fe40000004100 */
[--C-:B------:R-:W-:Y:S02]  /*32590*/  HADD2.F32 R36, -RZ, R90.reuse.H0_H0 ;  /* 0x2000005aff247230 */ /* 0x100fe40000004100 */
[----:B------:R-:W-:Y:S01]  /*325a0*/  HADD2.F32 R32, -RZ, R90.H1_H1 ;  /* 0x3000005aff207230 */ /* 0x000fe20000004100 */
[----:B------:R-:W-:Y:S01]  /*325b0*/  F2FP.F16.F32.PACK_AB R25, R135, R134 ;  /* 0x000000868719723e */ /* 0x000fe200000000ff */
[C---:B------:R-:W-:Y:S01]  /*325c0*/  FFMA.FTZ R122, R166.reuse, R122, R182 ;  /* 0x0000007aa67a7223 */ /* 0x040fe200000100b6 */
[C---:B------:R-:W-:Y:S01]  /*325d0*/  FFMA.FTZ R133, R167.reuse, R133, R180 ;  /* 0x00000085a7857223 */ /* 0x040fe200000100b4 */
[----:B------:R-:W-:Y:S01]  /*325e0*/  FFMA.FTZ R166, R166, R36, R181 ;  /* 0x00000024a6a67223 */ /* 0x000fe200000100b5 */
[----:B------:R-:W-:Y:S01]  /*325f0*/  FFMA.FTZ R167, R167, R32, R179 ;  /* 0x00000020a7a77223 */ /* 0x000fe200000100b3 */
[--C-:B------:R-:W-:Y:S01]  /*32600*/  HADD2.F32 R135, -RZ, R61.reuse.H1_H1 ;  /* 0x3000003dff877230 */ /* 0x100fe20000004100 */
[----:B------:R1:W-:Y:S01]  /*32610*/  STG.E.128 desc[UR6][R18.64], R20 ;  /* 0x0000001412007986 */ /* 0x0003e2000c101d06 */
[----:B------:R-:W-:Y:S01]  /*32620*/  F2FP.F16.F32.PACK_AB R32, R143, R37 ;  /* 0x000000258f20723e */ /* 0x000fe200000000ff */
[----:B------:R-:W-:-:S02]  /*32630*/  HADD2.F32 R134, -RZ, R61.H0_H0 ;  /* 0x2000003dff867230 */ /* 0x000fc40000004100 */
[--C-:B------:R-:W-:Y:S02]  /*32640*/  HADD2.F32 R36, -RZ, R89.reuse.H1_H1 ;  /* 0x30000059ff247230 */ /* 0x100fe40000004100 */
[----:B------:R-:W-:Y:S01]  /*32650*/  HADD2.F32 R37, -RZ, R89.H0_H0 ;  /* 0x20000059ff257230 */ /* 0x000fe20000004100 */
[----:B------:R-:W-:Y:S01]  /*32660*/  F2FP.F16.F32.PACK_AB R27, R139, R138 ;  /* 0x0000008a8b1b723e */ /* 0x000fe200000000ff */
[----:B------:R-:W-:Y:S01]  /*32670*/  HADD2.F32 R35, -RZ, R99.H0_H0 ;  /* 0x20000063ff237230 */ /* 0x000fe20000004100 */
[----:B------:R-:W-:Y:S01]  /*32680*/  F2FP.F16.F32.PACK_AB R26, R137, R136 ;  /* 0x00000088891a723e */ /* 0x000fe200000000ff */
[----:B------:R-:W-:Y:S02]  /*32690*/  HADD2.F32 R33, -RZ, R97.H0_H0 ;  /* 0x20000061ff217230 */ /* 0x000fe40000004100 */
[----:B------:R-:W-:Y:S01]  /*326a0*/  FFMA.FTZ R135, R163, R135, R184 ;  /* 0x00000087a3877223 */ /* 0x000fe200000100b8 */
[----:B------:R-:W-:Y:S02]  /*326b0*/  HADD2.F32 R0, -RZ, R67.H0_H0 ;  /* 0x20000043ff007230 */ /* 0x000fe40000004100 */
[----:B------:R-:W-:Y:S01]  /*326c0*/  FFMA.FTZ R134, R162, R134, R186 ;  /* 0x00000086a2867223 */ /* 0x000fe200000100ba */
[----:B-1----:R-:W1:Y:S01]  /*326d0*/  LDC.64 R18, c[0x0][0x210] ;  /* 0x00008400ff127b82 */ /* 0x002e620000000a00 */
[----:B------:R-:W-:-:S02]  /*326e0*/  HADD2.F32 R125, -RZ, R66.H0_H0 ;  /* 0x20000042ff7d7230 */ /* 0x000fc40000004100 */
[----:B------:R-:W-:Y:S01]  /*326f0*/  FFMA.FTZ R163, R163, R36, R183 ;  /* 0x00000024a3a37223 */ /* 0x000fe200000100b7 */
[C---:B------:R-:W-:Y:S01]  /*32700*/  FMUL.FTZ R155, R142.reuse, R155 ;  /* 0x0000009b8e9b7220 */ /* 0x040fe20000410000 */
[----:B------:R-:W-:Y:S01]  /*32710*/  FMUL.FTZ R156, R142, R156 ;  /* 0x0000009c8e9c7220 */ /* 0x000fe20000410000 */
[----:B------:R-:W-:Y:S02]  /*32720*/  HADD2.F32 R127, -RZ, R95.H0_H0 ;  /* 0x2000005fff7f7230 */ /* 0x000fe40000004100 */
[----:B------:R-:W-:Y:S01]  /*32730*/  FFMA.FTZ R162, R162, R37, R185 ;  /* 0x00000025a2a27223 */ /* 0x000fe200000100b9 */
[----:B------:R-:W-:Y:S01]  /*32740*/  HADD2.F32 R126, -RZ, R94.H0_H0 ;  /* 0x2000005eff7e7230 */ /* 0x000fe20000004100 */
[----:B------:R-:W-:Y:S01]  /*32750*/  F2FP.F16.F32.PACK_AB R36, R132, R131 ;  /* 0x000000838424723e */ /* 0x000fe200000000ff */
[----:B------:R-:W-:Y:S01]  /*32760*/  HADD2.F32 R123, -RZ, R63.H0_H0 ;  /* 0x2000003fff7b7230 */ /* 0x000fe20000004100 */
[----:B------:R-:W-:Y:S01]  /*32770*/  F2FP.F16.F32.PACK_AB R31, R34, R31 ;  /* 0x0000001f221f723e */ /* 0x000fe200000000ff */
[--C-:B------:R-:W-:Y:S01]  /*32780*/  HADD2.F32 R131, -RZ, R60.reuse.H0_H0 ;  /* 0x2000003cff837230 */ /* 0x100fe20000004100 */
[----:B------:R-:W-:Y:S01]  /*32790*/  F2FP.F16.F32.PACK_AB R37, R130, R129 ;  /* 0x000000818225723e */ /* 0x000fe200000000ff */
[----:B------:R-:W-:-:S02]  /*327a0*/  HADD2.F32 R132, -RZ, R60.H1_H1 ;  /* 0x3000003cff847230 */ /* 0x000fc40000004100 */
[C---:B------:R-:W-:Y:S01]  /*327b0*/  FMUL.FTZ R38, R142.reuse, R38 ;  /* 0x000000268e267220 */ /* 0x040fe20000410000 */
[C---:B------:R-:W-:Y:S01]  /*327c0*/  FMUL.FTZ R39, R142.reuse, R39 ;  /* 0x000000278e277220 */ /* 0x040fe20000410000 */
[----:B------:R-:W-:Y:S01]  /*327d0*/  FMUL.FTZ R170, R142, R170 ;  /* 0x000000aa8eaa7220 */ /* 0x000fe20000410000 */
[----:B------:R-:W-:Y:S01]  /*327e0*/  HADD2.F32 R34, -RZ, R91.H0_H0 ;  /* 0x2000005bff227230 */ /* 0x000fe20000004100 */
[----:B------:R2:W-:Y:S01]  /*327f0*/  STG.E.128 desc[UR6][R120.64], R24 ;  /* 0x0000001878007986 */ /* 0x0005e2000c101d06 */
[--C-:B------:R-:W-:Y:S02]  /*32800*/  HADD2.F32 R129, -RZ, R88.reuse.H0_H0 ;  /* 0x20000058ff817230 */ /* 0x100fe40000004100 */
[----:B------:R-:W-:Y:S01]  /*32810*/  FFMA.FTZ R35, R148, R35, R209 ;  /* 0x0000002394237223 */ /* 0x000fe200000100d1 */
[----:B------:R-:W-:Y:S02]  /*32820*/  HADD2.F32 R130, -RZ, R88.H1_H1 ;  /* 0x30000058ff827230 */ /* 0x000fe40000004100 */
[----:B------:R-:W-:Y:S01]  /*32830*/  FFMA.FTZ R33, R144, R33, R217 ;  /* 0x0000002190217223 */ /* 0x000fe200000100d9 */
[C---:B------:R-:W-:Y:S01]  /*32840*/  FFMA.FTZ R0, R156.reuse, R0, R194 ;  /* 0x000000009c007223 */ /* 0x040fe200000100c2 */
[C---:B------:R-:W-:Y:S01]  /*32850*/  FFMA.FTZ R125, R155.reuse, R125, R198 ;  /* 0x0000007d9b7d7223 */ /* 0x040fe200000100c6 */
[----:B------:R-:W-:Y:S01]  /*32860*/  FFMA.FTZ R127, R156, R127, R193 ;  /* 0x0000007f9c7f7223 */ /* 0x000fe200000100c1 */
[----:B------:R-:W-:Y:S01]  /*32870*/  FFMA.FTZ R126, R155, R126, R197 ;  /* 0x0000007e9b7e7223 */ /* 0x000fe200000100c5 */
[----:B------:R-:W-:Y:S01]  /*32880*/  FFMA.FTZ R123, R170, R123, R178 ;  /* 0x0000007baa7b7223 */ /* 0x000fe200000100b2 */
[----:B------:R-:W-:Y:S01]  /*32890*/  FFMA.FTZ R131, R38, R131, R190 ;  /* 0x0000008326837223 */ /* 0x000fe200000100be */
[C---:B------:R-:W-:Y:S01]  /*328a0*/  FFMA.FTZ R132, R39.reuse, R132, R188 ;  /* 0x0000008427847223 */ /* 0x040fe200000100bc */
[----:B------:R-:W-:Y:S01]  /*328b0*/  FFMA.FTZ R170, R170, R34, R177 ;  /* 0x00000022aaaa7223 */ /* 0x000fe200000100b1 */
[----:B------:R-:W-:Y:S01]  /*328c0*/  FFMA.FTZ R129, R38, R129, R189 ;  /* 0x0000008126817223 */ /* 0x000fe200000100bd */
[----:B------:R-:W-:Y:S01]  /*328d0*/  FFMA.FTZ R130, R39, R130, R187 ;  /* 0x0000008227827223 */ /* 0x000fe200000100bb */
[----:B--2---:R-:W-:-:S02]  /*328e0*/  SHF.L.U32 R26, R159, 0x4, RZ ;  /* 0x000000049f1a7819 */ /* 0x004fc400000006ff */
[----:B------:R-:W-:Y:S02]  /*328f0*/  SHF.R.U32.HI R159, RZ, 0x1c, R159 ;  /* 0x0000001cff9f7819 */ /* 0x000fe4000001169f */
[C---:B------:R-:W-:Y:S02]  /*32900*/  IADD3 R24, P1, R26.reuse, UR18, RZ ;  /* 0x000000121a187c10 */ /* 0x040fe4000ff3e0ff */
[----:B------:R-:W-:Y:S02]  /*32910*/  F2FP.F16.F32.PACK_AB R35, R149, R35 ;  /* 0x000000239523723e */ /* 0x000fe400000000ff */
[----:B------:R-:W-:Y:S02]  /*32920*/  F2FP.F16.F32.PACK_AB R34, R147, R146 ;  /* 0x000000929322723e */ /* 0x000fe400000000ff */
[----:B------:R-:W-:Y:S02]  /*32930*/  F2FP.F16.F32.PACK_AB R33, R145, R33 ;  /* 0x000000219121723e */ /* 0x000fe400000000ff */
[----:B------:R-:W-:-:S02]  /*32940*/  IADD3 R26, P2, R26, UR20, RZ ;  /* 0x000000141a1a7c10 */ /* 0x000fc4000ff5e0ff */
[----:B------:R-:W-:Y:S02]  /*32950*/  F2FP.F16.F32.PACK_AB R38, R128, R125 ;  /* 0x0000007d8026723e */ /* 0x000fe400000000ff */
[----:B------:R-:W-:Y:S02]  /*32960*/  F2FP.F16.F32.PACK_AB R39, R43, R0 ;  /* 0x000000002b27723e */ /* 0x000fe400000000ff */
[----:B------:R-:W-:Y:S02]  /*32970*/  F2FP.F16.F32.PACK_AB R127, R158, R127 ;  /* 0x0000007f9e7f723e */ /* 0x000fe400000000ff */
[----:B------:R-:W-:Y:S02]  /*32980*/  F2FP.F16.F32.PACK_AB R126, R157, R126 ;  /* 0x0000007e9d7e723e */ /* 0x000fe400000000ff */
[----:B------:R-:W-:Y:S02]  /*32990*/  F2FP.F16.F32.PACK_AB R125, R154, R152 ;  /* 0x000000989a7d723e */ /* 0x000fe400000000ff */
[----:B------:R-:W-:Y:S01]  /*329a0*/  F2FP.F16.F32.PACK_AB R124, R153, R124 ;  /* 0x0000007c997c723e */ /* 0x000fe200000000ff */
[----:B------:R0:W-:Y:S01]  /*329b0*/  STG.E.128 desc[UR6][R40.64], R28 ;  /* 0x0000001c28007986 */ /* 0x0001e2000c101d06 */
[----:B------:R-:W-:-:S02]  /*329c0*/  F2FP.F16.F32.PACK_AB R120, R132, R131 ;  /* 0x000000838478723e */ /* 0x000fc400000000ff */
[----:B------:R-:W-:Y:S02]  /*329d0*/  F2FP.F16.F32.PACK_AB R121, R135, R134 ;  /* 0x000000868779723e */ /* 0x000fe400000000ff */
[----:B------:R-:W-:Y:S02]  /*329e0*/  F2FP.F16.F32.PACK_AB R122, R133, R122 ;  /* 0x0000007a857a723e */ /* 0x000fe400000000ff */
[----:B------:R-:W-:Y:S02]  /*329f0*/  F2FP.F16.F32.PACK_AB R123, R45, R123 ;  /* 0x0000007b2d7b723e */ /* 0x000fe400000000ff */
[----:B------:R-:W-:Y:S01]  /*32a00*/  IADD3.X R25, R159, UR19, RZ, P1, !PT ;  /* 0x000000139f197c10 */ /* 0x000fe20008ffe4ff */
[----:B------:R0:W-:Y:S01]  /*32a10*/  STG.E.128 desc[UR6][R140.64], R32 ;  /* 0x000000208c007986 */ /* 0x0001e2000c101d06 */
[----:B------:R-:W-:Y:S02]  /*32a20*/  F2FP.F16.F32.PACK_AB R23, R164, R170 ;  /* 0x000000aaa417723e */ /* 0x000fe400000000ff */
[----:B------:R-:W-:-:S02]  /*32a30*/  F2FP.F16.F32.PACK_AB R22, R167, R166 ;  /* 0x000000a6a716723e */ /* 0x000fc400000000ff */
[----:B------:R-:W-:Y:S02]  /*32a40*/  F2FP.F16.F32.PACK_AB R21, R163, R162 ;  /* 0x000000a2a315723e */ /* 0x000fe400000000ff */
[----:B------:R-:W-:Y:S02]  /*32a50*/  IADD3.X R27, R159, UR21, RZ, P2, !PT ;  /* 0x000000159f1b7c10 */ /* 0x000fe400097fe4ff */
        /* <DEDUP_REMOVED lines=9> */
.L_x_7743:
[----:B------:R-:W-:Y:S05]  /*32af0*/  EXIT ;  /* 0x000000000000794d */ /* 0x000fea0003800000 */
.L_x_8776:
[----:B------:R-:W-:Y:S01]  /*32b00*/  HFMA2.MMA R123, -RZ, RZ, 0, 5.9604644775390625e-08 ;  /* 0x00000001ff7b7435 */ /* 0x000fe200000001ff */
[----:B------:R-:W-:Y:S01]  /*32b10*/  BSSY B1, `(.L_x_8778) ;  /* 0x0000007000017945 */ /* 0x000fe20003800000 */
[----:B------:R-:W-:Y:S01]  /*32b20*/  IMAD.MOV.U32 R164, RZ, RZ, R120 ;  /* 0x000000ffffa47224 */ /* 0x000fe200078e0078 */
[----:B------:R-:W-:Y:S01]  /*32b30*/  MOV R122, 0x1f ;  /* 0x0000001f007a7802 */ /* 0x000fe20000000f00 */
[----:B------:R-:W-:-:S07]  /*32b40*/  IMAD.MOV.U32 R121, RZ, RZ, -0x1 ;  /* 0xffffffffff797424 */ /* 0x000fce00078e00ff */
[----:B------:R-:W-:Y:S05]  /*32b50*/  WARPSYNC.COLLECTIVE R121, `(.L_x_8779) ;  /* 0x0000000079087348 */ /* 0x000fea0003c00000 */
[----:B------:R0:W1:Y:S02]  /*32b60*/  SHFL.BFLY P1, R121, R164, R123, R122 ;  /* 0x0c00007ba4797389 */ /* 0x000064000002007a */
[----:B01----:R-:W-:Y:S01]  /*32b70*/  ENDCOLLECTIVE ;  /* 0x000000000000791b */ /* 0x003fe20003800000 */
.L_x_8779:
[----:B------:R-:W-:Y:S05]  /*32b80*/  BSYNC B1 ;  /* 0x0000000000017941 */ /* 0x000fea0003800000 */
.L_x_8778:
[----:B------:R-:W-:Y:S01]  /*32b90*/  FADD.FTZ R120, R120, R121 ;  /* 0x0000007978787221 */ /* 0x000fe20000010000 */
[----:B------:R-:W-:Y:S01]  /*32ba0*/  HFMA2.MMA R123, -RZ, RZ, 0, 1.1920928955078125e-07 ;  /* 0x00000002ff7b7435 */ /* 0x000fe200000001ff */
[----:B------:R-:W-:Y:S01]  /*32bb0*/  MOV R121, 0xffffffff ;  /* 0xffffffff00797802 */ /* 0x000fe20000000f00 */
[----:B------:R-:W-:Y:S02]  /*32bc0*/  IMAD.MOV.U32 R122, RZ, RZ, 0x1f ;  /* 0x0000001fff7a7424 */ /* 0x000fe400078e00ff */
[----:B------:R-:W-:-:S07]  /*32bd0*/  MOV R164, R120 ;  /* 0x0000007800a47202 */ /* 0x000fce0000000f00 */
[----:B------:R-:W-:Y:S05]  /*32be0*/  WARPSYNC.COLLECTIVE R121, `(.L_x_8780) ;  /* 0x0000000079087348 */ /* 0x000fea0003c00000 */
[----:B------:R0:W1:Y:S02]  /*32bf0*/  SHFL.BFLY P1, R121, R164, R123, R122 ;  /* 0x0c00007ba4797389 */ /* 0x000064000002007a */
[----:B01----:R-:W-:Y:S01]  /*32c00*/  ENDCOLLECTIVE ;  /* 0x000000000000791b */ /* 0x003fe20003800000 */
.L_x_8780:
[----:B------:R-:W-:Y:S02]  /*32c10*/  IMAD.MOV.U32 R123, RZ, RZ, 0x4 ;  /* 0x00000004ff7b7424 */ /* 0x000fe400078e00ff */
[----:B------:R-:W-:Y:S01]  /*32c20*/  FADD.FTZ R120, R120, R121 ;  /* 0x0000007978787221 */ /* 0x000fe20000010000 */
[----:B------:R-:W-:-:S04]  /*32c30*/  MOV R121, 0xffffffff ;  /* 0xffffffff00797802 */ /* 0x000fc80000000f00 */
[----:B------:R-:W-:-:S07]  /*32c40*/  MOV R164, R120 ;  /* 0x0000007800a47202 */ /* 0x000fce0000000f00 */
[----:B------:R-:W-:Y:S05]  /*32c50*/  WARPSYNC.COLLECTIVE R121, `(.L_x_8781) ;  /* 0x0000000079087348 */ /* 0x000fea0003c00000 */
[----:B------:R0:W1:Y:S02]  /*32c60*/  SHFL.BFLY P1, R121, R164, R123, R122 ;  /* 0x0c00007ba4797389 */ /* 0x000064000002007a */
[----:B01----:R-:W-:Y:S01]  /*32c70*/  ENDCOLLECTIVE ;  /* 0x000000000000791b */ /* 0x003fe20003800000 */
.L_x_8781:
[----:B------:R-:W-:Y:S02]  /*32c80*/  IMAD.MOV.U32 R123, RZ, RZ, 0x8 ;  /* 0x00000008ff7b7424 */ /* 0x000fe400078e00ff */
[----:B------:R-:W-:Y:S01]  /*32c90*/  FADD.FTZ R120, R120, R121 ;  /* 0x0000007978787221 */ /* 0x000fe20000010000 */
[----:B------:R-:W-:-:S04]  /*32ca0*/  MOV R121, 0xffffffff ;  /* 0xffffffff00797802 */ /* 0x000fc80000000f00 */
[----:B------:R-:W-:-:S07]  /*32cb0*/  MOV R164, R120 ;  /* 0x0000007800a47202 */ /* 0x000fce0000000f00 */
[----:B------:R-:W-:Y:S05]  /*32cc0*/  WARPSYNC.COLLECTIVE R121, `(.L_x_8782) ;  /* 0x0000000079087348 */ /* 0x000fea0003c00000 */
[----:B------:R0:W1:Y:S02]  /*32cd0*/  SHFL.BFLY P1, R121, R164, R123, R122 ;  /* 0x0c00007ba4797389 */ /* 0x000064000002007a */
[----:B01----:R-:W-:Y:S01]  /*32ce0*/  ENDCOLLECTIVE ;  /* 0x000000000000791b */ /* 0x003fe20003800000 */
.L_x_8782:
[----:B------:R-:W-:Y:S02]  /*32cf0*/  IMAD.MOV.U32 R123, RZ, RZ, 0x10 ;  /* 0x00000010ff7b7424 */ /* 0x000fe400078e00ff */
[----:B------:R-:W-:Y:S01]  /*32d00*/  FADD.FTZ R120, R120, R121 ;  /* 0x0000007978787221 */ /* 0x000fe20000010000 */
[----:B------:R-:W-:-:S04]  /*32d10*/  MOV R121, 0xffffffff ;  /* 0xffffffff00797802 */ /* 0x000fc80000000f00 */
[----:B------:R-:W-:-:S07]  /*32d20*/  MOV R164, R120 ;  /* 0x0000007800a47202 */ /* 0x000fce0000000f00 */
[----:B------:R-:W-:Y:S05]  /*32d30*/  WARPSYNC.COLLECTIVE R121, `(.L_x_8783) ;  /* 0x0000000079087348 */ /* 0x000fea0003c00000 */
[----:B------:R0:W1:Y:S02]  /*32d40*/  SHFL.BFLY P1, R121, R164, R123, R122 ;  /* 0x0c00007ba4797389 */ /* 0x000064000002007a */
[----:B01----:R-:W-:Y:S01]  /*32d50*/  ENDCOLLECTIVE ;  /* 0x000000000000791b */ /* 0x003fe20003800000 */
.L_x_8783:
[----:B------:R-:W-:Y:S02]  /*32d60*/  IMAD.MOV.U32 R123, RZ, RZ, 0x1 ;  /* 0x00000001ff7b7424 */ /* 0x000fe400078e00ff */
        /* <DEDUP_REMOVED lines=137> */
.L_x_8784:
[----:B------:R-:W-:Y:S01]  /*33600*/  HFMA2.MMA R123, -RZ, RZ, 0, 1.1920928955078125e-07 ;  /* 0x00000002ff7b7435 */ /* 0x000fe200000001ff */
[----:B------:R-:W-:Y:S01]  /*33610*/  FADD.FTZ R142, R142, R121 ;  /* 0x000000798e8e7221 */ /* 0x000fe20000010000 */
[----:B------:R-:W-:-:S03]  /*33620*/  MOV R121, 0xffffffff ;  /* 0xffffffff00797802 */ /* 0x000fc60000000f00 */
[----:B------:R-:W-:-:S07]  /*33630*/  IMAD.MOV.U32 R164, RZ, RZ, R142 ;  /* 0x000000ffffa47224 */ /* 0x000fce00078e008e */
[----:B------:R-:W-:Y:S05]  /*33640*/  WARPSYNC.COLLECTIVE R121, `(.L_x_8785) ;  /* 0x0000000079087348 */ /* 0x000fea0003c00000 */
[----:B------:R0:W1:Y:S02]  /*33650*/  SHFL.BFLY P1, R121, R164, R123, R122 ;  /* 0x0c00007ba4797389 */ /* 0x000064000002007a */
[----:B01----:R-:W-:Y:S01]  /*33660*/  ENDCOLLECTIVE ;  /* 0x000000000000791b */ /* 0x003fe20003800000 */
.L_x_8785:
[----:B------:R-:W-:Y:S01]  /*33670*/  HFMA2.MMA R123, -RZ, RZ, 0, 2.384185791015625e-07 ;  /* 0x00000004ff7b7435 */ /* 0x000fe200000001ff */
[----:B------:R-:W-:Y:S01]  /*33680*/  FADD.FTZ R142, R142, R121 ;  /* 0x000000798e8e7221 */ /* 0x000fe20000010000 */
[----:B------:R-:W-:-:S03]  /*33690*/  MOV R121, 0xffffffff ;  /* 0xffffffff00797802 */ /* 0x000fc60000000f00 */
[----:B------:R-:W-:-:S07]  /*336a0*/  IMAD.MOV.U32 R164, RZ, RZ, R142 ;  /* 0x000000ffffa47224 */ /* 0x000fce00078e008e */
[----:B------:R-:W-:Y:S05]  /*336b0*/  WARPSYNC.COLLECTIVE R121, `(.L_x_8786) ;  /* 0x0000000079087348 */ /* 0x000fea0003c00000 */
[----:B------:R0:W1:Y:S02]  /*336c0*/  SHFL.BFLY P1, R121, R164, R123, R122 ;  /* 0x0c00007ba4797389 */ /* 0x000064000002007a */
[----:B01----:R-:W-:Y:S01]  /*336d0*/  ENDCOLLECTIVE ;  /* 0x000000000000791b */ /* 0x003fe20003800000 */
.L_x_8786:
[----:B------:R-:W-:Y:S01]  /*336e0*/  HFMA2.MMA R123, -RZ, RZ, 0, 4.76837158203125e-07 ;  /* 0x00000008ff7b7435 */ /* 0x000fe200000001ff */
[----:B------:R-:W-:Y:S01]  /*336f0*/  FADD.FTZ R142, R142, R121 ;  /* 0x000000798e8e7221 */ /* 0x000fe20000010000 */
[----:B------:R-:W-:-:S03]  /*33700*/  MOV R121, 0xffffffff ;  /* 0xffffffff00797802 */ /* 0x000fc60000000f00 */
[----:B------:R-:W-:-:S07]  /*33710*/  IMAD.MOV.U32 R164, RZ, RZ, R142 ;  /* 0x000000ffffa47224 */ /* 0x000fce00078e008e */
[----:B------:R-:W-:Y:S05]  /*33720*/  WARPSYNC.COLLECTIVE R121, `(.L_x_8787) ;  /* 0x0000000079087348 */ /* 0x000fea0003c00000 */
[----:B------:R0:W1:Y:S02]  /*33730*/  SHFL.BFLY P1, R121, R164, R123, R122 ;  /* 0x0c00007ba4797389 */ /* 0x000064000002007a */
[----:B01----:R-:W-:Y:S01]  /*33740*/  ENDCOLLECTIVE ;  /* 0x000000000000791b */ /* 0x003fe20003800000 */
.L_x_8787:
[----:B------:R-:W-:Y:S01]  /*33750*/  HFMA2.MMA R123, -RZ, RZ, 0, 9.5367431640625e-07 ;  /* 0x00000010ff7b7435 */ /* 0x000fe200000001ff */
[----:B------:R-:W-:Y:S01]  /*33760*/  FADD.FTZ R142, R142, R121 ;  /* 0x000000798e8e7221 */ /* 0x000fe20000010000 */
[----:B------:R-:W-:-:S03]  /*33770*/  MOV R121, 0xffffffff ;  /* 0xffffffff00797802 */ /* 0x000fc60000000f00 */
[----:B------:R-:W-:-:S07]  /*33780*/  IMAD.MOV.U32 R164, RZ, RZ, R142 ;  /* 0x000000ffffa47224 */ /* 0x000fce00078e008e */
[----:B------:R-:W-:Y:S05]  /*33790*/  WARPSYNC.COLLECTIVE R121, `(.L_x_8788) ;  /* 0x0000000079087348 */ /* 0x000fea0003c00000 */
[----:B------:R0:W1:Y:S02]  /*337a0*/  SHFL.BFLY P1, R121, R164, R123, R122 ;  /* 0x0c00007ba4797389 */ /* 0x000064000002007a */
[----:B01----:R-:W-:Y:S01]  /*337b0*/  ENDCOLLECTIVE ;  /* 0x000000000000791b */ /* 0x003fe20003800000 */
.L_x_8788:
[----:B------:R-:W-:Y:S05]  /*337c0*/  BRA `(.L_x_8789) ;  /* 0xffffffd000047947 */ /* 0x000fea000383ffff */
.L_x_8790:
        /* <DEDUP_REMOVED lines=11> */
.L_x_53087:


//--------------------- .text._ZN10layer_norm31ln_parallel_residual_fwd_kernelINS_13Kernel_traitsI6__halfS2_S2_S2_fjLj2048ELj1ELj4ELj1ELj16ENS_18Kernel_traits_baseILj2048ES2_S2_S2_S2_fjLj128EEEEELb1ELb1ELb0EEEvNS_9FwdParamsE --------------------------
	.section	.text._ZN10layer_norm31ln_parallel_residual_fwd_kernelINS_13Kernel_traitsI6__halfS2_S2_S2_fjLj2048ELj1ELj4ELj1ELj16ENS_18Kernel_traits_baseILj2048ES2_S2_S2_S2_fjLj128EEEEELb1ELb1ELb0EEEvNS_9FwdParamsE,"ax",@progbits
	.align	128
        .global         _ZN10layer_norm31ln_parallel_residual_fwd_kernelINS_13Kernel_traitsI6__halfS2_S2_S2_fjLj2048ELj1ELj4ELj1ELj16ENS_18Kernel_traits_baseILj2048ES2_S2_S2_S2_fjLj128EEEEELb1ELb1ELb0EEEvNS_9FwdParamsE
        .type           _ZN10layer_norm31ln_parallel_residual_fwd_kernelINS_13Kernel_traitsI6__halfS2_S2_S2_fjLj2048ELj1ELj4ELj1ELj16ENS_18Kernel_traits_baseILj2048ES2_S2_S2_S2_fjLj128EEEEELb1ELb1ELb0EEEvNS_9FwdParamsE,@function
        .size           _ZN10layer_norm31ln_parallel_residual_fwd_kernelINS_13Kernel_traitsI6__halfS2_S2_S2_fjLj2048ELj1ELj4ELj1ELj16ENS_18Kernel_traits_baseILj2048ES2_S2_S2_S2_fjLj128EEEEELb1ELb1ELb0EEEvNS_9FwdParamsE,(.L_x_53088 - _ZN10layer_norm31ln_parallel_residual_fwd_kernelINS_13Kernel_traitsI6__halfS2_S2_S2_fjLj2048ELj1ELj4ELj1ELj16ENS_18Kernel_traits_baseILj2048ES2_S2_S2_S2_fjLj128EEEEELb1ELb1ELb0EEEvNS_9FwdParamsE)
        .other          _ZN10layer_norm31ln_parallel_residual_fwd_kernelINS_13Kernel_traitsI6__halfS2_S2_S2_fjLj2048ELj1ELj4ELj1ELj16ENS_18Kernel_traits_baseILj2048ES2_S2_S2_S2_fjLj128EEEEELb1ELb1ELb0EEEvNS_9FwdParamsE,@"STO_CUDA_ENTRY STV_DEFAULT"
_ZN10layer_norm31ln_parallel_residual_fwd_kernelINS_13Kernel_traitsI6__halfS2_S2_S2_fjLj2048ELj1ELj4ELj1ELj16ENS_18Kernel_traits_baseILj2048ES2_S2_S2_S2_fjLj128EEEEELb1ELb1ELb0EEEvNS_9FwdParamsE:
.text._ZN10layer_norm31ln_parallel_residual_fwd_kernelINS_13Kernel_traitsI6__halfS2_S2_S2_fjLj2048ELj1ELj4ELj1ELj16ENS_18Kernel_traits_baseILj2048ES2_S2_S2_S2_fjLj128EEEEELb1ELb1ELb0EEEvNS_9FwdParamsE:
        /* <DEDUP_REMOVED lines=11> */
[----:B0-----:R-:W-:Y:S01]  /*00b0*/  @P0 MOV R6, R134 ;  /* 0x0000008600060202 */ /* 0x001fe20000000f00 */
[----:B------:R-:W0:Y:S01]  /*00c0*/  S2R R42, SR_TID.X ;  /* 0x00000000002a7919 */ /* 0x000e220000002100 */
[----:B------:R-:W4:Y:S01]  /*00d0*/  S2R R25, SR_CTAID.X ;  /* 0x0000000000197919 */ /* 0x000f220000002500 */
[----:B------:R-:W-:-:S04]  /*00e0*/  ULDC UR8, c[0x0][0x0] ;  /* 0x0000000000087ab9 */ /* 0x000fc80000000800 */
[----:B------:R-:W5:Y:S01]  /*00f0*/  LDC R11, c[0x0][0x218] ;  /* 0x00008600ff0b7b82 */ /* 0x000f620000000800 */
[----:B-1----:R-:W-:-:S05]  /*0100*/  @P0 IMAD.MOV.U32 R7, RZ, RZ, R135 ;  /* 0x000000ffff070224 */ /* 0x002fca00078e0087 */
[----:B------:R-:W3:Y:S01]  /*0110*/  @P0 LDG.E.64 R4, desc[UR4][R6.64] ;  /* 0x0000000406040981 */ /* 0x000ee2000c1e1b00 */
[----:B------:R-:W-:Y:S01]  /*0120*/  LOP3.LUT R43, R43, 0xffffffdf, RZ, 0xc0, !PT ;  /* 0xffffffdf2b2b7812 */ /* 0x000fe200078ec0ff */
[----:B------:R-:W-:Y:S01]  /*0130*/  BSSY B0, `(.L_x_8791) ;  /* 0x0000054000007945 */ /* 0x000fe20003800000 */
[----:B-----5:R-:W-:Y:S02]  /*0140*/  SHF.R.S32.HI R0, RZ, 0x1f, R11 ;  /* 0x0000001fff007819 */ /* 0x020fe4000001140b */
[----:B0-----:R-:W-:Y:S02]  /*0150*/  LOP3.LUT R45, R42, 0x1f, RZ, 0xc0, !PT ;  /* 0x0000001f2a2d7812 */ /* 0x001fe400078ec0ff */
[----:B------:R-:W-:Y:S01]  /*0160*/  LEA.HI R0, R0, R11, RZ, 0x3 ;  /* 0x0000000b00007211 */ /* 0x000fe200078f18ff */
[----:B----4-:R-:W-:Y:S01]  /*0170*/  IMAD R48, R25, UR8, R42 ;  /* 0x0000000819307c24 */ /* 0x010fe2000f8e022a */
[----:B------:R-:W-:Y:S02]  /*0180*/  MOV R23, R45 ;  /* 0x0000002d00177202 */ /* 0x000fe40000000f00 */
[----:B--2---:R-:W-:-:S02]  /*0190*/  @P0 R2UR UR6, R2 ;  /* 0x00000000020602ca */ /* 0x004fc400000e0000 */
[----:B------:R-:W-:-:S11]  /*01a0*/  @P0 R2UR UR7, R3 ;  /* 0x00000000030702ca */ /* 0x000fd600000e0000 */
[----:B------:R-:W-:Y:S02]  /*01b0*/  UIADD3 UR18, UR6, -0x61c88647, URZ ;  /* 0x9e3779b906127890 */ /* 0x000fe4000fffe03f */
[----:B------:R-:W-:Y:S02]  /*01c0*/  UIADD3 UR19, UR7, -0x4498517b, URZ ;  /* 0xbb67ae8507137890 */ /* 0x000fe4000fffe03f */
[----:B------:R-:W-:Y:S02]  /*01d0*/  UIADD3 UR20, UR6, 0x3c6ef372, URZ ;  /* 0x3c6ef37206147890 */ /* 0x000fe4000fffe03f */
[----:B------:R-:W-:Y:S01]  /*01e0*/  UIADD3 UR21, UR7, 0x76cf5d0a, URZ ;  /* 0x76cf5d0a07157890 */ /* 0x000fe2000fffe03f */
[----:B---3--:R-:W-:Y:S01]  /*01f0*/  @P0 IADD3 R134, P1, R4, R9, RZ ;  /* 0x0000000904860210 */ /* 0x008fe20007f3e0ff */
[----:B------:R-:W-:Y:S02]  /*0200*/  UIADD3 UR23, UR7, 0x32370b8f, URZ ;  /* 0x32370b8f07177890 */ /* 0x000fe4000fffe03f */
[----:B------:R-:W-:-:S02]  /*0210*/  UIADD3 UR22, UR6, -0x255992d5, URZ ;  /* 0xdaa66d2b06167890 */ /* 0x000fc4000fffe03f */
[----:B------:R-:W-:Y:S01]  /*0220*/  @P0 IMAD.X R135, RZ, RZ, R5, P1 ;  /* 0x000000ffff870224 */ /* 0x000fe200008e0605 */
[----:B------:R-:W-:Y:S01]  /*0230*/  UIADD3 UR24, UR6, 0x78dde6e4, URZ ;  /* 0x78dde6e406187890 */ /* 0x000fe2000fffe03f */
[----:B------:R-:W-:Y:S01]  /*0240*/  IMAD.WIDE.U32 R4, R48, -0x326172a9, RZ ;  /* 0xcd9e8d5730047825 */ /* 0x000fe200078e00ff */
[----:B------:R-:W-:Y:S02]  /*0250*/  UIADD3 UR25, UR7, -0x126145ec, URZ ;  /* 0xed9eba1407197890 */ /* 0x000fe4000fffe03f */
        /* <DEDUP_REMOVED lines=62> */
[----:B------:R-:W-:Y:S02]  /*0640*/  LOP3.LUT R23, R23, 0x20, RZ, 0xfc, !PT ;  /* 0x0000002017177812 */ /* 0x000fe400078efcff */
[----:B------:R-:W-:Y:S02]  /*0650*/  @!P0 CS2R R8, SRZ ;  /* 0x0000000000088805 */ /* 0x000fe4000001ff00 */
[----:B0-----:R-:W-:-:S07]  /*0660*/  @!P0 CS2R R10, SRZ ;  /* 0x00000000000a8805 */ /* 0x001fce000001ff00 */
.L_x_8792:
[----:B------:R-:W-:Y:S05]  /*0670*/  BSYNC B0 ;  /* 0x0000000000007941 */ /* 0x000fea0003800000 */
.L_x_8791:
        /* <DEDUP_REMOVED lines=11> */
[----:B------:R-:W-:Y:S01]  /*0730*/  VIADD R23, R23, 0x20 ;  /* 0x0000002017177836 */ /* 0x000fe20000000000 */
[----:B------:R-:W-:Y:S02]  /*0740*/  @!P0 CS2R R4, SRZ ;  /* 0x0000000000048805 */ /* 0x000fe4000001ff00 */
[----:B0-----:R-:W-:-:S07]  /*0750*/  @!P0 CS2R R6, SRZ ;  /* 0x0000000000068805 */ /* 0x001fce000001ff00 */
.L_x_8794:
[----:B------:R-:W-:Y:S05]  /*0760*/  BSYNC B0 ;  /* 0x0000000000007941 */ /* 0x000fea0003800000 */
.L_x_8793:
        /* <DEDUP_REMOVED lines=11> */
[----:B------:R-:W-:Y:S01]  /*0820*/  VIADD R23, R23, 0x20 ;  /* 0x0000002017177836 */ /* 0x000fe20000000000 */
[----:B------:R-:W-:Y:S02]  /*0830*/  @!P0 CS2R R52, SRZ ;  /* 0x0000000000348805 */ /* 0x000fe4000001ff00 */
[----:B0-----:R-:W-:-:S07]  /*0840*/  @!P0 CS2R R54, SRZ ;  /* 0x0000000000368805 */ /* 0x001fce000001ff00 */
.L_x_8796:
[----:B------:R-:W-:Y:S05]  /*0850*/  BSYNC B0 ;  /* 0x0000000000007941 */ /* 0x000fea0003800000 */
.L_x_8795:
        /* <DEDUP_REMOVED lines=14> */
.L_x_8798:
[----:B------:R-:W-:Y:S05]  /*0940*/  BSYNC B0 ;  /* 0x0000000000007941 */ /* 0x000fea0003800000 */
.L_x_8797:
        /* <DEDUP_REMOVED lines=14> */
.L_x_8800:
[----:B------:R-:W-:Y:S05]  /*0a30*/  BSYNC B0 ;  /* 0x0000000000007941 */ /* 0x000fea0003800000 */
.L_x_8799:
        /* <DEDUP_REMOVED lines=23> */
.L_x_8802:
[----:B------:R-:W-:Y:S05]  /*0bb0*/  BSYNC B0 ;  /* 0x0000000000007941 */ /* 0x000fea0003800000 */
.L_x_8801:
        /* <DEDUP_REMOVED lines=22> */
.L_x_8804:
[----:B------:R-:W-:Y:S05]  /*0d20*/  BSYNC B0 ;  /* 0x0000000000007941 */ /* 0x000fea0003800000 */
.L_x_8803:
        /* <DEDUP_REMOVED lines=17> */
.L_x_8806:
[----:B------:R-:W-:Y:S05]  /*0e40*/  BSYNC B0 ;  /* 0x0000000000007941 */ /* 0x000fea0003800000 */
.L_x_8805:
[----:B------:R-:W-:Y:S01]  /*0e50*/  ULDC UR8, c[0x0][0x214] ;  /* 0x0000850000087ab9 */ /* 0x000fe20000000800 */
[----:B------:R-:W-:Y:S02]  /*0e60*/  LOP3.LUT R164, R13, UR33, R20, 0x96, !PT ;  /* 0x000000210da47c12 */ /* 0x000fe4000f8e9614 */
[----:B------:R-:W-:-:S13]  /*0e70*/  ISETP.GE.AND P0, PT, R42, UR8, PT ;  /* 0x000000082a007c0c */ /* 0x000fda000bf06270 */
[----:B------:R-:W-:Y:S05]  /*0e80*/  @P0 EXIT ;  /* 0x000000000000094d */ /* 0x000fea0003800000 */
[--C-:B-----5:R-:W-:Y:S01]  /*0e90*/  HADD2.F32 R128, -RZ, R68.reuse.H0_H0 ;  /* 0x20000044ff807230 */ /* 0x120fe20000004100 */
[----:B------:R-:W-:Y:S01]  /*0ea0*/  BSSY B0, `(.L_x_8807) ;  /* 0x0003131000007945 */ /* 0x000fe20003800000 */
[----:B------:R-:W-:Y:S01]  /*0eb0*/  HADD2.F32 R129, -RZ, R68.H1_H1 ;  /* 0x30000044ff817230 */ /* 0x000fe20000004100 */
[----:B------:R-:W-:Y:S01]  /*0ec0*/  LOP3.LUT R161, R134, 0x3, RZ, 0xc0, !PT ;  /* 0x0000000386a17812 */ /* 0x000fe200078ec0ff */
[--C-:B------:R-:W-:Y:S01]  /*0ed0*/  HADD2.F32 R29, -RZ, R10.reuse.H0_H0 ;  /* 0x2000000aff1d7230 */ /* 0x100fe20000004100 */
[----:B------:R-:W-:Y:S01]  /*0ee0*/  ULDC.U8 UR8, c[0x0][0x2a0] ;  /* 0x0000a80000087ab9 */ /* 0x000fe20000000000 */
[----:B------:R-:W-:Y:S01]  /*0ef0*/  HADD2.F32 R28, -RZ, R10.H1_H1 ;  /* 0x3000000aff1c7230 */ /* 0x000fe20000004100 */
[----:B------:R-:W-:Y:S01]  /*0f00*/  ULDC UR36, c[0x0][0x218] ;  /* 0x0000860000247ab9 */ /* 0x000fe20000000800 */
[--C-:B------:R-:W-:Y:S01]  /*0f10*/  HADD2.F32 R27, -RZ, R11.reuse.H0_H0 ;  /* 0x2000000bff1b7230 */ /* 0x100fe20000004100 */
[----:B------:R-:W-:Y:S01]  /*0f20*/  ULDC UR9, c[0x0][0x2d8] ;  /* 0x0000b60000097ab9 */ /* 0x000fe20000000800 */
[----:B------:R-:W-:Y:S01]  /*0f30*/  HADD2.F32 R26, -RZ, R11.H1_H1 ;  /* 0x3000000bff1a7230 */ /* 0x000fe20000004100 */
[----:B------:R-:W-:Y:S01]  /*0f40*/  UISETP.NE.AND UP0, UPT, UR8, URZ, UPT ;  /* 0x0000003f0800728c */ /* 0x000fe2000bf05270 */
[--C-:B------:R-:W-:Y:S01]  /*0f50*/  HADD2.F32 R68, -RZ, R70.reuse.H0_H0 ;  /* 0x20000046ff447230 */ /* 0x100fe20000004100 */
[----:B------:R-:W-:Y:S01]  /*0f60*/  ULDC.64 UR10, c[0x0][0x230] ;  /* 0x00008c00000a7ab9 */ /* 0x000fe20000000a00 */
[----:B------:R-:W-:Y:S01]  /*0f70*/  HADD2.F32 R133, -RZ, R70.H1_H1 ;  /* 0x30000046ff857230 */ /* 0x000fe20000004100 */
[----:B------:R-:W-:Y:S01]  /*0f80*/  ULDC.64 UR12, c[0x0][0x238] ;  /* 0x00008e00000c7ab9 */ /* 0x000fe20000000a00 */
[--C-:B------:R-:W-:Y:S01]  /*0f90*/  HADD2.F32 R40, -RZ, R32.reuse.H0_H0 ;  /* 0x20000020ff287230 */ /* 0x100fe20000004100 */
[----:B------:R-:W-:Y:S01]  /*0fa0*/  ULDC.64 UR14, c[0x0][0x240] ;  /* 0x00009000000e7ab9 */ /* 0x000fe20000000a00 */
[----:B------:R-:W-:Y:S01]  /*0fb0*/  HADD2.F32 R41, -RZ, R32.H1_H1 ;  /* 0x30000020ff297230 */ /* 0x000fe20000004100 */
[----:B------:R-:W-:Y:S01]  /*0fc0*/  ULDC.64 UR16, c[0x0][0x248] ;  /* 0x0000920000107ab9 */ /* 0x000fe20000000a00 */
        /* <DEDUP_REMOVED lines=38> */
[----:B------:R-:W-:Y:S02]  /*1230*/  IMAD R159, R159, -0x2daee0ad, RZ ;  /* 0xd2511f539f9f7824 */ /* 0x000fe400078e02ff */
[----:B------:R-:W-:Y:S02]  /*1240*/  IMAD R158, R158, -0x326172a9, RZ ;  /* 0xcd9e8d579e9e7824 */ /* 0x000fe400078e02ff */
[----:B------:R-:W-:-:S04]  /*1250*/  IMAD.HI.U32 R57, R164, -0x326172a9, RZ ;  /* 0xcd9e8d57a4397827 */ /* 0x000fc800078e00ff */
[----:B------:R-:W-:Y:S01]  /*1260*/  IMAD.HI.U32 R56, R162, -0x2daee0ad, RZ ;  /* 0xd2511f53a2387827 */ /* 0x000fe200078e00ff */
[----:B------:R-:W-:-:S03]  /*1270*/  LOP3.LUT R158, R57, UR34, R158, 0x96, !PT ;  /* 0x00000022399e7c12 */ /* 0x000fc6000f8e969e */
[--C-:B------:R-:W-:Y:S01]  /*1280*/  HADD2.F32 R5, -RZ, R98.reuse.H0_H0 ;  /* 0x20000062ff057230 */ /* 0x100fe20000004100 */
[----:B------:R-:W-:Y:S01]  /*1290*/  LOP3.LUT R159, R56, UR35, R159, 0x96, !PT ;  /* 0x00000023389f7c12 */ /* 0x000fe2000f8e969f */
        /* <DEDUP_REMOVED lines=31> */
[----:B------:R-:W-:Y:S02]  /*1490*/  HADD2.F32 R34, -RZ, R35.H0_H0 ;  /* 0x20000023ff227230 */ /* 0x000fe40000004100 */
        /* <DEDUP_REMOVED lines=11> */
[--C-:B------:R-:W-:Y:S02]  /*1550*/  HADD2.F32 R121, -RZ, R79.reuse.H0_H0 ;  /* 0x2000004fff797230 */ /* 0x100fe40000004100 */
[----:B------:R-:W-:Y:S02]  /*1560*/  HADD2.F32 R118, -RZ, R79.H1_H1 ;  /* 0x3000004fff767230 */ /* 0x000fe40000004100 */
[----:B------:R-:W-:Y:S02]  /*1570*/  HADD2.F32 R131, -RZ, R69.H0_H0 ;  /* 0x20000045ff837230 */ /* 0x000fe40000004100 */
        /* <DEDUP_REMOVED lines=33> */
[----:B------:R-:W-:Y:S02]  /*1790*/  IMAD R164, R164, -0x326172a9, RZ ;  /* 0xcd9e8d57a4a47824 */ /* 0x000fe400078e02ff */
[----:B------:R-:W-:Y:S02]  /*17a0*/  IMAD R162, R162, -0x2daee0ad, RZ ;  /* 0xd2511f53a2a27824 */ /* 0x000fe400078e02ff */
[----:B------:R-:W-:-:S07]  /*17b0*/  IMAD.MOV.U32 R160, RZ, RZ, RZ ;  /* 0x000000ffffa07224 */ /* 0x000fce00078e00ff */
.L_x_9872:
[----:B------:R-:W-:Y:S01]  /*17c0*/  IMAD R64, R42, UR36, RZ ;  /* 0x000000242a407c24 */ /* 0x000fe2000f8e02ff */
[----:B------:R-:W-:Y:S01]  /*17d0*/  LOP3.LUT P0, RZ, R43, 0x20, RZ, 0xc0, !PT ;  /* 0x000000202bff7812 */ /* 0x000fe2000780c0ff */
[----:B------:R-:W-:Y:S03]  /*17e0*/  BSSY B1, `(.L_x_8808) ;  /* 0x00005d1000017945 */ /* 0x000fe60003800000 */
[----:B------:R-:W-:-:S04]  /*17f0*/  SHF.R.S32.HI R65, RZ, 0x1f, R64 ;  /* 0x0000001fff417819 */ /* 0x000fc80000011440 */
[----:B------:R-:W-:-:S04]  /*1800*/  LEA.HI R64, R65, R64, RZ, 0x3 ;  /* 0x0000004041407211 */ /* 0x000fc800078f18ff */
[----:B------:R-:W-:-:S04]  /*1810*/  LEA.HI.SX32 R227, R64, R45, 0x1d ;  /* 0x0000002d40e37211 */ /* 0x000fc800078feaff */
[----:B------:R-:W-:Y:S01]  /*1820*/  MOV R229, R227 ;  /* 0x000000e300e57202 */ /* 0x000fe20000000f00 */
        /* <DEDUP_REMOVED lines=27> */
.L_x_8811:
[----:B------:R-:W-:-:S07]  /*19e0*/  IMAD.MOV.U32 R204, RZ, RZ, R164 ;  /* 0x000000ffffcc7224 */ /* 0x000fce00078e00a4 */
.L_x_8812:
[----:B------:R-:W-:Y:S05]  /*19f0*/  BSYNC B2 ;  /* 0x0000000000027941 */ /* 0x000fea0003800000 */
.L_x_8810:
        /* <DEDUP_REMOVED lines=16> */
.L_x_8816:
[----:B------:R-:W-:Y:S05]  /*1b00*/  BSYNC B3 ;  /* 0x0000000000037941 */ /* 0x000fea0003800000 */
.L_x_8815:
        /* <DEDUP_REMOVED lines=43> */
.L_x_8814:
[----:B------:R-:W-:Y:S05]  /*1dc0*/  BSYNC B2 ;  /* 0x0000000000027941 */ /* 0x000fea0003800000 */
.L_x_8813:
[----:B------:R-:W0:Y:S01]  /*1dd0*/  LDC R232, c[0x0][0x294] ;  /* 0x0000a500ffe87b82 */ /* 0x000e220000000800 */
[----:B------:R-:W-:Y:S01]  /*1de0*/  HFMA2.MMA R233, -RZ, RZ, 0.1171875, 0 ;  /* 0x2f800000ffe97435 */ /* 0x000fe200000001ff */
[----:B------:R-:W-:Y:S01]  /*1df0*/  I2FP.F32.U32 R172, R204 ;  /* 0x000000cc00ac7245 */ /* 0x000fe20000201000 */
[----:B-----5:R-:W-:Y:S01]  /*1e00*/  HADD2.F32 R188, -RZ, R64.H0_H0 ;  /* 0x20000040ffbc7230 */ /* 0x020fe20000004100 */
[----:B------:R-:W-:Y:S02]  /*1e10*/  ISETP.NE.U32.AND P2, PT, R134, RZ, PT ;  /* 0x000000ff8600720c */ /* 0x000fe40003f45070 */
[----:B------:R-:W-:Y:S02]  /*1e20*/  LOP3.LUT R43, R43, 0xffffffef, RZ, 0xc0, !PT ;  /* 0xffffffef2b2b7812 */ /* 0x000fe400078ec0ff */
[----:B------:R-:W1:Y:S01]  /*1e30*/  LDC R229, c[0x0][0x298] ;  /* 0x0000a600ffe57b82 */ /* 0x000e620000000800 */
[----:B------:R-:W-:Y:S02]  /*1e40*/  ISETP.NE.AND.EX P2, PT, R135, RZ, PT, P2 ;  /* 0x000000ff8700720c */ /* 0x000fe40003f45320 */
        /* <DEDUP_REMOVED lines=12> */
.L_x_8817:
        /* <DEDUP_REMOVED lines=12> */
.L_x_8820:
[----:B------:R-:W-:-:S07]  /*1fd0*/  IMAD.MOV.U32 R157, RZ, RZ, R164 ;  /* 0x000000ffff9d7224 */ /* 0x000fce00078e00a4 */
.L_x_8821:
[----:B------:R-:W-:Y:S05]  /*1fe0*/  BSYNC B2 ;  /* 0x0000000000027941 */ /* 0x000fea0003800000 */
.L_x_8819:
        /* <DEDUP_REMOVED lines=16> */
.L_x_8825:
[----:B------:R-:W-:Y:S05]  /*20f0*/  BSYNC B3 ;  /* 0x0000000000037941 */ /* 0x000fea0003800000 */
.L_x_8824:
        /* <DEDUP_REMOVED lines=44> */
.L_x_8823:
[----:B------:R-:W-:Y:S05]  /*23c0*/  BSYNC B2 ;  /* 0x0000000000027941 */ /* 0x000fea0003800000 */
.L_x_8822:
        /* <DEDUP_REMOVED lines=10> */
.L_x_8818:
        /* <DEDUP_REMOVED lines=12> */
.L_x_8827:
[----:B------:R-:W-:-:S07]  /*2530*/  IMAD.MOV.U32 R161, RZ, RZ, R164 ;  /* 0x000000ffffa17224 */ /* 0x000fce00078e00a4 */
.L_x_8828:
[----:B------:R-:W-:Y:S05]  /*2540*/  BSYNC B2 ;  /* 0x0000000000027941 */ /* 0x000fea0003800000 */
.L_x_8826:
        /* <DEDUP_REMOVED lines=16> */
.L_x_8832:
[----:B------:R-:W-:Y:S05]  /*2650*/  BSYNC B3 ;  /* 0x0000000000037941 */ /* 0x000fea0003800000 */
.L_x_8831:
        /* <DEDUP_REMOVED lines=44> */
.L_x_8830:
[----:B------:R-:W-:Y:S05]  /*2920*/  BSYNC B2 ;  /* 0x0000000000027941 */ /* 0x000fea0003800000 */
.L_x_8829:
        /* <DEDUP_REMOVED lines=15> */
.L_x_8833:
        /* <DEDUP_REMOVED lines=12> */
.L_x_8836:
[----:B------:R-:W-:-:S07]  /*2ae0*/  MOV R64, R164 ;  /* 0x000000a400407202 */ /* 0x000fce0000000f00 */
.L_x_8837:
[----:B------:R-:W-:Y:S05]  /*2af0*/  BSYNC B2 ;  /* 0x0000000000027941 */ /* 0x000fea0003800000 */
.L_x_8835:
        /* <DEDUP_REMOVED lines=16> */
.L_x_8841:
[----:B------:R-:W-:Y:S05]  /*2c00*/  BSYNC B3 ;  /* 0x0000000000037941 */ /* 0x000fea0003800000 */
.L_x_8840:
        /* <DEDUP_REMOVED lines=44> */
.L_x_8839:
[----:B------:R-:W-:Y:S05]  /*2ed0*/  BSYNC B2 ;  /* 0x0000000000027941 */ /* 0x000fea0003800000 */
.L_x_8838:
        /* <DEDUP_REMOVED lines=10> */
.L_x_8834:
        /* <DEDUP_REMOVED lines=12> */
.L_x_8843:
[----:B------:R-:W-:-:S07]  /*3040*/  MOV R64, R164 ;  /* 0x000000a400407202 */ /* 0x000fce0000000f00 */
.L_x_8844:
[----:B------:R-:W-:Y:S05]  /*3050*/  BSYNC B2 ;  /* 0x0000000000027941 */ /* 0x000fea0003800000 */
.L_x_8842:
        /* <DEDUP_REMOVED lines=16> */
.L_x_8848:
[----:B------:R-:W-:Y:S05]  /*3160*/  BSYNC B3 ;  /* 0x0000000000037941 */ /* 0x000fea0003800000 */
.L_x_8847:
        /* <DEDUP_REMOVED lines=44> */
.L_x_8846:
[----:B------:R-:W-:Y:S05]  /*3430*/  BSYNC B2 ;  /* 0x0000000000027941 */ /* 0x000fea0003800000 */
.L_x_8845:
        /* <DEDUP_REMOVED lines=15> */
.L_x_8849:
        /* <DEDUP_REMOVED lines=12> */
.L_x_8852:
[----:B------:R-:W-:-:S07]  /*35f0*/  IMAD.MOV.U32 R64, RZ, RZ, R164 ;  /* 0x000000ffff407224 */ /* 0x000fce00078e00a4 */
.L_x_8853:
[----:B------:R-:W-:Y:S05]  /*3600*/  BSYNC B2 ;  /* 0x0000000000027941 */ /* 0x000fea0003800000 */
.L_x_8851:
        /* <DEDUP_REMOVED lines=16> */
.L_x_8857:
[----:B------:R-:W-:Y:S05]  /*3710*/  BSYNC B3 ;  /* 0x0000000000037941 */ /* 0x000fea0003800000 */
.L_x_8856:
        /* <DEDUP_REMOVED lines=44> */
.L_x_8855:
[----:B------:R-:W-:Y:S05]  /*39e0*/  BSYNC B2 ;  /* 0x0000000000027941 */ /* 0x000fea0003800000 */
.L_x_8854:
        /* <DEDUP_REMOVED lines=10> */
.L_x_8850:
        /* <DEDUP_REMOVED lines=12> */
.L_x_8859:
[----:B------:R-:W-:-:S07]  /*3b50*/  IMAD.MOV.U32 R64, RZ, RZ, R164 ;  /* 0x000000ffff407224 */ /* 0x000fce00078e00a4 */
.L_x_8860:
[----:B------:R-:W-:Y:S05]  /*3b60*/  BSYNC B2 ;  /* 0x0000000000027941 */ /* 0x000fea0003800000 */
.L_x_8858:
        /* <DEDUP_REMOVED lines=16> */
.L_x_8864:
[----:B------:R-:W-:Y:S05]  /*3c70*/  BSYNC B3 ;  /* 0x0000000000037941 */ /* 0x000fea0003800000 */
.L_x_8863:
        /* <DEDUP_REMOVED lines=44> */
.L_x_8862:
[----:B------:R-:W-:Y:S05]  /*3f40*/  BSYNC B2 ;  /* 0x0000000000027941 */ /* 0x000fea0003800000 */
.L_x_8861:
        /* <DEDUP_REMOVED lines=15> */
.L_x_8865:
        /* <DEDUP_REMOVED lines=12> */
.L_x_8868:
[----:B------:R-:W-:-:S07]  /*4100*/  IMAD.MOV.U32 R154, RZ, RZ, R164 ;  /* 0x000000ffff9a7224 */ /* 0x000fce00078e00a4 */
.L_x_8869:
[----:B------:R-:W-:Y:S05]  /*4110*/  BSYNC B2 ;  /* 0x0000000000027941 */ /* 0x000fea0003800000 */
.L_x_8867:
        /* <DEDUP_REMOVED lines=16> */
.L_x_8873:
[----:B------:R-:W-:Y:S05]  /*4220*/  BSYNC B3 ;  /* 0x0000000000037941 */ /* 0x000fea0003800000 */
.L_x_8872:
        /* <DEDUP_REMOVED lines=44> */
.L_x_8871:
[----:B------:R-:W-:Y:S05]  /*44f0*/  BSYNC B2 ;  /* 0x0000000000027941 */ /* 0x000fea0003800000 */
.L_x_8870:
        /* <DEDUP_REMOVED lines=10> */
.L_x_8866:
        /* <DEDUP_REMOVED lines=12> */
.L_x_8875:
[----:B------:R-:W-:-:S07]  /*4660*/  IMAD.MOV.U32 R161, RZ, RZ, R164 ;  /* 0x000000ffffa17224 */ /* 0x000fce00078e00a4 */
.L_x_8876:
[----:B------:R-:W-:Y:S05]  /*4670*/  BSYNC B2 ;  /* 0x0000000000027941 */ /* 0x000fea0003800000 */
.L_x_8874:
        /* <DEDUP_REMOVED lines=16> */
.L_x_8880:
[----:B------:R-:W-:Y:S05]  /*4780*/  BSYNC B3 ;  /* 0x0000000000037941 */ /* 0x000fea0003800000 */
.L_x_8879:
        /* <DEDUP_REMOVED lines=44> */
.L_x_8878:
[----:B------:R-:W-:Y:S05]  /*4a50*/  BSYNC B2 ;  /* 0x0000000000027941 */ /* 0x000fea0003800000 */
.L_x_8877:
        /* <DEDUP_REMOVED lines=15> */
.L_x_8881:
        /* <DEDUP_REMOVED lines=12> */
.L_x_8884:
[----:B------:R-:W-:-:S07]  /*4c10*/  MOV R153, R164 ;  /* 0x000000a400997202 */ /* 0x000fce0000000f00 */
.L_x_8885:
[----:B------:R-:W-:Y:S05]  /*4c20*/  BSYNC B2 ;  /* 0x0000000000027941 */ /* 0x000fea0003800000 */
.L_x_8883:
        /* <DEDUP_REMOVED lines=16> */
.L_x_8889:
[----:B------:R-:W-:Y:S05]  /*4d30*/  BSYNC B3 ;  /* 0x0000000000037941 */ /* 0x000fea0003800000 */
.L_x_8888:
        /* <DEDUP_REMOVED lines=44> */
.L_x_8887:
[----:B------:R-:W-:Y:S05]  /*5000*/  BSYNC B2 ;  /* 0x0000000000027941 */ /* 0x000fea0003800000 */
.L_x_8886:
        /* <DEDUP_REMOVED lines=10> */
.L_x_8882:
        /* <DEDUP_REMOVED lines=12> */
.L_x_8891:
[----:B------:R-:W-:-:S07]  /*5170*/  MOV R161, R164 ;  /* 0x000000a400a17202 */ /* 0x000fce0000000f00 */
.L_x_8892:
[----:B------:R-:W-:Y:S05]  /*5180*/  BSYNC B2 ;  /* 0x0000000000027941 */ /* 0x000fea0003800000 */
.L_x_8890:
        /* <DEDUP_REMOVED lines=16> */
.L_x_8896:
[----:B------:R-:W-:Y:S05]  /*5290*/  BSYNC B3 ;  /* 0x0000000000037941 */ /* 0x000fea0003800000 */
.L_x_8895:
        /* <DEDUP_REMOVED lines=44> */
.L_x_8894:
[----:B------:R-:W-:Y:S05]  /*5560*/  BSYNC B2 ;  /* 0x0000000000027941 */ /* 0x000fea0003800000 */
.L_x_8893:
        /* <DEDUP_REMOVED lines=13> */
.L_x_8897:
        /* <DEDUP_REMOVED lines=12> */
.L_x_8900:
[----:B------:R-:W-:-:S07]  /*5700*/  IMAD.MOV.U32 R66, RZ, RZ, R164 ;  /* 0x000000ffff427224 */ /* 0x000fce00078e00a4 */
.L_x_8901:
[----:B------:R-:W-:Y:S05]  /*5710*/  BSYNC B2 ;  /* 0x0000000000027941 */ /* 0x000fea0003800000 */
.L_x_8899:
        /* <DEDUP_REMOVED lines=16> */
.L_x_8905:
[----:B------:R-:W-:Y:S05]  /*5820*/  BSYNC B3 ;  /* 0x0000000000037941 */ /* 0x000fea0003800000 */
.L_x_8904:
        /* <DEDUP_REMOVED lines=44> */
.L_x_8903:
[----:B------:R-:W-:Y:S05]  /*5af0*/  BSYNC B2 ;  /* 0x0000000000027941 */ /* 0x000fea0003800000 */
.L_x_8902:
        /* <DEDUP_REMOVED lines=10> */
.L_x_8898:
        /* <DEDUP_REMOVED lines=12> */
.L_x_8907:
[----:B------:R-:W-:-:S07]  /*5c60*/  IMAD.MOV.U32 R66, RZ, RZ, R164 ;  /* 0x000000ffff427224 */ /* 0x000fce00078e00a4 */
.L_x_8908:
[----:B------:R-:W-:Y:S05]  /*5c70*/  BSYNC B2 ;  /* 0x0000000000027941 */ /* 0x000fea0003800000 */
.L_x_8906:
        /* <DEDUP_REMOVED lines=16> */
.L_x_8912:
[----:B------:R-:W-:Y:S05]  /*5d80*/  BSYNC B3 ;  /* 0x0000000000037941 */ /* 0x000fea0003800000 */
.L_x_8911:
        /* <DEDUP_REMOVED lines=44> */
.L_x_8910:
[----:B------:R-:W-:Y:S05]  /*6050*/  BSYNC B2 ;  /* 0x0000000000027941 */ /* 0x000fea0003800000 */
.L_x_8909:
        /* <DEDUP_REMOVED lines=9> */
[----:B------:R-:W-:Y:S02]  /*60f0*/  HADD2.F32 R66, -RZ, R63.H0_H0 ;  /* 0x2000003fff427230 */ /* 0x000fe40000004100 */
[----:B------:R-:W-:-:S03]  /*6100*/  IMAD.MOV.U32 R64, RZ, RZ, R65 ;  /* 0x000000ffff407224 */ /* 0x000fc600078e0041 */
[----:B------:R-:W-:Y:S01]  /*6110*/  FADD.FTZ R205, R66, R205 ;  /* 0x000000cd42cd7221 */ /* 0x000fe20000010000 */
[----:B------:R-:W-:Y:S06]  /*6120*/  BRA `(.L_x_8914) ;  /* 0x0000000400587947 */ /* 0x000fec0003800000 */
.L_x_8913:
        /* <DEDUP_REMOVED lines=12> */
.L_x_8916:
[----:B------:R-:W-:-:S07]  /*61f0*/  IMAD.MOV.U32 R66, RZ, RZ, R164 ;  /* 0x000000ffff427224 */ /* 0x000fce00078e00a4 */
.L_x_8917:
[----:B------:R-:W-:Y:S05]  /*6200*/  BSYNC B2 ;  /* 0x0000000000027941 */ /* 0x000fea0003800000 */
.L_x_8915:
        /* <DEDUP_REMOVED lines=16> */
.L_x_8921:
[----:B------:R-:W-:Y:S05]  /*6310*/  BSYNC B3 ;  /* 0x0000000000037941 */ /* 0x000fea0003800000 */
.L_x_8920:
        /* <DEDUP_REMOVED lines=44> */
.L_x_8919:
[----:B------:R-:W-:Y:S05]  /*65e0*/  BSYNC B2 ;  /* 0x0000000000027941 */ /* 0x000fea0003800000 */
.L_x_8918:
        /* <DEDUP_REMOVED lines=10> */
.L_x_8914:
        /* <DEDUP_REMOVED lines=12> */
.L_x_8923:
[----:B------:R-:W-:-:S07]  /*6750*/  IMAD.MOV.U32 R66, RZ, RZ, R164 ;  /* 0x000000ffff427224 */ /* 0x000fce00078e00a4 */
.L_x_8924:
[----:B------:R-:W-:Y:S05]  /*6760*/  BSYNC B2 ;  /* 0x0000000000027941 */ /* 0x000fea0003800000 */
.L_x_8922:
        /* <DEDUP_REMOVED lines=16> */
.L_x_8928:
[----:B------:R-:W-:Y:S05]  /*6870*/  BSYNC B3 ;  /* 0x0000000000037941 */ /* 0x000fea0003800000 */
.L_x_8927:
        /* <DEDUP_REMOVED lines=44> */
.L_x_8926:
[----:B------:R-:W-:Y:S05]  /*6b40*/  BSYNC B2 ;  /* 0x0000000000027941 */ /* 0x000fea0003800000 */
.L_x_8925:
        /* <DEDUP_REMOVED lines=13> */
.L_x_8929:
        /* <DEDUP_REMOVED lines=12> */
.L_x_8932:
[----:B------:R-:W-:-:S07]  /*6ce0*/  MOV R150, R164 ;  /* 0x000000a400967202 */ /* 0x000fce0000000f00 */
.L_x_8933:
[----:B------:R-:W-:Y:S05]  /*6cf0*/  BSYNC B2 ;  /* 0x0000000000027941 */ /* 0x000fea0003800000 */
.L_x_8931:
        /* <DEDUP_REMOVED lines=16> */
.L_x_8937:
[----:B------:R-:W-:Y:S05]  /*6e00*/  BSYNC B3 ;  /* 0x0000000000037941 */ /* 0x000fea0003800000 */
.L_x_8936:
        /* <DEDUP_REMOVED lines=44> */
.L_x_8935:
[----:B------:R-:W-:Y:S05]  /*70d0*/  BSYNC B2 ;  /* 0x0000000000027941 */ /* 0x000fea0003800000 */
.L_x_8934:
        /* <DEDUP_REMOVED lines=10> */
.L_x_8930:
[----:B------:R-:W-:Y:S01]  /*7180*/  SEL R67, RZ, 0x1000000, P5 ;  /* 0x01000000ff437807 */ /* 0x000fe20002800000 */
[----:B------:R-:W-:Y:S01]  /*7190*/  IMAD.SHL.U32 R237, R227, 0x8, RZ ;  /* 0x00000008e3ed7824 */ /* 0x000fe200078e00ff */
        /* <DEDUP_REMOVED lines=17> */
[C---:B------:R-:W-:Y:S01]  /*72b0*/  SHF.L.U64.HI R235, R227.reuse, 0x3, RZ ;  /* 0x00000003e3eb7819 */ /* 0x040fe200000102ff */
[----:B------:R-:W-:Y:S01]  /*72c0*/  IMAD.WIDE.U32 R230, R230, 0x100, RZ ;  /* 0x00000100e6e67825 */ /* 0x000fe200078e00ff */
[----:B------:R-:W-:-:S02]  /*72d0*/  LEA.HI.X R233, R227, UR13, RZ, 0x4, P0 ;  /* 0x0000000de3e97c11 */ /* 0x000fc400080f24ff */
[----:B------:R-:W-:Y:S02]  /*72e0*/  IADD3 R134, P0, R237, UR14, RZ ;  /* 0x0000000eed867c10 */ /* 0x000fe4000ff1e0ff */
[----:B------:R-:W-:Y:S02]  /*72f0*/  LOP3.LUT R229, R230, R66, R64, 0xfe, !PT ;  /* 0x00000042e6e57212 */ /* 0x000fe400078efe40 */
[----:B------:R-:W-:Y:S02]  /*7300*/  LOP3.LUT R231, R231, R67, R65, 0xfe, !PT ;  /* 0x00000043e7e77212 */ /* 0x000fe400078efe41 */
[----:B------:R-:W-:Y:S02]  /*7310*/  F2FP.F16.F32.PACK_AB R67, R220, R205 ;  /* 0x000000cddc43723e */ /* 0x000fe400000000ff */
[----:B------:R-:W-:Y:S02]  /*7320*/  F2FP.F16.F32.PACK_AB R66, R204, R189 ;  /* 0x000000bdcc42723e */ /* 0x000fe400000000ff */
[----:B------:R-:W-:-:S02]  /*7330*/  F2FP.F16.F32.PACK_AB R65, R188, R173 ;  /* 0x000000adbc41723e */ /* 0x000fc400000000ff */
[----:B------:R-:W-:Y:S02]  /*7340*/  F2FP.F16.F32.PACK_AB R64, R172, R163 ;  /* 0x000000a3ac40723e */ /* 0x000fe400000000ff */
[----:B------:R-:W-:Y:S02]  /*7350*/  IADD3.X R135, R235, UR15, RZ, P0, !PT ;  /* 0x0000000feb877c10 */ /* 0x000fe400087fe4ff */
[----:B------:R-:W-:Y:S01]  /*7360*/  LOP3.LUT R230, R229, R234, RZ, 0xfc, !PT ;  /* 0x000000eae5e67212 */ /* 0x000fe200078efcff */
        /* <DEDUP_REMOVED lines=23> */
.L_x_8938:
[----:B------:R-:W-:-:S07]  /*74e0*/  VIADD R229, R227, 0x20 ;  /* 0x00000020e3e57836 */ /* 0x000fce0000000000 */
.L_x_8809:
[----:B------:R-:W-:Y:S05]  /*74f0*/  BSYNC B1 ;  /* 0x0000000000017941 */ /* 0x000fea0003800000 */
.L_x_8808:
        /* <DEDUP_REMOVED lines=29> */
.L_x_8942:
[----:B------:R-:W-:-:S07]  /*76d0*/  MOV R206, R164 ;  /* 0x000000a400ce7202 */ /* 0x000fce0000000f00 */
.L_x_8943:
[----:B------:R-:W-:Y:S05]  /*76e0*/  BSYNC B2 ;  /* 0x0000000000027941 */ /* 0x000fea0003800000 */
.L_x_8941:
        /* <DEDUP_REMOVED lines=16> */
.L_x_8947:
[----:B------:R-:W-:Y:S05]  /*77f0*/  BSYNC B3 ;  /* 0x0000000000037941 */ /* 0x000fea0003800000 */
.L_x_8946:
        /* <DEDUP_REMOVED lines=43> */
.L_x_8945:
[----:B------:R-:W-:Y:S05]  /*7ab0*/  BSYNC B2 ;  /* 0x0000000000027941 */ /* 0x000fea0003800000 */
.L_x_8944:
[----:B------:R-:W0:Y:S01]  /*7ac0*/  LDC R233, c[0x0][0x294] ;  /* 0x0000a500ffe97b82 */ /* 0x000e220000000800 */
[----:B------:R-:W-:Y:S01]  /*7ad0*/  I2FP.F32.U32 R161, R206 ;  /* 0x000000ce00a17245 */ /* 0x000fe20000201000 */
[----:B------:R-:W-:Y:S01]  /*7ae0*/  IMAD.MOV.U32 R234, RZ, RZ, 0x2f800000 ;  /* 0x2f800000ffea7424 */ /* 0x000fe200078e00ff */
[----:B------:R-:W-:Y:S01]  /*7af0*/  ISETP.NE.U32.AND P2, PT, R134, RZ, PT ;  /* 0x000000ff8600720c */ /* 0x000fe20003f45070 */
[----:B-----5:R-:W-:Y:S01]  /*7b00*/  HADD2.F32 R165, -RZ, R64.H0_H0 ;  /* 0x20000040ffa57230 */ /* 0x020fe20000004100 */
[----:B------:R-:W-:Y:S01]  /*7b10*/  LOP3.LUT R43, R43, 0xffffffef, RZ, 0xc0, !PT ;  /* 0xffffffef2b2b7812 */ /* 0x000fe200078ec0ff */
[----:B------:R-:W-:Y:S01]  /*7b20*/  FFMA.FTZ R174, R161, R234, 1.1641532182693481445e-10 ;  /* 0x2f000000a1ae7423 */ /* 0x000fe200000100ea */
[----:B------:R-:W-:Y:S01]  /*7b30*/  ISETP.NE.AND.EX P2, PT, R135, RZ, PT, P2 ;  /* 0x000000ff8700720c */ /* 0x000fe20003f45320 */
[----:B------:R-:W1:Y:S03]  /*7b40*/  LDC R232, c[0x0][0x298] ;  /* 0x0000a600ffe87b82 */ /* 0x000e660000000800 */
        /* <DEDUP_REMOVED lines=11> */
.L_x_8948:
        /* <DEDUP_REMOVED lines=12> */
.L_x_8951:
[----:B------:R-:W-:-:S07]  /*7cc0*/  IMAD.MOV.U32 R157, RZ, RZ, R164 ;  /* 0x000000ffff9d7224 */ /* 0x000fce00078e00a4 */
.L_x_8952:
[----:B------:R-:W-:Y:S05]  /*7cd0*/  BSYNC B2 ;  /* 0x0000000000027941 */ /* 0x000fea0003800000 */
.L_x_8950:
        /* <DEDUP_REMOVED lines=16> */
.L_x_8956:
[----:B------:R-:W-:Y:S05]  /*7de0*/  BSYNC B3 ;  /* 0x0000000000037941 */ /* 0x000fea0003800000 */
.L_x_8955:
        /* <DEDUP_REMOVED lines=44> */
.L_x_8954:
[----:B------:R-:W-:Y:S05]  /*80b0*/  BSYNC B2 ;  /* 0x0000000000027941 */ /* 0x000fea0003800000 */
.L_x_8953:
        /* <DEDUP_REMOVED lines=10> */
.L_x_8949:
        /* <DEDUP_REMOVED lines=12> */
.L_x_8958:
[----:B------:R-:W-:-:S07]  /*8220*/  IMAD.MOV.U32 R161, RZ, RZ, R164 ;  /* 0x000000ffffa17224 */ /* 0x000fce00078e00a4 */
.L_x_8959:
[----:B------:R-:W-:Y:S05]  /*8230*/  BSYNC B2 ;  /* 0x0000000000027941 */ /* 0x000fea0003800000 */
.L_x_8957:
        /* <DEDUP_REMOVED lines=16> */
.L_x_8963:
[----:B------:R-:W-:Y:S05]  /*8340*/  BSYNC B3 ;  /* 0x0000000000037941 */ /* 0x000fea0003800000 */
.L_x_8962:
        /* <DEDUP_REMOVED lines=44> */
.L_x_8961:
[----:B------:R-:W-:Y:S05]  /*8610*/  BSYNC B2 ;  /* 0x0000000000027941 */ /* 0x000fea0003800000 */
.L_x_8960:
        /* <DEDUP_REMOVED lines=15> */
.L_x_8964:
        /* <DEDUP_REMOVED lines=12> */
.L_x_8967:
[----:B------:R-:W-:-:S07]  /*87d0*/  IMAD.MOV.U32 R64, RZ, RZ, R164 ;  /* 0x000000ffff407224 */ /* 0x000fce00078e00a4 */
.L_x_8968:
[----:B------:R-:W-:Y:S05]  /*87e0*/  BSYNC B2 ;  /* 0x0000000000027941 */ /* 0x000fea0003800000 */
.L_x_8966:
        /* <DEDUP_REMOVED lines=16> */
.L_x_8972:
[----:B------:R-:W-:Y:S05]  /*88f0*/  BSYNC B3 ;  /* 0x0000000000037941 */ /* 0x000fea0003800000 */
.L_x_8971:
        /* <DEDUP_REMOVED lines=44> */
.L_x_8970:
[----:B------:R-:W-:Y:S05]  /*8bc0*/  BSYNC B2 ;  /* 0x0000000000027941 */ /* 0x000fea0003800000 */
.L_x_8969:
[----:B------:R-:W-:Y:S01]  /*8bd0*/  I2FP.F32.U32 R135, R64 ;  /* 0x0000004000877245 */ /* 0x000fe20000201000 */
[----:B------:R-:W-:-:S04]  /*8be0*/  HADD2.F32 R161, -RZ, R56.H1_H1 ;  /* 0x30000038ffa17230 */ /* 0x000fc80000004100 */
[----:B------:R-:W-:Y:S01]  /*8bf0*/  FFMA.FTZ R64, R135, R234, 1.1641532182693481445e-10 ;  /* 0x2f00000087407423 */ /* 0x000fe200000100ea */
[----:B------:R-:W-:Y:S01]  /*8c00*/  FMUL.FTZ R135, R161, R232 ;  /* 0x000000e8a1877220 */ /* 0x000fe20000410000 */
[----:B------:R-:W-:-:S03]  /*8c10*/  @P0 HADD2.F32 R161, -RZ, R60.H1_H1 ;  /* 0x3000003cffa10230 */ /* 0x000fc60000004100 */
[----:B------:R-:W-:-:S04]  /*8c20*/  FSETP.GTU.FTZ.AND P3, PT, R64, R233, PT ;  /* 0x000000e94000720b */ /* 0x000fc80003f7c000 */
[----:B------:R-:W-:Y:S02]  /*8c30*/  FSEL R135, R135, RZ, !P3 ;  /* 0x000000ff87877208 */ /* 0x000fe40005800000 */
[----:B------:R-:W-:-:S03]  /*8c40*/  SEL R156, RZ, 0x1, P3 ;  /* 0x00000001ff9c7807 */ /* 0x000fc60001800000 */
[----:B------:R-:W-:-:S04]  /*8c50*/  FADD.FTZ R174, R135, R174 ;  /* 0x000000ae87ae7221 */ /* 0x000fc80000010000 */
[----:B------:R-:W-:-:S07]  /*8c60*/  @P0 FADD.FTZ R174, R161, R174 ;  /* 0x000000aea1ae0221 */ /* 0x000fce0000010000 */
.L_x_8965:
        /* <DEDUP_REMOVED lines=12> */
.L_x_8974:
[----:B------:R-:W-:-:S07]  /*8d30*/  IMAD.MOV.U32 R64, RZ, RZ, R164 ;  /* 0x000000ffff407224 */ /* 0x000fce00078e00a4 */
.L_x_8975:
[----:B------:R-:W-:Y:S05]  /*8d40*/  BSYNC B2 ;  /* 0x0000000000027941 */ /* 0x000fea0003800000 */
.L_x_8973:
        /* <DEDUP_REMOVED lines=16> */
.L_x_8979:
[----:B------:R-:W-:Y:S05]  /*8e50*/  BSYNC B3 ;  /* 0x0000000000037941 */ /* 0x000fea0003800000 */
.L_x_8978:
        /* <DEDUP_REMOVED lines=44> */
.L_x_8977:
[----:B------:R-:W-:Y:S05]  /*9120*/  BSYNC B2 ;  /* 0x0000000000027941 */ /* 0x000fea0003800000 */
.L_x_8976:
        /* <DEDUP_REMOVED lines=15> */
.L_x_8980:
        /* <DEDUP_REMOVED lines=12> */
.L_x_8983:
[----:B------:R-:W-:-:S07]  /*92e0*/  MOV R64, R164 ;  /* 0x000000a400407202 */ /* 0x000fce0000000f00 */
.L_x_8984:
[----:B------:R-:W-:Y:S05]  /*92f0*/  BSYNC B2 ;  /* 0x0000000000027941 */ /* 0x000fea0003800000 */
.L_x_8982:
        /* <DEDUP_REMOVED lines=16> */
.L_x_8988:
[----:B------:R-:W-:Y:S05]  /*9400*/  BSYNC B3 ;  /* 0x0000000000037941 */ /* 0x000fea0003800000 */
.L_x_8987:
        /* <DEDUP_REMOVED lines=44> */
.L_x_8986:
[----:B------:R-:W-:Y:S05]  /*96d0*/  BSYNC B2 ;  /* 0x0000000000027941 */ /* 0x000fea0003800000 */
.L_x_8985:
        /* <DEDUP_REMOVED lines=10> */
.L_x_8981:
        /* <DEDUP_REMOVED lines=12> */
.L_x_8990:
[----:B------:R-:W-:-:S07]  /*9840*/  MOV R64, R164 ;  /* 0x000000a400407202 */ /* 0x000fce0000000f00 */
.L_x_8991:
[----:B------:R-:W-:Y:S05]  /*9850*/  BSYNC B2 ;  /* 0x0000000000027941 */ /* 0x000fea0003800000 */
.L_x_8989:
        /* <DEDUP_REMOVED lines=16> */
.L_x_8995:
[----:B------:R-:W-:Y:S05]  /*9960*/  BSYNC B3 ;  /* 0x0000000000037941 */ /* 0x000fea0003800000 */
.L_x_8994:
        /* <DEDUP_REMOVED lines=44> */
.L_x_8993:
[----:B------:R-:W-:Y:S05]  /*9c30*/  BSYNC B2 ;  /* 0x0000000000027941 */ /* 0x000fea0003800000 */
.L_x_8992:
        /* <DEDUP_REMOVED lines=15> */
.L_x_8996:
        /* <DEDUP_REMOVED lines=12> */
.L_x_8999:
[----:B------:R-:W-:-:S07]  /*9df0*/  IMAD.MOV.U32 R154, RZ, RZ, R164 ;  /* 0x000000ffff9a7224 */ /* 0x000fce00078e00a4 */
.L_x_9000:
[----:B------:R-:W-:Y:S05]  /*9e00*/  BSYNC B2 ;  /* 0x0000000000027941 */ /* 0x000fea0003800000 */
.L_x_8998:
        /* <DEDUP_REMOVED lines=16> */
.L_x_9004:
[----:B------:R-:W-:Y:S05]  /*9f10*/  BSYNC B3 ;  /* 0x0000000000037941 */ /* 0x000fea0003800000 */
.L_x_9003:
        /* <DEDUP_REMOVED lines=44> */
.L_x_9002:
[----:B------:R-:W-:Y:S05]  /*a1e0*/  BSYNC B2 ;  /* 0x0000000000027941 */ /* 0x000fea0003800000 */
.L_x_9001:
        /* <DEDUP_REMOVED lines=10> */
.L_x_8997:
        /* <DEDUP_REMOVED lines=12> */
.L_x_9006:
[----:B------:R-:W-:-:S07]  /*a350*/  IMAD.MOV.U32 R161, RZ, RZ, R164 ;  /* 0x000000ffffa17224 */ /* 0x000fce00078e00a4 */
.L_x_9007:
[----:B------:R-:W-:Y:S05]  /*a360*/  BSYNC B2 ;  /* 0x0000000000027941 */ /* 0x000fea0003800000 */
.L_x_9005:
        /* <DEDUP_REMOVED lines=16> */
.L_x_9011:
[----:B------:R-:W-:Y:S05]  /*a470*/  BSYNC B3 ;  /* 0x0000000000037941 */ /* 0x000fea0003800000 */
.L_x_9010:
        /* <DEDUP_REMOVED lines=44> */
.L_x_9009:
[----:B------:R-:W-:Y:S05]  /*a740*/  BSYNC B2 ;  /* 0x0000000000027941 */ /* 0x000fea0003800000 */
.L_x_9008:
        /* <DEDUP_REMOVED lines=15> */
.L_x_9012:
        /* <DEDUP_REMOVED lines=12> */
.L_x_9015:
[----:B------:R-:W-:-:S07]  /*a900*/  IMAD.MOV.U32 R153, RZ, RZ, R164 ;  /* 0x000000ffff997224 */ /* 0x000fce00078e00a4 */
.L_x_9016:
[----:B------:R-:W-:Y:S05]  /*a910*/  BSYNC B2 ;  /* 0x0000000000027941 */ /* 0x000fea0003800000 */
.L_x_9014:
        /* <DEDUP_REMOVED lines=16> */
.L_x_9020:
[----:B------:R-:W-:Y:S05]  /*aa20*/  BSYNC B3 ;  /* 0x0000000000037941 */ /* 0x000fea0003800000 */
.L_x_9019:
        /* <DEDUP_REMOVED lines=44> */
.L_x_9018:
[----:B------:R-:W-:Y:S05]  /*acf0*/  BSYNC B2 ;  /* 0x0000000000027941 */ /* 0x000fea0003800000 */
.L_x_9017:
        /* <DEDUP_REMOVED lines=10> */
.L_x_9013:
        /* <DEDUP_REMOVED lines=12> */
.L_x_9022:
[----:B------:R-:W-:-:S07]  /*ae60*/  IMAD.MOV.U32 R161, RZ, RZ, R164 ;  /* 0x000000ffffa17224 */ /* 0x000fce00078e00a4 */
.L_x_9023:
[----:B------:R-:W-:Y:S05]  /*ae70*/  BSYNC B2 ;  /* 0x0000000000027941 */ /* 0x000fea0003800000 */
.L_x_9021:
        /* <DEDUP_REMOVED lines=16> */
.L_x_9027:
[----:B------:R-:W-:Y:S05]  /*af80*/  BSYNC B3 ;  /* 0x0000000000037941 */ /* 0x000fea0003800000 */
.L_x_9026:
        /* <DEDUP_REMOVED lines=44> */
.L_x_9025:
[----:B------:R-:W-:Y:S05]  /*b250*/  BSYNC B2 ;  /* 0x0000000000027941 */ /* 0x000fea0003800000 */
.L_x_9024:
        /* <DEDUP_REMOVED lines=13> */
.L_x_9028:
        /* <DEDUP_REMOVED lines=12> */
.L_x_9031:
[----:B------:R-:W-:-:S07]  /*b3f0*/  MOV R66, R164 ;  /* 0x000000a400427202 */ /* 0x000fce0000000f00 */
.L_x_9032:
[----:B------:R-:W-:Y:S05]  /*b400*/  BSYNC B2 ;  /* 0x0000000000027941 */ /* 0x000fea0003800000 */
.L_x_9030:
        /* <DEDUP_REMOVED lines=16> */
.L_x_9036:
[----:B------:R-:W-:Y:S05]  /*b510*/  BSYNC B3 ;  /* 0x0000000000037941 */ /* 0x000fea0003800000 */
.L_x_9035:
        /* <DEDUP_REMOVED lines=44> */
.L_x_9034:
[----:B------:R-:W-:Y:S05]  /*b7e0*/  BSYNC B2 ;  /* 0x0000000000027941 */ /* 0x000fea0003800000 */
.L_x_9033:
        /* <DEDUP_REMOVED lines=10> */
.L_x_9029:
        /* <DEDUP_REMOVED lines=12> */
.L_x_9038:
[----:B------:R-:W-:-:S07]  /*b950*/  MOV R66, R164 ;  /* 0x000000a400427202 */ /* 0x000fce0000000f00 */
.L_x_9039:
[----:B------:R-:W-:Y:S05]  /*b960*/  BSYNC B2 ;  /* 0x0000000000027941 */ /* 0x000fea0003800000 */
.L_x_9037:
        /* <DEDUP_REMOVED lines=16> */
.L_x_9043:
[----:B------:R-:W-:Y:S05]  /*ba70*/  BSYNC B3 ;  /* 0x0000000000037941 */ /* 0x000fea0003800000 */
.L_x_9042:
        /* <DEDUP_REMOVED lines=44> */
.L_x_9041:
[----:B------:R-:W-:Y:S05]  /*bd40*/  BSYNC B2 ;  /* 0x0000000000027941 */ /* 0x000fea0003800000 */
.L_x_9040:
        /* <DEDUP_REMOVED lines=13> */
.L_x_9044:
        /* <DEDUP_REMOVED lines=12> */
.L_x_9047:
[----:B------:R-:W-:-:S07]  /*bee0*/  IMAD.MOV.U32 R66, RZ, RZ, R164 ;  /* 0x000000ffff427224 */ /* 0x000fce00078e00a4 */
.L_x_9048:
[----:B------:R-:W-:Y:S05]  /*bef0*/  BSYNC B2 ;  /* 0x0000000000027941 */ /* 0x000fea0003800000 */
.L_x_9046:
        /* <DEDUP_REMOVED lines=16> */
.L_x_9052:
[----:B------:R-:W-:Y:S05]  /*c000*/  BSYNC B3 ;  /* 0x0000000000037941 */ /* 0x000fea0003800000 */
.L_x_9051:
        /* <DEDUP_REMOVED lines=44> */
.L_x_9050:
[----:B------:R-:W-:Y:S05]  /*c2d0*/  BSYNC B2 ;  /* 0x0000000000027941 */ /* 0x000fea0003800000 */
.L_x_9049:
        /* <DEDUP_REMOVED lines=10> */
.L_x_9045:
        /* <DEDUP_REMOVED lines=12> */
.L_x_9054:
[----:B------:R-:W-:-:S07]  /*c440*/  IMAD.MOV.U32 R66, RZ, RZ, R164 ;  /* 0x000000ffff427224 */ /* 0x000fce00078e00a4 */
.L_x_9055:
[----:B------:R-:W-:Y:S05]  /*c450*/  BSYNC B2 ;  /* 0x0000000000027941 */ /* 0x000fea0003800000 */
.L_x_9053:
        /* <DEDUP_REMOVED lines=16> */
.L_x_9059:
[----:B------:R-:W-:Y:S05]  /*c560*/  BSYNC B3 ;  /* 0x0000000000037941 */ /* 0x000fea0003800000 */
.L_x_9058:
        /* <DEDUP_REMOVED lines=44> */
.L_x_9057:
[----:B------:R-:W-:Y:S05]  /*c830*/  BSYNC B2 ;  /* 0x0000000000027941 */ /* 0x000fea0003800000 */
.L_x_9056:
        /* <DEDUP_REMOVED lines=13> */
.L_x_9060:
        /* <DEDUP_REMOVED lines=12> */
.L_x_9063:
[----:B------:R-:W-:-:S07]  /*c9d0*/  IMAD.MOV.U32 R150, RZ, RZ, R164 ;  /* 0x000000ffff967224 */ /* 0x000fce00078e00a4 */
.L_x_9064:
[----:B------:R-:W-:Y:S05]  /*c9e0*/  BSYNC B2 ;  /* 0x0000000000027941 */ /* 0x000fea0003800000 */
.L_x_9062:
        /* <DEDUP_REMOVED lines=16> */
.L_x_9068:
[----:B------:R-:W-:Y:S05]  /*caf0*/  BSYNC B3 ;  /* 0x0000000000037941 */ /* 0x000fea0003800000 */
.L_x_9067:
        /* <DEDUP_REMOVED lines=44> */
.L_x_9066:
[----:B------:R-:W-:Y:S05]  /*cdc0*/  BSYNC B2 ;  /* 0x0000000000027941 */ /* 0x000fea0003800000 */
.L_x_9065:
        /* <DEDUP_REMOVED lines=10> */
.L_x_9061:
        /* <DEDUP_REMOVED lines=26> */
[----:B------:R-:W-:-:S02]  /*d010*/  F2FP.F16.F32.PACK_AB R67, R222, R207 ;  /* 0x000000cfde43723e */ /* 0x000fc400000000ff */
[----:B------:R-:W-:Y:S02]  /*d020*/  F2FP.F16.F32.PACK_AB R66, R206, R191 ;  /* 0x000000bfce42723e */ /* 0x000fe400000000ff */
[----:B------:R-:W-:Y:S02]  /*d030*/  F2FP.F16.F32.PACK_AB R65, R190, R175 ;  /* 0x000000afbe41723e */ /* 0x000fe400000000ff */
[----:B------:R-:W-:Y:S02]  /*d040*/  F2FP.F16.F32.PACK_AB R64, R174, R165 ;  /* 0x000000a5ae40723e */ /* 0x000fe400000000ff */
        /* <DEDUP_REMOVED lines=24> */
.L_x_9069:
[----:B------:R-:W-:-:S07]  /*d1d0*/  VIADD R229, R229, 0x20 ;  /* 0x00000020e5e57836 */ /* 0x000fce0000000000 */
.L_x_8940:
[----:B------:R-:W-:Y:S05]  /*d1e0*/  BSYNC B1 ;  /* 0x0000000000017941 */ /* 0x000fea0003800000 */
.L_x_8939:
        /* <DEDUP_REMOVED lines=29> */
.L_x_9073:
[----:B------:R-:W-:-:S07]  /*d3c0*/  IMAD.MOV.U32 R166, RZ, RZ, R164 ;  /* 0x000000ffffa67224 */ /* 0x000fce00078e00a4 */
.L_x_9074:
[----:B------:R-:W-:Y:S05]  /*d3d0*/  BSYNC B2 ;  /* 0x0000000000027941 */ /* 0x000fea0003800000 */
.L_x_9072:
        /* <DEDUP_REMOVED lines=16> */
.L_x_9078:
[----:B------:R-:W-:Y:S05]  /*d4e0*/  BSYNC B3 ;  /* 0x0000000000037941 */ /* 0x000fea0003800000 */
.L_x_9077:
        /* <DEDUP_REMOVED lines=39> */
[----:B------:R-:W-:Y:S02]  /*d760*/  MOV R164, R208 ;  /* 0x000000d000a47202 */ /* 0x000fe40000000f00 */
[----:B------:R-:W-:Y:S01]  /*d770*/  LOP3.LUT R158, R209, UR34, R158, 0x96, !PT ;  /* 0x00000022d19e7c12 */ /* 0x000fe2000f8e969e */
[----:B------:R-:W-:Y:S01]  /*d780*/  IMAD.MOV.U32 R162, RZ, RZ, R176 ;  /* 0x000000ffffa27224 */ /* 0x000fe200078e00b0 */
[----:B------:R-:W-:Y:S01]  /*d790*/  LOP3.LUT R159, R177, UR35, R192, 0x96, !PT ;  /* 0x00000023b19f7c12 */ /* 0x000fe2000f8e96c0 */
[----:B------:R-:W-:-:S07]  /*d7a0*/  IMAD.MOV.U32 R208, RZ, RZ, RZ ;  /* 0x000000ffffd07224 */ /* 0x000fce00078e00ff */
.L_x_9076:
[----:B------:R-:W-:Y:S05]  /*d7b0*/  BSYNC B2 ;  /* 0x0000000000027941 */ /* 0x000fea0003800000 */
.L_x_9075:
        /* <DEDUP_REMOVED lines=20> */
.L_x_9079:
        /* <DEDUP_REMOVED lines=12> */
.L_x_9082:
[----:B------:R-:W-:-:S07]  /*d9c0*/  IMAD.MOV.U32 R157, RZ, RZ, R164 ;  /* 0x000000ffff9d7224 */ /* 0x000fce00078e00a4 */
.L_x_9083:
[----:B------:R-:W-:Y:S05]  /*d9d0*/  BSYNC B2 ;  /* 0x0000000000027941 */ /* 0x000fea0003800000 */
.L_x_9081:
        /* <DEDUP_REMOVED lines=16> */
.L_x_9087:
[----:B------:R-:W-:Y:S05]  /*dae0*/  BSYNC B3 ;  /* 0x0000000000037941 */ /* 0x000fea0003800000 */
.L_x_9086:
        /* <DEDUP_REMOVED lines=44> */
.L_x_9085:
[----:B------:R-:W-:Y:S05]  /*ddb0*/  BSYNC B2 ;  /* 0x0000000000027941 */ /* 0x000fea0003800000 */
.L_x_9084:
        /* <DEDUP_REMOVED lines=10> */
.L_x_9080:
        /* <DEDUP_REMOVED lines=12> */
.L_x_9089:
[----:B------:R-:W-:-:S07]  /*df20*/  IMAD.MOV.U32 R161, RZ, RZ, R164 ;  /* 0x000000ffffa17224 */ /* 0x000fce00078e00a4 */
.L_x_9090:
[----:B------:R-:W-:Y:S05]  /*df30*/  BSYNC B2 ;  /* 0x0000000000027941 */ /* 0x000fea0003800000 */
.L_x_9088:
        /* <DEDUP_REMOVED lines=16> */
.L_x_9094:
[----:B------:R-:W-:Y:S05]  /*e040*/  BSYNC B3 ;  /* 0x0000000000037941 */ /* 0x000fea0003800000 */
.L_x_9093:
        /* <DEDUP_REMOVED lines=44> */
.L_x_9092:
[----:B------:R-:W-:Y:S05]  /*e310*/  BSYNC B2 ;  /* 0x0000000000027941 */ /* 0x000fea0003800000 */
.L_x_9091:
        /* <DEDUP_REMOVED lines=15> */
.L_x_9095:
        /* <DEDUP_REMOVED lines=12> */
.L_x_9098:
[----:B------:R-:W-:-:S07]  /*e4d0*/  MOV R64, R164 ;  /* 0x000000a400407202 */ /* 0x000fce0000000f00 */
.L_x_9099:
[----:B------:R-:W-:Y:S05]  /*e4e0*/  BSYNC B2 ;  /* 0x0000000000027941 */ /* 0x000fea0003800000 */
.L_x_9097:
        /* <DEDUP_REMOVED lines=16> */
.L_x_9103:
[----:B------:R-:W-:Y:S05]  /*e5f0*/  BSYNC B3 ;  /* 0x0000000000037941 */ /* 0x000fea0003800000 */
.L_x_9102:
        /* <DEDUP_REMOVED lines=44> */
.L_x_9101:
[----:B------:R-:W-:Y:S05]  /*e8c0*/  BSYNC B2 ;  /* 0x0000000000027941 */ /* 0x000fea0003800000 */
.L_x_9100:
        /* <DEDUP_REMOVED lines=10> */
.L_x_9096:
        /* <DEDUP_REMOVED lines=12> */
.L_x_9105:
[----:B------:R-:W-:-:S07]  /*ea30*/  MOV R64, R164 ;  /* 0x000000a400407202 */ /* 0x000fce0000000f00 */
.L_x_9106:
[----:B------:R-:W-:Y:S05]  /*ea40*/  BSYNC B2 ;  /* 0x0000000000027941 */ /* 0x000fea0003800000 */
.L_x_9104:
        /* <DEDUP_REMOVED lines=16> */
.L_x_9110:
[----:B------:R-:W-:Y:S05]  /*eb50*/  BSYNC B3 ;  /* 0x0000000000037941 */ /* 0x000fea0003800000 */
.L_x_9109:
        /* <DEDUP_REMOVED lines=44> */
.L_x_9108:
[----:B------:R-:W-:Y:S05]  /*ee20*/  BSYNC B2 ;  /* 0x0000000000027941 */ /* 0x000fea0003800000 */
.L_x_9107:
        /* <DEDUP_REMOVED lines=15> */
.L_x_9111:
        /* <DEDUP_REMOVED lines=12> */
.L_x_9114:
[----:B------:R-:W-:-:S07]  /*efe0*/  IMAD.MOV.U32 R64, RZ, RZ, R164 ;  /* 0x000000ffff407224 */ /* 0x000fce00078e00a4 */
.L_x_9115:
[----:B------:R-:W-:Y:S05]  /*eff0*/  BSYNC B2 ;  /* 0x0000000000027941 */ /* 0x000fea0003800000 */
.L_x_9113:
        /* <DEDUP_REMOVED lines=16> */
.L_x_9119:
[----:B------:R-:W-:Y:S05]  /*f100*/  BSYNC B3 ;  /* 0x0000000000037941 */ /* 0x000fea0003800000 */
.L_x_9118:
        /* <DEDUP_REMOVED lines=44> */
.L_x_9117:
[----:B------:R-:W-:Y:S05]  /*f3d0*/  BSYNC B2 ;  /* 0x0000000000027941 */ /* 0x000fea0003800000 */
.L_x_9116:
        /* <DEDUP_REMOVED lines=10> */
.L_x_9112:
        /* <DEDUP_REMOVED lines=12> */
.L_x_9121:
[----:B------:R-:W-:-:S07]  /*f540*/  IMAD.MOV.U32 R64, RZ, RZ, R164 ;  /* 0x000000ffff407224 */ /* 0x000fce00078e00a4 */
.L_x_9122:
[----:B------:R-:W-:Y:S05]  /*f550*/  BSYNC B2 ;  /* 0x0000000000027941 */ /* 0x000fea0003800000 */
.L_x_9120:
        /* <DEDUP_REMOVED lines=16> */
.L_x_9126:
[----:B------:R-:W-:Y:S05]  /*f660*/  BSYNC B3 ;  /* 0x0000000000037941 */ /* 0x000fea0003800000 */
.L_x_9125:
        /* <DEDUP_REMOVED lines=44> */
.L_x_9124:
[----:B------:R-:W-:Y:S05]  /*f930*/  BSYNC B2 ;  /* 0x0000000000027941 */ /* 0x000fea0003800000 */
.L_x_9123:
        /* <DEDUP_REMOVED lines=15> */
.L_x_9127:
        /* <DEDUP_REMOVED lines=12> */
.L_x_9130:
[----:B------:R-:W-:-:S07]  /*faf0*/  IMAD.MOV.U32 R154, RZ, RZ, R164 ;  /* 0x000000ffff9a7224 */ /* 0x000fce00078e00a4 */
.L_x_9131:
[----:B------:R-:W-:Y:S05]  /*fb00*/  BSYNC B2 ;  /* 0x0000000000027941 */ /* 0x000fea0003800000 */
.L_x_9129:
        /* <DEDUP_REMOVED lines=16> */
.L_x_9135:
[----:B------:R-:W-:Y:S05]  /*fc10*/  BSYNC B3 ;  /* 0x0000000000037941 */ /* 0x000fea0003800000 */
.L_x_9134:
        /* <DEDUP_REMOVED lines=44> */
.L_x_9133:
[----:B------:R-:W-:Y:S05]  /*fee0*/  BSYNC B2 ;  /* 0x0000000000027941 */ /* 0x000fea0003800000 */
.L_x_9132:
        /* <DEDUP_REMOVED lines=10> */
.L_x_9128:
        /* <DEDUP_REMOVED lines=12> */
.L_x_9137:
[----:B------:R-:W-:-:S07]  /*10050*/  IMAD.MOV.U32 R161, RZ, RZ, R164 ;  /* 0x000000ffffa17224 */ /* 0x000fce00078e00a4 */
.L_x_9138:
[----:B------:R-:W-:Y:S05]  /*10060*/  BSYNC B2 ;  /* 0x0000000000027941 */ /* 0x000fea0003800000 */
.L_x_9136:
        /* <DEDUP_REMOVED lines=16> */
.L_x_9142:
[----:B------:R-:W-:Y:S05]  /*10170*/  BSYNC B3 ;  /* 0x0000000000037941 */ /* 0x000fea0003800000 */
.L_x_9141:
        /* <DEDUP_REMOVED lines=44> */
.L_x_9140:
[----:B------:R-:W-:Y:S05]  /*10440*/  BSYNC B2 ;  /* 0x0000000000027941 */ /* 0x000fea0003800000 */
.L_x_9139:
        /* <DEDUP_REMOVED lines=15> */
.L_x_9143:
        /* <DEDUP_REMOVED lines=12> */
.L_x_9146:
[----:B------:R-:W-:-:S07]  /*10600*/  MOV R153, R164 ;  /* 0x000000a400997202 */ /* 0x000fce0000000f00 */
.L_x_9147:
[----:B------:R-:W-:Y:S05]  /*10610*/  BSYNC B2 ;  /* 0x0000000000027941 */ /* 0x000fea0003800000 */
.L_x_9145:
        /* <DEDUP_REMOVED lines=16> */
.L_x_9151:
[----:B------:R-:W-:Y:S05]  /*10720*/  BSYNC B3 ;  /* 0x0000000000037941 */ /* 0x000fea0003800000 */
.L_x_9150:
        /* <DEDUP_REMOVED lines=44> */
.L_x_9149:
[----:B------:R-:W-:Y:S05]  /*109f0*/  BSYNC B2 ;  /* 0x0000000000027941 */ /* 0x000fea0003800000 */
.L_x_9148:
        /* <DEDUP_REMOVED lines=10> */
.L_x_9144:
        /* <DEDUP_REMOVED lines=12> */
.L_x_9153:
[----:B------:R-:W-:-:S07]  /*10b60*/  MOV R161, R164 ;  /* 0x000000a400a17202 */ /* 0x000fce0000000f00 */
.L_x_9154:
[----:B------:R-:W-:Y:S05]  /*10b70*/  BSYNC B2 ;  /* 0x0000000000027941 */ /* 0x000fea0003800000 */
.L_x_9152:
        /* <DEDUP_REMOVED lines=16> */
.L_x_9158:
[----:B------:R-:W-:Y:S05]  /*10c80*/  BSYNC B3 ;  /* 0x0000000000037941 */ /* 0x000fea0003800000 */
.L_x_9157:
        /* <DEDUP_REMOVED lines=44> */
.L_x_9156:
[----:B------:R-:W-:Y:S05]  /*10f50*/  BSYNC B2 ;  /* 0x0000000000027941 */ /* 0x000fea0003800000 */
.L_x_9155:
        /* <DEDUP_REMOVED lines=13> */
.L_x_9159:
        /* <DEDUP_REMOVED lines=12> */
.L_x_9162:
[----:B------:R-:W-:-:S07]  /*110f0*/  IMAD.MOV.U32 R66, RZ, RZ, R164 ;  /* 0x000000ffff427224 */ /* 0x000fce00078e00a4 */
.L_x_9163:
[----:B------:R-:W-:Y:S05]  /*11100*/  BSYNC B2 ;  /* 0x0000000000027941 */ /* 0x000fea0003800000 */
.L_x_9161:
        /* <DEDUP_REMOVED lines=16> */
.L_x_9167:
[----:B------:R-:W-:Y:S05]  /*11210*/  BSYNC B3 ;  /* 0x0000000000037941 */ /* 0x000fea0003800000 */
.L_x_9166:
        /* <DEDUP_REMOVED lines=44> */
.L_x_9165:
[----:B------:R-:W-:Y:S05]  /*114e0*/  BSYNC B2 ;  /* 0x0000000000027941 */ /* 0x000fea0003800000 */
.L_x_9164:
        /* <DEDUP_REMOVED lines=10> */
.L_x_9160:
        /* <DEDUP_REMOVED lines=12> */
.L_x_9169:
[----:B------:R-:W-:-:S07]  /*11650*/  IMAD.MOV.U32 R66, RZ, RZ, R164 ;  /* 0x000000ffff427224 */ /* 0x000fce00078e00a4 */
.L_x_9170:
[----:B------:R-:W-:Y:S05]  /*11660*/  BSYNC B2 ;  /* 0x0000000000027941 */ /* 0x000fea0003800000 */
.L_x_9168:
        /* <DEDUP_REMOVED lines=16> */
.L_x_9174:
[----:B------:R-:W-:Y:S05]  /*11770*/  BSYNC B3 ;  /* 0x0000000000037941 */ /* 0x000fea0003800000 */
.L_x_9173:
        /* <DEDUP_REMOVED lines=44> */
.L_x_9172:
[----:B------:R-:W-:Y:S05]  /*11a40*/  BSYNC B2 ;  /* 0x0000000000027941 */ /* 0x000fea0003800000 */
.L_x_9171:
        /* <DEDUP_REMOVED lines=13> */
.L_x_9175:
        /* <DEDUP_REMOVED lines=12> */
.L_x_9178:
[----:B------:R-:W-:-:S07]  /*11be0*/  IMAD.MOV.U32 R66, RZ, RZ, R164 ;  /* 0x000000ffff427224 */ /* 0x000fce00078e00a4 */
.L_x_9179:
[----:B------:R-:W-:Y:S05]  /*11bf0*/  BSYNC B2 ;  /* 0x0000000000027941 */ /* 0x000fea0003800000 */
.L_x_9177:
        /* <DEDUP_REMOVED lines=16> */
.L_x_9183:
[----:B------:R-:W-:Y:S05]  /*11d00*/  BSYNC B3 ;  /* 0x0000000000037941 */ /* 0x000fea0003800000 */
.L_x_9182:
        /* <DEDUP_REMOVED lines=44> */
.L_x_9181:
[----:B------:R-:W-:Y:S05]  /*11fd0*/  BSYNC B2 ;  /* 0x0000000000027941 */ /* 0x000fea0003800000 */
.L_x_9180:
        /* <DEDUP_REMOVED lines=10> */
.L_x_9176:
        /* <DEDUP_REMOVED lines=12> */
.L_x_9185:
[----:B------:R-:W-:-:S07]  /*12140*/  IMAD.MOV.U32 R66, RZ, RZ, R164 ;  /* 0x000000ffff427224 */ /* 0x000fce00078e00a4 */
.L_x_9186:
[----:B------:R-:W-:Y:S05]  /*12150*/  BSYNC B2 ;  /* 0x0000000000027941 */ /* 0x000fea0003800000 */
.L_x_9184:
        /* <DEDUP_REMOVED lines=16> */
.L_x_9190:
[----:B------:R-:W-:Y:S05]  /*12260*/  BSYNC B3 ;  /* 0x0000000000037941 */ /* 0x000fea0003800000 */
.L_x_9189:
        /* <DEDUP_REMOVED lines=44> */
.L_x_9188:
[----:B------:R-:W-:Y:S05]  /*12530*/  BSYNC B2 ;  /* 0x0000000000027941 */ /* 0x000fea0003800000 */
.L_x_9187:
        /* <DEDUP_REMOVED lines=13> */
.L_x_9191:
        /* <DEDUP_REMOVED lines=12> */
.L_x_9194:
[----:B------:R-:W-:-:S07]  /*126d0*/  MOV R150, R164 ;  /* 0x000000a400967202 */ /* 0x000fce0000000f00 */
.L_x_9195:
[----:B------:R-:W-:Y:S05]  /*126e0*/  BSYNC B2 ;  /* 0x0000000000027941 */ /* 0x000fea0003800000 */
.L_x_9193:
        /* <DEDUP_REMOVED lines=16> */
.L_x_9199:
[----:B------:R-:W-:Y:S05]  /*127f0*/  BSYNC B3 ;  /* 0x0000000000037941 */ /* 0x000fea0003800000 */
.L_x_9198:
        /* <DEDUP_REMOVED lines=44> */
.L_x_9197:
[----:B------:R-:W-:Y:S05]  /*12ac0*/  BSYNC B2 ;  /* 0x0000000000027941 */ /* 0x000fea0003800000 */
.L_x_9196:
        /* <DEDUP_REMOVED lines=10> */
.L_x_9192:
        /* <DEDUP_REMOVED lines=26> */
[----:B------:R-:W-:Y:S02]  /*12d10*/  F2FP.F16.F32.PACK_AB R67, R221, R208 ;  /* 0x000000d0dd43723e */ /* 0x000fe400000000ff */
[----:B------:R-:W-:-:S02]  /*12d20*/  F2FP.F16.F32.PACK_AB R66, R209, R192 ;  /* 0x000000c0d142723e */ /* 0x000fc400000000ff */
[----:B------:R-:W-:Y:S02]  /*12d30*/  F2FP.F16.F32.PACK_AB R65, R193, R176 ;  /* 0x000000b0c141723e */ /* 0x000fe400000000ff */
[----:B------:R-:W-:Y:S02]  /*12d40*/  F2FP.F16.F32.PACK_AB R64, R177, R166 ;  /* 0x000000a6b140723e */ /* 0x000fe400000000ff */
        /* <DEDUP_REMOVED lines=24> */
.L_x_9200:
[----:B------:R-:W-:-:S07]  /*12ed0*/  VIADD R229, R229, 0x20 ;  /* 0x00000020e5e57836 */ /* 0x000fce0000000000 */
.L_x_9071:
[----:B------:R-:W-:Y:S05]  /*12ee0*/  BSYNC B1 ;  /* 0x0000000000017941 */ /* 0x000fea0003800000 */
.L_x_9070:
        /* <DEDUP_REMOVED lines=29> */
.L_x_9204:
[----:B------:R-:W-:-:S07]  /*130c0*/  MOV R167, R164 ;  /* 0x000000a400a77202 */ /* 0x000fce0000000f00 */
.L_x_9205:
[----:B------:R-:W-:Y:S05]  /*130d0*/  BSYNC B2 ;  /* 0x0000000000027941 */ /* 0x000fea0003800000 */
.L_x_9203:
        /* <DEDUP_REMOVED lines=16> */
.L_x_9209:
[----:B------:R-:W-:Y:S05]  /*131e0*/  BSYNC B3 ;  /* 0x0000000000037941 */ /* 0x000fea0003800000 */
.L_x_9208:
        /* <DEDUP_REMOVED lines=44> */
.L_x_9207:
[----:B------:R-:W-:Y:S05]  /*134b0*/  BSYNC B2 ;  /* 0x0000000000027941 */ /* 0x000fea0003800000 */
.L_x_9206:
        /* <DEDUP_REMOVED lines=20> */
.L_x_9210:
        /* <DEDUP_REMOVED lines=12> */
.L_x_9213:
[----:B------:R-:W-:-:S07]  /*136c0*/  MOV R157, R164 ;  /* 0x000000a4009d7202 */ /* 0x000fce0000000f00 */
.L_x_9214:
[----:B------:R-:W-:Y:S05]  /*136d0*/  BSYNC B2 ;  /* 0x0000000000027941 */ /* 0x000fea0003800000 */
.L_x_9212:
        /* <DEDUP_REMOVED lines=16> */
.L_x_9218:
[----:B------:R-:W-:Y:S05]  /*137e0*/  BSYNC B3 ;  /* 0x0000000000037941 */ /* 0x000fea0003800000 */
.L_x_9217:
        /* <DEDUP_REMOVED lines=44> */
.L_x_9216:
[----:B------:R-:W-:Y:S05]  /*13ab0*/  BSYNC B2 ;  /* 0x0000000000027941 */ /* 0x000fea0003800000 */
.L_x_9215:
        /* <DEDUP_REMOVED lines=10> */
.L_x_9211:
        /* <DEDUP_REMOVED lines=12> */
.L_x_9220:
[----:B------:R-:W-:-:S07]  /*13c20*/  MOV R161, R164 ;  /* 0x000000a400a17202 */ /* 0x000fce0000000f00 */
.L_x_9221:
[----:B------:R-:W-:Y:S05]  /*13c30*/  BSYNC B2 ;  /* 0x0000000000027941 */ /* 0x000fea0003800000 */
.L_x_9219:
        /* <DEDUP_REMOVED lines=16> */
.L_x_9225:
[----:B------:R-:W-:Y:S05]  /*13d40*/  BSYNC B3 ;  /* 0x0000000000037941 */ /* 0x000fea0003800000 */
.L_x_9224:
        /* <DEDUP_REMOVED lines=44> */
.L_x_9223:
[----:B------:R-:W-:Y:S05]  /*14010*/  BSYNC B2 ;  /* 0x0000000000027941 */ /* 0x000fea0003800000 */
.L_x_9222:
        /* <DEDUP_REMOVED lines=15> */
.L_x_9226:
        /* <DEDUP_REMOVED lines=12> */
.L_x_9229:
[----:B------:R-:W-:-:S07]  /*141d0*/  IMAD.MOV.U32 R64, RZ, RZ, R164 ;  /* 0x000000ffff407224 */ /* 0x000fce00078e00a4 */
.L_x_9230:
[----:B------:R-:W-:Y:S05]  /*141e0*/  BSYNC B2 ;  /* 0x0000000000027941 */ /* 0x000fea0003800000 */
.L_x_9228:
        /* <DEDUP_REMOVED lines=16> */
.L_x_9234:
[----:B------:R-:W-:Y:S05]  /*142f0*/  BSYNC B3 ;  /* 0x0000000000037941 */ /* 0x000fea0003800000 */
.L_x_9233:
        /* <DEDUP_REMOVED lines=44> */
.L_x_9232:
[----:B------:R-:W-:Y:S05]  /*145c0*/  BSYNC B2 ;  /* 0x0000000000027941 */ /* 0x000fea0003800000 */
.L_x_9231:
        /* <DEDUP_REMOVED lines=10> */
.L_x_9227:
        /* <DEDUP_REMOVED lines=12> */
.L_x_9236:
[----:B------:R-:W-:-:S07]  /*14730*/  IMAD.MOV.U32 R64, RZ, RZ, R164 ;  /* 0x000000ffff407224 */ /* 0x000fce00078e00a4 */
.L_x_9237:
[----:B------:R-:W-:Y:S05]  /*14740*/  BSYNC B2 ;  /* 0x0000000000027941 */ /* 0x000fea0003800000 */
.L_x_9235:
        /* <DEDUP_REMOVED lines=16> */
.L_x_9241:
[----:B------:R-:W-:Y:S05]  /*14850*/  BSYNC B3 ;  /* 0x0000000000037941 */ /* 0x000fea0003800000 */
.L_x_9240:
        /* <DEDUP_REMOVED lines=44> */
.L_x_9239:
[----:B------:R-:W-:Y:S05]  /*14b20*/  BSYNC B2 ;  /* 0x0000000000027941 */ /* 0x000fea0003800000 */
.L_x_9238:
        /* <DEDUP_REMOVED lines=15> */
.L_x_9242:
        /* <DEDUP_REMOVED lines=12> */
.L_x_9245:
[----:B------:R-:W-:-:S07]  /*14ce0*/  IMAD.MOV.U32 R64, RZ, RZ, R164 ;  /* 0x000000ffff407224 */ /* 0x000fce00078e00a4 */
.L_x_9246:
[----:B------:R-:W-:Y:S05]  /*14cf0*/  BSYNC B2 ;  /* 0x0000000000027941 */ /* 0x000fea0003800000 */
.L_x_9244:
        /* <DEDUP_REMOVED lines=16> */
.L_x_9250:
[----:B------:R-:W-:Y:S05]  /*14e00*/  BSYNC B3 ;  /* 0x0000000000037941 */ /* 0x000fea0003800000 */
.L_x_9249:
        /* <DEDUP_REMOVED lines=44> */
.L_x_9248:
[----:B------:R-:W-:Y:S05]  /*150d0*/  BSYNC B2 ;  /* 0x0000000000027941 */ /* 0x000fea0003800000 */
.L_x_9247:
        /* <DEDUP_REMOVED lines=10> */
.L_x_9243:
        /* <DEDUP_REMOVED lines=12> */
.L_x_9252:
[----:B------:R-:W-:-:S07]  /*15240*/  IMAD.MOV.U32 R64, RZ, RZ, R164 ;  /* 0x000000ffff407224 */ /* 0x000fce00078e00a4 */
.L_x_9253:
[----:B------:R-:W-:Y:S05]  /*15250*/  BSYNC B2 ;  /* 0x0000000000027941 */ /* 0x000fea0003800000 */
.L_x_9251:
        /* <DEDUP_REMOVED lines=16> */
.L_x_9257:
[----:B------:R-:W-:Y:S05]  /*15360*/  BSYNC B3 ;  /* 0x0000000000037941 */ /* 0x000fea0003800000 */
.L_x_9256:
        /* <DEDUP_REMOVED lines=44> */
.L_x_9255:
[----:B------:R-:W-:Y:S05]  /*15630*/  BSYNC B2 ;  /* 0x0000000000027941 */ /* 0x000fea0003800000 */
.L_x_9254:
        /* <DEDUP_REMOVED lines=15> */
.L_x_9258:
        /* <DEDUP_REMOVED lines=12> */
.L_x_9261:
[----:B------:R-:W-:-:S07]  /*157f0*/  MOV R154, R164 ;  /* 0x000000a4009a7202 */ /* 0x000fce0000000f00 */
.L_x_9262:
[----:B------:R-:W-:Y:S05]  /*15800*/  BSYNC B2 ;  /* 0x0000000000027941 */ /* 0x000fea0003800000 */
.L_x_9260:
        /* <DEDUP_REMOVED lines=16> */
.L_x_9266:
[----:B------:R-:W-:Y:S05]  /*15910*/  BSYNC B3 ;  /* 0x0000000000037941 */ /* 0x000fea0003800000 */
.L_x_9265:
        /* <DEDUP_REMOVED lines=42> */
[----:B------:R-:W-:Y:S01]  /*15bc0*/  HFMA2.MMA R64, -RZ, RZ, 0, 0 ;  /* 0x00000000ff407435 */ /* 0x000fe200000001ff */
[----:B------:R-:W-:-:S10]  /*15bd0*/  LOP3.LUT R159, R65, UR35, R134, 0x96, !PT ;  /* 0x00000023419f7c12 */ /* 0x000fd4000f8e9686 */
.L_x_9264:
[----:B------:R-:W-:Y:S05]  /*15be0*/  BSYNC B2 ;  /* 0x0000000000027941 */ /* 0x000fea0003800000 */
.L_x_9263:
        /* <DEDUP_REMOVED lines=10> */
.L_x_9259:
        /* <DEDUP_REMOVED lines=12> */
.L_x_9268:
[----:B------:R-:W-:-:S07]  /*15d50*/  IMAD.MOV.U32 R161, RZ, RZ, R164 ;  /* 0x000000ffffa17224 */ /* 0x000fce00078e00a4 */
.L_x_9269:
[----:B------:R-:W-:Y:S05]  /*15d60*/  BSYNC B2 ;  /* 0x0000000000027941 */ /* 0x000fea0003800000 */
.L_x_9267:
        /* <DEDUP_REMOVED lines=16> */
.L_x_9273:
[----:B------:R-:W-:Y:S05]  /*15e70*/  BSYNC B3 ;  /* 0x0000000000037941 */ /* 0x000fea0003800000 */
.L_x_9272:
        /* <DEDUP_REMOVED lines=44> */
.L_x_9271:
[----:B------:R-:W-:Y:S05]  /*16140*/  BSYNC B2 ;  /* 0x0000000000027941 */ /* 0x000fea0003800000 */
.L_x_9270:
        /* <DEDUP_REMOVED lines=15> */
.L_x_9274:
        /* <DEDUP_REMOVED lines=12> */
.L_x_9277:
[----:B------:R-:W-:-:S07]  /*16300*/  MOV R153, R164 ;  /* 0x000000a400997202 */ /* 0x000fce0000000f00 */
.L_x_9278:
[----:B------:R-:W-:Y:S05]  /*16310*/  BSYNC B2 ;  /* 0x0000000000027941 */ /* 0x000fea0003800000 */
.L_x_9276:
        /* <DEDUP_REMOVED lines=16> */
.L_x_9282:
[----:B------:R-:W-:Y:S05]  /*16420*/  BSYNC B3 ;  /* 0x0000000000037941 */ /* 0x000fea0003800000 */
.L_x_9281:
        /* <DEDUP_REMOVED lines=44> */
.L_x_9280:
[----:B------:R-:W-:Y:S05]  /*166f0*/  BSYNC B2 ;  /* 0x0000000000027941 */ /* 0x000fea0003800000 */
.L_x_9279:
        /* <DEDUP_REMOVED lines=10> */
.L_x_9275:
        /* <DEDUP_REMOVED lines=12> */
.L_x_9284:
[----:B------:R-:W-:-:S07]  /*16860*/  IMAD.MOV.U32 R161, RZ, RZ, R164 ;  /* 0x000000ffffa17224 */ /* 0x000fce00078e00a4 */
.L_x_9285:
[----:B------:R-:W-:Y:S05]  /*16870*/  BSYNC B2 ;  /* 0x0000000000027941 */ /* 0x000fea0003800000 */
.L_x_9283:
        /* <DEDUP_REMOVED lines=16> */
.L_x_9289:
[----:B------:R-:W-:Y:S05]  /*16980*/  BSYNC B3 ;  /* 0x0000000000037941 */ /* 0x000fea0003800000 */
.L_x_9288:
        /* <DEDUP_REMOVED lines=44> */
.L_x_9287:
[----:B------:R-:W-:Y:S05]  /*16c50*/  BSYNC B2 ;  /* 0x0000000000027941 */ /* 0x000fea0003800000 */
.L_x_9286:
        /* <DEDUP_REMOVED lines=13> */
.L_x_9290:
        /* <DEDUP_REMOVED lines=12> */
.L_x_9293:
[----:B------:R-:W-:-:S07]  /*16df0*/  MOV R66, R164 ;  /* 0x000000a400427202 */ /* 0x000fce0000000f00 */
.L_x_9294:
[----:B------:R-:W-:Y:S05]  /*16e00*/  BSYNC B2 ;  /* 0x0000000000027941 */ /* 0x000fea0003800000 */
.L_x_9292:
        /* <DEDUP_REMOVED lines=16> */
.L_x_9298:
[----:B------:R-:W-:Y:S05]  /*16f10*/  BSYNC B3 ;  /* 0x0000000000037941 */ /* 0x000fea0003800000 */
.L_x_9297:
        /* <DEDUP_REMOVED lines=44> */
.L_x_9296:
[----:B------:R-:W-:Y:S05]  /*171e0*/  BSYNC B2 ;  /* 0x0000000000027941 */ /* 0x000fea0003800000 */
.L_x_9295:
        /* <DEDUP_REMOVED lines=10> */
.L_x_9291:
        /* <DEDUP_REMOVED lines=12> */
.L_x_9300:
[----:B------:R-:W-:-:S07]  /*17350*/  IMAD.MOV.U32 R66, RZ, RZ, R164 ;  /* 0x000000ffff427224 */ /* 0x000fce00078e00a4 */
.L_x_9301:
[----:B------:R-:W-:Y:S05]  /*17360*/  BSYNC B2 ;  /* 0x0000000000027941 */ /* 0x000fea0003800000 */
.L_x_9299:
        /* <DEDUP_REMOVED lines=16> */
.L_x_9305:
[----:B------:R-:W-:Y:S05]  /*17470*/  BSYNC B3 ;  /* 0x0000000000037941 */ /* 0x000fea0003800000 */
.L_x_9304:
        /* <DEDUP_REMOVED lines=44> */
.L_x_9303:
[----:B------:R-:W-:Y:S05]  /*17740*/  BSYNC B2 ;  /* 0x0000000000027941 */ /* 0x000fea0003800000 */
.L_x_9302:
[----:B------:R-:W-:Y:S01]  /*17750*/  I2FP.F32.U32 R135, R66 ;  /* 0x0000004200877245 */ /* 0x000fe20000201000 */
[----:B------:R-:W-:-:S04]  /*17760*/  HADD2.F32 R161, -RZ, R67.H0_H0 ;  /* 0x20000043ffa17230 */ /* 0x000fc80000004100 */
[----:B------:R-:W-:Y:S01]  /*17770*/  FFMA.FTZ R64, R135, R234, 1.1641532182693481445e-10 ;  /* 0x2f00000087407423 */ /* 0x000fe200000100ea */
[----:B------:R-:W-:-:S04]  /*17780*/  FMUL.FTZ R161, R161, R232 ;  /* 0x000000e8a1a17220 */ /* 0x000fc80000410000 */
[----:B------:R-:W-:-:S04]  /*17790*/  FSETP.GTU.FTZ.AND P4, PT, R64, R233, PT ;  /* 0x000000e94000720b */ /* 0x000fc80003f9c000 */
[----:B------:R-:W-:Y:S01]  /*177a0*/  FSEL R211, R161, RZ, !P4 ;  /* 0x000000ffa1d37208 */ /* 0x000fe20006000000 */
[----:B------:R-:W-:Y:S08]  /*177b0*/  @P2 BRA `(.L_x_9306) ;  /* 0x0000000000182947 */ /* 0x000ff00003800000 */
[----:B------:R-:W-:Y:S01]  /*177c0*/  MOV R64, R65 ;  /* 0x0000004100407202 */ /* 0x000fe20000000f00 */
[----:B------:R-:W-:Y:S06]  /*177d0*/  @!P0 BRA `(.L_x_9307) ;  /* 0x0000000400688947 */ /* 0x000fec0003800000 */
[----:B------:R-:W-:Y:S02]  /*177e0*/  HADD2.F32 R66, -RZ, R63.H0_H0 ;  /* 0x2000003fff427230 */ /* 0x000fe40000004100 */
[----:B------:R-:W-:-:S03]  /*177f0*/  IMAD.MOV.U32 R64, RZ, RZ, R65 ;  /* 0x000000ffff407224 */ /* 0x000fc600078e0041 */
[----:B------:R-:W-:Y:S01]  /*17800*/  FADD.FTZ R211, R66, R211 ;  /* 0x000000d342d37221 */ /* 0x000fe20000010000 */
[----:B------:R-:W-:Y:S06]  /*17810*/  BRA `(.L_x_9307) ;  /* 0x0000000400587947 */ /* 0x000fec0003800000 */
.L_x_9306:
        /* <DEDUP_REMOVED lines=12> */
.L_x_9309:
[----:B------:R-:W-:-:S07]  /*178e0*/  MOV R66, R164 ;  /* 0x000000a400427202 */ /* 0x000fce0000000f00 */
.L_x_9310:
[----:B------:R-:W-:Y:S05]  /*178f0*/  BSYNC B2 ;  /* 0x0000000000027941 */ /* 0x000fea0003800000 */
.L_x_9308:
        /* <DEDUP_REMOVED lines=16> */
.L_x_9314:
[----:B------:R-:W-:Y:S05]  /*17a00*/  BSYNC B3 ;  /* 0x0000000000037941 */ /* 0x000fea0003800000 */
.L_x_9313:
        /* <DEDUP_REMOVED lines=44> */
.L_x_9312:
[----:B------:R-:W-:Y:S05]  /*17cd0*/  BSYNC B2 ;  /* 0x0000000000027941 */ /* 0x000fea0003800000 */
.L_x_9311:
        /* <DEDUP_REMOVED lines=10> */
.L_x_9307:
        /* <DEDUP_REMOVED lines=12> */
.L_x_9316:
[----:B------:R-:W-:-:S07]  /*17e40*/  IMAD.MOV.U32 R66, RZ, RZ, R164 ;  /* 0x000000ffff427224 */ /* 0x000fce00078e00a4 */
.L_x_9317:
[----:B------:R-:W-:Y:S05]  /*17e50*/  BSYNC B2 ;  /* 0x0000000000027941 */ /* 0x000fea0003800000 */
.L_x_9315:
        /* <DEDUP_REMOVED lines=16> */
.L_x_9321:
[----:B------:R-:W-:Y:S05]  /*17f60*/  BSYNC B3 ;  /* 0x0000000000037941 */ /* 0x000fea0003800000 */
.L_x_9320:
        /* <DEDUP_REMOVED lines=44> */
.L_x_9319:
[----:B------:R-:W-:Y:S05]  /*18230*/  BSYNC B2 ;  /* 0x0000000000027941 */ /* 0x000fea0003800000 */
.L_x_9318:
        /* <DEDUP_REMOVED lines=13> */
.L_x_9322:
        /* <DEDUP_REMOVED lines=12> */
.L_x_9325:
[----:B------:R-:W-:-:S07]  /*183d0*/  MOV R150, R164 ;  /* 0x000000a400967202 */ /* 0x000fce0000000f00 */
.L_x_9326:
[----:B------:R-:W-:Y:S05]  /*183e0*/  BSYNC B2 ;  /* 0x0000000000027941 */ /* 0x000fea0003800000 */
.L_x_9324:
        /* <DEDUP_REMOVED lines=16> */
.L_x_9330:
[----:B------:R-:W-:Y:S05]  /*184f0*/  BSYNC B3 ;  /* 0x0000000000037941 */ /* 0x000fea0003800000 */
.L_x_9329:
        /* <DEDUP_REMOVED lines=44> */
.L_x_9328:
[----:B------:R-:W-:Y:S05]  /*187c0*/  BSYNC B2 ;  /* 0x0000000000027941 */ /* 0x000fea0003800000 */
.L_x_9327:
        /* <DEDUP_REMOVED lines=10> */
.L_x_9323:
        /* <DEDUP_REMOVED lines=54> */
.L_x_9331:
[----:B------:R-:W-:-:S07]  /*18bd0*/  VIADD R229, R229, 0x20 ;  /* 0x00000020e5e57836 */ /* 0x000fce0000000000 */
.L_x_9202:
[----:B------:R-:W-:Y:S05]  /*18be0*/  BSYNC B1 ;  /* 0x0000000000017941 */ /* 0x000fea0003800000 */
.L_x_9201:
        /* <DEDUP_REMOVED lines=29> */
.L_x_9335:
[----:B------:R-:W-:-:S07]  /*18dc0*/  MOV R168, R164 ;  /* 0x000000a400a87202 */ /* 0x000fce0000000f00 */
.L_x_9336:
[----:B------:R-:W-:Y:S05]  /*18dd0*/  BSYNC B2 ;  /* 0x0000000000027941 */ /* 0x000fea0003800000 */
.L_x_9334:
        /* <DEDUP_REMOVED lines=16> */
.L_x_9340:
[----:B------:R-:W-:Y:S05]  /*18ee0*/  BSYNC B3 ;  /* 0x0000000000037941 */ /* 0x000fea0003800000 */
.L_x_9339:
        /* <DEDUP_REMOVED lines=39> */
[----:B------:R-:W-:Y:S01]  /*19160*/  MOV R164, R212 ;  /* 0x000000d400a47202 */ /* 0x000fe20000000f00 */
[----:B------:R-:W-:Y:S01]  /*19170*/  HFMA2.MMA R212, -RZ, RZ, 0, 0 ;  /* 0x00000000ffd47435 */ /* 0x000fe200000001ff */
[----:B------:R-:W-:Y:S01]  /*19180*/  LOP3.LUT R158, R213, UR34, R158, 0x96, !PT ;  /* 0x00000022d59e7c12 */ /* 0x000fe2000f8e969e */
[----:B------:R-:W-:Y:S01]  /*19190*/  IMAD.MOV.U32 R162, RZ, RZ, R180 ;  /* 0x000000ffffa27224 */ /* 0x000fe200078e00b4 */
[----:B------:R-:W-:-:S08]  /*191a0*/  LOP3.LUT R159, R181, UR35, R196, 0x96, !PT ;  /* 0x00000023b59f7c12 */ /* 0x000fd0000f8e96c4 */
.L_x_9338:
[----:B------:R-:W-:Y:S05]  /*191b0*/  BSYNC B2 ;  /* 0x0000000000027941 */ /* 0x000fea0003800000 */
.L_x_9337:
        /* <DEDUP_REMOVED lines=20> */
.L_x_9341:
        /* <DEDUP_REMOVED lines=12> */
.L_x_9344:
[----:B------:R-:W-:-:S07]  /*193c0*/  MOV R157, R164 ;  /* 0x000000a4009d7202 */ /* 0x000fce0000000f00 */
.L_x_9345:
[----:B------:R-:W-:Y:S05]  /*193d0*/  BSYNC B2 ;  /* 0x0000000000027941 */ /* 0x000fea0003800000 */
.L_x_9343:
        /* <DEDUP_REMOVED lines=16> */
.L_x_9349:
[----:B------:R-:W-:Y:S05]  /*194e0*/  BSYNC B3 ;  /* 0x0000000000037941 */ /* 0x000fea0003800000 */
.L_x_9348:
        /* <DEDUP_REMOVED lines=44> */
.L_x_9347:
[----:B------:R-:W-:Y:S05]  /*197b0*/  BSYNC B2 ;  /* 0x0000000000027941 */ /* 0x000fea0003800000 */
.L_x_9346:
        /* <DEDUP_REMOVED lines=10> */
.L_x_9342:
        /* <DEDUP_REMOVED lines=12> */
.L_x_9351:
[----:B------:R-:W-:-:S07]  /*19920*/  IMAD.MOV.U32 R161, RZ, RZ, R164 ;  /* 0x000000ffffa17224 */ /* 0x000fce00078e00a4 */
.L_x_9352:
[----:B------:R-:W-:Y:S05]  /*19930*/  BSYNC B2 ;  /* 0x0000000000027941 */ /* 0x000fea0003800000 */
.L_x_9350:
        /* <DEDUP_REMOVED lines=16> */
.L_x_9356:
[----:B------:R-:W-:Y:S05]  /*19a40*/  BSYNC B3 ;  /* 0x0000000000037941 */ /* 0x000fea0003800000 */
.L_x_9355:
        /* <DEDUP_REMOVED lines=44> */
.L_x_9354:
[----:B------:R-:W-:Y:S05]  /*19d10*/  BSYNC B2 ;  /* 0x0000000000027941 */ /* 0x000fea0003800000 */
.L_x_9353:
        /* <DEDUP_REMOVED lines=15> */
.L_x_9357:
        /* <DEDUP_REMOVED lines=12> */
.L_x_9360:
[----:B------:R-:W-:-:S07]  /*19ed0*/  MOV R64, R164 ;  /* 0x000000a400407202 */ /* 0x000fce0000000f00 */
.L_x_9361:
[----:B------:R-:W-:Y:S05]  /*19ee0*/  BSYNC B2 ;  /* 0x0000000000027941 */ /* 0x000fea0003800000 */
.L_x_9359:
        /* <DEDUP_REMOVED lines=16> */
.L_x_9365:
[----:B------:R-:W-:Y:S05]  /*19ff0*/  BSYNC B3 ;  /* 0x0000000000037941 */ /* 0x000fea0003800000 */
.L_x_9364:
        /* <DEDUP_REMOVED lines=44> */
.L_x_9363:
[----:B------:R-:W-:Y:S05]  /*1a2c0*/  BSYNC B2 ;  /* 0x0000000000027941 */ /* 0x000fea0003800000 */
.L_x_9362:
        /* <DEDUP_REMOVED lines=10> */
.L_x_9358:
        /* <DEDUP_REMOVED lines=12> */
.L_x_9367:
[----:B------:R-:W-:-:S07]  /*1a430*/  IMAD.MOV.U32 R64, RZ, RZ, R164 ;  /* 0x000000ffff407224 */ /* 0x000fce00078e00a4 */
.L_x_9368:
[----:B------:R-:W-:Y:S05]  /*1a440*/  BSYNC B2 ;  /* 0x0000000000027941 */ /* 0x000fea0003800000 */
.L_x_9366:
        /* <DEDUP_REMOVED lines=16> */
.L_x_9372:
[----:B------:R-:W-:Y:S05]  /*1a550*/  BSYNC B3 ;  /* 0x0000000000037941 */ /* 0x000fea0003800000 */
.L_x_9371:
        /* <DEDUP_REMOVED lines=44> */
.L_x_9370:
[----:B------:R-:W-:Y:S05]  /*1a820*/  BSYNC B2 ;  /* 0x0000000000027941 */ /* 0x000fea0003800000 */
.L_x_9369:
        /* <DEDUP_REMOVED lines=15> */
.L_x_9373:
        /* <DEDUP_REMOVED lines=12> */
.L_x_9376:
[----:B------:R-:W-:-:S07]  /*1a9e0*/  MOV R64, R164 ;  /* 0x000000a400407202 */ /* 0x000fce0000000f00 */
.L_x_9377:
[----:B------:R-:W-:Y:S05]  /*1a9f0*/  BSYNC B2 ;  /* 0x0000000000027941 */ /* 0x000fea0003800000 */
.L_x_9375:
        /* <DEDUP_REMOVED lines=16> */
.L_x_9381:
[----:B------:R-:W-:Y:S05]  /*1ab00*/  BSYNC B3 ;  /* 0x0000000000037941 */ /* 0x000fea0003800000 */
.L_x_9380:
        /* <DEDUP_REMOVED lines=44> */
.L_x_9379:
[----:B------:R-:W-:Y:S05]  /*1add0*/  BSYNC B2 ;  /* 0x0000000000027941 */ /* 0x000fea0003800000 */
.L_x_9378:
        /* <DEDUP_REMOVED lines=10> */
.L_x_9374:
        /* <DEDUP_REMOVED lines=12> */
.L_x_9383:
[----:B------:R-:W-:-:S07]  /*1af40*/  IMAD.MOV.U32 R64, RZ, RZ, R164 ;  /* 0x000000ffff407224 */ /* 0x000fce00078e00a4 */
.L_x_9384:
[----:B------:R-:W-:Y:S05]  /*1af50*/  BSYNC B2 ;  /* 0x0000000000027941 */ /* 0x000fea0003800000 */
.L_x_9382:
        /* <DEDUP_REMOVED lines=16> */
.L_x_9388:
[----:B------:R-:W-:Y:S05]  /*1b060*/  BSYNC B3 ;  /* 0x0000000000037941 */ /* 0x000fea0003800000 */
.L_x_9387:
        /* <DEDUP_REMOVED lines=44> */
.L_x_9386:
[----:B------:R-:W-:Y:S05]  /*1b330*/  BSYNC B2 ;  /* 0x0000000000027941 */ /* 0x000fea0003800000 */
.L_x_9385:
        /* <DEDUP_REMOVED lines=15> */
.L_x_9389:
        /* <DEDUP_REMOVED lines=12> */
.L_x_9392:
[----:B------:R-:W-:-:S07]  /*1b4f0*/  MOV R154, R164 ;  /* 0x000000a4009a7202 */ /* 0x000fce0000000f00 */
.L_x_9393:
[----:B------:R-:W-:Y:S05]  /*1b500*/  BSYNC B2 ;  /* 0x0000000000027941 */ /* 0x000fea0003800000 */
.L_x_9391:
        /* <DEDUP_REMOVED lines=16> */
.L_x_9397:
[----:B------:R-:W-:Y:S05]  /*1b610*/  BSYNC B3 ;  /* 0x0000000000037941 */ /* 0x000fea0003800000 */
.L_x_9396:
        /* <DEDUP_REMOVED lines=44> */
.L_x_9395:
[----:B------:R-:W-:Y:S05]  /*1b8e0*/  BSYNC B2 ;  /* 0x0000000000027941 */ /* 0x000fea0003800000 */
.L_x_9394:
        /* <DEDUP_REMOVED lines=10> */
.L_x_9390:
        /* <DEDUP_REMOVED lines=12> */
.L_x_9399:
[----:B------:R-:W-:-:S07]  /*1ba50*/  IMAD.MOV.U32 R161, RZ, RZ, R164 ;  /* 0x000000ffffa17224 */ /* 0x000fce00078e00a4 */
.L_x_9400:
[----:B------:R-:W-:Y:S05]  /*1ba60*/  BSYNC B2 ;  /* 0x0000000000027941 */ /* 0x000fea0003800000 */
.L_x_9398:
        /* <DEDUP_REMOVED lines=16> */
.L_x_9404:
[----:B------:R-:W-:Y:S05]  /*1bb70*/  BSYNC B3 ;  /* 0x0000000000037941 */ /* 0x000fea0003800000 */
.L_x_9403:
        /* <DEDUP_REMOVED lines=44> */
.L_x_9402:
[----:B------:R-:W-:Y:S05]  /*1be40*/  BSYNC B2 ;  /* 0x0000000000027941 */ /* 0x000fea0003800000 */
.L_x_9401:
        /* <DEDUP_REMOVED lines=15> */
.L_x_9405:
        /* <DEDUP_REMOVED lines=12> */
.L_x_9408:
[----:B------:R-:W-:-:S07]  /*1c000*/  MOV R153, R164 ;  /* 0x000000a400997202 */ /* 0x000fce0000000f00 */
.L_x_9409:
[----:B------:R-:W-:Y:S05]  /*1c010*/  BSYNC B2 ;  /* 0x0000000000027941 */ /* 0x000fea0003800000 */
.L_x_9407:
        /* <DEDUP_REMOVED lines=16> */
.L_x_9413:
[----:B------:R-:W-:Y:S05]  /*1c120*/  BSYNC B3 ;  /* 0x0000000000037941 */ /* 0x000fea0003800000 */
.L_x_9412:
        /* <DEDUP_REMOVED lines=44> */
.L_x_9411:
[----:B------:R-:W-:Y:S05]  /*1c3f0*/  BSYNC B2 ;  /* 0x0000000000027941 */ /* 0x000fea0003800000 */
.L_x_9410:
        /* <DEDUP_REMOVED lines=10> */
.L_x_9406:
        /* <DEDUP_REMOVED lines=12> */
.L_x_9415:
[----:B------:R-:W-:-:S07]  /*1c560*/  IMAD.MOV.U32 R161, RZ, RZ, R164 ;  /* 0x000000ffffa17224 */ /* 0x000fce00078e00a4 */
.L_x_9416:
[----:B------:R-:W-:Y:S05]  /*1c570*/  BSYNC B2 ;  /* 0x0000000000027941 */ /* 0x000fea0003800000 */
.L_x_9414:
        /* <DEDUP_REMOVED lines=16> */
.L_x_9420:
[----:B------:R-:W-:Y:S05]  /*1c680*/  BSYNC B3 ;  /* 0x0000000000037941 */ /* 0x000fea0003800000 */
.L_x_9419:
        /* <DEDUP_REMOVED lines=44> */
.L_x_9418:
[----:B------:R-:W-:Y:S05]  /*1c950*/  BSYNC B2 ;  /* 0x0000000000027941 */ /* 0x000fea0003800000 */
.L_x_9417:
        /* <DEDUP_REMOVED lines=13> */
.L_x_9421:
        /* <DEDUP_REMOVED lines=12> */
.L_x_9424:
[----:B------:R-:W-:-:S07]  /*1caf0*/  MOV R66, R164 ;  /* 0x000000a400427202 */ /* 0x000fce0000000f00 */
.L_x_9425:
[----:B------:R-:W-:Y:S05]  /*1cb00*/  BSYNC B2 ;  /* 0x0000000000027941 */ /* 0x000fea0003800000 */
.L_x_9423:
        /* <DEDUP_REMOVED lines=16> */
.L_x_9429:
[----:B------:R-:W-:Y:S05]  /*1cc10*/  BSYNC B3 ;  /* 0x0000000000037941 */ /* 0x000fea0003800000 */
.L_x_9428:
        /* <DEDUP_REMOVED lines=44> */
.L_x_9427:
[----:B------:R-:W-:Y:S05]  /*1cee0*/  BSYNC B2 ;  /* 0x0000000000027941 */ /* 0x000fea0003800000 */
.L_x_9426:
        /* <DEDUP_REMOVED lines=10> */
.L_x_9422:
        /* <DEDUP_REMOVED lines=12> */
.L_x_9431:
[----:B------:R-:W-:-:S07]  /*1d050*/  IMAD.MOV.U32 R66, RZ, RZ, R164 ;  /* 0x000000ffff427224 */ /* 0x000fce00078e00a4 */
.L_x_9432:
[----:B------:R-:W-:Y:S05]  /*1d060*/  BSYNC B2 ;  /* 0x0000000000027941 */ /* 0x000fea0003800000 */
.L_x_9430:
        /* <DEDUP_REMOVED lines=16> */
.L_x_9436:
[----:B------:R-:W-:Y:S05]  /*1d170*/  BSYNC B3 ;  /* 0x0000000000037941 */ /* 0x000fea0003800000 */
.L_x_9435:
        /* <DEDUP_REMOVED lines=44> */
.L_x_9434:
[----:B------:R-:W-:Y:S05]  /*1d440*/  BSYNC B2 ;  /* 0x0000000000027941 */ /* 0x000fea0003800000 */
.L_x_9433:
        /* <DEDUP_REMOVED lines=13> */
.L_x_9437:
        /* <DEDUP_REMOVED lines=12> */
.L_x_9440:
[----:B------:R-:W-:-:S07]  /*1d5e0*/  MOV R66, R164 ;  /* 0x000000a400427202 */ /* 0x000fce0000000f00 */
.L_x_9441:
[----:B------:R-:W-:Y:S05]  /*1d5f0*/  BSYNC B2 ;  /* 0x0000000000027941 */ /* 0x000fea0003800000 */
.L_x_9439:
        /* <DEDUP_REMOVED lines=16> */
.L_x_9445:
[----:B------:R-:W-:Y:S05]  /*1d700*/  BSYNC B3 ;  /* 0x0000000000037941 */ /* 0x000fea0003800000 */
.L_x_9444:
        /* <DEDUP_REMOVED lines=44> */
.L_x_9443:
[----:B------:R-:W-:Y:S05]  /*1d9d0*/  BSYNC B2 ;  /* 0x0000000000027941 */ /* 0x000fea0003800000 */
.L_x_9442:
        /* <DEDUP_REMOVED lines=10> */
.L_x_9438:
        /* <DEDUP_REMOVED lines=12> */
.L_x_9447:
[----:B------:R-:W-:-:S07]  /*1db40*/  IMAD.MOV.U32 R66, RZ, RZ, R164 ;  /* 0x000000ffff427224 */ /* 0x000fce00078e00a4 */
.L_x_9448:
[----:B------:R-:W-:Y:S05]  /*1db50*/  BSYNC B2 ;  /* 0x0000000000027941 */ /* 0x000fea0003800000 */
.L_x_9446:
        /* <DEDUP_REMOVED lines=16> */
.L_x_9452:
[----:B------:R-:W-:Y:S05]  /*1dc60*/  BSYNC B3 ;  /* 0x0000000000037941 */ /* 0x000fea0003800000 */
.L_x_9451:
        /* <DEDUP_REMOVED lines=44> */
.L_x_9450:
[----:B------:R-:W-:Y:S05]  /*1df30*/  BSYNC B2 ;  /* 0x0000000000027941 */ /* 0x000fea0003800000 */
.L_x_9449:
        /* <DEDUP_REMOVED lines=13> */
.L_x_9453:
        /* <DEDUP_REMOVED lines=12> */
.L_x_9456:
[----:B------:R-:W-:-:S07]  /*1e0d0*/  MOV R150, R164 ;  /* 0x000000a400967202 */ /* 0x000fce0000000f00 */
.L_x_9457:
[----:B------:R-:W-:Y:S05]  /*1e0e0*/  BSYNC B2 ;  /* 0x0000000000027941 */ /* 0x000fea0003800000 */
.L_x_9455:
        /* <DEDUP_REMOVED lines=16> */
.L_x_9461:
[----:B------:R-:W-:Y:S05]  /*1e1f0*/  BSYNC B3 ;  /* 0x0000000000037941 */ /* 0x000fea0003800000 */
.L_x_9460:
        /* <DEDUP_REMOVED lines=44> */
.L_x_9459:
[----:B------:R-:W-:Y:S05]  /*1e4c0*/  BSYNC B2 ;  /* 0x0000000000027941 */ /* 0x000fea0003800000 */
.L_x_9458:
        /* <DEDUP_REMOVED lines=10> */
.L_x_9454:
        /* <DEDUP_REMOVED lines=54> */
.L_x_9462:
[----:B------:R-:W-:-:S07]  /*1e8d0*/  VIADD R229, R229, 0x20 ;  /* 0x00000020e5e57836 */ /* 0x000fce0000000000 */
.L_x_9333:
[----:B------:R-:W-:Y:S05]  /*1e8e0*/  BSYNC B1 ;  /* 0x0000000000017941 */ /* 0x000fea0003800000 */
.L_x_9332:
        /* <DEDUP_REMOVED lines=29> */
.L_x_9466:
[----:B------:R-:W-:-:S07]  /*1eac0*/  MOV R169, R164 ;  /* 0x000000a400a97202 */ /* 0x000fce0000000f00 */
.L_x_9467:
[----:B------:R-:W-:Y:S05]  /*1ead0*/  BSYNC B2 ;  /* 0x0000000000027941 */ /* 0x000fea0003800000 */
.L_x_9465:
        /* <DEDUP_REMOVED lines=16> */
.L_x_9471:
[----:B------:R-:W-:Y:S05]  /*1ebe0*/  BSYNC B3 ;  /* 0x0000000000037941 */ /* 0x000fea0003800000 */
.L_x_9470:
        /* <DEDUP_REMOVED lines=44> */
.L_x_9469:
[----:B------:R-:W-:Y:S05]  /*1eeb0*/  BSYNC B2 ;  /* 0x0000000000027941 */ /* 0x000fea0003800000 */
.L_x_9468:
        /* <DEDUP_REMOVED lines=20> */
.L_x_9472:
        /* <DEDUP_REMOVED lines=12> */
.L_x_9475:
[----:B------:R-:W-:-:S07]  /*1f0c0*/  MOV R157, R164 ;  /* 0x000000a4009d7202 */ /* 0x000fce0000000f00 */
.L_x_9476:
[----:B------:R-:W-:Y:S05]  /*1f0d0*/  BSYNC B2 ;  /* 0x0000000000027941 */ /* 0x000fea0003800000 */
.L_x_9474:
        /* <DEDUP_REMOVED lines=16> */
.L_x_9480:
[----:B------:R-:W-:Y:S05]  /*1f1e0*/  BSYNC B3 ;  /* 0x0000000000037941 */ /* 0x000fea0003800000 */
.L_x_9479:
        /* <DEDUP_REMOVED lines=44> */
.L_x_9478:
[----:B------:R-:W-:Y:S05]  /*1f4b0*/  BSYNC B2 ;  /* 0x0000000000027941 */ /* 0x000fea0003800000 */
.L_x_9477:
        /* <DEDUP_REMOVED lines=10> */
.L_x_9473:
        /* <DEDUP_REMOVED lines=12> */
.L_x_9482:
[----:B------:R-:W-:-:S07]  /*1f620*/  IMAD.MOV.U32 R161, RZ, RZ, R164 ;  /* 0x000000ffffa17224 */ /* 0x000fce00078e00a4 */
.L_x_9483:
[----:B------:R-:W-:Y:S05]  /*1f630*/  BSYNC B2 ;  /* 0x0000000000027941 */ /* 0x000fea0003800000 */
.L_x_9481:
        /* <DEDUP_REMOVED lines=16> */
.L_x_9487:
[----:B------:R-:W-:Y:S05]  /*1f740*/  BSYNC B3 ;  /* 0x0000000000037941 */ /* 0x000fea0003800000 */
.L_x_9486:
        /* <DEDUP_REMOVED lines=44> */
.L_x_9485:
[----:B------:R-:W-:Y:S05]  /*1fa10*/  BSYNC B2 ;  /* 0x0000000000027941 */ /* 0x000fea0003800000 */
.L_x_9484:
        /* <DEDUP_REMOVED lines=15> */
.L_x_9488:
        /* <DEDUP_REMOVED lines=12> */
.L_x_9491:
[----:B------:R-:W-:-:S07]  /*1fbd0*/  MOV R64, R164 ;  /* 0x000000a400407202 */ /* 0x000fce0000000f00 */
.L_x_9492:
[----:B------:R-:W-:Y:S05]  /*1fbe0*/  BSYNC B2 ;  /* 0x0000000000027941 */ /* 0x000fea0003800000 */
.L_x_9490:
        /* <DEDUP_REMOVED lines=16> */
.L_x_9496:
[----:B------:R-:W-:Y:S05]  /*1fcf0*/  BSYNC B3 ;  /* 0x0000000000037941 */ /* 0x000fea0003800000 */
.L_x_9495:
        /* <DEDUP_REMOVED lines=44> */
.L_x_9494:
[----:B------:R-:W-:Y:S05]  /*1ffc0*/  BSYNC B2 ;  /* 0x0000000000027941 */ /* 0x000fea0003800000 */
.L_x_9493:
        /* <DEDUP_REMOVED lines=10> */
.L_x_9489:
        /* <DEDUP_REMOVED lines=12> */
.L_x_9498:
[----:B------:R-:W-:-:S07]  /*20130*/  IMAD.MOV.U32 R64, RZ, RZ, R164 ;  /* 0x000000ffff407224 */ /* 0x000fce00078e00a4 */
.L_x_9499:
[----:B------:R-:W-:Y:S05]  /*20140*/  BSYNC B2 ;  /* 0x0000000000027941 */ /* 0x000fea0003800000 */
.L_x_9497:
        /* <DEDUP_REMOVED lines=16> */
.L_x_9503:
[----:B------:R-:W-:Y:S05]  /*20250*/  BSYNC B3 ;  /* 0x0000000000037941 */ /* 0x000fea0003800000 */
.L_x_9502:
        /* <DEDUP_REMOVED lines=44> */
.L_x_9501:
[----:B------:R-:W-:Y:S05]  /*20520*/  BSYNC B2 ;  /* 0x0000000000027941 */ /* 0x000fea0003800000 */
.L_x_9500:
        /* <DEDUP_REMOVED lines=15> */
.L_x_9504:
        /* <DEDUP_REMOVED lines=12> */
.L_x_9507:
[----:B------:R-:W-:-:S07]  /*206e0*/  MOV R64, R164 ;  /* 0x000000a400407202 */ /* 0x000fce0000000f00 */
.L_x_9508:
[----:B------:R-:W-:Y:S05]  /*206f0*/  BSYNC B2 ;  /* 0x0000000000027941 */ /* 0x000fea0003800000 */
.L_x_9506:
        /* <DEDUP_REMOVED lines=16> */
.L_x_9512:
[----:B------:R-:W-:Y:S05]  /*20800*/  BSYNC B3 ;  /* 0x0000000000037941 */ /* 0x000fea0003800000 */
.L_x_9511:
        /* <DEDUP_REMOVED lines=44> */
.L_x_9510:
[----:B------:R-:W-:Y:S05]  /*20ad0*/  BSYNC B2 ;  /* 0x0000000000027941 */ /* 0x000fea0003800000 */
.L_x_9509:
        /* <DEDUP_REMOVED lines=10> */
.L_x_9505:
        /* <DEDUP_REMOVED lines=12> */
.L_x_9514:
[----:B------:R-:W-:-:S07]  /*20c40*/  IMAD.MOV.U32 R64, RZ, RZ, R164 ;  /* 0x000000ffff407224 */ /* 0x000fce00078e00a4 */
.L_x_9515:
[----:B------:R-:W-:Y:S05]  /*20c50*/  BSYNC B2 ;  /* 0x0000000000027941 */ /* 0x000fea0003800000 */
.L_x_9513:
        /* <DEDUP_REMOVED lines=16> */
.L_x_9519:
[----:B------:R-:W-:Y:S05]  /*20d60*/  BSYNC B3 ;  /* 0x0000000000037941 */ /* 0x000fea0003800000 */
.L_x_9518:
        /* <DEDUP_REMOVED lines=44> */
.L_x_9517:
[----:B------:R-:W-:Y:S05]  /*21030*/  BSYNC B2 ;  /* 0x0000000000027941 */ /* 0x000fea0003800000 */
.L_x_9516:
        /* <DEDUP_REMOVED lines=15> */
.L_x_9520:
        /* <DEDUP_REMOVED lines=12> */
.L_x_9523:
[----:B------:R-:W-:-:S07]  /*211f0*/  MOV R154, R164 ;  /* 0x000000a4009a7202 */ /* 0x000fce0000000f00 */
.L_x_9524:
[----:B------:R-:W-:Y:S05]  /*21200*/  BSYNC B2 ;  /* 0x0000000000027941 */ /* 0x000fea0003800000 */
.L_x_9522:
        /* <DEDUP_REMOVED lines=16> */
.L_x_9528:
[----:B------:R-:W-:Y:S05]  /*21310*/  BSYNC B3 ;  /* 0x0000000000037941 */ /* 0x000fea0003800000 */
.L_x_9527:
        /* <DEDUP_REMOVED lines=44> */
.L_x_9526:
[----:B------:R-:W-:Y:S05]  /*215e0*/  BSYNC B2 ;  /* 0x0000000000027941 */ /* 0x000fea0003800000 */
.L_x_9525:
        /* <DEDUP_REMOVED lines=10> */
.L_x_9521:
        /* <DEDUP_REMOVED lines=12> */
.L_x_9530:
[----:B------:R-:W-:-:S07]  /*21750*/  IMAD.MOV.U32 R161, RZ, RZ, R164 ;  /* 0x000000ffffa17224 */ /* 0x000fce00078e00a4 */
.L_x_9531:
[----:B------:R-:W-:Y:S05]  /*21760*/  BSYNC B2 ;  /* 0x0000000000027941 */ /* 0x000fea0003800000 */
.L_x_9529:
        /* <DEDUP_REMOVED lines=16> */
.L_x_9535:
[----:B------:R-:W-:Y:S05]  /*21870*/  BSYNC B3 ;  /* 0x0000000000037941 */ /* 0x000fea0003800000 */
.L_x_9534:
        /* <DEDUP_REMOVED lines=44> */
.L_x_9533:
[----:B------:R-:W-:Y:S05]  /*21b40*/  BSYNC B2 ;  /* 0x0000000000027941 */ /* 0x000fea0003800000 */
.L_x_9532:
        /* <DEDUP_REMOVED lines=15> */
.L_x_9536:
        /* <DEDUP_REMOVED lines=12> */
.L_x_9539:
[----:B------:R-:W-:-:S07]  /*21d00*/  MOV R153, R164 ;  /* 0x000000a400997202 */ /* 0x000fce0000000f00 */
.L_x_9540:
[----:B------:R-:W-:Y:S05]  /*21d10*/  BSYNC B2 ;  /* 0x0000000000027941 */ /* 0x000fea0003800000 */
.L_x_9538:
        /* <DEDUP_REMOVED lines=16> */
.L_x_9544:
[----:B------:R-:W-:Y:S05]  /*21e20*/  BSYNC B3 ;  /* 0x0000000000037941 */ /* 0x000fea0003800000 */
.L_x_9543:
        /* <DEDUP_REMOVED lines=44> */
.L_x_9542:
[----:B------:R-:W-:Y:S05]  /*220f0*/  BSYNC B2 ;  /* 0x0000000000027941 */ /* 0x000fea0003800000 */
.L_x_9541:
        /* <DEDUP_REMOVED lines=10> */
.L_x_9537:
        /* <DEDUP_REMOVED lines=12> */
.L_x_9546:
[----:B------:R-:W-:-:S07]  /*22260*/  IMAD.MOV.U32 R161, RZ, RZ, R164 ;  /* 0x000000ffffa17224 */ /* 0x000fce00078e00a4 */
.L_x_9547:
[----:B------:R-:W-:Y:S05]  /*22270*/  BSYNC B2 ;  /* 0x0000000000027941 */ /* 0x000fea0003800000 */
.L_x_9545:
        /* <DEDUP_REMOVED lines=16> */
.L_x_9551:
[----:B------:R-:W-:Y:S05]  /*22380*/  BSYNC B3 ;  /* 0x0000000000037941 */ /* 0x000fea0003800000 */
.L_x_9550:
        /* <DEDUP_REMOVED lines=44> */
.L_x_9549:
[----:B------:R-:W-:Y:S05]  /*22650*/  BSYNC B2 ;  /* 0x0000000000027941 */ /* 0x000fea0003800000 */
.L_x_9548:
        /* <DEDUP_REMOVED lines=13> */
.L_x_9552:
        /* <DEDUP_REMOVED lines=12> */
.L_x_9555:
[----:B------:R-:W-:-:S07]  /*227f0*/  MOV R66, R164 ;  /* 0x000000a400427202 */ /* 0x000fce0000000f00 */
.L_x_9556:
[----:B------:R-:W-:Y:S05]  /*22800*/  BSYNC B2 ;  /* 0x0000000000027941 */ /* 0x000fea0003800000 */
.L_x_9554:
        /* <DEDUP_REMOVED lines=16> */
.L_x_9560:
[----:B------:R-:W-:Y:S05]  /*22910*/  BSYNC B3 ;  /* 0x0000000000037941 */ /* 0x000fea0003800000 */
.L_x_9559:
        /* <DEDUP_REMOVED lines=44> */
.L_x_9558:
[----:B------:R-:W-:Y:S05]  /*22be0*/  BSYNC B2 ;  /* 0x0000000000027941 */ /* 0x000fea0003800000 */
.L_x_9557:
        /* <DEDUP_REMOVED lines=10> */
.L_x_9553:
        /* <DEDUP_REMOVED lines=12> */
.L_x_9562:
[----:B------:R-:W-:-:S07]  /*22d50*/  IMAD.MOV.U32 R66, RZ, RZ, R164 ;  /* 0x000000ffff427224 */ /* 0x000fce00078e00a4 */
.L_x_9563:
[----:B------:R-:W-:Y:S05]  /*22d60*/  BSYNC B2 ;  /* 0x0000000000027941 */ /* 0x000fea0003800000 */
.L_x_9561:
        /* <DEDUP_REMOVED lines=16> */
.L_x_9567:
[----:B------:R-:W-:Y:S05]  /*22e70*/  BSYNC B3 ;  /* 0x0000000000037941 */ /* 0x000fea0003800000 */
.L_x_9566:
        /* <DEDUP_REMOVED lines=44> */
.L_x_9565:
[----:B------:R-:W-:Y:S05]  /*23140*/  BSYNC B2 ;  /* 0x0000000000027941 */ /* 0x000fea0003800000 */
.L_x_9564:
        /* <DEDUP_REMOVED lines=13> */
.L_x_9568:
        /* <DEDUP_REMOVED lines=12> */
.L_x_9571:
[----:B------:R-:W-:-:S07]  /*232e0*/  MOV R66, R164 ;  /* 0x000000a400427202 */ /* 0x000fce0000000f00 */
.L_x_9572:
[----:B------:R-:W-:Y:S05]  /*232f0*/  BSYNC B2 ;  /* 0x0000000000027941 */ /* 0x000fea0003800000 */
.L_x_9570:
        /* <DEDUP_REMOVED lines=16> */
.L_x_9576:
[----:B------:R-:W-:Y:S05]  /*23400*/  BSYNC B3 ;  /* 0x0000000000037941 */ /* 0x000fea0003800000 */
.L_x_9575:
        /* <DEDUP_REMOVED lines=44> */
.L_x_9574:
[----:B------:R-:W-:Y:S05]  /*236d0*/  BSYNC B2 ;  /* 0x0000000000027941 */ /* 0x000fea0003800000 */
.L_x_9573:
        /* <DEDUP_REMOVED lines=10> */
.L_x_9569:
        /* <DEDUP_REMOVED lines=12> */
.L_x_9578:
[----:B------:R-:W-:-:S07]  /*23840*/  IMAD.MOV.U32 R66, RZ, RZ, R164 ;  /* 0x000000ffff427224 */ /* 0x000fce00078e00a4 */
.L_x_9579:
[----:B------:R-:W-:Y:S05]  /*23850*/  BSYNC B2 ;  /* 0x0000000000027941 */ /* 0x000fea0003800000 */
.L_x_9577:
        /* <DEDUP_REMOVED lines=16> */
.L_x_9583:
[----:B------:R-:W-:Y:S05]  /*23960*/  BSYNC B3 ;  /* 0x0000000000037941 */ /* 0x000fea0003800000 */
.L_x_9582:
        /* <DEDUP_REMOVED lines=44> */
.L_x_9581:
[----:B------:R-:W-:Y:S05]  /*23c30*/  BSYNC B2 ;  /* 0x0000000000027941 */ /* 0x000fea0003800000 */
.L_x_9580:
        /* <DEDUP_REMOVED lines=13> */
.L_x_9584:
        /* <DEDUP_REMOVED lines=12> */
.L_x_9587:
[----:B------:R-:W-:-:S07]  /*23dd0*/  MOV R150, R164 ;  /* 0x000000a400967202 */ /* 0x000fce0000000f00 */
.L_x_9588:
[----:B------:R-:W-:Y:S05]  /*23de0*/  BSYNC B2 ;  /* 0x0000000000027941 */ /* 0x000fea0003800000 */
.L_x_9586:
        /* <DEDUP_REMOVED lines=16> */
.L_x_9592:
[----:B------:R-:W-:Y:S05]  /*23ef0*/  BSYNC B3 ;  /* 0x0000000000037941 */ /* 0x000fea0003800000 */
.L_x_9591:
        /* <DEDUP_REMOVED lines=44> */
.L_x_9590:
[----:B------:R-:W-:Y:S05]  /*241c0*/  BSYNC B2 ;  /* 0x0000000000027941 */ /* 0x000fea0003800000 */
.L_x_9589:
        /* <DEDUP_REMOVED lines=10> */
.L_x_9585:
        /* <DEDUP_REMOVED lines=54> */
.L_x_9593:
[----:B------:R-:W-:-:S07]  /*245d0*/  VIADD R229, R229, 0x20 ;  /* 0x00000020e5e57836 */ /* 0x000fce0000000000 */
.L_x_9464:
[----:B------:R-:W-:Y:S05]  /*245e0*/  BSYNC B1 ;  /* 0x0000000000017941 */ /* 0x000fea0003800000 */
.L_x_9463:
        /* <DEDUP_REMOVED lines=29> */
.L_x_9597:
[----:B------:R-:W-:-:S07]  /*247c0*/  MOV R170, R164 ;  /* 0x000000a400aa7202 */ /* 0x000fce0000000f00 */
.L_x_9598:
[----:B------:R-:W-:Y:S05]  /*247d0*/  BSYNC B2 ;  /* 0x0000000000027941 */ /* 0x000fea0003800000 */
.L_x_9596:
        /* <DEDUP_REMOVED lines=16> */
.L_x_9602:
[----:B------:R-:W-:Y:S05]  /*248e0*/  BSYNC B3 ;  /* 0x0000000000037941 */ /* 0x000fea0003800000 */
.L_x_9601:
        /* <DEDUP_REMOVED lines=44> */
.L_x_9600:
[----:B------:R-:W-:Y:S05]  /*24bb0*/  BSYNC B2 ;  /* 0x0000000000027941 */ /* 0x000fea0003800000 */
.L_x_9599:
        /* <DEDUP_REMOVED lines=20> */
.L_x_9603:
        /* <DEDUP_REMOVED lines=12> */
.L_x_9606:
[----:B------:R-:W-:-:S07]  /*24dc0*/  MOV R157, R164 ;  /* 0x000000a4009d7202 */ /* 0x000fce0000000f00 */
.L_x_9607:
[----:B------:R-:W-:Y:S05]  /*24dd0*/  BSYNC B2 ;  /* 0x0000000000027941 */ /* 0x000fea0003800000 */
.L_x_9605:
        /* <DEDUP_REMOVED lines=16> */
.L_x_9611:
[----:B------:R-:W-:Y:S05]  /*24ee0*/  BSYNC B3 ;  /* 0x0000000000037941 */ /* 0x000fea0003800000 */
.L_x_9610:
        /* <DEDUP_REMOVED lines=44> */
.L_x_9609:
[----:B------:R-:W-:Y:S05]  /*251b0*/  BSYNC B2 ;  /* 0x0000000000027941 */ /* 0x000fea0003800000 */
.L_x_9608:
        /* <DEDUP_REMOVED lines=10> */
.L_x_9604:
        /* <DEDUP_REMOVED lines=12> */
.L_x_9613:
[----:B------:R-:W-:-:S07]  /*25320*/  IMAD.MOV.U32 R161, RZ, RZ, R164 ;  /* 0x000000ffffa17224 */ /* 0x000fce00078e00a4 */
.L_x_9614:
[----:B------:R-:W-:Y:S05]  /*25330*/  BSYNC B2 ;  /* 0x0000000000027941 */ /* 0x000fea0003800000 */
.L_x_9612:
        /* <DEDUP_REMOVED lines=16> */
.L_x_9618:
[----:B------:R-:W-:Y:S05]  /*25440*/  BSYNC B3 ;  /* 0x0000000000037941 */ /* 0x000fea0003800000 */
.L_x_9617:
        /* <DEDUP_REMOVED lines=44> */
.L_x_9616:
[----:B------:R-:W-:Y:S05]  /*25710*/  BSYNC B2 ;  /* 0x0000000000027941 */ /* 0x000fea0003800000 */
.L_x_9615:
        /* <DEDUP_REMOVED lines=15> */
.L_x_9619:
        /* <DEDUP_REMOVED lines=12> */
.L_x_9622:
[----:B------:R-:W-:-:S07]  /*258d0*/  MOV R64, R164 ;  /* 0x000000a400407202 */ /* 0x000fce0000000f00 */
.L_x_9623:
[----:B------:R-:W-:Y:S05]  /*258e0*/  BSYNC B2 ;  /* 0x0000000000027941 */ /* 0x000fea0003800000 */
.L_x_9621:
        /* <DEDUP_REMOVED lines=16> */
.L_x_9627:
[----:B------:R-:W-:Y:S05]  /*259f0*/  BSYNC B3 ;  /* 0x0000000000037941 */ /* 0x000fea0003800000 */
.L_x_9626:
        /* <DEDUP_REMOVED lines=44> */
.L_x_9625:
[----:B------:R-:W-:Y:S05]  /*25cc0*/  BSYNC B2 ;  /* 0x0000000000027941 */ /* 0x000fea0003800000 */
.L_x_9624:
        /* <DEDUP_REMOVED lines=10> */
.L_x_9620:
        /* <DEDUP_REMOVED lines=12> */
.L_x_9629:
[----:B------:R-:W-:-:S07]  /*25e30*/  IMAD.MOV.U32 R64, RZ, RZ, R164 ;  /* 0x000000ffff407224 */ /* 0x000fce00078e00a4 */
.L_x_9630:
[----:B------:R-:W-:Y:S05]  /*25e40*/  BSYNC B2 ;  /* 0x0000000000027941 */ /* 0x000fea0003800000 */
.L_x_9628:
        /* <DEDUP_REMOVED lines=16> */
.L_x_9634:
[----:B------:R-:W-:Y:S05]  /*25f50*/  BSYNC B3 ;  /* 0x0000000000037941 */ /* 0x000fea0003800000 */
.L_x_9633:
        /* <DEDUP_REMOVED lines=44> */
.L_x_9632:
[----:B------:R-:W-:Y:S05]  /*26220*/  BSYNC B2 ;  /* 0x0000000000027941 */ /* 0x000fea0003800000 */
.L_x_9631:
        /* <DEDUP_REMOVED lines=15> */
.L_x_9635:
        /* <DEDUP_REMOVED lines=12> */
.L_x_9638:
[----:B------:R-:W-:-:S07]  /*263e0*/  MOV R64, R164 ;  /* 0x000000a400407202 */ /* 0x000fce0000000f00 */
.L_x_9639:
[----:B------:R-:W-:Y:S05]  /*263f0*/  BSYNC B2 ;  /* 0x0000000000027941 */ /* 0x000fea0003800000 */
.L_x_9637:
        /* <DEDUP_REMOVED lines=16> */
.L_x_9643:
[----:B------:R-:W-:Y:S05]  /*26500*/  BSYNC B3 ;  /* 0x0000000000037941 */ /* 0x000fea0003800000 */
.L_x_9642:
        /* <DEDUP_REMOVED lines=44> */
.L_x_9641:
[----:B------:R-:W-:Y:S05]  /*267d0*/  BSYNC B2 ;  /* 0x0000000000027941 */ /* 0x000fea0003800000 */
.L_x_9640:
        /* <DEDUP_REMOVED lines=10> */
.L_x_9636:
        /* <DEDUP_REMOVED lines=12> */
.L_x_9645:
[----:B------:R-:W-:-:S07]  /*26940*/  IMAD.MOV.U32 R64, RZ, RZ, R164 ;  /* 0x000000ffff407224 */ /* 0x000fce00078e00a4 */
.L_x_9646:
[----:B------:R-:W-:Y:S05]  /*26950*/  BSYNC B2 ;  /* 0x0000000000027941 */ /* 0x000fea0003800000 */
.L_x_9644:
        /* <DEDUP_REMOVED lines=16> */
.L_x_9650:
[----:B------:R-:W-:Y:S05]  /*26a60*/  BSYNC B3 ;  /* 0x0000000000037941 */ /* 0x000fea0003800000 */
.L_x_9649:
        /* <DEDUP_REMOVED lines=44> */
.L_x_9648:
[----:B------:R-:W-:Y:S05]  /*26d30*/  BSYNC B2 ;  /* 0x0000000000027941 */ /* 0x000fea0003800000 */
.L_x_9647:
        /* <DEDUP_REMOVED lines=15> */
.L_x_9651:
        /* <DEDUP_REMOVED lines=12> */
.L_x_9654:
[----:B------:R-:W-:-:S07]  /*26ef0*/  MOV R154, R164 ;  /* 0x000000a4009a7202 */ /* 0x000fce0000000f00 */
.L_x_9655:
[----:B------:R-:W-:Y:S05]  /*26f00*/  BSYNC B2 ;  /* 0x0000000000027941 */ /* 0x000fea0003800000 */
.L_x_9653:
        /* <DEDUP_REMOVED lines=16> */
.L_x_9659:
[----:B------:R-:W-:Y:S05]  /*27010*/  BSYNC B3 ;  /* 0x0000000000037941 */ /* 0x000fea0003800000 */
.L_x_9658:
        /* <DEDUP_REMOVED lines=44> */
.L_x_9657:
[----:B------:R-:W-:Y:S05]  /*272e0*/  BSYNC B2 ;  /* 0x0000000000027941 */ /* 0x000fea0003800000 */
.L_x_9656:
        /* <DEDUP_REMOVED lines=10> */
.L_x_9652:
        /* <DEDUP_REMOVED lines=12> */
.L_x_9661:
[----:B------:R-:W-:-:S07]  /*27450*/  IMAD.MOV.U32 R161, RZ, RZ, R164 ;  /* 0x000000ffffa17224 */ /* 0x000fce00078e00a4 */
.L_x_9662:
[----:B------:R-:W-:Y:S05]  /*27460*/  BSYNC B2 ;  /* 0x0000000000027941 */ /* 0x000fea0003800000 */
.L_x_9660:
        /* <DEDUP_REMOVED lines=16> */
.L_x_9666:
[----:B------:R-:W-:Y:S05]  /*27570*/  BSYNC B3 ;  /* 0x0000000000037941 */ /* 0x000fea0003800000 */
.L_x_9665:
        /* <DEDUP_REMOVED lines=44> */
.L_x_9664:
[----:B------:R-:W-:Y:S05]  /*27840*/  BSYNC B2 ;  /* 0x0000000000027941 */ /* 0x000fea0003800000 */
.L_x_9663:
        /* <DEDUP_REMOVED lines=15> */
.L_x_9667:
        /* <DEDUP_REMOVED lines=12> */
.L_x_9670:
[----:B------:R-:W-:-:S07]  /*27a00*/  MOV R153, R164 ;  /* 0x000000a400997202 */ /* 0x000fce0000000f00 */
.L_x_9671:
[----:B------:R-:W-:Y:S05]  /*27a10*/  BSYNC B2 ;  /* 0x0000000000027941 */ /* 0x000fea0003800000 */
.L_x_9669:
        /* <DEDUP_REMOVED lines=16> */
.L_x_9675:
[----:B------:R-:W-:Y:S05]  /*27b20*/  BSYNC B3 ;  /* 0x0000000000037941 */ /* 0x000fea0003800000 */
.L_x_9674:
        /* <DEDUP_REMOVED lines=44> */
.L_x_9673:
[----:B------:R-:W-:Y:S05]  /*27df0*/  BSYNC B2 ;  /* 0x0000000000027941 */ /* 0x000fea0003800000 */
.L_x_9672:
        /* <DEDUP_REMOVED lines=10> */
.L_x_9668:
        /* <DEDUP_REMOVED lines=12> */
.L_x_9677:
[----:B------:R-:W-:-:S07]  /*27f60*/  IMAD.MOV.U32 R161, RZ, RZ, R164 ;  /* 0x000000ffffa17224 */ /* 0x000fce00078e00a4 */
.L_x_9678:
[----:B------:R-:W-:Y:S05]  /*27f70*/  BSYNC B2 ;  /* 0x0000000000027941 */ /* 0x000fea0003800000 */
.L_x_9676:
        /* <DEDUP_REMOVED lines=16> */
.L_x_9682:
[----:B------:R-:W-:Y:S05]  /*28080*/  BSYNC B3 ;  /* 0x0000000000037941 */ /* 0x000fea0003800000 */
.L_x_9681:
        /* <DEDUP_REMOVED lines=44> */
.L_x_9680:
[----:B------:R-:W-:Y:S05]  /*28350*/  BSYNC B2 ;  /* 0x0000000000027941 */ /* 0x000fea0003800000 */
.L_x_9679:
        /* <DEDUP_REMOVED lines=13> */
.L_x_9683:
        /* <DEDUP_REMOVED lines=12> */
.L_x_9686:
[----:B------:R-:W-:-:S07]  /*284f0*/  MOV R66, R164 ;  /* 0x000000a400427202 */ /* 0x000fce0000000f00 */
.L_x_9687:
[----:B------:R-:W-:Y:S05]  /*28500*/  BSYNC B2 ;  /* 0x0000000000027941 */ /* 0x000fea0003800000 */
.L_x_9685:
        /* <DEDUP_REMOVED lines=16> */
.L_x_9691:
[----:B------:R-:W-:Y:S05]  /*28610*/  BSYNC B3 ;  /* 0x0000000000037941 */ /* 0x000fea0003800000 */
.L_x_9690:
        /* <DEDUP_REMOVED lines=44> */
.L_x_9689:
[----:B------:R-:W-:Y:S05]  /*288e0*/  BSYNC B2 ;  /* 0x0000000000027941 */ /* 0x000fea0003800000 */
.L_x_9688:
        /* <DEDUP_REMOVED lines=10> */
.L_x_9684:
        /* <DEDUP_REMOVED lines=12> */
.L_x_9693:
[----:B------:R-:W-:-:S07]  /*28a50*/  IMAD.MOV.U32 R66, RZ, RZ, R164 ;  /* 0x000000ffff427224 */ /* 0x000fce00078e00a4 */
.L_x_9694:
[----:B------:R-:W-:Y:S05]  /*28a60*/  BSYNC B2 ;  /* 0x0000000000027941 */ /* 0x000fea0003800000 */
.L_x_9692:
        /* <DEDUP_REMOVED lines=16> */
.L_x_9698:
[----:B------:R-:W-:Y:S05]  /*28b70*/  BSYNC B3 ;  /* 0x0000000000037941 */ /* 0x000fea0003800000 */
.L_x_9697:
        /* <DEDUP_REMOVED lines=44> */
.L_x_9696:
[----:B------:R-:W-:Y:S05]  /*28e40*/  BSYNC B2 ;  /* 0x0000000000027941 */ /* 0x000fea0003800000 */
.L_x_9695:
        /* <DEDUP_REMOVED lines=13> */
.L_x_9699:
        /* <DEDUP_REMOVED lines=12> */
.L_x_9702:
[----:B------:R-:W-:-:S07]  /*28fe0*/  MOV R66, R164 ;  /* 0x000000a400427202 */ /* 0x000fce0000000f00 */
.L_x_9703:
[----:B------:R-:W-:Y:S05]  /*28ff0*/  BSYNC B2 ;  /* 0x0000000000027941 */ /* 0x000fea0003800000 */
.L_x_9701:
        /* <DEDUP_REMOVED lines=16> */
.L_x_9707:
[----:B------:R-:W-:Y:S05]  /*29100*/  BSYNC B3 ;  /* 0x0000000000037941 */ /* 0x000fea0003800000 */
.L_x_9706:
        /* <DEDUP_REMOVED lines=44> */
.L_x_9705:
[----:B------:R-:W-:Y:S05]  /*293d0*/  BSYNC B2 ;  /* 0x0000000000027941 */ /* 0x000fea0003800000 */
.L_x_9704:
        /* <DEDUP_REMOVED lines=10> */
.L_x_9700:
        /* <DEDUP_REMOVED lines=12> */
.L_x_9709:
[----:B------:R-:W-:-:S07]  /*29540*/  IMAD.MOV.U32 R66, RZ, RZ, R164 ;  /* 0x000000ffff427224 */ /* 0x000fce00078e00a4 */
.L_x_9710:
[----:B------:R-:W-:Y:S05]  /*29550*/  BSYNC B2 ;  /* 0x0000000000027941 */ /* 0x000fea0003800000 */
.L_x_9708:
        /* <DEDUP_REMOVED lines=16> */
.L_x_9714:
[----:B------:R-:W-:Y:S05]  /*29660*/  BSYNC B3 ;  /* 0x0000000000037941 */ /* 0x000fea0003800000 */
.L_x_9713:
        /* <DEDUP_REMOVED lines=44> */
.L_x_9712:
[----:B------:R-:W-:Y:S05]  /*29930*/  BSYNC B2 ;  /* 0x0000000000027941 */ /* 0x000fea0003800000 */
.L_x_9711:
        /* <DEDUP_REMOVED lines=13> */
.L_x_9715:
        /* <DEDUP_REMOVED lines=12> */
.L_x_9718:
[----:B------:R-:W-:-:S07]  /*29ad0*/  MOV R150, R164 ;  /* 0x000000a400967202 */ /* 0x000fce0000000f00 */
.L_x_9719:
[----:B------:R-:W-:Y:S05]  /*29ae0*/  BSYNC B2 ;  /* 0x0000000000027941 */ /* 0x000fea0003800000 */
.L_x_9717:
        /* <DEDUP_REMOVED lines=16> */
.L_x_9723:
[----:B------:R-:W-:Y:S05]  /*29bf0*/  BSYNC B3 ;  /* 0x0000000000037941 */ /* 0x000fea0003800000 */
.L_x_9722:
        /* <DEDUP_REMOVED lines=44> */
.L_x_9721:
[----:B------:R-:W-:Y:S05]  /*29ec0*/  BSYNC B2 ;  /* 0x0000000000027941 */ /* 0x000fea0003800000 */
.L_x_9720:
        /* <DEDUP_REMOVED lines=10> */
.L_x_9716:
        /* <DEDUP_REMOVED lines=54> */
.L_x_9724:
[----:B------:R-:W-:-:S07]  /*2a2d0*/  VIADD R229, R229, 0x20 ;  /* 0x00000020e5e57836 */ /* 0x000fce0000000000 */
.L_x_9595:
[----:B------:R-:W-:Y:S05]  /*2a2e0*/  BSYNC B1 ;  /* 0x0000000000017941 */ /* 0x000fea0003800000 */
.L_x_9594:
        /* <DEDUP_REMOVED lines=29> */
.L_x_9728:
[----:B------:R-:W-:-:S07]  /*2a4c0*/  MOV R171, R164 ;  /* 0x000000a400ab7202 */ /* 0x000fce0000000f00 */
.L_x_9729:
[----:B------:R-:W-:Y:S05]  /*2a4d0*/  BSYNC B2 ;  /* 0x0000000000027941 */ /* 0x000fea0003800000 */
.L_x_9727:
        /* <DEDUP_REMOVED lines=16> */
.L_x_9733:
[----:B------:R-:W-:Y:S05]  /*2a5e0*/  BSYNC B3 ;  /* 0x0000000000037941 */ /* 0x000fea0003800000 */
.L_x_9732:
        /* <DEDUP_REMOVED lines=44> */
.L_x_9731:
[----:B------:R-:W-:Y:S05]  /*2a8b0*/  BSYNC B2 ;  /* 0x0000000000027941 */ /* 0x000fea0003800000 */
.L_x_9730:
        /* <DEDUP_REMOVED lines=20> */
.L_x_9734:
        /* <DEDUP_REMOVED lines=12> */
.L_x_9737:
[----:B------:R-:W-:-:S07]  /*2aac0*/  MOV R157, R164 ;  /* 0x000000a4009d7202 */ /* 0x000fce0000000f00 */
.L_x_9738:
[----:B------:R-:W-:Y:S05]  /*2aad0*/  BSYNC B2 ;  /* 0x0000000000027941 */ /* 0x000fea0003800000 */
.L_x_9736:
        /* <DEDUP_REMOVED lines=16> */
.L_x_9742:
[----:B------:R-:W-:Y:S05]  /*2abe0*/  BSYNC B3 ;  /* 0x0000000000037941 */ /* 0x000fea0003800000 */
.L_x_9741:
        /* <DEDUP_REMOVED lines=44> */
.L_x_9740:
[----:B------:R-:W-:Y:S05]  /*2aeb0*/  BSYNC B2 ;  /* 0x0000000000027941 */ /* 0x000fea0003800000 */
.L_x_9739:
        /* <DEDUP_REMOVED lines=10> */
.L_x_9735:
        /* <DEDUP_REMOVED lines=12> */
.L_x_9744:
[----:B------:R-:W-:-:S07]  /*2b020*/  IMAD.MOV.U32 R161, RZ, RZ, R164 ;  /* 0x000000ffffa17224 */ /* 0x000fce00078e00a4 */
.L_x_9745:
[----:B------:R-:W-:Y:S05]  /*2b030*/  BSYNC B2 ;  /* 0x0000000000027941 */ /* 0x000fea0003800000 */
.L_x_9743:
        /* <DEDUP_REMOVED lines=16> */
.L_x_9749:
[----:B------:R-:W-:Y:S05]  /*2b140*/  BSYNC B3 ;  /* 0x0000000000037941 */ /* 0x000fea0003800000 */
.L_x_9748:
        /* <DEDUP_REMOVED lines=44> */
.L_x_9747:
[----:B------:R-:W-:Y:S05]  /*2b410*/  BSYNC B2 ;  /* 0x0000000000027941 */ /* 0x000fea0003800000 */
.L_x_9746:
        /* <DEDUP_REMOVED lines=15> */
.L_x_9750:
        /* <DEDUP_REMOVED lines=12> */
.L_x_9753:
[----:B------:R-:W-:-:S07]  /*2b5d0*/  MOV R64, R164 ;  /* 0x000000a400407202 */ /* 0x000fce0000000f00 */
.L_x_9754:
[----:B------:R-:W-:Y:S05]  /*2b5e0*/  BSYNC B2 ;  /* 0x0000000000027941 */ /* 0x000fea0003800000 */
.L_x_9752:
        /* <DEDUP_REMOVED lines=16> */
.L_x_9758:
[----:B------:R-:W-:Y:S05]  /*2b6f0*/  BSYNC B3 ;  /* 0x0000000000037941 */ /* 0x000fea0003800000 */
.L_x_9757:
        /* <DEDUP_REMOVED lines=44> */
.L_x_9756:
[----:B------:R-:W-:Y:S05]  /*2b9c0*/  BSYNC B2 ;  /* 0x0000000000027941 */ /* 0x000fea0003800000 */
.L_x_9755:
        /* <DEDUP_REMOVED lines=10> */
.L_x_9751:
        /* <DEDUP_REMOVED lines=12> */
.L_x_9760:
[----:B------:R-:W-:-:S07]  /*2bb30*/  IMAD.MOV.U32 R64, RZ, RZ, R164 ;  /* 0x000000ffff407224 */ /* 0x000fce00078e00a4 */
.L_x_9761:
[----:B------:R-:W-:Y:S05]  /*2bb40*/  BSYNC B2 ;  /* 0x0000000000027941 */ /* 0x000fea0003800000 */
.L_x_9759:
        /* <DEDUP_REMOVED lines=16> */
.L_x_9765:
[----:B------:R-:W-:Y:S05]  /*2bc50*/  BSYNC B3 ;  /* 0x0000000000037941 */ /* 0x000fea0003800000 */
.L_x_9764:
        /* <DEDUP_REMOVED lines=44> */
.L_x_9763:
[----:B------:R-:W-:Y:S05]  /*2bf20*/  BSYNC B2 ;  /* 0x0000000000027941 */ /* 0x000fea0003800000 */
.L_x_9762:
        /* <DEDUP_REMOVED lines=15> */
.L_x_9766:
        /* <DEDUP_REMOVED lines=12> */
.L_x_9769:
[----:B------:R-:W-:-:S07]  /*2c0e0*/  MOV R64, R164 ;  /* 0x000000a400407202 */ /* 0x000fce0000000f00 */
.L_x_9770:
[----:B------:R-:W-:Y:S05]  /*2c0f0*/  BSYNC B2 ;  /* 0x0000000000027941 */ /* 0x000fea0003800000 */
.L_x_9768:
        /* <DEDUP_REMOVED lines=16> */
.L_x_9774:
[----:B------:R-:W-:Y:S05]  /*2c200*/  BSYNC B3 ;  /* 0x0000000000037941 */ /* 0x000fea0003800000 */
.L_x_9773:
        /* <DEDUP_REMOVED lines=44> */
.L_x_9772:
[----:B------:R-:W-:Y:S05]  /*2c4d0*/  BSYNC B2 ;  /* 0x0000000000027941 */ /* 0x000fea0003800000 */
.L_x_9771:
        /* <DEDUP_REMOVED lines=10> */
.L_x_9767:
        /* <DEDUP_REMOVED lines=12> */
.L_x_9776:
[----:B------:R-:W-:-:S07]  /*2c640*/  IMAD.MOV.U32 R64, RZ, RZ, R164 ;  /* 0x000000ffff407224 */ /* 0x000fce00078e00a4 */
.L_x_9777:
[----:B------:R-:W-:Y:S05]  /*2c650*/  BSYNC B2 ;  /* 0x0000000000027941 */ /* 0x000fea0003800000 */
.L_x_9775:
        /* <DEDUP_REMOVED lines=16> */
.L_x_9781:
[----:B------:R-:W-:Y:S05]  /*2c760*/  BSYNC B3 ;  /* 0x0000000000037941 */ /* 0x000fea0003800000 */
.L_x_9780:
        /* <DEDUP_REMOVED lines=44> */
.L_x_9779:
[----:B------:R-:W-:Y:S05]  /*2ca30*/  BSYNC B2 ;  /* 0x0000000000027941 */ /* 0x000fea0003800000 */
.L_x_9778:
        /* <DEDUP_REMOVED lines=15> */
.L_x_9782:
        /* <DEDUP_REMOVED lines=12> */
.L_x_9785:
[----:B------:R-:W-:-:S07]  /*2cbf0*/  MOV R154, R164 ;  /* 0x000000a4009a7202 */ /* 0x000fce0000000f00 */
.L_x_9786:
[----:B------:R-:W-:Y:S05]  /*2cc00*/  BSYNC B2 ;  /* 0x0000000000027941 */ /* 0x000fea0003800000 */
.L_x_9784:
        /* <DEDUP_REMOVED lines=16> */
.L_x_9790:
[----:B------:R-:W-:Y:S05]  /*2cd10*/  BSYNC B3 ;  /* 0x0000000000037941 */ /* 0x000fea0003800000 */
.L_x_9789:
        /* <DEDUP_REMOVED lines=44> */
.L_x_9788:
[----:B------:R-:W-:Y:S05]  /*2cfe0*/  BSYNC B2 ;  /* 0x0000000000027941 */ /* 0x000fea0003800000 */
.L_x_9787:
        /* <DEDUP_REMOVED lines=10> */
.L_x_9783:
        /* <DEDUP_REMOVED lines=12> */
.L_x_9792:
[----:B------:R-:W-:-:S07]  /*2d150*/  IMAD.MOV.U32 R161, RZ, RZ, R164 ;  /* 0x000000ffffa17224 */ /* 0x000fce00078e00a4 */
.L_x_9793:
[----:B------:R-:W-:Y:S05]  /*2d160*/  BSYNC B2 ;  /* 0x0000000000027941 */ /* 0x000fea0003800000 */
.L_x_9791:
        /* <DEDUP_REMOVED lines=16> */
.L_x_9797:
[----:B------:R-:W-:Y:S05]  /*2d270*/  BSYNC B3 ;  /* 0x0000000000037941 */ /* 0x000fea0003800000 */
.L_x_9796:
        /* <DEDUP_REMOVED lines=44> */
.L_x_9795:
[----:B------:R-:W-:Y:S05]  /*2d540*/  BSYNC B2 ;  /* 0x0000000000027941 */ /* 0x000fea0003800000 */
.L_x_9794:
        /* <DEDUP_REMOVED lines=15> */
.L_x_9798:
        /* <DEDUP_REMOVED lines=12> */
.L_x_9801:
[----:B------:R-:W-:-:S07]  /*2d700*/  MOV R153, R164 ;  /* 0x000000a400997202 */ /* 0x000fce0000000f00 */
.L_x_9802:
[----:B------:R-:W-:Y:S05]  /*2d710*/  BSYNC B2 ;  /* 0x0000000000027941 */ /* 0x000fea0003800000 */
.L_x_9800:
        /* <DEDUP_REMOVED lines=16> */
.L_x_9806:
[----:B------:R-:W-:Y:S05]  /*2d820*/  BSYNC B3 ;  /* 0x0000000000037941 */ /* 0x000fea0003800000 */
.L_x_9805:
        /* <DEDUP_REMOVED lines=44> */
.L_x_9804:
[----:B------:R-:W-:Y:S05]  /*2daf0*/  BSYNC B2 ;  /* 0x0000000000027941 */ /* 0x000fea0003800000 */
.L_x_9803:
        /* <DEDUP_REMOVED lines=10> */
.L_x_9799:
        /* <DEDUP_REMOVED lines=12> */
.L_x_9808:
[----:B------:R-:W-:-:S07]  /*2dc60*/  IMAD.MOV.U32 R161, RZ, RZ, R164 ;  /* 0x000000ffffa17224 */ /* 0x000fce00078e00a4 */
.L_x_9809:
[----:B------:R-:W-:Y:S05]  /*2dc70*/  BSYNC B2 ;  /* 0x0000000000027941 */ /* 0x000fea0003800000 */
.L_x_9807:
        /* <DEDUP_REMOVED lines=16> */
.L_x_9813:
[----:B------:R-:W-:Y:S05]  /*2dd80*/  BSYNC B3 ;  /* 0x0000000000037941 */ /* 0x000fea0003800000 */
.L_x_9812:
        /* <DEDUP_REMOVED lines=44> */
.L_x_9811:
[----:B------:R-:W-:Y:S05]  /*2e050*/  BSYNC B2 ;  /* 0x0000000000027941 */ /* 0x000fea0003800000 */
.L_x_9810:
        /* <DEDUP_REMOVED lines=13> */
.L_x_9814:
        /* <DEDUP_REMOVED lines=12> */
.L_x_9817:
[----:B------:R-:W-:-:S07]  /*2e1f0*/  MOV R66, R164 ;  /* 0x000000a400427202 */ /* 0x000fce0000000f00 */
.L_x_9818:
[----:B------:R-:W-:Y:S05]  /*2e200*/  BSYNC B2 ;  /* 0x0000000000027941 */ /* 0x000fea0003800000 */
.L_x_9816:
        /* <DEDUP_REMOVED lines=16> */
.L_x_9822:
[----:B------:R-:W-:Y:S05]  /*2e310*/  BSYNC B3 ;  /* 0x0000000000037941 */ /* 0x000fea0003800000 */
.L_x_9821:
        /* <DEDUP_REMOVED lines=44> */
.L_x_9820:
[----:B------:R-:W-:Y:S05]  /*2e5e0*/  BSYNC B2 ;  /* 0x0000000000027941 */ /* 0x000fea0003800000 */
.L_x_9819:
        /* <DEDUP_REMOVED lines=10> */
.L_x_9815:
        /* <DEDUP_REMOVED lines=12> */
.L_x_9824:
[----:B------:R-:W-:-:S07]  /*2e750*/  IMAD.MOV.U32 R66, RZ, RZ, R164 ;  /* 0x000000ffff427224 */ /* 0x000fce00078e00a4 */
.L_x_9825:
[----:B------:R-:W-:Y:S05]  /*2e760*/  BSYNC B2 ;  /* 0x0000000000027941 */ /* 0x000fea0003800000 */
.L_x_9823:
        /* <DEDUP_REMOVED lines=16> */
.L_x_9829:
[----:B------:R-:W-:Y:S05]  /*2e870*/  BSYNC B3 ;  /* 0x0000000000037941 */ /* 0x000fea0003800000 */
.L_x_9828:
        /* <DEDUP_REMOVED lines=44> */
.L_x_9827:
[----:B------:R-:W-:Y:S05]  /*2eb40*/  BSYNC B2 ;  /* 0x0000000000027941 */ /* 0x000fea0003800000 */
.L_x_9826:
        /* <DEDUP_REMOVED lines=13> */
.L_x_9830:
        /* <DEDUP_REMOVED lines=12> */
.L_x_9833:
[----:B------:R-:W-:-:S07]  /*2ece0*/  MOV R66, R164 ;  /* 0x000000a400427202 */ /* 0x000fce0000000f00 */
.L_x_9834:
[----:B------:R-:W-:Y:S05]  /*2ecf0*/  BSYNC B2 ;  /* 0x0000000000027941 */ /* 0x000fea0003800000 */
.L_x_9832:
        /* <DEDUP_REMOVED lines=16> */
.L_x_9838:
[----:B------:R-:W-:Y:S05]  /*2ee00*/  BSYNC B3 ;  /* 0x0000000000037941 */ /* 0x000fea0003800000 */
.L_x_9837:
        /* <DEDUP_REMOVED lines=44> */
.L_x_9836:
[----:B------:R-:W-:Y:S05]  /*2f0d0*/  BSYNC B2 ;  /* 0x0000000000027941 */ /* 0x000fea0003800000 */
.L_x_9835:
        /* <DEDUP_REMOVED lines=10> */
.L_x_9831:
        /* <DEDUP_REMOVED lines=12> */
.L_x_9840:
[----:B------:R-:W-:-:S07]  /*2f240*/  IMAD.MOV.U32 R66, RZ, RZ, R164 ;  /* 0x000000ffff427224 */ /* 0x000fce00078e00a4 */
.L_x_9841:
[----:B------:R-:W-:Y:S05]  /*2f250*/  BSYNC B2 ;  /* 0x0000000000027941 */ /* 0x000fea0003800000 */
.L_x_9839:
        /* <DEDUP_REMOVED lines=16> */
.L_x_9845:
[----:B------:R-:W-:Y:S05]  /*2f360*/  BSYNC B3 ;  /* 0x0000000000037941 */ /* 0x000fea0003800000 */
.L_x_9844:
        /* <DEDUP_REMOVED lines=44> */
.L_x_9843:
[----:B------:R-:W-:Y:S05]  /*2f630*/  BSYNC B2 ;  /* 0x0000000000027941 */ /* 0x000fea0003800000 */
.L_x_9842:
        /* <DEDUP_REMOVED lines=13> */
.L_x_9846:
        /* <DEDUP_REMOVED lines=12> */
.L_x_9849:
[----:B------:R-:W-:-:S07]  /*2f7d0*/  MOV R150, R164 ;  /* 0x000000a400967202 */ /* 0x000fce0000000f00 */
.L_x_9850:
[----:B------:R-:W-:Y:S05]  /*2f7e0*/  BSYNC B2 ;  /* 0x0000000000027941 */ /* 0x000fea0003800000 */
.L_x_9848:
        /* <DEDUP_REMOVED lines=16> */
.L_x_9854:
[----:B------:R-:W-:Y:S05]  /*2f8f0*/  BSYNC B3 ;  /* 0x0000000000037941 */ /* 0x000fea0003800000 */
.L_x_9853:
        /* <DEDUP_REMOVED lines=44> */
.L_x_9852:
[----:B------:R-:W-:Y:S05]  /*2fbc0*/  BSYNC B2 ;  /* 0x0000000000027941 */ /* 0x000fea0003800000 */
.L_x_9851:
        /* <DEDUP_REMOVED lines=10> */
.L_x_9847:
[----:B------:R-:W-:Y:S01]  /*2fc70*/  LOP3.LUT P0, RZ, R43, 0x10, RZ, 0xc0, !PT ;  /* 0x000000102bff7812 */ /* 0x000fe2000780c0ff */
[----:B------:R-:W-:Y:S01]  /*2fc80*/  IMAD.SHL.U32 R237, R229, 0x8, RZ ;  /* 0x00000008e5ed7824 */ /* 0x000fe200078e00ff */
        /* <DEDUP_REMOVED lines=11> */
[----:B------:R-:W-:Y:S02]  /*2fd40*/  SHF.R.U32.HI R235, RZ, 0x1d, R229 ;  /* 0x0000001dffeb7819 */ /* 0x000fe400000116e5 */
[----:B------:R-:W-:Y:S01]  /*2fd50*/  LOP3.LUT R229, R67, R233, R236, 0xfe, !PT ;  /* 0x000000e943e57212 */ /* 0x000fe200078efeec */
[----:B------:R-:W-:Y:S01]  /*2fd60*/  IMAD.WIDE.U32 R66, R66, 0x1000000, RZ ;  /* 0x0100000042427825 */ /* 0x000fe200078e00ff */
[----:B------:R-:W-:Y:S02]  /*2fd70*/  SEL R65, RZ, 0x1, P4 ;  /* 0x00000001ff417807 */ /* 0x000fe40002000000 */
[----:B------:R-:W-:Y:S02]  /*2fd80*/  SEL R64, RZ, 0x1, P6 ;  /* 0x00000001ff407807 */ /* 0x000fe40003000000 */
[----:B------:R-:W-:Y:S02]  /*2fd90*/  SEL R232, RZ, 0x1, P2 ;  /* 0x00000001ffe87807 */ /* 0x000fe40001000000 */
[----:B------:R-:W-:Y:S01]  /*2fda0*/  LOP3.LUT R67, R67, R229, R65, 0xfe, !PT ;  /* 0x000000e543437212 */ /* 0x000fe200078efe41 */
[----:B------:R-:W-:Y:S01]  /*2fdb0*/  IMAD.WIDE.U32 R64, R64, 0x10000, RZ ;  /* 0x0001000040407825 */ /* 0x000fe200078e00ff */
[----:B------:R-:W-:-:S03]  /*2fdc0*/  IADD3 R230, P0, R237, UR14, RZ ;  /* 0x0000000eede67c10 */ /* 0x000fc6000ff1e0ff */
[----:B------:R-:W-:Y:S01]  /*2fdd0*/  IMAD.WIDE.U32 R232, R232, 0x100, RZ ;  /* 0x00000100e8e87825 */ /* 0x000fe200078e00ff */
[----:B------:R-:W-:Y:S02]  /*2fde0*/  IADD3.X R231, R235, UR15, RZ, P0, !PT ;  /* 0x0000000febe77c10 */ /* 0x000fe400087fe4ff */
[----:B------:R-:W-:Y:S02]  /*2fdf0*/  LOP3.LUT R229, R232, R66, R64, 0xfe, !PT ;  /* 0x00000042e8e57212 */ /* 0x000fe400078efe40 */
[----:B------:R-:W-:Y:S02]  /*2fe00*/  LOP3.LUT R233, R233, R67, R65, 0xfe, !PT ;  /* 0x00000043e9e97212 */ /* 0x000fe400078efe41 */
[----:B------:R-:W-:Y:S02]  /*2fe10*/  F2FP.F16.F32.PACK_AB R67, R228, R219 ;  /* 0x000000dbe443723e */ /* 0x000fe400000000ff */
[----:B------:R-:W-:Y:S02]  /*2fe20*/  F2FP.F16.F32.PACK_AB R66, R218, R203 ;  /* 0x000000cbda42723e */ /* 0x000fe400000000ff */
[----:B------:R-:W-:-:S02]  /*2fe30*/  F2FP.F16.F32.PACK_AB R65, R202, R187 ;  /* 0x000000bbca41723e */ /* 0x000fc400000000ff */
[----:B------:R-:W-:Y:S02]  /*2fe40*/  F2FP.F16.F32.PACK_AB R64, R186, R171 ;  /* 0x000000abba40723e */ /* 0x000fe400000000ff */
[----:B------:R-:W-:-:S03]  /*2fe50*/  LOP3.LUT R232, R229, R234, RZ, 0xfc, !PT ;  /* 0x000000eae5e87212 */ /* 0x000fc600078efcff */
[----:B------:R2:W-:Y:S04]  /*2fe60*/  STG.E.128 desc[UR4][R134.64], R64 ;  /* 0x0000004086007986 */ /* 0x0005e8000c101d04 */
        /* <DEDUP_REMOVED lines=22> */
.L_x_9726:
[----:B------:R-:W-:Y:S05]  /*2ffd0*/  BSYNC B1 ;  /* 0x0000000000017941 */ /* 0x000fea0003800000 */
.L_x_9725:
        /* <DEDUP_REMOVED lines=235> */
.L_x_9884:
        /* <DEDUP_REMOVED lines=46> */
[----:B------:R-:W-:Y:S01]  /*31170*/  F2FP.F16.F32.PACK_AB R66, R232, R235 ;  /* 0x000000ebe842723e */ /* 0x000fe200000000ff */
[----:B------:R-:W-:Y:S01]  /*31180*/  VIADD R227, R227, 0x20 ;  /* 0x00000020e3e37836 */ /* 0x000fe20000000000 */
[----:B------:R-:W-:-:S05]  /*31190*/  F2FP.F16.F32.PACK_AB R67, R234, R239 ;  /* 0x000000efea43723e */ /* 0x000fca00000000ff */
[----:B------:R2:W-:Y:S02]  /*311a0*/  STG.E.128 desc[UR4][R230.64], R64 ;  /* 0x00000040e6007986 */ /* 0x0005e4000c101d04 */
.L_x_9857:
[----:B------:R-:W-:Y:S05]  /*311b0*/  BSYNC B1 ;  /* 0x0000000000017941 */ /* 0x000fea0003800000 */
.L_x_9856:
        /* <DEDUP_REMOVED lines=35> */
.L_x_9859:
[----:B------:R-:W-:Y:S05]  /*313f0*/  BSYNC B1 ;  /* 0x0000000000017941 */ /* 0x000fea0003800000 */
.L_x_9858:
        /* <DEDUP_REMOVED lines=35> */
.L_x_9861:
[----:B------:R-:W-:Y:S05]  /*31630*/  BSYNC B1 ;  /* 0x0000000000017941 */ /* 0x000fea0003800000 */
.L_x_9860:
        /* <DEDUP_REMOVED lines=35> */
.L_x_9863:
[----:B------:R-:W-:Y:S05]  /*31870*/  BSYNC B1 ;  /* 0x0000000000017941 */ /* 0x000fea0003800000 */
.L_x_9862:
        /* <DEDUP_REMOVED lines=35> */
.L_x_9865:
[----:B------:R-:W-:Y:S05]  /*31ab0*/  BSYNC B1 ;  /* 0x0000000000017941 */ /* 0x000fea0003800000 */
.L_x_9864:
        /* <DEDUP_REMOVED lines=35> */
.L_x_9867:
[----:B------:R-:W-:Y:S05]  /*31cf0*/  BSYNC B1 ;  /* 0x0000000000017941 */ /* 0x000fea0003800000 */
.L_x_9866:
        /* <DEDUP_REMOVED lines=35> */
.L_x_9869:
[----:B------:R-:W-:Y:S05]  /*31f30*/  BSYNC B1 ;  /* 0x0000000000017941 */ /* 0x000fea0003800000 */
.L_x_9868:
        /* <DEDUP_REMOVED lines=34> */
.L_x_9871:
[----:B------:R-:W-:Y:S05]  /*32160*/  BSYNC B1 ;  /* 0x0000000000017941 */ /* 0x000fea0003800000 */
.L_x_9870:
[----:B01234-:R-:W0:Y:S02]  /*32170*/  LDC.64 R64, c[0x0][0x210] ;  /* 0x00008400ff407b82 */ /* 0x01fe240000000a00 */
[----:B0-----:R-:W-:-:S04]  /*32180*/  LEA R42, R64, R42, 0x2 ;  /* 0x0000002a402a7211 */ /* 0x001fc800078e10ff */
[----:B------:R-:W-:-:S13]  /*32190*/  ISETP.GE.AND P0, PT, R42, R65, PT ;  /* 0x000000412a00720c */ /* 0x000fda0003f06270 */
[----:B------:R-:W-:Y:S05]  /*321a0*/  @!P0 BRA `(.L_x_9872) ;  /* 0xfffffcf400848947 */ /* 0x000fea000383ffff */
[----:B------:R-:W-:Y:S05]  /*321b0*/  BSYNC B0 ;  /* 0x0000000000007941 */ /* 0x000fea0003800000 */
.L_x_8807:
[----:B------:R-:W-:Y:S05]  /*321c0*/  EXIT ;  /* 0x000000000000794d */ /* 0x000fea0003800000 */
.L_x_9855:
        /* <DEDUP_REMOVED lines=8> */
.L_x_9874:
[----:B------:R-:W-:Y:S05]  /*32250*/  BSYNC B1 ;  /* 0x0000000000017941 */ /* 0x000fea0003800000 */
.L_x_9873:
[----:B------:R-:W-:Y:S01]  /*32260*/  IMAD.MOV.U32 R65, RZ, RZ, R233 ;  /* 0x000000ffff417224 */ /* 0x000fe200078e00e9 */
[----:B------:R-:W-:Y:S01]  /*32270*/  HFMA2.MMA R237, -RZ, RZ, 0, 1.847743988037109375e-06 ;  /* 0x0000001fffed7435 */ /* 0x000fe200000001ff */
[----:B------:R-:W-:Y:S01]  /*32280*/  IMAD.MOV.U32 R234, RZ, RZ, 0x2 ;  /* 0x00000002ffea7424 */ /* 0x000fe200078e00ff */
[----:B------:R-:W-:Y:S01]  /*32290*/  P2R R231, PR, RZ, 0x20 ;  /* 0x00000020ffe77803 */ /* 0x000fe20000000000 */
[----:B------:R-:W-:Y:S01]  /*322a0*/  FADD.FTZ R65, R64, R65 ;  /* 0x0000004140417221 */ /* 0x000fe20000010000 */
[----:B------:R-:W-:Y:S01]  /*322b0*/  IMAD.MOV.U32 R232, RZ, RZ, -0x1 ;  /* 0xffffffffffe87424 */ /* 0x000fe200078e00ff */
[----:B------:R-:W-:-:S03]  /*322c0*/  LOP3.LUT P5, RZ, R43, 0x2, RZ, 0xc0, !PT ;  /* 0x000000022bff7812 */ /* 0x000fc600078ac0ff */
[----:B------:R-:W-:-:S10]  /*322d0*/  MOV R235, R65 ;  /* 0x0000004100eb7202 */ /* 0x000fd40000000f00 */
[----:B------:R-:W-:Y:S05]  /*322e0*/  WARPSYNC.COLLECTIVE R232, `(.L_x_9875) ;  /* 0x00000000e8087348 */ /* 0x000fea0003c00000 */
[----:B------:R0:W1:Y:S02]  /*322f0*/  SHFL.BFLY P6, R233, R235, R234, R237 ;  /* 0x0c0000eaebe97389 */ /* 0x00006400000c00ed */
[----:B01----:R-:W-:Y:S01]  /*32300*/  ENDCOLLECTIVE ;  /* 0x000000000000791b */ /* 0x003fe20003800000 */
.L_x_9875:
[----:B------:R-:W-:Y:S01]  /*32310*/  HFMA2.MMA R234, -RZ, RZ, 0, 2.384185791015625e-07 ;  /* 0x00000004ffea7435 */ /* 0x000fe200000001ff */
[----:B------:R-:W-:-:S05]  /*32320*/  MOV R66, R233 ;  /* 0x000000e900427202 */ /* 0x000fca0000000f00 */
[----:B------:R-:W-:-:S04]  /*32330*/  FADD.FTZ R66, R65, R66 ;  /* 0x0000004241427221 */ /* 0x000fc80000010000 */
[----:B------:R-:W-:-:S07]  /*32340*/  IMAD.MOV.U32 R235, RZ, RZ, R66 ;  /* 0x000000ffffeb7224 */ /* 0x000fce00078e0042 */
[----:B------:R-:W-:Y:S05]  /*32350*/  WARPSYNC.COLLECTIVE R232, `(.L_x_9876) ;  /* 0x00000000e8087348 */ /* 0x000fea0003c00000 */
[----:B------:R0:W1:Y:S02]  /*32360*/  SHFL.BFLY P6, R233, R235, R234, R237 ;  /* 0x0c0000eaebe97389 */ /* 0x00006400000c00ed */
[----:B01----:R-:W-:Y:S01]  /*32370*/  ENDCOLLECTIVE ;  /* 0x000000000000791b */ /* 0x003fe20003800000 */
.L_x_9876:
[----:B------:R-:W-:Y:S02]  /*32380*/  IMAD.MOV.U32 R234, RZ, RZ, 0x8 ;  /* 0x00000008ffea7424 */ /* 0x000fe400078e00ff */
[----:B------:R-:W-:-:S04]  /*32390*/  IMAD.MOV.U32 R67, RZ, RZ, R233 ;  /* 0x000000ffff437224 */ /* 0x000fc800078e00e9 */
[----:B------:R-:W-:-:S05]  /*323a0*/  FADD.FTZ R67, R66, R67 ;  /* 0x0000004342437221 */ /* 0x000fca0000010000 */
[----:B------:R-:W-:-:S07]  /*323b0*/  MOV R235, R67 ;  /* 0x0000004300eb7202 */ /* 0x000fce0000000f00 */
[----:B------:R-:W-:Y:S05]  /*323c0*/  WARPSYNC.COLLECTIVE R232, `(.L_x_9877) ;  /* 0x00000000e8087348 */ /* 0x000fea0003c00000 */
[----:B------:R0:W1:Y:S02]  /*323d0*/  SHFL.BFLY P6, R233, R235, R234, R237 ;  /* 0x0c0000eaebe97389 */ /* 0x00006400000c00ed */
[----:B01----:R-:W-:Y:S01]  /*323e0*/  ENDCOLLECTIVE ;  /* 0x000000000000791b */ /* 0x003fe20003800000 */
.L_x_9877:
[----:B------:R-:W-:Y:S01]  /*323f0*/  HFMA2.MMA R234, -RZ, RZ, 0, 9.5367431640625e-07 ;  /* 0x00000010ffea7435 */ /* 0x000fe200000001ff */
[----:B------:R-:W-:-:S05]  /*32400*/  MOV R134, R233 ;  /* 0x000000e900867202 */ /* 0x000fca0000000f00 */
[----:B------:R-:W-:Y:S02]  /*32410*/  FADD.FTZ R135, R67, R134 ;  /* 0x0000008643877221 */ /* 0x000fe40000010000 */
[----:B------:R-:W0:Y:S02]  /*32420*/  LDC R134, c[0x0][0x290] ;  /* 0x0000a400ff867b82 */ /* 0x000e240000000800 */
[----:B------:R-:W-:-:S07]  /*32430*/  IMAD.MOV.U32 R235, RZ, RZ, R135 ;  /* 0x000000ffffeb7224 */ /* 0x000fce00078e0087 */
[----:B0-----:R-:W-:Y:S05]  /*32440*/  WARPSYNC.COLLECTIVE R232, `(.L_x_9878) ;  /* 0x00000000e8087348 */ /* 0x001fea0003c00000 */
[----:B------:R1:W2:Y:S02]  /*32450*/  SHFL.BFLY P6, R233, R235, R234, R237 ;  /* 0x0c0000eaebe97389 */ /* 0x0002a400000c00ed */
[----:B012---:R-:W-:Y:S01]  /*32460*/  ENDCOLLECTIVE ;  /* 0x000000000000791b */ /* 0x007fe20003800000 */
.L_x_9878:
[----:B------:R-:W-:Y:S02]  /*32470*/  IMAD.MOV.U32 R234, RZ, RZ, 0x1 ;  /* 0x00000001ffea7424 */ /* 0x000fe400078e00ff */
        /* <DEDUP_REMOVED lines=139> */
.L_x_9879:
[----:B------:R-:W-:Y:S01]  /*32d30*/  HFMA2.MMA R234, -RZ, RZ, 0, 1.1920928955078125e-07 ;  /* 0x00000002ffea7435 */ /* 0x000fe200000001ff */
[----:B------:R-:W-:-:S05]  /*32d40*/  MOV R65, R233 ;  /* 0x000000e900417202 */ /* 0x000fca0000000f00 */
[----:B------:R-:W-:-:S04]  /*32d50*/  FADD.FTZ R65, R64, R65 ;  /* 0x0000004140417221 */ /* 0x000fc80000010000 */
[----:B------:R-:W-:-:S07]  /*32d60*/  IMAD.MOV.U32 R235, RZ, RZ, R65 ;  /* 0x000000ffffeb7224 */ /* 0x000fce00078e0041 */
[----:B------:R-:W-:Y:S05]  /*32d70*/  WARPSYNC.COLLECTIVE R232, `(.L_x_9880) ;  /* 0x00000000e8087348 */ /* 0x000fea0003c00000 */
[----:B------:R0:W1:Y:S02]  /*32d80*/  SHFL.BFLY P6, R233, R235, R234, R237 ;  /* 0x0c0000eaebe97389 */ /* 0x00006400000c00ed */
[----:B01----:R-:W-:Y:S01]  /*32d90*/  ENDCOLLECTIVE ;  /* 0x000000000000791b */ /* 0x003fe20003800000 */
.L_x_9880:
[----:B------:R-:W-:Y:S02]  /*32da0*/  IMAD.MOV.U32 R234, RZ, RZ, 0x4 ;  /* 0x00000004ffea7424 */ /* 0x000fe400078e00ff */
[----:B------:R-:W-:-:S04]  /*32db0*/  IMAD.MOV.U32 R66, RZ, RZ, R233 ;  /* 0x000000ffff427224 */ /* 0x000fc800078e00e9 */
[----:B------:R-:W-:-:S05]  /*32dc0*/  FADD.FTZ R66, R65, R66 ;  /* 0x0000004241427221 */ /* 0x000fca0000010000 */
[----:B------:R-:W-:-:S07]  /*32dd0*/  MOV R235, R66 ;  /* 0x0000004200eb7202 */ /* 0x000fce0000000f00 */
[----:B------:R-:W-:Y:S05]  /*32de0*/  WARPSYNC.COLLECTIVE R232, `(.L_x_9881) ;  /* 0x00000000e8087348 */ /* 0x000fea0003c00000 */
[----:B------:R0:W1:Y:S02]  /*32df0*/  SHFL.BFLY P6, R233, R235, R234, R237 ;  /* 0x0c0000eaebe97389 */ /* 0x00006400000c00ed */
[----:B01----:R-:W-:Y:S01]  /*32e00*/  ENDCOLLECTIVE ;  /* 0x000000000000791b */ /* 0x003fe20003800000 */
.L_x_9881:
[----:B------:R-:W-:Y:S01]  /*32e10*/  HFMA2.MMA R234, -RZ, RZ, 0, 4.76837158203125e-07 ;  /* 0x00000008ffea7435 */ /* 0x000fe200000001ff */
[----:B------:R-:W-:-:S05]  /*32e20*/  MOV R67, R233 ;  /* 0x000000e900437202 */ /* 0x000fca0000000f00 */
[----:B------:R-:W-:-:S04]  /*32e30*/  FADD.FTZ R67, R66, R67 ;  /* 0x0000004342437221 */ /* 0x000fc80000010000 */
[----:B------:R-:W-:-:S07]  /*32e40*/  IMAD.MOV.U32 R235, RZ, RZ, R67 ;  /* 0x000000ffffeb7224 */ /* 0x000fce00078e0043 */
[----:B------:R-:W-:Y:S05]  /*32e50*/  WARPSYNC.COLLECTIVE R232, `(.L_x_9882) ;  /* 0x00000000e8087348 */ /* 0x000fea0003c00000 */
[----:B------:R0:W1:Y:S02]  /*32e60*/  SHFL.BFLY P6, R233, R235, R234, R237 ;  /* 0x0c0000eaebe97389 */ /* 0x00006400000c00ed */
[----:B01----:R-:W-:Y:S01]  /*32e70*/  ENDCOLLECTIVE ;  /* 0x000000000000791b */ /* 0x003fe20003800000 */
.L_x_9882:
[----:B------:R-:W-:Y:S02]  /*32e80*/  IMAD.MOV.U32 R234, RZ, RZ, 0x10 ;  /* 0x00000010ffea7424 */ /* 0x000fe400078e00ff */
[----:B------:R-:W-:-:S04]  /*32e90*/  IMAD.MOV.U32 R230, RZ, RZ, R233 ;  /* 0x000000ffffe67224 */ /* 0x000fc800078e00e9 */
[----:B------:R-:W-:-:S05]  /*32ea0*/  FADD.FTZ R230, R67, R230 ;  /* 0x000000e643e67221 */ /* 0x000fca0000010000 */
[----:B------:R-:W-:-:S07]  /*32eb0*/  MOV R235, R230 ;  /* 0x000000e600eb7202 */ /* 0x000fce0000000f00 */
[----:B------:R-:W-:Y:S05]  /*32ec0*/  WARPSYNC.COLLECTIVE R232, `(.L_x_9883) ;  /* 0x00000000e8087348 */ /* 0x000fea0003c00000 */
[----:B------:R0:W1:Y:S02]  /*32ed0*/  SHFL.BFLY P6, R233, R235, R234, R237 ;  /* 0x0c0000eaebe97389 */ /* 0x00006400000c00ed */
[----:B01----:R-:W-:Y:S01]  /*32ee0*/  ENDCOLLECTIVE ;  /* 0x000000000000791b */ /* 0x003fe20003800000 */
.L_x_9883:
[----:B------:R-:W-:Y:S01]  /*32ef0*/  MOV R231, R233 ;  /* 0x000000e900e77202 */ /* 0x000fe20000000f00 */
[----:B------:R-:W-:Y:S06]  /*32f00*/  BRA `(.L_x_9884) ;  /* 0xffffffdc00e07947 */ /* 0x000fec000383ffff */
.L_x_9885:
        /* <DEDUP_REMOVED lines=15> */
.L_x_53088:


//--------------------- .text._ZN10layer_norm31ln_parallel_residual_fwd_kernelINS_13Kernel_traitsI6__halfS2_S2_S2_fjLj2048ELj1ELj4ELj1ELj16ENS_18Kernel_traits_baseILj2048ES2_S2_S2_S2_fjLj128EEEEELb1ELb1ELb1EEEvNS_9FwdParamsE --------------------------
	.section	.text._ZN10layer_norm31ln_parallel_residual_fwd_kernelINS_13Kernel_traitsI6__halfS2_S2_S2_fjLj2048ELj1ELj4ELj1ELj16ENS_18Kernel_traits_baseILj2048ES2_S2_S2_S2_fjLj128EEEEELb1ELb1ELb1EEEvNS_9FwdParamsE,"ax",@progbits
	.align	128
        .global         _ZN10layer_norm31ln_parallel_residual_fwd_kernelINS_13Kernel_traitsI6__halfS2_S2_S2_fjLj2048ELj1ELj4ELj1ELj16ENS_18Kernel_traits_baseILj2048ES2_S2_S2_S2_fjLj128EEEEELb1ELb1ELb1EEEvNS_9FwdParamsE
        .type           _ZN10layer_norm31ln_parallel_residual_fwd_kernelINS_13Kernel_traitsI6__halfS2_S2_S2_fjLj2048ELj1ELj4ELj1ELj16ENS_18Kernel_traits_baseILj2048ES2_S2_S2_S2_fjLj128EEEEELb1ELb1ELb1EEEvNS_9FwdParamsE,@function
        .size           _ZN10layer_norm31ln_parallel_residual_fwd_kernelINS_13Kernel_traitsI6__halfS2_S2_S2_fjLj2048ELj1ELj4ELj1ELj16ENS_18Kernel_traits_baseILj2048ES2_S2_S2_S2_fjLj128EEEEELb1ELb1ELb1EEEvNS_9FwdParamsE,(.L_x_53089 - _ZN10layer_norm31ln_parallel_residual_fwd_kernelINS_13Kernel_traitsI6__halfS2_S2_S2_fjLj2048ELj1ELj4ELj1ELj16ENS_18Kernel_traits_baseILj2048ES2_S2_S2_S2_fjLj128EEEEELb1ELb1ELb1EEEvNS_9FwdParamsE)
        .other          _ZN10layer_norm31ln_parallel_residual_fwd_kernelINS_13Kernel_traitsI6__halfS2_S2_S2_fjLj2048ELj1ELj4ELj1ELj16ENS_18Kernel_traits_baseILj2048ES2_S2_S2_S2_fjLj128EEEEELb1ELb1ELb1EEEvNS_9FwdParamsE,@"STO_CUDA_ENTRY STV_DEFAULT"
_ZN10layer_norm31ln_parallel_residual_fwd_kernelINS_13Kernel_traitsI6__halfS2_S2_S2_fjLj2048ELj1ELj4ELj1ELj16ENS_18Kernel_traits_baseILj2048ES2_S2_S2_S2_fjLj128EEEEELb1ELb1ELb1EEEvNS_9FwdParamsE:
.text._ZN10layer_norm31ln_parallel_residual_fwd_kernelINS_13Kernel_traitsI6__halfS2_S2_S2_fjLj2048ELj1ELj4ELj1ELj16ENS_18Kernel_traits_baseILj2048ES2_S2_S2_S2_fjLj128EEEEELb1ELb1ELb1EEEvNS_9FwdParamsE:
        /* <DEDUP_REMOVED lines=12> */
[----:B------:R-:W3:Y:S01]  /*00c0*/  S2R R151, SR_CTAID.X ;  /* 0x0000000000977919 */ /* 0x000ee20000002500 */
[----:B------:R-:W-:-:S02]  /*00d0*/  ULDC UR8, c[0x0][0x214] ;  /* 0x0000850000087ab9 */ /* 0x000fc40000000800 */
        /* <DEDUP_REMOVED lines=18> */
[----:B------:R-:W-:-:S05]  /*0200*/  SHF.R.U32.HI R42, RZ, 0x5, R167 ;  /* 0x00000005ff2a7819 */ /* 0x000fca00000116a7 */
[----:B---3--:R-:W-:-:S05]  /*0210*/  IMAD R42, R151, 0x4, R42 ;  /* 0x00000004972a7824 */ /* 0x008fca00078e022a */
[----:B------:R-:W-:Y:S02]  /*0220*/  ISETP.GE.AND P2, PT, R42, UR8, PT ;  /* 0x000000082a007c0c */ /* 0x000fe4000bf46270 */
[----:B------:R-:W-:Y:S01]  /*0230*/  IADD3 R12, P3, R0, UR6, RZ ;  /* 0x00000006000c7c10 */ /* 0x000fe2000ff7e0ff */
[----:B------:R-:W-:Y:S02]  /*0240*/  ULDC UR6, c[0x0][0x0] ;  /* 0x0000000000067ab9 */ /* 0x000fe40000000800 */
[----:B------:R-:W-:Y:S02]  /*0250*/  IMAD R151, R151, UR6, R167 ;  /* 0x0000000697977c24 */ /* 0x000fe4000f8e02a7 */
[----:B------:R-:W-:-:S06]  /*0260*/  IMAD.X R13, RZ, RZ, UR7, P3 ;  /* 0x00000007ff0d7e24 */ /* 0x000fcc00098e06ff */
[----:B0-----:R-:W-:Y:S05]  /*0270*/  @P2 EXIT ;  /* 0x000000000000294d */ /* 0x001fea0003800000 */
        /* <DEDUP_REMOVED lines=59> */
[----:B------:R-:W-:Y:S01]  /*0630*/  ISETP.NE.U32.AND P0, PT, RZ, UR6, PT ;  /* 0x00000006ff007c0c */ /* 0x000fe2000bf05070 */
[----:B------:R-:W-:Y:S01]  /*0640*/  ULDC.U8 UR6, c[0x0][0x2a0] ;  /* 0x0000a80000067ab9 */ /* 0x000fe20000000000 */
[----:B------:R-:W-:Y:S01]  /*0650*/  IMAD.WIDE.U32 R2, R2, -0x2daee0ad, RZ ;  /* 0xd2511f5302027825 */ /* 0x000fe200078e00ff */
[----:B------:R-:W-:Y:S01]  /*0660*/  LOP3.LUT R13, R15, R16, R35, 0x96, !PT ;  /* 0x000000100f0d7212 */ /* 0x000fe200078e9623 */
[----:B------:R-:W-:Y:S01]  /*0670*/  BSSY B0, `(.L_x_9886) ;  /* 0x0003091000007945 */ /* 0x000fe20003800000 */
[----:B------:R-:W-:Y:S01]  /*0680*/  IADD3 R27, R112, -0xe443238, RZ ;  /* 0xf1bbcdc8701b7810 */ /* 0x000fe20007ffe0ff */
[----:B------:R-:W-:Y:S01]  /*0690*/  VIADD R29, R113, 0x1fd5c5a3 ;  /* 0x1fd5c5a3711d7836 */ /* 0x000fe20000000000 */
[----:B------:R-:W-:Y:S01]  /*06a0*/  LOP3.LUT R16, R3, R12, R34, 0x96, !PT ;  /* 0x0000000c03107212 */ /* 0x000fe200078e9622 */
[----:B------:R-:W-:Y:S01]  /*06b0*/  IMAD.WIDE.U32 R12, R13, -0x2daee0ad, RZ ;  /* 0xd2511f530d0c7825 */ /* 0x000fe200078e00ff */
[----:B------:R-:W-:Y:S01]  /*06c0*/  ISETP.NE.AND P1, PT, RZ, UR6, PT ;  /* 0x00000006ff007c0c */ /* 0x000fe2000bf25270 */
[----:B------:R-:W-:Y:S01]  /*06d0*/  ULDC UR16, c[0x0][0x2d8] ;  /* 0x0000b60000107ab9 */ /* 0x000fe20000000800 */
[----:B------:R-:W-:Y:S01]  /*06e0*/  IADD3 R143, R113, -0x695add53, RZ ;  /* 0x96a522ad718f7810 */ /* 0x000fe20007ffe0ff */
[----:B------:R-:W-:Y:S01]  /*06f0*/  IMAD.WIDE.U32 R16, R16, -0x326172a9, RZ ;  /* 0xcd9e8d5710107825 */ /* 0x000fe200078e00ff */
[----:B------:R-:W-:Y:S01]  /*0700*/  LOP3.LUT R15, R13, R2, R33, 0x96, !PT ;  /* 0x000000020d0f7212 */ /* 0x000fe200078e9621 */
[----:B------:R-:W-:Y:S01]  /*0710*/  ULDC.64 UR20, c[0x0][0x228] ;  /* 0x00008a0000147ab9 */ /* 0x000fe20000000a00 */
[----:B------:R-:W-:Y:S01]  /*0720*/  LOP3.LUT R43, R43, 0xffffffbf, RZ, 0xc0, !PT ;  /* 0xffffffbf2b2b7812 */ /* 0x000fe200078ec0ff */
[----:B------:R-:W-:Y:S01]  /*0730*/  VIADD R28, R112, 0x5384540f ;  /* 0x5384540f701c7836 */ /* 0x000fe20000000000 */
[----:B------:R-:W-:Y:S01]  /*0740*/  LOP3.LUT R2, R17, R14, R32, 0x96, !PT ;  /* 0x0000000e11027212 */ /* 0x000fe200078e9620 */
[----:B------:R-:W-:Y:S01]  /*0750*/  IMAD.WIDE.U32 R14, R15, -0x326172a9, RZ ;  /* 0xcd9e8d570f0e7825 */ /* 0x000fe200078e00ff */
[----:B------:R-:W-:Y:S01]  /*0760*/  LOP3.LUT R182, R182, 0x3, RZ, 0xc0, !PT ;  /* 0x00000003b6b67812 */ /* 0x000fe200078ec0ff */
[----:B------:R-:W-:Y:S01]  /*0770*/  ULDC.64 UR8, c[0x0][0x230] ;  /* 0x00008c0000087ab9 */ /* 0x000fe20000000a00 */
[----:B------:R-:W-:Y:S01]  /*0780*/  LOP3.LUT R165, R167, 0x1f, RZ, 0xc0, !PT ;  /* 0x0000001fa7a57812 */ /* 0x000fe200078ec0ff */
[----:B------:R-:W-:Y:S01]  /*0790*/  IMAD.WIDE.U32 R2, R2, -0x2daee0ad, RZ ;  /* 0xd2511f5302027825 */ /* 0x000fe200078e00ff */
[----:B------:R-:W-:Y:S01]  /*07a0*/  LOP3.LUT R13, R15, R16, R31, 0x96, !PT ;  /* 0x000000100f0d7212 */ /* 0x000fe200078e961f */
[----:B------:R-:W-:Y:S01]  /*07b0*/  ULDC.64 UR10, c[0x0][0x238] ;  /* 0x00008e00000a7ab9 */ /* 0x000fe20000000a00 */
[----:B------:R-:W-:Y:S01]  /*07c0*/  @P1 LOP3.LUT R43, R43, 0x40, RZ, 0xfc, !PT ;  /* 0x000000402b2b1812 */ /* 0x000fe200078efcff */
[----:B------:R-:W-:Y:S01]  /*07d0*/  VIADD R26, R113, 0xdb3d7428 ;  /* 0xdb3d7428711a7836 */ /* 0x000fe20000000000 */
[----:B------:R-:W-:Y:S01]  /*07e0*/  LOP3.LUT R16, R3, R12, R30, 0x96, !PT ;  /* 0x0000000c03107212 */ /* 0x000fe200078e961e */
[----:B------:R-:W-:Y:S01]  /*07f0*/  IMAD.WIDE.U32 R12, R13, -0x2daee0ad, RZ ;  /* 0xd2511f530d0c7825 */ /* 0x000fe200078e00ff */
[----:B------:R-:W-:Y:S01]  /*0800*/  ISETP.NE.AND.EX P0, PT, RZ, UR7, PT, P0 ;  /* 0x00000007ff007c0c */ /* 0x000fe2000bf05300 */
[----:B------:R-:W-:Y:S01]  /*0810*/  ULDC UR7, c[0x0][0x218] ;  /* 0x0000860000077ab9 */ /* 0x000fe20000000800 */
[----:B------:R-:W-:Y:S01]  /*0820*/  ULDC.64 UR12, c[0x0][0x240] ;  /* 0x00009000000c7ab9 */ /* 0x000fe20000000a00 */
[----:B------:R-:W-:Y:S01]  /*0830*/  IMAD.WIDE.U32 R16, R16, -0x326172a9, RZ ;  /* 0xcd9e8d5710107825 */ /* 0x000fe200078e00ff */
[----:B------:R-:W-:Y:S01]  /*0840*/  LOP3.LUT R101, R13, R2, R29, 0x96, !PT ;  /* 0x000000020d657212 */ /* 0x000fe200078e961d */
[----:B------:R-:W-:Y:S01]  /*0850*/  ULDC.64 UR14, c[0x0][0x248] ;  /* 0x00009200000e7ab9 */ /* 0x000fe20000000a00 */
[----:B------:R-:W-:Y:S01]  /*0860*/  ULDC.64 UR18, c[0x0][0x2b8] ;  /* 0x0000ae0000127ab9 */ /* 0x000fe20000000a00 */
[----:B------:R-:W-:Y:S01]  /*0870*/  HADD2.F32 R25, -RZ, R8.H0_H0 ;  /* 0x20000008ff197230 */ /* 0x000fe20000004100 */
[----:B------:R-:W-:Y:S01]  /*0880*/  LOP3.LUT R100, R17, R14, R28, 0x96, !PT ;  /* 0x0000000e11647212 */ /* 0x000fe200078e961c */
[----:B------:R-:W-:-:S04]  /*0890*/  IMAD.HI.U32 R0, R101, -0x326172a9, RZ ;  /* 0xcd9e8d5765007827 */ /* 0x000fc800078e00ff */
[----:B------:R-:W-:Y:S01]  /*08a0*/  IMAD.HI.U32 R3, R100, -0x2daee0ad, RZ ;  /* 0xd2511f5364037827 */ /* 0x000fe200078e00ff */
[----:B------:R-:W-:-:S03]  /*08b0*/  LOP3.LUT R148, R0, R16, R27, 0x96, !PT ;  /* 0x0000001000947212 */ /* 0x000fc600078e961b */
[----:B------:R-:W-:Y:S01]  /*08c0*/  HADD2.F32 R24, -RZ, R8.H1_H1 ;  /* 0x30000008ff187230 */ /* 0x000fe20000004100 */
[----:B------:R-:W-:Y:S01]  /*08d0*/  LOP3.LUT R146, R3, R12, R26, 0x96, !PT ;  /* 0x0000000c03927212 */ /* 0x000fe200078e961a */
        /* <DEDUP_REMOVED lines=34> */
[----:B------:R-:W-:-:S02]  /*0b00*/  VIADD R144, R112, 0x8ff34781 ;  /* 0x8ff3478170907836 */ /* 0x000fc40000000000 */
[----:B------:R-:W-:Y:S02]  /*0b10*/  IMAD R85, R101, -0x326172a9, RZ ;  /* 0xcd9e8d5765557824 */ /* 0x000fe400078e02ff */
[----:B------:R-:W-:Y:S02]  /*0b20*/  IMAD R84, R100, -0x2daee0ad, RZ ;  /* 0xd2511f5364547824 */ /* 0x000fe400078e02ff */
[----:B------:R-:W-:-:S04]  /*0b30*/  IMAD.HI.U32 R153, R148, -0x2daee0ad, RZ ;  /* 0xd2511f5394997827 */ /* 0x000fc800078e00ff */
[----:B------:R-:W-:Y:S01]  /*0b40*/  IMAD.HI.U32 R152, R146, -0x326172a9, RZ ;  /* 0xcd9e8d5792987827 */ /* 0x000fe200078e00ff */
[----:B------:R-:W-:-:S03]  /*0b50*/  LOP3.LUT R153, R153, R84, R143, 0x96, !PT ;  /* 0x0000005499997212 */ /* 0x000fc600078e968f */
[--C-:B------:R-:W-:Y:S01]  /*0b60*/  HADD2.F32 R117, -RZ, R86.reuse.H0_H0 ;  /* 0x20000056ff757230 */ /* 0x100fe20000004100 */
[----:B------:R-:W-:Y:S01]  /*0b70*/  LOP3.LUT R152, R152, R85, R144, 0x96, !PT ;  /* 0x0000005598987212 */ /* 0x000fe200078e9690 */
        /* <DEDUP_REMOVED lines=27> */
[----:B------:R-:W-:Y:S02]  /*0d30*/  IMAD.MOV.U32 R147, RZ, RZ, RZ ;  /* 0x000000ffff937224 */ /* 0x000fe400078e00ff */
[----:B------:R-:W-:-:S02]  /*0d40*/  IMAD R148, R148, -0x2daee0ad, RZ ;  /* 0xd2511f5394947824 */ /* 0x000fc400078e02ff */
[----:B------:R-:W-:-:S07]  /*0d50*/  IMAD R146, R146, -0x326172a9, RZ ;  /* 0xcd9e8d5792927824 */ /* 0x000fce00078e02ff */
.L_x_10920:
[----:B-1----:R-:W0:Y:S01]  /*0d60*/  @P0 LDC.64 R92, c[0x0][0x228] ;  /* 0x00008a00ff5c0b82 */ /* 0x002e220000000a00 */
        /* <DEDUP_REMOVED lines=27> */
.L_x_9888:
[----:B------:R-:W-:-:S07]  /*0f20*/  MOV R102, R146 ;  /* 0x0000009200667202 */ /* 0x000fce0000000f00 */
.L_x_9889:
[----:B------:R-:W-:Y:S05]  /*0f30*/  BSYNC B1 ;  /* 0x0000000000017941 */ /* 0x000fea0003800000 */
.L_x_9887:
        /* <DEDUP_REMOVED lines=16> */
.L_x_9893:
[----:B------:R-:W-:Y:S05]  /*1040*/  BSYNC B2 ;  /* 0x0000000000027941 */ /* 0x000fea0003800000 */
.L_x_9892:
        /* <DEDUP_REMOVED lines=44> */
.L_x_9891:
[----:B------:R-:W-:Y:S05]  /*1310*/  BSYNC B1 ;  /* 0x0000000000017941 */ /* 0x000fea0003800000 */
.L_x_9890:
[----:B------:R-:W0:Y:S01]  /*1320*/  LDC R158, c[0x0][0x298] ;  /* 0x0000a600ff9e7b82 */ /* 0x000e220000000800 */
[----:B------:R-:W-:Y:S01]  /*1330*/  ISETP.NE.U32.AND P2, PT, RZ, UR20, PT ;  /* 0x00000014ff007c0c */ /* 0x000fe2000bf45070 */
[----:B------:R-:W-:Y:S01]  /*1340*/  IMAD.MOV.U32 R110, RZ, RZ, 0x2f800000 ;  /* 0x2f800000ff6e7424 */ /* 0x000fe200078e00ff */
[----:B------:R-:W-:Y:S01]  /*1350*/  I2FP.F32.U32 R99, R102 ;  /* 0x0000006600637245 */ /* 0x000fe20000201000 */
[----:B-----5:R-:W-:Y:S01]  /*1360*/  HADD2.F32 R101, -RZ, R92.H0_H0 ;  /* 0x2000005cff657230 */ /* 0x020fe20000004100 */
[----:B------:R-:W-:-:S03]  /*1370*/  ISETP.NE.AND.EX P2, PT, RZ, UR21, PT, P2 ;  /* 0x00000015ff007c0c */ /* 0x000fc6000bf45320 */
[----:B------:R-:W1:Y:S01]  /*1380*/  LDC R166, c[0x0][0x294] ;  /* 0x0000a500ffa67b82 */ /* 0x000e620000000800 */
[----:B------:R-:W-:Y:S01]  /*1390*/  FFMA.FTZ R99, R99, R110, 1.1641532182693481445e-10 ;  /* 0x2f00000063637423 */ /* 0x000fe2000001006e */
[----:B0-----:R-:W-:-:S04]  /*13a0*/  FMUL.FTZ R101, R101, R158 ;  /* 0x0000009e65657220 */ /* 0x001fc80000410000 */
[----:B-1----:R-:W-:-:S04]  /*13b0*/  FSETP.GTU.FTZ.AND P3, PT, R99, R166, PT ;  /* 0x000000a66300720b */ /* 0x002fc80003f7c000 */
[----:B------:R-:W-:Y:S02]  /*13c0*/  P2R R159, PR, RZ, 0x8 ;  /* 0x00000008ff9f7803 */ /* 0x000fe40000000000 */
        /* <DEDUP_REMOVED lines=8> */
.L_x_9894:
        /* <DEDUP_REMOVED lines=12> */
.L_x_9897:
[----:B------:R-:W-:-:S07]  /*1510*/  MOV R108, R146 ;  /* 0x00000092006c7202 */ /* 0x000fce0000000f00 */
.L_x_9898:
[----:B------:R-:W-:Y:S05]  /*1520*/  BSYNC B1 ;  /* 0x0000000000017941 */ /* 0x000fea0003800000 */
.L_x_9896:
        /* <DEDUP_REMOVED lines=16> */
.L_x_9902:
[----:B------:R-:W-:Y:S05]  /*1630*/  BSYNC B2 ;  /* 0x0000000000027941 */ /* 0x000fea0003800000 */
.L_x_9901:
        /* <DEDUP_REMOVED lines=44> */
.L_x_9900:
[----:B------:R-:W-:Y:S05]  /*1900*/  BSYNC B1 ;  /* 0x0000000000017941 */ /* 0x000fea0003800000 */
.L_x_9899:
[----:B------:R-:W-:Y:S01]  /*1910*/  I2FP.F32.U32 R99, R108 ;  /* 0x0000006c00637245 */ /* 0x000fe20000201000 */
[----:B------:R-:W-:-:S04]  /*1920*/  HADD2.F32 R101, -RZ, R88.H0_H0 ;  /* 0x20000058ff657230 */ /* 0x000fc80000004100 */
[----:B------:R-:W-:Y:S01]  /*1930*/  FFMA.FTZ R99, R99, R110, 1.1641532182693481445e-10 ;  /* 0x2f00000063637423 */ /* 0x000fe2000001006e */
[----:B------:R-:W-:-:S04]  /*1940*/  FMUL.FTZ R101, R101, R158 ;  /* 0x0000009e65657220 */ /* 0x000fc80000410000 */
[----:B------:R-:W-:Y:S01]  /*1950*/  FSETP.GTU.FTZ.AND P3, PT, R99, R166, PT ;  /* 0x000000a66300720b */ /* 0x000fe20003f7c000 */
[----:B------:R-:W-:-:S03]  /*1960*/  @P1 HADD2.F32 R99, -RZ, R84.H0_H0 ;  /* 0x20000054ff631230 */ /* 0x000fc60000004100 */
[----:B------:R-:W-:Y:S02]  /*1970*/  FSEL R101, R101, RZ, !P3 ;  /* 0x000000ff65657208 */ /* 0x000fe40005800000 */
[----:B------:R-:W-:-:S03]  /*1980*/  SEL R155, RZ, 0x1, P3 ;  /* 0x00000001ff9b7807 */ /* 0x000fc60001800000 */
[----:B------:R-:W-:-:S04]  /*1990*/  FADD.FTZ R102, R102, R101 ;  /* 0x0000006566667221 */ /* 0x000fc80000010000 */
[----:B------:R-:W-:-:S07]  /*19a0*/  @P1 FADD.FTZ R102, R102, R99 ;  /* 0x0000006366661221 */ /* 0x000fce0000010000 */
.L_x_9895:
        /* <DEDUP_REMOVED lines=12> */
.L_x_9904:
[----:B------:R-:W-:-:S07]  /*1a70*/  MOV R108, R146 ;  /* 0x00000092006c7202 */ /* 0x000fce0000000f00 */
.L_x_9905:
[----:B------:R-:W-:Y:S05]  /*1a80*/  BSYNC B1 ;  /* 0x0000000000017941 */ /* 0x000fea0003800000 */
.L_x_9903:
        /* <DEDUP_REMOVED lines=16> */
.L_x_9909:
[----:B------:R-:W-:Y:S05]  /*1b90*/  BSYNC B2 ;  /* 0x0000000000027941 */ /* 0x000fea0003800000 */
.L_x_9908:
        /* <DEDUP_REMOVED lines=44> */
.L_x_9907:
[----:B------:R-:W-:Y:S05]  /*1e60*/  BSYNC B1 ;  /* 0x0000000000017941 */ /* 0x000fea0003800000 */
.L_x_9906:
        /* <DEDUP_REMOVED lines=14> */
.L_x_9910:
        /* <DEDUP_REMOVED lines=12> */
.L_x_9913:
[----:B------:R-:W-:-:S07]  /*2010*/  IMAD.MOV.U32 R104, RZ, RZ, R146 ;  /* 0x000000ffff687224 */ /* 0x000fce00078e0092 */
.L_x_9914:
[----:B------:R-:W-:Y:S05]  /*2020*/  BSYNC B1 ;  /* 0x0000000000017941 */ /* 0x000fea0003800000 */
.L_x_9912:
        /* <DEDUP_REMOVED lines=16> */
.L_x_9918:
[----:B------:R-:W-:Y:S05]  /*2130*/  BSYNC B2 ;  /* 0x0000000000027941 */ /* 0x000fea0003800000 */
.L_x_9917:
[----:B------:R-:W-:Y:S01]  /*2140*/  IMAD.HI.U32 R92, R151, -0x326172a9, RZ ;  /* 0xcd9e8d57975c7827 */ /* 0x000fe200078e00ff */
[----:B------:R-:W-:-:S03]  /*2150*/  LOP3.LUT R98, R98, R147, R113, 0x96, !PT ;  /* 0x0000009362627212 */ /* 0x000fc600078e9671 */
[----:B------:R-:W-:Y:S01]  /*2160*/  IMAD R101, R151, -0x326172a9, RZ ;  /* 0xcd9e8d5797657824 */ /* 0x000fe200078e02ff */
[----:B------:R-:W-:Y:S01]  /*2170*/  LOP3.LUT R92, R92, R149, R112, 0x96, !PT ;  /* 0x000000955c5c7212 */ /* 0x000fe200078e9670 */
[----:B------:R-:W-:-:S04]  /*2180*/  IMAD.WIDE.U32 R98, R98, -0x326172a9, RZ ;  /* 0xcd9e8d5762627825 */ /* 0x000fc800078e00ff */
[----:B------:R-:W-:Y:S01]  /*2190*/  IMAD R100, R150, -0x2daee0ad, RZ ;  /* 0xd2511f5396647824 */ /* 0x000fe200078e02ff */
[----:B------:R-:W-:Y:S01]  /*21a0*/  LOP3.LUT R101, R99, R101, R40, 0x96, !PT ;  /* 0x0000006563657212 */ /* 0x000fe200078e9628 */
[----:B------:R-:W-:Y:S01]  /*21b0*/  IMAD.WIDE.U32 R106, R92, -0x2daee0ad, RZ ;  /* 0xd2511f535c6a7825 */ /* 0x000fe200078e00ff */
[----:B------:R-:W-:-:S03]  /*21c0*/  HFMA2.MMA R92, -RZ, RZ, 0, 0 ;  /* 0x00000000ff5c7435 */ /* 0x000fc600000001ff */
        /* <DEDUP_REMOVED lines=35> */
.L_x_9916:
[----:B------:R-:W-:Y:S05]  /*2400*/  BSYNC B1 ;  /* 0x0000000000017941 */ /* 0x000fea0003800000 */
.L_x_9915:
        /* <DEDUP_REMOVED lines=10> */
.L_x_9911:
        /* <DEDUP_REMOVED lines=12> */
.L_x_9920:
[----:B------:R-:W-:-:S07]  /*2570*/  IMAD.MOV.U32 R104, RZ, RZ, R146 ;  /* 0x000000ffff687224 */ /* 0x000fce00078e0092 */
.L_x_9921:
[----:B------:R-:W-:Y:S05]  /*2580*/  BSYNC B1 ;  /* 0x0000000000017941 */ /* 0x000fea0003800000 */
.L_x_9919:
        /* <DEDUP_REMOVED lines=16> */
.L_x_9925:
[----:B------:R-:W-:Y:S05]  /*2690*/  BSYNC B2 ;  /* 0x0000000000027941 */ /* 0x000fea0003800000 */
.L_x_9924:
        /* <DEDUP_REMOVED lines=44> */
.L_x_9923:
[----:B------:R-:W-:Y:S05]  /*2960*/  BSYNC B1 ;  /* 0x0000000000017941 */ /* 0x000fea0003800000 */
.L_x_9922:
[----:B------:R-:W-:Y:S01]  /*2970*/  I2FP.F32.U32 R99, R104 ;  /* 0x0000006800637245 */ /* 0x000fe20000201000 */
[----:B------:R-:W-:-:S04]  /*2980*/  HADD2.F32 R101, -RZ, R93.H0_H0 ;  /* 0x2000005dff657230 */ /* 0x000fc80000004100 */
        /* <DEDUP_REMOVED lines=12> */
.L_x_9926:
        /* <DEDUP_REMOVED lines=12> */
.L_x_9929:
[----:B------:R-:W-:-:S07]  /*2b10*/  IMAD.MOV.U32 R111, RZ, RZ, R146 ;  /* 0x000000ffff6f7224 */ /* 0x000fce00078e0092 */
.L_x_9930:
[----:B------:R-:W-:Y:S05]  /*2b20*/  BSYNC B1 ;  /* 0x0000000000017941 */ /* 0x000fea0003800000 */
.L_x_9928:
        /* <DEDUP_REMOVED lines=16> */
.L_x_9934:
[----:B------:R-:W-:Y:S05]  /*2c30*/  BSYNC B2 ;  /* 0x0000000000027941 */ /* 0x000fea0003800000 */
.L_x_9933:
        /* <DEDUP_REMOVED lines=44> */
.L_x_9932:
[----:B------:R-:W-:Y:S05]  /*2f00*/  BSYNC B1 ;  /* 0x0000000000017941 */ /* 0x000fea0003800000 */
.L_x_9931:
        /* <DEDUP_REMOVED lines=10> */
.L_x_9927:
        /* <DEDUP_REMOVED lines=12> */
.L_x_9936:
[----:B------:R-:W-:-:S07]  /*3070*/  IMAD.MOV.U32 R111, RZ, RZ, R146 ;  /* 0x000000ffff6f7224 */ /* 0x000fce00078e0092 */
.L_x_9937:
[----:B------:R-:W-:Y:S05]  /*3080*/  BSYNC B1 ;  /* 0x0000000000017941 */ /* 0x000fea0003800000 */
.L_x_9935:
        /* <DEDUP_REMOVED lines=16> */
.L_x_9941:
[----:B------:R-:W-:Y:S05]  /*3190*/  BSYNC B2 ;  /* 0x0000000000027941 */ /* 0x000fea0003800000 */
.L_x_9940:
        /* <DEDUP_REMOVED lines=44> */
.L_x_9939:
[----:B------:R-:W-:Y:S05]  /*3460*/  BSYNC B1 ;  /* 0x0000000000017941 */ /* 0x000fea0003800000 */
.L_x_9938:
        /* <DEDUP_REMOVED lines=10> */
[----:B------:R-:W-:Y:S02]  /*3510*/  HADD2.F32 R100, -RZ, R85.H1_H1 ;  /* 0x30000055ff647230 */ /* 0x000fe40000004100 */
[----:B------:R-:W-:-:S03]  /*3520*/  IMAD.MOV.U32 R92, RZ, RZ, R98 ;  /* 0x000000ffff5c7224 */ /* 0x000fc600078e0062 */
[----:B------:R-:W-:Y:S01]  /*3530*/  FADD.FTZ R107, R107, R100 ;  /* 0x000000646b6b7221 */ /* 0x000fe20000010000 */
[----:B------:R-:W-:Y:S06]  /*3540*/  BRA `(.L_x_9943) ;  /* 0x0000000400587947 */ /* 0x000fec0003800000 */
.L_x_9942:
        /* <DEDUP_REMOVED lines=12> */
.L_x_9945:
[----:B------:R-:W-:-:S07]  /*3610*/  MOV R106, R146 ;  /* 0x00000092006a7202 */ /* 0x000fce0000000f00 */
.L_x_9946:
[----:B------:R-:W-:Y:S05]  /*3620*/  BSYNC B1 ;  /* 0x0000000000017941 */ /* 0x000fea0003800000 */
.L_x_9944:
        /* <DEDUP_REMOVED lines=16> */
.L_x_9950:
[----:B------:R-:W-:Y:S05]  /*3730*/  BSYNC B2 ;  /* 0x0000000000027941 */ /* 0x000fea0003800000 */
.L_x_9949:
        /* <DEDUP_REMOVED lines=44> */
.L_x_9948:
[----:B------:R-:W-:Y:S05]  /*3a00*/  BSYNC B1 ;  /* 0x0000000000017941 */ /* 0x000fea0003800000 */
.L_x_9947:
        /* <DEDUP_REMOVED lines=10> */
.L_x_9943:
        /* <DEDUP_REMOVED lines=12> */
.L_x_9952:
[----:B------:R-:W-:-:S07]  /*3b70*/  MOV R106, R146 ;  /* 0x00000092006a7202 */ /* 0x000fce0000000f00 */
.L_x_9953:
[----:B------:R-:W-:Y:S05]  /*3b80*/  BSYNC B1 ;  /* 0x0000000000017941 */ /* 0x000fea0003800000 */
.L_x_9951:
        /* <DEDUP_REMOVED lines=16> */
.L_x_9957:
[----:B------:R-:W-:Y:S05]  /*3c90*/  BSYNC B2 ;  /* 0x0000000000027941 */ /* 0x000fea0003800000 */
.L_x_9956:
        /* <DEDUP_REMOVED lines=44> */
.L_x_9955:
[----:B------:R-:W-:Y:S05]  /*3f60*/  BSYNC B1 ;  /* 0x0000000000017941 */ /* 0x000fea0003800000 */
.L_x_9954:
        /* <DEDUP_REMOVED lines=14> */
.L_x_9958:
        /* <DEDUP_REMOVED lines=12> */
.L_x_9961:
[----:B------:R-:W-:-:S07]  /*4110*/  IMAD.MOV.U32 R111, RZ, RZ, R146 ;  /* 0x000000ffff6f7224 */ /* 0x000fce00078e0092 */
.L_x_9962:
[----:B------:R-:W-:Y:S05]  /*4120*/  BSYNC B1 ;  /* 0x0000000000017941 */ /* 0x000fea0003800000 */
.L_x_9960:
        /* <DEDUP_REMOVED lines=16> */
.L_x_9966:
[----:B------:R-:W-:Y:S05]  /*4230*/  BSYNC B2 ;  /* 0x0000000000027941 */ /* 0x000fea0003800000 */
.L_x_9965:
        /* <DEDUP_REMOVED lines=44> */
.L_x_9964:
[----:B------:R-:W-:Y:S05]  /*4500*/  BSYNC B1 ;  /* 0x0000000000017941 */ /* 0x000fea0003800000 */
.L_x_9963:
        /* <DEDUP_REMOVED lines=10> */
.L_x_9959:
        /* <DEDUP_REMOVED lines=12> */
.L_x_9968:
[----:B------:R-:W-:-:S07]  /*4670*/  IMAD.MOV.U32 R111, RZ, RZ, R146 ;  /* 0x000000ffff6f7224 */ /* 0x000fce00078e0092 */
.L_x_9969:
[----:B------:R-:W-:Y:S05]  /*4680*/  BSYNC B1 ;  /* 0x0000000000017941 */ /* 0x000fea0003800000 */
.L_x_9967:
        /* <DEDUP_REMOVED lines=16> */
.L_x_9973:
[----:B------:R-:W-:Y:S05]  /*4790*/  BSYNC B2 ;  /* 0x0000000000027941 */ /* 0x000fea0003800000 */
.L_x_9972:
        /* <DEDUP_REMOVED lines=44> */
.L_x_9971:
[----:B------:R-:W-:Y:S05]  /*4a60*/  BSYNC B1 ;  /* 0x0000000000017941 */ /* 0x000fea0003800000 */
.L_x_9970:
        /* <DEDUP_REMOVED lines=13> */
.L_x_9974:
        /* <DEDUP_REMOVED lines=12> */
.L_x_9977:
[----:B------:R-:W-:-:S07]  /*4c00*/  IMAD.MOV.U32 R94, RZ, RZ, R146 ;  /* 0x000000ffff5e7224 */ /* 0x000fce00078e0092 */
.L_x_9978:
[----:B------:R-:W-:Y:S05]  /*4c10*/  BSYNC B1 ;  /* 0x0000000000017941 */ /* 0x000fea0003800000 */
.L_x_9976:
        /* <DEDUP_REMOVED lines=16> */
.L_x_9982:
[----:B------:R-:W-:Y:S05]  /*4d20*/  BSYNC B2 ;  /* 0x0000000000027941 */ /* 0x000fea0003800000 */
.L_x_9981:
        /* <DEDUP_REMOVED lines=44> */
.L_x_9980:
[----:B------:R-:W-:Y:S05]  /*4ff0*/  BSYNC B1 ;  /* 0x0000000000017941 */ /* 0x000fea0003800000 */
.L_x_9979:
        /* <DEDUP_REMOVED lines=10> */
.L_x_9975:
        /* <DEDUP_REMOVED lines=12> */
.L_x_9984:
[----:B------:R-:W-:-:S07]  /*5160*/  IMAD.MOV.U32 R94, RZ, RZ, R146 ;  /* 0x000000ffff5e7224 */ /* 0x000fce00078e0092 */
.L_x_9985:
[----:B------:R-:W-:Y:S05]  /*5170*/  BSYNC B1 ;  /* 0x0000000000017941 */ /* 0x000fea0003800000 */
.L_x_9983:
        /* <DEDUP_REMOVED lines=16> */
.L_x_9989:
[----:B------:R-:W-:Y:S05]  /*5280*/  BSYNC B2 ;  /* 0x0000000000027941 */ /* 0x000fea0003800000 */
.L_x_9988:
        /* <DEDUP_REMOVED lines=43> */
[----:B------:R-:W-:-:S11]  /*5540*/  HFMA2.MMA R93, -RZ, RZ, 0, 0 ;  /* 0x00000000ff5d7435 */ /* 0x000fd600000001ff */
.L_x_9987:
[----:B------:R-:W-:Y:S05]  /*5550*/  BSYNC B1 ;  /* 0x0000000000017941 */ /* 0x000fea0003800000 */
.L_x_9986:
        /* <DEDUP_REMOVED lines=13> */
.L_x_9990:
        /* <DEDUP_REMOVED lines=12> */
.L_x_9993:
[----:B------:R-:W-:-:S07]  /*56f0*/  IMAD.MOV.U32 R94, RZ, RZ, R146 ;  /* 0x000000ffff5e7224 */ /* 0x000fce00078e0092 */
.L_x_9994:
[----:B------:R-:W-:Y:S05]  /*5700*/  BSYNC B1 ;  /* 0x0000000000017941 */ /* 0x000fea0003800000 */
.L_x_9992:
        /* <DEDUP_REMOVED lines=16> */
.L_x_9998:
[----:B------:R-:W-:Y:S05]  /*5810*/  BSYNC B2 ;  /* 0x0000000000027941 */ /* 0x000fea0003800000 */
.L_x_9997:
        /* <DEDUP_REMOVED lines=44> */
.L_x_9996:
[----:B------:R-:W-:Y:S05]  /*5ae0*/  BSYNC B1 ;  /* 0x0000000000017941 */ /* 0x000fea0003800000 */
.L_x_9995:
        /* <DEDUP_REMOVED lines=10> */
.L_x_9991:
        /* <DEDUP_REMOVED lines=12> */
.L_x_10000:
[----:B------:R-:W-:-:S07]  /*5c50*/  MOV R94, R146 ;  /* 0x00000092005e7202 */ /* 0x000fce0000000f00 */
.L_x_10001:
[----:B------:R-:W-:Y:S05]  /*5c60*/  BSYNC B1 ;  /* 0x0000000000017941 */ /* 0x000fea0003800000 */
.L_x_9999:
        /* <DEDUP_REMOVED lines=16> */
.L_x_10005:
[----:B------:R-:W-:Y:S05]  /*5d70*/  BSYNC B2 ;  /* 0x0000000000027941 */ /* 0x000fea0003800000 */
.L_x_10004:
        /* <DEDUP_REMOVED lines=44> */
.L_x_10003:
[----:B------:R-:W-:Y:S05]  /*6040*/  BSYNC B1 ;  /* 0x0000000000017941 */ /* 0x000fea0003800000 */
.L_x_10002:
        /* <DEDUP_REMOVED lines=13> */
.L_x_10006:
        /* <DEDUP_REMOVED lines=12> */
.L_x_10009:
[----:B------:R-:W-:-:S07]  /*61e0*/  IMAD.MOV.U32 R164, RZ, RZ, R146 ;  /* 0x000000ffffa47224 */ /* 0x000fce00078e0092 */
.L_x_10010:
[----:B------:R-:W-:Y:S05]  /*61f0*/  BSYNC B1 ;  /* 0x0000000000017941 */ /* 0x000fea0003800000 */
.L_x_10008:
        /* <DEDUP_REMOVED lines=18> */
.L_x_10014:
[----:B------:R-:W-:Y:S05]  /*6320*/  BSYNC B2 ;  /* 0x0000000000027941 */ /* 0x000fea0003800000 */
.L_x_10013:
        /* <DEDUP_REMOVED lines=44> */
.L_x_10012:
[----:B------:R-:W-:Y:S05]  /*65f0*/  BSYNC B1 ;  /* 0x0000000000017941 */ /* 0x000fea0003800000 */
.L_x_10011:
        /* <DEDUP_REMOVED lines=10> */
.L_x_10007:
[----:B------:R-:W-:Y:S01]  /*66a0*/  P2R R92, PR, RZ, 0x4 ;  /* 0x00000004ff5c7803 */ /* 0x000fe20000000000 */
[----:B------:R-:W0:Y:S01]  /*66b0*/  @P0 LDC.64 R100, c[0x0][0x228] ;  /* 0x00008a00ff640b82 */ /* 0x000e220000000a00 */
[----:B------:R-:W-:Y:S02]  /*66c0*/  ISETP.NE.AND P2, PT, R170, RZ, PT ;  /* 0x000000ffaa00720c */ /* 0x000fe40003f45270 */
[----:B------:R-:W-:Y:S02]  /*66d0*/  SEL R95, RZ, 0x1000000, P5 ;  /* 0x01000000ff5f7807 */ /* 0x000fe40002800000 */
[----:B------:R-:W-:Y:S02]  /*66e0*/  SEL R93, RZ, 0x10000, P4 ;  /* 0x00010000ff5d7807 */ /* 0x000fe40002000000 */
[----:B------:R-:W-:Y:S01]  /*66f0*/  SEL R94, RZ, 0x100, P3 ;  /* 0x00000100ff5e7807 */ /* 0x000fe20001800000 */
[----:B------:R-:W1:Y:S01]  /*6700*/  @P1 LDC.64 R98, c[0x0][0x230] ;  /* 0x00008c00ff621b82 */ /* 0x000e620000000a00 */
[----:B------:R-:W-:-:S02]  /*6710*/  ISETP.NE.AND P5, PT, R165, RZ, PT ;  /* 0x000000ffa500720c */ /* 0x000fc40003fa5270 */
[----:B------:R-:W-:Y:S02]  /*6720*/  ISETP.NE.AND P4, PT, R168, RZ, PT ;  /* 0x000000ffa800720c */ /* 0x000fe40003f85270 */
[----:B------:R-:W-:Y:S02]  /*6730*/  ISETP.NE.AND P3, PT, R169, RZ, PT ;  /* 0x000000ffa900720c */ /* 0x000fe40003f65270 */
[----:B------:R-:W-:Y:S02]  /*6740*/  SEL R173, RZ, 0x1, P2 ;  /* 0x00000001ffad7807 */ /* 0x000fe40001000000 */
[----:B------:R-:W-:Y:S02]  /*6750*/  ISETP.NE.AND P2, PT, R92, RZ, PT ;  /* 0x000000ff5c00720c */ /* 0x000fe40003f45270 */
[----:B------:R-:W-:Y:S02]  /*6760*/  SEL R92, RZ, 0x1, P3 ;  /* 0x00000001ff5c7807 */ /* 0x000fe40001800000 */
[----:B------:R-:W-:-:S02]  /*6770*/  SEL R168, RZ, 0x1, P4 ;  /* 0x00000001ffa87807 */ /* 0x000fc40002000000 */
[----:B------:R-:W-:Y:S02]  /*6780*/  SEL R170, RZ, 0x1, P5 ;  /* 0x00000001ffaa7807 */ /* 0x000fe40002800000 */
[----:B------:R-:W-:Y:S01]  /*6790*/  LOP3.LUT R94, R94, R95, R93, 0xfe, !PT ;  /* 0x0000005f5e5e7212 */ /* 0x000fe200078efe5d */
[----:B------:R-:W-:Y:S01]  /*67a0*/  IMAD.WIDE.U32 R92, R92, 0x1000000, RZ ;  /* 0x010000005c5c7825 */ /* 0x000fe200078e00ff */
[----:B------:R-:W-:Y:S02]  /*67b0*/  LEA R174, P3, R103, UR10, 0x4 ;  /* 0x0000000a67ae7c11 */ /* 0x000fe4000f8620ff */
[----:B------:R-:W-:Y:S01]  /*67c0*/  ISETP.NE.AND P6, PT, R159, RZ, PT ;  /* 0x000000ff9f00720c */ /* 0x000fe20003fc5270 */
[----:B------:R-:W-:Y:S01]  /*67d0*/  IMAD.WIDE.U32 R168, R168, 0x10000, RZ ;  /* 0x00010000a8a87825 */ /* 0x000fe200078e00ff */
[----:B------:R-:W-:Y:S02]  /*67e0*/  SHF.L.U32 R177, R103, 0x3, RZ ;  /* 0x0000000367b17819 */ /* 0x000fe400000006ff */
[----:B------:R-:W-:Y:S01]  /*67f0*/  LOP3.LUT R173, R93, R94, R173, 0xfe, !PT ;  /* 0x0000005e5dad7212 */ /* 0x000fe200078efead */
[----:B------:R-:W-:Y:S01]  /*6800*/  IMAD.WIDE.U32 R170, R170, 0x100, RZ ;  /* 0x00000100aaaa7825 */ /* 0x000fe200078e00ff */
[----:B------:R-:W-:-:S02]  /*6810*/  LEA.HI.X R175, R103, UR11, RZ, 0x4, P3 ;  /* 0x0000000b67af7c11 */ /* 0x000fc400098f24ff */
[----:B------:R-:W-:Y:S01]  /*6820*/  SHF.R.U32.HI R178, RZ, 0x1d, R103 ;  /* 0x0000001dffb27819 */ /* 0x000fe20000011667 */
[----:B------:R-:W-:Y:S01]  /*6830*/  VIADD R159, R103, 0x20 ;  /* 0x00000020679f7836 */ /* 0x000fe20000000000 */
[----:B------:R-:W-:Y:S02]  /*6840*/  LOP3.LUT R165, R170, R92, R168, 0xfe, !PT ;  /* 0x0000005caaa57212 */ /* 0x000fe400078efea8 */
[----:B------:R-:W-:Y:S01]  /*6850*/  SEL R170, RZ, 0x1, P6 ;  /* 0x00000001ffaa7807 */ /* 0x000fe20003000000 */
[----:B0-----:R-:W-:Y:S01]  /*6860*/  @P0 IMAD.WIDE.U32 R100, R159, 0x10, R100 ;  /* 0x000000109f640825 */ /* 0x001fe200078e0064 */
[----:B------:R-:W-:Y:S02]  /*6870*/  IADD3 R168, P3, R177, UR12, RZ ;  /* 0x0000000cb1a87c10 */ /* 0x000fe4000ff7e0ff */
[----:B------:R-:W-:Y:S01]  /*6880*/  F2FP.F16.F32.PACK_AB R95, R111, R108 ;  /* 0x0000006c6f5f723e */ /* 0x000fe200000000ff */
[----:B-1----:R-:W-:Y:S01]  /*6890*/  @P1 IMAD.WIDE.U32 R98, R159, 0x10, R98 ;  /* 0x000000109f621825 */ /* 0x002fe200078e0062 */
[----:B------:R-:W-:-:S02]  /*68a0*/  F2FP.F16.F32.PACK_AB R94, R109, R106 ;  /* 0x0000006a6d5e723e */ /* 0x000fc400000000ff */
[----:B------:R-:W-:Y:S02]  /*68b0*/  F2FP.F16.F32.PACK_AB R93, R107, R104 ;  /* 0x000000686b5d723e */ /* 0x000fe400000000ff */
[----:B------:R-:W-:Y:S02]  /*68c0*/  F2FP.F16.F32.PACK_AB R92, R105, R102 ;  /* 0x00000066695c723e */ /* 0x000fe400000000ff */
        /* <DEDUP_REMOVED lines=18> */
[----:B------:R-:W-:Y:S02]  /*69f0*/  LOP3.LUT R93, R92, 0xff, R161, 0xf8, !PT ;  /* 0x000000ff5c5d7812 */ /* 0x000fe400078ef8a1 */
[----:B------:R-:W-:Y:S01]  /*6a00*/  IADD3 R92, P3, R177, UR14, RZ ;  /* 0x0000000eb15c7c10 */ /* 0x000fe2000ff7e0ff */
[----:B------:R-:W-:Y:S01]  /*6a10*/  IMAD.WIDE.U32 R94, R94, 0x100, RZ ;  /* 0x000001005e5e7825 */ /* 0x000fe200078e00ff */
[----:B------:R-:W-:Y:S02]  /*6a20*/  LOP3.LUT R169, R169, R93, R171, 0xfe, !PT ;  /* 0x0000005da9a97212 */ /* 0x000fe400078efeab */
[----:B------:R-:W-:Y:S02]  /*6a30*/  IADD3.X R93, R178, UR15, RZ, P3, !PT ;  /* 0x0000000fb25d7c10 */ /* 0x000fe40009ffe4ff */
[----:B------:R-:W-:Y:S02]  /*6a40*/  LOP3.LUT R94, R94, R170, R168, 0xfe, !PT ;  /* 0x000000aa5e5e7212 */ /* 0x000fe400078efea8 */
[----:B------:R-:W-:-:S02]  /*6a50*/  LOP3.LUT R95, R169, R95, RZ, 0xfc, !PT ;  /* 0x0000005fa95f7212 */ /* 0x000fc400078efcff */
[----:B------:R-:W-:-:S05]  /*6a60*/  LOP3.LUT R94, R94, 0xff, R155, 0xf8, !PT ;  /* 0x000000ff5e5e7812 */ /* 0x000fca00078ef89b */
[----:B------:R1:W-:Y:S02]  /*6a70*/  STG.E.64 desc[UR4][R92.64], R94 ;  /* 0x0000005e5c007986 */ /* 0x0003e4000c101b04 */
.L_x_10015:
        /* <DEDUP_REMOVED lines=16> */
.L_x_10017:
[----:B------:R-:W-:-:S07]  /*6b80*/  IMAD.MOV.U32 R167, RZ, RZ, R146 ;  /* 0x000000ffffa77224 */ /* 0x000fce00078e0092 */
.L_x_10018:
[----:B------:R-:W-:Y:S05]  /*6b90*/  BSYNC B1 ;  /* 0x0000000000017941 */ /* 0x000fea0003800000 */
.L_x_10016:
        /* <DEDUP_REMOVED lines=16> */
.L_x_10022:
[----:B------:R-:W-:Y:S05]  /*6ca0*/  BSYNC B2 ;  /* 0x0000000000027941 */ /* 0x000fea0003800000 */
.L_x_10021:
        /* <DEDUP_REMOVED lines=44> */
.L_x_10020:
[----:B------:R-:W-:Y:S05]  /*6f70*/  BSYNC B1 ;  /* 0x0000000000017941 */ /* 0x000fea0003800000 */
.L_x_10019:
[----:B------:R-:W-:Y:S01]  /*6f80*/  I2FP.F32.U32 R99, R167 ;  /* 0x000000a700637245 */ /* 0x000fe20000201000 */
[----:B-----5:R-:W-:-:S04]  /*6f90*/  HADD2.F32 R101, -RZ, R92.H0_H0 ;  /* 0x2000005cff657230 */ /* 0x020fc80000004100 */
        /* <DEDUP_REMOVED lines=12> */
.L_x_10023:
        /* <DEDUP_REMOVED lines=12> */
.L_x_10026:
[----:B------:R-:W-:-:S07]  /*7120*/  MOV R155, R146 ;  /* 0x00000092009b7202 */ /* 0x000fce0000000f00 */
.L_x_10027:
[----:B------:R-:W-:Y:S05]  /*7130*/  BSYNC B1 ;  /* 0x0000000000017941 */ /* 0x000fea0003800000 */
.L_x_10025:
        /* <DEDUP_REMOVED lines=16> */
.L_x_10031:
[----:B------:R-:W-:Y:S05]  /*7240*/  BSYNC B2 ;  /* 0x0000000000027941 */ /* 0x000fea0003800000 */
.L_x_10030:
        /* <DEDUP_REMOVED lines=44> */
.L_x_10029:
[----:B------:R-:W-:Y:S05]  /*7510*/  BSYNC B1 ;  /* 0x0000000000017941 */ /* 0x000fea0003800000 */
.L_x_10028:
[----:B------:R-:W-:Y:S01]  /*7520*/  I2FP.F32.U32 R99, R155 ;  /* 0x0000009b00637245 */ /* 0x000fe20000201000 */
[----:B------:R-:W-:-:S04]  /*7530*/  HADD2.F32 R101, -RZ, R88.H0_H0 ;  /* 0x20000058ff657230 */ /* 0x000fc80000004100 */
[----:B------:R-:W-:Y:S01]  /*7540*/  FFMA.FTZ R99, R99, R110, 1.1641532182693481445e-10 ;  /* 0x2f00000063637423 */ /* 0x000fe2000001006e */
[----:B------:R-:W-:-:S04]  /*7550*/  FMUL.FTZ R101, R101, R158 ;  /* 0x0000009e65657220 */ /* 0x000fc80000410000 */
[----:B------:R-:W-:-:S04]  /*7560*/  FSETP.GTU.FTZ.AND P3, PT, R99, R166, PT ;  /* 0x000000a66300720b */ /* 0x000fc80003f7c000 */
[----:B------:R-:W-:Y:S01]  /*7570*/  FSEL R99, R101, RZ, !P3 ;  /* 0x000000ff65637208 */ /* 0x000fe20005800000 */
[----:B------:R-:W-:Y:S01]  /*7580*/  @P1 HADD2.F32 R101, -RZ, R84.H0_H0 ;  /* 0x20000054ff651230 */ /* 0x000fe20000004100 */
[----:B------:R-:W-:-:S03]  /*7590*/  SEL R155, RZ, 0x1, P3 ;  /* 0x00000001ff9b7807 */ /* 0x000fc60001800000 */
[----:B------:R-:W-:-:S04]  /*75a0*/  FADD.FTZ R168, R168, R99 ;  /* 0x00000063a8a87221 */ /* 0x000fc80000010000 */
[----:B------:R-:W-:-:S07]  /*75b0*/  @P1 FADD.FTZ R168, R101, R168 ;  /* 0x000000a865a81221 */ /* 0x000fce0000010000 */
.L_x_10024:
        /* <DEDUP_REMOVED lines=12> */
.L_x_10033:
[----:B------:R-:W-:-:S07]  /*7680*/  IMAD.MOV.U32 R169, RZ, RZ, R146 ;  /* 0x000000ffffa97224 */ /* 0x000fce00078e0092 */
.L_x_10034:
[----:B------:R-:W-:Y:S05]  /*7690*/  BSYNC B1 ;  /* 0x0000000000017941 */ /* 0x000fea0003800000 */
.L_x_10032:
        /* <DEDUP_REMOVED lines=16> */
.L_x_10038:
[----:B------:R-:W-:Y:S05]  /*77a0*/  BSYNC B2 ;  /* 0x0000000000027941 */ /* 0x000fea0003800000 */
.L_x_10037:
        /* <DEDUP_REMOVED lines=44> */
.L_x_10036:
[----:B------:R-:W-:Y:S05]  /*7a70*/  BSYNC B1 ;  /* 0x0000000000017941 */ /* 0x000fea0003800000 */
.L_x_10035:
        /* <DEDUP_REMOVED lines=14> */
.L_x_10039:
        /* <DEDUP_REMOVED lines=12> */
.L_x_10042:
[----:B------:R-:W-:-:S07]  /*7c20*/  MOV R156, R146 ;  /* 0x00000092009c7202 */ /* 0x000fce0000000f00 */
.L_x_10043:
[----:B------:R-:W-:Y:S05]  /*7c30*/  BSYNC B1 ;  /* 0x0000000000017941 */ /* 0x000fea0003800000 */
.L_x_10041:
        /* <DEDUP_REMOVED lines=16> */
.L_x_10047:
[----:B------:R-:W-:Y:S05]  /*7d40*/  BSYNC B2 ;  /* 0x0000000000027941 */ /* 0x000fea0003800000 */
.L_x_10046:
        /* <DEDUP_REMOVED lines=44> */
.L_x_10045:
[----:B------:R-:W-:Y:S05]  /*8010*/  BSYNC B1 ;  /* 0x0000000000017941 */ /* 0x000fea0003800000 */
.L_x_10044:
        /* <DEDUP_REMOVED lines=10> */
.L_x_10040:
        /* <DEDUP_REMOVED lines=12> */
.L_x_10049:
[----:B------:R-:W-:-:S07]  /*8180*/  IMAD.MOV.U32 R169, RZ, RZ, R146 ;  /* 0x000000ffffa97224 */ /* 0x000fce00078e0092 */
.L_x_10050:
[----:B------:R-:W-:Y:S05]  /*8190*/  BSYNC B1 ;  /* 0x0000000000017941 */ /* 0x000fea0003800000 */
.L_x_10048:
        /* <DEDUP_REMOVED lines=16> */
.L_x_10054:
[----:B------:R-:W-:Y:S05]  /*82a0*/  BSYNC B2 ;  /* 0x0000000000027941 */ /* 0x000fea0003800000 */
.L_x_10053:
        /* <DEDUP_REMOVED lines=44> */
.L_x_10052:
[----:B------:R-:W-:Y:S05]  /*8570*/  BSYNC B1 ;  /* 0x0000000000017941 */ /* 0x000fea0003800000 */
.L_x_10051:
        /* <DEDUP_REMOVED lines=14> */
.L_x_10055:
        /* <DEDUP_REMOVED lines=12> */
.L_x_10058:
[----:B------:R-:W-:-:S07]  /*8720*/  MOV R157, R146 ;  /* 0x00000092009d7202 */ /* 0x000fce0000000f00 */
.L_x_10059:
[----:B------:R-:W-:Y:S05]  /*8730*/  BSYNC B1 ;  /* 0x0000000000017941 */ /* 0x000fea0003800000 */
.L_x_10057:
        /* <DEDUP_REMOVED lines=16> */
.L_x_10063:
[----:B------:R-:W-:Y:S05]  /*8840*/  BSYNC B2 ;  /* 0x0000000000027941 */ /* 0x000fea0003800000 */
.L_x_10062:
        /* <DEDUP_REMOVED lines=44> */
.L_x_10061:
[----:B------:R-:W-:Y:S05]  /*8b10*/  BSYNC B1 ;  /* 0x0000000000017941 */ /* 0x000fea0003800000 */
.L_x_10060:
        /* <DEDUP_REMOVED lines=10> */
.L_x_10056:
        /* <DEDUP_REMOVED lines=12> */
.L_x_10065:
[----:B------:R-:W-:-:S07]  /*8c80*/  IMAD.MOV.U32 R172, RZ, RZ, R146 ;  /* 0x000000ffffac7224 */ /* 0x000fce00078e0092 */
.L_x_10066:
[----:B------:R-:W-:Y:S05]  /*8c90*/  BSYNC B1 ;  /* 0x0000000000017941 */ /* 0x000fea0003800000 */
.L_x_10064:
        /* <DEDUP_REMOVED lines=16> */
.L_x_10070:
[----:B------:R-:W-:Y:S05]  /*8da0*/  BSYNC B2 ;  /* 0x0000000000027941 */ /* 0x000fea0003800000 */
.L_x_10069:
        /* <DEDUP_REMOVED lines=44> */
.L_x_10068:
[----:B------:R-:W-:Y:S05]  /*9070*/  BSYNC B1 ;  /* 0x0000000000017941 */ /* 0x000fea0003800000 */
.L_x_10067:
        /* <DEDUP_REMOVED lines=14> */
.L_x_10071:
        /* <DEDUP_REMOVED lines=12> */
.L_x_10074:
[----:B------:R-:W-:-:S07]  /*9220*/  MOV R160, R146 ;  /* 0x0000009200a07202 */ /* 0x000fce0000000f00 */
.L_x_10075:
[----:B------:R-:W-:Y:S05]  /*9230*/  BSYNC B1 ;  /* 0x0000000000017941 */ /* 0x000fea0003800000 */
.L_x_10073:
        /* <DEDUP_REMOVED lines=16> */
.L_x_10079:
[----:B------:R-:W-:Y:S05]  /*9340*/  BSYNC B2 ;  /* 0x0000000000027941 */ /* 0x000fea0003800000 */
.L_x_10078:
        /* <DEDUP_REMOVED lines=44> */
.L_x_10077:
[----:B------:R-:W-:Y:S05]  /*9610*/  BSYNC B1 ;  /* 0x0000000000017941 */ /* 0x000fea0003800000 */
.L_x_10076:
        /* <DEDUP_REMOVED lines=10> */
.L_x_10072:
        /* <DEDUP_REMOVED lines=12> */
.L_x_10081:
[----:B------:R-:W-:-:S07]  /*9780*/  IMAD.MOV.U32 R172, RZ, RZ, R146 ;  /* 0x000000ffffac7224 */ /* 0x000fce00078e0092 */
.L_x_10082:
[----:B------:R-:W-:Y:S05]  /*9790*/  BSYNC B1 ;  /* 0x0000000000017941 */ /* 0x000fea0003800000 */
.L_x_10080:
        /* <DEDUP_REMOVED lines=16> */
.L_x_10086:
[----:B------:R-:W-:Y:S05]  /*98a0*/  BSYNC B2 ;  /* 0x0000000000027941 */ /* 0x000fea0003800000 */
.L_x_10085:
        /* <DEDUP_REMOVED lines=44> */
.L_x_10084:
[----:B------:R-:W-:Y:S05]  /*9b70*/  BSYNC B1 ;  /* 0x0000000000017941 */ /* 0x000fea0003800000 */
.L_x_10083:
        /* <DEDUP_REMOVED lines=14> */
.L_x_10087:
        /* <DEDUP_REMOVED lines=12> */
.L_x_10090:
[----:B------:R-:W-:-:S07]  /*9d20*/  MOV R161, R146 ;  /* 0x0000009200a17202 */ /* 0x000fce0000000f00 */
.L_x_10091:
[----:B------:R-:W-:Y:S05]  /*9d30*/  BSYNC B1 ;  /* 0x0000000000017941 */ /* 0x000fea0003800000 */
.L_x_10089:
        /* <DEDUP_REMOVED lines=16> */
.L_x_10095:
[----:B------:R-:W-:Y:S05]  /*9e40*/  BSYNC B2 ;  /* 0x0000000000027941 */ /* 0x000fea0003800000 */
.L_x_10094:
        /* <DEDUP_REMOVED lines=44> */
.L_x_10093:
[----:B------:R-:W-:Y:S05]  /*a110*/  BSYNC B1 ;  /* 0x0000000000017941 */ /* 0x000fea0003800000 */
.L_x_10092:
        /* <DEDUP_REMOVED lines=10> */
.L_x_10088:
        /* <DEDUP_REMOVED lines=12> */
.L_x_10097:
[----:B------:R-:W-:-:S07]  /*a280*/  IMAD.MOV.U32 R174, RZ, RZ, R146 ;  /* 0x000000ffffae7224 */ /* 0x000fce00078e0092 */
.L_x_10098:
[----:B------:R-:W-:Y:S05]  /*a290*/  BSYNC B1 ;  /* 0x0000000000017941 */ /* 0x000fea0003800000 */
.L_x_10096:
        /* <DEDUP_REMOVED lines=16> */
.L_x_10102:
[----:B------:R-:W-:Y:S05]  /*a3a0*/  BSYNC B2 ;  /* 0x0000000000027941 */ /* 0x000fea0003800000 */
.L_x_10101:
        /* <DEDUP_REMOVED lines=44> */
.L_x_10100:
[----:B------:R-:W-:Y:S05]  /*a670*/  BSYNC B1 ;  /* 0x0000000000017941 */ /* 0x000fea0003800000 */
.L_x_10099:
        /* <DEDUP_REMOVED lines=13> */
.L_x_10103:
        /* <DEDUP_REMOVED lines=12> */
.L_x_10106:
[----:B------:R-:W-:-:S07]  /*a810*/  MOV R94, R146 ;  /* 0x00000092005e7202 */ /* 0x000fce0000000f00 */
.L_x_10107:
[----:B------:R-:W-:Y:S05]  /*a820*/  BSYNC B1 ;  /* 0x0000000000017941 */ /* 0x000fea0003800000 */
.L_x_10105:
        /* <DEDUP_REMOVED lines=16> */
.L_x_10111:
[----:B------:R-:W-:Y:S05]  /*a930*/  BSYNC B2 ;  /* 0x0000000000027941 */ /* 0x000fea0003800000 */
.L_x_10110:
        /* <DEDUP_REMOVED lines=44> */
.L_x_10109:
[----:B------:R-:W-:Y:S05]  /*ac00*/  BSYNC B1 ;  /* 0x0000000000017941 */ /* 0x000fea0003800000 */
.L_x_10108:
        /* <DEDUP_REMOVED lines=10> */
.L_x_10104:
        /* <DEDUP_REMOVED lines=12> */
.L_x_10113:
[----:B------:R-:W-:-:S07]  /*ad70*/  IMAD.MOV.U32 R94, RZ, RZ, R146 ;  /* 0x000000ffff5e7224 */ /* 0x000fce00078e0092 */
.L_x_10114:
[----:B------:R-:W-:Y:S05]  /*ad80*/  BSYNC B1 ;  /* 0x0000000000017941 */ /* 0x000fea0003800000 */
.L_x_10112:
        /* <DEDUP_REMOVED lines=16> */
.L_x_10118:
[----:B------:R-:W-:Y:S05]  /*ae90*/  BSYNC B2 ;  /* 0x0000000000027941 */ /* 0x000fea0003800000 */
.L_x_10117:
        /* <DEDUP_REMOVED lines=44> */
.L_x_10116:
[----:B------:R-:W-:Y:S05]  /*b160*/  BSYNC B1 ;  /* 0x0000000000017941 */ /* 0x000fea0003800000 */
.L_x_10115:
        /* <DEDUP_REMOVED lines=13> */
.L_x_10119:
        /* <DEDUP_REMOVED lines=12> */
.L_x_10122:
[----:B------:R-:W-:-:S07]  /*b300*/  MOV R94, R146 ;  /* 0x00000092005e7202 */ /* 0x000fce0000000f00 */
.L_x_10123:
[----:B------:R-:W-:Y:S05]  /*b310*/  BSYNC B1 ;  /* 0x0000000000017941 */ /* 0x000fea0003800000 */
.L_x_10121:
        /* <DEDUP_REMOVED lines=16> */
.L_x_10127:
[----:B------:R-:W-:Y:S05]  /*b420*/  BSYNC B2 ;  /* 0x0000000000027941 */ /* 0x000fea0003800000 */
.L_x_10126:
        /* <DEDUP_REMOVED lines=44> */
.L_x_10125:
[----:B------:R-:W-:Y:S05]  /*b6f0*/  BSYNC B1 ;  /* 0x0000000000017941 */ /* 0x000fea0003800000 */
.L_x_10124:
        /* <DEDUP_REMOVED lines=10> */
.L_x_10120:
        /* <DEDUP_REMOVED lines=12> */
.L_x_10129:
[----:B------:R-:W-:-:S07]  /*b860*/  IMAD.MOV.U32 R94, RZ, RZ, R146 ;  /* 0x000000ffff5e7224 */ /* 0x000fce00078e0092 */
.L_x_10130:
[----:B------:R-:W-:Y:S05]  /*b870*/  BSYNC B1 ;  /* 0x0000000000017941 */ /* 0x000fea0003800000 */
.L_x_10128:
        /* <DEDUP_REMOVED lines=16> */
.L_x_10134:
[----:B------:R-:W-:Y:S05]  /*b980*/  BSYNC B2 ;  /* 0x0000000000027941 */ /* 0x000fea0003800000 */
.L_x_10133:
        /* <DEDUP_REMOVED lines=44> */
.L_x_10132:
[----:B------:R-:W-:Y:S05]  /*bc50*/  BSYNC B1 ;  /* 0x0000000000017941 */ /* 0x000fea0003800000 */
.L_x_10131:
        /* <DEDUP_REMOVED lines=13> */
.L_x_10135:
        /* <DEDUP_REMOVED lines=12> */
.L_x_10138:
[----:B------:R-:W-:-:S07]  /*bdf0*/  MOV R164, R146 ;  /* 0x0000009200a47202 */ /* 0x000fce0000000f00 */
.L_x_10139:
[----:B------:R-:W-:Y:S05]  /*be00*/  BSYNC B1 ;  /* 0x0000000000017941 */ /* 0x000fea0003800000 */
.L_x_10137:
        /* <DEDUP_REMOVED lines=18> */
.L_x_10143:
[----:B------:R-:W-:Y:S05]  /*bf30*/  BSYNC B2 ;  /* 0x0000000000027941 */ /* 0x000fea0003800000 */
.L_x_10142:
        /* <DEDUP_REMOVED lines=44> */
.L_x_10141:
[----:B------:R-:W-:Y:S05]  /*c200*/  BSYNC B1 ;  /* 0x0000000000017941 */ /* 0x000fea0003800000 */
.L_x_10140:
        /* <DEDUP_REMOVED lines=10> */
.L_x_10136:
        /* <DEDUP_REMOVED lines=8> */
[----:B------:R-:W-:Y:S02]  /*c330*/  ISETP.NE.AND P4, PT, R173, RZ, PT ;  /* 0x000000ffad00720c */ /* 0x000fe40003f85270 */
[----:B------:R-:W-:Y:S02]  /*c340*/  ISETP.NE.AND P3, PT, R169, RZ, PT ;  /* 0x000000ffa900720c */ /* 0x000fe40003f65270 */
[----:B------:R-:W-:Y:S01]  /*c350*/  SEL R95, RZ, 0x1000000, P5 ;  /* 0x01000000ff5f7807 */ /* 0x000fe20002800000 */
[----:B------:R-:W2:Y:S01]  /*c360*/  LDC.64 R98, c[0x0][0x240] ;  /* 0x00009000ff627b82 */ /* 0x000ea20000000a00 */
[----:B------:R-:W-:Y:S02]  /*c370*/  SEL R182, RZ, 0x1, P3 ;  /* 0x00000001ffb67807 */ /* 0x000fe40001800000 */
        /* <DEDUP_REMOVED lines=8> */
[----:B------:R-:W-:Y:S01]  /*c400*/  F2FP.F16.F32.PACK_AB R95, R179, R174 ;  /* 0x000000aeb35f723e */ /* 0x000fe200000000ff */
[----:B------:R-:W-:Y:S01]  /*c410*/  IMAD.WIDE.U32 R180, R180, 0x100, RZ ;  /* 0x00000100b4b47825 */ /* 0x000fe200078e00ff */
[----:B------:R-:W-:Y:S02]  /*c420*/  LOP3.LUT R173, R93, R94, R173, 0xfe, !PT ;  /* 0x0000005e5dad7212 */ /* 0x000fe400078efead */
[----:B------:R-:W-:Y:S01]  /*c430*/  SEL R176, RZ, 0x1, P6 ;  /* 0x00000001ffb07807 */ /* 0x000fe20003000000 */
[----:B0-----:R-:W-:Y:S01]  /*c440*/  IMAD.WIDE.U32 R190, R159, 0x10, R100 ;  /* 0x000000109fbe7825 */ /* 0x001fe200078e0064 */
[----:B------:R-:W-:Y:S02]  /*c450*/  LOP3.LUT R169, R180, R92, R182, 0xfe, !PT ;  /* 0x0000005cb4a97212 */ /* 0x000fe400078efeb6 */
[----:B------:R-:W-:Y:S01]  /*c460*/  F2FP.F16.F32.PACK_AB R94, R177, R172 ;  /* 0x000000acb15e723e */ /* 0x000fe200000000ff */
[----:B------:R-:W-:Y:S01]  /*c470*/  VIADD R167, R103, 0x40 ;  /* 0x0000004067a77836 */ /* 0x000fe20000000000 */
[----:B------:R-:W-:-:S02]  /*c480*/  F2FP.F16.F32.PACK_AB R93, R175, R170 ;  /* 0x000000aaaf5d723e */ /* 0x000fc400000000ff */
[----:B------:R-:W-:Y:S01]  /*c490*/  F2FP.F16.F32.PACK_AB R92, R171, R168 ;  /* 0x000000a8ab5c723e */ /* 0x000fe200000000ff */
[----:B------:R-:W-:Y:S01]  /*c4a0*/  IMAD.WIDE.U32 R188, R167, 0x10, R96 ;  /* 0x00000010a7bc7825 */ /* 0x000fe200078e0060 */
[----:B------:R-:W-:Y:S02]  /*c4b0*/  LOP3.LUT R181, R181, R173, R183, 0xfe, !PT ;  /* 0x000000adb5b57212 */ /* 0x000fe400078efeb7 */
[----:B------:R-:W-:Y:S01]  /*c4c0*/  LOP3.LUT R180, R169, R176, RZ, 0xfc, !PT ;  /* 0x000000b0a9b47212 */ /* 0x000fe200078efcff */
[----:B--2---:R-:W-:Y:S01]  /*c4d0*/  IMAD.WIDE.U32 R182, R159, 0x8, R98 ;  /* 0x000000089fb67825 */ /* 0x004fe200078e0062 */
[----:B------:R0:W-:Y:S03]  /*c4e0*/  STG.E.128 desc[UR4][R190.64], R92 ;  /* 0x0000005cbe007986 */ /* 0x0001e6000c101d04 */
[C---:B-1----:R-:W-:Y:S01]  /*c4f0*/  @P0 IMAD.WIDE.U32 R186, R167.reuse, 0x10, R186 ;  /* 0x00000010a7ba0825 */ /* 0x042fe200078e00ba */
[----:B------:R0:W-:Y:S03]  /*c500*/  STG.E.64 desc[UR4][R182.64], R180 ;  /* 0x000000b4b6007986 */ /* 0x0001e6000c101b04 */
[----:B---3--:R-:W-:Y:S01]  /*c510*/  @P1 IMAD.WIDE.U32 R184, R167, 0x10, R184 ;  /* 0x00000010a7b81825 */ /* 0x008fe200078e00b8 */
[----:B------:R-:W-:Y:S06]  /*c520*/  @!P0 BRA `(.L_x_10144) ;  /* 0x0000000000508947 */ /* 0x000fec0003800000 */
        /* <DEDUP_REMOVED lines=20> */
.L_x_10144:
        /* <DEDUP_REMOVED lines=15> */
.L_x_10146:
[----:B------:R-:W-:-:S07]  /*c760*/  IMAD.MOV.U32 R169, RZ, RZ, R146 ;  /* 0x000000ffffa97224 */ /* 0x000fce00078e0092 */
.L_x_10147:
[----:B------:R-:W-:Y:S05]  /*c770*/  BSYNC B1 ;  /* 0x0000000000017941 */ /* 0x000fea0003800000 */
.L_x_10145:
        /* <DEDUP_REMOVED lines=16> */
.L_x_10151:
[----:B------:R-:W-:Y:S05]  /*c880*/  BSYNC B2 ;  /* 0x0000000000027941 */ /* 0x000fea0003800000 */
.L_x_10150:
        /* <DEDUP_REMOVED lines=44> */
.L_x_10149:
[----:B------:R-:W-:Y:S05]  /*cb50*/  BSYNC B1 ;  /* 0x0000000000017941 */ /* 0x000fea0003800000 */
.L_x_10148:
        /* <DEDUP_REMOVED lines=14> */
.L_x_10152:
        /* <DEDUP_REMOVED lines=12> */
.L_x_10155:
[----:B------:R-:W-:-:S07]  /*cd00*/  MOV R155, R146 ;  /* 0x00000092009b7202 */ /* 0x000fce0000000f00 */
.L_x_10156:
[----:B------:R-:W-:Y:S05]  /*cd10*/  BSYNC B1 ;  /* 0x0000000000017941 */ /* 0x000fea0003800000 */
.L_x_10154:
        /* <DEDUP_REMOVED lines=16> */
.L_x_10160:
[----:B------:R-:W-:Y:S05]  /*ce20*/  BSYNC B2 ;  /* 0x0000000000027941 */ /* 0x000fea0003800000 */
.L_x_10159:
[C---:B------:R-:W-:Y:S01]  /*ce30*/  IMAD.HI.U32 R146, R151.reuse, -0x326172a9, RZ ;  /* 0xcd9e8d5797927827 */ /* 0x040fe200078e00ff */
        /* <DEDUP_REMOVED lines=43> */
.L_x_10158:
[----:B------:R-:W-:Y:S05]  /*d0f0*/  BSYNC B1 ;  /* 0x0000000000017941 */ /* 0x000fea0003800000 */
.L_x_10157:
        /* <DEDUP_REMOVED lines=10> */
.L_x_10153:
        /* <DEDUP_REMOVED lines=12> */
.L_x_10162:
[----:B------:R-:W-:-:S07]  /*d260*/  IMAD.MOV.U32 R173, RZ, RZ, R146 ;  /* 0x000000ffffad7224 */ /* 0x000fce00078e0092 */
.L_x_10163:
[----:B------:R-:W-:Y:S05]  /*d270*/  BSYNC B1 ;  /* 0x0000000000017941 */ /* 0x000fea0003800000 */
.L_x_10161:
        /* <DEDUP_REMOVED lines=16> */
.L_x_10167:
[----:B------:R-:W-:Y:S05]  /*d380*/  BSYNC B2 ;  /* 0x0000000000027941 */ /* 0x000fea0003800000 */
.L_x_10166:
        /* <DEDUP_REMOVED lines=44> */
.L_x_10165:
[----:B------:R-:W-:Y:S05]  /*d650*/  BSYNC B1 ;  /* 0x0000000000017941 */ /* 0x000fea0003800000 */
.L_x_10164:
        /* <DEDUP_REMOVED lines=14> */
.L_x_10168:
        /* <DEDUP_REMOVED lines=12> */
.L_x_10171:
[----:B------:R-:W-:-:S07]  /*d800*/  MOV R156, R146 ;  /* 0x00000092009c7202 */ /* 0x000fce0000000f00 */
.L_x_10172:
[----:B------:R-:W-:Y:S05]  /*d810*/  BSYNC B1 ;  /* 0x0000000000017941 */ /* 0x000fea0003800000 */
.L_x_10170:
        /* <DEDUP_REMOVED lines=16> */
.L_x_10176:
[----:B------:R-:W-:Y:S05]  /*d920*/  BSYNC B2 ;  /* 0x0000000000027941 */ /* 0x000fea0003800000 */
.L_x_10175:
        /* <DEDUP_REMOVED lines=44> */
.L_x_10174:
[----:B------:R-:W-:Y:S05]  /*dbf0*/  BSYNC B1 ;  /* 0x0000000000017941 */ /* 0x000fea0003800000 */
.L_x_10173:
        /* <DEDUP_REMOVED lines=10> */
.L_x_10169:
        /* <DEDUP_REMOVED lines=12> */
.L_x_10178:
[----:B------:R-:W-:-:S07]  /*dd60*/  IMAD.MOV.U32 R178, RZ, RZ, R146 ;  /* 0x000000ffffb27224 */ /* 0x000fce00078e0092 */
.L_x_10179:
[----:B------:R-:W-:Y:S05]  /*dd70*/  BSYNC B1 ;  /* 0x0000000000017941 */ /* 0x000fea0003800000 */
.L_x_10177:
        /* <DEDUP_REMOVED lines=16> */
.L_x_10183:
[----:B------:R-:W-:Y:S05]  /*de80*/  BSYNC B2 ;  /* 0x0000000000027941 */ /* 0x000fea0003800000 */
.L_x_10182:
        /* <DEDUP_REMOVED lines=44> */
.L_x_10181:
[----:B------:R-:W-:Y:S05]  /*e150*/  BSYNC B1 ;  /* 0x0000000000017941 */ /* 0x000fea0003800000 */
.L_x_10180:
        /* <DEDUP_REMOVED lines=14> */
.L_x_10184:
        /* <DEDUP_REMOVED lines=12> */
.L_x_10187:
[----:B------:R-:W-:-:S07]  /*e300*/  MOV R157, R146 ;  /* 0x00000092009d7202 */ /* 0x000fce0000000f00 */
.L_x_10188:
[----:B------:R-:W-:Y:S05]  /*e310*/  BSYNC B1 ;  /* 0x0000000000017941 */ /* 0x000fea0003800000 */
.L_x_10186:
        /* <DEDUP_REMOVED lines=16> */
.L_x_10192:
[----:B------:R-:W-:Y:S05]  /*e420*/  BSYNC B2 ;  /* 0x0000000000027941 */ /* 0x000fea0003800000 */
.L_x_10191:
        /* <DEDUP_REMOVED lines=44> */
.L_x_10190:
[----:B------:R-:W-:Y:S05]  /*e6f0*/  BSYNC B1 ;  /* 0x0000000000017941 */ /* 0x000fea0003800000 */
.L_x_10189:
        /* <DEDUP_REMOVED lines=10> */
.L_x_10185:
        /* <DEDUP_REMOVED lines=12> */
.L_x_10194:
[----:B------:R-:W-:-:S07]  /*e860*/  IMAD.MOV.U32 R184, RZ, RZ, R146 ;  /* 0x000000ffffb87224 */ /* 0x000fce00078e0092 */
.L_x_10195:
[----:B------:R-:W-:Y:S05]  /*e870*/  BSYNC B1 ;  /* 0x0000000000017941 */ /* 0x000fea0003800000 */
.L_x_10193:
        /* <DEDUP_REMOVED lines=16> */
.L_x_10199:
[----:B------:R-:W-:Y:S05]  /*e980*/  BSYNC B2 ;  /* 0x0000000000027941 */ /* 0x000fea0003800000 */
.L_x_10198:
        /* <DEDUP_REMOVED lines=44> */
.L_x_10197:
[----:B------:R-:W-:Y:S05]  /*ec50*/  BSYNC B1 ;  /* 0x0000000000017941 */ /* 0x000fea0003800000 */
.L_x_10196:
        /* <DEDUP_REMOVED lines=14> */
.L_x_10200:
        /* <DEDUP_REMOVED lines=12> */
.L_x_10203:
[----:B------:R-:W-:-:S07]  /*ee00*/  MOV R160, R146 ;  /* 0x0000009200a07202 */ /* 0x000fce0000000f00 */
.L_x_10204:
[----:B------:R-:W-:Y:S05]  /*ee10*/  BSYNC B1 ;  /* 0x0000000000017941 */ /* 0x000fea0003800000 */
.L_x_10202:
        /* <DEDUP_REMOVED lines=16> */
.L_x_10208:
[----:B------:R-:W-:Y:S05]  /*ef20*/  BSYNC B2 ;  /* 0x0000000000027941 */ /* 0x000fea0003800000 */
.L_x_10207:
        /* <DEDUP_REMOVED lines=44> */
.L_x_10206:
[----:B------:R-:W-:Y:S05]  /*f1f0*/  BSYNC B1 ;  /* 0x0000000000017941 */ /* 0x000fea0003800000 */
.L_x_10205:
        /* <DEDUP_REMOVED lines=10> */
.L_x_10201:
        /* <DEDUP_REMOVED lines=12> */
.L_x_10210:
[----:B------:R-:W-:-:S07]  /*f360*/  IMAD.MOV.U32 R180, RZ, RZ, R146 ;  /* 0x000000ffffb47224 */ /* 0x000fce00078e0092 */
.L_x_10211:
[----:B------:R-:W-:Y:S05]  /*f370*/  BSYNC B1 ;  /* 0x0000000000017941 */ /* 0x000fea0003800000 */
.L_x_10209:
        /* <DEDUP_REMOVED lines=16> */
.L_x_10215:
[----:B------:R-:W-:Y:S05]  /*f480*/  BSYNC B2 ;  /* 0x0000000000027941 */ /* 0x000fea0003800000 */
.L_x_10214:
        /* <DEDUP_REMOVED lines=44> */
.L_x_10213:
[----:B------:R-:W-:Y:S05]  /*f750*/  BSYNC B1 ;  /* 0x0000000000017941 */ /* 0x000fea0003800000 */
.L_x_10212:
        /* <DEDUP_REMOVED lines=14> */
.L_x_10216:
        /* <DEDUP_REMOVED lines=12> */
.L_x_10219:
[----:B------:R-:W-:-:S07]  /*f900*/  MOV R161, R146 ;  /* 0x0000009200a17202 */ /* 0x000fce0000000f00 */
.L_x_10220:
[----:B------:R-:W-:Y:S05]  /*f910*/  BSYNC B1 ;  /* 0x0000000000017941 */ /* 0x000fea0003800000 */
.L_x_10218:
        /* <DEDUP_REMOVED lines=16> */
.L_x_10224:
[----:B------:R-:W-:Y:S05]  /*fa20*/  BSYNC B2 ;  /* 0x0000000000027941 */ /* 0x000fea0003800000 */
.L_x_10223:
        /* <DEDUP_REMOVED lines=44> */
.L_x_10222:
[----:B------:R-:W-:Y:S05]  /*fcf0*/  BSYNC B1 ;  /* 0x0000000000017941 */ /* 0x000fea0003800000 */
.L_x_10221:
        /* <DEDUP_REMOVED lines=10> */
.L_x_10217:
        /* <DEDUP_REMOVED lines=12> */
.L_x_10226:
[----:B------:R-:W-:-:S07]  /*fe60*/  IMAD.MOV.U32 R184, RZ, RZ, R146 ;  /* 0x000000ffffb87224 */ /* 0x000fce00078e0092 */
.L_x_10227:
[----:B------:R-:W-:Y:S05]  /*fe70*/  BSYNC B1 ;  /* 0x0000000000017941 */ /* 0x000fea0003800000 */
.L_x_10225:
        /* <DEDUP_REMOVED lines=16> */
.L_x_10231:
[----:B------:R-:W-:Y:S05]  /*ff80*/  BSYNC B2 ;  /* 0x0000000000027941 */ /* 0x000fea0003800000 */
.L_x_10230:
        /* <DEDUP_REMOVED lines=44> */
.L_x_10229:
[----:B------:R-:W-:Y:S05]  /*10250*/  BSYNC B1 ;  /* 0x0000000000017941 */ /* 0x000fea0003800000 */
.L_x_10228:
        /* <DEDUP_REMOVED lines=13> */
.L_x_10232:
        /* <DEDUP_REMOVED lines=12> */
.L_x_10235:
[----:B------:R-:W-:-:S07]  /*103f0*/  MOV R94, R146 ;  /* 0x00000092005e7202 */ /* 0x000fce0000000f00 */
.L_x_10236:
[----:B------:R-:W-:Y:S05]  /*10400*/  BSYNC B1 ;  /* 0x0000000000017941 */ /* 0x000fea0003800000 */
.L_x_10234:
        /* <DEDUP_REMOVED lines=16> */
.L_x_10240:
[----:B------:R-:W-:Y:S05]  /*10510*/  BSYNC B2 ;  /* 0x0000000000027941 */ /* 0x000fea0003800000 */
.L_x_10239:
        /* <DEDUP_REMOVED lines=44> */
.L_x_10238:
[----:B------:R-:W-:Y:S05]  /*107e0*/  BSYNC B1 ;  /* 0x0000000000017941 */ /* 0x000fea0003800000 */
.L_x_10237:
        /* <DEDUP_REMOVED lines=10> */
.L_x_10233:
        /* <DEDUP_REMOVED lines=12> */
.L_x_10242:
[----:B------:R-:W-:-:S07]  /*10950*/  IMAD.MOV.U32 R94, RZ, RZ, R146 ;  /* 0x000000ffff5e7224 */ /* 0x000fce00078e0092 */
.L_x_10243:
[----:B------:R-:W-:Y:S05]  /*10960*/  BSYNC B1 ;  /* 0x0000000000017941 */ /* 0x000fea0003800000 */
.L_x_10241:
        /* <DEDUP_REMOVED lines=16> */
.L_x_10247:
[----:B------:R-:W-:Y:S05]  /*10a70*/  BSYNC B2 ;  /* 0x0000000000027941 */ /* 0x000fea0003800000 */
.L_x_10246:
        /* <DEDUP_REMOVED lines=44> */
.L_x_10245:
[----:B------:R-:W-:Y:S05]  /*10d40*/  BSYNC B1 ;  /* 0x0000000000017941 */ /* 0x000fea0003800000 */
.L_x_10244:
        /* <DEDUP_REMOVED lines=13> */
.L_x_10248:
        /* <DEDUP_REMOVED lines=12> */
.L_x_10251:
[----:B------:R-:W-:-:S07]  /*10ee0*/  MOV R94, R146 ;  /* 0x00000092005e7202 */ /* 0x000fce0000000f00 */
.L_x_10252:
[----:B------:R-:W-:Y:S05]  /*10ef0*/  BSYNC B1 ;  /* 0x0000000000017941 */ /* 0x000fea0003800000 */
.L_x_10250:
        /* <DEDUP_REMOVED lines=16> */
.L_x_10256:
[----:B------:R-:W-:Y:S05]  /*11000*/  BSYNC B2 ;  /* 0x0000000000027941 */ /* 0x000fea0003800000 */
.L_x_10255:
        /* <DEDUP_REMOVED lines=44> */
.L_x_10254:
[----:B------:R-:W-:Y:S05]  /*112d0*/  BSYNC B1 ;  /* 0x0000000000017941 */ /* 0x000fea0003800000 */
.L_x_10253:
        /* <DEDUP_REMOVED lines=10> */
.L_x_10249:
        /* <DEDUP_REMOVED lines=12> */
.L_x_10258:
[----:B------:R-:W-:-:S07]  /*11440*/  IMAD.MOV.U32 R94, RZ, RZ, R146 ;  /* 0x000000ffff5e7224 */ /* 0x000fce00078e0092 */
.L_x_10259:
[----:B------:R-:W-:Y:S05]  /*11450*/  BSYNC B1 ;  /* 0x0000000000017941 */ /* 0x000fea0003800000 */
.L_x_10257:
        /* <DEDUP_REMOVED lines=16> */
.L_x_10263:
[----:B------:R-:W-:Y:S05]  /*11560*/  BSYNC B2 ;  /* 0x0000000000027941 */ /* 0x000fea0003800000 */
.L_x_10262:
        /* <DEDUP_REMOVED lines=44> */
.L_x_10261:
[----:B------:R-:W-:Y:S05]  /*11830*/  BSYNC B1 ;  /* 0x0000000000017941 */ /* 0x000fea0003800000 */
.L_x_10260:
        /* <DEDUP_REMOVED lines=13> */
.L_x_10264:
        /* <DEDUP_REMOVED lines=12> */
.L_x_10267:
[----:B------:R-:W-:-:S07]  /*119d0*/  MOV R164, R146 ;  /* 0x0000009200a47202 */ /* 0x000fce0000000f00 */
.L_x_10268:
[----:B------:R-:W-:Y:S05]  /*119e0*/  BSYNC B1 ;  /* 0x0000000000017941 */ /* 0x000fea0003800000 */
.L_x_10266:
        /* <DEDUP_REMOVED lines=18> */
.L_x_10272:
[----:B------:R-:W-:Y:S05]  /*11b10*/  BSYNC B2 ;  /* 0x0000000000027941 */ /* 0x000fea0003800000 */
.L_x_10271:
        /* <DEDUP_REMOVED lines=44> */
.L_x_10270:
[----:B------:R-:W-:Y:S05]  /*11de0*/  BSYNC B1 ;  /* 0x0000000000017941 */ /* 0x000fea0003800000 */
.L_x_10269:
        /* <DEDUP_REMOVED lines=10> */
.L_x_10265:
        /* <DEDUP_REMOVED lines=21> */
[----:B------:R-:W-:Y:S01]  /*11fe0*/  LOP3.LUT R185, R199, R169, R185, 0xfe, !PT ;  /* 0x000000a9c7b97212 */ /* 0x000fe200078efeb9 */
[----:B------:R-:W-:Y:S01]  /*11ff0*/  VIADD R169, R103, 0x60 ;  /* 0x0000006067a97836 */ /* 0x000fe20000000000 */
[----:B------:R-:W-:Y:S02]  /*12000*/  LOP3.LUT R198, R182, R198, R192, 0xfe, !PT ;  /* 0x000000c6b6c67212 */ /* 0x000fe400078efec0 */
[----:B------:R-:W-:Y:S01]  /*12010*/  ISETP.NE.AND P2, PT, R94, RZ, PT ;  /* 0x000000ff5e00720c */ /* 0x000fe20003f45270 */
[----:B0-----:R-:W-:Y:S01]  /*12020*/  @P0 IMAD.WIDE.U32 R196, R169, 0x10, R196 ;  /* 0x00000010a9c40825 */ /* 0x001fe200078e00c4 */
[----:B------:R-:W-:-:S02]  /*12030*/  F2FP.F16.F32.PACK_AB R95, R191, R184 ;  /* 0x000000b8bf5f723e */ /* 0x000fc400000000ff */
[----:B------:R-:W-:Y:S01]  /*12040*/  F2FP.F16.F32.PACK_AB R94, R189, R180 ;  /* 0x000000b4bd5e723e */ /* 0x000fe200000000ff */
[----:B-1----:R-:W-:Y:S01]  /*12050*/  @P1 IMAD.WIDE.U32 R194, R169, 0x10, R194 ;  /* 0x00000010a9c21825 */ /* 0x002fe200078e00c2 */
[----:B------:R-:W-:Y:S02]  /*12060*/  F2FP.F16.F32.PACK_AB R93, R187, R178 ;  /* 0x000000b2bb5d723e */ /* 0x000fe400000000ff */
[----:B------:R-:W-:Y:S02]  /*12070*/  F2FP.F16.F32.PACK_AB R92, R181, R176 ;  /* 0x000000b0b55c723e */ /* 0x000fe400000000ff */
[----:B------:R-:W-:Y:S01]  /*12080*/  LOP3.LUT R183, R183, R185, R193, 0xfe, !PT ;  /* 0x000000b9b7b77212 */ /* 0x000fe200078efec1 */
[----:B------:R-:W-:Y:S01]  /*12090*/  IMAD.WIDE.U32 R192, R167, 0x8, R98 ;  /* 0x00000008a7c07825 */ /* 0x000fe200078e0062 */
[----:B------:R-:W-:Y:S01]  /*120a0*/  LOP3.LUT R182, R198, R173, RZ, 0xfc, !PT ;  /* 0x000000adc6b67212 */ /* 0x000fe200078efcff */
[----:B------:R0:W-:Y:S02]  /*120b0*/  STG.E.128 desc[UR4][R200.64], R92 ;  /* 0x0000005cc8007986 */ /* 0x0001e4000c101d04 */
[----:B------:R-:W-:-:S02]  /*120c0*/  IMAD.WIDE.U32 R198, R169, 0x10, R96 ;  /* 0x00000010a9c67825 */ /* 0x000fc400078e0060 */
        /* <DEDUP_REMOVED lines=22> */
.L_x_10273:
        /* <DEDUP_REMOVED lines=15> */
.L_x_10275:
[----:B------:R-:W-:-:S07]  /*12320*/  IMAD.MOV.U32 R185, RZ, RZ, R146 ;  /* 0x000000ffffb97224 */ /* 0x000fce00078e0092 */
.L_x_10276:
[----:B------:R-:W-:Y:S05]  /*12330*/  BSYNC B1 ;  /* 0x0000000000017941 */ /* 0x000fea0003800000 */
.L_x_10274:
        /* <DEDUP_REMOVED lines=16> */
.L_x_10280:
[----:B------:R-:W-:Y:S05]  /*12440*/  BSYNC B2 ;  /* 0x0000000000027941 */ /* 0x000fea0003800000 */
.L_x_10279:
        /* <DEDUP_REMOVED lines=44> */
.L_x_10278:
[----:B------:R-:W-:Y:S05]  /*12710*/  BSYNC B1 ;  /* 0x0000000000017941 */ /* 0x000fea0003800000 */
.L_x_10277:
[----:B------:R-:W-:Y:S01]  /*12720*/  I2FP.F32.U32 R183, R185 ;  /* 0x000000b900b77245 */ /* 0x000fe20000201000 */
[----:B-----5:R-:W-:Y:S01]  /*12730*/  HADD2.F32 R185, -RZ, R92.H0_H0 ;  /* 0x2000005cffb97230 */ /* 0x020fe20000004100 */
        /* <DEDUP_REMOVED lines=13> */
.L_x_10281:
        /* <DEDUP_REMOVED lines=12> */
.L_x_10284:
[----:B------:R-:W-:-:S07]  /*128d0*/  MOV R155, R146 ;  /* 0x00000092009b7202 */ /* 0x000fce0000000f00 */
.L_x_10285:
[----:B------:R-:W-:Y:S05]  /*128e0*/  BSYNC B1 ;  /* 0x0000000000017941 */ /* 0x000fea0003800000 */
.L_x_10283:
        /* <DEDUP_REMOVED lines=16> */
.L_x_10289:
[----:B------:R-:W-:Y:S05]  /*129f0*/  BSYNC B2 ;  /* 0x0000000000027941 */ /* 0x000fea0003800000 */
.L_x_10288:
        /* <DEDUP_REMOVED lines=44> */
.L_x_10287:
[----:B------:R-:W-:Y:S05]  /*12cc0*/  BSYNC B1 ;  /* 0x0000000000017941 */ /* 0x000fea0003800000 */
.L_x_10286:
        /* <DEDUP_REMOVED lines=10> */
.L_x_10282:
        /* <DEDUP_REMOVED lines=12> */
.L_x_10291:
[----:B------:R-:W-:-:S07]  /*12e30*/  IMAD.MOV.U32 R173, RZ, RZ, R146 ;  /* 0x000000ffffad7224 */ /* 0x000fce00078e0092 */
.L_x_10292:
[----:B------:R-:W-:Y:S05]  /*12e40*/  BSYNC B1 ;  /* 0x0000000000017941 */ /* 0x000fea0003800000 */
.L_x_10290:
        /* <DEDUP_REMOVED lines=16> */
.L_x_10296:
[----:B------:R-:W-:Y:S05]  /*12f50*/  BSYNC B2 ;  /* 0x0000000000027941 */ /* 0x000fea0003800000 */
.L_x_10295:
        /* <DEDUP_REMOVED lines=44> */
.L_x_10294:
[----:B------:R-:W-:Y:S05]  /*13220*/  BSYNC B1 ;  /* 0x0000000000017941 */ /* 0x000fea0003800000 */
.L_x_10293:
        /* <DEDUP_REMOVED lines=14> */
.L_x_10297:
        /* <DEDUP_REMOVED lines=12> */
.L_x_10300:
[----:B------:R-:W-:-:S07]  /*133d0*/  MOV R156, R146 ;  /* 0x00000092009c7202 */ /* 0x000fce0000000f00 */
.L_x_10301:
[----:B------:R-:W-:Y:S05]  /*133e0*/  BSYNC B1 ;  /* 0x0000000000017941 */ /* 0x000fea0003800000 */
.L_x_10299:
        /* <DEDUP_REMOVED lines=16> */
.L_x_10305:
[----:B------:R-:W-:Y:S05]  /*134f0*/  BSYNC B2 ;  /* 0x0000000000027941 */ /* 0x000fea0003800000 */
.L_x_10304:
        /* <DEDUP_REMOVED lines=44> */
.L_x_10303:
[----:B------:R-:W-:Y:S05]  /*137c0*/  BSYNC B1 ;  /* 0x0000000000017941 */ /* 0x000fea0003800000 */
.L_x_10302:
        /* <DEDUP_REMOVED lines=10> */
.L_x_10298:
        /* <DEDUP_REMOVED lines=12> */
.L_x_10307:
[----:B------:R-:W-:-:S07]  /*13930*/  IMAD.MOV.U32 R185, RZ, RZ, R146 ;  /* 0x000000ffffb97224 */ /* 0x000fce00078e0092 */
.L_x_10308:
[----:B------:R-:W-:Y:S05]  /*13940*/  BSYNC B1 ;  /* 0x0000000000017941 */ /* 0x000fea0003800000 */
.L_x_10306:
        /* <DEDUP_REMOVED lines=16> */
.L_x_10312:
[----:B------:R-:W-:Y:S05]  /*13a50*/  BSYNC B2 ;  /* 0x0000000000027941 */ /* 0x000fea0003800000 */
.L_x_10311:
        /* <DEDUP_REMOVED lines=44> */
.L_x_10310:
[----:B------:R-:W-:Y:S05]  /*13d20*/  BSYNC B1 ;  /* 0x0000000000017941 */ /* 0x000fea0003800000 */
.L_x_10309:
        /* <DEDUP_REMOVED lines=14> */
.L_x_10313:
        /* <DEDUP_REMOVED lines=12> */
.L_x_10316:
[----:B------:R-:W-:-:S07]  /*13ed0*/  MOV R157, R146 ;  /* 0x00000092009d7202 */ /* 0x000fce0000000f00 */
.L_x_10317:
[----:B------:R-:W-:Y:S05]  /*13ee0*/  BSYNC B1 ;  /* 0x0000000000017941 */ /* 0x000fea0003800000 */
.L_x_10315:
        /* <DEDUP_REMOVED lines=16> */
.L_x_10321:
[----:B------:R-:W-:Y:S05]  /*13ff0*/  BSYNC B2 ;  /* 0x0000000000027941 */ /* 0x000fea0003800000 */
.L_x_10320:
        /* <DEDUP_REMOVED lines=44> */
.L_x_10319:
[----:B------:R-:W-:Y:S05]  /*142c0*/  BSYNC B1 ;  /* 0x0000000000017941 */ /* 0x000fea0003800000 */
.L_x_10318:
        /* <DEDUP_REMOVED lines=10> */
.L_x_10314:
        /* <DEDUP_REMOVED lines=12> */
.L_x_10323:
[----:B------:R-:W-:-:S07]  /*14430*/  IMAD.MOV.U32 R190, RZ, RZ, R146 ;  /* 0x000000ffffbe7224 */ /* 0x000fce00078e0092 */
.L_x_10324:
[----:B------:R-:W-:Y:S05]  /*14440*/  BSYNC B1 ;  /* 0x0000000000017941 */ /* 0x000fea0003800000 */
.L_x_10322:
        /* <DEDUP_REMOVED lines=16> */
.L_x_10328:
[----:B------:R-:W-:Y:S05]  /*14550*/  BSYNC B2 ;  /* 0x0000000000027941 */ /* 0x000fea0003800000 */
.L_x_10327:
        /* <DEDUP_REMOVED lines=44> */
.L_x_10326:
[----:B------:R-:W-:Y:S05]  /*14820*/  BSYNC B1 ;  /* 0x0000000000017941 */ /* 0x000fea0003800000 */
.L_x_10325:
        /* <DEDUP_REMOVED lines=14> */
.L_x_10329:
        /* <DEDUP_REMOVED lines=12> */
.L_x_10332:
[----:B------:R-:W-:-:S07]  /*149d0*/  MOV R160, R146 ;  /* 0x0000009200a07202 */ /* 0x000fce0000000f00 */
.L_x_10333:
[----:B------:R-:W-:Y:S05]  /*149e0*/  BSYNC B1 ;  /* 0x0000000000017941 */ /* 0x000fea0003800000 */
.L_x_10331:
        /* <DEDUP_REMOVED lines=16> */
.L_x_10337:
[----:B------:R-:W-:Y:S05]  /*14af0*/  BSYNC B2 ;  /* 0x0000000000027941 */ /* 0x000fea0003800000 */
.L_x_10336:
        /* <DEDUP_REMOVED lines=44> */
.L_x_10335:
[----:B------:R-:W-:Y:S05]  /*14dc0*/  BSYNC B1 ;  /* 0x0000000000017941 */ /* 0x000fea0003800000 */
.L_x_10334:
        /* <DEDUP_REMOVED lines=10> */
.L_x_10330:
        /* <DEDUP_REMOVED lines=12> */
.L_x_10339:
[----:B------:R-:W-:-:S07]  /*14f30*/  IMAD.MOV.U32 R190, RZ, RZ, R146 ;  /* 0x000000ffffbe7224 */ /* 0x000fce00078e0092 */
.L_x_10340:
[----:B------:R-:W-:Y:S05]  /*14f40*/  BSYNC B1 ;  /* 0x0000000000017941 */ /* 0x000fea0003800000 */
.L_x_10338:
        /* <DEDUP_REMOVED lines=16> */
.L_x_10344:
[----:B------:R-:W-:Y:S05]  /*15050*/  BSYNC B2 ;  /* 0x0000000000027941 */ /* 0x000fea0003800000 */
.L_x_10343:
        /* <DEDUP_REMOVED lines=44> */
.L_x_10342:
[----:B------:R-:W-:Y:S05]  /*15320*/  BSYNC B1 ;  /* 0x0000000000017941 */ /* 0x000fea0003800000 */
.L_x_10341:
        /* <DEDUP_REMOVED lines=14> */
.L_x_10345:
        /* <DEDUP_REMOVED lines=12> */
.L_x_10348:
[----:B------:R-:W-:-:S07]  /*154d0*/  MOV R161, R146 ;  /* 0x0000009200a17202 */ /* 0x000fce0000000f00 */
.L_x_10349:
[----:B------:R-:W-:Y:S05]  /*154e0*/  BSYNC B1 ;  /* 0x0000000000017941 */ /* 0x000fea0003800000 */
.L_x_10347:
        /* <DEDUP_REMOVED lines=16> */
.L_x_10353:
[----:B------:R-:W-:Y:S05]  /*155f0*/  BSYNC B2 ;  /* 0x0000000000027941 */ /* 0x000fea0003800000 */
.L_x_10352:
        /* <DEDUP_REMOVED lines=44> */
.L_x_10351:
[----:B------:R-:W-:Y:S05]  /*158c0*/  BSYNC B1 ;  /* 0x0000000000017941 */ /* 0x000fea0003800000 */
.L_x_10350:
        /* <DEDUP_REMOVED lines=10> */
.L_x_10346:
        /* <DEDUP_REMOVED lines=12> */
.L_x_10355:
[----:B------:R-:W-:-:S07]  /*15a30*/  IMAD.MOV.U32 R192, RZ, RZ, R146 ;  /* 0x000000ffffc07224 */ /* 0x000fce00078e0092 */
.L_x_10356:
[----:B------:R-:W-:Y:S05]  /*15a40*/  BSYNC B1 ;  /* 0x0000000000017941 */ /* 0x000fea0003800000 */
.L_x_10354:
        /* <DEDUP_REMOVED lines=16> */
.L_x_10360:
[----:B------:R-:W-:Y:S05]  /*15b50*/  BSYNC B2 ;  /* 0x0000000000027941 */ /* 0x000fea0003800000 */
.L_x_10359:
        /* <DEDUP_REMOVED lines=44> */
.L_x_10358:
[----:B------:R-:W-:Y:S05]  /*15e20*/  BSYNC B1 ;  /* 0x0000000000017941 */ /* 0x000fea0003800000 */
.L_x_10357:
        /* <DEDUP_REMOVED lines=13> */
.L_x_10361:
        /* <DEDUP_REMOVED lines=12> */
.L_x_10364:
[----:B------:R-:W-:-:S07]  /*15fc0*/  MOV R94, R146 ;  /* 0x00000092005e7202 */ /* 0x000fce0000000f00 */
.L_x_10365:
[----:B------:R-:W-:Y:S05]  /*15fd0*/  BSYNC B1 ;  /* 0x0000000000017941 */ /* 0x000fea0003800000 */
.L_x_10363:
        /* <DEDUP_REMOVED lines=16> */
.L_x_10369:
[----:B------:R-:W-:Y:S05]  /*160e0*/  BSYNC B2 ;  /* 0x0000000000027941 */ /* 0x000fea0003800000 */
.L_x_10368:
        /* <DEDUP_REMOVED lines=44> */
.L_x_10367:
[----:B------:R-:W-:Y:S05]  /*163b0*/  BSYNC B1 ;  /* 0x0000000000017941 */ /* 0x000fea0003800000 */
.L_x_10366:
        /* <DEDUP_REMOVED lines=10> */
.L_x_10362:
        /* <DEDUP_REMOVED lines=12> */
.L_x_10371:
[----:B------:R-:W-:-:S07]  /*16520*/  IMAD.MOV.U32 R94, RZ, RZ, R146 ;  /* 0x000000ffff5e7224 */ /* 0x000fce00078e0092 */
.L_x_10372:
[----:B------:R-:W-:Y:S05]  /*16530*/  BSYNC B1 ;  /* 0x0000000000017941 */ /* 0x000fea0003800000 */
.L_x_10370:
        /* <DEDUP_REMOVED lines=16> */
.L_x_10376:
[----:B------:R-:W-:Y:S05]  /*16640*/  BSYNC B2 ;  /* 0x0000000000027941 */ /* 0x000fea0003800000 */
.L_x_10375:
        /* <DEDUP_REMOVED lines=44> */
.L_x_10374:
[----:B------:R-:W-:Y:S05]  /*16910*/  BSYNC B1 ;  /* 0x0000000000017941 */ /* 0x000fea0003800000 */
.L_x_10373:
        /* <DEDUP_REMOVED lines=13> */
.L_x_10377:
        /* <DEDUP_REMOVED lines=12> */
.L_x_10380:
[----:B------:R-:W-:-:S07]  /*16ab0*/  MOV R94, R146 ;  /* 0x00000092005e7202 */ /* 0x000fce0000000f00 */
.L_x_10381:
[----:B------:R-:W-:Y:S05]  /*16ac0*/  BSYNC B1 ;  /* 0x0000000000017941 */ /* 0x000fea0003800000 */
.L_x_10379:
        /* <DEDUP_REMOVED lines=16> */
.L_x_10385:
[----:B------:R-:W-:Y:S05]  /*16bd0*/  BSYNC B2 ;  /* 0x0000000000027941 */ /* 0x000fea0003800000 */
.L_x_10384:
        /* <DEDUP_REMOVED lines=44> */
.L_x_10383:
[----:B------:R-:W-:Y:S05]  /*16ea0*/  BSYNC B1 ;  /* 0x0000000000017941 */ /* 0x000fea0003800000 */
.L_x_10382:
        /* <DEDUP_REMOVED lines=10> */
.L_x_10378:
        /* <DEDUP_REMOVED lines=12> */
.L_x_10387:
[----:B------:R-:W-:-:S07]  /*17010*/  IMAD.MOV.U32 R94, RZ, RZ, R146 ;  /* 0x000000ffff5e7224 */ /* 0x000fce00078e0092 */
.L_x_10388:
[----:B------:R-:W-:Y:S05]  /*17020*/  BSYNC B1 ;  /* 0x0000000000017941 */ /* 0x000fea0003800000 */
.L_x_10386:
        /* <DEDUP_REMOVED lines=16> */
.L_x_10392:
[----:B------:R-:W-:Y:S05]  /*17130*/  BSYNC B2 ;  /* 0x0000000000027941 */ /* 0x000fea0003800000 */
.L_x_10391:
        /* <DEDUP_REMOVED lines=44> */
.L_x_10390:
[----:B------:R-:W-:Y:S05]  /*17400*/  BSYNC B1 ;  /* 0x0000000000017941 */ /* 0x000fea0003800000 */
.L_x_10389:
        /* <DEDUP_REMOVED lines=13> */
.L_x_10393:
        /* <DEDUP_REMOVED lines=12> */
.L_x_10396:
[----:B------:R-:W-:-:S07]  /*175a0*/  MOV R164, R146 ;  /* 0x0000009200a47202 */ /* 0x000fce0000000f00 */
.L_x_10397:
[----:B------:R-:W-:Y:S05]  /*175b0*/  BSYNC B1 ;  /* 0x0000000000017941 */ /* 0x000fea0003800000 */
.L_x_10395:
        /* <DEDUP_REMOVED lines=18> */
.L_x_10401:
[----:B------:R-:W-:Y:S05]  /*176e0*/  BSYNC B2 ;  /* 0x0000000000027941 */ /* 0x000fea0003800000 */
.L_x_10400:
        /* <DEDUP_REMOVED lines=44> */
.L_x_10399:
[----:B------:R-:W-:Y:S05]  /*179b0*/  BSYNC B1 ;  /* 0x0000000000017941 */ /* 0x000fea0003800000 */
.L_x_10398:
        /* <DEDUP_REMOVED lines=10> */
.L_x_10394:
        /* <DEDUP_REMOVED lines=24> */
[----:B0-----:R-:W-:Y:S01]  /*17be0*/  @P0 IMAD.WIDE.U32 R204, R173, 0x10, R204 ;  /* 0x00000010adcc0825 */ /* 0x001fe200078e00cc */
[----:B------:R-:W-:Y:S02]  /*17bf0*/  ISETP.NE.AND P2, PT, R94, RZ, PT ;  /* 0x000000ff5e00720c */ /* 0x000fe40003f45270 */
[----:B------:R-:W-:Y:S01]  /*17c00*/  F2FP.F16.F32.PACK_AB R95, R201, R192 ;  /* 0x000000c0c95f723e */ /* 0x000fe200000000ff */
[----:B-1----:R-:W-:Y:S01]  /*17c10*/  @P1 IMAD.WIDE.U32 R202, R173, 0x10, R202 ;  /* 0x00000010adca1825 */ /* 0x002fe200078e00ca */
[----:B------:R-:W-:-:S02]  /*17c20*/  F2FP.F16.F32.PACK_AB R94, R199, R190 ;  /* 0x000000bec75e723e */ /* 0x000fc400000000ff */
[----:B------:R-:W-:Y:S02]  /*17c30*/  F2FP.F16.F32.PACK_AB R93, R197, R188 ;  /* 0x000000bcc55d723e */ /* 0x000fe400000000ff */
[----:B------:R-:W-:Y:S02]  /*17c40*/  F2FP.F16.F32.PACK_AB R92, R193, R186 ;  /* 0x000000bac15c723e */ /* 0x000fe400000000ff */
        /* <DEDUP_REMOVED lines=27> */
.L_x_10402:
        /* <DEDUP_REMOVED lines=15> */
.L_x_10404:
[----:B------:R-:W-:-:S07]  /*17ef0*/  IMAD.MOV.U32 R185, RZ, RZ, R146 ;  /* 0x000000ffffb97224 */ /* 0x000fce00078e0092 */
.L_x_10405:
[----:B------:R-:W-:Y:S05]  /*17f00*/  BSYNC B1 ;  /* 0x0000000000017941 */ /* 0x000fea0003800000 */
.L_x_10403:
        /* <DEDUP_REMOVED lines=16> */
.L_x_10409:
[----:B------:R-:W-:Y:S05]  /*18010*/  BSYNC B2 ;  /* 0x0000000000027941 */ /* 0x000fea0003800000 */
.L_x_10408:
        /* <DEDUP_REMOVED lines=44> */
.L_x_10407:
[----:B------:R-:W-:Y:S05]  /*182e0*/  BSYNC B1 ;  /* 0x0000000000017941 */ /* 0x000fea0003800000 */
.L_x_10406:
        /* <DEDUP_REMOVED lines=15> */
.L_x_10410:
        /* <DEDUP_REMOVED lines=12> */
.L_x_10413:
[----:B------:R-:W-:-:S07]  /*184a0*/  MOV R155, R146 ;  /* 0x00000092009b7202 */ /* 0x000fce0000000f00 */
.L_x_10414:
[----:B------:R-:W-:Y:S05]  /*184b0*/  BSYNC B1 ;  /* 0x0000000000017941 */ /* 0x000fea0003800000 */
.L_x_10412:
        /* <DEDUP_REMOVED lines=16> */
.L_x_10418:
[----:B------:R-:W-:Y:S05]  /*185c0*/  BSYNC B2 ;  /* 0x0000000000027941 */ /* 0x000fea0003800000 */
.L_x_10417:
        /* <DEDUP_REMOVED lines=44> */
.L_x_10416:
[----:B------:R-:W-:Y:S05]  /*18890*/  BSYNC B1 ;  /* 0x0000000000017941 */ /* 0x000fea0003800000 */
.L_x_10415:
        /* <DEDUP_REMOVED lines=10> */
.L_x_10411:
        /* <DEDUP_REMOVED lines=12> */
.L_x_10420:
[----:B------:R-:W-:-:S07]  /*18a00*/  IMAD.MOV.U32 R185, RZ, RZ, R146 ;  /* 0x000000ffffb97224 */ /* 0x000fce00078e0092 */
.L_x_10421:
[----:B------:R-:W-:Y:S05]  /*18a10*/  BSYNC B1 ;  /* 0x0000000000017941 */ /* 0x000fea0003800000 */
.L_x_10419:
        /* <DEDUP_REMOVED lines=16> */
.L_x_10425:
[----:B------:R-:W-:Y:S05]  /*18b20*/  BSYNC B2 ;  /* 0x0000000000027941 */ /* 0x000fea0003800000 */
.L_x_10424:
        /* <DEDUP_REMOVED lines=44> */
.L_x_10423:
[----:B------:R-:W-:Y:S05]  /*18df0*/  BSYNC B1 ;  /* 0x0000000000017941 */ /* 0x000fea0003800000 */
.L_x_10422:
        /* <DEDUP_REMOVED lines=15> */
.L_x_10426:
        /* <DEDUP_REMOVED lines=12> */
.L_x_10429:
[----:B------:R-:W-:-:S07]  /*18fb0*/  MOV R92, R146 ;  /* 0x00000092005c7202 */ /* 0x000fce0000000f00 */
.L_x_10430:
[----:B------:R-:W-:Y:S05]  /*18fc0*/  BSYNC B1 ;  /* 0x0000000000017941 */ /* 0x000fea0003800000 */
.L_x_10428:
        /* <DEDUP_REMOVED lines=16> */
.L_x_10434:
[----:B------:R-:W-:Y:S05]  /*190d0*/  BSYNC B2 ;  /* 0x0000000000027941 */ /* 0x000fea0003800000 */
.L_x_10433:
        /* <DEDUP_REMOVED lines=44> */
.L_x_10432:
[----:B------:R-:W-:Y:S05]  /*193a0*/  BSYNC B1 ;  /* 0x0000000000017941 */ /* 0x000fea0003800000 */
.L_x_10431:
        /* <DEDUP_REMOVED lines=10> */
.L_x_10427:
        /* <DEDUP_REMOVED lines=12> */
.L_x_10436:
[----:B------:R-:W-:-:S07]  /*19510*/  IMAD.MOV.U32 R92, RZ, RZ, R146 ;  /* 0x000000ffff5c7224 */ /* 0x000fce00078e0092 */
.L_x_10437:
[----:B------:R-:W-:Y:S05]  /*19520*/  BSYNC B1 ;  /* 0x0000000000017941 */ /* 0x000fea0003800000 */
.L_x_10435:
        /* <DEDUP_REMOVED lines=16> */
.L_x_10441:
[----:B------:R-:W-:Y:S05]  /*19630*/  BSYNC B2 ;  /* 0x0000000000027941 */ /* 0x000fea0003800000 */
.L_x_10440:
        /* <DEDUP_REMOVED lines=44> */
.L_x_10439:
[----:B------:R-:W-:Y:S05]  /*19900*/  BSYNC B1 ;  /* 0x0000000000017941 */ /* 0x000fea0003800000 */
.L_x_10438:
        /* <DEDUP_REMOVED lines=15> */
.L_x_10442:
        /* <DEDUP_REMOVED lines=12> */
.L_x_10445:
[----:B------:R-:W-:-:S07]  /*19ac0*/  MOV R92, R146 ;  /* 0x00000092005c7202 */ /* 0x000fce0000000f00 */
.L_x_10446:
[----:B------:R-:W-:Y:S05]  /*19ad0*/  BSYNC B1 ;  /* 0x0000000000017941 */ /* 0x000fea0003800000 */
.L_x_10444:
        /* <DEDUP_REMOVED lines=16> */
.L_x_10450:
[----:B------:R-:W-:Y:S05]  /*19be0*/  BSYNC B2 ;  /* 0x0000000000027941 */ /* 0x000fea0003800000 */
.L_x_10449:
        /* <DEDUP_REMOVED lines=44> */
.L_x_10448:
[----:B------:R-:W-:Y:S05]  /*19eb0*/  BSYNC B1 ;  /* 0x0000000000017941 */ /* 0x000fea0003800000 */
.L_x_10447:
        /* <DEDUP_REMOVED lines=10> */
.L_x_10443:
        /* <DEDUP_REMOVED lines=12> */
.L_x_10452:
[----:B------:R-:W-:-:S07]  /*1a020*/  IMAD.MOV.U32 R92, RZ, RZ, R146 ;  /* 0x000000ffff5c7224 */ /* 0x000fce00078e0092 */
.L_x_10453:
[----:B------:R-:W-:Y:S05]  /*1a030*/  BSYNC B1 ;  /* 0x0000000000017941 */ /* 0x000fea0003800000 */
.L_x_10451:
        /* <DEDUP_REMOVED lines=16> */
.L_x_10457:
[----:B------:R-:W-:Y:S05]  /*1a140*/  BSYNC B2 ;  /* 0x0000000000027941 */ /* 0x000fea0003800000 */
.L_x_10456:
        /* <DEDUP_REMOVED lines=44> */
.L_x_10455:
[----:B------:R-:W-:Y:S05]  /*1a410*/  BSYNC B1 ;  /* 0x0000000000017941 */ /* 0x000fea0003800000 */
.L_x_10454:
        /* <DEDUP_REMOVED lines=15> */
.L_x_10458:
        /* <DEDUP_REMOVED lines=12> */
.L_x_10461:
[----:B------:R-:W-:-:S07]  /*1a5d0*/  MOV R160, R146 ;  /* 0x0000009200a07202 */ /* 0x000fce0000000f00 */
.L_x_10462:
[----:B------:R-:W-:Y:S05]  /*1a5e0*/  BSYNC B1 ;  /* 0x0000000000017941 */ /* 0x000fea0003800000 */
.L_x_10460:
        /* <DEDUP_REMOVED lines=16> */
.L_x_10466:
[----:B------:R-:W-:Y:S05]  /*1a6f0*/  BSYNC B2 ;  /* 0x0000000000027941 */ /* 0x000fea0003800000 */
.L_x_10465:
        /* <DEDUP_REMOVED lines=44> */
.L_x_10464:
[----:B------:R-:W-:Y:S05]  /*1a9c0*/  BSYNC B1 ;  /* 0x0000000000017941 */ /* 0x000fea0003800000 */
.L_x_10463:
        /* <DEDUP_REMOVED lines=10> */
.L_x_10459:
        /* <DEDUP_REMOVED lines=12> */
.L_x_10468:
[----:B------:R-:W-:-:S07]  /*1ab30*/  IMAD.MOV.U32 R185, RZ, RZ, R146 ;  /* 0x000000ffffb97224 */ /* 0x000fce00078e0092 */
.L_x_10469:
[----:B------:R-:W-:Y:S05]  /*1ab40*/  BSYNC B1 ;  /* 0x0000000000017941 */ /* 0x000fea0003800000 */
.L_x_10467:
        /* <DEDUP_REMOVED lines=16> */
.L_x_10473:
[----:B------:R-:W-:Y:S05]  /*1ac50*/  BSYNC B2 ;  /* 0x0000000000027941 */ /* 0x000fea0003800000 */
.L_x_10472:
        /* <DEDUP_REMOVED lines=44> */
.L_x_10471:
[----:B------:R-:W-:Y:S05]  /*1af20*/  BSYNC B1 ;  /* 0x0000000000017941 */ /* 0x000fea0003800000 */
.L_x_10470:
        /* <DEDUP_REMOVED lines=15> */
.L_x_10474:
        /* <DEDUP_REMOVED lines=12> */
.L_x_10477:
[----:B------:R-:W-:-:S07]  /*1b0e0*/  MOV R161, R146 ;  /* 0x0000009200a17202 */ /* 0x000fce0000000f00 */
.L_x_10478:
[----:B------:R-:W-:Y:S05]  /*1b0f0*/  BSYNC B1 ;  /* 0x0000000000017941 */ /* 0x000fea0003800000 */
.L_x_10476:
        /* <DEDUP_REMOVED lines=16> */
.L_x_10482:
[----:B------:R-:W-:Y:S05]  /*1b200*/  BSYNC B2 ;  /* 0x0000000000027941 */ /* 0x000fea0003800000 */
.L_x_10481:
        /* <DEDUP_REMOVED lines=44> */
.L_x_10480:
[----:B------:R-:W-:Y:S05]  /*1b4d0*/  BSYNC B1 ;  /* 0x0000000000017941 */ /* 0x000fea0003800000 */
.L_x_10479:
        /* <DEDUP_REMOVED lines=10> */
.L_x_10475:
        /* <DEDUP_REMOVED lines=12> */
.L_x_10484:
[----:B------:R-:W-:-:S07]  /*1b640*/  IMAD.MOV.U32 R185, RZ, RZ, R146 ;  /* 0x000000ffffb97224 */ /* 0x000fce00078e0092 */
.L_x_10485:
[----:B------:R-:W-:Y:S05]  /*1b650*/  BSYNC B1 ;  /* 0x0000000000017941 */ /* 0x000fea0003800000 */
.L_x_10483:
        /* <DEDUP_REMOVED lines=16> */
.L_x_10489:
[----:B------:R-:W-:Y:S05]  /*1b760*/  BSYNC B2 ;  /* 0x0000000000027941 */ /* 0x000fea0003800000 */
.L_x_10488:
        /* <DEDUP_REMOVED lines=44> */
.L_x_10487:
[----:B------:R-:W-:Y:S05]  /*1ba30*/  BSYNC B1 ;  /* 0x0000000000017941 */ /* 0x000fea0003800000 */
.L_x_10486:
        /* <DEDUP_REMOVED lines=13> */
.L_x_10490:
        /* <DEDUP_REMOVED lines=12> */
.L_x_10493:
[----:B------:R-:W-:-:S07]  /*1bbd0*/  MOV R94, R146 ;  /* 0x00000092005e7202 */ /* 0x000fce0000000f00 */
.L_x_10494:
[----:B------:R-:W-:Y:S05]  /*1bbe0*/  BSYNC B1 ;  /* 0x0000000000017941 */ /* 0x000fea0003800000 */
.L_x_10492:
        /* <DEDUP_REMOVED lines=16> */
.L_x_10498:
[----:B------:R-:W-:Y:S05]  /*1bcf0*/  BSYNC B2 ;  /* 0x0000000000027941 */ /* 0x000fea0003800000 */
.L_x_10497:
        /* <DEDUP_REMOVED lines=44> */
.L_x_10496:
[----:B------:R-:W-:Y:S05]  /*1bfc0*/  BSYNC B1 ;  /* 0x0000000000017941 */ /* 0x000fea0003800000 */
.L_x_10495:
        /* <DEDUP_REMOVED lines=10> */
.L_x_10491:
        /* <DEDUP_REMOVED lines=12> */
.L_x_10500:
[----:B------:R-:W-:-:S07]  /*1c130*/  IMAD.MOV.U32 R94, RZ, RZ, R146 ;  /* 0x000000ffff5e7224 */ /* 0x000fce00078e0092 */
.L_x_10501:
[----:B------:R-:W-:Y:S05]  /*1c140*/  BSYNC B1 ;  /* 0x0000000000017941 */ /* 0x000fea0003800000 */
.L_x_10499:
        /* <DEDUP_REMOVED lines=16> */
.L_x_10505:
[----:B------:R-:W-:Y:S05]  /*1c250*/  BSYNC B2 ;  /* 0x0000000000027941 */ /* 0x000fea0003800000 */
.L_x_10504:
        /* <DEDUP_REMOVED lines=44> */
.L_x_10503:
[----:B------:R-:W-:Y:S05]  /*1c520*/  BSYNC B1 ;  /* 0x0000000000017941 */ /* 0x000fea0003800000 */
.L_x_10502:
        /* <DEDUP_REMOVED lines=13> */
.L_x_10506:
        /* <DEDUP_REMOVED lines=12> */
.L_x_10509:
[----:B------:R-:W-:-:S07]  /*1c6c0*/  MOV R94, R146 ;  /* 0x00000092005e7202 */ /* 0x000fce0000000f00 */
.L_x_10510:
[----:B------:R-:W-:Y:S05]  /*1c6d0*/  BSYNC B1 ;  /* 0x0000000000017941 */ /* 0x000fea0003800000 */
.L_x_10508:
        /* <DEDUP_REMOVED lines=16> */
.L_x_10514:
[----:B------:R-:W-:Y:S05]  /*1c7e0*/  BSYNC B2 ;  /* 0x0000000000027941 */ /* 0x000fea0003800000 */
.L_x_10513:
        /* <DEDUP_REMOVED lines=44> */
.L_x_10512:
[----:B------:R-:W-:Y:S05]  /*1cab0*/  BSYNC B1 ;  /* 0x0000000000017941 */ /* 0x000fea0003800000 */
.L_x_10511:
        /* <DEDUP_REMOVED lines=10> */
.L_x_10507:
        /* <DEDUP_REMOVED lines=12> */
.L_x_10516:
[----:B------:R-:W-:-:S07]  /*1cc20*/  IMAD.MOV.U32 R94, RZ, RZ, R146 ;  /* 0x000000ffff5e7224 */ /* 0x000fce00078e0092 */
.L_x_10517:
[----:B------:R-:W-:Y:S05]  /*1cc30*/  BSYNC B1 ;  /* 0x0000000000017941 */ /* 0x000fea0003800000 */
.L_x_10515:
        /* <DEDUP_REMOVED lines=16> */
.L_x_10521:
[----:B------:R-:W-:Y:S05]  /*1cd40*/  BSYNC B2 ;  /* 0x0000000000027941 */ /* 0x000fea0003800000 */
.L_x_10520:
        /* <DEDUP_REMOVED lines=44> */
.L_x_10519:
[----:B------:R-:W-:Y:S05]  /*1d010*/  BSYNC B1 ;  /* 0x0000000000017941 */ /* 0x000fea0003800000 */
.L_x_10518:
        /* <DEDUP_REMOVED lines=13> */
.L_x_10522:
        /* <DEDUP_REMOVED lines=12> */
.L_x_10525:
[----:B------:R-:W-:-:S07]  /*1d1b0*/  MOV R164, R146 ;  /* 0x0000009200a47202 */ /* 0x000fce0000000f00 */
.L_x_10526:
[----:B------:R-:W-:Y:S05]  /*1d1c0*/  BSYNC B1 ;  /* 0x0000000000017941 */ /* 0x000fea0003800000 */
.L_x_10524:
        /* <DEDUP_REMOVED lines=18> */
.L_x_10530:
[----:B------:R-:W-:Y:S05]  /*1d2f0*/  BSYNC B2 ;  /* 0x0000000000027941 */ /* 0x000fea0003800000 */
.L_x_10529:
        /* <DEDUP_REMOVED lines=44> */
.L_x_10528:
[----:B------:R-:W-:Y:S05]  /*1d5c0*/  BSYNC B1 ;  /* 0x0000000000017941 */ /* 0x000fea0003800000 */
.L_x_10527:
        /* <DEDUP_REMOVED lines=10> */
.L_x_10523:
        /* <DEDUP_REMOVED lines=58> */
.L_x_10531:
        /* <DEDUP_REMOVED lines=15> */
.L_x_10533:
[----:B------:R-:W-:-:S07]  /*1db00*/  IMAD.MOV.U32 R202, RZ, RZ, R146 ;  /* 0x000000ffffca7224 */ /* 0x000fce00078e0092 */
.L_x_10534:
[----:B------:R-:W-:Y:S05]  /*1db10*/  BSYNC B1 ;  /* 0x0000000000017941 */ /* 0x000fea0003800000 */
.L_x_10532:
        /* <DEDUP_REMOVED lines=16> */
.L_x_10538:
[----:B------:R-:W-:Y:S05]  /*1dc20*/  BSYNC B2 ;  /* 0x0000000000027941 */ /* 0x000fea0003800000 */
.L_x_10537:
        /* <DEDUP_REMOVED lines=44> */
.L_x_10536:
[----:B------:R-:W-:Y:S05]  /*1def0*/  BSYNC B1 ;  /* 0x0000000000017941 */ /* 0x000fea0003800000 */
.L_x_10535:
        /* <DEDUP_REMOVED lines=15> */
.L_x_10539:
        /* <DEDUP_REMOVED lines=12> */
.L_x_10542:
[----:B------:R-:W-:-:S07]  /*1e0b0*/  MOV R155, R146 ;  /* 0x00000092009b7202 */ /* 0x000fce0000000f00 */
.L_x_10543:
[----:B------:R-:W-:Y:S05]  /*1e0c0*/  BSYNC B1 ;  /* 0x0000000000017941 */ /* 0x000fea0003800000 */
.L_x_10541:
        /* <DEDUP_REMOVED lines=16> */
.L_x_10547:
[----:B------:R-:W-:Y:S05]  /*1e1d0*/  BSYNC B2 ;  /* 0x0000000000027941 */ /* 0x000fea0003800000 */
.L_x_10546:
        /* <DEDUP_REMOVED lines=44> */
.L_x_10545:
[----:B------:R-:W-:Y:S05]  /*1e4a0*/  BSYNC B1 ;  /* 0x0000000000017941 */ /* 0x000fea0003800000 */
.L_x_10544:
        /* <DEDUP_REMOVED lines=10> */
.L_x_10540:
        /* <DEDUP_REMOVED lines=12> */
.L_x_10549:
[----:B------:R-:W-:-:S07]  /*1e610*/  IMAD.MOV.U32 R195, RZ, RZ, R146 ;  /* 0x000000ffffc37224 */ /* 0x000fce00078e0092 */
.L_x_10550:
[----:B------:R-:W-:Y:S05]  /*1e620*/  BSYNC B1 ;  /* 0x0000000000017941 */ /* 0x000fea0003800000 */
.L_x_10548:
        /* <DEDUP_REMOVED lines=16> */
.L_x_10554:
[----:B------:R-:W-:Y:S05]  /*1e730*/  BSYNC B2 ;  /* 0x0000000000027941 */ /* 0x000fea0003800000 */
.L_x_10553:
        /* <DEDUP_REMOVED lines=44> */
.L_x_10552:
[----:B------:R-:W-:Y:S05]  /*1ea00*/  BSYNC B1 ;  /* 0x0000000000017941 */ /* 0x000fea0003800000 */
.L_x_10551:
        /* <DEDUP_REMOVED lines=15> */
.L_x_10555:
        /* <DEDUP_REMOVED lines=12> */
.L_x_10558:
[----:B------:R-:W-:-:S07]  /*1ebc0*/  MOV R92, R146 ;  /* 0x00000092005c7202 */ /* 0x000fce0000000f00 */
.L_x_10559:
[----:B------:R-:W-:Y:S05]  /*1ebd0*/  BSYNC B1 ;  /* 0x0000000000017941 */ /* 0x000fea0003800000 */
.L_x_10557:
        /* <DEDUP_REMOVED lines=16> */
.L_x_10563:
[----:B------:R-:W-:Y:S05]  /*1ece0*/  BSYNC B2 ;  /* 0x0000000000027941 */ /* 0x000fea0003800000 */
.L_x_10562:
        /* <DEDUP_REMOVED lines=44> */
.L_x_10561:
[----:B------:R-:W-:Y:S05]  /*1efb0*/  BSYNC B1 ;  /* 0x0000000000017941 */ /* 0x000fea0003800000 */
.L_x_10560:
        /* <DEDUP_REMOVED lines=10> */
.L_x_10556:
        /* <DEDUP_REMOVED lines=12> */
.L_x_10565:
[----:B------:R-:W-:-:S07]  /*1f120*/  IMAD.MOV.U32 R92, RZ, RZ, R146 ;  /* 0x000000ffff5c7224 */ /* 0x000fce00078e0092 */
.L_x_10566:
[----:B------:R-:W-:Y:S05]  /*1f130*/  BSYNC B1 ;  /* 0x0000000000017941 */ /* 0x000fea0003800000 */
.L_x_10564:
        /* <DEDUP_REMOVED lines=16> */
.L_x_10570:
[----:B------:R-:W-:Y:S05]  /*1f240*/  BSYNC B2 ;  /* 0x0000000000027941 */ /* 0x000fea0003800000 */
.L_x_10569:
        /* <DEDUP_REMOVED lines=44> */
.L_x_10568:
[----:B------:R-:W-:Y:S05]  /*1f510*/  BSYNC B1 ;  /* 0x0000000000017941 */ /* 0x000fea0003800000 */
.L_x_10567:
        /* <DEDUP_REMOVED lines=15> */
.L_x_10571:
        /* <DEDUP_REMOVED lines=12> */
.L_x_10574:
[----:B------:R-:W-:-:S07]  /*1f6d0*/  MOV R92, R146 ;  /* 0x00000092005c7202 */ /* 0x000fce0000000f00 */
.L_x_10575:
[----:B------:R-:W-:Y:S05]  /*1f6e0*/  BSYNC B1 ;  /* 0x0000000000017941 */ /* 0x000fea0003800000 */
.L_x_10573:
        /* <DEDUP_REMOVED lines=16> */
.L_x_10579:
[----:B------:R-:W-:Y:S05]  /*1f7f0*/  BSYNC B2 ;  /* 0x0000000000027941 */ /* 0x000fea0003800000 */
.L_x_10578:
        /* <DEDUP_REMOVED lines=44> */
.L_x_10577:
[----:B------:R-:W-:Y:S05]  /*1fac0*/  BSYNC B1 ;  /* 0x0000000000017941 */ /* 0x000fea0003800000 */
.L_x_10576:
        /* <DEDUP_REMOVED lines=10> */
.L_x_10572:
        /* <DEDUP_REMOVED lines=12> */
.L_x_10581:
[----:B------:R-:W-:-:S07]  /*1fc30*/  IMAD.MOV.U32 R92, RZ, RZ, R146 ;  /* 0x000000ffff5c7224 */ /* 0x000fce00078e0092 */
.L_x_10582:
[----:B------:R-:W-:Y:S05]  /*1fc40*/  BSYNC B1 ;  /* 0x0000000000017941 */ /* 0x000fea0003800000 */
.L_x_10580:
        /* <DEDUP_REMOVED lines=16> */
.L_x_10586:
[----:B------:R-:W-:Y:S05]  /*1fd50*/  BSYNC B2 ;  /* 0x0000000000027941 */ /* 0x000fea0003800000 */
.L_x_10585:
        /* <DEDUP_REMOVED lines=44> */
.L_x_10584:
[----:B------:R-:W-:Y:S05]  /*20020*/  BSYNC B1 ;  /* 0x0000000000017941 */ /* 0x000fea0003800000 */
.L_x_10583:
        /* <DEDUP_REMOVED lines=15> */
.L_x_10587:
        /* <DEDUP_REMOVED lines=12> */
.L_x_10590:
[----:B------:R-:W-:-:S07]  /*201e0*/  MOV R160, R146 ;  /* 0x0000009200a07202 */ /* 0x000fce0000000f00 */
.L_x_10591:
[----:B------:R-:W-:Y:S05]  /*201f0*/  BSYNC B1 ;  /* 0x0000000000017941 */ /* 0x000fea0003800000 */
.L_x_10589:
        /* <DEDUP_REMOVED lines=16> */
.L_x_10595:
[----:B------:R-:W-:Y:S05]  /*20300*/  BSYNC B2 ;  /* 0x0000000000027941 */ /* 0x000fea0003800000 */
.L_x_10594:
        /* <DEDUP_REMOVED lines=44> */
.L_x_10593:
[----:B------:R-:W-:Y:S05]  /*205d0*/  BSYNC B1 ;  /* 0x0000000000017941 */ /* 0x000fea0003800000 */
.L_x_10592:
        /* <DEDUP_REMOVED lines=10> */
.L_x_10588:
        /* <DEDUP_REMOVED lines=12> */
.L_x_10597:
[----:B------:R-:W-:-:S07]  /*20740*/  IMAD.MOV.U32 R195, RZ, RZ, R146 ;  /* 0x000000ffffc37224 */ /* 0x000fce00078e0092 */
.L_x_10598:
[----:B------:R-:W-:Y:S05]  /*20750*/  BSYNC B1 ;  /* 0x0000000000017941 */ /* 0x000fea0003800000 */
.L_x_10596:
        /* <DEDUP_REMOVED lines=16> */
.L_x_10602:
[----:B------:R-:W-:Y:S05]  /*20860*/  BSYNC B2 ;  /* 0x0000000000027941 */ /* 0x000fea0003800000 */
.L_x_10601:
        /* <DEDUP_REMOVED lines=44> */
.L_x_10600:
[----:B------:R-:W-:Y:S05]  /*20b30*/  BSYNC B1 ;  /* 0x0000000000017941 */ /* 0x000fea0003800000 */
.L_x_10599:
        /* <DEDUP_REMOVED lines=15> */
.L_x_10603:
        /* <DEDUP_REMOVED lines=12> */
.L_x_10606:
[----:B------:R-:W-:-:S07]  /*20cf0*/  MOV R161, R146 ;  /* 0x0000009200a17202 */ /* 0x000fce0000000f00 */
.L_x_10607:
[----:B------:R-:W-:Y:S05]  /*20d00*/  BSYNC B1 ;  /* 0x0000000000017941 */ /* 0x000fea0003800000 */
.L_x_10605:
        /* <DEDUP_REMOVED lines=16> */
.L_x_10611:
[----:B------:R-:W-:Y:S05]  /*20e10*/  BSYNC B2 ;  /* 0x0000000000027941 */ /* 0x000fea0003800000 */
.L_x_10610:
        /* <DEDUP_REMOVED lines=44> */
.L_x_10609:
[----:B------:R-:W-:Y:S05]  /*210e0*/  BSYNC B1 ;  /* 0x0000000000017941 */ /* 0x000fea0003800000 */
.L_x_10608:
        /* <DEDUP_REMOVED lines=10> */
.L_x_10604:
        /* <DEDUP_REMOVED lines=12> */
.L_x_10613:
[----:B------:R-:W-:-:S07]  /*21250*/  IMAD.MOV.U32 R195, RZ, RZ, R146 ;  /* 0x000000ffffc37224 */ /* 0x000fce00078e0092 */
.L_x_10614:
[----:B------:R-:W-:Y:S05]  /*21260*/  BSYNC B1 ;  /* 0x0000000000017941 */ /* 0x000fea0003800000 */
.L_x_10612:
        /* <DEDUP_REMOVED lines=16> */
.L_x_10618:
[----:B------:R-:W-:Y:S05]  /*21370*/  BSYNC B2 ;  /* 0x0000000000027941 */ /* 0x000fea0003800000 */
.L_x_10617:
        /* <DEDUP_REMOVED lines=44> */
.L_x_10616:
[----:B------:R-:W-:Y:S05]  /*21640*/  BSYNC B1 ;  /* 0x0000000000017941 */ /* 0x000fea0003800000 */
.L_x_10615:
        /* <DEDUP_REMOVED lines=13> */
.L_x_10619:
        /* <DEDUP_REMOVED lines=12> */
.L_x_10622:
[----:B------:R-:W-:-:S07]  /*217e0*/  MOV R94, R146 ;  /* 0x00000092005e7202 */ /* 0x000fce0000000f00 */
.L_x_10623:
[----:B------:R-:W-:Y:S05]  /*217f0*/  BSYNC B1 ;  /* 0x0000000000017941 */ /* 0x000fea0003800000 */
.L_x_10621:
        /* <DEDUP_REMOVED lines=16> */
.L_x_10627:
[----:B------:R-:W-:Y:S05]  /*21900*/  BSYNC B2 ;  /* 0x0000000000027941 */ /* 0x000fea0003800000 */
.L_x_10626:
        /* <DEDUP_REMOVED lines=44> */
.L_x_10625:
[----:B------:R-:W-:Y:S05]  /*21bd0*/  BSYNC B1 ;  /* 0x0000000000017941 */ /* 0x000fea0003800000 */
.L_x_10624:
        /* <DEDUP_REMOVED lines=10> */
.L_x_10620:
        /* <DEDUP_REMOVED lines=12> */
.L_x_10629:
[----:B------:R-:W-:-:S07]  /*21d40*/  IMAD.MOV.U32 R94, RZ, RZ, R146 ;  /* 0x000000ffff5e7224 */ /* 0x000fce00078e0092 */
.L_x_10630:
[----:B------:R-:W-:Y:S05]  /*21d50*/  BSYNC B1 ;  /* 0x0000000000017941 */ /* 0x000fea0003800000 */
.L_x_10628:
        /* <DEDUP_REMOVED lines=16> */
.L_x_10634:
[----:B------:R-:W-:Y:S05]  /*21e60*/  BSYNC B2 ;  /* 0x0000000000027941 */ /* 0x000fea0003800000 */
.L_x_10633:
        /* <DEDUP_REMOVED lines=44> */
.L_x_10632:
[----:B------:R-:W-:Y:S05]  /*22130*/  BSYNC B1 ;  /* 0x0000000000017941 */ /* 0x000fea0003800000 */
.L_x_10631:
        /* <DEDUP_REMOVED lines=13> */
.L_x_10635:
        /* <DEDUP_REMOVED lines=12> */
.L_x_10638:
[----:B------:R-:W-:-:S07]  /*222d0*/  MOV R94, R146 ;  /* 0x00000092005e7202 */ /* 0x000fce0000000f00 */
.L_x_10639:
[----:B------:R-:W-:Y:S05]  /*222e0*/  BSYNC B1 ;  /* 0x0000000000017941 */ /* 0x000fea0003800000 */
.L_x_10637:
        /* <DEDUP_REMOVED lines=16> */
.L_x_10643:
[----:B------:R-:W-:Y:S05]  /*223f0*/  BSYNC B2 ;  /* 0x0000000000027941 */ /* 0x000fea0003800000 */
.L_x_10642:
        /* <DEDUP_REMOVED lines=44> */
.L_x_10641:
[----:B------:R-:W-:Y:S05]  /*226c0*/  BSYNC B1 ;  /* 0x0000000000017941 */ /* 0x000fea0003800000 */
.L_x_10640:
        /* <DEDUP_REMOVED lines=10> */
.L_x_10636:
        /* <DEDUP_REMOVED lines=12> */
.L_x_10645:
[----:B------:R-:W-:-:S07]  /*22830*/  IMAD.MOV.U32 R94, RZ, RZ, R146 ;  /* 0x000000ffff5e7224 */ /* 0x000fce00078e0092 */
.L_x_10646:
[----:B------:R-:W-:Y:S05]  /*22840*/  BSYNC B1 ;  /* 0x0000000000017941 */ /* 0x000fea0003800000 */
.L_x_10644:
        /* <DEDUP_REMOVED lines=16> */
.L_x_10650:
[----:B------:R-:W-:Y:S05]  /*22950*/  BSYNC B2 ;  /* 0x0000000000027941 */ /* 0x000fea0003800000 */
.L_x_10649:
        /* <DEDUP_REMOVED lines=44> */
.L_x_10648:
[----:B------:R-:W-:Y:S05]  /*22c20*/  BSYNC B1 ;  /* 0x0000000000017941 */ /* 0x000fea0003800000 */
.L_x_10647:
        /* <DEDUP_REMOVED lines=13> */
.L_x_10651:
        /* <DEDUP_REMOVED lines=12> */
.L_x_10654:
[----:B------:R-:W-:-:S07]  /*22dc0*/  MOV R164, R146 ;  /* 0x0000009200a47202 */ /* 0x000fce0000000f00 */
.L_x_10655:
[----:B------:R-:W-:Y:S05]  /*22dd0*/  BSYNC B1 ;  /* 0x0000000000017941 */ /* 0x000fea0003800000 */
.L_x_10653:
        /* <DEDUP_REMOVED lines=18> */
.L_x_10659:
[----:B------:R-:W-:Y:S05]  /*22f00*/  BSYNC B2 ;  /* 0x0000000000027941 */ /* 0x000fea0003800000 */
.L_x_10658:
        /* <DEDUP_REMOVED lines=44> */
.L_x_10657:
[----:B------:R-:W-:Y:S05]  /*231d0*/  BSYNC B1 ;  /* 0x0000000000017941 */ /* 0x000fea0003800000 */
.L_x_10656:
        /* <DEDUP_REMOVED lines=10> */
.L_x_10652:
        /* <DEDUP_REMOVED lines=58> */
.L_x_10660:
        /* <DEDUP_REMOVED lines=15> */
.L_x_10662:
[----:B------:R-:W-:-:S07]  /*23710*/  IMAD.MOV.U32 R212, RZ, RZ, R146 ;  /* 0x000000ffffd47224 */ /* 0x000fce00078e0092 */
.L_x_10663:
[----:B------:R-:W-:Y:S05]  /*23720*/  BSYNC B1 ;  /* 0x0000000000017941 */ /* 0x000fea0003800000 */
.L_x_10661:
        /* <DEDUP_REMOVED lines=16> */
.L_x_10667:
[----:B------:R-:W-:Y:S05]  /*23830*/  BSYNC B2 ;  /* 0x0000000000027941 */ /* 0x000fea0003800000 */
.L_x_10666:
        /* <DEDUP_REMOVED lines=44> */
.L_x_10665:
[----:B------:R-:W-:Y:S05]  /*23b00*/  BSYNC B1 ;  /* 0x0000000000017941 */ /* 0x000fea0003800000 */
.L_x_10664:
        /* <DEDUP_REMOVED lines=15> */
.L_x_10668:
        /* <DEDUP_REMOVED lines=12> */
.L_x_10671:
[----:B------:R-:W-:-:S07]  /*23cc0*/  MOV R155, R146 ;  /* 0x00000092009b7202 */ /* 0x000fce0000000f00 */
.L_x_10672:
[----:B------:R-:W-:Y:S05]  /*23cd0*/  BSYNC B1 ;  /* 0x0000000000017941 */ /* 0x000fea0003800000 */
.L_x_10670:
        /* <DEDUP_REMOVED lines=16> */
.L_x_10676:
[----:B------:R-:W-:Y:S05]  /*23de0*/  BSYNC B2 ;  /* 0x0000000000027941 */ /* 0x000fea0003800000 */
.L_x_10675:
        /* <DEDUP_REMOVED lines=44> */
.L_x_10674:
[----:B------:R-:W-:Y:S05]  /*240b0*/  BSYNC B1 ;  /* 0x0000000000017941 */ /* 0x000fea0003800000 */
.L_x_10673:
        /* <DEDUP_REMOVED lines=10> */
.L_x_10669:
        /* <DEDUP_REMOVED lines=12> */
.L_x_10678:
[----:B------:R-:W-:-:S07]  /*24220*/  IMAD.MOV.U32 R212, RZ, RZ, R146 ;  /* 0x000000ffffd47224 */ /* 0x000fce00078e0092 */
.L_x_10679:
[----:B------:R-:W-:Y:S05]  /*24230*/  BSYNC B1 ;  /* 0x0000000000017941 */ /* 0x000fea0003800000 */
.L_x_10677:
        /* <DEDUP_REMOVED lines=16> */
.L_x_10683:
[----:B------:R-:W-:Y:S05]  /*24340*/  BSYNC B2 ;  /* 0x0000000000027941 */ /* 0x000fea0003800000 */
.L_x_10682:
        /* <DEDUP_REMOVED lines=44> */
.L_x_10681:
[----:B------:R-:W-:Y:S05]  /*24610*/  BSYNC B1 ;  /* 0x0000000000017941 */ /* 0x000fea0003800000 */
.L_x_10680:
        /* <DEDUP_REMOVED lines=15> */
.L_x_10684:
        /* <DEDUP_REMOVED lines=12> */
.L_x_10687:
[----:B------:R-:W-:-:S07]  /*247d0*/  MOV R92, R146 ;  /* 0x00000092005c7202 */ /* 0x000fce0000000f00 */
.L_x_10688:
[----:B------:R-:W-:Y:S05]  /*247e0*/  BSYNC B1 ;  /* 0x0000000000017941 */ /* 0x000fea0003800000 */
.L_x_10686:
        /* <DEDUP_REMOVED lines=16> */
.L_x_10692:
[----:B------:R-:W-:Y:S05]  /*248f0*/  BSYNC B2 ;  /* 0x0000000000027941 */ /* 0x000fea0003800000 */
.L_x_10691:
        /* <DEDUP_REMOVED lines=44> */
.L_x_10690:
[----:B------:R-:W-:Y:S05]  /*24bc0*/  BSYNC B1 ;  /* 0x0000000000017941 */ /* 0x000fea0003800000 */
.L_x_10689:
        /* <DEDUP_REMOVED lines=10> */
.L_x_10685:
        /* <DEDUP_REMOVED lines=12> */
.L_x_10694:
[----:B------:R-:W-:-:S07]  /*24d30*/  IMAD.MOV.U32 R92, RZ, RZ, R146 ;  /* 0x000000ffff5c7224 */ /* 0x000fce00078e0092 */
.L_x_10695:
[----:B------:R-:W-:Y:S05]  /*24d40*/  BSYNC B1 ;  /* 0x0000000000017941 */ /* 0x000fea0003800000 */
.L_x_10693:
        /* <DEDUP_REMOVED lines=16> */
.L_x_10699:
[----:B------:R-:W-:Y:S05]  /*24e50*/  BSYNC B2 ;  /* 0x0000000000027941 */ /* 0x000fea0003800000 */
.L_x_10698:
        /* <DEDUP_REMOVED lines=44> */
.L_x_10697:
[----:B------:R-:W-:Y:S05]  /*25120*/  BSYNC B1 ;  /* 0x0000000000017941 */ /* 0x000fea0003800000 */
.L_x_10696:
        /* <DEDUP_REMOVED lines=15> */
.L_x_10700:
        /* <DEDUP_REMOVED lines=12> */
.L_x_10703:
[----:B------:R-:W-:-:S07]  /*252e0*/  MOV R92, R146 ;  /* 0x00000092005c7202 */ /* 0x000fce0000000f00 */
.L_x_10704:
[----:B------:R-:W-:Y:S05]  /*252f0*/  BSYNC B1 ;  /* 0x0000000000017941 */ /* 0x000fea0003800000 */
.L_x_10702:
        /* <DEDUP_REMOVED lines=16> */
.L_x_10708:
[----:B------:R-:W-:Y:S05]  /*25400*/  BSYNC B2 ;  /* 0x0000000000027941 */ /* 0x000fea0003800000 */
.L_x_10707:
        /* <DEDUP_REMOVED lines=44> */
.L_x_10706:
[----:B------:R-:W-:Y:S05]  /*256d0*/  BSYNC B1 ;  /* 0x0000000000017941 */ /* 0x000fea0003800000 */
.L_x_10705:
        /* <DEDUP_REMOVED lines=10> */
.L_x_10701:
        /* <DEDUP_REMOVED lines=12> */
.L_x_10710:
[----:B------:R-:W-:-:S07]  /*25840*/  IMAD.MOV.U32 R92, RZ, RZ, R146 ;  /* 0x000000ffff5c7224 */ /* 0x000fce00078e0092 */
.L_x_10711:
[----:B------:R-:W-:Y:S05]  /*25850*/  BSYNC B1 ;  /* 0x0000000000017941 */ /* 0x000fea0003800000 */
.L_x_10709:
        /* <DEDUP_REMOVED lines=16> */
.L_x_10715:
[----:B------:R-:W-:Y:S05]  /*25960*/  BSYNC B2 ;  /* 0x0000000000027941 */ /* 0x000fea0003800000 */
.L_x_10714:
        /* <DEDUP_REMOVED lines=44> */
.L_x_10713:
[----:B------:R-:W-:Y:S05]  /*25c30*/  BSYNC B1 ;  /* 0x0000000000017941 */ /* 0x000fea0003800000 */
.L_x_10712:
        /* <DEDUP_REMOVED lines=15> */
.L_x_10716:
        /* <DEDUP_REMOVED lines=12> */
.L_x_10719:
[----:B------:R-:W-:-:S07]  /*25df0*/  MOV R160, R146 ;  /* 0x0000009200a07202 */ /* 0x000fce0000000f00 */
.L_x_10720:
[----:B------:R-:W-:Y:S05]  /*25e00*/  BSYNC B1 ;  /* 0x0000000000017941 */ /* 0x000fea0003800000 */
.L_x_10718:
        /* <DEDUP_REMOVED lines=16> */
.L_x_10724:
[----:B------:R-:W-:Y:S05]  /*25f10*/  BSYNC B2 ;  /* 0x0000000000027941 */ /* 0x000fea0003800000 */
.L_x_10723:
        /* <DEDUP_REMOVED lines=44> */
.L_x_10722:
[----:B------:R-:W-:Y:S05]  /*261e0*/  BSYNC B1 ;  /* 0x0000000000017941 */ /* 0x000fea0003800000 */
.L_x_10721:
        /* <DEDUP_REMOVED lines=10> */
.L_x_10717:
        /* <DEDUP_REMOVED lines=12> */
.L_x_10726:
[----:B------:R-:W-:-:S07]  /*26350*/  IMAD.MOV.U32 R214, RZ, RZ, R146 ;  /* 0x000000ffffd67224 */ /* 0x000fce00078e0092 */
.L_x_10727:
[----:B------:R-:W-:Y:S05]  /*26360*/  BSYNC B1 ;  /* 0x0000000000017941 */ /* 0x000fea0003800000 */
.L_x_10725:
        /* <DEDUP_REMOVED lines=16> */
.L_x_10731:
[----:B------:R-:W-:Y:S05]  /*26470*/  BSYNC B2 ;  /* 0x0000000000027941 */ /* 0x000fea0003800000 */
.L_x_10730:
        /* <DEDUP_REMOVED lines=44> */
.L_x_10729:
[----:B------:R-:W-:Y:S05]  /*26740*/  BSYNC B1 ;  /* 0x0000000000017941 */ /* 0x000fea0003800000 */
.L_x_10728:
        /* <DEDUP_REMOVED lines=15> */
.L_x_10732:
        /* <DEDUP_REMOVED lines=12> */
.L_x_10735:
[----:B------:R-:W-:-:S07]  /*26900*/  MOV R161, R146 ;  /* 0x0000009200a17202 */ /* 0x000fce0000000f00 */
.L_x_10736:
[----:B------:R-:W-:Y:S05]  /*26910*/  BSYNC B1 ;  /* 0x0000000000017941 */ /* 0x000fea0003800000 */
.L_x_10734:
        /* <DEDUP_REMOVED lines=16> */
.L_x_10740:
[----:B------:R-:W-:Y:S05]  /*26a20*/  BSYNC B2 ;  /* 0x0000000000027941 */ /* 0x000fea0003800000 */
.L_x_10739:
        /* <DEDUP_REMOVED lines=44> */
.L_x_10738:
[----:B------:R-:W-:Y:S05]  /*26cf0*/  BSYNC B1 ;  /* 0x0000000000017941 */ /* 0x000fea0003800000 */
.L_x_10737:
        /* <DEDUP_REMOVED lines=10> */
.L_x_10733:
        /* <DEDUP_REMOVED lines=12> */
.L_x_10742:
[----:B------:R-:W-:-:S07]  /*26e60*/  IMAD.MOV.U32 R216, RZ, RZ, R146 ;  /* 0x000000ffffd87224 */ /* 0x000fce00078e0092 */
.L_x_10743:
[----:B------:R-:W-:Y:S05]  /*26e70*/  BSYNC B1 ;  /* 0x0000000000017941 */ /* 0x000fea0003800000 */
.L_x_10741:
        /* <DEDUP_REMOVED lines=16> */
.L_x_10747:
[----:B------:R-:W-:Y:S05]  /*26f80*/  BSYNC B2 ;  /* 0x0000000000027941 */ /* 0x000fea0003800000 */
.L_x_10746:
        /* <DEDUP_REMOVED lines=44> */
.L_x_10745:
[----:B------:R-:W-:Y:S05]  /*27250*/  BSYNC B1 ;  /* 0x0000000000017941 */ /* 0x000fea0003800000 */
.L_x_10744:
        /* <DEDUP_REMOVED lines=13> */
.L_x_10748:
        /* <DEDUP_REMOVED lines=12> */
.L_x_10751:
[----:B------:R-:W-:-:S07]  /*273f0*/  MOV R94, R146 ;  /* 0x00000092005e7202 */ /* 0x000fce0000000f00 */
.L_x_10752:
[----:B------:R-:W-:Y:S05]  /*27400*/  BSYNC B1 ;  /* 0x0000000000017941 */ /* 0x000fea0003800000 */
.L_x_10750:
        /* <DEDUP_REMOVED lines=16> */
.L_x_10756:
[----:B------:R-:W-:Y:S05]  /*27510*/  BSYNC B2 ;  /* 0x0000000000027941 */ /* 0x000fea0003800000 */
.L_x_10755:
        /* <DEDUP_REMOVED lines=44> */
.L_x_10754:
[----:B------:R-:W-:Y:S05]  /*277e0*/  BSYNC B1 ;  /* 0x0000000000017941 */ /* 0x000fea0003800000 */
.L_x_10753:
        /* <DEDUP_REMOVED lines=10> */
.L_x_10749:
        /* <DEDUP_REMOVED lines=12> */
.L_x_10758:
[----:B------:R-:W-:-:S07]  /*27950*/  IMAD.MOV.U32 R94, RZ, RZ, R146 ;  /* 0x000000ffff5e7224 */ /* 0x000fce00078e0092 */
.L_x_10759:
[----:B------:R-:W-:Y:S05]  /*27960*/  BSYNC B1 ;  /* 0x0000000000017941 */ /* 0x000fea0003800000 */
.L_x_10757:
        /* <DEDUP_REMOVED lines=16> */
.L_x_10763:
[----:B------:R-:W-:Y:S05]  /*27a70*/  BSYNC B2 ;  /* 0x0000000000027941 */ /* 0x000fea0003800000 */
.L_x_10762:
        /* <DEDUP_REMOVED lines=44> */
.L_x_10761:
[----:B------:R-:W-:Y:S05]  /*27d40*/  BSYNC B1 ;  /* 0x0000000000017941 */ /* 0x000fea0003800000 */
.L_x_10760:
        /* <DEDUP_REMOVED lines=13> */
.L_x_10764:
        /* <DEDUP_REMOVED lines=12> */
.L_x_10767:
[----:B------:R-:W-:-:S07]  /*27ee0*/  MOV R94, R146 ;  /* 0x00000092005e7202 */ /* 0x000fce0000000f00 */
.L_x_10768:
[----:B------:R-:W-:Y:S05]  /*27ef0*/  BSYNC B1 ;  /* 0x0000000000017941 */ /* 0x000fea0003800000 */
.L_x_10766:
        /* <DEDUP_REMOVED lines=16> */
.L_x_10772:
[----:B------:R-:W-:Y:S05]  /*28000*/  BSYNC B2 ;  /* 0x0000000000027941 */ /* 0x000fea0003800000 */
.L_x_10771:
        /* <DEDUP_REMOVED lines=44> */
.L_x_10770:
[----:B------:R-:W-:Y:S05]  /*282d0*/  BSYNC B1 ;  /* 0x0000000000017941 */ /* 0x000fea0003800000 */
.L_x_10769:
        /* <DEDUP_REMOVED lines=10> */
.L_x_10765:
        /* <DEDUP_REMOVED lines=12> */
.L_x_10774:
[----:B------:R-:W-:-:S07]  /*28440*/  IMAD.MOV.U32 R94, RZ, RZ, R146 ;  /* 0x000000ffff5e7224 */ /* 0x000fce00078e0092 */
.L_x_10775:
[----:B------:R-:W-:Y:S05]  /*28450*/  BSYNC B1 ;  /* 0x0000000000017941 */ /* 0x000fea0003800000 */
.L_x_10773:
        /* <DEDUP_REMOVED lines=16> */
.L_x_10779:
[----:B------:R-:W-:Y:S05]  /*28560*/  BSYNC B2 ;  /* 0x0000000000027941 */ /* 0x000fea0003800000 */
.L_x_10778:
        /* <DEDUP_REMOVED lines=44> */
.L_x_10777:
[----:B------:R-:W-:Y:S05]  /*28830*/  BSYNC B1 ;  /* 0x0000000000017941 */ /* 0x000fea0003800000 */
.L_x_10776:
        /* <DEDUP_REMOVED lines=13> */
.L_x_10780:
        /* <DEDUP_REMOVED lines=12> */
.L_x_10783:
[----:B------:R-:W-:-:S07]  /*289d0*/  MOV R164, R146 ;  /* 0x0000009200a47202 */ /* 0x000fce0000000f00 */
.L_x_10784:
[----:B------:R-:W-:Y:S05]  /*289e0*/  BSYNC B1 ;  /* 0x0000000000017941 */ /* 0x000fea0003800000 */
.L_x_10782:
        /* <DEDUP_REMOVED lines=18> */
.L_x_10788:
[----:B------:R-:W-:Y:S05]  /*28b10*/  BSYNC B2 ;  /* 0x0000000000027941 */ /* 0x000fea0003800000 */
.L_x_10787:
        /* <DEDUP_REMOVED lines=44> */
.L_x_10786:
[----:B------:R-:W-:Y:S05]  /*28de0*/  BSYNC B1 ;  /* 0x0000000000017941 */ /* 0x000fea0003800000 */
.L_x_10785:
        /* <DEDUP_REMOVED lines=10> */
.L_x_10781:
        /* <DEDUP_REMOVED lines=14> */
[C---:B------:R-:W-:Y:S01]  /*28f70*/  LOP3.LUT P2, RZ, R43.reuse, 0x2, RZ, 0xc0, !PT ;  /* 0x000000022bff7812 */ /* 0x040fe2000784c0ff */
        /* <DEDUP_REMOVED lines=11> */
[----:B------:R-:W-:Y:S01]  /*29030*/  F2FP.F16.F32.PACK_AB R95, R225, R216 ;  /* 0x000000d8e15f723e */ /* 0x000fe200000000ff */
[----:B0-----:R-:W-:Y:S01]  /*29040*/  @P0 IMAD.WIDE.U32 R228, R183, 0x10, R228 ;  /* 0x00000010b7e40825 */ /* 0x001fe200078e00e4 */
[----:B------:R-:W-:-:S02]  /*29050*/  F2FP.F16.F32.PACK_AB R94, R223, R214 ;  /* 0x000000d6df5e723e */ /* 0x000fc400000000ff */
[----:B------:R-:W-:Y:S01]  /*29060*/  F2FP.F16.F32.PACK_AB R93, R221, R212 ;  /* 0x000000d4dd5d723e */ /* 0x000fe200000000ff */
[----:B-1----:R-:W-:Y:S01]  /*29070*/  @P1 IMAD.WIDE.U32 R226, R183, 0x10, R226 ;  /* 0x00000010b7e21825 */ /* 0x002fe200078e00e2 */
[----:B------:R-:W-:Y:S02]  /*29080*/  F2FP.F16.F32.PACK_AB R92, R219, R210 ;  /* 0x000000d2db5c723e */ /* 0x000fe400000000ff */
        /* <DEDUP_REMOVED lines=26> */
.L_x_10789:
        /* <DEDUP_REMOVED lines=15> */
.L_x_10791:
[----:B------:R-:W-:-:S07]  /*29320*/  IMAD.MOV.U32 R182, RZ, RZ, R146 ;  /* 0x000000ffffb67224 */ /* 0x000fce00078e0092 */
.L_x_10792:
[----:B------:R-:W-:Y:S05]  /*29330*/  BSYNC B1 ;  /* 0x0000000000017941 */ /* 0x000fea0003800000 */
.L_x_10790:
        /* <DEDUP_REMOVED lines=16> */
.L_x_10796:
[----:B------:R-:W-:Y:S05]  /*29440*/  BSYNC B2 ;  /* 0x0000000000027941 */ /* 0x000fea0003800000 */
.L_x_10795:
        /* <DEDUP_REMOVED lines=44> */
.L_x_10794:
[----:B------:R-:W-:Y:S05]  /*29710*/  BSYNC B1 ;  /* 0x0000000000017941 */ /* 0x000fea0003800000 */
.L_x_10793:
        /* <DEDUP_REMOVED lines=15> */
.L_x_10797:
        /* <DEDUP_REMOVED lines=12> */
.L_x_10800:
[----:B------:R-:W-:-:S07]  /*298d0*/  MOV R97, R146 ;  /* 0x0000009200617202 */ /* 0x000fce0000000f00 */
.L_x_10801:
[----:B------:R-:W-:Y:S05]  /*298e0*/  BSYNC B1 ;  /* 0x0000000000017941 */ /* 0x000fea0003800000 */
.L_x_10799:
        /* <DEDUP_REMOVED lines=16> */
.L_x_10805:
[----:B------:R-:W-:Y:S05]  /*299f0*/  BSYNC B2 ;  /* 0x0000000000027941 */ /* 0x000fea0003800000 */
.L_x_10804:
        /* <DEDUP_REMOVED lines=44> */
.L_x_10803:
[----:B------:R-:W-:Y:S05]  /*29cc0*/  BSYNC B1 ;  /* 0x0000000000017941 */ /* 0x000fea0003800000 */
.L_x_10802:
        /* <DEDUP_REMOVED lines=10> */
.L_x_10798:
        /* <DEDUP_REMOVED lines=12> */
.L_x_10807:
[----:B------:R-:W-:-:S07]  /*29e30*/  IMAD.MOV.U32 R97, RZ, RZ, R146 ;  /* 0x000000ffff617224 */ /* 0x000fce00078e0092 */
.L_x_10808:
[----:B------:R-:W-:Y:S05]  /*29e40*/  BSYNC B1 ;  /* 0x0000000000017941 */ /* 0x000fea0003800000 */
.L_x_10806:
        /* <DEDUP_REMOVED lines=16> */
.L_x_10812:
[----:B------:R-:W-:Y:S05]  /*29f50*/  BSYNC B2 ;  /* 0x0000000000027941 */ /* 0x000fea0003800000 */
.L_x_10811:
        /* <DEDUP_REMOVED lines=44> */
.L_x_10810:
[----:B------:R-:W-:Y:S05]  /*2a220*/  BSYNC B1 ;  /* 0x0000000000017941 */ /* 0x000fea0003800000 */
.L_x_10809:
        /* <DEDUP_REMOVED lines=15> */
.L_x_10813:
        /* <DEDUP_REMOVED lines=12> */
.L_x_10816:
[----:B------:R-:W-:-:S07]  /*2a3e0*/  MOV R92, R146 ;  /* 0x00000092005c7202 */ /* 0x000fce0000000f00 */
.L_x_10817:
[----:B------:R-:W-:Y:S05]  /*2a3f0*/  BSYNC B1 ;  /* 0x0000000000017941 */ /* 0x000fea0003800000 */
.L_x_10815:
        /* <DEDUP_REMOVED lines=16> */
.L_x_10821:
[----:B------:R-:W-:Y:S05]  /*2a500*/  BSYNC B2 ;  /* 0x0000000000027941 */ /* 0x000fea0003800000 */
.L_x_10820:
        /* <DEDUP_REMOVED lines=44> */
.L_x_10819:
[----:B------:R-:W-:Y:S05]  /*2a7d0*/  BSYNC B1 ;  /* 0x0000000000017941 */ /* 0x000fea0003800000 */
.L_x_10818:
        /* <DEDUP_REMOVED lines=10> */
.L_x_10814:
        /* <DEDUP_REMOVED lines=12> */
.L_x_10823:
[----:B------:R-:W-:-:S07]  /*2a940*/  IMAD.MOV.U32 R92, RZ, RZ, R146 ;  /* 0x000000ffff5c7224 */ /* 0x000fce00078e0092 */
.L_x_10824:
[----:B------:R-:W-:Y:S05]  /*2a950*/  BSYNC B1 ;  /* 0x0000000000017941 */ /* 0x000fea0003800000 */
.L_x_10822:
        /* <DEDUP_REMOVED lines=16> */
.L_x_10828:
[----:B------:R-:W-:Y:S05]  /*2aa60*/  BSYNC B2 ;  /* 0x0000000000027941 */ /* 0x000fea0003800000 */
.L_x_10827:
        /* <DEDUP_REMOVED lines=44> */
.L_x_10826:
[----:B------:R-:W-:Y:S05]  /*2ad30*/  BSYNC B1 ;  /* 0x0000000000017941 */ /* 0x000fea0003800000 */
.L_x_10825:
        /* <DEDUP_REMOVED lines=15> */
.L_x_10829:
        /* <DEDUP_REMOVED lines=12> */
.L_x_10832:
[----:B------:R-:W-:-:S07]  /*2aef0*/  MOV R92, R146 ;  /* 0x00000092005c7202 */ /* 0x000fce0000000f00 */
.L_x_10833:
[----:B------:R-:W-:Y:S05]  /*2af00*/  BSYNC B1 ;  /* 0x0000000000017941 */ /* 0x000fea0003800000 */
.L_x_10831:
        /* <DEDUP_REMOVED lines=16> */
.L_x_10837:
[----:B------:R-:W-:Y:S05]  /*2b010*/  BSYNC B2 ;  /* 0x0000000000027941 */ /* 0x000fea0003800000 */
.L_x_10836:
        /* <DEDUP_REMOVED lines=44> */
.L_x_10835:
[----:B------:R-:W-:Y:S05]  /*2b2e0*/  BSYNC B1 ;  /* 0x0000000000017941 */ /* 0x000fea0003800000 */
.L_x_10834:
        /* <DEDUP_REMOVED lines=10> */
.L_x_10830:
        /* <DEDUP_REMOVED lines=12> */
.L_x_10839:
[----:B------:R-:W-:-:S07]  /*2b450*/  IMAD.MOV.U32 R92, RZ, RZ, R146 ;  /* 0x000000ffff5c7224 */ /* 0x000fce00078e0092 */
.L_x_10840:
[----:B------:R-:W-:Y:S05]  /*2b460*/  BSYNC B1 ;  /* 0x0000000000017941 */ /* 0x000fea0003800000 */
.L_x_10838:
        /* <DEDUP_REMOVED lines=16> */
.L_x_10844:
[----:B------:R-:W-:Y:S05]  /*2b570*/  BSYNC B2 ;  /* 0x0000000000027941 */ /* 0x000fea0003800000 */
.L_x_10843:
        /* <DEDUP_REMOVED lines=44> */
.L_x_10842:
[----:B------:R-:W-:Y:S05]  /*2b840*/  BSYNC B1 ;  /* 0x0000000000017941 */ /* 0x000fea0003800000 */
.L_x_10841:
        /* <DEDUP_REMOVED lines=15> */
.L_x_10845:
        /* <DEDUP_REMOVED lines=12> */
.L_x_10848:
[----:B------:R-:W-:-:S07]  /*2ba00*/  MOV R160, R146 ;  /* 0x0000009200a07202 */ /* 0x000fce0000000f00 */
.L_x_10849:
[----:B------:R-:W-:Y:S05]  /*2ba10*/  BSYNC B1 ;  /* 0x0000000000017941 */ /* 0x000fea0003800000 */
.L_x_10847:
        /* <DEDUP_REMOVED lines=16> */
.L_x_10853:
[----:B------:R-:W-:Y:S05]  /*2bb20*/  BSYNC B2 ;  /* 0x0000000000027941 */ /* 0x000fea0003800000 */
.L_x_10852:
        /* <DEDUP_REMOVED lines=44> */
.L_x_10851:
[----:B------:R-:W-:Y:S05]  /*2bdf0*/  BSYNC B1 ;  /* 0x0000000000017941 */ /* 0x000fea0003800000 */
.L_x_10850:
        /* <DEDUP_REMOVED lines=10> */
.L_x_10846:
        /* <DEDUP_REMOVED lines=12> */
.L_x_10855:
[----:B------:R-:W-:-:S07]  /*2bf60*/  IMAD.MOV.U32 R182, RZ, RZ, R146 ;  /* 0x000000ffffb67224 */ /* 0x000fce00078e0092 */
.L_x_10856:
[----:B------:R-:W-:Y:S05]  /*2bf70*/  BSYNC B1 ;  /* 0x0000000000017941 */ /* 0x000fea0003800000 */
.L_x_10854:
        /* <DEDUP_REMOVED lines=16> */
.L_x_10860:
[----:B------:R-:W-:Y:S05]  /*2c080*/  BSYNC B2 ;  /* 0x0000000000027941 */ /* 0x000fea0003800000 */
.L_x_10859:
        /* <DEDUP_REMOVED lines=44> */
.L_x_10858:
[----:B------:R-:W-:Y:S05]  /*2c350*/  BSYNC B1 ;  /* 0x0000000000017941 */ /* 0x000fea0003800000 */
.L_x_10857:
        /* <DEDUP_REMOVED lines=15> */
.L_x_10861:
        /* <DEDUP_REMOVED lines=12> */
.L_x_10864:
[----:B------:R-:W-:-:S07]  /*2c510*/  MOV R161, R146 ;  /* 0x0000009200a17202 */ /* 0x000fce0000000f00 */
.L_x_10865:
[----:B------:R-:W-:Y:S05]  /*2c520*/  BSYNC B1 ;  /* 0x0000000000017941 */ /* 0x000fea0003800000 */
.L_x_10863:
        /* <DEDUP_REMOVED lines=16> */
.L_x_10869:
[----:B------:R-:W-:Y:S05]  /*2c630*/  BSYNC B2 ;  /* 0x0000000000027941 */ /* 0x000fea0003800000 */
.L_x_10868:
        /* <DEDUP_REMOVED lines=44> */
.L_x_10867:
[----:B------:R-:W-:Y:S05]  /*2c900*/  BSYNC B1 ;  /* 0x0000000000017941 */ /* 0x000fea0003800000 */
.L_x_10866:
        /* <DEDUP_REMOVED lines=10> */
.L_x_10862:
        /* <DEDUP_REMOVED lines=12> */
.L_x_10871:
[----:B------:R-:W-:-:S07]  /*2ca70*/  IMAD.MOV.U32 R182, RZ, RZ, R146 ;  /* 0x000000ffffb67224 */ /* 0x000fce00078e0092 */
.L_x_10872:
[----:B------:R-:W-:Y:S05]  /*2ca80*/  BSYNC B1 ;  /* 0x0000000000017941 */ /* 0x000fea0003800000 */
.L_x_10870:
        /* <DEDUP_REMOVED lines=16> */
.L_x_10876:
[----:B------:R-:W-:Y:S05]  /*2cb90*/  BSYNC B2 ;  /* 0x0000000000027941 */ /* 0x000fea0003800000 */
.L_x_10875:
        /* <DEDUP_REMOVED lines=44> */
.L_x_10874:
[----:B------:R-:W-:Y:S05]  /*2ce60*/  BSYNC B1 ;  /* 0x0000000000017941 */ /* 0x000fea0003800000 */
.L_x_10873:
        /* <DEDUP_REMOVED lines=13> */
.L_x_10877:
        /* <DEDUP_REMOVED lines=12> */
.L_x_10880:
[----:B------:R-:W-:-:S07]  /*2d000*/  MOV R94, R146 ;  /* 0x00000092005e7202 */ /* 0x000fce0000000f00 */
.L_x_10881:
[----:B------:R-:W-:Y:S05]  /*2d010*/  BSYNC B1 ;  /* 0x0000000000017941 */ /* 0x000fea0003800000 */
.L_x_10879:
        /* <DEDUP_REMOVED lines=16> */
.L_x_10885:
[----:B------:R-:W-:Y:S05]  /*2d120*/  BSYNC B2 ;  /* 0x0000000000027941 */ /* 0x000fea0003800000 */
.L_x_10884:
        /* <DEDUP_REMOVED lines=44> */
.L_x_10883:
[----:B------:R-:W-:Y:S05]  /*2d3f0*/  BSYNC B1 ;  /* 0x0000000000017941 */ /* 0x000fea0003800000 */
.L_x_10882:
        /* <DEDUP_REMOVED lines=10> */
.L_x_10878:
        /* <DEDUP_REMOVED lines=12> */
.L_x_10887:
[----:B------:R-:W-:-:S07]  /*2d560*/  IMAD.MOV.U32 R94, RZ, RZ, R146 ;  /* 0x000000ffff5e7224 */ /* 0x000fce00078e0092 */
.L_x_10888:
[----:B------:R-:W-:Y:S05]  /*2d570*/  BSYNC B1 ;  /* 0x0000000000017941 */ /* 0x000fea0003800000 */
.L_x_10886:
        /* <DEDUP_REMOVED lines=16> */
.L_x_10892:
[----:B------:R-:W-:Y:S05]  /*2d680*/  BSYNC B2 ;  /* 0x0000000000027941 */ /* 0x000fea0003800000 */
.L_x_10891:
        /* <DEDUP_REMOVED lines=44> */
.L_x_10890:
[----:B------:R-:W-:Y:S05]  /*2d950*/  BSYNC B1 ;  /* 0x0000000000017941 */ /* 0x000fea0003800000 */
.L_x_10889:
        /* <DEDUP_REMOVED lines=13> */
.L_x_10893:
        /* <DEDUP_REMOVED lines=12> */
.L_x_10896:
[----:B------:R-:W-:-:S07]  /*2daf0*/  MOV R94, R146 ;  /* 0x00000092005e7202 */ /* 0x000fce0000000f00 */
.L_x_10897:
[----:B------:R-:W-:Y:S05]  /*2db00*/  BSYNC B1 ;  /* 0x0000000000017941 */ /* 0x000fea0003800000 */
.L_x_10895:
        /* <DEDUP_REMOVED lines=16> */
.L_x_10901:
[----:B------:R-:W-:Y:S05]  /*2dc10*/  BSYNC B2 ;  /* 0x0000000000027941 */ /* 0x000fea0003800000 */
.L_x_10900:
        /* <DEDUP_REMOVED lines=44> */
.L_x_10899:
[----:B------:R-:W-:Y:S05]  /*2dee0*/  BSYNC B1 ;  /* 0x0000000000017941 */ /* 0x000fea0003800000 */
.L_x_10898:
        /* <DEDUP_REMOVED lines=10> */
.L_x_10894:
        /* <DEDUP_REMOVED lines=12> */
.L_x_10903:
[----:B------:R-:W-:-:S07]  /*2e050*/  IMAD.MOV.U32 R94, RZ, RZ, R146 ;  /* 0x000000ffff5e7224 */ /* 0x000fce00078e0092 */
.L_x_10904:
[----:B------:R-:W-:Y:S05]  /*2e060*/  BSYNC B1 ;  /* 0x0000000000017941 */ /* 0x000fea0003800000 */
.L_x_10902:
        /* <DEDUP_REMOVED lines=16> */
.L_x_10908:
[----:B------:R-:W-:Y:S05]  /*2e170*/  BSYNC B2 ;  /* 0x0000000000027941 */ /* 0x000fea0003800000 */
.L_x_10907:
        /* <DEDUP_REMOVED lines=44> */
.L_x_10906:
[----:B------:R-:W-:Y:S05]  /*2e440*/  BSYNC B1 ;  /* 0x0000000000017941 */ /* 0x000fea0003800000 */
.L_x_10905:
        /* <DEDUP_REMOVED lines=13> */
.L_x_10909:
        /* <DEDUP_REMOVED lines=12> */
.L_x_10912:
[----:B------:R-:W-:-:S07]  /*2e5e0*/  MOV R164, R146 ;  /* 0x0000009200a47202 */ /* 0x000fce0000000f00 */
.L_x_10913:
[----:B------:R-:W-:Y:S05]  /*2e5f0*/  BSYNC B1 ;  /* 0x0000000000017941 */ /* 0x000fea0003800000 */
.L_x_10911:
        /* <DEDUP_REMOVED lines=16> */
.L_x_10917:
[----:B------:R-:W-:Y:S05]  /*2e700*/  BSYNC B2 ;  /* 0x0000000000027941 */ /* 0x000fea0003800000 */
.L_x_10916:
        /* <DEDUP_REMOVED lines=44> */
.L_x_10915:
[----:B------:R-:W-:Y:S05]  /*2e9d0*/  BSYNC B1 ;  /* 0x0000000000017941 */ /* 0x000fea0003800000 */
.L_x_10914:
        /* <DEDUP_REMOVED lines=10> */
.L_x_10910:
        /* <DEDUP_REMOVED lines=73> */
[----:B------:R-:W-:-:S04]  /*2ef10*/  FADD.FTZ R233, R110, R223 ;  /* 0x000000df6ee97221 */ /* 0x000fc80000010000 */
[----:B------:R-:W-:Y:S01]  /*2ef20*/  FADD.FTZ R110, R233, R216 ;  /* 0x000000d8e96e7221 */ /* 0x000fe20000010000 */
[----:B------:R-:W-:-:S04]  /*2ef30*/  IMAD.WIDE.U32 R232, R232, 0x100, RZ ;  /* 0x00000100e8e87825 */ /* 0x000fc800078e00ff */
[----:B------:R-:W-:Y:S01]  /*2ef40*/  FADD.FTZ R95, R110, R225 ;  /* 0x000000e16e5f7221 */ /* 0x000fe20000010000 */
[----:B------:R-:W-:-:S03]  /*2ef50*/  LOP3.LUT R158, R232, R94, R92, 0xfe, !PT ;  /* 0x0000005ee89e7212 */ /* 0x000fc600078efe5c */
[----:B------:R-:W-:Y:S01]  /*2ef60*/  FADD.FTZ R92, R95, R96 ;  /* 0x000000605f5c7221 */ /* 0x000fe20000010000 */
[----:B------:R-:W-:Y:S02]  /*2ef70*/  LOP3.LUT R233, R233, R235, R93, 0xfe, !PT ;  /* 0x000000ebe9e97212 */ /* 0x000fe400078efe5d */
[----:B------:R-:W-:Y:S01]  /*2ef80*/  F2FP.F16.F32.PACK_AB R95, R231, R222 ;  /* 0x000000dee75f723e */ /* 0x000fe200000000ff */
[----:B------:R-:W-:Y:S01]  /*2ef90*/  FADD.FTZ R235, R92, R97 ;  /* 0x000000615ceb7221 */ /* 0x000fe20000010000 */
[----:B------:R-:W-:Y:S02]  /*2efa0*/  F2FP.F16.F32.PACK_AB R94, R229, R220 ;  /* 0x000000dce55e723e */ /* 0x000fe400000000ff */
[----:B------:R-:W-:Y:S01]  /*2efb0*/  F2FP.F16.F32.PACK_AB R93, R227, R218 ;  /* 0x000000dae35d723e */ /* 0x000fe200000000ff */
[----:B------:R-:W-:Y:S01]  /*2efc0*/  FADD.FTZ R110, R235, R218 ;  /* 0x000000daeb6e7221 */ /* 0x000fe20000010000 */
[----:B------:R-:W-:Y:S02]  /*2efd0*/  F2FP.F16.F32.PACK_AB R92, R97, R96 ;  /* 0x00000060615c723e */ /* 0x000fe400000000ff */
        /* <DEDUP_REMOVED lines=28> */
.L_x_10918:
        /* <DEDUP_REMOVED lines=152> */
.L_x_10932:
[----:B------:R-:W-:Y:S01]  /*2fb20*/  FMUL.FTZ R94, R98, R98 ;  /* 0x00000062625e7220 */ /* 0x000fe20000410000 */
[----:B------:R-:W-:Y:S01]  /*2fb30*/  LOP3.LUT P2, RZ, R43, 0x40, RZ, 0xc0, !PT ;  /* 0x000000402bff7812 */ /* 0x000fe2000784c0ff */
[----:B01----:R-:W-:Y:S01]  /*2fb40*/  FADD.FTZ R100, R100, R101 ;  /* 0x0000006564647221 */ /* 0x003fe20000010000 */
[----:B------:R-:W-:Y:S02]  /*2fb50*/  HADD2.F32 R95, -RZ, R83.H0_H0 ;  /* 0x20000053ff5f7230 */ /* 0x000fe40000004100 */
[----:B------:R-:W-:Y:S01]  /*2fb60*/  FSEL R94, R94, RZ, P2 ;  /* 0x000000ff5e5e7208 */ /* 0x000fe20001000000 */
[----:B------:R-:W-:Y:S01]  /*2fb70*/  FFMA.FTZ R93, R100, R93, UR16 ;  /* 0x00000010645d7e23 */ /* 0x000fe2000801005d */
[----:B------:R-:W-:Y:S01]  /*2fb80*/  FSEL R92, R98, RZ, !P2 ;  /* 0x000000ff625c7208 */ /* 0x000fe20005000000 */
[----:B------:R-:W-:Y:S02]  /*2fb90*/  HADD2.F32 R233, -RZ, R52.H1_H1 ;  /* 0x30000034ffe97230 */ /* 0x000fe40000004100 */
[----:B------:R-:W-:-:S02]  /*2fba0*/  FADD.FTZ R93, R93, R94 ;  /* 0x0000005e5d5d7221 */ /* 0x000fc40000010000 */
[C---:B------:R-:W-:Y:S01]  /*2fbb0*/  FADD.FTZ R106, -R92.reuse, R106 ;  /* 0x0000006a5c6a7221 */ /* 0x040fe20000010100 */
[C---:B------:R-:W-:Y:S01]  /*2fbc0*/  FADD.FTZ R109, -R92.reuse, R109 ;  /* 0x0000006d5c6d7221 */ /* 0x040fe20000010100 */
[----:B------:R0:W1:Y:S01]  /*2fbd0*/  MUFU.RSQ R99, R93 ;  /* 0x0000005d00637308 */ /* 0x0000620000001400 */
[C---:B------:R-:W-:Y:S01]  /*2fbe0*/  FADD.FTZ R108, -R92.reuse, R108 ;  /* 0x0000006c5c6c7221 */ /* 0x040fe20000010100 */
[C---:B------:R-:W-:Y:S01]  /*2fbf0*/  FADD.FTZ R111, -R92.reuse, R111 ;  /* 0x0000006f5c6f7221 */ /* 0x040fe20000010100 */
[C---:B------:R-:W-:Y:S01]  /*2fc00*/  FADD.FTZ R224, -R92.reuse, R216 ;  /* 0x000000d85ce07221 */ /* 0x040fe20000010100 */
[C---:B------:R-:W-:Y:S01]  /*2fc10*/  FADD.FTZ R216, -R92.reuse, R96 ;  /* 0x000000605cd87221 */ /* 0x040fe20000010100 */
[C---:B------:R-:W-:Y:S01]  /*2fc20*/  FADD.FTZ R158, -R92.reuse, R97 ;  /* 0x000000615c9e7221 */ /* 0x040fe20000010100 */
[----:B------:R-:W-:Y:S02]  /*2fc30*/  HADD2.F32 R96, -RZ, R82.H1_H1 ;  /* 0x30000052ff607230 */ /* 0x000fe40000004100 */
[----:B------:R-:W-:Y:S01]  /*2fc40*/  FADD.FTZ R104, -R92, R104 ;  /* 0x000000685c687221 */ /* 0x000fe20000010100 */
[----:B------:R-:W-:-:S02]  /*2fc50*/  HADD2.F32 R97, -RZ, R83.H1_H1 ;  /* 0x30000053ff617230 */ /* 0x000fc40000004100 */
[C---:B------:R-:W-:Y:S01]  /*2fc60*/  FADD.FTZ R107, -R92.reuse, R107 ;  /* 0x0000006b5c6b7221 */ /* 0x040fe20000010100 */
[----:B0-----:R-:W-:Y:S02]  /*2fc70*/  HADD2.F32 R93, -RZ, R82.H0_H0 ;  /* 0x20000052ff5d7230 */ /* 0x001fe40000004100 */
        /* <DEDUP_REMOVED lines=18> */
[--C-:B------:R-:W-:Y:S02]  /*2fda0*/  HADD2.F32 R96, -RZ, R80.reuse.H0_H0 ;  /* 0x20000050ff607230 */ /* 0x100fe40000004100 */
[C---:B------:R-:W-:Y:S01]  /*2fdb0*/  FMUL.FTZ R101, R99.reuse, R105 ;  /* 0x0000006963657220 */ /* 0x040fe20000410000 */
[----:B------:R-:W-:Y:S02]  /*2fdc0*/  HADD2.F32 R97, -RZ, R80.H1_H1 ;  /* 0x30000050ff617230 */ /* 0x000fe40000004100 */
[----:B------:R-:W-:Y:S01]  /*2fdd0*/  FMUL.FTZ R102, R99, R102 ;  /* 0x0000006663667220 */ /* 0x000fe20000410000 */
[----:B------:R-:W-:Y:S01]  /*2fde0*/  FFMA.FTZ R105, R104, R109, R23 ;  /* 0x0000006d68697223 */ /* 0x000fe20000010017 */
[----:B------:R-:W-:Y:S01]  /*2fdf0*/  FFMA.FTZ R104, R107, R111, R22 ;  /* 0x0000006f6b687223 */ /* 0x000fe20000010016 */
[----:B------:R-:W-:-:S02]  /*2fe00*/  HADD2.F32 R109, -RZ, R79.H0_H0 ;  /* 0x2000004fff6d7230 */ /* 0x000fc40000004100 */
[C---:B------:R-:W-:Y:S01]  /*2fe10*/  FMUL.FTZ R174, R99.reuse, R174 ;  /* 0x000000ae63ae7220 */ /* 0x040fe20000410000 */
[----:B------:R-:W-:Y:S02]  /*2fe20*/  HADD2.F32 R111, -RZ, R79.H1_H1 ;  /* 0x3000004fff6f7230 */ /* 0x000fe40000004100 */
[----:B------:R-:W-:Y:S01]  /*2fe30*/  FMUL.FTZ R179, R99, R179 ;  /* 0x000000b363b37220 */ /* 0x000fe20000410000 */
[----:B------:R-:W-:Y:S01]  /*2fe40*/  FADD.FTZ R170, -R92, R170 ;  /* 0x000000aa5caa7221 */ /* 0x000fe20000010100 */
[----:B------:R-:W-:Y:S01]  /*2fe50*/  FFMA.FTZ R102, R102, R96, R25 ;  /* 0x0000006066667223 */ /* 0x000fe20000010019 */
[----:B------:R-:W-:Y:S01]  /*2fe60*/  FFMA.FTZ R101, R101, R97, R24 ;  /* 0x0000006165657223 */ /* 0x000fe20000010018 */
[----:B------:R-:W-:Y:S01]  /*2fe70*/  FADD.FTZ R175, -R92, R175 ;  /* 0x000000af5caf7221 */ /* 0x000fe20000010100 */
[--C-:B------:R-:W-:Y:S02]  /*2fe80*/  HADD2.F32 R96, -RZ, R78.reuse.H0_H0 ;  /* 0x2000004eff607230 */ /* 0x100fe40000004100 */
[----:B------:R-:W-:Y:S01]  /*2fe90*/  FMUL.FTZ R172, R99, R172 ;  /* 0x000000ac63ac7220 */ /* 0x000fe20000410000 */
[----:B------:R-:W-:-:S02]  /*2fea0*/  HADD2.F32 R97, -RZ, R78.H1_H1 ;  /* 0x3000004eff617230 */ /* 0x000fc40000004100 */
[----:B------:R-:W-:Y:S01]  /*2feb0*/  FMUL.FTZ R107, R99, R177 ;  /* 0x000000b1636b7220 */ /* 0x000fe20000410000 */
[----:B------:R-:W-:Y:S01]  /*2fec0*/  FFMA.FTZ R109, R174, R109, R11 ;  /* 0x0000006dae6d7223 */ /* 0x000fe2000001000b */
[C---:B------:R-:W-:Y:S01]  /*2fed0*/  FADD.FTZ R171, -R92.reuse, R171 ;  /* 0x000000ab5cab7221 */ /* 0x040fe20000010100 */
[----:B------:R-:W-:Y:S01]  /*2fee0*/  FFMA.FTZ R174, R179, R111, R10 ;  /* 0x0000006fb3ae7223 */ /* 0x000fe2000001000a */
[--C-:B------:R-:W-:Y:S02]  /*2fef0*/  HADD2.F32 R177, -RZ, R77.reuse.H0_H0 ;  /* 0x2000004dffb17230 */ /* 0x100fe40000004100 */
[C---:B------:R-:W-:Y:S01]  /*2ff00*/  FADD.FTZ R168, -R92.reuse, R168 ;  /* 0x000000a85ca87221 */ /* 0x040fe20000010100 */
[----:B------:R-:W-:Y:S02]  /*2ff10*/  HADD2.F32 R179, -RZ, R77.H1_H1 ;  /* 0x3000004dffb37230 */ /* 0x000fe40000004100 */
[C---:B------:R-:W-:Y:S01]  /*2ff20*/  FMUL.FTZ R170, R99.reuse, R170 ;  /* 0x000000aa63aa7220 */ /* 0x040fe20000410000 */
[----:B------:R-:W-:Y:S01]  /*2ff30*/  FMUL.FTZ R175, R99, R175 ;  /* 0x000000af63af7220 */ /* 0x000fe20000410000 */
[----:B------:R-:W-:Y:S01]  /*2ff40*/  FADD.FTZ R184, -R92, R184 ;  /* 0x000000b85cb87221 */ /* 0x000fe20000010100 */
[----:B------:R-:W-:Y:S01]  /*2ff50*/  FFMA.FTZ R172, R172, R96, R13 ;  /* 0x00000060acac7223 */ /* 0x000fe2000001000d */
[----:B------:R-:W-:Y:S01]  /*2ff60*/  FFMA.FTZ R107, R107, R97, R12 ;  /* 0x000000616b6b7223 */ /* 0x000fe2000001000c */
[----:B------:R-:W-:Y:S01]  /*2ff70*/  FADD.FTZ R191, -R92, R191 ;  /* 0x000000bf5cbf7221 */ /* 0x000fe20000010100 */
[----:B------:R-:W-:-:S02]  /*2ff80*/  HADD2.F32 R96, -RZ, R76.H0_H0 ;  /* 0x2000004cff607230 */ /* 0x000fc40000004100 */
[C---:B------:R-:W-:Y:S01]  /*2ff90*/  FMUL.FTZ R111, R99.reuse, R171 ;  /* 0x000000ab636f7220 */ /* 0x040fe20000410000 */
[----:B------:R-:W-:Y:S02]  /*2ffa0*/  HADD2.F32 R97, -RZ, R76.H1_H1 ;  /* 0x3000004cff617230 */ /* 0x000fe40000004100 */
[----:B------:R-:W-:Y:S01]  /*2ffb0*/  FMUL.FTZ R168, R99, R168 ;  /* 0x000000a863a87220 */ /* 0x000fe20000410000 */
[----:B------:R-:W-:Y:S01]  /*2ffc0*/  FFMA.FTZ R171, R170, R177, R15 ;  /* 0x000000b1aaab7223 */ /* 0x000fe2000001000f */
[----:B------:R-:W-:Y:S01]  /*2ffd0*/  FFMA.FTZ R170, R175, R179, R14 ;  /* 0x000000b3afaa7223 */ /* 0x000fe2000001000e */
[--C-:B------:R-:W-:Y:S02]  /*2ffe0*/  HADD2.F32 R177, -RZ, R75.reuse.H0_H0 ;  /* 0x2000004bffb17230 */ /* 0x100fe40000004100 */
[C---:B------:R-:W-:Y:S01]  /*2fff0*/  FADD.FTZ R180, -R92.reuse, R180 ;  /* 0x000000b45cb47221 */ /* 0x040fe20000010100 */
[----:B------:R-:W-:Y:S01]  /*30000*/  FADD.FTZ R189, -R92, R189 ;  /* 0x000000bd5cbd7221 */ /* 0x000fe20000010100 */
[----:B------:R-:W-:-:S02]  /*30010*/  HADD2.F32 R179, -RZ, R75.H1_H1 ;  /* 0x3000004bffb37230 */ /* 0x000fc40000004100 */
[C---:B------:R-:W-:Y:S01]  /*30020*/  FMUL.FTZ R184, R99.reuse, R184 ;  /* 0x000000b863b87220 */ /* 0x040fe20000410000 */
[----:B------:R-:W-:Y:S01]  /*30030*/  FMUL.FTZ R191, R99, R191 ;  /* 0x000000bf63bf7220 */ /* 0x000fe20000410000 */
[----:B------:R-:W-:Y:S01]  /*30040*/  FADD.FTZ R178, -R92, R178 ;  /* 0x000000b25cb27221 */ /* 0x000fe20000010100 */
[----:B------:R-:W-:Y:S01]  /*30050*/  FFMA.FTZ R168, R168, R96, R17 ;  /* 0x00000060a8a87223 */ /* 0x000fe20000010011 */
[----:B------:R-:W-:Y:S01]  /*30060*/  FFMA.FTZ R111, R111, R97, R16 ;  /* 0x000000616f6f7223 */ /* 0x000fe20000010010 */
[----:B------:R-:W-:Y:S01]  /*30070*/  FADD.FTZ R187, -R92, R187 ;  /* 0x000000bb5cbb7221 */ /* 0x000fe20000010100 */
[--C-:B------:R-:W-:Y:S02]  /*30080*/  HADD2.F32 R96, -RZ, R74.reuse.H0_H0 ;  /* 0x2000004aff607230 */ /* 0x100fe40000004100 */
[C---:B------:R-:W-:Y:S01]  /*30090*/  FMUL.FTZ R180, R99.reuse, R180 ;  /* 0x000000b463b47220 */ /* 0x040fe20000410000 */
[----:B------:R-:W-:Y:S02]  /*300a0*/  HADD2.F32 R97, -RZ, R74.H1_H1 ;  /* 0x3000004aff617230 */ /* 0x000fe40000004100 */
[----:B------:R-:W-:Y:S01]  /*300b0*/  FMUL.FTZ R175, R99, R189 ;  /* 0x000000bd63af7220 */ /* 0x000fe20000410000 */
[----:B------:R-:W-:Y:S01]  /*300c0*/  FFMA.FTZ R184, R184, R177, R3 ;  /* 0x000000b1b8b87223 */ /* 0x000fe20000010003 */
[C---:B------:R-:W-:Y:S01]  /*300d0*/  FADD.FTZ R176, -R92.reuse, R176 ;  /* 0x000000b05cb07221 */ /* 0x040fe20000010100 */
[----:B------:R-:W-:Y:S01]  /*300e0*/  FADD.FTZ R181, -R92, R181 ;  /* 0x000000b55cb57221 */ /* 0x000fe20000010100 */
[----:B------:R-:W-:Y:S01]  /*300f0*/  FFMA.FTZ R177, R191, R179, R2 ;  /* 0x000000b3bfb17223 */ /* 0x000fe20000010002 */
        /* <DEDUP_REMOVED lines=14> */
[C---:B------:R-:W-:Y:S01]  /*301e0*/  FADD.FTZ R190, -R92.reuse, R190 ;  /* 0x000000be5cbe7221 */ /* 0x040fe20000010100 */
[----:B------:R-:W-:Y:S01]  /*301f0*/  FADD.FTZ R94, -R92, R217 ;  /* 0x000000d95c5e7221 */ /* 0x000fe20000010100 */
[----:B------:R-:W-:-:S02]  /*30200*/  HADD2.F32 R191, -RZ, R71.H0_H0 ;  /* 0x20000047ffbf7230 */ /* 0x000fc40000004100 */
[----:B------:R-:W-:Y:S01]  /*30210*/  FFMA.FTZ R179, R176, R179, R9 ;  /* 0x000000b3b0b37223 */ /* 0x000fe20000010009 */
[----:B------:R-:W-:Y:S02]  /*30220*/  HADD2.F32 R217, -RZ, R71.H1_H1 ;  /* 0x30000047ffd97230 */ /* 0x000fe40000004100 */
[----:B------:R-:W-:Y:S01]  /*30230*/  FMUL.FTZ R189, R99, R192 ;  /* 0x000000c063bd7220 */ /* 0x000fe20000410000 */
[----:B------:R-:W-:Y:S01]  /*30240*/  FFMA.FTZ R176, R97, R96, R8 ;  /* 0x0000006061b07223 */ /* 0x000fe20000010008 */
[C---:B------:R-:W-:Y:S01]  /*30250*/  FMUL.FTZ R201, R99.reuse, R201 ;  /* 0x000000c963c97220 */ /* 0x040fe20000410000 */
[C---:B------:R-:W-:Y:S01]  /*30260*/  FADD.FTZ R199, -R92.reuse, R199 ;  /* 0x000000c75cc77221 */ /* 0x040fe20000010100 */
[----:B------:R-:W-:Y:S02]  /*30270*/  HADD2.F32 R96, -RZ, R70.H0_H0 ;  /* 0x20000046ff607230 */ /* 0x000fe40000004100 */
[C---:B------:R-:W-:Y:S01]  /*30280*/  FADD.FTZ R188, -R92.reuse, R188 ;  /* 0x000000bc5cbc7221 */ /* 0x040fe20000010100 */
[----:B------:R-:W-:Y:S01]  /*30290*/  FMUL.FTZ R97, R99, R190 ;  /* 0x000000be63617220 */ /* 0x000fe20000410000 */
[----:B------:R-:W-:Y:S01]  /*302a0*/  FFMA.FTZ R192, R189, R191, R48 ;  /* 0x000000bfbdc07223 */ /* 0x000fe20000010030 */
[C---:B------:R-:W-:Y:S01]  /*302b0*/  FADD.FTZ R186, -R92.reuse, R186 ;  /* 0x000000ba5cba7221 */ /* 0x040fe20000010100 */
[----:B------:R-:W-:Y:S01]  /*302c0*/  FFMA.FTZ R189, R201, R217, R50 ;  /* 0x000000d9c9bd7223 */ /* 0x000fe20000010032 */
[----:B------:R-:W-:Y:S01]  /*302d0*/  FADD.FTZ R193, -R92, R193 ;  /* 0x000000c15cc17221 */ /* 0x000fe20000010100 */
[----:B------:R-:W-:Y:S01]  /*302e0*/  FMUL.FTZ R232, R99, R199 ;  /* 0x000000c763e87220 */ /* 0x000fe20000410000 */
[----:B------:R-:W-:-:S02]  /*302f0*/  HADD2.F32 R201, -RZ, R69.H0_H0 ;  /* 0x20000045ffc97230 */ /* 0x000fc40000004100 */
[----:B------:R-:W-:Y:S01]  /*30300*/  FFMA.FTZ R190, R97, R96, R46 ;  /* 0x0000006061be7223 */ /* 0x000fe2000001002e */
[C---:B------:R-:W-:Y:S01]  /*30310*/  FMUL.FTZ R199, R99.reuse, R188 ;  /* 0x000000bc63c77220 */ /* 0x040fe20000410000 */
[--C-:B------:R-:W-:Y:S02]  /*30320*/  HADD2.F32 R96, -RZ, R68.reuse.H0_H0 ;  /* 0x20000044ff607230 */ /* 0x100fe40000004100 */
[C---:B------:R-:W-:Y:S01]  /*30330*/  FADD.FTZ R200, -R92.reuse, R200 ;  /* 0x000000c85cc87221 */ /* 0x040fe20000010100 */
[----:B------:R-:W-:Y:S02]  /*30340*/  HADD2.F32 R97, -RZ, R68.H1_H1 ;  /* 0x30000044ff617230 */ /* 0x000fe40000004100 */
[C---:B------:R-:W-:Y:S01]  /*30350*/  FMUL.FTZ R191, R99.reuse, R186 ;  /* 0x000000ba63bf7220 */ /* 0x040fe20000410000 */
[C---:B------:R-:W-:Y:S01]  /*30360*/  FADD.FTZ R209, -R92.reuse, R209 ;  /* 0x000000d15cd17221 */ /* 0x040fe20000010100 */
[----:B------:R-:W-:Y:S01]  /*30370*/  FMUL.FTZ R186, R99, R193 ;  /* 0x000000c163ba7220 */ /* 0x000fe20000410000 */
[C---:B------:R-:W-:Y:S01]  /*30380*/  FADD.FTZ R197, -R92.reuse, R197 ;  /* 0x000000c55cc57221 */ /* 0x040fe20000010100 */
[C---:B------:R-:W-:Y:S01]  /*30390*/  FADD.FTZ R198, -R92.reuse, R198 ;  /* 0x000000c65cc67221 */ /* 0x040fe20000010100 */
[----:B------:R-:W-:Y:S01]  /*303a0*/  FFMA.FTZ R193, R199, R201, R44 ;  /* 0x000000c9c7c17223 */ /* 0x000fe2000001002c */
[----:B------:R-:W-:Y:S01]  /*303b0*/  FADD.FTZ R207, -R92, R207 ;  /* 0x000000cf5ccf7221 */ /* 0x000fe20000010100 */
[----:B------:R-:W-:-:S02]  /*303c0*/  HADD2.F32 R199, -RZ, R67.H0_H0 ;  /* 0x20000043ffc77230 */ /* 0x000fc40000004100 */
[----:B------:R-:W-:Y:S01]  /*303d0*/  FFMA.FTZ R191, R191, R96, R0 ;  /* 0x00000060bfbf7223 */ /* 0x000fe20000010000 */
[----:B------:R-:W-:Y:S02]  /*303e0*/  HADD2.F32 R201, -RZ, R67.H1_H1 ;  /* 0x30000043ffc97230 */ /* 0x000fe40000004100 */
[C---:B------:R-:W-:Y:S01]  /*303f0*/  FMUL.FTZ R200, R99.reuse, R200 ;  /* 0x000000c863c87220 */ /* 0x040fe20000410000 */
[----:B------:R-:W-:Y:S01]  /*30400*/  FFMA.FTZ R186, R186, R97, R45 ;  /* 0x00000061baba7223 */ /* 0x000fe2000001002d */
[--C-:B------:R-:W-:Y:S02]  /*30410*/  HADD2.F32 R96, -RZ, R66.reuse.H0_H0 ;  /* 0x20000042ff607230 */ /* 0x100fe40000004100 */
[C---:B------:R-:W-:Y:S01]  /*30420*/  FMUL.FTZ R209, R99.reuse, R209 ;  /* 0x000000d163d17220 */ /* 0x040fe20000410000 */
[C---:B------:R-:W-:Y:S01]  /*30430*/  FMUL.FTZ R188, R99.reuse, R197 ;  /* 0x000000c563bc7220 */ /* 0x040fe20000410000 */
[----:B------:R-:W-:Y:S02]  /*30440*/  HADD2.F32 R97, -RZ, R66.H1_H1 ;  /* 0x30000042ff617230 */ /* 0x000fe40000004100 */
[C---:B------:R-:W-:Y:S01]  /*30450*/  FMUL.FTZ R198, R99.reuse, R198 ;  /* 0x000000c663c67220 */ /* 0x040fe20000410000 */
[C---:B------:R-:W-:Y:S01]  /*30460*/  FADD.FTZ R194, -R92.reuse, R194 ;  /* 0x000000c25cc27221 */ /* 0x040fe20000010100 */
[C---:B------:R-:W-:Y:S01]  /*30470*/  FADD.FTZ R196, -R92.reuse, R196 ;  /* 0x000000c45cc47221 */ /* 0x040fe20000010100 */
[----:B------:R-:W-:Y:S01]  /*30480*/  FMUL.FTZ R197, R99, R207 ;  /* 0x000000cf63c57220 */ /* 0x000fe20000410000 */
[C---:B------:R-:W-:Y:S01]  /*30490*/  FADD.FTZ R203, -R92.reuse, R203 ;  /* 0x000000cb5ccb7221 */ /* 0x040fe20000010100 */
[----:B------:R-:W-:Y:S01]  /*304a0*/  FADD.FTZ R205, -R92, R205 ;  /* 0x000000cd5ccd7221 */ /* 0x000fe20000010100 */
[----:B------:R-:W-:Y:S01]  /*304b0*/  FFMA.FTZ R199, R200, R199, R119 ;  /* 0x000000c7c8c77223 */ /* 0x000fe20000010077 */
[----:B------:R-:W-:Y:S01]  /*304c0*/  FFMA.FTZ R200, R209, R201, R120 ;  /* 0x000000c9d1c87223 */ /* 0x000fe20000010078 */
[----:B------:R-:W-:Y:S01]  /*304d0*/  FFMA.FTZ R198, R198, R96, R117 ;  /* 0x00000060c6c67223 */ /* 0x000fe20000010075 */
[----:B------:R-:W-:-:S02]  /*304e0*/  HADD2.F32 R207, -RZ, R65.H0_H0 ;  /* 0x20000041ffcf7230 */ /* 0x000fc40000004100 */
[----:B------:R-:W-:Y:S01]  /*304f0*/  FFMA.FTZ R197, R197, R97, R118 ;  /* 0x00000061c5c57223 */ /* 0x000fe20000010076 */
[--C-:B------:R-:W-:Y:S02]  /*30500*/  HADD2.F32 R201, -RZ, R64.reuse.H0_H0 ;  /* 0x20000040ffc97230 */ /* 0x100fe40000004100 */
[C---:B------:R-:W-:Y:S01]  /*30510*/  FMUL.FTZ R196, R99.reuse, R196 ;  /* 0x000000c463c47220 */ /* 0x040fe20000410000 */
[----:B------:R-:W-:Y:S02]  /*30520*/  HADD2.F32 R209, -RZ, R65.H1_H1 ;  /* 0x30000041ffd17230 */ /* 0x000fe40000004100 */
[C---:B------:R-:W-:Y:S01]  /*30530*/  FMUL.FTZ R194, R99.reuse, R194 ;  /* 0x000000c263c27220 */ /* 0x040fe20000410000 */
[----:B------:R-:W-:Y:S02]  /*30540*/  HADD2.F32 R96, -RZ, R64.H1_H1 ;  /* 0x30000040ff607230 */ /* 0x000fe40000004100 */
[C---:B------:R-:W-:Y:S01]  /*30550*/  FMUL.FTZ R205, R99.reuse, R205 ;  /* 0x000000cd63cd7220 */ /* 0x040fe20000410000 */
[----:B------:R-:W-:Y:S01]  /*30560*/  FMUL.FTZ R97, R99, R203 ;  /* 0x000000cb63617220 */ /* 0x000fe20000410000 */
[C---:B------:R-:W-:Y:S01]  /*30570*/  FADD.FTZ R206, -R92.reuse, R206 ;  /* 0x000000ce5cce7221 */ /* 0x040fe20000010100 */
[C---:B------:R-:W-:Y:S01]  /*30580*/  FADD.FTZ R215, -R92.reuse, R215 ;  /* 0x000000d75cd77221 */ /* 0x040fe20000010100 */
[----:B------:R-:W-:Y:S01]  /*30590*/  FADD.FTZ R208, -R92, R208 ;  /* 0x000000d05cd07221 */ /* 0x000fe20000010100 */
[----:B------:R-:W-:-:S02]  /*305a0*/  HADD2.F32 R187, -RZ, R70.H1_H1 ;  /* 0x30000046ffbb7230 */ /* 0x000fc40000004100 */
[----:B------:R-:W-:Y:S01]  /*305b0*/  FFMA.FTZ R203, R196, R207, R115 ;  /* 0x000000cfc4cb7223 */ /* 0x000fe20000010073 */
[----:B------:R-:W-:Y:S01]  /*305c0*/  FFMA.FTZ R201, R194, R201, R51 ;  /* 0x000000c9c2c97223 */ /* 0x000fe20000010033 */
[----:B------:R-:W-:Y:S01]  /*305d0*/  FFMA.FTZ R196, R205, R209, R116 ;  /* 0x000000d1cdc47223 */ /* 0x000fe20000010074 */
[----:B------:R-:W-:Y:S01]  /*305e0*/  FFMA.FTZ R194, R97, R96, R114 ;  /* 0x0000006061c27223 */ /* 0x000fe20000010072 */
[--C-:B------:R-:W-:Y:S02]  /*305f0*/  HADD2.F32 R207, -RZ, R62.reuse.H0_H0 ;  /* 0x2000003effcf7230 */ /* 0x100fe40000004100 */
[----:B------:R-:W-:Y:S01]  /*30600*/  FMUL.FTZ R206, R99, R206 ;  /* 0x000000ce63ce7220 */ /* 0x000fe20000410000 */
[----:B------:R-:W-:Y:S02]  /*30610*/  HADD2.F32 R209, -RZ, R63.H0_H0 ;  /* 0x2000003fffd17230 */ /* 0x000fe40000004100 */
[----:B------:R-:W-:Y:S01]  /*30620*/  FADD.FTZ R204, -R92, R204 ;  /* 0x000000cc5ccc7221 */ /* 0x000fe20000010100 */
[----:B------:R-:W-:-:S02]  /*30630*/  HADD2.F32 R96, -RZ, R62.H1_H1 ;  /* 0x3000003eff607230 */ /* 0x000fc40000004100 */
[C---:B------:R-:W-:Y:S01]  /*30640*/  FMUL.FTZ R208, R99.reuse, R208 ;  /* 0x000000d063d07220 */ /* 0x040fe20000410000 */
[----:B------:R-:W-:Y:S02]  /*30650*/  HADD2.F32 R205, -RZ, R63.H1_H1 ;  /* 0x3000003fffcd7230 */ /* 0x000fe40000004100 */
[C---:B------:R-:W-:Y:S01]  /*30660*/  FMUL.FTZ R215, R99.reuse, R215 ;  /* 0x000000d763d77220 */ /* 0x040fe20000410000 */
[C---:B------:R-:W-:Y:S01]  /*30670*/  FADD.FTZ R202, -R92.reuse, R202 ;  /* 0x000000ca5cca7221 */ /* 0x040fe20000010100 */
[----:B------:R-:W-:Y:S01]  /*30680*/  FMUL.FTZ R97, R99, R94 ;  /* 0x0000005e63617220 */ /* 0x000fe20000410000 */
[----:B------:R-:W-:Y:S01]  /*30690*/  FADD.FTZ R211, -R92, R211 ;  /* 0x000000d35cd37221 */ /* 0x000fe20000010100 */
[----:B------:R-:W-:Y:S01]  /*306a0*/  FFMA.FTZ R187, R232, R187, R49 ;  /* 0x000000bbe8bb7223 */ /* 0x000fe20000010031 */
[----:B------:R-:W-:Y:S01]  /*306b0*/  FFMA.FTZ R207, R206, R207, R125 ;  /* 0x000000cfcecf7223 */ /* 0x000fe2000001007d */
[----:B------:R-:W-:Y:S02]  /*306c0*/  HADD2.F32 R232, -RZ, R61.H0_H0 ;  /* 0x2000003dffe87230 */ /* 0x000fe40000004100 */
[----:B------:R-:W-:Y:S01]  /*306d0*/  FFMA.FTZ R209, R208, R209, R127 ;  /* 0x000000d1d0d17223 */ /* 0x000fe2000001007f */
[----:B------:R-:W-:-:S02]  /*306e0*/  HADD2.F32 R217, -RZ, R69.H1_H1 ;  /* 0x30000045ffd97230 */ /* 0x000fc40000004100 */
[----:B------:R-:W-:Y:S01]  /*306f0*/  FFMA.FTZ R206, R215, R96, R126 ;  /* 0x00000060d7ce7223 */ /* 0x000fe2000001007e */
[--C-:B------:R-:W-:Y:S02]  /*30700*/  HADD2.F32 R94, -RZ, R60.reuse.H0_H0 ;  /* 0x2000003cff5e7230 */ /* 0x100fe40000004100 */
[----:B------:R-:W-:Y:S01]  /*30710*/  FMUL.FTZ R204, R99, R204 ;  /* 0x000000cc63cc7220 */ /* 0x000fe20000410000 */
[----:B------:R-:W-:Y:S01]  /*30720*/  FFMA.FTZ R208, R97, R205, R128 ;  /* 0x000000cd61d07223 */ /* 0x000fe20000010080 */
[----:B------:R-:W-:Y:S02]  /*30730*/  HADD2.F32 R96, -RZ, R60.H1_H1 ;  /* 0x3000003cff607230 */ /* 0x000fe40000004100 */
[C---:B------:R-:W-:Y:S01]  /*30740*/  FMUL.FTZ R202, R99.reuse, R202 ;  /* 0x000000ca63ca7220 */ /* 0x040fe20000410000 */
[C---:B------:R-:W-:Y:S01]  /*30750*/  FADD.FTZ R226, -R92.reuse, R225 ;  /* 0x000000e15ce27221 */ /* 0x040fe20000010100 */
[----:B------:R-:W-:Y:S01]  /*30760*/  FMUL.FTZ R205, R99, R211 ;  /* 0x000000d363cd7220 */ /* 0x000fe20000410000 */
[C---:B------:R-:W-:Y:S01]  /*30770*/  FADD.FTZ R214, -R92.reuse, R214 ;  /* 0x000000d65cd67221 */ /* 0x040fe20000010100 */
[----:B------:R-:W-:Y:S01]  /*30780*/  FADD.FTZ R166, -R92, R223 ;  /* 0x000000df5ca67221 */ /* 0x000fe20000010100 */
[----:B------:R-:W-:Y:S01]  /*30790*/  FFMA.FTZ R232, R204, R232, R123 ;  /* 0x000000e8cce87223 */ /* 0x000fe2000001007b */
[----:B------:R-:W-:Y:S01]  /*307a0*/  FFMA.FTZ R188, R188, R217, R47 ;  /* 0x000000d9bcbc7223 */ /* 0x000fe2000001002f */
[----:B------:R-:W-:Y:S01]  /*307b0*/  FFMA.FTZ R202, R202, R94, R121 ;  /* 0x0000005ecaca7223 */ /* 0x000fe20000010079 */
[----:B------:R-:W-:-:S02]  /*307c0*/  HADD2.F32 R204, -RZ, R59.H1_H1 ;  /* 0x3000003bffcc7230 */ /* 0x000fc40000004100 */
[----:B------:R-:W-:Y:S01]  /*307d0*/  FFMA.FTZ R205, R205, R96, R122 ;  /* 0x00000060cdcd7223 */ /* 0x000fe2000001007a */
[--C-:B------:R-:W-:Y:S02]  /*307e0*/  HADD2.F32 R94, -RZ, R58.reuse.H0_H0 ;  /* 0x2000003aff5e7230 */ /* 0x100fe40000004100 */
[C---:B------:R-:W-:Y:S01]  /*307f0*/  FMUL.FTZ R217, R99.reuse, R226 ;  /* 0x000000e263d97220 */ /* 0x040fe20000410000 */
        /* <DEDUP_REMOVED lines=8> */
[----:B------:R-:W-:-:S02]  /*30880*/  HADD2.F32 R217, -RZ, R56.H0_H0 ;  /* 0x20000038ffd97230 */ /* 0x000fc40000004100 */
[----:B------:R-:W-:Y:S01]  /*30890*/  FFMA.FTZ R166, R97, R96, R134 ;  /* 0x0000006061a67223 */ /* 0x000fe20000010086 */
[----:B------:R-:W-:Y:S02]  /*308a0*/  HADD2.F32 R94, -RZ, R56.H1_H1 ;  /* 0x30000038ff5e7230 */ /* 0x000fe40000004100 */
[C---:B------:R-:W-:Y:S01]  /*308b0*/  FMUL.FTZ R210, R99.reuse, R210 ;  /* 0x000000d263d27220 */ /* 0x040fe20000410000 */
[----:B------:R-:W-:Y:S02]  /*308c0*/  HADD2.F32 R219, -RZ, R57.H0_H0 ;  /* 0x20000039ffdb7230 */ /* 0x000fe40000004100 */
[C---:B------:R-:W-:Y:S01]  /*308d0*/  FMUL.FTZ R97, R99.reuse, R100 ;  /* 0x0000006463617220 */ /* 0x040fe20000410000 */
        /* <DEDUP_REMOVED lines=24> */
[----:B------:R-:W-:Y:S01]  /*30a60*/  FMUL.FTZ R228, R99, R228 ;  /* 0x000000e463e47220 */ /* 0x000fe20000410000 */
[----:B------:R-:W0:Y:S01]  /*30a70*/  @!P1 LDC.64 R96, c[0x0][0x250] ;  /* 0x00009400ff609b82 */ /* 0x000e220000000a00 */
[----:B------:R-:W-:Y:S02]  /*30a80*/  HADD2.F32 R225, -RZ, R54.H1_H1 ;  /* 0x30000036ffe17230 */ /* 0x000fe40000004100 */
[----:B------:R-:W-:Y:S01]  /*30a90*/  FFMA.FTZ R218, R223, R94, R138 ;  /* 0x0000005edfda7223 */ /* 0x000fe2000001008a */
[----:B------:R-:W-:Y:S01]  /*30aa0*/  FFMA.FTZ R223, R228, R100, R141 ;  /* 0x00000064e4df7223 */ /* 0x000fe2000001008d */
[C---:B------:R-:W-:Y:S01]  /*30ab0*/  FMUL.FTZ R230, R99.reuse, R230 ;  /* 0x000000e663e67220 */ /* 0x040fe20000410000 */
[----:B------:R-:W-:Y:S01]  /*30ac0*/  FMUL.FTZ R158, R99, R158 ;  /* 0x0000009e639e7220 */ /* 0x000fe20000410000 */
[----:B------:R-:W-:Y:S01]  /*30ad0*/  F2FP.F16.F32.PACK_AB R94, R106, R93 ;  /* 0x0000005d6a5e723e */ /* 0x000fe200000000ff */
[----:B------:R-:W-:Y:S01]  /*30ae0*/  HADD2.F32 R92, -RZ, R52.H0_H0 ;  /* 0x20000034ff5c7230 */ /* 0x000fe20000004100 */
[----:B------:R-:W1:Y:S01]  /*30af0*/  LDC.64 R228, c[0x0][0x2b8] ;  /* 0x0000ae00ffe47b82 */ /* 0x000e620000000a00 */
[----:B------:R-:W-:Y:S01]  /*30b00*/  FFMA.FTZ R225, R230, R225, R145 ;  /* 0x000000e1e6e17223 */ /* 0x000fe20000010091 */
[----:B------:R-:W-:Y:S01]  /*30b10*/  LEA R230, P2, R103, UR18, 0x4 ;  /* 0x0000001267e67c11 */ /* 0x000fe2000f8420ff */
[----:B------:R-:W-:Y:S01]  /*30b20*/  FMUL.FTZ R216, R99, R216 ;  /* 0x000000d863d87220 */ /* 0x000fe20000410000 */
[----:B------:R-:W-:Y:S01]  /*30b30*/  F2FP.F16.F32.PACK_AB R106, R175, R180 ;  /* 0x000000b4af6a723e */ /* 0x000fe200000000ff */
[----:B------:R-:W-:Y:S01]  /*30b40*/  FFMA.FTZ R233, R158, R233, R139 ;  /* 0x000000e99ee97223 */ /* 0x000fe2000001008b */
[----:B------:R-:W-:Y:S01]  /*30b50*/  LEA.HI.X R231, R103, UR19, RZ, 0x4, P2 ;  /* 0x0000001367e77c11 */ /* 0x000fe200090f24ff */
[----:B------:R-:W-:Y:S01]  /*30b60*/  HADD2.F32 R215, -RZ, R61.H1_H1 ;  /* 0x3000003dffd77230 */ /* 0x000fe20000004100 */
[----:B------:R-:W2:Y:S01]  /*30b70*/  @!P1 LDC.64 R226, c[0x0][0x258] ;  /* 0x00009600ffe29b82 */ /* 0x000ea20000000a00 */
[----:B------:R-:W-:Y:S01]  /*30b80*/  F2FP.F16.F32.PACK_AB R103, R174, R109 ;  /* 0x0000006dae67723e */ /* 0x000fe200000000ff */
[----:B------:R-:W-:Y:S01]  /*30b90*/  FMUL.FTZ R213, R99, R213 ;  /* 0x000000d563d57220 */ /* 0x000fe20000410000 */
[----:B------:R-:W-:-:S02]  /*30ba0*/  HADD2.F32 R214, -RZ, R57.H1_H1 ;  /* 0x30000039ffd67230 */ /* 0x000fc40000004100 */
[----:B------:R-:W-:Y:S01]  /*30bb0*/  FMUL.FTZ R110, R99, R110 ;  /* 0x0000006e636e7220 */ /* 0x000fe20000410000 */
[----:B------:R-:W-:Y:S01]  /*30bc0*/  FFMA.FTZ R216, R216, R92, R137 ;  /* 0x0000005cd8d87223 */ /* 0x000fe20000010089 */
[----:B------:R-:W-:Y:S01]  /*30bd0*/  F2FP.F16.F32.PACK_AB R92, R101, R102 ;  /* 0x00000066655c723e */ /* 0x000fe200000000ff */
[----:B------:R-:W-:Y:S01]  /*30be0*/  FFMA.FTZ R215, R213, R215, R124 ;  /* 0x000000d7d5d77223 */ /* 0x000fe2000001007c */
[----:B0-----:R-:W-:Y:S01]  /*30bf0*/  @!P1 IMAD.WIDE R96, R42, 0x4, R96 ;  /* 0x000000042a609825 */ /* 0x001fe200078e0260 */
[----:B------:R-:W-:-:S03]  /*30c00*/  F2FP.F16.F32.PACK_AB R95, R95, R108 ;  /* 0x0000006c5f5f723e */ /* 0x000fc600000000ff */
[----:B------:R-:W-:Y:S01]  /*30c10*/  FFMA.FTZ R214, R110, R214, R133 ;  /* 0x000000d66ed67223 */ /* 0x000fe20000010085 */
[----:B------:R-:W-:Y:S01]  /*30c20*/  F2FP.F16.F32.PACK_AB R93, R104, R105 ;  /* 0x00000069685d723e */ /* 0x000fe200000000ff */
[----:B------:R-:W-:Y:S01]  /*30c30*/  HADD2.F32 R213, -RZ, R59.H0_H0 ;  /* 0x2000003bffd57230 */ /* 0x000fe20000004100 */
[----:B------:R-:W-:Y:S01]  /*30c40*/  F2FP.F16.F32.PACK_AB R102, R107, R172 ;  /* 0x000000ac6b66723e */ /* 0x000fe200000000ff */
[----:B------:R-:W-:Y:S01]  /*30c50*/  FMUL.FTZ R224, R99, R224 ;  /* 0x000000e063e07220 */ /* 0x000fe20000410000 */
[----:B------:R-:W-:Y:S01]  /*30c60*/  F2FP.F16.F32.PACK_AB R101, R170, R171 ;  /* 0x000000abaa65723e */ /* 0x000fe200000000ff */
[--C-:B-1----:R-:W-:Y:S01]  /*30c70*/  IMAD.WIDE.U32 R174, R159, 0x10, R228.reuse ;  /* 0x000000109fae7825 */ /* 0x102fe200078e00e4 */
[----:B------:R-:W-:Y:S01]  /*30c80*/  F2FP.F16.F32.PACK_AB R100, R111, R168 ;  /* 0x000000a86f64723e */ /* 0x000fe200000000ff */
[----:B------:R-:W0:Y:S01]  /*30c90*/  LDC.64 R158, c[0x0][0x210] ;  /* 0x00008400ff9e7b82 */ /* 0x000e220000000a00 */
[----:B------:R-:W-:Y:S01]  /*30ca0*/  F2FP.F16.F32.PACK_AB R107, R177, R184 ;  /* 0x000000b8b16b723e */ /* 0x000fe200000000ff */
[----:B------:R1:W-:Y:S01]  /*30cb0*/  @!P1 STG.E desc[UR4][R96.64], R98 ;  /* 0x0000006260009986 */ /* 0x0003e2000c101904 */
[----:B------:R-:W-:Y:S01]  /*30cc0*/  F2FP.F16.F32.PACK_AB R104, R176, R179 ;  /* 0x000000b3b068723e */ /* 0x000fe200000000ff */
[----:B------:R-:W-:Y:S01]  /*30cd0*/  IMAD.WIDE.U32 R176, R167, 0x10, R228 ;  /* 0x00000010a7b07825 */ /* 0x000fe200078e00e4 */
[----:B------:R-:W-:-:S03]  /*30ce0*/  F2FP.F16.F32.PACK_AB R105, R178, R181 ;  /* 0x000000b5b269723e */ /* 0x000fc600000000ff */
[----:B------:R-:W-:Y:S01]  /*30cf0*/  FFMA.FTZ R213, R224, R213, R135 ;  /* 0x000000d5e0d57223 */ /* 0x000fe20000010087 */
[----:B------:R-:W-:Y:S01]  /*30d00*/  F2FP.F16.F32.PACK_AB R111, R189, R192 ;  /* 0x000000c0bd6f723e */ /* 0x000fe200000000ff */
[----:B--2---:R-:W-:Y:S01]  /*30d10*/  @!P1 IMAD.WIDE R226, R42, 0x4, R226 ;  /* 0x000000042ae29825 */ /* 0x004fe200078e02e2 */
[----:B------:R-:W-:Y:S01]  /*30d20*/  F2FP.F16.F32.PACK_AB R110, R187, R190 ;  /* 0x000000bebb6e723e */ /* 0x000fe200000000ff */
[----:B------:R-:W2:Y:S01]  /*30d30*/  S2R R167, SR_TID.X ;  /* 0x0000000000a77919 */ /* 0x000ea20000002100 */
[----:B------:R-:W-:Y:S01]  /*30d40*/  F2FP.F16.F32.PACK_AB R109, R188, R193 ;  /* 0x000000c1bc6d723e */ /* 0x000fe200000000ff */
[--C-:B------:R-:W-:Y:S01]  /*30d50*/  IMAD.WIDE.U32 R178, R169, 0x10, R228.reuse ;  /* 0x00000010a9b27825 */ /* 0x100fe200078e00e4 */
[----:B------:R-:W-:Y:S01]  /*30d60*/  F2FP.F16.F32.PACK_AB R108, R186, R191 ;  /* 0x000000bfba6c723e */ /* 0x000fe200000000ff */
[----:B------:R3:W-:Y:S01]  /*30d70*/  @!P1 STG.E desc[UR4][R226.64], R99 ;  /* 0x00000063e2009986 */ /* 0x0007e2000c101904 */
[----:B-1----:R-:W-:Y:S01]  /*30d80*/  F2FP.F16.F32.PACK_AB R98, R206, R207 ;  /* 0x000000cfce62723e */ /* 0x002fe200000000ff */
[--C-:B------:R-:W-:Y:S01]  /*30d90*/  IMAD.WIDE.U32 R168, R173, 0x10, R228.reuse ;  /* 0x00000010ada87825 */ /* 0x100fe200078e00e4 */
[----:B------:R-:W-:Y:S01]  /*30da0*/  F2FP.F16.F32.PACK_AB R97, R215, R232 ;  /* 0x000000e8d761723e */ /* 0x000fe200000000ff */
[----:B------:R1:W-:Y:S01]  /*30db0*/  STG.E.128 desc[UR4][R230.64], R92 ;  /* 0x0000005ce6007986 */ /* 0x0003e2000c101d04 */
[----:B------:R-:W-:Y:S01]  /*30dc0*/  F2FP.F16.F32.PACK_AB R96, R205, R202 ;  /* 0x000000cacd60723e */ /* 0x000fe200000000ff */
[----:B------:R-:W-:-:S02]  /*30dd0*/  IMAD.WIDE.U32 R170, R185, 0x10, R228 ;  /* 0x00000010b9aa7825 */ /* 0x000fc400078e00e4 */
[----:B------:R4:W-:Y:S02]  /*30de0*/  STG.E.128 desc[UR4][R174.64], R100 ;  /* 0x00000064ae007986 */ /* 0x0009e4000c101d04 */
[----:B------:R-:W-:Y:S01]  /*30df0*/  IMAD.WIDE.U32 R228, R195, 0x10, R228 ;  /* 0x00000010c3e47825 */ /* 0x000fe200078e00e4 */
[----:B0-----:R-:W-:Y:S01]  /*30e00*/  LEA R42, R158, R42, 0x2 ;  /* 0x0000002a9e2a7211 */ /* 0x001fe200078e10ff */
[----:B------:R-:W-:Y:S01]  /*30e10*/  STG.E.128 desc[UR4][R176.64], R104 ;  /* 0x00000068b0007986 */ /* 0x000fe2000c101d04 */
[----:B---3--:R-:W-:-:S03]  /*30e20*/  F2FP.F16.F32.PACK_AB R99, R208, R209 ;  /* 0x000000d1d063723e */ /* 0x008fc600000000ff */
[----:B------:R0:W-:Y:S01]  /*30e30*/  STG.E.128 desc[UR4][R178.64], R108 ;  /* 0x0000006cb2007986 */ /* 0x0001e2000c101d04 */
[----:B-1----:R-:W-:Y:S02]  /*30e40*/  F2FP.F16.F32.PACK_AB R95, R200, R199 ;  /* 0x000000c7c85f723e */ /* 0x002fe400000000ff */
[----:B------:R-:W-:Y:S02]  /*30e50*/  F2FP.F16.F32.PACK_AB R94, R197, R198 ;  /* 0x000000c6c55e723e */ /* 0x000fe400000000ff */
[----:B------:R-:W-:Y:S02]  /*30e60*/  F2FP.F16.F32.PACK_AB R93, R196, R203 ;  /* 0x000000cbc45d723e */ /* 0x000fe400000000ff */
[----:B------:R-:W-:Y:S02]  /*30e70*/  F2FP.F16.F32.PACK_AB R92, R194, R201 ;  /* 0x000000c9c25c723e */ /* 0x000fe400000000ff */
[----:B----4-:R-:W-:Y:S02]  /*30e80*/  F2FP.F16.F32.PACK_AB R103, R204, R213 ;  /* 0x000000d5cc67723e */ /* 0x010fe400000000ff */
[----:B------:R-:W-:Y:S01]  /*30e90*/  F2FP.F16.F32.PACK_AB R102, R166, R211 ;  /* 0x000000d3a666723e */ /* 0x000fe200000000ff */
[----:B------:R1:W-:Y:S01]  /*30ea0*/  STG.E.128 desc[UR4][R168.64], R92 ;  /* 0x0000005ca8007986 */ /* 0x0003e2000c101d04 */
[----:B0-----:R-:W-:-:S02]  /*30eb0*/  LEA R108, P1, R183, UR18, 0x4 ;  /* 0x00000012b76c7c11 */ /* 0x001fc4000f8220ff */
[----:B------:R-:W-:Y:S01]  /*30ec0*/  F2FP.F16.F32.PACK_AB R101, R214, R219 ;  /* 0x000000dbd665723e */ /* 0x000fe200000000ff */
[----:B------:R1:W-:Y:S01]  /*30ed0*/  STG.E.128 desc[UR4][R170.64], R96 ;  /* 0x00000060aa007986 */ /* 0x0003e2000c101d04 */
[----:B------:R-:W-:Y:S02]  /*30ee0*/  F2FP.F16.F32.PACK_AB R100, R210, R217 ;  /* 0x000000d9d264723e */ /* 0x000fe400000000ff */
[----:B------:R-:W-:Y:S02]  /*30ef0*/  F2FP.F16.F32.PACK_AB R107, R220, R221 ;  /* 0x000000dddc6b723e */ /* 0x000fe400000000ff */
[----:B------:R-:W-:Y:S01]  /*30f00*/  F2FP.F16.F32.PACK_AB R106, R225, R212 ;  /* 0x000000d4e16a723e */ /* 0x000fe200000000ff */
[----:B------:R1:W-:Y:S01]  /*30f10*/  STG.E.128 desc[UR4][R228.64], R100 ;  /* 0x00000064e4007986 */ /* 0x0003e2000c101d04 */
[----:B------:R-:W-:Y:S02]  /*30f20*/  F2FP.F16.F32.PACK_AB R105, R223, R218 ;  /* 0x000000dadf69723e */ /* 0x000fe400000000ff */
[----:B------:R-:W-:-:S02]  /*30f30*/  LEA.HI.X R109, R183, UR19, RZ, 0x4, P1 ;  /* 0x00000013b76d7c11 */ /* 0x000fc400088f24ff */
[----:B------:R-:W-:Y:S02]  /*30f40*/  F2FP.F16.F32.PACK_AB R104, R233, R216 ;  /* 0x000000d8e968723e */ /* 0x000fe400000000ff */
[----:B------:R-:W-:-:S03]  /*30f50*/  ISETP.GE.AND P1, PT, R42, R159, PT ;  /* 0x0000009f2a00720c */ /* 0x000fc60003f26270 */
[----:B------:R1:W-:Y:S10]  /*30f60*/  STG.E.128 desc[UR4][R108.64], R104 ;  /* 0x000000686c007986 */ /* 0x0003f4000c101d04 */
[----:B--2---:R-:W-:Y:S05]  /*30f70*/  @!P1 BRA `(.L_x_10920) ;  /* 0xfffffcfc00789947 */ /* 0x004fea000383ffff */
[----:B------:R-:W-:Y:S05]  /*30f80*/  BSYNC B0 ;  /* 0x0000000000007941 */ /* 0x000fea0003800000 */
.L_x_9886:
[----:B------:R-:W-:Y:S05]  /*30f90*/  EXIT ;  /* 0x000000000000794d */ /* 0x000fea0003800000 */
.L_x_10919:
        /* <DEDUP_REMOVED lines=8> */
.L_x_10922:
[----:B------:R-:W-:Y:S05]  /*31020*/  BSYNC B1 ;  /* 0x0000000000017941 */ /* 0x000fea0003800000 */
.L_x_10921:
        /* <DEDUP_REMOVED lines=9> */
.L_x_10923:
        /* <DEDUP_REMOVED lines=8> */
.L_x_10924:
[----:B------:R-:W-:Y:S02]  /*31140*/  IMAD.MOV.U32 R166, RZ, RZ, 0x8 ;  /* 0x00000008ffa67424 */ /* 0x000fe400078e00ff */
[----:B------:R-:W-:-:S04]  /*31150*/  IMAD.MOV.U32 R92, RZ, RZ, R101 ;  /* 0x000000ffff5c7224 */ /* 0x000fc800078e0065 */
[----:B------:R-:W-:-:S05]  /*31160*/  FADD.FTZ R99, R95, R92 ;  /* 0x0000005c5f637221 */ /* 0x000fca0000010000 */
[----:B------:R-:W-:-:S07]  /*31170*/  MOV R233, R99 ;  /* 0x0000006300e97202 */ /* 0x000fce0000000f00 */
[----:B------:R-:W-:Y:S05]  /*31180*/  WARPSYNC.COLLECTIVE R158, `(.L_x_10925) ;  /* 0x000000009e087348 */ /* 0x000fea0003c00000 */
[----:B------:R0:W1:Y:S02]  /*31190*/  SHFL.BFLY P2, R101, R233, R166, R235 ;  /* 0x0c0000a6e9657389 */ /* 0x00006400000400eb */
[----:B01----:R-:W-:Y:S01]  /*311a0*/  ENDCOLLECTIVE ;  /* 0x000000000000791b */ /* 0x003fe20003800000 */
.L_x_10925:
[----:B------:R-:W-:Y:S01]  /*311b0*/  HFMA2.MMA R166, -RZ, RZ, 0, 9.5367431640625e-07 ;  /* 0x00000010ffa67435 */ /* 0x000fe200000001ff */
[----:B------:R-:W-:-:S05]  /*311c0*/  MOV R92, R101 ;  /* 0x00000065005c7202 */ /* 0x000fca0000000f00 */
[----:B------:R-:W-:-:S04]  /*311d0*/  FADD.FTZ R100, R99, R92 ;  /* 0x0000005c63647221 */ /* 0x000fc80000010000 */
[----:B------:R-:W-:-:S07]  /*311e0*/  IMAD.MOV.U32 R233, RZ, RZ, R100 ;  /* 0x000000ffffe97224 */ /* 0x000fce00078e0064 */
[----:B------:R-:W-:Y:S05]  /*311f0*/  WARPSYNC.COLLECTIVE R158, `(.L_x_10926) ;  /* 0x000000009e087348 */ /* 0x000fea0003c00000 */
[----:B------:R0:W1:Y:S02]  /*31200*/  SHFL.BFLY P2, R101, R233, R166, R235 ;  /* 0x0c0000a6e9657389 */ /* 0x00006400000400eb */
[----:B01----:R-:W-:Y:S01]  /*31210*/  ENDCOLLECTIVE ;  /* 0x000000000000791b */ /* 0x003fe20003800000 */
.L_x_10926:
        /* <DEDUP_REMOVED lines=135> */
.L_x_10927:
[----:B------:R-:W-:Y:S02]  /*31a90*/  IMAD.MOV.U32 R166, RZ, RZ, 0x2 ;  /* 0x00000002ffa67424 */ /* 0x000fe400078e00ff */
[----:B------:R-:W-:-:S04]  /*31aa0*/  IMAD.MOV.U32 R95, RZ, RZ, R101 ;  /* 0x000000ffff5f7224 */ /* 0x000fc800078e0065 */
[----:B------:R-:W-:-:S05]  /*31ab0*/  FADD.FTZ R95, R92, R95 ;  /* 0x0000005f5c5f7221 */ /* 0x000fca0000010000 */
[----:B------:R-:W-:-:S07]  /*31ac0*/  MOV R233, R95 ;  /* 0x0000005f00e97202 */ /* 0x000fce0000000f00 */
[----:B------:R-:W-:Y:S05]  /*31ad0*/  WARPSYNC.COLLECTIVE R158, `(.L_x_10928) ;  /* 0x000000009e087348 */ /* 0x000fea0003c00000 */
[----:B------:R0:W1:Y:S02]  /*31ae0*/  SHFL.BFLY P2, R101, R233, R166, R235 ;  /* 0x0c0000a6e9657389 */ /* 0x00006400000400eb */
[----:B01----:R-:W-:Y:S01]  /*31af0*/  ENDCOLLECTIVE ;  /* 0x000000000000791b */ /* 0x003fe20003800000 */
.L_x_10928:
[----:B------:R-:W-:Y:S01]  /*31b00*/  HFMA2.MMA R166, -RZ, RZ, 0, 2.384185791015625e-07 ;  /* 0x00000004ffa67435 */ /* 0x000fe200000001ff */
[----:B------:R-:W-:-:S05]  /*31b10*/  MOV R94, R101 ;  /* 0x00000065005e7202 */ /* 0x000fca0000000f00 */
[----:B------:R-:W-:-:S04]  /*31b20*/  FADD.FTZ R94, R95, R94 ;  /* 0x0000005e5f5e7221 */ /* 0x000fc80000010000 */
[----:B------:R-:W-:-:S07]  /*31b30*/  IMAD.MOV.U32 R233, RZ, RZ, R94 ;  /* 0x000000ffffe97224 */ /* 0x000fce00078e005e */
[----:B------:R-:W-:Y:S05]  /*31b40*/  WARPSYNC.COLLECTIVE R158, `(.L_x_10929) ;  /* 0x000000009e087348 */ /* 0x000fea0003c00000 */
[----:B------:R0:W1:Y:S02]  /*31b50*/  SHFL.BFLY P2, R101, R233, R166, R235 ;  /* 0x0c0000a6e9657389 */ /* 0x00006400000400eb */
[----:B01----:R-:W-:Y:S01]  /*31b60*/  ENDCOLLECTIVE ;  /* 0x000000000000791b */ /* 0x003fe20003800000 */
.L_x_10929:
[----:B------:R-:W-:Y:S02]  /*31b70*/  IMAD.MOV.U32 R166, RZ, RZ, 0x8 ;  /* 0x00000008ffa67424 */ /* 0x000fe400078e00ff */
[----:B------:R-:W-:-:S04]  /*31b80*/  IMAD.MOV.U32 R99, RZ, RZ, R101 ;  /* 0x000000ffff637224 */ /* 0x000fc800078e0065 */
[----:B------:R-:W-:-:S05]  /*31b90*/  FADD.FTZ R99, R94, R99 ;  /* 0x000000635e637221 */ /* 0x000fca0000010000 */
[----:B------:R-:W-:-:S07]  /*31ba0*/  MOV R233, R99 ;  /* 0x0000006300e97202 */ /* 0x000fce0000000f00 */
[----:B------:R-:W-:Y:S05]  /*31bb0*/  WARPSYNC.COLLECTIVE R158, `(.L_x_10930) ;  /* 0x000000009e087348 */ /* 0x000fea0003c00000 */
[----:B------:R0:W1:Y:S02]  /*31bc0*/  SHFL.BFLY P2, R101, R233, R166, R235 ;  /* 0x0c0000a6e9657389 */ /* 0x00006400000400eb */
[----:B01----:R-:W-:Y:S01]  /*31bd0*/  ENDCOLLECTIVE ;  /* 0x000000000000791b */ /* 0x003fe20003800000 */
.L_x_10930:
[----:B------:R-:W-:Y:S01]  /*31be0*/  HFMA2.MMA R166, -RZ, RZ, 0, 9.5367431640625e-07 ;  /* 0x00000010ffa67435 */ /* 0x000fe200000001ff */
[----:B------:R-:W-:-:S05]  /*31bf0*/  MOV R100, R101 ;  /* 0x0000006500647202 */ /* 0x000fca0000000f00 */
[----:B------:R-:W-:-:S04]  /*31c00*/  FADD.FTZ R100, R99, R100 ;  /* 0x0000006463647221 */ /* 0x000fc80000010000 */
[----:B------:R-:W-:-:S07]  /*31c10*/  IMAD.MOV.U32 R233, RZ, RZ, R100 ;  /* 0x000000ffffe97224 */ /* 0x000fce00078e0064 */
[----:B------:R-:W-:Y:S05]  /*31c20*/  WARPSYNC.COLLECTIVE R158, `(.L_x_10931) ;  /* 0x000000009e087348 */ /* 0x000fea0003c00000 */
[----:B------:R0:W1:Y:S02]  /*31c30*/  SHFL.BFLY P2, R101, R233, R166, R235 ;  /* 0x0c0000a6e9657389 */ /* 0x00006400000400eb */
[----:B01----:R-:W-:Y:S01]  /*31c40*/  ENDCOLLECTIVE ;  /* 0x000000000000791b */ /* 0x003fe20003800000 */
.L_x_10931:
[----:B------:R-:W-:Y:S05]  /*31c50*/  BRA `(.L_x_10932) ;  /* 0xffffffdc00b07947 */ /* 0x000fea000383ffff */
.L_x_10933:
        /* <DEDUP_REMOVED lines=10> */
.L_x_53089:


//--------------------- .text._ZN10layer_norm31ln_parallel_residual_fwd_kernelINS_13Kernel_traitsIf13__nv_bfloat16S2_S2_fjLj2048ELj1ELj4ELj1ELj16ENS_18Kernel_traits_baseILj2048EfS2_S2_S2_fjLj128EEEEELb0ELb0ELb0EEEvNS_9FwdParamsE --------------------------
	.section	.text._ZN10layer_norm31ln_parallel_residual_fwd_kernelINS_13Kernel_traitsIf13__nv_bfloat16S2_S2_fjLj2048ELj1ELj4ELj1ELj16ENS_18Kernel_traits_baseILj2048EfS2_S2_S2_fjLj128EEEEELb0ELb0ELb0EEEvNS_9FwdParamsE,"ax",@progbits
	.align	128
        .global         _ZN10layer_norm31ln_parallel_residual_fwd_kernelINS_13Kernel_traitsIf13__nv_bfloat16S2_S2_fjLj2048ELj1ELj4ELj1ELj16ENS_18Kernel_traits_baseILj2048EfS2_S2_S2_fjLj128EEEEELb0ELb0ELb0EEEvNS_9FwdParamsE
        .type           _ZN10layer_norm31ln_parallel_residual_fwd_kernelINS_13Kernel_traitsIf13__nv_bfloat16S2_S2_fjLj2048ELj1ELj4ELj1ELj16ENS_18Kernel_traits_baseILj2048EfS2_S2_S2_fjLj128EEEEELb0ELb0ELb0EEEvNS_9FwdParamsE,@function
        .size           _ZN10layer_norm31ln_parallel_residual_fwd_kernelINS_13Kernel_traitsIf13__nv_bfloat16S2_S2_fjLj2048ELj1ELj4ELj1ELj16ENS_18Kernel_traits_baseILj2048EfS2_S2_S2_fjLj128EEEEELb0ELb0ELb0EEEvNS_9FwdParamsE,(.L_x_53090 - _ZN10layer_norm31ln_parallel_residual_fwd_kernelINS_13Kernel_traitsIf13__nv_bfloat16S2_S2_fjLj2048ELj1ELj4ELj1ELj16ENS_18Kernel_traits_baseILj2048EfS2_S2_S2_fjLj128EEEEELb0ELb0ELb0EEEvNS_9FwdParamsE)
        .other          _ZN10layer_norm31ln_parallel_residual_fwd_kernelINS_13Kernel_traitsIf13__nv_bfloat16S2_S2_fjLj2048ELj1ELj4ELj1ELj16ENS_18Kernel_traits_baseILj2048EfS2_S2_S2_fjLj128EEEEELb0ELb0ELb0EEEvNS_9FwdParamsE,@"STO_CUDA_ENTRY STV_DEFAULT"
_ZN10layer_norm31ln_parallel_residual_fwd_kernelINS_13Kernel_traitsIf13__nv_bfloat16S2_S2_fjLj2048ELj1ELj4ELj1ELj16ENS_18Kernel_traits_baseILj2048EfS2_S2_S2_fjLj128EEEEELb0ELb0ELb0EEEvNS_9FwdParamsE:
.text._ZN10layer_norm31ln_parallel_residual_fwd_kernelINS_13Kernel_traitsIf13__nv_bfloat16S2_S2_fjLj2048ELj1ELj4ELj1ELj16ENS_18Kernel_traits_baseILj2048EfS2_S2_S2_fjLj128EEEEELb0ELb0ELb0EEEvNS_9FwdParamsE:
[----:B------:R-:W0:Y:S08]  /*0000*/  LDC R1, c[0x0][0x28] ;  /* 0x00000a00ff017b82 */ /* 0x000e300000000800 */
[----:B------:R-:W1:Y:S01]  /*0010*/  LDC R9, c[0x0][0x218] ;  /* 0x00008600ff097b82 */ /* 0x000e620000000800 */
[----:B------:R-:W-:Y:S01]  /*0020*/  ULDC.64 UR4, c[0x0][0x208] ;  /* 0x0000820000047ab9 */ /* 0x000fe20000000a00 */
[----:B------:R-:W-:Y:S01]  /*0030*/  BSSY B0, `(.L_x_10934) ;  /* 0x0000035000007945 */ /* 0x000fe20003800000 */
[----:B0-----:R-:W-:-:S02]  /*0040*/  IADD3 R1, R1, -0x198, RZ ;  /* 0xfffffe6801017810 */ /* 0x001fc40007ffe0ff */
[----:B-1----:R-:W-:-:S04]  /*0050*/  SHF.R.S32.HI R0, RZ, 0x1f, R9 ;  /* 0x0000001fff007819 */ /* 0x002fc80000011409 */
[----:B------:R-:W-:Y:S02]  /*0060*/  LEA.HI R9, R0, R9, RZ, 0x3 ;  /* 0x0000000900097211 */ /* 0x000fe400078f18ff */
[----:B------:R-:W0:Y:S02]  /*0070*/  S2R R0, SR_TID.X ;  /* 0x0000000000007919 */ /* 0x000e240000002100 */
[C---:B0-----:R-:W-:Y:S02]  /*0080*/  LOP3.LUT R2, R0.reuse, 0x1f, RZ, 0xc, !PT ;  /* 0x0000001f00027812 */ /* 0x041fe400078e0cff */
[----:B------:R-:W-:Y:S02]  /*0090*/  LOP3.LUT R191, R0, 0x1f, RZ, 0xc0, !PT ;  /* 0x0000001f00bf7812 */ /* 0x000fe400078ec0ff */
[----:B------:R-:W-:-:S03]  /*00a0*/  LEA.HI.SX32 R9, R9, R2, 0x1d ;  /* 0x0000000209097211 */ /* 0x000fc600078feaff */
[----:B------:R-:W-:Y:S01]  /*00b0*/  IMAD.MOV.U32 R11, RZ, RZ, R191 ;  /* 0x000000ffff0b7224 */ /* 0x000fe200078e00bf */
[----:B------:R-:W-:-:S13]  /*00c0*/  LOP3.LUT P1, RZ, R9, 0xffffffe0, RZ, 0xc0, !PT ;  /* 0xffffffe009ff7812 */ /* 0x000fda000782c0ff */
[----:B------:R-:W-:Y:S05]  /*00d0*/  @!P1 BRA `(.L_x_10935) ;  /* 0x0000000000a89947 */ /* 0x000fea0003800000 */
[----:B------:R-:W-:Y:S01]  /*00e0*/  ULDC.64 UR10, c[0x0][0x2d0] ;  /* 0x0000b400000a7ab9 */ /* 0x000fe20000000a00 */
[----:B------:R-:W-:Y:S01]  /*00f0*/  ULDC.64 UR6, c[0x0][0x2c8] ;  /* 0x0000b20000067ab9 */ /* 0x000fe20000000a00 */
[----:B------:R-:W-:Y:S01]  /*0100*/  ISETP.NE.U32.AND P2, PT, RZ, UR10, PT ;  /* 0x0000000aff007c0c */ /* 0x000fe2000bf45070 */
[----:B------:R-:W0:Y:S01]  /*0110*/  LDC.64 R2, c[0x0][0x260] ;  /* 0x00009800ff027b82 */ /* 0x000e220000000a00 */
[----:B------:R-:W-:Y:S01]  /*0120*/  ISETP.NE.U32.AND P0, PT, RZ, UR6, PT ;  /* 0x00000006ff007c0c */ /* 0x000fe2000bf05070 */
[----:B------:R-:W-:Y:S01]  /*0130*/  ULDC.64 UR8, c[0x0][0x268] ;  /* 0x00009a0000087ab9 */ /* 0x000fe20000000a00 */
[----:B------:R-:W-:Y:S02]  /*0140*/  ISETP.NE.AND.EX P2, PT, RZ, UR11, PT, P2 ;  /* 0x0000000bff007c0c */ /* 0x000fe4000bf45320 */
[----:B------:R-:W-:Y:S02]  /*0150*/  CS2R R210, SRZ ;  /* 0x0000000000d27805 */ /* 0x000fe4000001ff00 */
[----:B------:R-:W-:-:S02]  /*0160*/  ISETP.NE.AND.EX P0, PT, RZ, UR7, PT, P0 ;  /* 0x00000007ff007c0c */ /* 0x000fc4000bf05300 */
[----:B------:R-:W-:Y:S02]  /*0170*/  CS2R R208, SRZ ;  /* 0x0000000000d07805 */ /* 0x000fe4000001ff00 */
[C---:B------:R-:W-:Y:S02]  /*0180*/  SHF.L.U32 R12, R11.reuse, 0x5, RZ ;  /* 0x000000050b0c7819 */ /* 0x040fe400000006ff */
[----:B------:R-:W-:Y:S02]  /*0190*/  CS2R R214, SRZ ;  /* 0x0000000000d67805 */ /* 0x000fe4000001ff00 */
[----:B------:R-:W-:Y:S02]  /*01a0*/  SHF.L.U64.HI R5, R11, 0x5, RZ ;  /* 0x000000050b057819 */ /* 0x000fe400000102ff */
[----:B------:R-:W-:Y:S02]  /*01b0*/  CS2R R212, SRZ ;  /* 0x0000000000d47805 */ /* 0x000fe4000001ff00 */
[----:B------:R-:W-:-:S02]  /*01c0*/  IADD3 R6, P4, R12, UR8, RZ ;  /* 0x000000080c067c10 */ /* 0x000fc4000ff9e0ff */
[----:B------:R-:W-:Y:S02]  /*01d0*/  CS2R R218, SRZ ;  /* 0x0000000000da7805 */ /* 0x000fe4000001ff00 */
[----:B------:R-:W-:Y:S02]  /*01e0*/  CS2R R216, SRZ ;  /* 0x0000000000d87805 */ /* 0x000fe4000001ff00 */
[----:B------:R-:W-:Y:S02]  /*01f0*/  CS2R R222, SRZ ;  /* 0x0000000000de7805 */ /* 0x000fe4000001ff00 */
[----:B------:R-:W-:Y:S02]  /*0200*/  IADD3.X R7, R5, UR9, RZ, P4, !PT ;  /* 0x0000000905077c10 */ /* 0x000fe4000a7fe4ff */
[----:B------:R-:W-:Y:S02]  /*0210*/  CS2R R220, SRZ ;  /* 0x0000000000dc7805 */ /* 0x000fe4000001ff00 */
[----:B------:R-:W-:-:S02]  /*0220*/  @P2 IADD3 R12, P5, R12, UR10, RZ ;  /* 0x0000000a0c0c2c10 */ /* 0x000fc4000ffbe0ff */
[----:B------:R-:W-:Y:S02]  /*0230*/  @P0 LEA R4, P3, R11, UR6, 0x5 ;  /* 0x000000060b040c11 */ /* 0x000fe4000f8628ff */
[----:B------:R-:W-:Y:S02]  /*0240*/  @P2 IADD3.X R13, R5, UR11, RZ, P5, !PT ;  /* 0x0000000b050d2c10 */ /* 0x000fe4000affe4ff */
[C---:B------:R-:W-:Y:S01]  /*0250*/  @P0 LEA.HI.X R5, R11.reuse, UR7, RZ, 0x5, P3 ;  /* 0x000000070b050c11 */ /* 0x040fe200098f2cff */
[C---:B0-----:R-:W-:Y:S02]  /*0260*/  IMAD.WIDE.U32 R2, R11.reuse, 0x20, R2 ;  /* 0x000000200b027825 */ /* 0x041fe400078e0002 */
[----:B------:R0:W5:Y:S04]  /*0270*/  @P2 LDG.E.128 R208, desc[UR4][R12.64] ;  /* 0x000000040cd02981 */ /* 0x000168000c1e1d00 */
[----:B------:R0:W5:Y:S04]  /*0280*/  @P2 LDG.E.128 R212, desc[UR4][R12.64+0x10] ;  /* 0x000010040cd42981 */ /* 0x000168000c1e1d00 */
[----:B------:R0:W5:Y:S04]  /*0290*/  @P0 LDG.E.128 R216, desc[UR4][R4.64] ;  /* 0x0000000404d80981 */ /* 0x000168000c1e1d00 */
[----:B------:R0:W5:Y:S04]  /*02a0*/  @P0 LDG.E.128 R220, desc[UR4][R4.64+0x10] ;  /* 0x0000100404dc0981 */ /* 0x000168000c1e1d00 */
[----:B------:R-:W2:Y:S04]  /*02b0*/  LDG.E.128 R12, desc[UR4][R6.64] ;  /* 0x00000004060c7981 */ /* 0x000ea8000c1e1d00 */
[----:B------:R-:W3:Y:S04]  /*02c0*/  LDG.E.128 R16, desc[UR4][R2.64+0x10] ;  /* 0x0000100402107981 */ /* 0x000ee8000c1e1d00 */
[----:B------:R-:W4:Y:S04]  /*02d0*/  LDG.E.128 R20, desc[UR4][R2.64] ;  /* 0x0000000402147981 */ /* 0x000f28000c1e1d00 */
[----:B------:R-:W2:Y:S01]  /*02e0*/  LDG.E.128 R4, desc[UR4][R6.64+0x10] ;  /* 0x0000100406047981 */ /* 0x000ea2000c1e1d00 */
[----:B------:R-:W-:-:S03]  /*02f0*/  LOP3.LUT R11, R11, 0x20, RZ, 0xfc, !PT ;  /* 0x000000200b0b7812 */ /* 0x000fc600078efcff */
[----:B--2---:R0:W-:Y:S04]  /*0300*/  STL.64 [R1+0x150], R4 ;  /* 0x0001500401007387 */ /* 0x0041e80000100a00 */
[----:B------:R0:W-:Y:S04]  /*0310*/  STL.64 [R1+0x158], R6 ;  /* 0x0001580601007387 */ /* 0x0001e80000100a00 */
[----:B------:R0:W-:Y:S04]  /*0320*/  STL.64 [R1+0x160], R12 ;  /* 0x0001600c01007387 */ /* 0x0001e80000100a00 */
[----:B------:R0:W-:Y:S04]  /*0330*/  STL.64 [R1+0x168], R14 ;  /* 0x0001680e01007387 */ /* 0x0001e80000100a00 */
[----:B---3--:R0:W-:Y:S04]  /*0340*/  STL.64 [R1+0x170], R16 ;  /* 0x0001701001007387 */ /* 0x0081e80000100a00 */
[----:B------:R0:W-:Y:S04]  /*0350*/  STL.64 [R1+0x178], R18 ;  /* 0x0001781201007387 */ /* 0x0001e80000100a00 */
[----:B----4-:R0:W-:Y:S04]  /*0360*/  STL.64 [R1+0x180], R20 ;  /* 0x0001801401007387 */ /* 0x0101e80000100a00 */
[----:B------:R0:W-:Y:S02]  /*0370*/  STL.64 [R1+0x188], R22 ;  /* 0x0001881601007387 */ /* 0x0001e40000100a00 */
.L_x_10935:
[----:B------:R-:W-:Y:S05]  /*0380*/  BSYNC B0 ;  /* 0x0000000000007941 */ /* 0x000fea0003800000 */
.L_x_10934:
[----:B------:R-:W-:Y:S01]  /*0390*/  ISETP.GE.U32.AND P0, PT, R9, 0x40, PT ;  /* 0x000000400900780c */ /* 0x000fe20003f06070 */
[----:B------:R-:W-:Y:S01]  /*03a0*/  BSSY B0, `(.L_x_10936) ;  /* 0x000002e000007945 */ /* 0x000fe20003800000 */
[----:B------:R-:W-:-:S11]  /*03b0*/  LOP3.LUT R8, R8, 0xfffff7ff, RZ, 0xc0, !PT ;  /* 0xfffff7ff08087812 */ /* 0x000fd600078ec0ff */
[----:B------:R-:W-:Y:S01]  /*03c0*/  @P0 LOP3.LUT R8, R8, 0x800, RZ, 0xfc, !PT ;  /* 0x0000080008080812 */ /* 0x000fe200078efcff */
[----:B------:R-:W-:Y:S06]  /*03d0*/  @!P0 BRA `(.L_x_10937) ;  /* 0x0000000000a88947 */ /* 0x000fec0003800000 */
[----:B0-----:R-:W0:Y:S01]  /*03e0*/  LDC.64 R12, c[0x0][0x260] ;  /* 0x00009800ff0c7b82 */ /* 0x001e220000000a00 */
[----:B------:R-:W-:Y:S01]  /*03f0*/  ULDC.64 UR10, c[0x0][0x2d0] ;  /* 0x0000b400000a7ab9 */ /* 0x000fe20000000a00 */
[C---:B------:R-:W-:Y:S01]  /*0400*/  IMAD.SHL.U32 R6, R11.reuse, 0x20, RZ ;  /* 0x000000200b067824 */ /* 0x040fe200078e00ff */
[----:B------:R-:W-:Y:S01]  /*0410*/  ISETP.NE.U32.AND P0, PT, RZ, UR10, PT ;  /* 0x0000000aff007c0c */ /* 0x000fe2000bf05070 */
[----:B------:R-:W-:Y:S01]  /*0420*/  ULDC.64 UR8, c[0x0][0x268] ;  /* 0x00009a0000087ab9 */ /* 0x000fe20000000a00 */
[----:B------:R-:W-:Y:S02]  /*0430*/  SHF.L.U64.HI R3, R11, 0x5, RZ ;  /* 0x000000050b037819 */ /* 0x000fe400000102ff */
[----:B------:R-:W-:Y:S02]  /*0440*/  CS2R R194, SRZ ;  /* 0x0000000000c27805 */ /* 0x000fe4000001ff00 */
[----:B------:R-:W-:Y:S02]  /*0450*/  ISETP.NE.AND.EX P0, PT, RZ, UR11, PT, P0 ;  /* 0x0000000bff007c0c */ /* 0x000fe4000bf05300 */
[----:B------:R-:W-:-:S02]  /*0460*/  CS2R R192, SRZ ;  /* 0x0000000000c07805 */ /* 0x000fc4000001ff00 */
[----:B------:R-:W-:Y:S02]  /*0470*/  IADD3 R4, P4, R6, UR8, RZ ;  /* 0x0000000806047c10 */ /* 0x000fe4000ff9e0ff */
[----:B------:R-:W-:Y:S02]  /*0480*/  CS2R R198, SRZ ;  /* 0x0000000000c67805 */ /* 0x000fe4000001ff00 */
[----:B------:R-:W-:Y:S01]  /*0490*/  CS2R R196, SRZ ;  /* 0x0000000000c47805 */ /* 0x000fe2000001ff00 */
[----:B------:R-:W-:Y:S01]  /*04a0*/  ULDC.64 UR6, c[0x0][0x2c8] ;  /* 0x0000b20000067ab9 */ /* 0x000fe20000000a00 */
[----:B------:R-:W-:Y:S02]  /*04b0*/  IADD3.X R5, R3, UR9, RZ, P4, !PT ;  /* 0x0000000903057c10 */ /* 0x000fe4000a7fe4ff */
[----:B------:R-:W-:Y:S02]  /*04c0*/  CS2R R202, SRZ ;  /* 0x0000000000ca7805 */ /* 0x000fe4000001ff00 */
[----:B------:R-:W-:-:S02]  /*04d0*/  ISETP.NE.U32.AND P2, PT, RZ, UR6, PT ;  /* 0x00000006ff007c0c */ /* 0x000fc4000bf45070 */
[----:B------:R-:W-:Y:S02]  /*04e0*/  CS2R R200, SRZ ;  /* 0x0000000000c87805 */ /* 0x000fe4000001ff00 */
[----:B------:R-:W-:Y:S02]  /*04f0*/  CS2R R206, SRZ ;  /* 0x0000000000ce7805 */ /* 0x000fe4000001ff00 */
[----:B------:R-:W-:Y:S02]  /*0500*/  CS2R R204, SRZ ;  /* 0x0000000000cc7805 */ /* 0x000fe4000001ff00 */
[----:B------:R-:W-:Y:S02]  /*0510*/  ISETP.NE.AND.EX P2, PT, RZ, UR7, PT, P2 ;  /* 0x00000007ff007c0c */ /* 0x000fe4000bf45320 */
[----:B------:R-:W-:Y:S01]  /*0520*/  @P0 IADD3 R6, P5, R6, UR10, RZ ;  /* 0x0000000a06060c10 */ /* 0x000fe2000ffbe0ff */
[----:B0-----:R-:W-:-:S03]  /*0530*/  IMAD.WIDE.U32 R12, R11, 0x20, R12 ;  /* 0x000000200b0c7825 */ /* 0x001fc600078e000c */
[----:B------:R-:W-:Y:S02]  /*0540*/  @P0 IADD3.X R7, R3, UR11, RZ, P5, !PT ;  /* 0x0000000b03070c10 */ /* 0x000fe4000affe4ff */
[----:B------:R-:W2:Y:S05]  /*0550*/  LDG.E.128 R20, desc[UR4][R12.64] ;  /* 0x000000040c147981 */ /* 0x000eaa000c1e1d00 */
[C---:B------:R-:W-:Y:S01]  /*0560*/  @P2 LEA R2, P3, R11.reuse, UR6, 0x5 ;  /* 0x000000060b022c11 */ /* 0x040fe2000f8628ff */
[----:B------:R-:W3:Y:S03]  /*0570*/  LDG.E.128 R16, desc[UR4][R12.64+0x10] ;  /* 0x000010040c107981 */ /* 0x000ee6000c1e1d00 */
[C---:B------:R-:W-:Y:S01]  /*0580*/  @P2 LEA.HI.X R3, R11.reuse, UR7, RZ, 0x5, P3 ;  /* 0x000000070b032c11 */ /* 0x040fe200098f2cff */
[----:B------:R1:W5:Y:S04]  /*0590*/  @P0 LDG.E.128 R192, desc[UR4][R6.64] ;  /* 0x0000000406c00981 */ /* 0x000368000c1e1d00 */
[----:B------:R1:W5:Y:S04]  /*05a0*/  @P0 LDG.E.128 R196, desc[UR4][R6.64+0x10] ;  /* 0x0000100406c40981 */ /* 0x000368000c1e1d00 */
[----:B------:R-:W4:Y:S04]  /*05b0*/  LDG.E.128 R12, desc[UR4][R4.64] ;  /* 0x00000004040c7981 */ /* 0x000f28000c1e1d00 */
[----:B------:R1:W5:Y:S04]  /*05c0*/  @P2 LDG.E.128 R200, desc[UR4][R2.64] ;  /* 0x0000000402c82981 */ /* 0x000368000c1e1d00 */
[----:B------:R1:W5:Y:S04]  /*05d0*/  @P2 LDG.E.128 R204, desc[UR4][R2.64+0x10] ;  /* 0x0000100402cc2981 */ /* 0x000368000c1e1d00 */
[----:B------:R-:W2:Y:S01]  /*05e0*/  LDG.E.128 R4, desc[UR4][R4.64+0x10] ;  /* 0x0000100404047981 */ /* 0x000ea2000c1e1d00 */
[----:B------:R-:W-:-:S03]  /*05f0*/  IADD3 R11, R11, 0x20, RZ ;  /* 0x000000200b0b7810 */ /* 0x000fc60007ffe0ff */
[----:B--2---:R1:W-:Y:S04]  /*0600*/  STL.64 [R1+0x130], R4 ;  /* 0x0001300401007387 */ /* 0x0043e80000100a00 */
[----:B------:R1:W-:Y:S04]  /*0610*/  STL.64 [R1+0x138], R6 ;  /* 0x0001380601007387 */ /* 0x0003e80000100a00 */
[----:B----4-:R1:W-:Y:S04]  /*0620*/  STL.64 [R1+0x140], R12 ;  /* 0x0001400c01007387 */ /* 0x0103e80000100a00 */
[----:B------:R1:W-:Y:S04]  /*0630*/  STL.64 [R1+0x148], R14 ;  /* 0x0001480e01007387 */ /* 0x0003e80000100a00 */
[----:B---3--:R1:W-:Y:S04]  /*0640*/  STL.64 [R1+0x30], R16 ;  /* 0x0000301001007387 */ /* 0x0083e80000100a00 */
[----:B------:R1:W-:Y:S04]  /*0650*/  STL.64 [R1+0x38], R18 ;  /* 0x0000381201007387 */ /* 0x0003e80000100a00 */
[----:B------:R1:W-:Y:S04]  /*0660*/  STL.64 [R1+0x40], R20 ;  /* 0x0000401401007387 */ /* 0x0003e80000100a00 */
[----:B------:R1:W-:Y:S02]  /*0670*/  STL.64 [R1+0x48], R22 ;  /* 0x0000481601007387 */ /* 0x0003e40000100a00 */
.L_x_10937:
[----:B------:R-:W-:Y:S05]  /*0680*/  BSYNC B0 ;  /* 0x0000000000007941 */ /* 0x000fea0003800000 */
.L_x_10936:
[----:B------:R-:W-:Y:S01]  /*0690*/  ISETP.GE.U32.AND P0, PT, R9, 0x60, PT ;  /* 0x000000600900780c */ /* 0x000fe20003f06070 */
[----:B------:R-:W-:Y:S01]  /*06a0*/  BSSY B0, `(.L_x_10938) ;  /* 0x000002e000007945 */ /* 0x000fe20003800000 */
[----:B------:R-:W-:-:S11]  /*06b0*/  LOP3.LUT R8, R8, 0xfffffbff, RZ, 0xc0, !PT ;  /* 0xfffffbff08087812 */ /* 0x000fd600078ec0ff */
[----:B------:R-:W-:Y:S01]  /*06c0*/  @P0 LOP3.LUT R8, R8, 0x400, RZ, 0xfc, !PT ;  /* 0x0000040008080812 */ /* 0x000fe200078efcff */
[----:B------:R-:W-:Y:S06]  /*06d0*/  @!P0 BRA `(.L_x_10939) ;  /* 0x0000000000a88947 */ /* 0x000fec0003800000 */
[----:B01----:R-:W0:Y:S01]  /*06e0*/  LDC.64 R12, c[0x0][0x260] ;  /* 0x00009800ff0c7b82 */ /* 0x003e220000000a00 */
        /* <DEDUP_REMOVED lines=41> */
.L_x_10939:
[----:B------:R-:W-:Y:S05]  /*0980*/  BSYNC B0 ;  /* 0x0000000000007941 */ /* 0x000fea0003800000 */
.L_x_10938:
[----:B------:R-:W-:Y:S01]  /*0990*/  ISETP.GE.U32.AND P0, PT, R9, 0x80, PT ;  /* 0x000000800900780c */ /* 0x000fe20003f06070 */
[----:B------:R-:W-:Y:S01]  /*09a0*/  BSSY B0, `(.L_x_10940) ;  /* 0x000002c000007945 */ /* 0x000fe20003800000 */
[----:B------:R-:W-:-:S11]  /*09b0*/  LOP3.LUT R8, R8, 0xfffffdff, RZ, 0xc0, !PT ;  /* 0xfffffdff08087812 */ /* 0x000fd600078ec0ff */
[----:B------:R-:W-:Y:S01]  /*09c0*/  @P0 LOP3.LUT R8, R8, 0x200, RZ, 0xfc, !PT ;  /* 0x0000020008080812 */ /* 0x000fe200078efcff */
[----:B------:R-:W-:Y:S06]  /*09d0*/  @!P0 BRA `(.L_x_10941) ;  /* 0x0000000000a08947 */ /* 0x000fec0003800000 */
[----:B------:R-:W-:Y:S01]  /*09e0*/  ULDC.64 UR6, c[0x0][0x2c8] ;  /* 0x0000b20000067ab9 */ /* 0x000fe20000000a00 */
[----:B01----:R-:W0:Y:S01]  /*09f0*/  LDC.64 R12, c[0x0][0x260] ;  /* 0x00009800ff0c7b82 */ /* 0x003e220000000a00 */
[----:B------:R-:W-:Y:S01]  /*0a00*/  ISETP.NE.U32.AND P0, PT, RZ, UR6, PT ;  /* 0x00000006ff007c0c */ /* 0x000fe2000bf05070 */
[----:B------:R-:W-:Y:S01]  /*0a10*/  ULDC.64 UR8, c[0x0][0x2d0] ;  /* 0x0000b40000087ab9 */ /* 0x000fe20000000a00 */
[----:B------:R-:W-:Y:S01]  /*0a20*/  IMAD.SHL.U32 R6, R11, 0x20, RZ ;  /* 0x000000200b067824 */ /* 0x000fe200078e00ff */
[----:B------:R-:W-:Y:S02]  /*0a30*/  ISETP.NE.U32.AND P2, PT, RZ, UR8, PT ;  /* 0x00000008ff007c0c */ /* 0x000fe4000bf45070 */
[----:B------:R-:W-:Y:S02]  /*0a40*/  CS2R R50, SRZ ;  /* 0x0000000000327805 */ /* 0x000fe4000001ff00 */
[----:B------:R-:W-:Y:S02]  /*0a50*/  ISETP.NE.AND.EX P0, PT, RZ, UR7, PT, P0 ;  /* 0x00000007ff007c0c */ /* 0x000fe4000bf05300 */
[----:B------:R-:W-:-:S02]  /*0a60*/  CS2R R48, SRZ ;  /* 0x0000000000307805 */ /* 0x000fc4000001ff00 */
[----:B------:R-:W-:Y:S02]  /*0a70*/  ISETP.NE.AND.EX P2, PT, RZ, UR9, PT, P2 ;  /* 0x00000009ff007c0c */ /* 0x000fe4000bf45320 */
[----:B------:R-:W-:Y:S02]  /*0a80*/  CS2R R54, SRZ ;  /* 0x0000000000367805 */ /* 0x000fe4000001ff00 */
[----:B------:R-:W-:Y:S02]  /*0a90*/  SHF.L.U64.HI R7, R11, 0x5, RZ ;  /* 0x000000050b077819 */ /* 0x000fe400000102ff */
[----:B------:R-:W-:Y:S02]  /*0aa0*/  CS2R R52, SRZ ;  /* 0x0000000000347805 */ /* 0x000fe4000001ff00 */
[----:B------:R-:W-:Y:S02]  /*0ab0*/  CS2R R42, SRZ ;  /* 0x00000000002a7805 */ /* 0x000fe4000001ff00 */
[----:B------:R-:W-:-:S02]  /*0ac0*/  CS2R R40, SRZ ;  /* 0x0000000000287805 */ /* 0x000fc4000001ff00 */
[----:B------:R-:W-:Y:S02]  /*0ad0*/  CS2R R46, SRZ ;  /* 0x00000000002e7805 */ /* 0x000fe4000001ff00 */
[----:B------:R-:W-:Y:S02]  /*0ae0*/  CS2R R44, SRZ ;  /* 0x00000000002c7805 */ /* 0x000fe4000001ff00 */
[----:B------:R-:W-:-:S04]  /*0af0*/  @P0 LEA R2, P3, R11, UR6, 0x5 ;  /* 0x000000060b020c11 */ /* 0x000fc8000f8628ff */
[C---:B------:R-:W-:Y:S01]  /*0b00*/  @P0 LEA.HI.X R3, R11.reuse, UR7, RZ, 0x5, P3 ;  /* 0x000000070b030c11 */ /* 0x040fe200098f2cff */
[----:B------:R-:W-:Y:S01]  /*0b10*/  ULDC.64 UR6, c[0x0][0x268] ;  /* 0x00009a0000067ab9 */ /* 0x000fe20000000a00 */
[----:B0-----:R-:W-:Y:S01]  /*0b20*/  IMAD.WIDE.U32 R12, R11, 0x20, R12 ;  /* 0x000000200b0c7825 */ /* 0x001fe200078e000c */
[C---:B------:R-:W-:Y:S02]  /*0b30*/  IADD3 R4, P3, R6.reuse, UR6, RZ ;  /* 0x0000000606047c10 */ /* 0x040fe4000ff7e0ff */
[----:B------:R2:W5:Y:S02]  /*0b40*/  @P0 LDG.E.128 R40, desc[UR4][R2.64] ;  /* 0x0000000402280981 */ /* 0x000564000c1e1d00 */
[C---:B------:R-:W-:Y:S02]  /*0b50*/  IADD3.X R5, R7.reuse, UR7, RZ, P3, !PT ;  /* 0x0000000707057c10 */ /* 0x040fe40009ffe4ff */
[----:B------:R-:W-:Y:S01]  /*0b60*/  @P2 IADD3 R6, P3, R6, UR8, RZ ;  /* 0x0000000806062c10 */ /* 0x000fe2000ff7e0ff */
[----:B------:R-:W3:Y:S03]  /*0b70*/  LDG.E.128 R16, desc[UR4][R12.64] ;  /* 0x000000040c107981 */ /* 0x000ee6000c1e1d00 */
[----:B------:R-:W-:Y:S01]  /*0b80*/  @P2 IADD3.X R7, R7, UR9, RZ, P3, !PT ;  /* 0x0000000907072c10 */ /* 0x000fe20009ffe4ff */
[----:B------:R2:W5:Y:S04]  /*0b90*/  LDG.E.128 R248, desc[UR4][R12.64+0x10] ;  /* 0x000010040cf87981 */ /* 0x000568000c1e1d00 */
[----:B------:R2:W5:Y:S04]  /*0ba0*/  @P2 LDG.E.128 R48, desc[UR4][R6.64] ;  /* 0x0000000406302981 */ /* 0x000568000c1e1d00 */
[----:B------:R2:W5:Y:S04]  /*0bb0*/  @P2 LDG.E.128 R52, desc[UR4][R6.64+0x10] ;  /* 0x0000100406342981 */ /* 0x000568000c1e1d00 */
[----:B------:R-:W4:Y:S04]  /*0bc0*/  LDG.E.128 R12, desc[UR4][R4.64] ;  /* 0x00000004040c7981 */ /* 0x000f28000c1e1d00 */
[----:B------:R2:W5:Y:S04]  /*0bd0*/  @P0 LDG.E.128 R44, desc[UR4][R2.64+0x10] ;  /* 0x00001004022c0981 */ /* 0x000568000c1e1d00 */
[----:B------:R-:W2:Y:S01]  /*0be0*/  LDG.E.128 R4, desc[UR4][R4.64+0x10] ;  /* 0x0000100404047981 */ /* 0x000ea2000c1e1d00 */
[----:B------:R-:W-:-:S03]  /*0bf0*/  IADD3 R11, R11, 0x20, RZ ;  /* 0x000000200b0b7810 */ /* 0x000fc60007ffe0ff */
[----:B--2---:R2:W-:Y:S04]  /*0c00*/  STL.64 [R1+0xf0], R4 ;  /* 0x0000f00401007387 */ /* 0x0045e80000100a00 */
[----:B------:R2:W-:Y:S04]  /*0c10*/  STL.64 [R1+0xf8], R6 ;  /* 0x0000f80601007387 */ /* 0x0005e80000100a00 */
[----:B----4-:R2:W-:Y:S04]  /*0c20*/  STL.64 [R1+0x100], R12 ;  /* 0x0001000c01007387 */ /* 0x0105e80000100a00 */
[----:B------:R2:W-:Y:S04]  /*0c30*/  STL.64 [R1+0x108], R14 ;  /* 0x0001080e01007387 */ /* 0x0005e80000100a00 */
[----:B---3--:R2:W-:Y:S04]  /*0c40*/  STL.64 [R1], R16 ;  /* 0x0000001001007387 */ /* 0x0085e80000100a00 */
[----:B------:R2:W-:Y:S02]  /*0c50*/  STL.64 [R1+0x8], R18 ;  /* 0x0000081201007387 */ /* 0x0005e40000100a00 */
.L_x_10941:
[----:B------:R-:W-:Y:S05]  /*0c60*/  BSYNC B0 ;  /* 0x0000000000007941 */ /* 0x000fea0003800000 */
.L_x_10940:
[----:B------:R-:W-:Y:S01]  /*0c70*/  ISETP.GE.U32.AND P0, PT, R9, 0xa0, PT ;  /* 0x000000a00900780c */ /* 0x000fe20003f06070 */
[----:B------:R-:W-:Y:S01]  /*0c80*/  BSSY B0, `(.L_x_10942) ;  /* 0x000002a000007945 */ /* 0x000fe20003800000 */
[----:B------:R-:W-:-:S11]  /*0c90*/  LOP3.LUT R8, R8, 0xfffffeff, RZ, 0xc0, !PT ;  /* 0xfffffeff08087812 */ /* 0x000fd600078ec0ff */
[----:B------:R-:W-:Y:S01]  /*0ca0*/  @P0 LOP3.LUT R8, R8, 0x100, RZ, 0xfc, !PT ;  /* 0x0000010008080812 */ /* 0x000fe200078efcff */
[----:B------:R-:W-:Y:S06]  /*0cb0*/  @!P0 BRA `(.L_x_10943) ;  /* 0x0000000000988947 */ /* 0x000fec0003800000 */
[----:B------:R-:W-:Y:S01]  /*0cc0*/  ULDC.64 UR6, c[0x0][0x2c8] ;  /* 0x0000b20000067ab9 */ /* 0x000fe20000000a00 */
[----:B012---:R-:W0:Y:S01]  /*0cd0*/  LDC.64 R12, c[0x0][0x260] ;  /* 0x00009800ff0c7b82 */ /* 0x007e220000000a00 */
[----:B------:R-:W-:Y:S01]  /*0ce0*/  ISETP.NE.U32.AND P0, PT, RZ, UR6, PT ;  /* 0x00000006ff007c0c */ /* 0x000fe2000bf05070 */
[----:B------:R-:W-:Y:S01]  /*0cf0*/  ULDC.64 UR8, c[0x0][0x2d0] ;  /* 0x0000b40000087ab9 */ /* 0x000fe20000000a00 */
[----:B------:R-:W-:Y:S02]  /*0d00*/  CS2R R58, SRZ ;  /* 0x00000000003a7805 */ /* 0x000fe4000001ff00 */
[----:B------:R-:W-:Y:S02]  /*0d10*/  CS2R R56, SRZ ;  /* 0x0000000000387805 */ /* 0x000fe4000001ff00 */
[----:B------:R-:W-:Y:S02]  /*0d20*/  ISETP.NE.AND.EX P0, PT, RZ, UR7, PT, P0 ;  /* 0x00000007ff007c0c */ /* 0x000fe4000bf05300 */
[----:B------:R-:W-:-:S02]  /*0d30*/  CS2R R62, SRZ ;  /* 0x00000000003e7805 */ /* 0x000fc4000001ff00 */
[----:B------:R-:W-:Y:S01]  /*0d40*/  CS2R R60, SRZ ;  /* 0x00000000003c7805 */ /* 0x000fe2000001ff00 */
[----:B------:R-:W-:-:S08]  /*0d50*/  IMAD.SHL.U32 R6, R11, 0x20, RZ ;  /* 0x000000200b067824 */ /* 0x000fd000078e00ff */
[----:B------:R-:W-:-:S04]  /*0d60*/  @P0 LEA R2, P2, R11, UR6, 0x5 ;  /* 0x000000060b020c11 */ /* 0x000fc8000f8428ff */
[C---:B------:R-:W-:Y:S01]  /*0d70*/  @P0 LEA.HI.X R3, R11.reuse, UR7, RZ, 0x5, P2 ;  /* 0x000000070b030c11 */ /* 0x040fe200090f2cff */
[----:B------:R-:W-:Y:S01]  /*0d80*/  ULDC.64 UR6, c[0x0][0x268] ;  /* 0x00009a0000067ab9 */ /* 0x000fe20000000a00 */
[----:B------:R-:W-:Y:S02]  /*0d90*/  ISETP.NE.U32.AND P2, PT, RZ, UR8, PT ;  /* 0x00000008ff007c0c */ /* 0x000fe4000bf45070 */
[----:B------:R-:W-:Y:S01]  /*0da0*/  SHF.L.U64.HI R7, R11, 0x5, RZ ;  /* 0x000000050b077819 */ /* 0x000fe200000102ff */
[----:B------:R3:W5:Y:S01]  /*0db0*/  @P0 LDG.E.128 R56, desc[UR4][R2.64] ;  /* 0x0000000402380981 */ /* 0x000762000c1e1d00 */
[----:B------:R-:W-:-:S03]  /*0dc0*/  ISETP.NE.AND.EX P2, PT, RZ, UR9, PT, P2 ;  /* 0x00000009ff007c0c */ /* 0x000fc6000bf45320 */
[----:B------:R3:W5:Y:S01]  /*0dd0*/  @P0 LDG.E.128 R60, desc[UR4][R2.64+0x10] ;  /* 0x00001004023c0981 */ /* 0x000762000c1e1d00 */
[----:B------:R-:W-:-:S04]  /*0de0*/  IADD3 R4, P0, R6, UR6, RZ ;  /* 0x0000000606047c10 */ /* 0x000fc8000ff1e0ff */
[----:B------:R-:W-:Y:S02]  /*0df0*/  IADD3.X R5, R7, UR7, RZ, P0, !PT ;  /* 0x0000000707057c10 */ /* 0x000fe400087fe4ff */
[----:B------:R-:W-:Y:S02]  /*0e00*/  CS2R R66, SRZ ;  /* 0x0000000000427805 */ /* 0x000fe4000001ff00 */
[----:B------:R-:W-:Y:S02]  /*0e10*/  CS2R R64, SRZ ;  /* 0x0000000000407805 */ /* 0x000fe4000001ff00 */
[----:B------:R-:W-:Y:S02]  /*0e20*/  @P2 IADD3 R6, P0, R6, UR8, RZ ;  /* 0x0000000806062c10 */ /* 0x000fe4000ff1e0ff */
[----:B------:R-:W-:Y:S02]  /*0e30*/  CS2R R70, SRZ ;  /* 0x0000000000467805 */ /* 0x000fe4000001ff00 */
[----:B------:R-:W-:Y:S01]  /*0e40*/  CS2R R68, SRZ ;  /* 0x0000000000447805 */ /* 0x000fe2000001ff00 */
[----:B0-----:R-:W-:Y:S01]  /*0e50*/  IMAD.WIDE.U32 R12, R11, 0x20, R12 ;  /* 0x000000200b0c7825 */ /* 0x001fe200078e000c */
[----:B------:R-:W-:-:S04]  /*0e60*/  @P2 IADD3.X R7, R7, UR9, RZ, P0, !PT ;  /* 0x0000000907072c10 */ /* 0x000fc800087fe4ff */
[----:B------:R3:W5:Y:S04]  /*0e70*/  LDG.E.128 R244, desc[UR4][R12.64] ;  /* 0x000000040cf47981 */ /* 0x000768000c1e1d00 */
[----:B------:R3:W5:Y:S04]  /*0e80*/  LDG.E.128 R240, desc[UR4][R12.64+0x10] ;  /* 0x000010040cf07981 */ /* 0x000768000c1e1d00 */
[----:B------:R3:W5:Y:S04]  /*0e90*/  @P2 LDG.E.128 R64, desc[UR4][R6.64] ;  /* 0x0000000406402981 */ /* 0x000768000c1e1d00 */
[----:B------:R3:W5:Y:S04]  /*0ea0*/  @P2 LDG.E.128 R68, desc[UR4][R6.64+0x10] ;  /* 0x0000100406442981 */ /* 0x000768000c1e1d00 */
[----:B------:R-:W2:Y:S04]  /*0eb0*/  LDG.E.128 R12, desc[UR4][R4.64] ;  /* 0x00000004040c7981 */ /* 0x000ea8000c1e1d00 */
[----:B------:R-:W4:Y:S01]  /*0ec0*/  LDG.E.128 R4, desc[UR4][R4.64+0x10] ;  /* 0x0000100404047981 */ /* 0x000f22000c1e1d00 */
[----:B------:R-:W-:-:S03]  /*0ed0*/  IADD3 R11, R11, 0x20, RZ ;  /* 0x000000200b0b7810 */ /* 0x000fc60007ffe0ff */
[----:B----4-:R3:W-:Y:S04]  /*0ee0*/  STL.64 [R1+0xd0], R4 ;  /* 0x0000d00401007387 */ /* 0x0107e80000100a00 */
[----:B------:R3:W-:Y:S04]  /*0ef0*/  STL.64 [R1+0xd8], R6 ;  /* 0x0000d80601007387 */ /* 0x0007e80000100a00 */
[----:B--2---:R3:W-:Y:S04]  /*0f00*/  STL.64 [R1+0xe0], R12 ;  /* 0x0000e00c01007387 */ /* 0x0047e80000100a00 */
[----:B------:R3:W-:Y:S02]  /*0f10*/  STL.64 [R1+0xe8], R14 ;  /* 0x0000e80e01007387 */ /* 0x0007e40000100a00 */
.L_x_10943:
[----:B------:R-:W-:Y:S05]  /*0f20*/  BSYNC B0 ;  /* 0x0000000000007941 */ /* 0x000fea0003800000 */
.L_x_10942:
[----:B------:R-:W-:Y:S01]  /*0f30*/  ISETP.GE.U32.AND P0, PT, R9, 0xc0, PT ;  /* 0x000000c00900780c */ /* 0x000fe20003f06070 */
[----:B------:R-:W-:Y:S01]  /*0f40*/  BSSY B0, `(.L_x_10944) ;  /* 0x000002a000007945 */ /* 0x000fe20003800000 */
[----:B------:R-:W-:-:S11]  /*0f50*/  LOP3.LUT R8, R8, 0xffffff7f, RZ, 0xc0, !PT ;  /* 0xffffff7f08087812 */ /* 0x000fd600078ec0ff */
[----:B------:R-:W-:Y:S01]  /*0f60*/  @P0 LOP3.LUT R8, R8, 0x80, RZ, 0xfc, !PT ;  /* 0x0000008008080812 */ /* 0x000fe200078efcff */
[----:B------:R-:W-:Y:S06]  /*0f70*/  @!P0 BRA `(.L_x_10945) ;  /* 0x0000000000988947 */ /* 0x000fec0003800000 */
[C---:B0123--:R-:W-:Y:S01]  /*0f80*/  IMAD.SHL.U32 R6, R11.reuse, 0x20, RZ ;  /* 0x000000200b067824 */ /* 0x04ffe200078e00ff */
[----:B------:R-:W-:Y:S01]  /*0f90*/  ULDC.64 UR6, c[0x0][0x268] ;  /* 0x00009a0000067ab9 */ /* 0x000fe20000000a00 */
[----:B------:R-:W-:Y:S01]  /*0fa0*/  SHF.L.U64.HI R2, R11, 0x5, RZ ;  /* 0x000000050b027819 */ /* 0x000fe200000102ff */
[----:B------:R-:W0:Y:S01]  /*0fb0*/  LDC.64 R12, c[0x0][0x260] ;  /* 0x00009800ff0c7b82 */ /* 0x000e220000000a00 */
[----:B------:R-:W-:Y:S01]  /*0fc0*/  ULDC.64 UR8, c[0x0][0x2d0] ;  /* 0x0000b40000087ab9 */ /* 0x000fe20000000a00 */
[----:B------:R-:W-:Y:S02]  /*0fd0*/  IADD3 R4, P0, R6, UR6, RZ ;  /* 0x0000000606047c10 */ /* 0x000fe4000ff1e0ff */
[----:B------:R-:W-:Y:S02]  /*0fe0*/  CS2R R74, SRZ ;  /* 0x00000000004a7805 */ /* 0x000fe4000001ff00 */
[----:B------:R-:W-:Y:S02]  /*0ff0*/  CS2R R72, SRZ ;  /* 0x0000000000487805 */ /* 0x000fe4000001ff00 */
[----:B------:R-:W-:-:S02]  /*1000*/  CS2R R78, SRZ ;  /* 0x00000000004e7805 */ /* 0x000fc4000001ff00 */
[----:B------:R-:W-:Y:S02]  /*1010*/  IADD3.X R5, R2, UR7, RZ, P0, !PT ;  /* 0x0000000702057c10 */ /* 0x000fe400087fe4ff */
[----:B------:R-:W-:Y:S02]  /*1020*/  CS2R R82, SRZ ;  /* 0x0000000000527805 */ /* 0x000fe4000001ff00 */
[----:B------:R-:W-:Y:S02]  /*1030*/  ISETP.NE.U32.AND P0, PT, RZ, UR8, PT ;  /* 0x00000008ff007c0c */ /* 0x000fe4000bf05070 */
[----:B------:R-:W-:Y:S02]  /*1040*/  CS2R R80, SRZ ;  /* 0x0000000000507805 */ /* 0x000fe4000001ff00 */
[----:B------:R-:W-:Y:S02]  /*1050*/  CS2R R86, SRZ ;  /* 0x0000000000567805 */ /* 0x000fe4000001ff00 */
[----:B------:R-:W-:-:S02]  /*1060*/  CS2R R84, SRZ ;  /* 0x0000000000547805 */ /* 0x000fc4000001ff00 */
[----:B------:R-:W-:Y:S01]  /*1070*/  ISETP.NE.AND.EX P0, PT, RZ, UR9, PT, P0 ;  /* 0x00000009ff007c0c */ /* 0x000fe2000bf05300 */
[----:B------:R-:W-:Y:S01]  /*1080*/  ULDC.64 UR6, c[0x0][0x2c8] ;  /* 0x0000b20000067ab9 */ /* 0x000fe20000000a00 */
[----:B------:R-:W-:-:S11]  /*1090*/  CS2R R76, SRZ ;  /* 0x00000000004c7805 */ /* 0x000fd6000001ff00 */
[----:B------:R-:W-:Y:S01]  /*10a0*/  @P0 IADD3 R6, P2, R6, UR8, RZ ;  /* 0x0000000806060c10 */ /* 0x000fe2000ff5e0ff */
[----:B0-----:R-:W-:-:S03]  /*10b0*/  IMAD.WIDE.U32 R12, R11, 0x20, R12 ;  /* 0x000000200b0c7825 */ /* 0x001fc600078e000c */
[----:B------:R-:W-:Y:S02]  /*10c0*/  @P0 IADD3.X R7, R2, UR9, RZ, P2, !PT ;  /* 0x0000000902070c10 */ /* 0x000fe400097fe4ff */
[----:B------:R4:W5:Y:S01]  /*10d0*/  LDG.E.128 R236, desc[UR4][R12.64] ;  /* 0x000000040cec7981 */ /* 0x000962000c1e1d00 */
[----:B------:R-:W-:-:S03]  /*10e0*/  ISETP.NE.U32.AND P2, PT, RZ, UR6, PT ;  /* 0x00000006ff007c0c */ /* 0x000fc6000bf45070 */
[----:B------:R4:W5:Y:S01]  /*10f0*/  LDG.E.128 R232, desc[UR4][R12.64+0x10] ;  /* 0x000010040ce87981 */ /* 0x000962000c1e1d00 */
[----:B------:R-:W-:-:S03]  /*1100*/  ISETP.NE.AND.EX P2, PT, RZ, UR7, PT, P2 ;  /* 0x00000007ff007c0c */ /* 0x000fc6000bf45320 */
[----:B------:R4:W5:Y:S04]  /*1110*/  @P0 LDG.E.128 R80, desc[UR4][R6.64] ;  /* 0x0000000406500981 */ /* 0x000968000c1e1d00 */
[----:B------:R4:W5:Y:S04]  /*1120*/  @P0 LDG.E.128 R84, desc[UR4][R6.64+0x10] ;  /* 0x0000100406540981 */ /* 0x000968000c1e1d00 */
[----:B------:R-:W2:Y:S02]  /*1130*/  LDG.E.128 R12, desc[UR4][R4.64] ;  /* 0x00000004040c7981 */ /* 0x000ea4000c1e1d00 */
[----:B------:R-:W-:-:S04]  /*1140*/  @P2 LEA R2, P3, R11, UR6, 0x5 ;  /* 0x000000060b022c11 */ /* 0x000fc8000f8628ff */
[C---:B------:R-:W-:Y:S01]  /*1150*/  @P2 LEA.HI.X R3, R11.reuse, UR7, RZ, 0x5, P3 ;  /* 0x000000070b032c11 */ /* 0x040fe200098f2cff */
[----:B------:R-:W3:Y:S04]  /*1160*/  LDG.E.128 R4, desc[UR4][R4.64+0x10] ;  /* 0x0000100404047981 */ /* 0x000ee8000c1e1d00 */
[----:B------:R4:W5:Y:S04]  /*1170*/  @P2 LDG.E.128 R72, desc[UR4][R2.64] ;  /* 0x0000000402482981 */ /* 0x000968000c1e1d00 */
[----:B------:R4:W5:Y:S01]  /*1180*/  @P2 LDG.E.128 R76, desc[UR4][R2.64+0x10] ;  /* 0x00001004024c2981 */ /* 0x000962000c1e1d00 */
[----:B------:R-:W-:-:S03]  /*1190*/  IADD3 R11, R11, 0x20, RZ ;  /* 0x000000200b0b7810 */ /* 0x000fc60007ffe0ff */
[----:B---3--:R4:W-:Y:S04]  /*11a0*/  STL.64 [R1+0xb0], R4 ;  /* 0x0000b00401007387 */ /* 0x0089e80000100a00 */
[----:B------:R4:W-:Y:S04]  /*11b0*/  STL.64 [R1+0xb8], R6 ;  /* 0x0000b80601007387 */ /* 0x0009e80000100a00 */
[----:B--2---:R4:W-:Y:S04]  /*11c0*/  STL.64 [R1+0xc0], R12 ;  /* 0x0000c00c01007387 */ /* 0x0049e80000100a00 */
[----:B------:R4:W-:Y:S02]  /*11d0*/  STL.64 [R1+0xc8], R14 ;  /* 0x0000c80e01007387 */ /* 0x0009e40000100a00 */
.L_x_10945:
[----:B------:R-:W-:Y:S05]  /*11e0*/  BSYNC B0 ;  /* 0x0000000000007941 */ /* 0x000fea0003800000 */
.L_x_10944:
[----:B------:R-:W-:Y:S01]  /*11f0*/  ISETP.GE.U32.AND P0, PT, R9, 0xe0, PT ;  /* 0x000000e00900780c */ /* 0x000fe20003f06070 */
[----:B------:R-:W-:Y:S01]  /*1200*/  BSSY B0, `(.L_x_10946) ;  /* 0x000002a000007945 */ /* 0x000fe20003800000 */
[----:B------:R-:W-:-:S11]  /*1210*/  LOP3.LUT R8, R8, 0xffffffbf, RZ, 0xc0, !PT ;  /* 0xffffffbf08087812 */ /* 0x000fd600078ec0ff */
[----:B------:R-:W-:Y:S01]  /*1220*/  @P0 LOP3.LUT R8, R8, 0x40, RZ, 0xfc, !PT ;  /* 0x0000004008080812 */ /* 0x000fe200078efcff */
[----:B------:R-:W-:Y:S06]  /*1230*/  @!P0 BRA `(.L_x_10947) ;  /* 0x0000000000988947 */ /* 0x000fec0003800000 */
[C---:B01234-:R-:W-:Y:S01]  /*1240*/  IMAD.SHL.U32 R6, R11.reuse, 0x20, RZ ;  /* 0x000000200b067824 */ /* 0x05ffe200078e00ff */
[----:B------:R-:W-:Y:S01]  /*1250*/  ULDC.64 UR6, c[0x0][0x268] ;  /* 0x00009a0000067ab9 */ /* 0x000fe20000000a00 */
[----:B------:R-:W-:Y:S02]  /*1260*/  SHF.L.U64.HI R2, R11, 0x5, RZ ;  /* 0x000000050b027819 */ /* 0x000fe400000102ff */
[----:B------:R-:W-:Y:S02]  /*1270*/  CS2R R90, SRZ ;  /* 0x00000000005a7805 */ /* 0x000fe4000001ff00 */
[----:B------:R-:W-:Y:S02]  /*1280*/  CS2R R88, SRZ ;  /* 0x0000000000587805 */ /* 0x000fe4000001ff00 */
[----:B------:R-:W-:Y:S02]  /*1290*/  IADD3 R4, P0, R6, UR6, RZ ;  /* 0x0000000606047c10 */ /* 0x000fe4000ff1e0ff */
[----:B------:R-:W-:-:S02]  /*12a0*/  CS2R R94, SRZ ;  /* 0x00000000005e7805 */ /* 0x000fc4000001ff00 */
[----:B------:R-:W-:Y:S02]  /*12b0*/  CS2R R92, SRZ ;  /* 0x00000000005c7805 */ /* 0x000fe4000001ff00 */
[----:B------:R-:W-:Y:S01]  /*12c0*/  IADD3.X R5, R2, UR7, RZ, P0, !PT ;  /* 0x0000000702057c10 */ /* 0x000fe200087fe4ff */
[----:B------:R-:W-:Y:S02]  /*12d0*/  ULDC.64 UR6, c[0x0][0x2d0] ;  /* 0x0000b40000067ab9 */ /* 0x000fe40000000a00 */
[----:B------:R-:W-:Y:S02]  /*12e0*/  ISETP.NE.U32.AND P0, PT, RZ, UR6, PT ;  /* 0x00000006ff007c0c */ /* 0x000fe4000bf05070 */
[----:B------:R-:W-:Y:S02]  /*12f0*/  CS2R R98, SRZ ;  /* 0x0000000000627805 */ /* 0x000fe4000001ff00 */
[----:B------:R-:W-:Y:S02]  /*1300*/  CS2R R96, SRZ ;  /* 0x0000000000607805 */ /* 0x000fe4000001ff00 */
[----:B------:R-:W-:-:S02]  /*1310*/  CS2R R102, SRZ ;  /* 0x0000000000667805 */ /* 0x000fc4000001ff00 */
[----:B------:R-:W-:Y:S02]  /*1320*/  ISETP.NE.AND.EX P0, PT, RZ, UR7, PT, P0 ;  /* 0x00000007ff007c0c */ /* 0x000fe4000bf05300 */
[----:B------:R-:W-:Y:S01]  /*1330*/  CS2R R100, SRZ ;  /* 0x0000000000647805 */ /* 0x000fe2000001ff00 */
[----:B------:R-:W2:Y:S10]  /*1340*/  LDG.E.128 R12, desc[UR4][R4.64] ;  /* 0x00000004040c7981 */ /* 0x000eb4000c1e1d00 */
[----:B------:R-:W-:-:S04]  /*1350*/  @P0 IADD3 R6, P2, R6, UR6, RZ ;  /* 0x0000000606060c10 */ /* 0x000fc8000ff5e0ff */
[----:B------:R-:W-:Y:S01]  /*1360*/  @P0 IADD3.X R7, R2, UR7, RZ, P2, !PT ;  /* 0x0000000702070c10 */ /* 0x000fe200097fe4ff */
[----:B------:R-:W-:Y:S02]  /*1370*/  ULDC.64 UR6, c[0x0][0x2c8] ;  /* 0x0000b20000067ab9 */ /* 0x000fe40000000a00 */
[----:B------:R-:W-:Y:S02]  /*1380*/  ISETP.NE.U32.AND P2, PT, RZ, UR6, PT ;  /* 0x00000006ff007c0c */ /* 0x000fe4000bf45070 */
[----:B------:R-:W5:Y:S02]  /*1390*/  @P0 LDG.E.128 R96, desc[UR4][R6.64] ;  /* 0x0000000406600981 */ /* 0x000f64000c1e1d00 */
[----:B------:R-:W-:Y:S02]  /*13a0*/  ISETP.NE.AND.EX P2, PT, RZ, UR7, PT, P2 ;  /* 0x00000007ff007c0c */ /* 0x000fe4000bf45320 */
[----:B------:R-:W5:Y:S04]  /*13b0*/  @P0 LDG.E.128 R100, desc[UR4][R6.64+0x10] ;  /* 0x0000100406640981 */ /* 0x000f68000c1e1d00 */
[----:B------:R-:W3:Y:S07]  /*13c0*/  LDG.E.128 R4, desc[UR4][R4.64+0x10] ;  /* 0x0000100404047981 */ /* 0x000eee000c1e1d00 */
[----:B------:R-:W-:-:S04]  /*13d0*/  @P2 LEA R2, P3, R11, UR6, 0x5 ;  /* 0x000000060b022c11 */ /* 0x000fc8000f8628ff */
[----:B------:R-:W-:-:S05]  /*13e0*/  @P2 LEA.HI.X R3, R11, UR7, RZ, 0x5, P3 ;  /* 0x000000070b032c11 */ /* 0x000fca00098f2cff */
[----:B------:R-:W5:Y:S04]  /*13f0*/  @P2 LDG.E.128 R88, desc[UR4][R2.64] ;  /* 0x0000000402582981 */ /* 0x000f68000c1e1d00 */
[----:B------:R0:W5:Y:S02]  /*1400*/  @P2 LDG.E.128 R92, desc[UR4][R2.64+0x10] ;  /* 0x00001004025c2981 */ /* 0x000164000c1e1d00 */
[----:B0-----:R-:W0:Y:S02]  /*1410*/  LDC.64 R2, c[0x0][0x260] ;  /* 0x00009800ff027b82 */ /* 0x001e240000000a00 */
[----:B0-----:R-:W-:-:S05]  /*1420*/  IMAD.WIDE.U32 R2, R11, 0x20, R2 ;  /* 0x000000200b027825 */ /* 0x001fca00078e0002 */
[----:B------:R0:W5:Y:S04]  /*1430*/  LDG.E.128 R228, desc[UR4][R2.64] ;  /* 0x0000000402e47981 */ /* 0x000168000c1e1d00 */
[----:B------:R0:W5:Y:S01]  /*1440*/  LDG.E.128 R224, desc[UR4][R2.64+0x10] ;  /* 0x0000100402e07981 */ /* 0x000162000c1e1d00 */
[----:B------:R-:W-:-:S03]  /*1450*/  IADD3 R11, R11, 0x20, RZ ;  /* 0x000000200b0b7810 */ /* 0x000fc60007ffe0ff */
[----:B---3--:R0:W-:Y:S04]  /*1460*/  STL.64 [R1+0x90], R4 ;  /* 0x0000900401007387 */ /* 0x0081e80000100a00 */
[----:B------:R0:W-:Y:S04]  /*1470*/  STL.64 [R1+0x98], R6 ;  /* 0x0000980601007387 */ /* 0x0001e80000100a00 */
[----:B--2---:R0:W-:Y:S04]  /*1480*/  STL.64 [R1+0xa0], R12 ;  /* 0x0000a00c01007387 */ /* 0x0041e80000100a00 */
[----:B------:R0:W-:Y:S02]  /*1490*/  STL.64 [R1+0xa8], R14 ;  /* 0x0000a80e01007387 */ /* 0x0001e40000100a00 */
.L_x_10947:
[----:B------:R-:W-:Y:S05]  /*14a0*/  BSYNC B0 ;  /* 0x0000000000007941 */ /* 0x000fea0003800000 */
.L_x_10946:
[----:B------:R-:W-:Y:S01]  /*14b0*/  ISETP.GE.U32.AND P0, PT, R9, 0x100, PT ;  /* 0x000001000900780c */ /* 0x000fe20003f06070 */
[----:B------:R-:W-:Y:S01]  /*14c0*/  BSSY B0, `(.L_x_10948) ;  /* 0x000002d000007945 */ /* 0x000fe20003800000 */
[----:B------:R-:W-:-:S11]  /*14d0*/  LOP3.LUT R8, R8, 0xffffffdf, RZ, 0xc0, !PT ;  /* 0xffffffdf08087812 */ /* 0x000fd600078ec0ff */
[----:B------:R-:W-:Y:S01]  /*14e0*/  @P0 LOP3.LUT R8, R8, 0x20, RZ, 0xfc, !PT ;  /* 0x0000002008080812 */ /* 0x000fe200078efcff */
[----:B------:R-:W-:Y:S06]  /*14f0*/  @!P0 BRA `(.L_x_10949) ;  /* 0x0000000000a48947 */ /* 0x000fec0003800000 */
[----:B------:R-:W-:Y:S01]  /*1500*/  ULDC.64 UR6, c[0x0][0x2c8] ;  /* 0x0000b20000067ab9 */ /* 0x000fe20000000a00 */
[----:B------:R-:W-:Y:S02]  /*1510*/  CS2R R106, SRZ ;  /* 0x00000000006a7805 */ /* 0x000fe4000001ff00 */
[----:B------:R-:W-:Y:S02]  /*1520*/  ISETP.NE.U32.AND P0, PT, RZ, UR6, PT ;  /* 0x00000006ff007c0c */ /* 0x000fe4000bf05070 */
[----:B------:R-:W-:Y:S02]  /*1530*/  CS2R R104, SRZ ;  /* 0x0000000000687805 */ /* 0x000fe4000001ff00 */
[----:B------:R-:W-:Y:S02]  /*1540*/  CS2R R110, SRZ ;  /* 0x00000000006e7805 */ /* 0x000fe4000001ff00 */
[----:B------:R-:W-:Y:S02]  /*1550*/  CS2R R108, SRZ ;  /* 0x00000000006c7805 */ /* 0x000fe4000001ff00 */
[----:B------:R-:W-:-:S13]  /*1560*/  ISETP.NE.AND.EX P0, PT, RZ, UR7, PT, P0 ;  /* 0x00000007ff007c0c */ /* 0x000fda000bf05300 */
[----:B01-34-:R-:W-:-:S04]  /*1570*/  @P0 LEA R2, P2, R11, UR6, 0x5 ;  /* 0x000000060b020c11 */ /* 0x01bfc8000f8428ff */
[----:B------:R-:W-:Y:S01]  /*1580*/  @P0 LEA.HI.X R3, R11, UR7, RZ, 0x5, P2 ;  /* 0x000000070b030c11 */ /* 0x000fe200090f2cff */
[----:B------:R-:W-:-:S04]  /*1590*/  ULDC.64 UR6, c[0x0][0x2d0] ;  /* 0x0000b40000067ab9 */ /* 0x000fc80000000a00 */
[----:B------:R-:W5:Y:S04]  /*15a0*/  @P0 LDG.E.128 R104, desc[UR4][R2.64] ;  /* 0x0000000402680981 */ /* 0x000f68000c1e1d00 */
[----:B------:R0:W5:Y:S01]  /*15b0*/  @P0 LDG.E.128 R108, desc[UR4][R2.64+0x10] ;  /* 0x00001004026c0981 */ /* 0x000162000c1e1d00 */
[----:B------:R-:W-:Y:S01]  /*15c0*/  ISETP.NE.U32.AND P0, PT, RZ, UR6, PT ;  /* 0x00000006ff007c0c */ /* 0x000fe2000bf05070 */
[----:B--2---:R-:W-:Y:S01]  /*15d0*/  IMAD.SHL.U32 R4, R11, 0x20, RZ ;  /* 0x000000200b047824 */ /* 0x004fe200078e00ff */
[----:B------:R-:W-:Y:S02]  /*15e0*/  SHF.R.U32.HI R5, RZ, 0x1b, R11 ;  /* 0x0000001bff057819 */ /* 0x000fe4000001160b */
[----:B------:R-:W-:Y:S02]  /*15f0*/  CS2R R114, SRZ ;  /* 0x0000000000727805 */ /* 0x000fe4000001ff00 */
[----:B------:R-:W-:-:S02]  /*1600*/  ISETP.NE.AND.EX P0, PT, RZ, UR7, PT, P0 ;  /* 0x00000007ff007c0c */ /* 0x000fc4000bf05300 */
[----:B------:R-:W-:Y:S02]  /*1610*/  CS2R R112, SRZ ;  /* 0x0000000000707805 */ /* 0x000fe4000001ff00 */
[----:B------:R-:W-:Y:S02]  /*1620*/  CS2R R118, SRZ ;  /* 0x0000000000767805 */ /* 0x000fe4000001ff00 */
[----:B------:R-:W-:-:S07]  /*1630*/  CS2R R116, SRZ ;  /* 0x0000000000747805 */ /* 0x000fce000001ff00 */
[----:B------:R-:W-:-:S04]  /*1640*/  @P0 IADD3 R6, P2, R4, UR6, RZ ;  /* 0x0000000604060c10 */ /* 0x000fc8000ff5e0ff */
[----:B------:R-:W-:Y:S01]  /*1650*/  @P0 IADD3.X R7, R5, UR7, RZ, P2, !PT ;  /* 0x0000000705070c10 */ /* 0x000fe200097fe4ff */
[----:B------:R-:W-:-:S04]  /*1660*/  ULDC.64 UR6, c[0x0][0x268] ;  /* 0x00009a0000067ab9 */ /* 0x000fc80000000a00 */
[----:B------:R1:W5:Y:S04]  /*1670*/  @P0 LDG.E.128 R112, desc[UR4][R6.64] ;  /* 0x0000000406700981 */ /* 0x000368000c1e1d00 */
[----:B------:R1:W5:Y:S01]  /*1680*/  @P0 LDG.E.128 R116, desc[UR4][R6.64+0x10] ;  /* 0x0000100406740981 */ /* 0x000362000c1e1d00 */
[----:B0-----:R-:W-:-:S04]  /*1690*/  IADD3 R2, P0, R4, UR6, RZ ;  /* 0x0000000604027c10 */ /* 0x001fc8000ff1e0ff */
[----:B------:R-:W-:Y:S02]  /*16a0*/  IADD3.X R3, R5, UR7, RZ, P0, !PT ;  /* 0x0000000705037c10 */ /* 0x000fe400087fe4ff */
[----:B------:R-:W0:Y:S03]  /*16b0*/  LDC.64 R4, c[0x0][0x260] ;  /* 0x00009800ff047b82 */ /* 0x000e260000000a00 */
[----:B------:R-:W2:Y:S01]  /*16c0*/  LDG.E.128 R12, desc[UR4][R2.64] ;  /* 0x00000004020c7981 */ /* 0x000ea2000c1e1d00 */
[----:B0-----:R-:W-:-:S05]  /*16d0*/  IMAD.WIDE.U32 R4, R11, 0x20, R4 ;  /* 0x000000200b047825 */ /* 0x001fca00078e0004 */
[----:B------:R-:W3:Y:S04]  /*16e0*/  LDG.E.128 R20, desc[UR4][R4.64] ;  /* 0x0000000404147981 */ /* 0x000ee8000c1e1d00 */
[----:B------:R-:W4:Y:S04]  /*16f0*/  LDG.E.128 R16, desc[UR4][R4.64+0x10] ;  /* 0x0000100404107981 */ /* 0x000f28000c1e1d00 */
[----:B------:R-:W2:Y:S04]  /*1700*/  LDG.E.128 R4, desc[UR4][R2.64+0x10] ;  /* 0x0000100402047981 */ /* 0x000ea8000c1e1d00 */
[----:B--2---:R1:W-:Y:S04]  /*1710*/  STL.64 [R1+0x50], R4 ;  /* 0x0000500401007387 */ /* 0x0043e80000100a00 */
[----:B------:R1:W-:Y:S04]  /*1720*/  STL.64 [R1+0x58], R6 ;  /* 0x0000580601007387 */ /* 0x0003e80000100a00 */
[----:B------:R1:W-:Y:S04]  /*1730*/  STL.64 [R1+0x60], R12 ;  /* 0x0000600c01007387 */ /* 0x0003e80000100a00 */
[----:B------:R1:W-:Y:S04]  /*1740*/  STL.64 [R1+0x68], R14 ;  /* 0x0000680e01007387 */ /* 0x0003e80000100a00 */
[----:B----4-:R1:W-:Y:S04]  /*1750*/  STL.64 [R1+0x70], R16 ;  /* 0x0000701001007387 */ /* 0x0103e80000100a00 */
[----:B------:R1:W-:Y:S04]  /*1760*/  STL.64 [R1+0x78], R18 ;  /* 0x0000781201007387 */ /* 0x0003e80000100a00 */
[----:B---3--:R1:W-:Y:S04]  /*1770*/  STL.64 [R1+0x80], R20 ;  /* 0x0000801401007387 */ /* 0x0083e80000100a00 */
[----:B------:R1:W-:Y:S02]  /*1780*/  STL.64 [R1+0x88], R22 ;  /* 0x0000881601007387 */ /* 0x0003e40000100a00 */
.L_x_10949:
[----:B------:R-:W-:Y:S05]  /*1790*/  BSYNC B0 ;  /* 0x0000000000007941 */ /* 0x000fea0003800000 */
.L_x_10948:
[----:B01-34-:R-:W0:Y:S01]  /*17a0*/  LDC.64 R2, c[0x0][0x228] ;  /* 0x00008a00ff027b82 */ /* 0x01be220000000a00 */
[----:B------:R-:W-:Y:S01]  /*17b0*/  ULDC.64 UR6, c[0x0][0x230] ;  /* 0x00008c0000067ab9 */ /* 0x000fe20000000a00 */
[----:B--2---:R-:W-:Y:S02]  /*17c0*/  SHF.R.U32.HI R7, RZ, 0x5, R0 ;  /* 0x00000005ff077819 */ /* 0x004fe40000011600 */
[----:B0-----:R-:W-:Y:S01]  /*17d0*/  LOP3.LUT P0, RZ, R2, UR6, RZ, 0xfc, !PT ;  /* 0x0000000602ff7c12 */ /* 0x001fe2000f80fcff */
[----:B------:R-:W-:Y:S01]  /*17e0*/  ULDC UR6, c[0x0][0x214] ;  /* 0x0000850000067ab9 */ /* 0x000fe20000000800 */
[----:B------:R-:W0:Y:S02]  /*17f0*/  S2R R2, SR_CTAID.X ;  /* 0x0000000000027919 */ /* 0x000e240000002500 */
[----:B------:R-:W-:Y:S02]  /*1800*/  LOP3.LUT P0, RZ, R3, UR7, RZ, 0xfc, P0 ;  /* 0x0000000703ff7c12 */ /* 0x000fe4000800fcff */
[----:B0-----:R-:W-:-:S04]  /*1810*/  LEA R7, R2, R7, 0x2 ;  /* 0x0000000702077211 */ /* 0x001fc800078e10ff */
[----:B------:R-:W-:-:S13]  /*1820*/  ISETP.GE.AND P2, PT, R7, UR6, PT ;  /* 0x0000000607007c0c */ /* 0x000fda000bf46270 */
[----:B------:R-:W-:Y:S05]  /*1830*/  @P2 EXIT ;  /* 0x000000000000294d */ /* 0x000fea0003800000 */
[----:B------:R-:W-:Y:S01]  /*1840*/  ULDC.U8 UR6, c[0x0][0x2a0] ;  /* 0x0000a80000067ab9 */ /* 0x000fe20000000000 */
[----:B------:R-:W-:Y:S01]  /*1850*/  LOP3.LUT R8, R8, 0xffffffef, RZ, 0xc0, !PT ;  /* 0xffffffef08087812 */ /* 0x000fe200078ec0ff */
[----:B------:R-:W-:Y:S01]  /*1860*/  ULDC UR8, c[0x0][0x218] ;  /* 0x0000860000087ab9 */ /* 0x000fe20000000800 */
[----:B------:R-:W-:Y:S01]  /*1870*/  ISETP.NE.AND P2, PT, RZ, UR6, PT ;  /* 0x00000006ff007c0c */ /* 0x000fe2000bf45270 */
[----:B------:R-:W-:Y:S01]  /*1880*/  ULDC UR7, c[0x0][0x2d8] ;  /* 0x0000b60000077ab9 */ /* 0x000fe20000000800 */
[----:B------:R-:W-:Y:S01]  /*1890*/  ULDC.64 UR10, c[0x0][0x228] ;  /* 0x00008a00000a7ab9 */ /* 0x000fe20000000a00 */
[----:B------:R-:W-:-:S10]  /*18a0*/  ULDC.64 UR12, c[0x0][0x230] ;  /* 0x00008c00000c7ab9 */ /* 0x000fd40000000a00 */
[----:B------:R-:W-:-:S07]  /*18b0*/  @P2 LOP3.LUT R8, R8, 0x10, RZ, 0xfc, !PT ;  /* 0x0000001008082812 */ /* 0x000fce00078efcff */
.L_x_11239:
[----:B------:R-:W-:Y:S01]  /*18c0*/  IMAD R6, R7, UR8, RZ ;  /* 0x0000000807067c24 */ /* 0x000fe2000f8e02ff */
[----:B------:R-:W-:Y:S04]  /*18d0*/  BSSY B0, `(.L_x_10950) ;  /* 0x00000aa000007945 */ /* 0x000fe80003800000 */
[----:B------:R-:W-:-:S04]  /*18e0*/  SHF.R.S32.HI R132, RZ, 0x1f, R6 ;  /* 0x0000001fff847819 */ /* 0x000fc80000011406 */
[----:B------:R-:W-:-:S04]  /*18f0*/  LEA.HI R6, R132, R6, RZ, 0x3 ;  /* 0x0000000684067211 */ /* 0x000fc800078f18ff */
[----:B------:R-:W-:-:S05]  /*1900*/  LEA.HI.SX32 R6, R6, R191, 0x1d ;  /* 0x000000bf06067211 */ /* 0x000fca00078feaff */
[----:B------:R-:W-:Y:S01]  /*1910*/  IMAD.MOV.U32 R136, RZ, RZ, R6 ;  /* 0x000000ffff887224 */ /* 0x000fe200078e0006 */
[----:B-----5:R-:W-:Y:S06]  /*1920*/  @!P1 BRA `(.L_x_10951) ;  /* 0x0000000800909947 */ /* 0x020fec0003800000 */
        /* <DEDUP_REMOVED lines=23> */
.L_x_10953:
[----:B-----5:R-:W-:-:S04]  /*1aa0*/  IMAD.U32 R24, R124, 0x10000, RZ ;  /* 0x000100007c187824 */ /* 0x020fc800078e00ff */
[----:B------:R-:W-:Y:S01]  /*1ab0*/  FADD.FTZ R5, R24, R5 ;  /* 0x0000000518057221 */ /* 0x000fe20000010000 */
[----:B------:R-:W-:Y:S06]  /*1ac0*/  BRA `(.L_x_10954) ;  /* 0x0000000000107947 */ /* 0x000fec0003800000 */
.L_x_10952:
[----:B-----5:R-:W-:-:S05]  /*1ad0*/  SHF.L.U32 R24, R120, 0x10, RZ ;  /* 0x0000001078187819 */ /* 0x020fca00000006ff */
[----:B------:R-:W-:Y:S01]  /*1ae0*/  FADD.FTZ R5, R24, R5 ;  /* 0x0000000518057221 */ /* 0x000fe20000010000 */
[----:B------:R-:W-:-:S04]  /*1af0*/  @P2 IMAD.U32 R24, R124, 0x10000, RZ ;  /* 0x000100007c182824 */ /* 0x000fc800078e00ff */
[----:B------:R-:W-:-:S07]  /*1b00*/  @P2 FADD.FTZ R5, R24, R5 ;  /* 0x0000000518052221 */ /* 0x000fce0000010000 */
.L_x_10954:
[----:B------:R-:W-:-:S04]  /*1b10*/  F2FP.BF16.F32.PACK_AB R24, RZ, R5 ;  /* 0x00000005ff18723e */ /* 0x000fc800000010ff */
[----:B------:R-:W-:-:S07]  /*1b20*/  PRMT R128, R24, 0x7610, R128 ;  /* 0x0000761018807816 */ /* 0x000fce0000000080 */
.L_x_10955:
[----:B------:R-:W-:Y:S01]  /*1b30*/  SHF.L.U32 R24, R23, 0x10, RZ ;  /* 0x0000001017187819 */ /* 0x000fe200000006ff */
[----:B------:R-:W-:Y:S06]  /*1b40*/  @P3 BRA `(.L_x_10956) ;  /* 0x0000000000243947 */ /* 0x000fec0003800000 */
[----:B------:R-:W-:-:S04]  /*1b50*/  ISETP.NE.U32.AND P4, PT, RZ, UR12, PT ;  /* 0x0000000cff007c0c */ /* 0x000fc8000bf85070 */
[----:B------:R-:W-:-:S13]  /*1b60*/  ISETP.NE.AND.EX P4, PT, RZ, UR13, PT, P4 ;  /* 0x0000000dff007c0c */ /* 0x000fda000bf85340 */
[----:B------:R-:W-:Y:S05]  /*1b70*/  @P4 BRA `(.L_x_10957) ;  /* 0x0000000000084947 */ /* 0x000fea0003800000 */
[----:B------:R-:W-:Y:S05]  /*1b80*/  @P0 BRA `(.L_x_10958) ;  /* 0x00000000002c0947 */ /* 0x000fea0003800000 */
[----:B------:R-:W-:Y:S05]  /*1b90*/  BRA `(.L_x_10959) ;  /* 0x0000000000307947 */ /* 0x000fea0003800000 */
.L_x_10957:
[----:B-----5:R-:W-:-:S05]  /*1ba0*/  PRMT R23, R124, 0x7632, R23 ;  /* 0x000076327c177816 */ /* 0x020fca0000000017 */
[----:B------:R-:W-:-:S04]  /*1bb0*/  IMAD.U32 R23, R23, 0x10000, RZ ;  /* 0x0001000017177824 */ /* 0x000fc800078e00ff */
[----:B------:R-:W-:Y:S01]  /*1bc0*/  FADD.FTZ R24, R23, R24 ;  /* 0x0000001817187221 */ /* 0x000fe20000010000 */
[----:B------:R-:W-:Y:S06]  /*1bd0*/  BRA `(.L_x_10958) ;  /* 0x0000000000187947 */ /* 0x000fec0003800000 */
.L_x_10956:
[----:B-----5:R-:W-:-:S04]  /*1be0*/  PRMT R23, R120, 0x7632, R23 ;  /* 0x0000763278177816 */ /* 0x020fc80000000017 */
[----:B------:R-:W-:-:S05]  /*1bf0*/  SHF.L.U32 R23, R23, 0x10, RZ ;  /* 0x0000001017177819 */ /* 0x000fca00000006ff */
[----:B------:R-:W-:Y:S01]  /*1c00*/  FADD.FTZ R24, R23, R24 ;  /* 0x0000001817187221 */ /* 0x000fe20000010000 */
[----:B------:R-:W-:-:S05]  /*1c10*/  @P2 PRMT R23, R124, 0x7632, R23 ;  /* 0x000076327c172816 */ /* 0x000fca0000000017 */
[----:B------:R-:W-:-:S04]  /*1c20*/  @P2 IMAD.U32 R23, R23, 0x10000, RZ ;  /* 0x0001000017172824 */ /* 0x000fc800078e00ff */
[----:B------:R-:W-:-:S07]  /*1c30*/  @P2 FADD.FTZ R24, R23, R24 ;  /* 0x0000001817182221 */ /* 0x000fce0000010000 */
.L_x_10958:
[----:B------:R-:W-:-:S04]  /*1c40*/  F2FP.BF16.F32.PACK_AB R23, RZ, R24 ;  /* 0x00000018ff17723e */ /* 0x000fc800000010ff */
[----:B------:R-:W-:-:S07]  /*1c50*/  PRMT R128, R128, 0x5410, R23 ;  /* 0x0000541080807816 */ /* 0x000fce0000000017 */
.L_x_10959:
        /* <DEDUP_REMOVED lines=8> */
.L_x_10961:
[----:B-----5:R-:W-:-:S04]  /*1ce0*/  IMAD.U32 R132, R125, 0x10000, RZ ;  /* 0x000100007d847824 */ /* 0x020fc800078e00ff */
[----:B------:R-:W-:Y:S01]  /*1cf0*/  FADD.FTZ R23, R132, R23 ;  /* 0x0000001784177221 */ /* 0x000fe20000010000 */
[----:B------:R-:W-:Y:S06]  /*1d00*/  BRA `(.L_x_10962) ;  /* 0x0000000000107947 */ /* 0x000fec0003800000 */
.L_x_10960:
[----:B-----5:R-:W-:-:S05]  /*1d10*/  SHF.L.U32 R132, R121, 0x10, RZ ;  /* 0x0000001079847819 */ /* 0x020fca00000006ff */
[----:B------:R-:W-:Y:S01]  /*1d20*/  FADD.FTZ R23, R132, R23 ;  /* 0x0000001784177221 */ /* 0x000fe20000010000 */
[----:B------:R-:W-:-:S04]  /*1d30*/  @P2 IMAD.U32 R132, R125, 0x10000, RZ ;  /* 0x000100007d842824 */ /* 0x000fc800078e00ff */
[----:B------:R-:W-:-:S07]  /*1d40*/  @P2 FADD.FTZ R23, R132, R23 ;  /* 0x0000001784172221 */ /* 0x000fce0000010000 */
.L_x_10962:
[----:B------:R-:W-:-:S04]  /*1d50*/  F2FP.BF16.F32.PACK_AB R132, RZ, R23 ;  /* 0x00000017ff84723e */ /* 0x000fc800000010ff */
[----:B------:R-:W-:-:S07]  /*1d60*/  PRMT R129, R132, 0x7610, R129 ;  /* 0x0000761084817816 */ /* 0x000fce0000000081 */
.L_x_10963:
[----:B------:R-:W-:Y:S01]  /*1d70*/  SHF.L.U32 R142, R133, 0x10, RZ ;  /* 0x00000010858e7819 */ /* 0x000fe200000006ff */
[----:B------:R-:W-:Y:S06]  /*1d80*/  @P3 BRA `(.L_x_10964) ;  /* 0x0000000000243947 */ /* 0x000fec0003800000 */
[----:B------:R-:W-:-:S04]  /*1d90*/  ISETP.NE.U32.AND P4, PT, RZ, UR12, PT ;  /* 0x0000000cff007c0c */ /* 0x000fc8000bf85070 */
[----:B------:R-:W-:-:S13]  /*1da0*/  ISETP.NE.AND.EX P4, PT, RZ, UR13, PT, P4 ;  /* 0x0000000dff007c0c */ /* 0x000fda000bf85340 */
[----:B------:R-:W-:Y:S05]  /*1db0*/  @P4 BRA `(.L_x_10965) ;  /* 0x0000000000084947 */ /* 0x000fea0003800000 */
[----:B------:R-:W-:Y:S05]  /*1dc0*/  @P0 BRA `(.L_x_10966) ;  /* 0x00000000002c0947 */ /* 0x000fea0003800000 */
[----:B------:R-:W-:Y:S05]  /*1dd0*/  BRA `(.L_x_10967) ;  /* 0x0000000000307947 */ /* 0x000fea0003800000 */
.L_x_10965:
[----:B-----5:R-:W-:-:S05]  /*1de0*/  PRMT R132, R125, 0x7632, R132 ;  /* 0x000076327d847816 */ /* 0x020fca0000000084 */
[----:B------:R-:W-:-:S04]  /*1df0*/  IMAD.U32 R132, R132, 0x10000, RZ ;  /* 0x0001000084847824 */ /* 0x000fc800078e00ff */
[----:B------:R-:W-:Y:S01]  /*1e00*/  FADD.FTZ R142, R132, R142 ;  /* 0x0000008e848e7221 */ /* 0x000fe20000010000 */
[----:B------:R-:W-:Y:S06]  /*1e10*/  BRA `(.L_x_10966) ;  /* 0x0000000000187947 */ /* 0x000fec0003800000 */
.L_x_10964:
[----:B-----5:R-:W-:-:S04]  /*1e20*/  PRMT R132, R121, 0x7632, R132 ;  /* 0x0000763279847816 */ /* 0x020fc80000000084 */
[----:B------:R-:W-:-:S05]  /*1e30*/  SHF.L.U32 R132, R132, 0x10, RZ ;  /* 0x0000001084847819 */ /* 0x000fca00000006ff */
[----:B------:R-:W-:Y:S01]  /*1e40*/  FADD.FTZ R142, R132, R142 ;  /* 0x0000008e848e7221 */ /* 0x000fe20000010000 */
[----:B------:R-:W-:-:S05]  /*1e50*/  @P2 PRMT R132, R125, 0x7632, R132 ;  /* 0x000076327d842816 */ /* 0x000fca0000000084 */
[----:B------:R-:W-:-:S04]  /*1e60*/  @P2 IMAD.U32 R132, R132, 0x10000, RZ ;  /* 0x0001000084842824 */ /* 0x000fc800078e00ff */
[----:B------:R-:W-:-:S07]  /*1e70*/  @P2 FADD.FTZ R142, R132, R142 ;  /* 0x0000008e848e2221 */ /* 0x000fce0000010000 */
.L_x_10966:
[----:B------:R-:W-:-:S04]  /*1e80*/  F2FP.BF16.F32.PACK_AB R132, RZ, R142 ;  /* 0x0000008eff84723e */ /* 0x000fc800000010ff */
[----:B------:R-:W-:-:S07]  /*1e90*/  PRMT R129, R129, 0x5410, R132 ;  /* 0x0000541081817816 */ /* 0x000fce0000000084 */
.L_x_10967:
        /* <DEDUP_REMOVED lines=8> */
.L_x_10969:
[----:B-----5:R-:W-:-:S04]  /*1f20*/  IMAD.U32 R132, R126, 0x10000, RZ ;  /* 0x000100007e847824 */ /* 0x020fc800078e00ff */
[----:B------:R-:W-:Y:S01]  /*1f30*/  FADD.FTZ R141, R132, R141 ;  /* 0x0000008d848d7221 */ /* 0x000fe20000010000 */
[----:B------:R-:W-:Y:S06]  /*1f40*/  BRA `(.L_x_10970) ;  /* 0x0000000000107947 */ /* 0x000fec0003800000 */
.L_x_10968:
[----:B-----5:R-:W-:-:S05]  /*1f50*/  SHF.L.U32 R132, R122, 0x10, RZ ;  /* 0x000000107a847819 */ /* 0x020fca00000006ff */
[----:B------:R-:W-:Y:S01]  /*1f60*/  FADD.FTZ R141, R132, R141 ;  /* 0x0000008d848d7221 */ /* 0x000fe20000010000 */
[----:B------:R-:W-:-:S04]  /*1f70*/  @P2 IMAD.U32 R132, R126, 0x10000, RZ ;  /* 0x000100007e842824 */ /* 0x000fc800078e00ff */
[----:B------:R-:W-:-:S07]  /*1f80*/  @P2 FADD.FTZ R141, R132, R141 ;  /* 0x0000008d848d2221 */ /* 0x000fce0000010000 */
.L_x_10970:
[----:B------:R-:W-:-:S04]  /*1f90*/  F2FP.BF16.F32.PACK_AB R132, RZ, R141 ;  /* 0x0000008dff84723e */ /* 0x000fc800000010ff */
[----:B------:R-:W-:-:S07]  /*1fa0*/  PRMT R130, R132, 0x7610, R130 ;  /* 0x0000761084827816 */ /* 0x000fce0000000082 */
.L_x_10971:
[----:B------:R-:W-:Y:S01]  /*1fb0*/  SHF.L.U32 R160, R134, 0x10, RZ ;  /* 0x0000001086a07819 */ /* 0x000fe200000006ff */
[----:B------:R-:W-:Y:S06]  /*1fc0*/  @P3 BRA `(.L_x_10972) ;  /* 0x0000000000243947 */ /* 0x000fec0003800000 */
[----:B------:R-:W-:-:S04]  /*1fd0*/  ISETP.NE.U32.AND P4, PT, RZ, UR12, PT ;  /* 0x0000000cff007c0c */ /* 0x000fc8000bf85070 */
[----:B------:R-:W-:-:S13]  /*1fe0*/  ISETP.NE.AND.EX P4, PT, RZ, UR13, PT, P4 ;  /* 0x0000000dff007c0c */ /* 0x000fda000bf85340 */
[----:B------:R-:W-:Y:S05]  /*1ff0*/  @P4 BRA `(.L_x_10973) ;  /* 0x0000000000084947 */ /* 0x000fea0003800000 */
[----:B------:R-:W-:Y:S05]  /*2000*/  @P0 BRA `(.L_x_10974) ;  /* 0x00000000002c0947 */ /* 0x000fea0003800000 */
[----:B------:R-:W-:Y:S05]  /*2010*/  BRA `(.L_x_10975) ;  /* 0x0000000000307947 */ /* 0x000fea0003800000 */
.L_x_10973:
[----:B-----5:R-:W-:-:S05]  /*2020*/  PRMT R132, R126, 0x7632, R132 ;  /* 0x000076327e847816 */ /* 0x020fca0000000084 */
[----:B------:R-:W-:-:S04]  /*2030*/  IMAD.U32 R132, R132, 0x10000, RZ ;  /* 0x0001000084847824 */ /* 0x000fc800078e00ff */
[----:B------:R-:W-:Y:S01]  /*2040*/  FADD.FTZ R160, R132, R160 ;  /* 0x000000a084a07221 */ /* 0x000fe20000010000 */
[----:B------:R-:W-:Y:S06]  /*2050*/  BRA `(.L_x_10974) ;  /* 0x0000000000187947 */ /* 0x000fec0003800000 */
.L_x_10972:
[----:B-----5:R-:W-:-:S04]  /*2060*/  PRMT R132, R122, 0x7632, R132 ;  /* 0x000076327a847816 */ /* 0x020fc80000000084 */
[----:B------:R-:W-:-:S05]  /*2070*/  SHF.L.U32 R132, R132, 0x10, RZ ;  /* 0x0000001084847819 */ /* 0x000fca00000006ff */
[----:B------:R-:W-:Y:S01]  /*2080*/  FADD.FTZ R160, R132, R160 ;  /* 0x000000a084a07221 */ /* 0x000fe20000010000 */
[----:B------:R-:W-:-:S05]  /*2090*/  @P2 PRMT R132, R126, 0x7632, R132 ;  /* 0x000076327e842816 */ /* 0x000fca0000000084 */
[----:B------:R-:W-:-:S04]  /*20a0*/  @P2 IMAD.U32 R132, R132, 0x10000, RZ ;  /* 0x0001000084842824 */ /* 0x000fc800078e00ff */
[----:B------:R-:W-:-:S07]  /*20b0*/  @P2 FADD.FTZ R160, R132, R160 ;  /* 0x000000a084a02221 */ /* 0x000fce0000010000 */
.L_x_10974:
[----:B------:R-:W-:-:S04]  /*20c0*/  F2FP.BF16.F32.PACK_AB R132, RZ, R160 ;  /* 0x000000a0ff84723e */ /* 0x000fc800000010ff */
[----:B------:R-:W-:-:S07]  /*20d0*/  PRMT R130, R130, 0x5410, R132 ;  /* 0x0000541082827816 */ /* 0x000fce0000000084 */
.L_x_10975:
        /* <DEDUP_REMOVED lines=8> */
.L_x_10977:
[----:B-----5:R-:W-:-:S04]  /*2160*/  IMAD.U32 R132, R127, 0x10000, RZ ;  /* 0x000100007f847824 */ /* 0x020fc800078e00ff */
[----:B------:R-:W-:Y:S01]  /*2170*/  FADD.FTZ R159, R132, R159 ;  /* 0x0000009f849f7221 */ /* 0x000fe20000010000 */
[----:B------:R-:W-:Y:S06]  /*2180*/  BRA `(.L_x_10978) ;  /* 0x0000000000107947 */ /* 0x000fec0003800000 */
.L_x_10976:
[----:B-----5:R-:W-:-:S05]  /*2190*/  SHF.L.U32 R132, R123, 0x10, RZ ;  /* 0x000000107b847819 */ /* 0x020fca00000006ff */
[----:B------:R-:W-:Y:S01]  /*21a0*/  FADD.FTZ R159, R132, R159 ;  /* 0x0000009f849f7221 */ /* 0x000fe20000010000 */
[----:B------:R-:W-:-:S04]  /*21b0*/  @P2 IMAD.U32 R132, R127, 0x10000, RZ ;  /* 0x000100007f842824 */ /* 0x000fc800078e00ff */
[----:B------:R-:W-:-:S07]  /*21c0*/  @P2 FADD.FTZ R159, R132, R159 ;  /* 0x0000009f849f2221 */ /* 0x000fce0000010000 */
.L_x_10978:
[----:B------:R-:W-:-:S04]  /*21d0*/  F2FP.BF16.F32.PACK_AB R132, RZ, R159 ;  /* 0x0000009fff84723e */ /* 0x000fc800000010ff */
[----:B------:R-:W-:-:S07]  /*21e0*/  PRMT R131, R132, 0x7610, R131 ;  /* 0x0000761084837816 */ /* 0x000fce0000000083 */
.L_x_10979:
[----:B------:R-:W-:Y:S01]  /*21f0*/  SHF.L.U32 R161, R135, 0x10, RZ ;  /* 0x0000001087a17819 */ /* 0x000fe200000006ff */
[----:B------:R-:W-:Y:S06]  /*2200*/  @P3 BRA `(.L_x_10980) ;  /* 0x0000000000243947 */ /* 0x000fec0003800000 */
[----:B------:R-:W-:-:S04]  /*2210*/  ISETP.NE.U32.AND P2, PT, RZ, UR12, PT ;  /* 0x0000000cff007c0c */ /* 0x000fc8000bf45070 */
[----:B------:R-:W-:-:S13]  /*2220*/  ISETP.NE.AND.EX P2, PT, RZ, UR13, PT, P2 ;  /* 0x0000000dff007c0c */ /* 0x000fda000bf45320 */
[----:B------:R-:W-:Y:S05]  /*2230*/  @P2 BRA `(.L_x_10981) ;  /* 0x0000000000082947 */ /* 0x000fea0003800000 */
[----:B------:R-:W-:Y:S05]  /*2240*/  @P0 BRA `(.L_x_10982) ;  /* 0x00000000002c0947 */ /* 0x000fea0003800000 */
[----:B------:R-:W-:Y:S05]  /*2250*/  BRA `(.L_x_10983) ;  /* 0x0000000000307947 */ /* 0x000fea0003800000 */
.L_x_10981:
[----:B-----5:R-:W-:-:S05]  /*2260*/  PRMT R132, R127, 0x7632, R132 ;  /* 0x000076327f847816 */ /* 0x020fca0000000084 */
[----:B------:R-:W-:-:S04]  /*2270*/  IMAD.U32 R132, R132, 0x10000, RZ ;  /* 0x0001000084847824 */ /* 0x000fc800078e00ff */
[----:B------:R-:W-:Y:S01]  /*2280*/  FADD.FTZ R161, R132, R161 ;  /* 0x000000a184a17221 */ /* 0x000fe20000010000 */
[----:B------:R-:W-:Y:S06]  /*2290*/  BRA `(.L_x_10982) ;  /* 0x0000000000187947 */ /* 0x000fec0003800000 */
.L_x_10980:
[----:B-----5:R-:W-:-:S04]  /*22a0*/  PRMT R132, R123, 0x7632, R132 ;  /* 0x000076327b847816 */ /* 0x020fc80000000084 */
[----:B------:R-:W-:-:S05]  /*22b0*/  SHF.L.U32 R132, R132, 0x10, RZ ;  /* 0x0000001084847819 */ /* 0x000fca00000006ff */
[----:B------:R-:W-:Y:S01]  /*22c0*/  FADD.FTZ R161, R132, R161 ;  /* 0x000000a184a17221 */ /* 0x000fe20000010000 */
[----:B------:R-:W-:-:S05]  /*22d0*/  @P2 PRMT R132, R127, 0x7632, R132 ;  /* 0x000076327f842816 */ /* 0x000fca0000000084 */
[----:B------:R-:W-:-:S04]  /*22e0*/  @P2 IMAD.U32 R132, R132, 0x10000, RZ ;  /* 0x0001000084842824 */ /* 0x000fc800078e00ff */
[----:B------:R-:W-:-:S07]  /*22f0*/  @P2 FADD.FTZ R161, R132, R161 ;  /* 0x000000a184a12221 */ /* 0x000fce0000010000 */
.L_x_10982:
[----:B------:R-:W-:-:S04]  /*2300*/  F2FP.BF16.F32.PACK_AB R132, RZ, R161 ;  /* 0x000000a1ff84723e */ /* 0x000fc800000010ff */
[----:B------:R-:W-:-:S07]  /*2310*/  PRMT R131, R131, 0x5410, R132 ;  /* 0x0000541083837816 */ /* 0x000fce0000000084 */
.L_x_10983:
[----:B------:R-:W0:Y:S01]  /*2320*/  @P0 LDC.64 R132, c[0x0][0x238] ;  /* 0x00008e00ff840b82 */ /* 0x000e220000000a00 */
[C---:B------:R-:W-:Y:S02]  /*2330*/  IADD3 R136, R6.reuse, 0x20, RZ ;  /* 0x0000002006887810 */ /* 0x040fe40007ffe0ff */
[----:B0-----:R-:W-:-:S04]  /*2340*/  @P0 LEA R132, P2, R6, R132, 0x4 ;  /* 0x0000008406840211 */ /* 0x001fc800078420ff */
[----:B------:R-:W-:-:S05]  /*2350*/  @P0 LEA.HI.X R133, R6, R133, RZ, 0x4, P2 ;  /* 0x0000008506850211 */ /* 0x000fca00010f24ff */
[----:B------:R0:W-:Y:S04]  /*2360*/  @P0 STG.E.128 desc[UR4][R132.64], R128 ;  /* 0x0000008084000986 */ /* 0x0001e8000c101d04 */
.L_x_10951:
[----:B------:R-:W-:Y:S05]  /*2370*/  BSYNC B0 ;  /* 0x0000000000007941 */ /* 0x000fea0003800000 */
.L_x_10950:
        /* <DEDUP_REMOVED lines=26> */
.L_x_10987:
[----:B-----5:R-:W-:-:S05]  /*2520*/  SHF.L.U32 R21, R124, 0x10, RZ ;  /* 0x000000107c157819 */ /* 0x020fca00000006ff */
[----:B------:R-:W-:Y:S01]  /*2530*/  FADD.FTZ R4, R21, R4 ;  /* 0x0000000415047221 */ /* 0x000fe20000010000 */
[----:B------:R-:W-:Y:S06]  /*2540*/  BRA `(.L_x_10988) ;  /* 0x0000000000107947 */ /* 0x000fec0003800000 */
.L_x_10986:
[----:B-----5:R-:W-:-:S04]  /*2550*/  IMAD.U32 R21, R120, 0x10000, RZ ;  /* 0x0001000078157824 */ /* 0x020fc800078e00ff */
[----:B------:R-:W-:Y:S01]  /*2560*/  FADD.FTZ R4, R21, R4 ;  /* 0x0000000415047221 */ /* 0x000fe20000010000 */
[----:B------:R-:W-:-:S05]  /*2570*/  @P2 SHF.L.U32 R21, R124, 0x10, RZ ;  /* 0x000000107c152819 */ /* 0x000fca00000006ff */
[----:B------:R-:W-:-:S07]  /*2580*/  @P2 FADD.FTZ R4, R21, R4 ;  /* 0x0000000415042221 */ /* 0x000fce0000010000 */
.L_x_10988:
[----:B------:R-:W-:-:S04]  /*2590*/  F2FP.BF16.F32.PACK_AB R21, RZ, R4 ;  /* 0x00000004ff15723e */ /* 0x000fc800000010ff */
[----:B------:R-:W-:-:S07]  /*25a0*/  PRMT R128, R21, 0x7610, R128 ;  /* 0x0000761015807816 */ /* 0x000fce0000000080 */
.L_x_10989:
[----:B------:R-:W-:Y:S01]  /*25b0*/  IMAD.U32 R22, R22, 0x10000, RZ ;  /* 0x0001000016167824 */ /* 0x000fe200078e00ff */
[----:B------:R-:W-:Y:S06]  /*25c0*/  @P3 BRA `(.L_x_10990) ;  /* 0x0000000000243947 */ /* 0x000fec0003800000 */
[----:B------:R-:W-:-:S04]  /*25d0*/  ISETP.NE.U32.AND P4, PT, RZ, UR12, PT ;  /* 0x0000000cff007c0c */ /* 0x000fc8000bf85070 */
[----:B------:R-:W-:-:S13]  /*25e0*/  ISETP.NE.AND.EX P4, PT, RZ, UR13, PT, P4 ;  /* 0x0000000dff007c0c */ /* 0x000fda000bf85340 */
[----:B------:R-:W-:Y:S05]  /*25f0*/  @P4 BRA `(.L_x_10991) ;  /* 0x0000000000084947 */ /* 0x000fea0003800000 */
[----:B------:R-:W-:Y:S05]  /*2600*/  @P0 BRA `(.L_x_10992) ;  /* 0x00000000002c0947 */ /* 0x000fea0003800000 */
[----:B------:R-:W-:Y:S05]  /*2610*/  BRA `(.L_x_10993) ;  /* 0x0000000000307947 */ /* 0x000fea0003800000 */
.L_x_10991:
[----:B-----5:R-:W-:-:S04]  /*2620*/  PRMT R21, R124, 0x7632, R21 ;  /* 0x000076327c157816 */ /* 0x020fc80000000015 */
[----:B------:R-:W-:-:S05]  /*2630*/  SHF.L.U32 R21, R21, 0x10, RZ ;  /* 0x0000001015157819 */ /* 0x000fca00000006ff */
[----:B------:R-:W-:Y:S01]  /*2640*/  FADD.FTZ R22, R21, R22 ;  /* 0x0000001615167221 */ /* 0x000fe20000010000 */
[----:B------:R-:W-:Y:S06]  /*2650*/  BRA `(.L_x_10992) ;  /* 0x0000000000187947 */ /* 0x000fec0003800000 */
.L_x_10990:
[----:B-----5:R-:W-:-:S05]  /*2660*/  PRMT R21, R120, 0x7632, R21 ;  /* 0x0000763278157816 */ /* 0x020fca0000000015 */
[----:B------:R-:W-:-:S04]  /*2670*/  IMAD.U32 R21, R21, 0x10000, RZ ;  /* 0x0001000015157824 */ /* 0x000fc800078e00ff */
[----:B------:R-:W-:Y:S01]  /*2680*/  FADD.FTZ R22, R21, R22 ;  /* 0x0000001615167221 */ /* 0x000fe20000010000 */
[----:B------:R-:W-:-:S04]  /*2690*/  @P2 PRMT R21, R124, 0x7632, R21 ;  /* 0x000076327c152816 */ /* 0x000fc80000000015 */
[----:B------:R-:W-:-:S05]  /*26a0*/  @P2 SHF.L.U32 R21, R21, 0x10, RZ ;  /* 0x0000001015152819 */ /* 0x000fca00000006ff */
[----:B------:R-:W-:-:S07]  /*26b0*/  @P2 FADD.FTZ R22, R21, R22 ;  /* 0x0000001615162221 */ /* 0x000fce0000010000 */
.L_x_10992:
[----:B------:R-:W-:-:S04]  /*26c0*/  F2FP.BF16.F32.PACK_AB R21, RZ, R22 ;  /* 0x00000016ff15723e */ /* 0x000fc800000010ff */
[----:B------:R-:W-:-:S07]  /*26d0*/  PRMT R128, R128, 0x5410, R21 ;  /* 0x0000541080807816 */ /* 0x000fce0000000015 */
.L_x_10993:
        /* <DEDUP_REMOVED lines=8> */
.L_x_10995:
[----:B-----5:R-:W-:-:S05]  /*2760*/  SHF.L.U32 R39, R125, 0x10, RZ ;  /* 0x000000107d277819 */ /* 0x020fca00000006ff */
[----:B------:R-:W-:Y:S01]  /*2770*/  FADD.FTZ R21, R39, R21 ;  /* 0x0000001527157221 */ /* 0x000fe20000010000 */
[----:B------:R-:W-:Y:S06]  /*2780*/  BRA `(.L_x_10996) ;  /* 0x0000000000107947 */ /* 0x000fec0003800000 */
.L_x_10994:
[----:B-----5:R-:W-:-:S04]  /*2790*/  IMAD.U32 R39, R121, 0x10000, RZ ;  /* 0x0001000079277824 */ /* 0x020fc800078e00ff */
[----:B------:R-:W-:Y:S01]  /*27a0*/  FADD.FTZ R21, R39, R21 ;  /* 0x0000001527157221 */ /* 0x000fe20000010000 */
[----:B------:R-:W-:-:S05]  /*27b0*/  @P2 SHF.L.U32 R39, R125, 0x10, RZ ;  /* 0x000000107d272819 */ /* 0x000fca00000006ff */
[----:B------:R-:W-:-:S07]  /*27c0*/  @P2 FADD.FTZ R21, R39, R21 ;  /* 0x0000001527152221 */ /* 0x000fce0000010000 */
.L_x_10996:
[----:B------:R-:W-:-:S04]  /*27d0*/  F2FP.BF16.F32.PACK_AB R39, RZ, R21 ;  /* 0x00000015ff27723e */ /* 0x000fc800000010ff */
[----:B------:R-:W-:-:S07]  /*27e0*/  PRMT R129, R39, 0x7610, R129 ;  /* 0x0000761027817816 */ /* 0x000fce0000000081 */
.L_x_10997:
[----:B------:R-:W-:Y:S01]  /*27f0*/  IMAD.U32 R140, R133, 0x10000, RZ ;  /* 0x00010000858c7824 */ /* 0x000fe200078e00ff */
[----:B------:R-:W-:Y:S06]  /*2800*/  @P3 BRA `(.L_x_10998) ;  /* 0x0000000000243947 */ /* 0x000fec0003800000 */
[----:B------:R-:W-:-:S04]  /*2810*/  ISETP.NE.U32.AND P4, PT, RZ, UR12, PT ;  /* 0x0000000cff007c0c */ /* 0x000fc8000bf85070 */
[----:B------:R-:W-:-:S13]  /*2820*/  ISETP.NE.AND.EX P4, PT, RZ, UR13, PT, P4 ;  /* 0x0000000dff007c0c */ /* 0x000fda000bf85340 */
[----:B------:R-:W-:Y:S05]  /*2830*/  @P4 BRA `(.L_x_10999) ;  /* 0x0000000000084947 */ /* 0x000fea0003800000 */
[----:B------:R-:W-:Y:S05]  /*2840*/  @P0 BRA `(.L_x_11000) ;  /* 0x00000000002c0947 */ /* 0x000fea0003800000 */
[----:B------:R-:W-:Y:S05]  /*2850*/  BRA `(.L_x_11001) ;  /* 0x0000000000307947 */ /* 0x000fea0003800000 */
.L_x_10999:
[----:B-----5:R-:W-:-:S04]  /*2860*/  PRMT R39, R125, 0x7632, R39 ;  /* 0x000076327d277816 */ /* 0x020fc80000000027 */
[----:B------:R-:W-:-:S05]  /*2870*/  SHF.L.U32 R39, R39, 0x10, RZ ;  /* 0x0000001027277819 */ /* 0x000fca00000006ff */
[----:B------:R-:W-:Y:S01]  /*2880*/  FADD.FTZ R140, R39, R140 ;  /* 0x0000008c278c7221 */ /* 0x000fe20000010000 */
[----:B------:R-:W-:Y:S06]  /*2890*/  BRA `(.L_x_11000) ;  /* 0x0000000000187947 */ /* 0x000fec0003800000 */
.L_x_10998:
[----:B-----5:R-:W-:-:S05]  /*28a0*/  PRMT R39, R121, 0x7632, R39 ;  /* 0x0000763279277816 */ /* 0x020fca0000000027 */
[----:B------:R-:W-:-:S04]  /*28b0*/  IMAD.U32 R39, R39, 0x10000, RZ ;  /* 0x0001000027277824 */ /* 0x000fc800078e00ff */
[----:B------:R-:W-:Y:S01]  /*28c0*/  FADD.FTZ R140, R39, R140 ;  /* 0x0000008c278c7221 */ /* 0x000fe20000010000 */
[----:B------:R-:W-:-:S04]  /*28d0*/  @P2 PRMT R39, R125, 0x7632, R39 ;  /* 0x000076327d272816 */ /* 0x000fc80000000027 */
[----:B------:R-:W-:-:S05]  /*28e0*/  @P2 SHF.L.U32 R39, R39, 0x10, RZ ;  /* 0x0000001027272819 */ /* 0x000fca00000006ff */
[----:B------:R-:W-:-:S07]  /*28f0*/  @P2 FADD.FTZ R140, R39, R140 ;  /* 0x0000008c278c2221 */ /* 0x000fce0000010000 */
.L_x_11000:
[----:B------:R-:W-:-:S04]  /*2900*/  F2FP.BF16.F32.PACK_AB R39, RZ, R140 ;  /* 0x0000008cff27723e */ /* 0x000fc800000010ff */
[----:B------:R-:W-:-:S07]  /*2910*/  PRMT R129, R129, 0x5410, R39 ;  /* 0x0000541081817816 */ /* 0x000fce0000000027 */
.L_x_11001:
        /* <DEDUP_REMOVED lines=8> */
.L_x_11003:
[----:B-----5:R-:W-:-:S05]  /*29a0*/  SHF.L.U32 R132, R126, 0x10, RZ ;  /* 0x000000107e847819 */ /* 0x020fca00000006ff */
[----:B------:R-:W-:Y:S01]  /*29b0*/  FADD.FTZ R39, R132, R39 ;  /* 0x0000002784277221 */ /* 0x000fe20000010000 */
[----:B------:R-:W-:Y:S06]  /*29c0*/  BRA `(.L_x_11004) ;  /* 0x0000000000107947 */ /* 0x000fec0003800000 */
.L_x_11002:
[----:B-----5:R-:W-:-:S04]  /*29d0*/  IMAD.U32 R132, R122, 0x10000, RZ ;  /* 0x000100007a847824 */ /* 0x020fc800078e00ff */
[----:B------:R-:W-:Y:S01]  /*29e0*/  FADD.FTZ R39, R132, R39 ;  /* 0x0000002784277221 */ /* 0x000fe20000010000 */
[----:B------:R-:W-:-:S05]  /*29f0*/  @P2 SHF.L.U32 R132, R126, 0x10, RZ ;  /* 0x000000107e842819 */ /* 0x000fca00000006ff */
[----:B------:R-:W-:-:S07]  /*2a00*/  @P2 FADD.FTZ R39, R132, R39 ;  /* 0x0000002784272221 */ /* 0x000fce0000010000 */
.L_x_11004:
[----:B------:R-:W-:-:S04]  /*2a10*/  F2FP.BF16.F32.PACK_AB R132, RZ, R39 ;  /* 0x00000027ff84723e */ /* 0x000fc800000010ff */
[----:B------:R-:W-:-:S07]  /*2a20*/  PRMT R130, R132, 0x7610, R130 ;  /* 0x0000761084827816 */ /* 0x000fce0000000082 */
.L_x_11005:
[----:B------:R-:W-:Y:S01]  /*2a30*/  IMAD.U32 R158, R134, 0x10000, RZ ;  /* 0x00010000869e7824 */ /* 0x000fe200078e00ff */
[----:B------:R-:W-:Y:S06]  /*2a40*/  @P3 BRA `(.L_x_11006) ;  /* 0x0000000000243947 */ /* 0x000fec0003800000 */
[----:B------:R-:W-:-:S04]  /*2a50*/  ISETP.NE.U32.AND P4, PT, RZ, UR12, PT ;  /* 0x0000000cff007c0c */ /* 0x000fc8000bf85070 */
[----:B------:R-:W-:-:S13]  /*2a60*/  ISETP.NE.AND.EX P4, PT, RZ, UR13, PT, P4 ;  /* 0x0000000dff007c0c */ /* 0x000fda000bf85340 */
[----:B------:R-:W-:Y:S05]  /*2a70*/  @P4 BRA `(.L_x_11007) ;  /* 0x0000000000084947 */ /* 0x000fea0003800000 */
[----:B------:R-:W-:Y:S05]  /*2a80*/  @P0 BRA `(.L_x_11008) ;  /* 0x00000000002c0947 */ /* 0x000fea0003800000 */
[----:B------:R-:W-:Y:S05]  /*2a90*/  BRA `(.L_x_11009) ;  /* 0x0000000000307947 */ /* 0x000fea0003800000 */
.L_x_11007:
[----:B-----5:R-:W-:-:S04]  /*2aa0*/  PRMT R132, R126, 0x7632, R132 ;  /* 0x000076327e847816 */ /* 0x020fc80000000084 */
[----:B------:R-:W-:-:S05]  /*2ab0*/  SHF.L.U32 R132, R132, 0x10, RZ ;  /* 0x0000001084847819 */ /* 0x000fca00000006ff */
[----:B------:R-:W-:Y:S01]  /*2ac0*/  FADD.FTZ R158, R132, R158 ;  /* 0x0000009e849e7221 */ /* 0x000fe20000010000 */
[----:B------:R-:W-:Y:S06]  /*2ad0*/  BRA `(.L_x_11008) ;  /* 0x0000000000187947 */ /* 0x000fec0003800000 */
.L_x_11006:
[----:B-----5:R-:W-:-:S05]  /*2ae0*/  PRMT R132, R122, 0x7632, R132 ;  /* 0x000076327a847816 */ /* 0x020fca0000000084 */
[----:B------:R-:W-:-:S04]  /*2af0*/  IMAD.U32 R132, R132, 0x10000, RZ ;  /* 0x0001000084847824 */ /* 0x000fc800078e00ff */
[----:B------:R-:W-:Y:S01]  /*2b00*/  FADD.FTZ R158, R132, R158 ;  /* 0x0000009e849e7221 */ /* 0x000fe20000010000 */
[----:B------:R-:W-:-:S04]  /*2b10*/  @P2 PRMT R132, R126, 0x7632, R132 ;  /* 0x000076327e842816 */ /* 0x000fc80000000084 */
[----:B------:R-:W-:-:S05]  /*2b20*/  @P2 SHF.L.U32 R132, R132, 0x10, RZ ;  /* 0x0000001084842819 */ /* 0x000fca00000006ff */
[----:B------:R-:W-:-:S07]  /*2b30*/  @P2 FADD.FTZ R158, R132, R158 ;  /* 0x0000009e849e2221 */ /* 0x000fce0000010000 */
.L_x_11008:
[----:B------:R-:W-:-:S04]  /*2b40*/  F2FP.BF16.F32.PACK_AB R132, RZ, R158 ;  /* 0x0000009eff84723e */ /* 0x000fc800000010ff */
[----:B------:R-:W-:-:S07]  /*2b50*/  PRMT R130, R130, 0x5410, R132 ;  /* 0x0000541082827816 */ /* 0x000fce0000000084 */
.L_x_11009:
        /* <DEDUP_REMOVED lines=8> */
.L_x_11011:
[----:B-----5:R-:W-:-:S05]  /*2be0*/  SHF.L.U32 R132, R127, 0x10, RZ ;  /* 0x000000107f847819 */ /* 0x020fca00000006ff */
[----:B------:R-:W-:Y:S01]  /*2bf0*/  FADD.FTZ R157, R132, R157 ;  /* 0x0000009d849d7221 */ /* 0x000fe20000010000 */
[----:B------:R-:W-:Y:S06]  /*2c00*/  BRA `(.L_x_11012) ;  /* 0x0000000000107947 */ /* 0x000fec0003800000 */
.L_x_11010:
[----:B-----5:R-:W-:-:S04]  /*2c10*/  IMAD.U32 R132, R123, 0x10000, RZ ;  /* 0x000100007b847824 */ /* 0x020fc800078e00ff */
[----:B------:R-:W-:Y:S01]  /*2c20*/  FADD.FTZ R157, R132, R157 ;  /* 0x0000009d849d7221 */ /* 0x000fe20000010000 */
[----:B------:R-:W-:-:S05]  /*2c30*/  @P2 SHF.L.U32 R132, R127, 0x10, RZ ;  /* 0x000000107f842819 */ /* 0x000fca00000006ff */
[----:B------:R-:W-:-:S07]  /*2c40*/  @P2 FADD.FTZ R157, R132, R157 ;  /* 0x0000009d849d2221 */ /* 0x000fce0000010000 */
.L_x_11012:
[----:B------:R-:W-:-:S04]  /*2c50*/  F2FP.BF16.F32.PACK_AB R132, RZ, R157 ;  /* 0x0000009dff84723e */ /* 0x000fc800000010ff */
[----:B------:R-:W-:-:S07]  /*2c60*/  PRMT R131, R132, 0x7610, R131 ;  /* 0x0000761084837816 */ /* 0x000fce0000000083 */
.L_x_11013:
[----:B------:R-:W-:Y:S01]  /*2c70*/  IMAD.U32 R162, R135, 0x10000, RZ ;  /* 0x0001000087a27824 */ /* 0x000fe200078e00ff */
[----:B------:R-:W-:Y:S06]  /*2c80*/  @P3 BRA `(.L_x_11014) ;  /* 0x0000000000243947 */ /* 0x000fec0003800000 */
[----:B------:R-:W-:-:S04]  /*2c90*/  ISETP.NE.U32.AND P2, PT, RZ, UR12, PT ;  /* 0x0000000cff007c0c */ /* 0x000fc8000bf45070 */
[----:B------:R-:W-:-:S13]  /*2ca0*/  ISETP.NE.AND.EX P2, PT, RZ, UR13, PT, P2 ;  /* 0x0000000dff007c0c */ /* 0x000fda000bf45320 */
[----:B------:R-:W-:Y:S05]  /*2cb0*/  @P2 BRA `(.L_x_11015) ;  /* 0x0000000000082947 */ /* 0x000fea0003800000 */
[----:B------:R-:W-:Y:S05]  /*2cc0*/  @P0 BRA `(.L_x_11016) ;  /* 0x00000000002c0947 */ /* 0x000fea0003800000 */
[----:B------:R-:W-:Y:S05]  /*2cd0*/  BRA `(.L_x_11017) ;  /* 0x0000000000307947 */ /* 0x000fea0003800000 */
.L_x_11015:
[----:B-----5:R-:W-:-:S04]  /*2ce0*/  PRMT R132, R127, 0x7632, R132 ;  /* 0x000076327f847816 */ /* 0x020fc80000000084 */
[----:B------:R-:W-:-:S05]  /*2cf0*/  SHF.L.U32 R132, R132, 0x10, RZ ;  /* 0x0000001084847819 */ /* 0x000fca00000006ff */
[----:B------:R-:W-:Y:S01]  /*2d00*/  FADD.FTZ R162, R132, R162 ;  /* 0x000000a284a27221 */ /* 0x000fe20000010000 */
[----:B------:R-:W-:Y:S06]  /*2d10*/  BRA `(.L_x_11016) ;  /* 0x0000000000187947 */ /* 0x000fec0003800000 */
.L_x_11014:
[----:B-----5:R-:W-:-:S05]  /*2d20*/  PRMT R132, R123, 0x7632, R132 ;  /* 0x000076327b847816 */ /* 0x020fca0000000084 */
[----:B------:R-:W-:-:S04]  /*2d30*/  IMAD.U32 R132, R132, 0x10000, RZ ;  /* 0x0001000084847824 */ /* 0x000fc800078e00ff */
[----:B------:R-:W-:Y:S01]  /*2d40*/  FADD.FTZ R162, R132, R162 ;  /* 0x000000a284a27221 */ /* 0x000fe20000010000 */
[----:B------:R-:W-:-:S04]  /*2d50*/  @P2 PRMT R132, R127, 0x7632, R132 ;  /* 0x000076327f842816 */ /* 0x000fc80000000084 */
[----:B------:R-:W-:-:S05]  /*2d60*/  @P2 SHF.L.U32 R132, R132, 0x10, RZ ;  /* 0x0000001084842819 */ /* 0x000fca00000006ff */
[----:B------:R-:W-:-:S07]  /*2d70*/  @P2 FADD.FTZ R162, R132, R162 ;  /* 0x000000a284a22221 */ /* 0x000fce0000010000 */
.L_x_11016:
[----:B------:R-:W-:-:S04]  /*2d80*/  F2FP.BF16.F32.PACK_AB R132, RZ, R162 ;  /* 0x000000a2ff84723e */ /* 0x000fc800000010ff */
[----:B------:R-:W-:-:S07]  /*2d90*/  PRMT R131, R131, 0x5410, R132 ;  /* 0x0000541083837816 */ /* 0x000fce0000000084 */
.L_x_11017:
[----:B------:R-:W0:Y:S02]  /*2da0*/  @P0 LDC.64 R132, c[0x0][0x238] ;  /* 0x00008e00ff840b82 */ /* 0x000e240000000a00 */
[----:B0-----:R-:W-:-:S04]  /*2db0*/  @P0 LEA R132, P2, R136, R132, 0x4 ;  /* 0x0000008488840211 */ /* 0x001fc800078420ff */
[C---:B------:R-:W-:Y:S01]  /*2dc0*/  @P0 LEA.HI.X R133, R136.reuse, R133, RZ, 0x4, P2 ;  /* 0x0000008588850211 */ /* 0x040fe200010f24ff */
[----:B------:R-:W-:-:S04]  /*2dd0*/  VIADD R136, R136, 0x20 ;  /* 0x0000002088887836 */ /* 0x000fc80000000000 */
[----:B------:R1:W-:Y:S04]  /*2de0*/  @P0 STG.E.128 desc[UR4][R132.64], R128 ;  /* 0x0000008084000986 */ /* 0x0003e8000c101d04 */
.L_x_10985:
[----:B------:R-:W-:Y:S05]  /*2df0*/  BSYNC B0 ;  /* 0x0000000000007941 */ /* 0x000fea0003800000 */
.L_x_10984:
        /* <DEDUP_REMOVED lines=26> */
.L_x_11021:
[----:B-----5:R-:W-:-:S04]  /*2fa0*/  IMAD.U32 R20, R124, 0x10000, RZ ;  /* 0x000100007c147824 */ /* 0x020fc800078e00ff */
[----:B------:R-:W-:Y:S01]  /*2fb0*/  FADD.FTZ R3, R20, R3 ;  /* 0x0000000314037221 */ /* 0x000fe20000010000 */
[----:B------:R-:W-:Y:S06]  /*2fc0*/  BRA `(.L_x_11022) ;  /* 0x0000000000107947 */ /* 0x000fec0003800000 */
.L_x_11020:
[----:B-----5:R-:W-:-:S05]  /*2fd0*/  SHF.L.U32 R20, R120, 0x10, RZ ;  /* 0x0000001078147819 */ /* 0x020fca00000006ff */
[----:B------:R-:W-:Y:S01]  /*2fe0*/  FADD.FTZ R3, R20, R3 ;  /* 0x0000000314037221 */ /* 0x000fe20000010000 */
[----:B------:R-:W-:-:S04]  /*2ff0*/  @P2 IMAD.U32 R20, R124, 0x10000, RZ ;  /* 0x000100007c142824 */ /* 0x000fc800078e00ff */
[----:B------:R-:W-:-:S07]  /*3000*/  @P2 FADD.FTZ R3, R20, R3 ;  /* 0x0000000314032221 */ /* 0x000fce0000010000 */
.L_x_11022:
[----:B------:R-:W-:-:S04]  /*3010*/  F2FP.BF16.F32.PACK_AB R20, RZ, R3 ;  /* 0x00000003ff14723e */ /* 0x000fc800000010ff */
[----:B------:R-:W-:-:S07]  /*3020*/  PRMT R128, R20, 0x7610, R128 ;  /* 0x0000761014807816 */ /* 0x000fce0000000080 */
.L_x_11023:
[----:B------:R-:W-:Y:S01]  /*3030*/  SHF.L.U32 R20, R19, 0x10, RZ ;  /* 0x0000001013147819 */ /* 0x000fe200000006ff */
[----:B------:R-:W-:Y:S06]  /*3040*/  @P3 BRA `(.L_x_11024) ;  /* 0x0000000000243947 */ /* 0x000fec0003800000 */
[----:B------:R-:W-:-:S04]  /*3050*/  ISETP.NE.U32.AND P4, PT, RZ, UR12, PT ;  /* 0x0000000cff007c0c */ /* 0x000fc8000bf85070 */
[----:B------:R-:W-:-:S13]  /*3060*/  ISETP.NE.AND.EX P4, PT, RZ, UR13, PT, P4 ;  /* 0x0000000dff007c0c */ /* 0x000fda000bf85340 */
[----:B------:R-:W-:Y:S05]  /*3070*/  @P4 BRA `(.L_x_11025) ;  /* 0x0000000000084947 */ /* 0x000fea0003800000 */
[----:B------:R-:W-:Y:S05]  /*3080*/  @P0 BRA `(.L_x_11026) ;  /* 0x00000000002c0947 */ /* 0x000fea0003800000 */
[----:B------:R-:W-:Y:S05]  /*3090*/  BRA `(.L_x_11027) ;  /* 0x0000000000307947 */ /* 0x000fea0003800000 */
.L_x_11025:
[----:B-----5:R-:W-:-:S05]  /*30a0*/  PRMT R19, R124, 0x7632, R19 ;  /* 0x000076327c137816 */ /* 0x020fca0000000013 */
[----:B------:R-:W-:-:S04]  /*30b0*/  IMAD.U32 R19, R19, 0x10000, RZ ;  /* 0x0001000013137824 */ /* 0x000fc800078e00ff */
[----:B------:R-:W-:Y:S01]  /*30c0*/  FADD.FTZ R20, R19, R20 ;  /* 0x0000001413147221 */ /* 0x000fe20000010000 */
[----:B------:R-:W-:Y:S06]  /*30d0*/  BRA `(.L_x_11026) ;  /* 0x0000000000187947 */ /* 0x000fec0003800000 */
.L_x_11024:
[----:B-----5:R-:W-:-:S04]  /*30e0*/  PRMT R19, R120, 0x7632, R19 ;  /* 0x0000763278137816 */ /* 0x020fc80000000013 */
[----:B------:R-:W-:-:S05]  /*30f0*/  SHF.L.U32 R19, R19, 0x10, RZ ;  /* 0x0000001013137819 */ /* 0x000fca00000006ff */
[----:B------:R-:W-:Y:S01]  /*3100*/  FADD.FTZ R20, R19, R20 ;  /* 0x0000001413147221 */ /* 0x000fe20000010000 */
[----:B------:R-:W-:-:S05]  /*3110*/  @P2 PRMT R19, R124, 0x7632, R19 ;  /* 0x000076327c132816 */ /* 0x000fca0000000013 */
[----:B------:R-:W-:-:S04]  /*3120*/  @P2 IMAD.U32 R19, R19, 0x10000, RZ ;  /* 0x0001000013132824 */ /* 0x000fc800078e00ff */
[----:B------:R-:W-:-:S07]  /*3130*/  @P2 FADD.FTZ R20, R19, R20 ;  /* 0x0000001413142221 */ /* 0x000fce0000010000 */
.L_x_11026:
[----:B------:R-:W-:-:S04]  /*3140*/  F2FP.BF16.F32.PACK_AB R19, RZ, R20 ;  /* 0x00000014ff13723e */ /* 0x000fc800000010ff */
[----:B------:R-:W-:-:S07]  /*3150*/  PRMT R128, R128, 0x5410, R19 ;  /* 0x0000541080807816 */ /* 0x000fce0000000013 */
.L_x_11027:
        /* <DEDUP_REMOVED lines=8> */
.L_x_11029:
[----:B-----5:R-:W-:-:S04]  /*31e0*/  IMAD.U32 R37, R125, 0x10000, RZ ;  /* 0x000100007d257824 */ /* 0x020fc800078e00ff */
[----:B------:R-:W-:Y:S01]  /*31f0*/  FADD.FTZ R19, R37, R19 ;  /* 0x0000001325137221 */ /* 0x000fe20000010000 */
[----:B------:R-:W-:Y:S06]  /*3200*/  BRA `(.L_x_11030) ;  /* 0x0000000000107947 */ /* 0x000fec0003800000 */
.L_x_11028:
[----:B-----5:R-:W-:-:S05]  /*3210*/  SHF.L.U32 R37, R121, 0x10, RZ ;  /* 0x0000001079257819 */ /* 0x020fca00000006ff */
[----:B------:R-:W-:Y:S01]  /*3220*/  FADD.FTZ R19, R37, R19 ;  /* 0x0000001325137221 */ /* 0x000fe20000010000 */
[----:B------:R-:W-:-:S04]  /*3230*/  @P2 IMAD.U32 R37, R125, 0x10000, RZ ;  /* 0x000100007d252824 */ /* 0x000fc800078e00ff */
[----:B------:R-:W-:-:S07]  /*3240*/  @P2 FADD.FTZ R19, R37, R19 ;  /* 0x0000001325132221 */ /* 0x000fce0000010000 */
.L_x_11030:
[----:B------:R-:W-:-:S04]  /*3250*/  F2FP.BF16.F32.PACK_AB R37, RZ, R19 ;  /* 0x00000013ff25723e */ /* 0x000fc800000010ff */
[----:B------:R-:W-:-:S07]  /*3260*/  PRMT R129, R37, 0x7610, R129 ;  /* 0x0000761025817816 */ /* 0x000fce0000000081 */
.L_x_11031:
[----:B------:R-:W-:Y:S01]  /*3270*/  SHF.L.U32 R38, R38, 0x10, RZ ;  /* 0x0000001026267819 */ /* 0x000fe200000006ff */
[----:B------:R-:W-:Y:S06]  /*3280*/  @P3 BRA `(.L_x_11032) ;  /* 0x0000000000243947 */ /* 0x000fec0003800000 */
[----:B------:R-:W-:-:S04]  /*3290*/  ISETP.NE.U32.AND P4, PT, RZ, UR12, PT ;  /* 0x0000000cff007c0c */ /* 0x000fc8000bf85070 */
[----:B------:R-:W-:-:S13]  /*32a0*/  ISETP.NE.AND.EX P4, PT, RZ, UR13, PT, P4 ;  /* 0x0000000dff007c0c */ /* 0x000fda000bf85340 */
[----:B------:R-:W-:Y:S05]  /*32b0*/  @P4 BRA `(.L_x_11033) ;  /* 0x0000000000084947 */ /* 0x000fea0003800000 */
[----:B------:R-:W-:Y:S05]  /*32c0*/  @P0 BRA `(.L_x_11034) ;  /* 0x00000000002c0947 */ /* 0x000fea0003800000 */
[----:B------:R-:W-:Y:S05]  /*32d0*/  BRA `(.L_x_11035) ;  /* 0x0000000000307947 */ /* 0x000fea0003800000 */
.L_x_11033:
[----:B-----5:R-:W-:-:S05]  /*32e0*/  PRMT R37, R125, 0x7632, R37 ;  /* 0x000076327d257816 */ /* 0x020fca0000000025 */
[----:B------:R-:W-:-:S04]  /*32f0*/  IMAD.U32 R37, R37, 0x10000, RZ ;  /* 0x0001000025257824 */ /* 0x000fc800078e00ff */
[----:B------:R-:W-:Y:S01]  /*3300*/  FADD.FTZ R38, R37, R38 ;  /* 0x0000002625267221 */ /* 0x000fe20000010000 */
[----:B------:R-:W-:Y:S06]  /*3310*/  BRA `(.L_x_11034) ;  /* 0x0000000000187947 */ /* 0x000fec0003800000 */
.L_x_11032:
[----:B-----5:R-:W-:-:S04]  /*3320*/  PRMT R37, R121, 0x7632, R37 ;  /* 0x0000763279257816 */ /* 0x020fc80000000025 */
[----:B------:R-:W-:-:S05]  /*3330*/  SHF.L.U32 R37, R37, 0x10, RZ ;  /* 0x0000001025257819 */ /* 0x000fca00000006ff */
[----:B------:R-:W-:Y:S01]  /*3340*/  FADD.FTZ R38, R37, R38 ;  /* 0x0000002625267221 */ /* 0x000fe20000010000 */
[----:B------:R-:W-:-:S05]  /*3350*/  @P2 PRMT R37, R125, 0x7632, R37 ;  /* 0x000076327d252816 */ /* 0x000fca0000000025 */
[----:B------:R-:W-:-:S04]  /*3360*/  @P2 IMAD.U32 R37, R37, 0x10000, RZ ;  /* 0x0001000025252824 */ /* 0x000fc800078e00ff */
[----:B------:R-:W-:-:S07]  /*3370*/  @P2 FADD.FTZ R38, R37, R38 ;  /* 0x0000002625262221 */ /* 0x000fce0000010000 */
.L_x_11034:
[----:B------:R-:W-:-:S04]  /*3380*/  F2FP.BF16.F32.PACK_AB R37, RZ, R38 ;  /* 0x00000026ff25723e */ /* 0x000fc800000010ff */
[----:B------:R-:W-:-:S07]  /*3390*/  PRMT R129, R129, 0x5410, R37 ;  /* 0x0000541081817816 */ /* 0x000fce0000000025 */
.L_x_11035:
        /* <DEDUP_REMOVED lines=8> */
.L_x_11037:
[----:B-----5:R-:W-:-:S04]  /*3420*/  IMAD.U32 R132, R126, 0x10000, RZ ;  /* 0x000100007e847824 */ /* 0x020fc800078e00ff */
[----:B------:R-:W-:Y:S01]  /*3430*/  FADD.FTZ R37, R132, R37 ;  /* 0x0000002584257221 */ /* 0x000fe20000010000 */
[----:B------:R-:W-:Y:S06]  /*3440*/  BRA `(.L_x_11038) ;  /* 0x0000000000107947 */ /* 0x000fec0003800000 */
.L_x_11036:
[----:B-----5:R-:W-:-:S05]  /*3450*/  SHF.L.U32 R132, R122, 0x10, RZ ;  /* 0x000000107a847819 */ /* 0x020fca00000006ff */
[----:B------:R-:W-:Y:S01]  /*3460*/  FADD.FTZ R37, R132, R37 ;  /* 0x0000002584257221 */ /* 0x000fe20000010000 */
[----:B------:R-:W-:-:S04]  /*3470*/  @P2 IMAD.U32 R132, R126, 0x10000, RZ ;  /* 0x000100007e842824 */ /* 0x000fc800078e00ff */
[----:B------:R-:W-:-:S07]  /*3480*/  @P2 FADD.FTZ R37, R132, R37 ;  /* 0x0000002584252221 */ /* 0x000fce0000010000 */
.L_x_11038:
[----:B------:R-:W-:-:S04]  /*3490*/  F2FP.BF16.F32.PACK_AB R132, RZ, R37 ;  /* 0x00000025ff84723e */ /* 0x000fc800000010ff */
[----:B------:R-:W-:-:S07]  /*34a0*/  PRMT R130, R132, 0x7610, R130 ;  /* 0x0000761084827816 */ /* 0x000fce0000000082 */
.L_x_11039:
[----:B------:R-:W-:Y:S01]  /*34b0*/  SHF.L.U32 R156, R134, 0x10, RZ ;  /* 0x00000010869c7819 */ /* 0x000fe200000006ff */
[----:B------:R-:W-:Y:S06]  /*34c0*/  @P3 BRA `(.L_x_11040) ;  /* 0x0000000000243947 */ /* 0x000fec0003800000 */
[----:B------:R-:W-:-:S04]  /*34d0*/  ISETP.NE.U32.AND P4, PT, RZ, UR12, PT ;  /* 0x0000000cff007c0c */ /* 0x000fc8000bf85070 */
[----:B------:R-:W-:-:S13]  /*34e0*/  ISETP.NE.AND.EX P4, PT, RZ, UR13, PT, P4 ;  /* 0x0000000dff007c0c */ /* 0x000fda000bf85340 */
[----:B------:R-:W-:Y:S05]  /*34f0*/  @P4 BRA `(.L_x_11041) ;  /* 0x0000000000084947 */ /* 0x000fea0003800000 */
[----:B------:R-:W-:Y:S05]  /*3500*/  @P0 BRA `(.L_x_11042) ;  /* 0x00000000002c0947 */ /* 0x000fea0003800000 */
[----:B------:R-:W-:Y:S05]  /*3510*/  BRA `(.L_x_11043) ;  /* 0x0000000000307947 */ /* 0x000fea0003800000 */
.L_x_11041:
[----:B-----5:R-:W-:-:S05]  /*3520*/  PRMT R132, R126, 0x7632, R132 ;  /* 0x000076327e847816 */ /* 0x020fca0000000084 */
[----:B------:R-:W-:-:S04]  /*3530*/  IMAD.U32 R132, R132, 0x10000, RZ ;  /* 0x0001000084847824 */ /* 0x000fc800078e00ff */
[----:B------:R-:W-:Y:S01]  /*3540*/  FADD.FTZ R156, R132, R156 ;  /* 0x0000009c849c7221 */ /* 0x000fe20000010000 */
[----:B------:R-:W-:Y:S06]  /*3550*/  BRA `(.L_x_11042) ;  /* 0x0000000000187947 */ /* 0x000fec0003800000 */
.L_x_11040:
[----:B-----5:R-:W-:-:S04]  /*3560*/  PRMT R132, R122, 0x7632, R132 ;  /* 0x000076327a847816 */ /* 0x020fc80000000084 */
[----:B------:R-:W-:-:S05]  /*3570*/  SHF.L.U32 R132, R132, 0x10, RZ ;  /* 0x0000001084847819 */ /* 0x000fca00000006ff */
[----:B------:R-:W-:Y:S01]  /*3580*/  FADD.FTZ R156, R132, R156 ;  /* 0x0000009c849c7221 */ /* 0x000fe20000010000 */
[----:B------:R-:W-:-:S05]  /*3590*/  @P2 PRMT R132, R126, 0x7632, R132 ;  /* 0x000076327e842816 */ /* 0x000fca0000000084 */
[----:B------:R-:W-:-:S04]  /*35a0*/  @P2 IMAD.U32 R132, R132, 0x10000, RZ ;  /* 0x0001000084842824 */ /* 0x000fc800078e00ff */
[----:B------:R-:W-:-:S07]  /*35b0*/  @P2 FADD.FTZ R156, R132, R156 ;  /* 0x0000009c849c2221 */ /* 0x000fce0000010000 */
.L_x_11042:
[----:B------:R-:W-:-:S04]  /*35c0*/  F2FP.BF16.F32.PACK_AB R132, RZ, R156 ;  /* 0x0000009cff84723e */ /* 0x000fc800000010ff */
[----:B------:R-:W-:-:S07]  /*35d0*/  PRMT R130, R130, 0x5410, R132 ;  /* 0x0000541082827816 */ /* 0x000fce0000000084 */
.L_x_11043:
        /* <DEDUP_REMOVED lines=8> */
.L_x_11045:
[----:B-----5:R-:W-:-:S04]  /*3660*/  IMAD.U32 R132, R127, 0x10000, RZ ;  /* 0x000100007f847824 */ /* 0x020fc800078e00ff */
[----:B------:R-:W-:Y:S01]  /*3670*/  FADD.FTZ R155, R132, R155 ;  /* 0x0000009b849b7221 */ /* 0x000fe20000010000 */
[----:B------:R-:W-:Y:S06]  /*3680*/  BRA `(.L_x_11046) ;  /* 0x0000000000107947 */ /* 0x000fec0003800000 */
.L_x_11044:
[----:B-----5:R-:W-:-:S05]  /*3690*/  SHF.L.U32 R132, R123, 0x10, RZ ;  /* 0x000000107b847819 */ /* 0x020fca00000006ff */
[----:B------:R-:W-:Y:S01]  /*36a0*/  FADD.FTZ R155, R132, R155 ;  /* 0x0000009b849b7221 */ /* 0x000fe20000010000 */
[----:B------:R-:W-:-:S04]  /*36b0*/  @P2 IMAD.U32 R132, R127, 0x10000, RZ ;  /* 0x000100007f842824 */ /* 0x000fc800078e00ff */
[----:B------:R-:W-:-:S07]  /*36c0*/  @P2 FADD.FTZ R155, R132, R155 ;  /* 0x0000009b849b2221 */ /* 0x000fce0000010000 */
.L_x_11046:
[----:B------:R-:W-:-:S04]  /*36d0*/  F2FP.BF16.F32.PACK_AB R132, RZ, R155 ;  /* 0x0000009bff84723e */ /* 0x000fc800000010ff */
[----:B------:R-:W-:-:S07]  /*36e0*/  PRMT R131, R132, 0x7610, R131 ;  /* 0x0000761084837816 */ /* 0x000fce0000000083 */
.L_x_11047:
[----:B------:R-:W-:Y:S01]  /*36f0*/  SHF.L.U32 R163, R135, 0x10, RZ ;  /* 0x0000001087a37819 */ /* 0x000fe200000006ff */
[----:B------:R-:W-:Y:S06]  /*3700*/  @P3 BRA `(.L_x_11048) ;  /* 0x0000000000243947 */ /* 0x000fec0003800000 */
[----:B------:R-:W-:-:S04]  /*3710*/  ISETP.NE.U32.AND P2, PT, RZ, UR12, PT ;  /* 0x0000000cff007c0c */ /* 0x000fc8000bf45070 */
[----:B------:R-:W-:-:S13]  /*3720*/  ISETP.NE.AND.EX P2, PT, RZ, UR13, PT, P2 ;  /* 0x0000000dff007c0c */ /* 0x000fda000bf45320 */
[----:B------:R-:W-:Y:S05]  /*3730*/  @P2 BRA `(.L_x_11049) ;  /* 0x0000000000082947 */ /* 0x000fea0003800000 */
[----:B------:R-:W-:Y:S05]  /*3740*/  @P0 BRA `(.L_x_11050) ;  /* 0x00000000002c0947 */ /* 0x000fea0003800000 */
[----:B------:R-:W-:Y:S05]  /*3750*/  BRA `(.L_x_11051) ;  /* 0x0000000000307947 */ /* 0x000fea0003800000 */
.L_x_11049:
[----:B-----5:R-:W-:-:S05]  /*3760*/  PRMT R132, R127, 0x7632, R132 ;  /* 0x000076327f847816 */ /* 0x020fca0000000084 */
[----:B------:R-:W-:-:S04]  /*3770*/  IMAD.U32 R132, R132, 0x10000, RZ ;  /* 0x0001000084847824 */ /* 0x000fc800078e00ff */
[----:B------:R-:W-:Y:S01]  /*3780*/  FADD.FTZ R163, R132, R163 ;  /* 0x000000a384a37221 */ /* 0x000fe20000010000 */
[----:B------:R-:W-:Y:S06]  /*3790*/  BRA `(.L_x_11050) ;  /* 0x0000000000187947 */ /* 0x000fec0003800000 */
.L_x_11048:
[----:B-----5:R-:W-:-:S04]  /*37a0*/  PRMT R132, R123, 0x7632, R132 ;  /* 0x000076327b847816 */ /* 0x020fc80000000084 */
[----:B------:R-:W-:-:S05]  /*37b0*/  SHF.L.U32 R132, R132, 0x10, RZ ;  /* 0x0000001084847819 */ /* 0x000fca00000006ff */
[----:B------:R-:W-:Y:S01]  /*37c0*/  FADD.FTZ R163, R132, R163 ;  /* 0x000000a384a37221 */ /* 0x000fe20000010000 */
[----:B------:R-:W-:-:S05]  /*37d0*/  @P2 PRMT R132, R127, 0x7632, R132 ;  /* 0x000076327f842816 */ /* 0x000fca0000000084 */
[----:B------:R-:W-:-:S04]  /*37e0*/  @P2 IMAD.U32 R132, R132, 0x10000, RZ ;  /* 0x0001000084842824 */ /* 0x000fc800078e00ff */
[----:B------:R-:W-:-:S07]  /*37f0*/  @P2 FADD.FTZ R163, R132, R163 ;  /* 0x000000a384a32221 */ /* 0x000fce0000010000 */
.L_x_11050:
[----:B------:R-:W-:-:S04]  /*3800*/  F2FP.BF16.F32.PACK_AB R132, RZ, R163 ;  /* 0x000000a3ff84723e */ /* 0x000fc800000010ff */
[----:B------:R-:W-:-:S07]  /*3810*/  PRMT R131, R131, 0x5410, R132 ;  /* 0x0000541083837816 */ /* 0x000fce0000000084 */
.L_x_11051:
[----:B------:R-:W0:Y:S02]  /*3820*/  @P0 LDC.64 R132, c[0x0][0x238] ;  /* 0x00008e00ff840b82 */ /* 0x000e240000000a00 */
[----:B0-----:R-:W-:-:S04]  /*3830*/  @P0 LEA R132, P2, R136, R132, 0x4 ;  /* 0x0000008488840211 */ /* 0x001fc800078420ff */
[C---:B------:R-:W-:Y:S02]  /*3840*/  @P0 LEA.HI.X R133, R136.reuse, R133, RZ, 0x4, P2 ;  /* 0x0000008588850211 */ /* 0x040fe400010f24ff */
[----:B------:R-:W-:-:S03]  /*3850*/  IADD3 R136, R136, 0x20, RZ ;  /* 0x0000002088887810 */ /* 0x000fc60007ffe0ff */
[----:B------:R2:W-:Y:S04]  /*3860*/  @P0 STG.E.128 desc[UR4][R132.64], R128 ;  /* 0x0000008084000986 */ /* 0x0005e8000c101d04 */
.L_x_11019:
[----:B------:R-:W-:Y:S05]  /*3870*/  BSYNC B0 ;  /* 0x0000000000007941 */ /* 0x000fea0003800000 */
.L_x_11018:
        /* <DEDUP_REMOVED lines=26> */
.L_x_11055:
[----:B-----5:R-:W-:-:S05]  /*3a20*/  SHF.L.U32 R17, R124, 0x10, RZ ;  /* 0x000000107c117819 */ /* 0x020fca00000006ff */
[----:B------:R-:W-:Y:S01]  /*3a30*/  FADD.FTZ R2, R17, R2 ;  /* 0x0000000211027221 */ /* 0x000fe20000010000 */
[----:B------:R-:W-:Y:S06]  /*3a40*/  BRA `(.L_x_11056) ;  /* 0x0000000000107947 */ /* 0x000fec0003800000 */
.L_x_11054:
[----:B-----5:R-:W-:-:S04]  /*3a50*/  IMAD.U32 R17, R120, 0x10000, RZ ;  /* 0x0001000078117824 */ /* 0x020fc800078e00ff */
[----:B------:R-:W-:Y:S01]  /*3a60*/  FADD.FTZ R2, R17, R2 ;  /* 0x0000000211027221 */ /* 0x000fe20000010000 */
[----:B------:R-:W-:-:S05]  /*3a70*/  @P2 SHF.L.U32 R17, R124, 0x10, RZ ;  /* 0x000000107c112819 */ /* 0x000fca00000006ff */
[----:B------:R-:W-:-:S07]  /*3a80*/  @P2 FADD.FTZ R2, R17, R2 ;  /* 0x0000000211022221 */ /* 0x000fce0000010000 */
.L_x_11056:
[----:B------:R-:W-:-:S04]  /*3a90*/  F2FP.BF16.F32.PACK_AB R17, RZ, R2 ;  /* 0x00000002ff11723e */ /* 0x000fc800000010ff */
[----:B------:R-:W-:-:S07]  /*3aa0*/  PRMT R128, R17, 0x7610, R128 ;  /* 0x0000761011807816 */ /* 0x000fce0000000080 */
.L_x_11057:
[----:B------:R-:W-:Y:S01]  /*3ab0*/  IMAD.U32 R18, R18, 0x10000, RZ ;  /* 0x0001000012127824 */ /* 0x000fe200078e00ff */
[----:B------:R-:W-:Y:S06]  /*3ac0*/  @P3 BRA `(.L_x_11058) ;  /* 0x0000000000243947 */ /* 0x000fec0003800000 */
[----:B------:R-:W-:-:S04]  /*3ad0*/  ISETP.NE.U32.AND P4, PT, RZ, UR12, PT ;  /* 0x0000000cff007c0c */ /* 0x000fc8000bf85070 */
[----:B------:R-:W-:-:S13]  /*3ae0*/  ISETP.NE.AND.EX P4, PT, RZ, UR13, PT, P4 ;  /* 0x0000000dff007c0c */ /* 0x000fda000bf85340 */
[----:B------:R-:W-:Y:S05]  /*3af0*/  @P4 BRA `(.L_x_11059) ;  /* 0x0000000000084947 */ /* 0x000fea0003800000 */
[----:B------:R-:W-:Y:S05]  /*3b00*/  @P0 BRA `(.L_x_11060) ;  /* 0x00000000002c0947 */ /* 0x000fea0003800000 */
[----:B------:R-:W-:Y:S05]  /*3b10*/  BRA `(.L_x_11061) ;  /* 0x0000000000307947 */ /* 0x000fea0003800000 */
.L_x_11059:
[----:B-----5:R-:W-:-:S04]  /*3b20*/  PRMT R17, R124, 0x7632, R17 ;  /* 0x000076327c117816 */ /* 0x020fc80000000011 */
[----:B------:R-:W-:-:S05]  /*3b30*/  SHF.L.U32 R17, R17, 0x10, RZ ;  /* 0x0000001011117819 */ /* 0x000fca00000006ff */
[----:B------:R-:W-:Y:S01]  /*3b40*/  FADD.FTZ R18, R17, R18 ;  /* 0x0000001211127221 */ /* 0x000fe20000010000 */
[----:B------:R-:W-:Y:S06]  /*3b50*/  BRA `(.L_x_11060) ;  /* 0x0000000000187947 */ /* 0x000fec0003800000 */
.L_x_11058:
[----:B-----5:R-:W-:-:S05]  /*3b60*/  PRMT R17, R120, 0x7632, R17 ;  /* 0x0000763278117816 */ /* 0x020fca0000000011 */
[----:B------:R-:W-:-:S04]  /*3b70*/  IMAD.U32 R17, R17, 0x10000, RZ ;  /* 0x0001000011117824 */ /* 0x000fc800078e00ff */
[----:B------:R-:W-:Y:S01]  /*3b80*/  FADD.FTZ R18, R17, R18 ;  /* 0x0000001211127221 */ /* 0x000fe20000010000 */
[----:B------:R-:W-:-:S04]  /*3b90*/  @P2 PRMT R17, R124, 0x7632, R17 ;  /* 0x000076327c112816 */ /* 0x000fc80000000011 */
[----:B------:R-:W-:-:S05]  /*3ba0*/  @P2 SHF.L.U32 R17, R17, 0x10, RZ ;  /* 0x0000001011112819 */ /* 0x000fca00000006ff */
[----:B------:R-:W-:-:S07]  /*3bb0*/  @P2 FADD.FTZ R18, R17, R18 ;  /* 0x0000001211122221 */ /* 0x000fce0000010000 */
.L_x_11060:
[----:B------:R-:W-:-:S04]  /*3bc0*/  F2FP.BF16.F32.PACK_AB R17, RZ, R18 ;  /* 0x00000012ff11723e */ /* 0x000fc800000010ff */
[----:B------:R-:W-:-:S07]  /*3bd0*/  PRMT R128, R128, 0x5410, R17 ;  /* 0x0000541080807816 */ /* 0x000fce0000000011 */
.L_x_11061:
        /* <DEDUP_REMOVED lines=8> */
.L_x_11063:
[----:B-----5:R-:W-:-:S05]  /*3c60*/  SHF.L.U32 R35, R125, 0x10, RZ ;  /* 0x000000107d237819 */ /* 0x020fca00000006ff */
[----:B------:R-:W-:Y:S01]  /*3c70*/  FADD.FTZ R17, R35, R17 ;  /* 0x0000001123117221 */ /* 0x000fe20000010000 */
[----:B------:R-:W-:Y:S06]  /*3c80*/  BRA `(.L_x_11064) ;  /* 0x0000000000107947 */ /* 0x000fec0003800000 */
.L_x_11062:
[----:B-----5:R-:W-:-:S04]  /*3c90*/  IMAD.U32 R35, R121, 0x10000, RZ ;  /* 0x0001000079237824 */ /* 0x020fc800078e00ff */
[----:B------:R-:W-:Y:S01]  /*3ca0*/  FADD.FTZ R17, R35, R17 ;  /* 0x0000001123117221 */ /* 0x000fe20000010000 */
[----:B------:R-:W-:-:S05]  /*3cb0*/  @P2 SHF.L.U32 R35, R125, 0x10, RZ ;  /* 0x000000107d232819 */ /* 0x000fca00000006ff */
[----:B------:R-:W-:-:S07]  /*3cc0*/  @P2 FADD.FTZ R17, R35, R17 ;  /* 0x0000001123112221 */ /* 0x000fce0000010000 */
.L_x_11064:
[----:B------:R-:W-:-:S04]  /*3cd0*/  F2FP.BF16.F32.PACK_AB R35, RZ, R17 ;  /* 0x00000011ff23723e */ /* 0x000fc800000010ff */
[----:B------:R-:W-:-:S07]  /*3ce0*/  PRMT R129, R35, 0x7610, R129 ;  /* 0x0000761023817816 */ /* 0x000fce0000000081 */
.L_x_11065:
[----:B------:R-:W-:Y:S01]  /*3cf0*/  IMAD.U32 R36, R36, 0x10000, RZ ;  /* 0x0001000024247824 */ /* 0x000fe200078e00ff */
[----:B------:R-:W-:Y:S06]  /*3d00*/  @P3 BRA `(.L_x_11066) ;  /* 0x0000000000243947 */ /* 0x000fec0003800000 */
[----:B------:R-:W-:-:S04]  /*3d10*/  ISETP.NE.U32.AND P4, PT, RZ, UR12, PT ;  /* 0x0000000cff007c0c */ /* 0x000fc8000bf85070 */
[----:B------:R-:W-:-:S13]  /*3d20*/  ISETP.NE.AND.EX P4, PT, RZ, UR13, PT, P4 ;  /* 0x0000000dff007c0c */ /* 0x000fda000bf85340 */
[----:B------:R-:W-:Y:S05]  /*3d30*/  @P4 BRA `(.L_x_11067) ;  /* 0x0000000000084947 */ /* 0x000fea0003800000 */
[----:B------:R-:W-:Y:S05]  /*3d40*/  @P0 BRA `(.L_x_11068) ;  /* 0x00000000002c0947 */ /* 0x000fea0003800000 */
[----:B------:R-:W-:Y:S05]  /*3d50*/  BRA `(.L_x_11069) ;  /* 0x0000000000307947 */ /* 0x000fea0003800000 */
.L_x_11067:
[----:B-----5:R-:W-:-:S04]  /*3d60*/  PRMT R35, R125, 0x7632, R35 ;  /* 0x000076327d237816 */ /* 0x020fc80000000023 */
[----:B------:R-:W-:-:S05]  /*3d70*/  SHF.L.U32 R35, R35, 0x10, RZ ;  /* 0x0000001023237819 */ /* 0x000fca00000006ff */
[----:B------:R-:W-:Y:S01]  /*3d80*/  FADD.FTZ R36, R35, R36 ;  /* 0x0000002423247221 */ /* 0x000fe20000010000 */
[----:B------:R-:W-:Y:S06]  /*3d90*/  BRA `(.L_x_11068) ;  /* 0x0000000000187947 */ /* 0x000fec0003800000 */
.L_x_11066:
[----:B-----5:R-:W-:-:S05]  /*3da0*/  PRMT R35, R121, 0x7632, R35 ;  /* 0x0000763279237816 */ /* 0x020fca0000000023 */
[----:B------:R-:W-:-:S04]  /*3db0*/  IMAD.U32 R35, R35, 0x10000, RZ ;  /* 0x0001000023237824 */ /* 0x000fc800078e00ff */
[----:B------:R-:W-:Y:S01]  /*3dc0*/  FADD.FTZ R36, R35, R36 ;  /* 0x0000002423247221 */ /* 0x000fe20000010000 */
[----:B------:R-:W-:-:S04]  /*3dd0*/  @P2 PRMT R35, R125, 0x7632, R35 ;  /* 0x000076327d232816 */ /* 0x000fc80000000023 */
[----:B------:R-:W-:-:S05]  /*3de0*/  @P2 SHF.L.U32 R35, R35, 0x10, RZ ;  /* 0x0000001023232819 */ /* 0x000fca00000006ff */
[----:B------:R-:W-:-:S07]  /*3df0*/  @P2 FADD.FTZ R36, R35, R36 ;  /* 0x0000002423242221 */ /* 0x000fce0000010000 */
.L_x_11068:
[----:B------:R-:W-:-:S04]  /*3e00*/  F2FP.BF16.F32.PACK_AB R35, RZ, R36 ;  /* 0x00000024ff23723e */ /* 0x000fc800000010ff */
[----:B------:R-:W-:-:S07]  /*3e10*/  PRMT R129, R129, 0x5410, R35 ;  /* 0x0000541081817816 */ /* 0x000fce0000000023 */
.L_x_11069:
        /* <DEDUP_REMOVED lines=8> */
.L_x_11071:
[----:B-----5:R-:W-:-:S05]  /*3ea0*/  SHF.L.U32 R132, R126, 0x10, RZ ;  /* 0x000000107e847819 */ /* 0x020fca00000006ff */
[----:B------:R-:W-:Y:S01]  /*3eb0*/  FADD.FTZ R35, R132, R35 ;  /* 0x0000002384237221 */ /* 0x000fe20000010000 */
[----:B------:R-:W-:Y:S06]  /*3ec0*/  BRA `(.L_x_11072) ;  /* 0x0000000000107947 */ /* 0x000fec0003800000 */
.L_x_11070:
[----:B-----5:R-:W-:-:S04]  /*3ed0*/  IMAD.U32 R132, R122, 0x10000, RZ ;  /* 0x000100007a847824 */ /* 0x020fc800078e00ff */
[----:B------:R-:W-:Y:S01]  /*3ee0*/  FADD.FTZ R35, R132, R35 ;  /* 0x0000002384237221 */ /* 0x000fe20000010000 */
[----:B------:R-:W-:-:S05]  /*3ef0*/  @P2 SHF.L.U32 R132, R126, 0x10, RZ ;  /* 0x000000107e842819 */ /* 0x000fca00000006ff */
[----:B------:R-:W-:-:S07]  /*3f00*/  @P2 FADD.FTZ R35, R132, R35 ;  /* 0x0000002384232221 */ /* 0x000fce0000010000 */
.L_x_11072:
[----:B------:R-:W-:-:S04]  /*3f10*/  F2FP.BF16.F32.PACK_AB R132, RZ, R35 ;  /* 0x00000023ff84723e */ /* 0x000fc800000010ff */
[----:B------:R-:W-:-:S07]  /*3f20*/  PRMT R130, R132, 0x7610, R130 ;  /* 0x0000761084827816 */ /* 0x000fce0000000082 */
.L_x_11073:
[----:B------:R-:W-:Y:S01]  /*3f30*/  IMAD.U32 R154, R134, 0x10000, RZ ;  /* 0x00010000869a7824 */ /* 0x000fe200078e00ff */
[----:B------:R-:W-:Y:S06]  /*3f40*/  @P3 BRA `(.L_x_11074) ;  /* 0x0000000000243947 */ /* 0x000fec0003800000 */
[----:B------:R-:W-:-:S04]  /*3f50*/  ISETP.NE.U32.AND P4, PT, RZ, UR12, PT ;  /* 0x0000000cff007c0c */ /* 0x000fc8000bf85070 */
[----:B------:R-:W-:-:S13]  /*3f60*/  ISETP.NE.AND.EX P4, PT, RZ, UR13, PT, P4 ;  /* 0x0000000dff007c0c */ /* 0x000fda000bf85340 */
[----:B------:R-:W-:Y:S05]  /*3f70*/  @P4 BRA `(.L_x_11075) ;  /* 0x0000000000084947 */ /* 0x000fea0003800000 */
[----:B------:R-:W-:Y:S05]  /*3f80*/  @P0 BRA `(.L_x_11076) ;  /* 0x00000000002c0947 */ /* 0x000fea0003800000 */
[----:B------:R-:W-:Y:S05]  /*3f90*/  BRA `(.L_x_11077) ;  /* 0x0000000000307947 */ /* 0x000fea0003800000 */
.L_x_11075:
[----:B-----5:R-:W-:-:S04]  /*3fa0*/  PRMT R132, R126, 0x7632, R132 ;  /* 0x000076327e847816 */ /* 0x020fc80000000084 */
[----:B------:R-:W-:-:S05]  /*3fb0*/  SHF.L.U32 R132, R132, 0x10, RZ ;  /* 0x0000001084847819 */ /* 0x000fca00000006ff */
[----:B------:R-:W-:Y:S01]  /*3fc0*/  FADD.FTZ R154, R132, R154 ;  /* 0x0000009a849a7221 */ /* 0x000fe20000010000 */
[----:B------:R-:W-:Y:S06]  /*3fd0*/  BRA `(.L_x_11076) ;  /* 0x0000000000187947 */ /* 0x000fec0003800000 */
.L_x_11074:
[----:B-----5:R-:W-:-:S05]  /*3fe0*/  PRMT R132, R122, 0x7632, R132 ;  /* 0x000076327a847816 */ /* 0x020fca0000000084 */
[----:B------:R-:W-:-:S04]  /*3ff0*/  IMAD.U32 R132, R132, 0x10000, RZ ;  /* 0x0001000084847824 */ /* 0x000fc800078e00ff */
[----:B------:R-:W-:Y:S01]  /*4000*/  FADD.FTZ R154, R132, R154 ;  /* 0x0000009a849a7221 */ /* 0x000fe20000010000 */
[----:B------:R-:W-:-:S04]  /*4010*/  @P2 PRMT R132, R126, 0x7632, R132 ;  /* 0x000076327e842816 */ /* 0x000fc80000000084 */
[----:B------:R-:W-:-:S05]  /*4020*/  @P2 SHF.L.U32 R132, R132, 0x10, RZ ;  /* 0x0000001084842819 */ /* 0x000fca00000006ff */
[----:B------:R-:W-:-:S07]  /*4030*/  @P2 FADD.FTZ R154, R132, R154 ;  /* 0x0000009a849a2221 */ /* 0x000fce0000010000 */
.L_x_11076:
[----:B------:R-:W-:-:S04]  /*4040*/  F2FP.BF16.F32.PACK_AB R132, RZ, R154 ;  /* 0x0000009aff84723e */ /* 0x000fc800000010ff */
[----:B------:R-:W-:-:S07]  /*4050*/  PRMT R130, R130, 0x5410, R132 ;  /* 0x0000541082827816 */ /* 0x000fce0000000084 */
.L_x_11077:
        /* <DEDUP_REMOVED lines=8> */
.L_x_11079:
[----:B-----5:R-:W-:-:S05]  /*40e0*/  SHF.L.U32 R132, R127, 0x10, RZ ;  /* 0x000000107f847819 */ /* 0x020fca00000006ff */
[----:B------:R-:W-:Y:S01]  /*40f0*/  FADD.FTZ R153, R132, R153 ;  /* 0x0000009984997221 */ /* 0x000fe20000010000 */
[----:B------:R-:W-:Y:S06]  /*4100*/  BRA `(.L_x_11080) ;  /* 0x0000000000107947 */ /* 0x000fec0003800000 */
.L_x_11078:
[----:B-----5:R-:W-:-:S04]  /*4110*/  IMAD.U32 R132, R123, 0x10000, RZ ;  /* 0x000100007b847824 */ /* 0x020fc800078e00ff */
[----:B------:R-:W-:Y:S01]  /*4120*/  FADD.FTZ R153, R132, R153 ;  /* 0x0000009984997221 */ /* 0x000fe20000010000 */
[----:B------:R-:W-:-:S05]  /*4130*/  @P2 SHF.L.U32 R132, R127, 0x10, RZ ;  /* 0x000000107f842819 */ /* 0x000fca00000006ff */
[----:B------:R-:W-:-:S07]  /*4140*/  @P2 FADD.FTZ R153, R132, R153 ;  /* 0x0000009984992221 */ /* 0x000fce0000010000 */
.L_x_11080:
[----:B------:R-:W-:-:S04]  /*4150*/  F2FP.BF16.F32.PACK_AB R132, RZ, R153 ;  /* 0x00000099ff84723e */ /* 0x000fc800000010ff */
[----:B------:R-:W-:-:S07]  /*4160*/  PRMT R131, R132, 0x7610, R131 ;  /* 0x0000761084837816 */ /* 0x000fce0000000083 */
.L_x_11081:
[----:B------:R-:W-:Y:S01]  /*4170*/  IMAD.U32 R164, R135, 0x10000, RZ ;  /* 0x0001000087a47824 */ /* 0x000fe200078e00ff */
[----:B------:R-:W-:Y:S06]  /*4180*/  @P3 BRA `(.L_x_11082) ;  /* 0x0000000000243947 */ /* 0x000fec0003800000 */
[----:B------:R-:W-:-:S04]  /*4190*/  ISETP.NE.U32.AND P2, PT, RZ, UR12, PT ;  /* 0x0000000cff007c0c */ /* 0x000fc8000bf45070 */
[----:B------:R-:W-:-:S13]  /*41a0*/  ISETP.NE.AND.EX P2, PT, RZ, UR13, PT, P2 ;  /* 0x0000000dff007c0c */ /* 0x000fda000bf45320 */
[----:B------:R-:W-:Y:S05]  /*41b0*/  @P2 BRA `(.L_x_11083) ;  /* 0x0000000000082947 */ /* 0x000fea0003800000 */
[----:B------:R-:W-:Y:S05]  /*41c0*/  @P0 BRA `(.L_x_11084) ;  /* 0x00000000002c0947 */ /* 0x000fea0003800000 */
[----:B------:R-:W-:Y:S05]  /*41d0*/  BRA `(.L_x_11085) ;  /* 0x0000000000307947 */ /* 0x000fea0003800000 */
.L_x_11083:
[----:B-----5:R-:W-:-:S04]  /*41e0*/  PRMT R132, R127, 0x7632, R132 ;  /* 0x000076327f847816 */ /* 0x020fc80000000084 */
[----:B------:R-:W-:-:S05]  /*41f0*/  SHF.L.U32 R132, R132, 0x10, RZ ;  /* 0x0000001084847819 */ /* 0x000fca00000006ff */
[----:B------:R-:W-:Y:S01]  /*4200*/  FADD.FTZ R164, R132, R164 ;  /* 0x000000a484a47221 */ /* 0x000fe20000010000 */
[----:B------:R-:W-:Y:S06]  /*4210*/  BRA `(.L_x_11084) ;  /* 0x0000000000187947 */ /* 0x000fec0003800000 */
.L_x_11082:
[----:B-----5:R-:W-:-:S05]  /*4220*/  PRMT R132, R123, 0x7632, R132 ;  /* 0x000076327b847816 */ /* 0x020fca0000000084 */
[----:B------:R-:W-:-:S04]  /*4230*/  IMAD.U32 R132, R132, 0x10000, RZ ;  /* 0x0001000084847824 */ /* 0x000fc800078e00ff */
[----:B------:R-:W-:Y:S01]  /*4240*/  FADD.FTZ R164, R132, R164 ;  /* 0x000000a484a47221 */ /* 0x000fe20000010000 */
[----:B------:R-:W-:-:S04]  /*4250*/  @P2 PRMT R132, R127, 0x7632, R132 ;  /* 0x000076327f842816 */ /* 0x000fc80000000084 */
[----:B------:R-:W-:-:S05]  /*4260*/  @P2 SHF.L.U32 R132, R132, 0x10, RZ ;  /* 0x0000001084842819 */ /* 0x000fca00000006ff */
[----:B------:R-:W-:-:S07]  /*4270*/  @P2 FADD.FTZ R164, R132, R164 ;  /* 0x000000a484a42221 */ /* 0x000fce0000010000 */
.L_x_11084:
[----:B------:R-:W-:-:S04]  /*4280*/  F2FP.BF16.F32.PACK_AB R132, RZ, R164 ;  /* 0x000000a4ff84723e */ /* 0x000fc800000010ff */
[----:B------:R-:W-:-:S07]  /*4290*/  PRMT R131, R131, 0x5410, R132 ;  /* 0x0000541083837816 */ /* 0x000fce0000000084 */
.L_x_11085:
[----:B------:R-:W0:Y:S02]  /*42a0*/  @P0 LDC.64 R132, c[0x0][0x238] ;  /* 0x00008e00ff840b82 */ /* 0x000e240000000a00 */
[----:B0-----:R-:W-:-:S04]  /*42b0*/  @P0 LEA R132, P2, R136, R132, 0x4 ;  /* 0x0000008488840211 */ /* 0x001fc800078420ff */
[C---:B------:R-:W-:Y:S01]  /*42c0*/  @P0 LEA.HI.X R133, R136.reuse, R133, RZ, 0x4, P2 ;  /* 0x0000008588850211 */ /* 0x040fe200010f24ff */
[----:B------:R-:W-:-:S04]  /*42d0*/  VIADD R136, R136, 0x20 ;  /* 0x0000002088887836 */ /* 0x000fc80000000000 */
[----:B------:R3:W-:Y:S04]  /*42e0*/  @P0 STG.E.128 desc[UR4][R132.64], R128 ;  /* 0x0000008084000986 */ /* 0x0007e8000c101d04 */
.L_x_11053:
[----:B------:R-:W-:Y:S05]  /*42f0*/  BSYNC B0 ;  /* 0x0000000000007941 */ /* 0x000fea0003800000 */
.L_x_11052:
        /* <DEDUP_REMOVED lines=26> */
.L_x_11089:
[----:B-----5:R-:W-:-:S04]  /*44a0*/  IMAD.U32 R16, R124, 0x10000, RZ ;  /* 0x000100007c107824 */ /* 0x020fc800078e00ff */
[----:B------:R-:W-:Y:S01]  /*44b0*/  FADD.FTZ R0, R16, R0 ;  /* 0x0000000010007221 */ /* 0x000fe20000010000 */
[----:B------:R-:W-:Y:S06]  /*44c0*/  BRA `(.L_x_11090) ;  /* 0x0000000000107947 */ /* 0x000fec0003800000 */
.L_x_11088:
[----:B-----5:R-:W-:-:S05]  /*44d0*/  SHF.L.U32 R16, R120, 0x10, RZ ;  /* 0x0000001078107819 */ /* 0x020fca00000006ff */
[----:B------:R-:W-:Y:S01]  /*44e0*/  FADD.FTZ R0, R16, R0 ;  /* 0x0000000010007221 */ /* 0x000fe20000010000 */
[----:B------:R-:W-:-:S04]  /*44f0*/  @P2 IMAD.U32 R16, R124, 0x10000, RZ ;  /* 0x000100007c102824 */ /* 0x000fc800078e00ff */
[----:B------:R-:W-:-:S07]  /*4500*/  @P2 FADD.FTZ R0, R16, R0 ;  /* 0x0000000010002221 */ /* 0x000fce0000010000 */
.L_x_11090:
[----:B------:R-:W-:-:S04]  /*4510*/  F2FP.BF16.F32.PACK_AB R16, RZ, R0 ;  /* 0x00000000ff10723e */ /* 0x000fc800000010ff */
[----:B------:R-:W-:-:S07]  /*4520*/  PRMT R128, R16, 0x7610, R128 ;  /* 0x0000761010807816 */ /* 0x000fce0000000080 */
.L_x_11091:
[----:B------:R-:W-:Y:S01]  /*4530*/  SHF.L.U32 R16, R15, 0x10, RZ ;  /* 0x000000100f107819 */ /* 0x000fe200000006ff */
[----:B------:R-:W-:Y:S06]  /*4540*/  @P3 BRA `(.L_x_11092) ;  /* 0x0000000000243947 */ /* 0x000fec0003800000 */
[----:B------:R-:W-:-:S04]  /*4550*/  ISETP.NE.U32.AND P4, PT, RZ, UR12, PT ;  /* 0x0000000cff007c0c */ /* 0x000fc8000bf85070 */
[----:B------:R-:W-:-:S13]  /*4560*/  ISETP.NE.AND.EX P4, PT, RZ, UR13, PT, P4 ;  /* 0x0000000dff007c0c */ /* 0x000fda000bf85340 */
[----:B------:R-:W-:Y:S05]  /*4570*/  @P4 BRA `(.L_x_11093) ;  /* 0x0000000000084947 */ /* 0x000fea0003800000 */
[----:B------:R-:W-:Y:S05]  /*4580*/  @P0 BRA `(.L_x_11094) ;  /* 0x00000000002c0947 */ /* 0x000fea0003800000 */
[----:B------:R-:W-:Y:S05]  /*4590*/  BRA `(.L_x_11095) ;  /* 0x0000000000307947 */ /* 0x000fea0003800000 */
.L_x_11093:
[----:B-----5:R-:W-:-:S05]  /*45a0*/  PRMT R15, R124, 0x7632, R15 ;  /* 0x000076327c0f7816 */ /* 0x020fca000000000f */
[----:B------:R-:W-:-:S04]  /*45b0*/  IMAD.U32 R15, R15, 0x10000, RZ ;  /* 0x000100000f0f7824 */ /* 0x000fc800078e00ff */
[----:B------:R-:W-:Y:S01]  /*45c0*/  FADD.FTZ R16, R15, R16 ;  /* 0x000000100f107221 */ /* 0x000fe20000010000 */
[----:B------:R-:W-:Y:S06]  /*45d0*/  BRA `(.L_x_11094) ;  /* 0x0000000000187947 */ /* 0x000fec0003800000 */
.L_x_11092:
[----:B-----5:R-:W-:-:S04]  /*45e0*/  PRMT R15, R120, 0x7632, R15 ;  /* 0x00007632780f7816 */ /* 0x020fc8000000000f */
[----:B------:R-:W-:-:S05]  /*45f0*/  SHF.L.U32 R15, R15, 0x10, RZ ;  /* 0x000000100f0f7819 */ /* 0x000fca00000006ff */
[----:B------:R-:W-:Y:S01]  /*4600*/  FADD.FTZ R16, R15, R16 ;  /* 0x000000100f107221 */ /* 0x000fe20000010000 */
[----:B------:R-:W-:-:S05]  /*4610*/  @P2 PRMT R15, R124, 0x7632, R15 ;  /* 0x000076327c0f2816 */ /* 0x000fca000000000f */
[----:B------:R-:W-:-:S04]  /*4620*/  @P2 IMAD.U32 R15, R15, 0x10000, RZ ;  /* 0x000100000f0f2824 */ /* 0x000fc800078e00ff */
[----:B------:R-:W-:-:S07]  /*4630*/  @P2 FADD.FTZ R16, R15, R16 ;  /* 0x000000100f102221 */ /* 0x000fce0000010000 */
.L_x_11094:
[----:B------:R-:W-:-:S04]  /*4640*/  F2FP.BF16.F32.PACK_AB R15, RZ, R16 ;  /* 0x00000010ff0f723e */ /* 0x000fc800000010ff */
[----:B------:R-:W-:-:S07]  /*4650*/  PRMT R128, R128, 0x5410, R15 ;  /* 0x0000541080807816 */ /* 0x000fce000000000f */
.L_x_11095:
        /* <DEDUP_REMOVED lines=8> */
.L_x_11097:
[----:B-----5:R-:W-:-:S04]  /*46e0*/  IMAD.U32 R33, R125, 0x10000, RZ ;  /* 0x000100007d217824 */ /* 0x020fc800078e00ff */
[----:B------:R-:W-:Y:S01]  /*46f0*/  FADD.FTZ R15, R33, R15 ;  /* 0x0000000f210f7221 */ /* 0x000fe20000010000 */
[----:B------:R-:W-:Y:S06]  /*4700*/  BRA `(.L_x_11098) ;  /* 0x0000000000107947 */ /* 0x000fec0003800000 */
.L_x_11096:
[----:B-----5:R-:W-:-:S05]  /*4710*/  SHF.L.U32 R33, R121, 0x10, RZ ;  /* 0x0000001079217819 */ /* 0x020fca00000006ff */
[----:B------:R-:W-:Y:S01]  /*4720*/  FADD.FTZ R15, R33, R15 ;  /* 0x0000000f210f7221 */ /* 0x000fe20000010000 */
[----:B------:R-:W-:-:S04]  /*4730*/  @P2 IMAD.U32 R33, R125, 0x10000, RZ ;  /* 0x000100007d212824 */ /* 0x000fc800078e00ff */
[----:B------:R-:W-:-:S07]  /*4740*/  @P2 FADD.FTZ R15, R33, R15 ;  /* 0x0000000f210f2221 */ /* 0x000fce0000010000 */
.L_x_11098:
[----:B------:R-:W-:-:S04]  /*4750*/  F2FP.BF16.F32.PACK_AB R33, RZ, R15 ;  /* 0x0000000fff21723e */ /* 0x000fc800000010ff */
[----:B------:R-:W-:-:S07]  /*4760*/  PRMT R129, R33, 0x7610, R129 ;  /* 0x0000761021817816 */ /* 0x000fce0000000081 */
.L_x_11099:
[----:B------:R-:W-:Y:S01]  /*4770*/  SHF.L.U32 R34, R34, 0x10, RZ ;  /* 0x0000001022227819 */ /* 0x000fe200000006ff */
[----:B------:R-:W-:Y:S06]  /*4780*/  @P3 BRA `(.L_x_11100) ;  /* 0x0000000000243947 */ /* 0x000fec0003800000 */
[----:B------:R-:W-:-:S04]  /*4790*/  ISETP.NE.U32.AND P4, PT, RZ, UR12, PT ;  /* 0x0000000cff007c0c */ /* 0x000fc8000bf85070 */
[----:B------:R-:W-:-:S13]  /*47a0*/  ISETP.NE.AND.EX P4, PT, RZ, UR13, PT, P4 ;  /* 0x0000000dff007c0c */ /* 0x000fda000bf85340 */
[----:B------:R-:W-:Y:S05]  /*47b0*/  @P4 BRA `(.L_x_11101) ;  /* 0x0000000000084947 */ /* 0x000fea0003800000 */
[----:B------:R-:W-:Y:S05]  /*47c0*/  @P0 BRA `(.L_x_11102) ;  /* 0x00000000002c0947 */ /* 0x000fea0003800000 */
[----:B------:R-:W-:Y:S05]  /*47d0*/  BRA `(.L_x_11103) ;  /* 0x0000000000307947 */ /* 0x000fea0003800000 */
.L_x_11101:
[----:B-----5:R-:W-:-:S05]  /*47e0*/  PRMT R33, R125, 0x7632, R33 ;  /* 0x000076327d217816 */ /* 0x020fca0000000021 */
[----:B------:R-:W-:-:S04]  /*47f0*/  IMAD.U32 R33, R33, 0x10000, RZ ;  /* 0x0001000021217824 */ /* 0x000fc800078e00ff */
[----:B------:R-:W-:Y:S01]  /*4800*/  FADD.FTZ R34, R33, R34 ;  /* 0x0000002221227221 */ /* 0x000fe20000010000 */
[----:B------:R-:W-:Y:S06]  /*4810*/  BRA `(.L_x_11102) ;  /* 0x0000000000187947 */ /* 0x000fec0003800000 */
.L_x_11100:
[----:B-----5:R-:W-:-:S04]  /*4820*/  PRMT R33, R121, 0x7632, R33 ;  /* 0x0000763279217816 */ /* 0x020fc80000000021 */
[----:B------:R-:W-:-:S05]  /*4830*/  SHF.L.U32 R33, R33, 0x10, RZ ;  /* 0x0000001021217819 */ /* 0x000fca00000006ff */
[----:B------:R-:W-:Y:S01]  /*4840*/  FADD.FTZ R34, R33, R34 ;  /* 0x0000002221227221 */ /* 0x000fe20000010000 */
[----:B------:R-:W-:-:S05]  /*4850*/  @P2 PRMT R33, R125, 0x7632, R33 ;  /* 0x000076327d212816 */ /* 0x000fca0000000021 */
[----:B------:R-:W-:-:S04]  /*4860*/  @P2 IMAD.U32 R33, R33, 0x10000, RZ ;  /* 0x0001000021212824 */ /* 0x000fc800078e00ff */
[----:B------:R-:W-:-:S07]  /*4870*/  @P2 FADD.FTZ R34, R33, R34 ;  /* 0x0000002221222221 */ /* 0x000fce0000010000 */
.L_x_11102:
[----:B------:R-:W-:-:S04]  /*4880*/  F2FP.BF16.F32.PACK_AB R33, RZ, R34 ;  /* 0x00000022ff21723e */ /* 0x000fc800000010ff */
[----:B------:R-:W-:-:S07]  /*4890*/  PRMT R129, R129, 0x5410, R33 ;  /* 0x0000541081817816 */ /* 0x000fce0000000021 */
.L_x_11103:
        /* <DEDUP_REMOVED lines=8> */
.L_x_11105:
[----:B-----5:R-:W-:-:S04]  /*4920*/  IMAD.U32 R132, R126, 0x10000, RZ ;  /* 0x000100007e847824 */ /* 0x020fc800078e00ff */
[----:B------:R-:W-:Y:S01]  /*4930*/  FADD.FTZ R33, R132, R33 ;  /* 0x0000002184217221 */ /* 0x000fe20000010000 */
[----:B------:R-:W-:Y:S06]  /*4940*/  BRA `(.L_x_11106) ;  /* 0x0000000000107947 */ /* 0x000fec0003800000 */
.L_x_11104:
[----:B-----5:R-:W-:-:S05]  /*4950*/  SHF.L.U32 R132, R122, 0x10, RZ ;  /* 0x000000107a847819 */ /* 0x020fca00000006ff */
[----:B------:R-:W-:Y:S01]  /*4960*/  FADD.FTZ R33, R132, R33 ;  /* 0x0000002184217221 */ /* 0x000fe20000010000 */
[----:B------:R-:W-:-:S04]  /*4970*/  @P2 IMAD.U32 R132, R126, 0x10000, RZ ;  /* 0x000100007e842824 */ /* 0x000fc800078e00ff */
[----:B------:R-:W-:-:S07]  /*4980*/  @P2 FADD.FTZ R33, R132, R33 ;  /* 0x0000002184212221 */ /* 0x000fce0000010000 */
.L_x_11106:
[----:B------:R-:W-:-:S04]  /*4990*/  F2FP.BF16.F32.PACK_AB R132, RZ, R33 ;  /* 0x00000021ff84723e */ /* 0x000fc800000010ff */
[----:B------:R-:W-:-:S07]  /*49a0*/  PRMT R130, R132, 0x7610, R130 ;  /* 0x0000761084827816 */ /* 0x000fce0000000082 */
.L_x_11107:
[----:B------:R-:W-:Y:S01]  /*49b0*/  SHF.L.U32 R152, R134, 0x10, RZ ;  /* 0x0000001086987819 */ /* 0x000fe200000006ff */
[----:B------:R-:W-:Y:S06]  /*49c0*/  @P3 BRA `(.L_x_11108) ;  /* 0x0000000000243947 */ /* 0x000fec0003800000 */
[----:B------:R-:W-:-:S04]  /*49d0*/  ISETP.NE.U32.AND P4, PT, RZ, UR12, PT ;  /* 0x0000000cff007c0c */ /* 0x000fc8000bf85070 */
[----:B------:R-:W-:-:S13]  /*49e0*/  ISETP.NE.AND.EX P4, PT, RZ, UR13, PT, P4 ;  /* 0x0000000dff007c0c */ /* 0x000fda000bf85340 */
[----:B------:R-:W-:Y:S05]  /*49f0*/  @P4 BRA `(.L_x_11109) ;  /* 0x0000000000084947 */ /* 0x000fea0003800000 */
[----:B------:R-:W-:Y:S05]  /*4a00*/  @P0 BRA `(.L_x_11110) ;  /* 0x00000000002c0947 */ /* 0x000fea0003800000 */
[----:B------:R-:W-:Y:S05]  /*4a10*/  BRA `(.L_x_11111) ;  /* 0x0000000000307947 */ /* 0x000fea0003800000 */
.L_x_11109:
[----:B-----5:R-:W-:-:S05]  /*4a20*/  PRMT R132, R126, 0x7632, R132 ;  /* 0x000076327e847816 */ /* 0x020fca0000000084 */
[----:B------:R-:W-:-:S04]  /*4a30*/  IMAD.U32 R132, R132, 0x10000, RZ ;  /* 0x0001000084847824 */ /* 0x000fc800078e00ff */
[----:B------:R-:W-:Y:S01]  /*4a40*/  FADD.FTZ R152, R132, R152 ;  /* 0x0000009884987221 */ /* 0x000fe20000010000 */
[----:B------:R-:W-:Y:S06]  /*4a50*/  BRA `(.L_x_11110) ;  /* 0x0000000000187947 */ /* 0x000fec0003800000 */
.L_x_11108:
[----:B-----5:R-:W-:-:S04]  /*4a60*/  PRMT R132, R122, 0x7632, R132 ;  /* 0x000076327a847816 */ /* 0x020fc80000000084 */
[----:B------:R-:W-:-:S05]  /*4a70*/  SHF.L.U32 R132, R132, 0x10, RZ ;  /* 0x0000001084847819 */ /* 0x000fca00000006ff */
[----:B------:R-:W-:Y:S01]  /*4a80*/  FADD.FTZ R152, R132, R152 ;  /* 0x0000009884987221 */ /* 0x000fe20000010000 */
[----:B------:R-:W-:-:S05]  /*4a90*/  @P2 PRMT R132, R126, 0x7632, R132 ;  /* 0x000076327e842816 */ /* 0x000fca0000000084 */
[----:B------:R-:W-:-:S04]  /*4aa0*/  @P2 IMAD.U32 R132, R132, 0x10000, RZ ;  /* 0x0001000084842824 */ /* 0x000fc800078e00ff */
[----:B------:R-:W-:-:S07]  /*4ab0*/  @P2 FADD.FTZ R152, R132, R152 ;  /* 0x0000009884982221 */ /* 0x000fce0000010000 */
.L_x_11110:
[----:B------:R-:W-:-:S04]  /*4ac0*/  F2FP.BF16.F32.PACK_AB R132, RZ, R152 ;  /* 0x00000098ff84723e */ /* 0x000fc800000010ff */
[----:B------:R-:W-:-:S07]  /*4ad0*/  PRMT R130, R130, 0x5410, R132 ;  /* 0x0000541082827816 */ /* 0x000fce0000000084 */
.L_x_11111:
        /* <DEDUP_REMOVED lines=8> */
.L_x_11113:
[----:B-----5:R-:W-:-:S04]  /*4b60*/  IMAD.U32 R132, R127, 0x10000, RZ ;  /* 0x000100007f847824 */ /* 0x020fc800078e00ff */
[----:B------:R-:W-:Y:S01]  /*4b70*/  FADD.FTZ R151, R132, R151 ;  /* 0x0000009784977221 */ /* 0x000fe20000010000 */
[----:B------:R-:W-:Y:S06]  /*4b80*/  BRA `(.L_x_11114) ;  /* 0x0000000000107947 */ /* 0x000fec0003800000 */
.L_x_11112:
[----:B-----5:R-:W-:-:S05]  /*4b90*/  SHF.L.U32 R132, R123, 0x10, RZ ;  /* 0x000000107b847819 */ /* 0x020fca00000006ff */
[----:B------:R-:W-:Y:S01]  /*4ba0*/  FADD.FTZ R151, R132, R151 ;  /* 0x0000009784977221 */ /* 0x000fe20000010000 */
[----:B------:R-:W-:-:S04]  /*4bb0*/  @P2 IMAD.U32 R132, R127, 0x10000, RZ ;  /* 0x000100007f842824 */ /* 0x000fc800078e00ff */
[----:B------:R-:W-:-:S07]  /*4bc0*/  @P2 FADD.FTZ R151, R132, R151 ;  /* 0x0000009784972221 */ /* 0x000fce0000010000 */
.L_x_11114:
[----:B------:R-:W-:-:S04]  /*4bd0*/  F2FP.BF16.F32.PACK_AB R132, RZ, R151 ;  /* 0x00000097ff84723e */ /* 0x000fc800000010ff */
[----:B------:R-:W-:-:S07]  /*4be0*/  PRMT R131, R132, 0x7610, R131 ;  /* 0x0000761084837816 */ /* 0x000fce0000000083 */
.L_x_11115:
[----:B------:R-:W-:Y:S01]  /*4bf0*/  SHF.L.U32 R165, R135, 0x10, RZ ;  /* 0x0000001087a57819 */ /* 0x000fe200000006ff */
[----:B------:R-:W-:Y:S06]  /*4c00*/  @P3 BRA `(.L_x_11116) ;  /* 0x0000000000243947 */ /* 0x000fec0003800000 */
[----:B------:R-:W-:-:S04]  /*4c10*/  ISETP.NE.U32.AND P2, PT, RZ, UR12, PT ;  /* 0x0000000cff007c0c */ /* 0x000fc8000bf45070 */
[----:B------:R-:W-:-:S13]  /*4c20*/  ISETP.NE.AND.EX P2, PT, RZ, UR13, PT, P2 ;  /* 0x0000000dff007c0c */ /* 0x000fda000bf45320 */
[----:B------:R-:W-:Y:S05]  /*4c30*/  @P2 BRA `(.L_x_11117) ;  /* 0x0000000000082947 */ /* 0x000fea0003800000 */
[----:B------:R-:W-:Y:S05]  /*4c40*/  @P0 BRA `(.L_x_11118) ;  /* 0x00000000002c0947 */ /* 0x000fea0003800000 */
[----:B------:R-:W-:Y:S05]  /*4c50*/  BRA `(.L_x_11119) ;  /* 0x0000000000307947 */ /* 0x000fea0003800000 */
.L_x_11117:
[----:B-----5:R-:W-:-:S05]  /*4c60*/  PRMT R132, R127, 0x7632, R132 ;  /* 0x000076327f847816 */ /* 0x020fca0000000084 */
[----:B------:R-:W-:-:S04]  /*4c70*/  IMAD.U32 R132, R132, 0x10000, RZ ;  /* 0x0001000084847824 */ /* 0x000fc800078e00ff */
[----:B------:R-:W-:Y:S01]  /*4c80*/  FADD.FTZ R165, R132, R165 ;  /* 0x000000a584a57221 */ /* 0x000fe20000010000 */
[----:B------:R-:W-:Y:S06]  /*4c90*/  BRA `(.L_x_11118) ;  /* 0x0000000000187947 */ /* 0x000fec0003800000 */
.L_x_11116:
[----:B-----5:R-:W-:-:S04]  /*4ca0*/  PRMT R132, R123, 0x7632, R132 ;  /* 0x000076327b847816 */ /* 0x020fc80000000084 */
[----:B------:R-:W-:-:S05]  /*4cb0*/  SHF.L.U32 R132, R132, 0x10, RZ ;  /* 0x0000001084847819 */ /* 0x000fca00000006ff */
[----:B------:R-:W-:Y:S01]  /*4cc0*/  FADD.FTZ R165, R132, R165 ;  /* 0x000000a584a57221 */ /* 0x000fe20000010000 */
[----:B------:R-:W-:-:S05]  /*4cd0*/  @P2 PRMT R132, R127, 0x7632, R132 ;  /* 0x000076327f842816 */ /* 0x000fca0000000084 */
[----:B------:R-:W-:-:S04]  /*4ce0*/  @P2 IMAD.U32 R132, R132, 0x10000, RZ ;  /* 0x0001000084842824 */ /* 0x000fc800078e00ff */
[----:B------:R-:W-:-:S07]  /*4cf0*/  @P2 FADD.FTZ R165, R132, R165 ;  /* 0x000000a584a52221 */ /* 0x000fce0000010000 */
.L_x_11118:
[----:B------:R-:W-:-:S04]  /*4d00*/  F2FP.BF16.F32.PACK_AB R132, RZ, R165 ;  /* 0x000000a5ff84723e */ /* 0x000fc800000010ff */
[----:B------:R-:W-:-:S07]  /*4d10*/  PRMT R131, R131, 0x5410, R132 ;  /* 0x0000541083837816 */ /* 0x000fce0000000084 */
.L_x_11119:
[----:B------:R-:W0:Y:S02]  /*4d20*/  @P0 LDC.64 R132, c[0x0][0x238] ;  /* 0x00008e00ff840b82 */ /* 0x000e240000000a00 */
[----:B0-----:R-:W-:-:S04]  /*4d30*/  @P0 LEA R132, P2, R136, R132, 0x4 ;  /* 0x0000008488840211 */ /* 0x001fc800078420ff */
[C---:B------:R-:W-:Y:S02]  /*4d40*/  @P0 LEA.HI.X R133, R136.reuse, R133, RZ, 0x4, P2 ;  /* 0x0000008588850211 */ /* 0x040fe400010f24ff */
[----:B------:R-:W-:-:S03]  /*4d50*/  IADD3 R136, R136, 0x20, RZ ;  /* 0x0000002088887810 */ /* 0x000fc60007ffe0ff */
[----:B------:R4:W-:Y:S04]  /*4d60*/  @P0 STG.E.128 desc[UR4][R132.64], R128 ;  /* 0x0000008084000986 */ /* 0x0009e8000c101d04 */
.L_x_11087:
[----:B------:R-:W-:Y:S05]  /*4d70*/  BSYNC B0 ;  /* 0x0000000000007941 */ /* 0x000fea0003800000 */
.L_x_11086:
        /* <DEDUP_REMOVED lines=26> */
.L_x_11123:
[----:B-----5:R-:W-:-:S05]  /*4f20*/  SHF.L.U32 R13, R124, 0x10, RZ ;  /* 0x000000107c0d7819 */ /* 0x020fca00000006ff */
[----:B------:R-:W-:Y:S01]  /*4f30*/  FADD.FTZ R10, R13, R10 ;  /* 0x0000000a0d0a7221 */ /* 0x000fe20000010000 */
[----:B------:R-:W-:Y:S06]  /*4f40*/  BRA `(.L_x_11124) ;  /* 0x0000000000107947 */ /* 0x000fec0003800000 */
.L_x_11122:
[----:B-----5:R-:W-:-:S04]  /*4f50*/  IMAD.U32 R13, R120, 0x10000, RZ ;  /* 0x00010000780d7824 */ /* 0x020fc800078e00ff */
[----:B------:R-:W-:Y:S01]  /*4f60*/  FADD.FTZ R10, R13, R10 ;  /* 0x0000000a0d0a7221 */ /* 0x000fe20000010000 */
[----:B------:R-:W-:-:S05]  /*4f70*/  @P2 SHF.L.U32 R13, R124, 0x10, RZ ;  /* 0x000000107c0d2819 */ /* 0x000fca00000006ff */
[----:B------:R-:W-:-:S07]  /*4f80*/  @P2 FADD.FTZ R10, R13, R10 ;  /* 0x0000000a0d0a2221 */ /* 0x000fce0000010000 */
.L_x_11124:
[----:B------:R-:W-:-:S04]  /*4f90*/  F2FP.BF16.F32.PACK_AB R13, RZ, R10 ;  /* 0x0000000aff0d723e */ /* 0x000fc800000010ff */
[----:B------:R-:W-:-:S07]  /*4fa0*/  PRMT R128, R13, 0x7610, R128 ;  /* 0x000076100d807816 */ /* 0x000fce0000000080 */
.L_x_11125:
[----:B------:R-:W-:Y:S01]  /*4fb0*/  IMAD.U32 R14, R14, 0x10000, RZ ;  /* 0x000100000e0e7824 */ /* 0x000fe200078e00ff */
[----:B------:R-:W-:Y:S06]  /*4fc0*/  @P3 BRA `(.L_x_11126) ;  /* 0x0000000000243947 */ /* 0x000fec0003800000 */
[----:B------:R-:W-:-:S04]  /*4fd0*/  ISETP.NE.U32.AND P4, PT, RZ, UR12, PT ;  /* 0x0000000cff007c0c */ /* 0x000fc8000bf85070 */
[----:B------:R-:W-:-:S13]  /*4fe0*/  ISETP.NE.AND.EX P4, PT, RZ, UR13, PT, P4 ;  /* 0x0000000dff007c0c */ /* 0x000fda000bf85340 */
[----:B------:R-:W-:Y:S05]  /*4ff0*/  @P4 BRA `(.L_x_11127) ;  /* 0x0000000000084947 */ /* 0x000fea0003800000 */
[----:B------:R-:W-:Y:S05]  /*5000*/  @P0 BRA `(.L_x_11128) ;  /* 0x00000000002c0947 */ /* 0x000fea0003800000 */
[----:B------:R-:W-:Y:S05]  /*5010*/  BRA `(.L_x_11129) ;  /* 0x0000000000307947 */ /* 0x000fea0003800000 */
.L_x_11127:
[----:B-----5:R-:W-:-:S04]  /*5020*/  PRMT R13, R124, 0x7632, R13 ;  /* 0x000076327c0d7816 */ /* 0x020fc8000000000d */
[----:B------:R-:W-:-:S05]  /*5030*/  SHF.L.U32 R13, R13, 0x10, RZ ;  /* 0x000000100d0d7819 */ /* 0x000fca00000006ff */
[----:B------:R-:W-:Y:S01]  /*5040*/  FADD.FTZ R14, R13, R14 ;  /* 0x0000000e0d0e7221 */ /* 0x000fe20000010000 */
[----:B------:R-:W-:Y:S06]  /*5050*/  BRA `(.L_x_11128) ;  /* 0x0000000000187947 */ /* 0x000fec0003800000 */
.L_x_11126:
[----:B-----5:R-:W-:-:S05]  /*5060*/  PRMT R13, R120, 0x7632, R13 ;  /* 0x00007632780d7816 */ /* 0x020fca000000000d */
[----:B------:R-:W-:-:S04]  /*5070*/  IMAD.U32 R13, R13, 0x10000, RZ ;  /* 0x000100000d0d7824 */ /* 0x000fc800078e00ff */
[----:B------:R-:W-:Y:S01]  /*5080*/  FADD.FTZ R14, R13, R14 ;  /* 0x0000000e0d0e7221 */ /* 0x000fe20000010000 */
[----:B------:R-:W-:-:S04]  /*5090*/  @P2 PRMT R13, R124, 0x7632, R13 ;  /* 0x000076327c0d2816 */ /* 0x000fc8000000000d */
[----:B------:R-:W-:-:S05]  /*50a0*/  @P2 SHF.L.U32 R13, R13, 0x10, RZ ;  /* 0x000000100d0d2819 */ /* 0x000fca00000006ff */
[----:B------:R-:W-:-:S07]  /*50b0*/  @P2 FADD.FTZ R14, R13, R14 ;  /* 0x0000000e0d0e2221 */ /* 0x000fce0000010000 */
.L_x_11128:
[----:B------:R-:W-:-:S04]  /*50c0*/  F2FP.BF16.F32.PACK_AB R13, RZ, R14 ;  /* 0x0000000eff0d723e */ /* 0x000fc800000010ff */
[----:B------:R-:W-:-:S07]  /*50d0*/  PRMT R128, R128, 0x5410, R13 ;  /* 0x0000541080807816 */ /* 0x000fce000000000d */
.L_x_11129:
        /* <DEDUP_REMOVED lines=8> */
.L_x_11131:
[----:B-----5:R-:W-:-:S05]  /*5160*/  SHF.L.U32 R31, R125, 0x10, RZ ;  /* 0x000000107d1f7819 */ /* 0x020fca00000006ff */
[----:B------:R-:W-:Y:S01]  /*5170*/  FADD.FTZ R13, R31, R13 ;  /* 0x0000000d1f0d7221 */ /* 0x000fe20000010000 */
[----:B------:R-:W-:Y:S06]  /*5180*/  BRA `(.L_x_11132) ;  /* 0x0000000000107947 */ /* 0x000fec0003800000 */
.L_x_11130:
[----:B-----5:R-:W-:-:S04]  /*5190*/  IMAD.U32 R31, R121, 0x10000, RZ ;  /* 0x00010000791f7824 */ /* 0x020fc800078e00ff */
[----:B------:R-:W-:Y:S01]  /*51a0*/  FADD.FTZ R13, R31, R13 ;  /* 0x0000000d1f0d7221 */ /* 0x000fe20000010000 */
[----:B------:R-:W-:-:S05]  /*51b0*/  @P2 SHF.L.U32 R31, R125, 0x10, RZ ;  /* 0x000000107d1f2819 */ /* 0x000fca00000006ff */
[----:B------:R-:W-:-:S07]  /*51c0*/  @P2 FADD.FTZ R13, R31, R13 ;  /* 0x0000000d1f0d2221 */ /* 0x000fce0000010000 */
.L_x_11132:
[----:B------:R-:W-:-:S04]  /*51d0*/  F2FP.BF16.F32.PACK_AB R31, RZ, R13 ;  /* 0x0000000dff1f723e */ /* 0x000fc800000010ff */
[----:B------:R-:W-:-:S07]  /*51e0*/  PRMT R129, R31, 0x7610, R129 ;  /* 0x000076101f817816 */ /* 0x000fce0000000081 */
.L_x_11133:
[----:B------:R-:W-:Y:S01]  /*51f0*/  IMAD.U32 R32, R32, 0x10000, RZ ;  /* 0x0001000020207824 */ /* 0x000fe200078e00ff */
[----:B------:R-:W-:Y:S06]  /*5200*/  @P3 BRA `(.L_x_11134) ;  /* 0x0000000000243947 */ /* 0x000fec0003800000 */
[----:B------:R-:W-:-:S04]  /*5210*/  ISETP.NE.U32.AND P4, PT, RZ, UR12, PT ;  /* 0x0000000cff007c0c */ /* 0x000fc8000bf85070 */
[----:B------:R-:W-:-:S13]  /*5220*/  ISETP.NE.AND.EX P4, PT, RZ, UR13, PT, P4 ;  /* 0x0000000dff007c0c */ /* 0x000fda000bf85340 */
[----:B------:R-:W-:Y:S05]  /*5230*/  @P4 BRA `(.L_x_11135) ;  /* 0x0000000000084947 */ /* 0x000fea0003800000 */
[----:B------:R-:W-:Y:S05]  /*5240*/  @P0 BRA `(.L_x_11136) ;  /* 0x00000000002c0947 */ /* 0x000fea0003800000 */
[----:B------:R-:W-:Y:S05]  /*5250*/  BRA `(.L_x_11137) ;  /* 0x0000000000307947 */ /* 0x000fea0003800000 */
.L_x_11135:
[----:B-----5:R-:W-:-:S04]  /*5260*/  PRMT R31, R125, 0x7632, R31 ;  /* 0x000076327d1f7816 */ /* 0x020fc8000000001f */
[----:B------:R-:W-:-:S05]  /*5270*/  SHF.L.U32 R31, R31, 0x10, RZ ;  /* 0x000000101f1f7819 */ /* 0x000fca00000006ff */
[----:B------:R-:W-:Y:S01]  /*5280*/  FADD.FTZ R32, R31, R32 ;  /* 0x000000201f207221 */ /* 0x000fe20000010000 */
[----:B------:R-:W-:Y:S06]  /*5290*/  BRA `(.L_x_11136) ;  /* 0x0000000000187947 */ /* 0x000fec0003800000 */
.L_x_11134:
[----:B-----5:R-:W-:-:S05]  /*52a0*/  PRMT R31, R121, 0x7632, R31 ;  /* 0x00007632791f7816 */ /* 0x020fca000000001f */
[----:B------:R-:W-:-:S04]  /*52b0*/  IMAD.U32 R31, R31, 0x10000, RZ ;  /* 0x000100001f1f7824 */ /* 0x000fc800078e00ff */
[----:B------:R-:W-:Y:S01]  /*52c0*/  FADD.FTZ R32, R31, R32 ;  /* 0x000000201f207221 */ /* 0x000fe20000010000 */
[----:B------:R-:W-:-:S04]  /*52d0*/  @P2 PRMT R31, R125, 0x7632, R31 ;  /* 0x000076327d1f2816 */ /* 0x000fc8000000001f */
[----:B------:R-:W-:-:S05]  /*52e0*/  @P2 SHF.L.U32 R31, R31, 0x10, RZ ;  /* 0x000000101f1f2819 */ /* 0x000fca00000006ff */
[----:B------:R-:W-:-:S07]  /*52f0*/  @P2 FADD.FTZ R32, R31, R32 ;  /* 0x000000201f202221 */ /* 0x000fce0000010000 */
.L_x_11136:
[----:B------:R-:W-:-:S04]  /*5300*/  F2FP.BF16.F32.PACK_AB R31, RZ, R32 ;  /* 0x00000020ff1f723e */ /* 0x000fc800000010ff */
[----:B------:R-:W-:-:S07]  /*5310*/  PRMT R129, R129, 0x5410, R31 ;  /* 0x0000541081817816 */ /* 0x000fce000000001f */
.L_x_11137:
        /* <DEDUP_REMOVED lines=8> */
.L_x_11139:
[----:B-----5:R-:W-:-:S05]  /*53a0*/  SHF.L.U32 R132, R126, 0x10, RZ ;  /* 0x000000107e847819 */ /* 0x020fca00000006ff */
[----:B------:R-:W-:Y:S01]  /*53b0*/  FADD.FTZ R31, R132, R31 ;  /* 0x0000001f841f7221 */ /* 0x000fe20000010000 */
[----:B------:R-:W-:Y:S06]  /*53c0*/  BRA `(.L_x_11140) ;  /* 0x0000000000107947 */ /* 0x000fec0003800000 */
.L_x_11138:
[----:B-----5:R-:W-:-:S04]  /*53d0*/  IMAD.U32 R132, R122, 0x10000, RZ ;  /* 0x000100007a847824 */ /* 0x020fc800078e00ff */
[----:B------:R-:W-:Y:S01]  /*53e0*/  FADD.FTZ R31, R132, R31 ;  /* 0x0000001f841f7221 */ /* 0x000fe20000010000 */
[----:B------:R-:W-:-:S05]  /*53f0*/  @P2 SHF.L.U32 R132, R126, 0x10, RZ ;  /* 0x000000107e842819 */ /* 0x000fca00000006ff */
[----:B------:R-:W-:-:S07]  /*5400*/  @P2 FADD.FTZ R31, R132, R31 ;  /* 0x0000001f841f2221 */ /* 0x000fce0000010000 */
.L_x_11140:
[----:B------:R-:W-:-:S04]  /*5410*/  F2FP.BF16.F32.PACK_AB R132, RZ, R31 ;  /* 0x0000001fff84723e */ /* 0x000fc800000010ff */
[----:B------:R-:W-:-:S07]  /*5420*/  PRMT R130, R132, 0x7610, R130 ;  /* 0x0000761084827816 */ /* 0x000fce0000000082 */
.L_x_11141:
[----:B------:R-:W-:Y:S01]  /*5430*/  IMAD.U32 R150, R134, 0x10000, RZ ;  /* 0x0001000086967824 */ /* 0x000fe200078e00ff */
[----:B------:R-:W-:Y:S06]  /*5440*/  @P3 BRA `(.L_x_11142) ;  /* 0x0000000000243947 */ /* 0x000fec0003800000 */
[----:B------:R-:W-:-:S04]  /*5450*/  ISETP.NE.U32.AND P4, PT, RZ, UR12, PT ;  /* 0x0000000cff007c0c */ /* 0x000fc8000bf85070 */
[----:B------:R-:W-:-:S13]  /*5460*/  ISETP.NE.AND.EX P4, PT, RZ, UR13, PT, P4 ;  /* 0x0000000dff007c0c */ /* 0x000fda000bf85340 */
[----:B------:R-:W-:Y:S05]  /*5470*/  @P4 BRA `(.L_x_11143) ;  /* 0x0000000000084947 */ /* 0x000fea0003800000 */
[----:B------:R-:W-:Y:S05]  /*5480*/  @P0 BRA `(.L_x_11144) ;  /* 0x00000000002c0947 */ /* 0x000fea0003800000 */
[----:B------:R-:W-:Y:S05]  /*5490*/  BRA `(.L_x_11145) ;  /* 0x0000000000307947 */ /* 0x000fea0003800000 */
.L_x_11143:
[----:B-----5:R-:W-:-:S04]  /*54a0*/  PRMT R132, R126, 0x7632, R132 ;  /* 0x000076327e847816 */ /* 0x020fc80000000084 */
[----:B------:R-:W-:-:S05]  /*54b0*/  SHF.L.U32 R132, R132, 0x10, RZ ;  /* 0x0000001084847819 */ /* 0x000fca00000006ff */
[----:B------:R-:W-:Y:S01]  /*54c0*/  FADD.FTZ R150, R132, R150 ;  /* 0x0000009684967221 */ /* 0x000fe20000010000 */
[----:B------:R-:W-:Y:S06]  /*54d0*/  BRA `(.L_x_11144) ;  /* 0x0000000000187947 */ /* 0x000fec0003800000 */
.L_x_11142:
[----:B-----5:R-:W-:-:S05]  /*54e0*/  PRMT R132, R122, 0x7632, R132 ;  /* 0x000076327a847816 */ /* 0x020fca0000000084 */
[----:B------:R-:W-:-:S04]  /*54f0*/  IMAD.U32 R132, R132, 0x10000, RZ ;  /* 0x0001000084847824 */ /* 0x000fc800078e00ff */
[----:B------:R-:W-:Y:S01]  /*5500*/  FADD.FTZ R150, R132, R150 ;  /* 0x0000009684967221 */ /* 0x000fe20000010000 */
[----:B------:R-:W-:-:S04]  /*5510*/  @P2 PRMT R132, R126, 0x7632, R132 ;  /* 0x000076327e842816 */ /* 0x000fc80000000084 */
[----:B------:R-:W-:-:S05]  /*5520*/  @P2 SHF.L.U32 R132, R132, 0x10, RZ ;  /* 0x0000001084842819 */ /* 0x000fca00000006ff */
[----:B------:R-:W-:-:S07]  /*5530*/  @P2 FADD.FTZ R150, R132, R150 ;  /* 0x0000009684962221 */ /* 0x000fce0000010000 */
.L_x_11144:
[----:B------:R-:W-:-:S04]  /*5540*/  F2FP.BF16.F32.PACK_AB R132, RZ, R150 ;  /* 0x00000096ff84723e */ /* 0x000fc800000010ff */
[----:B------:R-:W-:-:S07]  /*5550*/  PRMT R130, R130, 0x5410, R132 ;  /* 0x0000541082827816 */ /* 0x000fce0000000084 */
.L_x_11145:
        /* <DEDUP_REMOVED lines=8> */
.L_x_11147:
[----:B-----5:R-:W-:-:S05]  /*55e0*/  SHF.L.U32 R132, R127, 0x10, RZ ;  /* 0x000000107f847819 */ /* 0x020fca00000006ff */
[----:B------:R-:W-:Y:S01]  /*55f0*/  FADD.FTZ R149, R132, R149 ;  /* 0x0000009584957221 */ /* 0x000fe20000010000 */
[----:B------:R-:W-:Y:S06]  /*5600*/  BRA `(.L_x_11148) ;  /* 0x0000000000107947 */ /* 0x000fec0003800000 */
.L_x_11146:
[----:B-----5:R-:W-:-:S04]  /*5610*/  IMAD.U32 R132, R123, 0x10000, RZ ;  /* 0x000100007b847824 */ /* 0x020fc800078e00ff */
[----:B------:R-:W-:Y:S01]  /*5620*/  FADD.FTZ R149, R132, R149 ;  /* 0x0000009584957221 */ /* 0x000fe20000010000 */
[----:B------:R-:W-:-:S05]  /*5630*/  @P2 SHF.L.U32 R132, R127, 0x10, RZ ;  /* 0x000000107f842819 */ /* 0x000fca00000006ff */
[----:B------:R-:W-:-:S07]  /*5640*/  @P2 FADD.FTZ R149, R132, R149 ;  /* 0x0000009584952221 */ /* 0x000fce0000010000 */
.L_x_11148:
[----:B------:R-:W-:-:S04]  /*5650*/  F2FP.BF16.F32.PACK_AB R132, RZ, R149 ;  /* 0x00000095ff84723e */ /* 0x000fc800000010ff */
[----:B------:R-:W-:-:S07]  /*5660*/  PRMT R131, R132, 0x7610, R131 ;  /* 0x0000761084837816 */ /* 0x000fce0000000083 */
.L_x_11149:
[----:B------:R-:W-:Y:S01]  /*5670*/  IMAD.U32 R166, R135, 0x10000, RZ ;  /* 0x0001000087a67824 */ /* 0x000fe200078e00ff */
[----:B------:R-:W-:Y:S06]  /*5680*/  @P3 BRA `(.L_x_11150) ;  /* 0x0000000000243947 */ /* 0x000fec0003800000 */
[----:B------:R-:W-:-:S04]  /*5690*/  ISETP.NE.U32.AND P2, PT, RZ, UR12, PT ;  /* 0x0000000cff007c0c */ /* 0x000fc8000bf45070 */
[----:B------:R-:W-:-:S13]  /*56a0*/  ISETP.NE.AND.EX P2, PT, RZ, UR13, PT, P2 ;  /* 0x0000000dff007c0c */ /* 0x000fda000bf45320 */
[----:B------:R-:W-:Y:S05]  /*56b0*/  @P2 BRA `(.L_x_11151) ;  /* 0x0000000000082947 */ /* 0x000fea0003800000 */
[----:B------:R-:W-:Y:S05]  /*56c0*/  @P0 BRA `(.L_x_11152) ;  /* 0x00000000002c0947 */ /* 0x000fea0003800000 */
[----:B------:R-:W-:Y:S05]  /*56d0*/  BRA `(.L_x_11153) ;  /* 0x0000000000307947 */ /* 0x000fea0003800000 */
.L_x_11151:
[----:B-----5:R-:W-:-:S04]  /*56e0*/  PRMT R132, R127, 0x7632, R132 ;  /* 0x000076327f847816 */ /* 0x020fc80000000084 */
[----:B------:R-:W-:-:S05]  /*56f0*/  SHF.L.U32 R132, R132, 0x10, RZ ;  /* 0x0000001084847819 */ /* 0x000fca00000006ff */
[----:B------:R-:W-:Y:S01]  /*5700*/  FADD.FTZ R166, R132, R166 ;  /* 0x000000a684a67221 */ /* 0x000fe20000010000 */
[----:B------:R-:W-:Y:S06]  /*5710*/  BRA `(.L_x_11152) ;  /* 0x0000000000187947 */ /* 0x000fec0003800000 */
.L_x_11150:
[----:B-----5:R-:W-:-:S05]  /*5720*/  PRMT R132, R123, 0x7632, R132 ;  /* 0x000076327b847816 */ /* 0x020fca0000000084 */
[----:B------:R-:W-:-:S04]  /*5730*/  IMAD.U32 R132, R132, 0x10000, RZ ;  /* 0x0001000084847824 */ /* 0x000fc800078e00ff */
[----:B------:R-:W-:Y:S01]  /*5740*/  FADD.FTZ R166, R132, R166 ;  /* 0x000000a684a67221 */ /* 0x000fe20000010000 */
[----:B------:R-:W-:-:S04]  /*5750*/  @P2 PRMT R132, R127, 0x7632, R132 ;  /* 0x000076327f842816 */ /* 0x000fc80000000084 */
[----:B------:R-:W-:-:S05]  /*5760*/  @P2 SHF.L.U32 R132, R132, 0x10, RZ ;  /* 0x0000001084842819 */ /* 0x000fca00000006ff */
[----:B------:R-:W-:-:S07]  /*5770*/  @P2 FADD.FTZ R166, R132, R166 ;  /* 0x000000a684a62221 */ /* 0x000fce0000010000 */
.L_x_11152:
[----:B------:R-:W-:-:S04]  /*5780*/  F2FP.BF16.F32.PACK_AB R132, RZ, R166 ;  /* 0x000000a6ff84723e */ /* 0x000fc800000010ff */
[----:B------:R-:W-:-:S07]  /*5790*/  PRMT R131, R131, 0x5410, R132 ;  /* 0x0000541083837816 */ /* 0x000fce0000000084 */
.L_x_11153:
[----:B------:R-:W0:Y:S02]  /*57a0*/  @P0 LDC.64 R132, c[0x0][0x238] ;  /* 0x00008e00ff840b82 */ /* 0x000e240000000a00 */
[----:B0-----:R-:W-:-:S04]  /*57b0*/  @P0 LEA R132, P2, R136, R132, 0x4 ;  /* 0x0000008488840211 */ /* 0x001fc800078420ff */
[C---:B------:R-:W-:Y:S01]  /*57c0*/  @P0 LEA.HI.X R133, R136.reuse, R133, RZ, 0x4, P2 ;  /* 0x0000008588850211 */ /* 0x040fe200010f24ff */
[----:B------:R-:W-:-:S04]  /*57d0*/  VIADD R136, R136, 0x20 ;  /* 0x0000002088887836 */ /* 0x000fc80000000000 */
[----:B------:R0:W-:Y:S04]  /*57e0*/  @P0 STG.E.128 desc[UR4][R132.64], R128 ;  /* 0x0000008084000986 */ /* 0x0001e8000c101d04 */
.L_x_11121:
[----:B------:R-:W-:Y:S05]  /*57f0*/  BSYNC B0 ;  /* 0x0000000000007941 */ /* 0x000fea0003800000 */
.L_x_11120:
        /* <DEDUP_REMOVED lines=26> */
.L_x_11157:
[----:B-----5:R-:W-:-:S04]  /*59a0*/  IMAD.U32 R26, R124, 0x10000, RZ ;  /* 0x000100007c1a7824 */ /* 0x020fc800078e00ff */
[----:B------:R-:W-:Y:S01]  /*59b0*/  FADD.FTZ R11, R26, R11 ;  /* 0x0000000b1a0b7221 */ /* 0x000fe20000010000 */
[----:B------:R-:W-:Y:S06]  /*59c0*/  BRA `(.L_x_11158) ;  /* 0x0000000000107947 */ /* 0x000fec0003800000 */
.L_x_11156:
[----:B-----5:R-:W-:-:S05]  /*59d0*/  SHF.L.U32 R26, R120, 0x10, RZ ;  /* 0x00000010781a7819 */ /* 0x020fca00000006ff */
[----:B------:R-:W-:Y:S01]  /*59e0*/  FADD.FTZ R11, R26, R11 ;  /* 0x0000000b1a0b7221 */ /* 0x000fe20000010000 */
[----:B------:R-:W-:-:S04]  /*59f0*/  @P2 IMAD.U32 R26, R124, 0x10000, RZ ;  /* 0x000100007c1a2824 */ /* 0x000fc800078e00ff */
[----:B------:R-:W-:-:S07]  /*5a00*/  @P2 FADD.FTZ R11, R26, R11 ;  /* 0x0000000b1a0b2221 */ /* 0x000fce0000010000 */
.L_x_11158:
[----:B------:R-:W-:-:S04]  /*5a10*/  F2FP.BF16.F32.PACK_AB R26, RZ, R11 ;  /* 0x0000000bff1a723e */ /* 0x000fc800000010ff */
[----:B------:R-:W-:-:S07]  /*5a20*/  PRMT R128, R26, 0x7610, R128 ;  /* 0x000076101a807816 */ /* 0x000fce0000000080 */
.L_x_11159:
[----:B------:R-:W-:Y:S01]  /*5a30*/  SHF.L.U32 R25, R25, 0x10, RZ ;  /* 0x0000001019197819 */ /* 0x000fe200000006ff */
[----:B------:R-:W-:Y:S06]  /*5a40*/  @P3 BRA `(.L_x_11160) ;  /* 0x0000000000243947 */ /* 0x000fec0003800000 */
[----:B------:R-:W-:-:S04]  /*5a50*/  ISETP.NE.U32.AND P4, PT, RZ, UR12, PT ;  /* 0x0000000cff007c0c */ /* 0x000fc8000bf85070 */
[----:B------:R-:W-:-:S13]  /*5a60*/  ISETP.NE.AND.EX P4, PT, RZ, UR13, PT, P4 ;  /* 0x0000000dff007c0c */ /* 0x000fda000bf85340 */
[----:B------:R-:W-:Y:S05]  /*5a70*/  @P4 BRA `(.L_x_11161) ;  /* 0x0000000000084947 */ /* 0x000fea0003800000 */
[----:B------:R-:W-:Y:S05]  /*5a80*/  @P0 BRA `(.L_x_11162) ;  /* 0x00000000002c0947 */ /* 0x000fea0003800000 */
[----:B------:R-:W-:Y:S05]  /*5a90*/  BRA `(.L_x_11163) ;  /* 0x0000000000307947 */ /* 0x000fea0003800000 */
.L_x_11161:
[----:B-----5:R-:W-:-:S05]  /*5aa0*/  PRMT R26, R124, 0x7632, R26 ;  /* 0x000076327c1a7816 */ /* 0x020fca000000001a */
[----:B------:R-:W-:-:S04]  /*5ab0*/  IMAD.U32 R26, R26, 0x10000, RZ ;  /* 0x000100001a1a7824 */ /* 0x000fc800078e00ff */
[----:B------:R-:W-:Y:S01]  /*5ac0*/  FADD.FTZ R25, R26, R25 ;  /* 0x000000191a197221 */ /* 0x000fe20000010000 */
[----:B------:R-:W-:Y:S06]  /*5ad0*/  BRA `(.L_x_11162) ;  /* 0x0000000000187947 */ /* 0x000fec0003800000 */
.L_x_11160:
[----:B-----5:R-:W-:-:S04]  /*5ae0*/  PRMT R26, R120, 0x7632, R26 ;  /* 0x00007632781a7816 */ /* 0x020fc8000000001a */
[----:B------:R-:W-:-:S05]  /*5af0*/  SHF.L.U32 R26, R26, 0x10, RZ ;  /* 0x000000101a1a7819 */ /* 0x000fca00000006ff */
[----:B------:R-:W-:Y:S01]  /*5b00*/  FADD.FTZ R25, R26, R25 ;  /* 0x000000191a197221 */ /* 0x000fe20000010000 */
[----:B------:R-:W-:-:S05]  /*5b10*/  @P2 PRMT R26, R124, 0x7632, R26 ;  /* 0x000076327c1a2816 */ /* 0x000fca000000001a */
[----:B------:R-:W-:-:S04]  /*5b20*/  @P2 IMAD.U32 R26, R26, 0x10000, RZ ;  /* 0x000100001a1a2824 */ /* 0x000fc800078e00ff */
[----:B------:R-:W-:-:S07]  /*5b30*/  @P2 FADD.FTZ R25, R26, R25 ;  /* 0x000000191a192221 */ /* 0x000fce0000010000 */
.L_x_11162:
[----:B------:R-:W-:-:S04]  /*5b40*/  F2FP.BF16.F32.PACK_AB R26, RZ, R25 ;  /* 0x00000019ff1a723e */ /* 0x000fc800000010ff */
[----:B------:R-:W-:-:S07]  /*5b50*/  PRMT R128, R128, 0x5410, R26 ;  /* 0x0000541080807816 */ /* 0x000fce000000001a */
.L_x_11163:
        /* <DEDUP_REMOVED lines=8> */
.L_x_11165:
[----:B-----5:R-:W-:-:S05]  /*5be0*/  SHF.L.U32 R29, R125, 0x10, RZ ;  /* 0x000000107d1d7819 */ /* 0x020fca00000006ff */
[----:B------:R-:W-:Y:S01]  /*5bf0*/  FADD.FTZ R26, R29, R26 ;  /* 0x0000001a1d1a7221 */ /* 0x000fe20000010000 */
[----:B------:R-:W-:Y:S06]  /*5c00*/  BRA `(.L_x_11166) ;  /* 0x0000000000107947 */ /* 0x000fec0003800000 */
.L_x_11164:
[----:B-----5:R-:W-:-:S04]  /*5c10*/  IMAD.U32 R29, R121, 0x10000, RZ ;  /* 0x00010000791d7824 */ /* 0x020fc800078e00ff */
[----:B------:R-:W-:Y:S01]  /*5c20*/  FADD.FTZ R26, R29, R26 ;  /* 0x0000001a1d1a7221 */ /* 0x000fe20000010000 */
[----:B------:R-:W-:-:S05]  /*5c30*/  @P2 SHF.L.U32 R29, R125, 0x10, RZ ;  /* 0x000000107d1d2819 */ /* 0x000fca00000006ff */
[----:B------:R-:W-:-:S07]  /*5c40*/  @P2 FADD.FTZ R26, R29, R26 ;  /* 0x0000001a1d1a2221 */ /* 0x000fce0000010000 */
.L_x_11166:
[----:B------:R-:W-:-:S04]  /*5c50*/  F2FP.BF16.F32.PACK_AB R29, RZ, R26 ;  /* 0x0000001aff1d723e */ /* 0x000fc800000010ff */
[----:B------:R-:W-:-:S07]  /*5c60*/  PRMT R129, R29, 0x7610, R129 ;  /* 0x000076101d817816 */ /* 0x000fce0000000081 */
.L_x_11167:
[----:B------:R-:W-:Y:S01]  /*5c70*/  SHF.L.U32 R30, R30, 0x10, RZ ;  /* 0x000000101e1e7819 */ /* 0x000fe200000006ff */
[----:B------:R-:W-:Y:S06]  /*5c80*/  @P3 BRA `(.L_x_11168) ;  /* 0x0000000000243947 */ /* 0x000fec0003800000 */
[----:B------:R-:W-:-:S04]  /*5c90*/  ISETP.NE.U32.AND P4, PT, RZ, UR12, PT ;  /* 0x0000000cff007c0c */ /* 0x000fc8000bf85070 */
[----:B------:R-:W-:-:S13]  /*5ca0*/  ISETP.NE.AND.EX P4, PT, RZ, UR13, PT, P4 ;  /* 0x0000000dff007c0c */ /* 0x000fda000bf85340 */
[----:B------:R-:W-:Y:S05]  /*5cb0*/  @P4 BRA `(.L_x_11169) ;  /* 0x0000000000084947 */ /* 0x000fea0003800000 */
[----:B------:R-:W-:Y:S05]  /*5cc0*/  @P0 BRA `(.L_x_11170) ;  /* 0x00000000002c0947 */ /* 0x000fea0003800000 */
[----:B------:R-:W-:Y:S05]  /*5cd0*/  BRA `(.L_x_11171) ;  /* 0x0000000000307947 */ /* 0x000fea0003800000 */
.L_x_11169:
[----:B-----5:R-:W-:-:S05]  /*5ce0*/  PRMT R29, R125, 0x7632, R29 ;  /* 0x000076327d1d7816 */ /* 0x020fca000000001d */
[----:B------:R-:W-:-:S04]  /*5cf0*/  IMAD.U32 R29, R29, 0x10000, RZ ;  /* 0x000100001d1d7824 */ /* 0x000fc800078e00ff */
[----:B------:R-:W-:Y:S01]  /*5d00*/  FADD.FTZ R30, R29, R30 ;  /* 0x0000001e1d1e7221 */ /* 0x000fe20000010000 */
[----:B------:R-:W-:Y:S06]  /*5d10*/  BRA `(.L_x_11170) ;  /* 0x0000000000187947 */ /* 0x000fec0003800000 */
.L_x_11168:
[----:B-----5:R-:W-:-:S04]  /*5d20*/  PRMT R29, R121, 0x7632, R29 ;  /* 0x00007632791d7816 */ /* 0x020fc8000000001d */
[----:B------:R-:W-:-:S05]  /*5d30*/  SHF.L.U32 R29, R29, 0x10, RZ ;  /* 0x000000101d1d7819 */ /* 0x000fca00000006ff */
[----:B------:R-:W-:Y:S01]  /*5d40*/  FADD.FTZ R30, R29, R30 ;  /* 0x0000001e1d1e7221 */ /* 0x000fe20000010000 */
[----:B------:R-:W-:-:S04]  /*5d50*/  @P2 PRMT R29, R125, 0x7632, R29 ;  /* 0x000076327d1d2816 */ /* 0x000fc8000000001d */
[----:B------:R-:W-:-:S05]  /*5d60*/  @P2 SHF.L.U32 R29, R29, 0x10, RZ ;  /* 0x000000101d1d2819 */ /* 0x000fca00000006ff */
[----:B------:R-:W-:-:S07]  /*5d70*/  @P2 FADD.FTZ R30, R29, R30 ;  /* 0x0000001e1d1e2221 */ /* 0x000fce0000010000 */
.L_x_11170:
[----:B------:R-:W-:-:S04]  /*5d80*/  F2FP.BF16.F32.PACK_AB R29, RZ, R30 ;  /* 0x0000001eff1d723e */ /* 0x000fc800000010ff */
[----:B------:R-:W-:-:S07]  /*5d90*/  PRMT R129, R129, 0x5410, R29 ;  /* 0x0000541081817816 */ /* 0x000fce000000001d */
.L_x_11171:
        /* <DEDUP_REMOVED lines=8> */
.L_x_11173:
[----:B-----5:R-:W-:-:S05]  /*5e20*/  SHF.L.U32 R132, R126, 0x10, RZ ;  /* 0x000000107e847819 */ /* 0x020fca00000006ff */
[----:B------:R-:W-:Y:S01]  /*5e30*/  FADD.FTZ R29, R132, R29 ;  /* 0x0000001d841d7221 */ /* 0x000fe20000010000 */
[----:B------:R-:W-:Y:S06]  /*5e40*/  BRA `(.L_x_11174) ;  /* 0x0000000000107947 */ /* 0x000fec0003800000 */
.L_x_11172:
[----:B-----5:R-:W-:-:S05]  /*5e50*/  SHF.L.U32 R132, R122, 0x10, RZ ;  /* 0x000000107a847819 */ /* 0x020fca00000006ff */
[----:B------:R-:W-:Y:S01]  /*5e60*/  FADD.FTZ R29, R132, R29 ;  /* 0x0000001d841d7221 */ /* 0x000fe20000010000 */
[----:B------:R-:W-:-:S04]  /*5e70*/  @P2 IMAD.U32 R132, R126, 0x10000, RZ ;  /* 0x000100007e842824 */ /* 0x000fc800078e00ff */
[----:B------:R-:W-:-:S07]  /*5e80*/  @P2 FADD.FTZ R29, R132, R29 ;  /* 0x0000001d841d2221 */ /* 0x000fce0000010000 */
.L_x_11174:
[----:B------:R-:W-:-:S04]  /*5e90*/  F2FP.BF16.F32.PACK_AB R132, RZ, R29 ;  /* 0x0000001dff84723e */ /* 0x000fc800000010ff */
[----:B------:R-:W-:-:S07]  /*5ea0*/  PRMT R130, R132, 0x7610, R130 ;  /* 0x0000761084827816 */ /* 0x000fce0000000082 */
.L_x_11175:
[----:B------:R-:W-:Y:S01]  /*5eb0*/  SHF.L.U32 R148, R134, 0x10, RZ ;  /* 0x0000001086947819 */ /* 0x000fe200000006ff */
[----:B------:R-:W-:Y:S06]  /*5ec0*/  @P3 BRA `(.L_x_11176) ;  /* 0x0000000000243947 */ /* 0x000fec0003800000 */
[----:B------:R-:W-:-:S04]  /*5ed0*/  ISETP.NE.U32.AND P4, PT, RZ, UR12, PT ;  /* 0x0000000cff007c0c */ /* 0x000fc8000bf85070 */
[----:B------:R-:W-:-:S13]  /*5ee0*/  ISETP.NE.AND.EX P4, PT, RZ, UR13, PT, P4 ;  /* 0x0000000dff007c0c */ /* 0x000fda000bf85340 */
[----:B------:R-:W-:Y:S05]  /*5ef0*/  @P4 BRA `(.L_x_11177) ;  /* 0x0000000000084947 */ /* 0x000fea0003800000 */
[----:B------:R-:W-:Y:S05]  /*5f00*/  @P0 BRA `(.L_x_11178) ;  /* 0x00000000002c0947 */ /* 0x000fea0003800000 */
[----:B------:R-:W-:Y:S05]  /*5f10*/  BRA `(.L_x_11179) ;  /* 0x0000000000307947 */ /* 0x000fea0003800000 */
.L_x_11177:
[----:B-----5:R-:W-:-:S04]  /*5f20*/  PRMT R132, R126, 0x7632, R132 ;  /* 0x000076327e847816 */ /* 0x020fc80000000084 */
[----:B------:R-:W-:-:S05]  /*5f30*/  SHF.L.U32 R132, R132, 0x10, RZ ;  /* 0x0000001084847819 */ /* 0x000fca00000006ff */
[----:B------:R-:W-:Y:S01]  /*5f40*/  FADD.FTZ R148, R132, R148 ;  /* 0x0000009484947221 */ /* 0x000fe20000010000 */
[----:B------:R-:W-:Y:S06]  /*5f50*/  BRA `(.L_x_11178) ;  /* 0x0000000000187947 */ /* 0x000fec0003800000 */
.L_x_11176:
[----:B-----5:R-:W-:-:S05]  /*5f60*/  PRMT R132, R122, 0x7632, R132 ;  /* 0x000076327a847816 */ /* 0x020fca0000000084 */
[----:B------:R-:W-:-:S04]  /*5f70*/  IMAD.U32 R132, R132, 0x10000, RZ ;  /* 0x0001000084847824 */ /* 0x000fc800078e00ff */
[----:B------:R-:W-:Y:S01]  /*5f80*/  FADD.FTZ R148, R132, R148 ;  /* 0x0000009484947221 */ /* 0x000fe20000010000 */
[----:B------:R-:W-:-:S04]  /*5f90*/  @P2 PRMT R132, R126, 0x7632, R132 ;  /* 0x000076327e842816 */ /* 0x000fc80000000084 */
[----:B------:R-:W-:-:S05]  /*5fa0*/  @P2 SHF.L.U32 R132, R132, 0x10, RZ ;  /* 0x0000001084842819 */ /* 0x000fca00000006ff */
[----:B------:R-:W-:-:S07]  /*5fb0*/  @P2 FADD.FTZ R148, R132, R148 ;  /* 0x0000009484942221 */ /* 0x000fce0000010000 */
.L_x_11178:
[----:B------:R-:W-:-:S04]  /*5fc0*/  F2FP.BF16.F32.PACK_AB R132, RZ, R148 ;  /* 0x00000094ff84723e */ /* 0x000fc800000010ff */
[----:B------:R-:W-:-:S07]  /*5fd0*/  PRMT R130, R130, 0x5410, R132 ;  /* 0x0000541082827816 */ /* 0x000fce0000000084 */
.L_x_11179:
        /* <DEDUP_REMOVED lines=8> */
.L_x_11181:
[----:B-----5:R-:W-:-:S04]  /*6060*/  IMAD.U32 R132, R127, 0x10000, RZ ;  /* 0x000100007f847824 */ /* 0x020fc800078e00ff */
[----:B------:R-:W-:Y:S01]  /*6070*/  FADD.FTZ R147, R132, R147 ;  /* 0x0000009384937221 */ /* 0x000fe20000010000 */
[----:B------:R-:W-:Y:S06]  /*6080*/  BRA `(.L_x_11182) ;  /* 0x0000000000107947 */ /* 0x000fec0003800000 */
.L_x_11180:
[----:B-----5:R-:W-:-:S05]  /*6090*/  SHF.L.U32 R132, R123, 0x10, RZ ;  /* 0x000000107b847819 */ /* 0x020fca00000006ff */
[----:B------:R-:W-:Y:S01]  /*60a0*/  FADD.FTZ R147, R132, R147 ;  /* 0x0000009384937221 */ /* 0x000fe20000010000 */
[----:B------:R-:W-:-:S05]  /*60b0*/  @P2 SHF.L.U32 R132, R127, 0x10, RZ ;  /* 0x000000107f842819 */ /* 0x000fca00000006ff */
[----:B------:R-:W-:-:S07]  /*60c0*/  @P2 FADD.FTZ R147, R132, R147 ;  /* 0x0000009384932221 */ /* 0x000fce0000010000 */
.L_x_11182:
[----:B------:R-:W-:-:S04]  /*60d0*/  F2FP.BF16.F32.PACK_AB R132, RZ, R147 ;  /* 0x00000093ff84723e */ /* 0x000fc800000010ff */
[----:B------:R-:W-:-:S07]  /*60e0*/  PRMT R131, R132, 0x7610, R131 ;  /* 0x0000761084837816 */ /* 0x000fce0000000083 */
.L_x_11183:
[----:B------:R-:W-:Y:S01]  /*60f0*/  IMAD.U32 R167, R135, 0x10000, RZ ;  /* 0x0001000087a77824 */ /* 0x000fe200078e00ff */
[----:B------:R-:W-:Y:S06]  /*6100*/  @P3 BRA `(.L_x_11184) ;  /* 0x0000000000243947 */ /* 0x000fec0003800000 */
[----:B------:R-:W-:-:S04]  /*6110*/  ISETP.NE.U32.AND P2, PT, RZ, UR12, PT ;  /* 0x0000000cff007c0c */ /* 0x000fc8000bf45070 */
[----:B------:R-:W-:-:S13]  /*6120*/  ISETP.NE.AND.EX P2, PT, RZ, UR13, PT, P2 ;  /* 0x0000000dff007c0c */ /* 0x000fda000bf45320 */
[----:B------:R-:W-:Y:S05]  /*6130*/  @P2 BRA `(.L_x_11185) ;  /* 0x0000000000082947 */ /* 0x000fea0003800000 */
[----:B------:R-:W-:Y:S05]  /*6140*/  @P0 BRA `(.L_x_11186) ;  /* 0x00000000002c0947 */ /* 0x000fea0003800000 */
[----:B------:R-:W-:Y:S05]  /*6150*/  BRA `(.L_x_11187) ;  /* 0x0000000000307947 */ /* 0x000fea0003800000 */
.L_x_11185:
[----:B-----5:R-:W-:-:S04]  /*6160*/  PRMT R132, R127, 0x7632, R132 ;  /* 0x000076327f847816 */ /* 0x020fc80000000084 */
[----:B------:R-:W-:-:S05]  /*6170*/  SHF.L.U32 R132, R132, 0x10, RZ ;  /* 0x0000001084847819 */ /* 0x000fca00000006ff */
[----:B------:R-:W-:Y:S01]  /*6180*/  FADD.FTZ R167, R132, R167 ;  /* 0x000000a784a77221 */ /* 0x000fe20000010000 */
[----:B------:R-:W-:Y:S06]  /*6190*/  BRA `(.L_x_11186) ;  /* 0x0000000000187947 */ /* 0x000fec0003800000 */
.L_x_11184:
[----:B-----5:R-:W-:-:S04]  /*61a0*/  PRMT R132, R123, 0x7632, R132 ;  /* 0x000076327b847816 */ /* 0x020fc80000000084 */
[----:B------:R-:W-:-:S05]  /*61b0*/  SHF.L.U32 R132, R132, 0x10, RZ ;  /* 0x0000001084847819 */ /* 0x000fca00000006ff */
[----:B------:R-:W-:Y:S01]  /*61c0*/  FADD.FTZ R167, R132, R167 ;  /* 0x000000a784a77221 */ /* 0x000fe20000010000 */
[----:B------:R-:W-:-:S05]  /*61d0*/  @P2 PRMT R132, R127, 0x7632, R132 ;  /* 0x000076327f842816 */ /* 0x000fca0000000084 */
[----:B------:R-:W-:-:S04]  /*61e0*/  @P2 IMAD.U32 R132, R132, 0x10000, RZ ;  /* 0x0001000084842824 */ /* 0x000fc800078e00ff */
[----:B------:R-:W-:-:S07]  /*61f0*/  @P2 FADD.FTZ R167, R132, R167 ;  /* 0x000000a784a72221 */ /* 0x000fce0000010000 */
.L_x_11186:
[----:B------:R-:W-:-:S04]  /*6200*/  F2FP.BF16.F32.PACK_AB R132, RZ, R167 ;  /* 0x000000a7ff84723e */ /* 0x000fc800000010ff */
[----:B------:R-:W-:-:S07]  /*6210*/  PRMT R131, R131, 0x5410, R132 ;  /* 0x0000541083837816 */ /* 0x000fce0000000084 */
.L_x_11187:
[----:B------:R-:W0:Y:S02]  /*6220*/  @P0 LDC.64 R132, c[0x0][0x238] ;  /* 0x00008e00ff840b82 */ /* 0x000e240000000a00 */
[----:B0-----:R-:W-:-:S04]  /*6230*/  @P0 LEA R132, P2, R136, R132, 0x4 ;  /* 0x0000008488840211 */ /* 0x001fc800078420ff */
[C---:B------:R-:W-:Y:S02]  /*6240*/  @P0 LEA.HI.X R133, R136.reuse, R133, RZ, 0x4, P2 ;  /* 0x0000008588850211 */ /* 0x040fe400010f24ff */
[----:B------:R-:W-:-:S03]  /*6250*/  IADD3 R136, R136, 0x20, RZ ;  /* 0x0000002088887810 */ /* 0x000fc60007ffe0ff */
[----:B------:R0:W-:Y:S04]  /*6260*/  @P0 STG.E.128 desc[UR4][R132.64], R128 ;  /* 0x0000008084000986 */ /* 0x0001e8000c101d04 */
.L_x_11155:
[----:B------:R-:W-:Y:S05]  /*6270*/  BSYNC B0 ;  /* 0x0000000000007941 */ /* 0x000fea0003800000 */
.L_x_11154:
        /* <DEDUP_REMOVED lines=26> */
.L_x_11191:
[----:B-----5:R-:W-:-:S04]  /*6420*/  IMAD.U32 R28, R124, 0x10000, RZ ;  /* 0x000100007c1c7824 */ /* 0x020fc800078e00ff */
[----:B------:R-:W-:Y:S01]  /*6430*/  FADD.FTZ R12, R28, R12 ;  /* 0x0000000c1c0c7221 */ /* 0x000fe20000010000 */
[----:B------:R-:W-:Y:S06]  /*6440*/  BRA `(.L_x_11192) ;  /* 0x0000000000107947 */ /* 0x000fec0003800000 */
.L_x_11190:
[----:B-----5:R-:W-:-:S05]  /*6450*/  SHF.L.U32 R28, R120, 0x10, RZ ;  /* 0x00000010781c7819 */ /* 0x020fca00000006ff */
[----:B------:R-:W-:Y:S01]  /*6460*/  FADD.FTZ R12, R28, R12 ;  /* 0x0000000c1c0c7221 */ /* 0x000fe20000010000 */
[----:B------:R-:W-:-:S05]  /*6470*/  @P2 SHF.L.U32 R28, R124, 0x10, RZ ;  /* 0x000000107c1c2819 */ /* 0x000fca00000006ff */
[----:B------:R-:W-:-:S07]  /*6480*/  @P2 FADD.FTZ R12, R28, R12 ;  /* 0x0000000c1c0c2221 */ /* 0x000fce0000010000 */
.L_x_11192:
[----:B------:R-:W-:-:S04]  /*6490*/  F2FP.BF16.F32.PACK_AB R28, RZ, R12 ;  /* 0x0000000cff1c723e */ /* 0x000fc800000010ff */
[----:B------:R-:W-:-:S07]  /*64a0*/  PRMT R128, R28, 0x7610, R128 ;  /* 0x000076101c807816 */ /* 0x000fce0000000080 */
.L_x_11193:
[----:B------:R-:W-:Y:S01]  /*64b0*/  IMAD.U32 R27, R27, 0x10000, RZ ;  /* 0x000100001b1b7824 */ /* 0x000fe200078e00ff */
[----:B------:R-:W-:Y:S06]  /*64c0*/  @P3 BRA `(.L_x_11194) ;  /* 0x0000000000243947 */ /* 0x000fec0003800000 */
[----:B------:R-:W-:-:S04]  /*64d0*/  ISETP.NE.U32.AND P4, PT, RZ, UR12, PT ;  /* 0x0000000cff007c0c */ /* 0x000fc8000bf85070 */
[----:B------:R-:W-:-:S13]  /*64e0*/  ISETP.NE.AND.EX P4, PT, RZ, UR13, PT, P4 ;  /* 0x0000000dff007c0c */ /* 0x000fda000bf85340 */
[----:B------:R-:W-:Y:S05]  /*64f0*/  @P4 BRA `(.L_x_11195) ;  /* 0x0000000000084947 */ /* 0x000fea0003800000 */
[----:B------:R-:W-:Y:S05]  /*6500*/  @P0 BRA `(.L_x_11196) ;  /* 0x00000000002c0947 */ /* 0x000fea0003800000 */
[----:B------:R-:W-:Y:S05]  /*6510*/  BRA `(.L_x_11197) ;  /* 0x0000000000307947 */ /* 0x000fea0003800000 */
.L_x_11195:
[----:B-----5:R-:W-:-:S04]  /*6520*/  PRMT R28, R124, 0x7632, R28 ;  /* 0x000076327c1c7816 */ /* 0x020fc8000000001c */
[----:B------:R-:W-:-:S05]  /*6530*/  SHF.L.U32 R28, R28, 0x10, RZ ;  /* 0x000000101c1c7819 */ /* 0x000fca00000006ff */
[----:B------:R-:W-:Y:S01]  /*6540*/  FADD.FTZ R27, R28, R27 ;  /* 0x0000001b1c1b7221 */ /* 0x000fe20000010000 */
[----:B------:R-:W-:Y:S06]  /*6550*/  BRA `(.L_x_11196) ;  /* 0x0000000000187947 */ /* 0x000fec0003800000 */
.L_x_11194:
[----:B-----5:R-:W-:-:S04]  /*6560*/  PRMT R28, R120, 0x7632, R28 ;  /* 0x00007632781c7816 */ /* 0x020fc8000000001c */
[----:B------:R-:W-:-:S05]  /*6570*/  SHF.L.U32 R28, R28, 0x10, RZ ;  /* 0x000000101c1c7819 */ /* 0x000fca00000006ff */
[----:B------:R-:W-:Y:S01]  /*6580*/  FADD.FTZ R27, R28, R27 ;  /* 0x0000001b1c1b7221 */ /* 0x000fe20000010000 */
[----:B------:R-:W-:-:S05]  /*6590*/  @P2 PRMT R28, R124, 0x7632, R28 ;  /* 0x000076327c1c2816 */ /* 0x000fca000000001c */
[----:B------:R-:W-:-:S04]  /*65a0*/  @P2 IMAD.U32 R28, R28, 0x10000, RZ ;  /* 0x000100001c1c2824 */ /* 0x000fc800078e00ff */
[----:B------:R-:W-:-:S07]  /*65b0*/  @P2 FADD.FTZ R27, R28, R27 ;  /* 0x0000001b1c1b2221 */ /* 0x000fce0000010000 */
.L_x_11196:
[----:B------:R-:W-:-:S04]  /*65c0*/  F2FP.BF16.F32.PACK_AB R28, RZ, R27 ;  /* 0x0000001bff1c723e */ /* 0x000fc800000010ff */
[----:B------:R-:W-:-:S07]  /*65d0*/  PRMT R128, R128, 0x5410, R28 ;  /* 0x0000541080807816 */ /* 0x000fce000000001c */
.L_x_11197:
        /* <DEDUP_REMOVED lines=8> */
.L_x_11199:
[----:B-----5:R-:W-:-:S05]  /*6660*/  SHF.L.U32 R132, R125, 0x10, RZ ;  /* 0x000000107d847819 */ /* 0x020fca00000006ff */
[----:B------:R-:W-:Y:S01]  /*6670*/  FADD.FTZ R28, R132, R28 ;  /* 0x0000001c841c7221 */ /* 0x000fe20000010000 */
[----:B------:R-:W-:Y:S06]  /*6680*/  BRA `(.L_x_11200) ;  /* 0x0000000000107947 */ /* 0x000fec0003800000 */
.L_x_11198:
[----:B-----5:R-:W-:-:S04]  /*6690*/  IMAD.U32 R132, R121, 0x10000, RZ ;  /* 0x0001000079847824 */ /* 0x020fc800078e00ff */
[----:B------:R-:W-:Y:S01]  /*66a0*/  FADD.FTZ R28, R132, R28 ;  /* 0x0000001c841c7221 */ /* 0x000fe20000010000 */
[----:B------:R-:W-:-:S05]  /*66b0*/  @P2 SHF.L.U32 R132, R125, 0x10, RZ ;  /* 0x000000107d842819 */ /* 0x000fca00000006ff */
[----:B------:R-:W-:-:S07]  /*66c0*/  @P2 FADD.FTZ R28, R132, R28 ;  /* 0x0000001c841c2221 */ /* 0x000fce0000010000 */
.L_x_11200:
[----:B------:R-:W-:-:S04]  /*66d0*/  F2FP.BF16.F32.PACK_AB R132, RZ, R28 ;  /* 0x0000001cff84723e */ /* 0x000fc800000010ff */
[----:B------:R-:W-:-:S07]  /*66e0*/  PRMT R129, R132, 0x7610, R129 ;  /* 0x0000761084817816 */ /* 0x000fce0000000081 */
.L_x_11201:
[----:B------:R-:W-:Y:S01]  /*66f0*/  SHF.L.U32 R143, R133, 0x10, RZ ;  /* 0x00000010858f7819 */ /* 0x000fe200000006ff */
[----:B------:R-:W-:Y:S06]  /*6700*/  @P3 BRA `(.L_x_11202) ;  /* 0x0000000000243947 */ /* 0x000fec0003800000 */
[----:B------:R-:W-:-:S04]  /*6710*/  ISETP.NE.U32.AND P4, PT, RZ, UR12, PT ;  /* 0x0000000cff007c0c */ /* 0x000fc8000bf85070 */
[----:B------:R-:W-:-:S13]  /*6720*/  ISETP.NE.AND.EX P4, PT, RZ, UR13, PT, P4 ;  /* 0x0000000dff007c0c */ /* 0x000fda000bf85340 */
[----:B------:R-:W-:Y:S05]  /*6730*/  @P4 BRA `(.L_x_11203) ;  /* 0x0000000000084947 */ /* 0x000fea0003800000 */
[----:B------:R-:W-:Y:S05]  /*6740*/  @P0 BRA `(.L_x_11204) ;  /* 0x00000000002c0947 */ /* 0x000fea0003800000 */
[----:B------:R-:W-:Y:S05]  /*6750*/  BRA `(.L_x_11205) ;  /* 0x0000000000307947 */ /* 0x000fea0003800000 */
.L_x_11203:
[----:B-----5:R-:W-:-:S05]  /*6760*/  PRMT R132, R125, 0x7632, R132 ;  /* 0x000076327d847816 */ /* 0x020fca0000000084 */
[----:B------:R-:W-:-:S04]  /*6770*/  IMAD.U32 R132, R132, 0x10000, RZ ;  /* 0x0001000084847824 */ /* 0x000fc800078e00ff */
[----:B------:R-:W-:Y:S01]  /*6780*/  FADD.FTZ R143, R132, R143 ;  /* 0x0000008f848f7221 */ /* 0x000fe20000010000 */
[----:B------:R-:W-:Y:S06]  /*6790*/  BRA `(.L_x_11204) ;  /* 0x0000000000187947 */ /* 0x000fec0003800000 */
.L_x_11202:
[----:B-----5:R-:W-:-:S04]  /*67a0*/  PRMT R132, R121, 0x7632, R132 ;  /* 0x0000763279847816 */ /* 0x020fc80000000084 */
[----:B------:R-:W-:-:S05]  /*67b0*/  SHF.L.U32 R132, R132, 0x10, RZ ;  /* 0x0000001084847819 */ /* 0x000fca00000006ff */
[----:B------:R-:W-:Y:S01]  /*67c0*/  FADD.FTZ R143, R132, R143 ;  /* 0x0000008f848f7221 */ /* 0x000fe20000010000 */
[----:B------:R-:W-:-:S04]  /*67d0*/  @P2 PRMT R132, R125, 0x7632, R132 ;  /* 0x000076327d842816 */ /* 0x000fc80000000084 */
[----:B------:R-:W-:-:S05]  /*67e0*/  @P2 SHF.L.U32 R132, R132, 0x10, RZ ;  /* 0x0000001084842819 */ /* 0x000fca00000006ff */
[----:B------:R-:W-:-:S07]  /*67f0*/  @P2 FADD.FTZ R143, R132, R143 ;  /* 0x0000008f848f2221 */ /* 0x000fce0000010000 */
.L_x_11204:
[----:B------:R-:W-:-:S04]  /*6800*/  F2FP.BF16.F32.PACK_AB R132, RZ, R143 ;  /* 0x0000008fff84723e */ /* 0x000fc800000010ff */
[----:B------:R-:W-:-:S07]  /*6810*/  PRMT R129, R129, 0x5410, R132 ;  /* 0x0000541081817816 */ /* 0x000fce0000000084 */
.L_x_11205:
        /* <DEDUP_REMOVED lines=8> */
.L_x_11207:
[----:B-----5:R-:W-:-:S05]  /*68a0*/  SHF.L.U32 R132, R126, 0x10, RZ ;  /* 0x000000107e847819 */ /* 0x020fca00000006ff */
[----:B------:R-:W-:Y:S01]  /*68b0*/  FADD.FTZ R144, R132, R144 ;  /* 0x0000009084907221 */ /* 0x000fe20000010000 */
[----:B------:R-:W-:Y:S06]  /*68c0*/  BRA `(.L_x_11208) ;  /* 0x0000000000107947 */ /* 0x000fec0003800000 */
.L_x_11206:
[----:B-----5:R-:W-:-:S05]  /*68d0*/  SHF.L.U32 R132, R122, 0x10, RZ ;  /* 0x000000107a847819 */ /* 0x020fca00000006ff */
[----:B------:R-:W-:Y:S01]  /*68e0*/  FADD.FTZ R144, R132, R144 ;  /* 0x0000009084907221 */ /* 0x000fe20000010000 */
[----:B------:R-:W-:-:S04]  /*68f0*/  @P2 IMAD.U32 R132, R126, 0x10000, RZ ;  /* 0x000100007e842824 */ /* 0x000fc800078e00ff */
[----:B------:R-:W-:-:S07]  /*6900*/  @P2 FADD.FTZ R144, R132, R144 ;  /* 0x0000009084902221 */ /* 0x000fce0000010000 */
.L_x_11208:
[----:B------:R-:W-:-:S04]  /*6910*/  F2FP.BF16.F32.PACK_AB R132, RZ, R144 ;  /* 0x00000090ff84723e */ /* 0x000fc800000010ff */
[----:B------:R-:W-:-:S07]  /*6920*/  PRMT R130, R132, 0x7610, R130 ;  /* 0x0000761084827816 */ /* 0x000fce0000000082 */
.L_x_11209:
[----:B------:R-:W-:Y:S01]  /*6930*/  SHF.L.U32 R146, R134, 0x10, RZ ;  /* 0x0000001086927819 */ /* 0x000fe200000006ff */
[----:B------:R-:W-:Y:S06]  /*6940*/  @P3 BRA `(.L_x_11210) ;  /* 0x0000000000243947 */ /* 0x000fec0003800000 */
[----:B------:R-:W-:-:S04]  /*6950*/  ISETP.NE.U32.AND P4, PT, RZ, UR12, PT ;  /* 0x0000000cff007c0c */ /* 0x000fc8000bf85070 */
[----:B------:R-:W-:-:S13]  /*6960*/  ISETP.NE.AND.EX P4, PT, RZ, UR13, PT, P4 ;  /* 0x0000000dff007c0c */ /* 0x000fda000bf85340 */
[----:B------:R-:W-:Y:S05]  /*6970*/  @P4 BRA `(.L_x_11211) ;  /* 0x0000000000084947 */ /* 0x000fea0003800000 */
[----:B------:R-:W-:Y:S05]  /*6980*/  @P0 BRA `(.L_x_11212) ;  /* 0x00000000002c0947 */ /* 0x000fea0003800000 */
[----:B------:R-:W-:Y:S05]  /*6990*/  BRA `(.L_x_11213) ;  /* 0x0000000000307947 */ /* 0x000fea0003800000 */
.L_x_11211:
[----:B-----5:R-:W-:-:S04]  /*69a0*/  PRMT R132, R126, 0x7632, R132 ;  /* 0x000076327e847816 */ /* 0x020fc80000000084 */
[----:B------:R-:W-:-:S05]  /*69b0*/  SHF.L.U32 R132, R132, 0x10, RZ ;  /* 0x0000001084847819 */ /* 0x000fca00000006ff */
[----:B------:R-:W-:Y:S01]  /*69c0*/  FADD.FTZ R146, R132, R146 ;  /* 0x0000009284927221 */ /* 0x000fe20000010000 */
[----:B------:R-:W-:Y:S06]  /*69d0*/  BRA `(.L_x_11212) ;  /* 0x0000000000187947 */ /* 0x000fec0003800000 */
.L_x_11210:
[----:B-----5:R-:W-:-:S05]  /*69e0*/  PRMT R132, R122, 0x7632, R132 ;  /* 0x000076327a847816 */ /* 0x020fca0000000084 */
[----:B------:R-:W-:-:S04]  /*69f0*/  IMAD.U32 R132, R132, 0x10000, RZ ;  /* 0x0001000084847824 */ /* 0x000fc800078e00ff */
[----:B------:R-:W-:Y:S01]  /*6a00*/  FADD.FTZ R146, R132, R146 ;  /* 0x0000009284927221 */ /* 0x000fe20000010000 */
[----:B------:R-:W-:-:S04]  /*6a10*/  @P2 PRMT R132, R126, 0x7632, R132 ;  /* 0x000076327e842816 */ /* 0x000fc80000000084 */
[----:B------:R-:W-:-:S05]  /*6a20*/  @P2 SHF.L.U32 R132, R132, 0x10, RZ ;  /* 0x0000001084842819 */ /* 0x000fca00000006ff */
[----:B------:R-:W-:-:S07]  /*6a30*/  @P2 FADD.FTZ R146, R132, R146 ;  /* 0x0000009284922221 */ /* 0x000fce0000010000 */
.L_x_11212:
[----:B------:R-:W-:-:S04]  /*6a40*/  F2FP.BF16.F32.PACK_AB R132, RZ, R146 ;  /* 0x00000092ff84723e */ /* 0x000fc800000010ff */
[----:B------:R-:W-:-:S07]  /*6a50*/  PRMT R130, R130, 0x5410, R132 ;  /* 0x0000541082827816 */ /* 0x000fce0000000084 */
.L_x_11213:
        /* <DEDUP_REMOVED lines=8> */
.L_x_11215:
[----:B-----5:R-:W-:-:S04]  /*6ae0*/  IMAD.U32 R132, R127, 0x10000, RZ ;  /* 0x000100007f847824 */ /* 0x020fc800078e00ff */
[----:B------:R-:W-:Y:S01]  /*6af0*/  FADD.FTZ R145, R132, R145 ;  /* 0x0000009184917221 */ /* 0x000fe20000010000 */
[----:B------:R-:W-:Y:S06]  /*6b00*/  BRA `(.L_x_11216) ;  /* 0x0000000000107947 */ /* 0x000fec0003800000 */
.L_x_11214:
[----:B-----5:R-:W-:-:S05]  /*6b10*/  SHF.L.U32 R132, R123, 0x10, RZ ;  /* 0x000000107b847819 */ /* 0x020fca00000006ff */
[----:B------:R-:W-:Y:S01]  /*6b20*/  FADD.FTZ R145, R132, R145 ;  /* 0x0000009184917221 */ /* 0x000fe20000010000 */
[----:B------:R-:W-:-:S05]  /*6b30*/  @P2 SHF.L.U32 R132, R127, 0x10, RZ ;  /* 0x000000107f842819 */ /* 0x000fca00000006ff */
[----:B------:R-:W-:-:S07]  /*6b40*/  @P2 FADD.FTZ R145, R132, R145 ;  /* 0x0000009184912221 */ /* 0x000fce0000010000 */
.L_x_11216:
[----:B------:R-:W-:-:S04]  /*6b50*/  F2FP.BF16.F32.PACK_AB R132, RZ, R145 ;  /* 0x00000091ff84723e */ /* 0x000fc800000010ff */
[----:B------:R-:W-:-:S07]  /*6b60*/  PRMT R131, R132, 0x7610, R131 ;  /* 0x0000761084837816 */ /* 0x000fce0000000083 */
.L_x_11217:
[----:B------:R-:W-:Y:S01]  /*6b70*/  IMAD.U32 R168, R135, 0x10000, RZ ;  /* 0x0001000087a87824 */ /* 0x000fe200078e00ff */
[----:B------:R-:W-:Y:S06]  /*6b80*/  @P3 BRA `(.L_x_11218) ;  /* 0x0000000000243947 */ /* 0x000fec0003800000 */
[----:B------:R-:W-:-:S04]  /*6b90*/  ISETP.NE.U32.AND P2, PT, RZ, UR12, PT ;  /* 0x0000000cff007c0c */ /* 0x000fc8000bf45070 */
[----:B------:R-:W-:-:S13]  /*6ba0*/  ISETP.NE.AND.EX P2, PT, RZ, UR13, PT, P2 ;  /* 0x0000000dff007c0c */ /* 0x000fda000bf45320 */
[----:B------:R-:W-:Y:S05]  /*6bb0*/  @P2 BRA `(.L_x_11219) ;  /* 0x0000000000082947 */ /* 0x000fea0003800000 */
[----:B------:R-:W-:Y:S05]  /*6bc0*/  @P0 BRA `(.L_x_11220) ;  /* 0x00000000002c0947 */ /* 0x000fea0003800000 */
[----:B------:R-:W-:Y:S05]  /*6bd0*/  BRA `(.L_x_11221) ;  /* 0x0000000000307947 */ /* 0x000fea0003800000 */
.L_x_11219:
[----:B-----5:R-:W-:-:S04]  /*6be0*/  PRMT R132, R127, 0x7632, R132 ;  /* 0x000076327f847816 */ /* 0x020fc80000000084 */
[----:B------:R-:W-:-:S05]  /*6bf0*/  SHF.L.U32 R132, R132, 0x10, RZ ;  /* 0x0000001084847819 */ /* 0x000fca00000006ff */
[----:B------:R-:W-:Y:S01]  /*6c00*/  FADD.FTZ R168, R132, R168 ;  /* 0x000000a884a87221 */ /* 0x000fe20000010000 */
[----:B------:R-:W-:Y:S06]  /*6c10*/  BRA `(.L_x_11220) ;  /* 0x0000000000187947 */ /* 0x000fec0003800000 */
.L_x_11218:
[----:B-----5:R-:W-:-:S04]  /*6c20*/  PRMT R132, R123, 0x7632, R132 ;  /* 0x000076327b847816 */ /* 0x020fc80000000084 */
[----:B------:R-:W-:-:S05]  /*6c30*/  SHF.L.U32 R132, R132, 0x10, RZ ;  /* 0x0000001084847819 */ /* 0x000fca00000006ff */
[----:B------:R-:W-:Y:S01]  /*6c40*/  FADD.FTZ R168, R132, R168 ;  /* 0x000000a884a87221 */ /* 0x000fe20000010000 */
[----:B------:R-:W-:-:S05]  /*6c50*/  @P2 PRMT R132, R127, 0x7632, R132 ;  /* 0x000076327f842816 */ /* 0x000fca0000000084 */
[----:B------:R-:W-:-:S04]  /*6c60*/  @P2 IMAD.U32 R132, R132, 0x10000, RZ ;  /* 0x0001000084842824 */ /* 0x000fc800078e00ff */
[----:B------:R-:W-:-:S07]  /*6c70*/  @P2 FADD.FTZ R168, R132, R168 ;  /* 0x000000a884a82221 */ /* 0x000fce0000010000 */
.L_x_11220:
[----:B------:R-:W-:-:S04]  /*6c80*/  F2FP.BF16.F32.PACK_AB R132, RZ, R168 ;  /* 0x000000a8ff84723e */ /* 0x000fc800000010ff */
[----:B------:R-:W-:-:S07]  /*6c90*/  PRMT R131, R131, 0x5410, R132 ;  /* 0x0000541083837816 */ /* 0x000fce0000000084 */
.L_x_11221:
[----:B------:R-:W0:Y:S02]  /*6ca0*/  @P0 LDC.64 R132, c[0x0][0x238] ;  /* 0x00008e00ff840b82 */ /* 0x000e240000000a00 */
[----:B0-----:R-:W-:-:S04]  /*6cb0*/  @P0 LEA R132, P2, R136, R132, 0x4 ;  /* 0x0000008488840211 */ /* 0x001fc800078420ff */
[----:B------:R-:W-:-:S05]  /*6cc0*/  @P0 LEA.HI.X R133, R136, R133, RZ, 0x4, P2 ;  /* 0x0000008588850211 */ /* 0x000fca00010f24ff */
[----:B------:R0:W-:Y:S04]  /*6cd0*/  @P0 STG.E.128 desc[UR4][R132.64], R128 ;  /* 0x0000008084000986 */ /* 0x0001e8000c101d04 */
.L_x_11189:
[----:B------:R-:W-:Y:S05]  /*6ce0*/  BSYNC B0 ;  /* 0x0000000000007941 */ /* 0x000fea0003800000 */
.L_x_11188:
        /* <DEDUP_REMOVED lines=237> */
.L_x_11251:
        /* <DEDUP_REMOVED lines=15> */
[----:B------:R-:W2:Y:S04]  /*7cb0*/  LDL R134, [R1+0x180] ;  /* 0x0001800001867983 */ /* 0x000ea80000100800 */
[----:B------:R-:W3:Y:S04]  /*7cc0*/  LDL R137, [R1+0x184] ;  /* 0x0001840001897983 */ /* 0x000ee80000100800 */
[----:B------:R4:W-:Y:S04]  /*7cd0*/  STL [R1+0x190], R0 ;  /* 0x0001900001007387 */ /* 0x0009e80000100800 */
[----:B------:R-:W3:Y:S04]  /*7ce0*/  LDL R139, [R1+0x164] ;  /* 0x00016400018b7983 */ /* 0x000ee80000100800 */
[----:B------:R-:W3:Y:S04]  /*7cf0*/  LDL R252, [R1+0x188] ;  /* 0x0001880001fc7983 */ /* 0x000ee80000100800 */
[----:B------:R-:W3:Y:S04]  /*7d00*/  LDL R138, [R1+0x18c] ;  /* 0x00018c00018a7983 */ /* 0x000ee80000100800 */
[----:B------:R-:W3:Y:S04]  /*7d10*/  LDL R190, [R1+0x168] ;  /* 0x0001680001be7983 */ /* 0x000ee80000100800 */
[----:B------:R-:W3:Y:S04]  /*7d20*/  LDL R171, [R1+0x16c] ;  /* 0x00016c0001ab7983 */ /* 0x000ee80000100800 */
[----:B----4-:R-:W4:Y:S01]  /*7d30*/  LDL R0, [R1+0x160] ;  /* 0x0001600001007983 */ /* 0x010f220000100800 */
[----:B0-----:R-:W-:-:S03]  /*7d40*/  FSEL R135, R189, RZ, !P2 ;  /* 0x000000ffbd877208 */ /* 0x001fc60005000000 */
[----:B------:R-:W4:Y:S02]  /*7d50*/  LDL R191, [R1+0x150] ;  /* 0x0001500001bf7983 */ /* 0x000f240000100800 */
[--C-:B-1----:R-:W-:Y:S01]  /*7d60*/  FADD.FTZ R132, R5, -R135.reuse ;  /* 0x8000008705847221 */ /* 0x102fe20000010000 */
[----:B------:R-:W-:Y:S01]  /*7d70*/  FADD.FTZ R133, R24, -R135 ;  /* 0x8000008718857221 */ /* 0x000fe20000010000 */
[----:B------:R-:W4:Y:S02]  /*7d80*/  LDL R170, [R1+0x174] ;  /* 0x0001740001aa7983 */ /* 0x000f240000100800 */
[C---:B------:R-:W-:Y:S01]  /*7d90*/  FMUL.FTZ R136, R169.reuse, R132 ;  /* 0x00000084a9887220 */ /* 0x040fe20000410000 */
[----:B------:R-:W-:Y:S01]  /*7da0*/  FMUL.FTZ R133, R169, R133 ;  /* 0x00000085a9857220 */ /* 0x000fe20000410000 */
[----:B------:R-:W4:Y:S02]  /*7db0*/  LDL R188, [R1+0x154] ;  /* 0x0001540001bc7983 */ /* 0x000f240000100800 */
[----:B--2--5:R-:W-:Y:S01]  /*7dc0*/  FFMA.FTZ R132, R134, R136, R216 ;  /* 0x0000008886847223 */ /* 0x024fe200000100d8 */
[----:B---3--:R-:W-:Y:S01]  /*7dd0*/  FFMA.FTZ R134, R137, R133, R217 ;  /* 0x0000008589867223 */ /* 0x008fe200000100d9 */
[----:B------:R-:W-:-:S04]  /*7de0*/  FADD.FTZ R137, R142, -R135 ;  /* 0x800000878e897221 */ /* 0x000fc80000010000 */
[----:B------:R-:W-:Y:S01]  /*7df0*/  F2FP.BF16.F32.PACK_AB R132, R134, R132 ;  /* 0x000000848684723e */ /* 0x000fe200000010ff */
[----:B------:R-:W-:Y:S01]  /*7e00*/  FADD.FTZ R134, R23, -R135 ;  /* 0x8000008717867221 */ /* 0x000fe20000010000 */
[----:B------:R-:W-:-:S03]  /*7e10*/  FMUL.FTZ R137, R169, R137 ;  /* 0x00000089a9897220 */ /* 0x000fc60000410000 */
[----:B------:R-:W-:Y:S01]  /*7e20*/  FMUL.FTZ R134, R169, R134 ;  /* 0x00000086a9867220 */ /* 0x000fe20000410000 */
[----:B------:R-:W-:-:S03]  /*7e30*/  FFMA.FTZ R139, R139, R133, R209 ;  /* 0x000000858b8b7223 */ /* 0x000fc600000100d1 */
[-C--:B------:R-:W-:Y:S01]  /*7e40*/  FFMA.FTZ R133, R252, R134.reuse, R218 ;  /* 0x00000086fc857223 */ /* 0x080fe200000100da */
[-C--:B------:R-:W-:Y:S01]  /*7e50*/  FFMA.FTZ R138, R138, R137.reuse, R219 ;  /* 0x000000898a8a7223 */ /* 0x080fe200000100db */
[----:B------:R-:W-:Y:S01]  /*7e60*/  FFMA.FTZ R134, R190, R134, R210 ;  /* 0x00000086be867223 */ /* 0x000fe200000100d2 */
[----:B------:R-:W-:Y:S01]  /*7e70*/  FFMA.FTZ R137, R171, R137, R211 ;  /* 0x00000089ab897223 */ /* 0x000fe200000100d3 */
[----:B----4-:R-:W-:-:S04]  /*7e80*/  FFMA.FTZ R136, R0, R136, R208 ;  /* 0x0000008800887223 */ /* 0x010fc800000100d0 */
[----:B------:R-:W-:Y:S01]  /*7e90*/  F2FP.BF16.F32.PACK_AB R137, R137, R134 ;  /* 0x000000868989723e */ /* 0x000fe200000010ff */
[--C-:B------:R-:W-:Y:S01]  /*7ea0*/  FADD.FTZ R134, R160, -R135.reuse ;  /* 0x80000087a0867221 */ /* 0x100fe20000010000 */
[----:B------:R2:W5:Y:S01]  /*7eb0*/  LDL.LU R0, [R1+0x190] ;  /* 0x0001900001007983 */ /* 0x0005620000300800 */
[----:B------:R-:W-:Y:S02]  /*7ec0*/  F2FP.BF16.F32.PACK_AB R136, R139, R136 ;  /* 0x000000888b88723e */ /* 0x000fe400000010ff */
[----:B------:R-:W-:Y:S01]  /*7ed0*/  FMUL.FTZ R139, R169, R134 ;  /* 0x00000086a98b7220 */ /* 0x000fe20000410000 */
[----:B------:R-:W-:Y:S01]  /*7ee0*/  F2FP.BF16.F32.PACK_AB R133, R138, R133 ;  /* 0x000000858a85723e */ /* 0x000fe200000010ff */
[----:B------:R-:W3:Y:S01]  /*7ef0*/  LDL R134, [R1+0x170] ;  /* 0x0001700001867983 */ /* 0x000ee20000100800 */
[----:B------:R-:W-:-:S03]  /*7f00*/  FADD.FTZ R138, R141, -R135 ;  /* 0x800000878d8a7221 */ /* 0x000fc60000010000 */
[----:B------:R-:W4:Y:S01]  /*7f10*/  LDL R171, [R1+0x17c] ;  /* 0x00017c0001ab7983 */ /* 0x000f220000100800 */
[----:B------:R-:W-:Y:S01]  /*7f20*/  FMUL.FTZ R138, R169, R138 ;  /* 0x0000008aa98a7220 */ /* 0x000fe20000410000 */
[----:B------:R-:W-:Y:S02]  /*7f30*/  FFMA.FTZ R170, R170, R139, R221 ;  /* 0x0000008baaaa7223 */ /* 0x000fe400000100dd */
[----:B------:R-:W2:Y:S04]  /*7f40*/  LDL R252, [R1+0x158] ;  /* 0x0001580001fc7983 */ /* 0x000ea80000100800 */
[----:B------:R-:W2:Y:S01]  /*7f50*/  LDL R190, [R1+0x15c] ;  /* 0x00015c0001be7983 */ /* 0x000ea20000100800 */
[----:B---3--:R-:W-:-:S05]  /*7f60*/  FFMA.FTZ R134, R134, R138, R220 ;  /* 0x0000008a86867223 */ /* 0x008fca00000100dc */
[----:B------:R-:W-:Y:S02]  /*7f70*/  F2FP.BF16.F32.PACK_AB R134, R170, R134 ;  /* 0x00000086aa86723e */ /* 0x000fe400000010ff */
[----:B------:R-:W3:Y:S01]  /*7f80*/  LDL R170, [R1+0x178] ;  /* 0x0001780001aa7983 */ /* 0x000ee20000100800 */
[----:B------:R-:W-:Y:S01]  /*7f90*/  FFMA.FTZ R138, R191, R138, R212 ;  /* 0x0000008abf8a7223 */ /* 0x000fe200000100d4 */
[----:B------:R-:W-:-:S05]  /*7fa0*/  FFMA.FTZ R139, R188, R139, R213 ;  /* 0x0000008bbc8b7223 */ /* 0x000fca00000100d5 */
[----:B------:R-:W-:Y:S01]  /*7fb0*/  F2FP.BF16.F32.PACK_AB R138, R139, R138 ;  /* 0x0000008a8b8a723e */ /* 0x000fe200000010ff */
[--C-:B------:R-:W-:Y:S01]  /*7fc0*/  FADD.FTZ R139, R159, -R135.reuse ;  /* 0x800000879f8b7221 */ /* 0x100fe20000010000 */
[----:B------:R-:W-:-:S03]  /*7fd0*/  FADD.FTZ R135, R161, -R135 ;  /* 0x80000087a1877221 */ /* 0x000fc60000010000 */
[C---:B------:R-:W-:Y:S01]  /*7fe0*/  FMUL.FTZ R139, R169.reuse, R139 ;  /* 0x0000008ba98b7220 */ /* 0x040fe20000410000 */
[----:B------:R-:W-:Y:S01]  /*7ff0*/  FMUL.FTZ R188, R169, R135 ;  /* 0x00000087a9bc7220 */ /* 0x000fe20000410000 */
[----:B------:R-:W0:Y:S02]  /*8000*/  S2R R191, SR_TID.X ;  /* 0x0000000000bf7919 */ /* 0x000e240000002100 */
[----:B0-----:R-:W-:Y:S01]  /*8010*/  LOP3.LUT R191, R191, 0x1f, RZ, 0xc0, !PT ;  /* 0x0000001fbfbf7812 */ /* 0x001fe200078ec0ff */
[----:B---3--:R-:W-:Y:S01]  /*8020*/  FFMA.FTZ R135, R170, R139, R222 ;  /* 0x0000008baa877223 */ /* 0x008fe200000100de */
[----:B----4-:R-:W-:-:S05]  /*8030*/  FFMA.FTZ R170, R171, R188, R223 ;  /* 0x000000bcabaa7223 */ /* 0x010fca00000100df */
[----:B------:R-:W-:Y:S02]  /*8040*/  F2FP.BF16.F32.PACK_AB R135, R170, R135 ;  /* 0x00000087aa87723e */ /* 0x000fe400000010ff */
[----:B------:R-:W0:Y:S02]  /*8050*/  LDC.64 R170, c[0x0][0x2b8] ;  /* 0x0000ae00ffaa7b82 */ /* 0x000e240000000a00 */
[----:B0-----:R-:W-:-:S05]  /*8060*/  IMAD.WIDE.U32 R170, R6, 0x10, R170 ;  /* 0x0000001006aa7825 */ /* 0x001fca00078e00aa */
[----:B------:R0:W-:Y:S02]  /*8070*/  STG.E.128 desc[UR4][R170.64], R132 ;  /* 0x00000084aa007986 */ /* 0x0001e4000c101d04 */
[----:B0-----:R-:W0:Y:S01]  /*8080*/  LDC.64 R134, c[0x0][0x2c0] ;  /* 0x0000b000ff867b82 */ /* 0x001e220000000a00 */
[----:B--2---:R-:W-:Y:S01]  /*8090*/  FFMA.FTZ R132, R252, R139, R214 ;  /* 0x0000008bfc847223 */ /* 0x004fe200000100d6 */
[----:B------:R-:W-:-:S05]  /*80a0*/  FFMA.FTZ R133, R190, R188, R215 ;  /* 0x000000bcbe857223 */ /* 0x000fca00000100d7 */
[----:B------:R-:W-:Y:S01]  /*80b0*/  F2FP.BF16.F32.PACK_AB R139, R133, R132 ;  /* 0x00000084858b723e */ /* 0x000fe200000010ff */
[----:B0-----:R-:W-:-:S05]  /*80c0*/  IMAD.WIDE.U32 R132, R6, 0x10, R134 ;  /* 0x0000001006847825 */ /* 0x001fca00078e0086 */
[----:B------:R2:W-:Y:S01]  /*80d0*/  STG.E.128 desc[UR4][R132.64], R136 ;  /* 0x0000008884007986 */ /* 0x0005e2000c101d04 */
[----:B------:R-:W-:-:S07]  /*80e0*/  IADD3 R6, R6, 0x20, RZ ;  /* 0x0000002006067810 */ /* 0x000fce0007ffe0ff */
.L_x_11224:
[----:B------:R-:W-:Y:S05]  /*80f0*/  BSYNC B0 ;  /* 0x0000000000007941 */ /* 0x000fea0003800000 */
.L_x_11223:
[----:B------:R-:W-:Y:S01]  /*8100*/  ISETP.GE.U32.AND P3, PT, R9, 0x40, PT ;  /* 0x000000400900780c */ /* 0x000fe20003f66070 */
[----:B------:R-:W-:-:S12]  /*8110*/  BSSY B0, `(.L_x_11225) ;  /* 0x0000046000007945 */ /* 0x000fd80003800000 */
[----:B------:R-:W-:Y:S05]  /*8120*/  @!P3 BRA `(.L_x_11226) ;  /* 0x000000040010b947 */ /* 0x000fea0003800000 */
[----:B--2---:R-:W2:Y:S04]  /*8130*/  LDL R137, [R1+0x40] ;  /* 0x0000400001897983 */ /* 0x004ea80000100800 */
[----:B------:R-:W3:Y:S04]  /*8140*/  LDL R134, [R1+0x44] ;  /* 0x0000440001867983 */ /* 0x000ee80000100800 */
[----:B-----5:R4:W-:Y:S04]  /*8150*/  STL [R1+0x190], R0 ;  /* 0x0001900001007387 */ /* 0x0209e80000100800 */
        /* <DEDUP_REMOVED lines=14> */
[----:B--2---:R-:W-:Y:S01]  /*8240*/  FFMA.FTZ R132, R137, R136, R200 ;  /* 0x0000008889847223 */ /* 0x004fe200000100c8 */
        /* <DEDUP_REMOVED lines=18> */
[----:B------:R-:W2:Y:S01]  /*8370*/  LDL R134, [R1+0x30] ;  /* 0x0000300001867983 */ /* 0x000ea20000100800 */
[----:B------:R-:W-:-:S03]  /*8380*/  FADD.FTZ R138, R39, -R135 ;  /* 0x80000087278a7221 */ /* 0x000fc60000010000 */
[----:B------:R-:W4:Y:S01]  /*8390*/  LDL R171, [R1+0x3c] ;  /* 0x00003c0001ab7983 */ /* 0x000f220000100800 */
[----:B------:R-:W-:Y:S01]  /*83a0*/  FMUL.FTZ R138, R169, R138 ;  /* 0x0000008aa98a7220 */ /* 0x000fe20000410000 */
[----:B------:R-:W-:Y:S02]  /*83b0*/  FFMA.FTZ R170, R170, R139, R205 ;  /* 0x0000008baaaa7223 */ /* 0x000fe400000100cd */
[----:B------:R-:W3:Y:S04]  /*83c0*/  LDL R252, [R1+0x138] ;  /* 0x0001380001fc7983 */ /* 0x000ee80000100800 */
[----:B------:R-:W3:Y:S01]  /*83d0*/  LDL R190, [R1+0x13c] ;  /* 0x00013c0001be7983 */ /* 0x000ee20000100800 */
[----:B--2---:R-:W-:-:S05]  /*83e0*/  FFMA.FTZ R134, R134, R138, R204 ;  /* 0x0000008a86867223 */ /* 0x004fca00000100cc */
[----:B------:R-:W-:Y:S02]  /*83f0*/  F2FP.BF16.F32.PACK_AB R134, R170, R134 ;  /* 0x00000086aa86723e */ /* 0x000fe400000010ff */
[----:B------:R-:W2:Y:S01]  /*8400*/  LDL R170, [R1+0x38] ;  /* 0x0000380001aa7983 */ /* 0x000ea20000100800 */
        /* <DEDUP_REMOVED lines=9> */
[----:B--2---:R-:W-:Y:S01]  /*84a0*/  FFMA.FTZ R135, R170, R139, R206 ;  /* 0x0000008baa877223 */ /* 0x004fe200000100ce */
[----:B----4-:R-:W-:-:S05]  /*84b0*/  FFMA.FTZ R170, R171, R188, R207 ;  /* 0x000000bcabaa7223 */ /* 0x010fca00000100cf */
[----:B------:R-:W-:Y:S02]  /*84c0*/  F2FP.BF16.F32.PACK_AB R135, R170, R135 ;  /* 0x00000087aa87723e */ /* 0x000fe400000010ff */
[----:B------:R-:W0:Y:S02]  /*84d0*/  LDC.64 R170, c[0x0][0x2b8] ;  /* 0x0000ae00ffaa7b82 */ /* 0x000e240000000a00 */
[----:B0-----:R-:W-:-:S05]  /*84e0*/  IMAD.WIDE.U32 R170, R6, 0x10, R170 ;  /* 0x0000001006aa7825 */ /* 0x001fca00078e00aa */
[----:B------:R0:W-:Y:S02]  /*84f0*/  STG.E.128 desc[UR4][R170.64], R132 ;  /* 0x00000084aa007986 */ /* 0x0001e4000c101d04 */
[----:B0-----:R-:W0:Y:S01]  /*8500*/  LDC.64 R134, c[0x0][0x2c0] ;  /* 0x0000b000ff867b82 */ /* 0x001e220000000a00 */
[----:B---3--:R-:W-:Y:S01]  /*8510*/  FFMA.FTZ R132, R252, R139, R198 ;  /* 0x0000008bfc847223 */ /* 0x008fe200000100c6 */
[----:B------:R-:W-:-:S05]  /*8520*/  FFMA.FTZ R133, R190, R188, R199 ;  /* 0x000000bcbe857223 */ /* 0x000fca00000100c7 */
[----:B------:R-:W-:Y:S01]  /*8530*/  F2FP.BF16.F32.PACK_AB R139, R133, R132 ;  /* 0x00000084858b723e */ /* 0x000fe200000010ff */
[----:B0-----:R-:W-:-:S05]  /*8540*/  IMAD.WIDE.U32 R132, R6, 0x10, R134 ;  /* 0x0000001006847825 */ /* 0x001fca00078e0086 */
[----:B------:R3:W-:Y:S01]  /*8550*/  STG.E.128 desc[UR4][R132.64], R136 ;  /* 0x0000008884007986 */ /* 0x0007e2000c101d04 */
[----:B------:R-:W-:-:S07]  /*8560*/  IADD3 R6, R6, 0x20, RZ ;  /* 0x0000002006067810 */ /* 0x000fce0007ffe0ff */
.L_x_11226:
[----:B------:R-:W-:Y:S05]  /*8570*/  BSYNC B0 ;  /* 0x0000000000007941 */ /* 0x000fea0003800000 */
.L_x_11225:
[----:B------:R-:W-:Y:S01]  /*8580*/  ISETP.GE.U32.AND P3, PT, R9, 0x60, PT ;  /* 0x000000600900780c */ /* 0x000fe20003f66070 */
[----:B------:R-:W-:-:S12]  /*8590*/  BSSY B0, `(.L_x_11227) ;  /* 0x0000046000007945 */ /* 0x000fd80003800000 */
[----:B------:R-:W-:Y:S05]  /*85a0*/  @!P3 BRA `(.L_x_11228) ;  /* 0x000000040010b947 */ /* 0x000fea0003800000 */
[----:B--23--:R-:W2:Y:S04]  /*85b0*/  LDL R137, [R1+0x20] ;  /* 0x0000200001897983 */ /* 0x00cea80000100800 */
        /* <DEDUP_REMOVED lines=37> */
[----:B------:R-:W3:Y:S01]  /*8810*/  LDL R171, [R1+0x1c] ;  /* 0x00001c0001ab7983 */ /* 0x000ee20000100800 */
[----:B------:R-:W-:Y:S01]  /*8820*/  FMUL.FTZ R138, R169, R138 ;  /* 0x0000008aa98a7220 */ /* 0x000fe20000410000 */
[----:B------:R-:W-:Y:S02]  /*8830*/  FFMA.FTZ R170, R170, R139, R185 ;  /* 0x0000008baaaa7223 */ /* 0x000fe400000100b9 */
[----:B------:R-:W4:Y:S04]  /*8840*/  LDL R252, [R1+0x118] ;  /* 0x0001180001fc7983 */ /* 0x000f280000100800 */
[----:B------:R-:W4:Y:S01]  /*8850*/  LDL R190, [R1+0x11c] ;  /* 0x00011c0001be7983 */ /* 0x000f220000100800 */
        /* <DEDUP_REMOVED lines=13> */
[----:B---3--:R-:W-:-:S05]  /*8930*/  FFMA.FTZ R170, R171, R188, R187 ;  /* 0x000000bcabaa7223 */ /* 0x008fca00000100bb */
[----:B------:R-:W-:Y:S02]  /*8940*/  F2FP.BF16.F32.PACK_AB R135, R170, R135 ;  /* 0x00000087aa87723e */ /* 0x000fe400000010ff */
[----:B------:R-:W0:Y:S02]  /*8950*/  LDC.64 R170, c[0x0][0x2b8] ;  /* 0x0000ae00ffaa7b82 */ /* 0x000e240000000a00 */
[----:B0-----:R-:W-:-:S05]  /*8960*/  IMAD.WIDE.U32 R170, R6, 0x10, R170 ;  /* 0x0000001006aa7825 */ /* 0x001fca00078e00aa */
[----:B------:R0:W-:Y:S02]  /*8970*/  STG.E.128 desc[UR4][R170.64], R132 ;  /* 0x00000084aa007986 */ /* 0x0001e4000c101d04 */
[----:B0-----:R-:W0:Y:S01]  /*8980*/  LDC.64 R134, c[0x0][0x2c0] ;  /* 0x0000b000ff867b82 */ /* 0x001e220000000a00 */
[----:B----4-:R-:W-:Y:S01]  /*8990*/  FFMA.FTZ R132, R252, R139, R178 ;  /* 0x0000008bfc847223 */ /* 0x010fe200000100b2 */
[----:B------:R-:W-:-:S05]  /*89a0*/  FFMA.FTZ R133, R190, R188, R179 ;  /* 0x000000bcbe857223 */ /* 0x000fca00000100b3 */
[----:B------:R-:W-:Y:S01]  /*89b0*/  F2FP.BF16.F32.PACK_AB R139, R133, R132 ;  /* 0x00000084858b723e */ /* 0x000fe200000010ff */
[----:B0-----:R-:W-:-:S05]  /*89c0*/  IMAD.WIDE.U32 R132, R6, 0x10, R134 ;  /* 0x0000001006847825 */ /* 0x001fca00078e0086 */
[----:B------:R4:W-:Y:S01]  /*89d0*/  STG.E.128 desc[UR4][R132.64], R136 ;  /* 0x0000008884007986 */ /* 0x0009e2000c101d04 */
[----:B------:R-:W-:-:S07]  /*89e0*/  VIADD R6, R6, 0x20 ;  /* 0x0000002006067836 */ /* 0x000fce0000000000 */
.L_x_11228:
[----:B------:R-:W-:Y:S05]  /*89f0*/  BSYNC B0 ;  /* 0x0000000000007941 */ /* 0x000fea0003800000 */
.L_x_11227:
[----:B------:R-:W-:Y:S01]  /*8a00*/  ISETP.GE.U32.AND P3, PT, R9, 0x80, PT ;  /* 0x000000800900780c */ /* 0x000fe20003f66070 */
[----:B------:R-:W-:-:S12]  /*8a10*/  BSSY B0, `(.L_x_11229) ;  /* 0x0000040000007945 */ /* 0x000fd80003800000 */
[----:B------:R-:W-:Y:S05]  /*8a20*/  @!P3 BRA `(.L_x_11230) ;  /* 0x0000000000f8b947 */ /* 0x000fea0003800000 */
[----:B--234-:R-:W2:Y:S04]  /*8a30*/  LDL R137, [R1] ;  /* 0x0000000001897983 */ /* 0x01cea80000100800 */
[----:B------:R-:W3:Y:S04]  /*8a40*/  LDL R134, [R1+0x4] ;  /* 0x0000040001867983 */ /* 0x000ee80000100800 */
[----:B------:R-:W4:Y:S04]  /*8a50*/  LDL R139, [R1+0x104] ;  /* 0x00010400018b7983 */ /* 0x000f280000100800 */
[----:B------:R-:W4:Y:S04]  /*8a60*/  LDL R252, [R1+0x8] ;  /* 0x0000080001fc7983 */ /* 0x000f280000100800 */
[----:B------:R-:W4:Y:S04]  /*8a70*/  LDL R190, [R1+0x108] ;  /* 0x0001080001be7983 */ /* 0x000f280000100800 */
[----:B------:R-:W4:Y:S04]  /*8a80*/  LDL R138, [R1+0xc] ;  /* 0x00000c00018a7983 */ /* 0x000f280000100800 */
[----:B------:R-:W4:Y:S04]  /*8a90*/  LDL R188, [R1+0x10c] ;  /* 0x00010c0001bc7983 */ /* 0x000f280000100800 */
[----:B------:R-:W4:Y:S04]  /*8aa0*/  LDL R191, [R1+0x100] ;  /* 0x0001000001bf7983 */ /* 0x000f280000100800 */
[----:B------:R-:W4:Y:S04]  /*8ab0*/  LDL R170, [R1+0xf0] ;  /* 0x0000f00001aa7983 */ /* 0x000f280000100800 */
[----:B------:R-:W4:Y:S01]  /*8ac0*/  LDL R171, [R1+0xf4] ;  /* 0x0000f40001ab7983 */ /* 0x000f220000100800 */
[----:B0-----:R-:W-:-:S05]  /*8ad0*/  FSEL R135, R189, RZ, !P2 ;  /* 0x000000ffbd877208 */ /* 0x001fca0005000000 */
[--C-:B-1----:R-:W-:Y:S01]  /*8ae0*/  FADD.FTZ R132, R2, -R135.reuse ;  /* 0x8000008702847221 */ /* 0x102fe20000010000 */
[----:B------:R-:W-:-:S03]  /*8af0*/  FADD.FTZ R133, R18, -R135 ;  /* 0x8000008712857221 */ /* 0x000fc60000010000 */
[C---:B------:R-:W-:Y:S01]  /*8b00*/  FMUL.FTZ R136, R169.reuse, R132 ;  /* 0x00000084a9887220 */ /* 0x040fe20000410000 */
[----:B------:R-:W-:-:S03]  /*8b10*/  FMUL.FTZ R133, R169, R133 ;  /* 0x00000085a9857220 */ /* 0x000fc60000410000 */
[----:B--2--5:R-:W-:Y:S01]  /*8b20*/  FFMA.FTZ R132, R137, R136, R40 ;  /* 0x0000008889847223 */ /* 0x024fe20000010028 */
[----:B---3--:R-:W-:-:S05]  /*8b30*/  FFMA.FTZ R134, R134, R133, R41 ;  /* 0x0000008586867223 */ /* 0x008fca0000010029 */
[----:B------:R-:W-:Y:S01]  /*8b40*/  F2FP.BF16.F32.PACK_AB R132, R134, R132 ;  /* 0x000000848684723e */ /* 0x000fe200000010ff */
[----:B------:R-:W-:Y:S01]  /*8b50*/  FADD.FTZ R134, R17, -R135 ;  /* 0x8000008711867221 */ /* 0x000fe20000010000 */
[----:B----4-:R-:W-:-:S03]  /*8b60*/  FFMA.FTZ R139, R139, R133, R49 ;  /* 0x000000858b8b7223 */ /* 0x010fc60000010031 */
[----:B------:R-:W-:-:S04]  /*8b70*/  FMUL.FTZ R134, R169, R134 ;  /* 0x00000086a9867220 */ /* 0x000fc80000410000 */
[-C--:B------:R-:W-:Y:S01]  /*8b80*/  FFMA.FTZ R133, R252, R134.reuse, R42 ;  /* 0x00000086fc857223 */ /* 0x080fe2000001002a */
[----:B------:R-:W-:Y:S01]  /*8b90*/  FFMA.FTZ R134, R190, R134, R50 ;  /* 0x00000086be867223 */ /* 0x000fe20000010032 */
[----:B------:R-:W2:Y:S04]  /*8ba0*/  LDL R252, [R1+0xf8] ;  /* 0x0000f80001fc7983 */ /* 0x000ea80000100800 */
[----:B------:R-:W3:Y:S01]  /*8bb0*/  LDL R190, [R1+0xfc] ;  /* 0x0000fc0001be7983 */ /* 0x000ee20000100800 */
[----:B------:R-:W-:-:S04]  /*8bc0*/  FADD.FTZ R137, R36, -R135 ;  /* 0x8000008724897221 */ /* 0x000fc80000010000 */
[----:B------:R-:W-:-:S04]  /*8bd0*/  FMUL.FTZ R137, R169, R137 ;  /* 0x00000089a9897220 */ /* 0x000fc80000410000 */
[-C--:B------:R-:W-:Y:S01]  /*8be0*/  FFMA.FTZ R138, R138, R137.reuse, R43 ;  /* 0x000000898a8a7223 */ /* 0x080fe2000001002b */
[----:B------:R-:W-:Y:S01]  /*8bf0*/  FFMA.FTZ R137, R188, R137, R51 ;  /* 0x00000089bc897223 */ /* 0x000fe20000010033 */
[----:B------:R-:W-:-:S03]  /*8c00*/  FFMA.FTZ R136, R191, R136, R48 ;  /* 0x00000088bf887223 */ /* 0x000fc60000010030 */
[----:B------:R-:W-:Y:S01]  /*8c10*/  F2FP.BF16.F32.PACK_AB R133, R138, R133 ;  /* 0x000000858a85723e */ /* 0x000fe200000010ff */
[--C-:B------:R-:W-:Y:S01]  /*8c20*/  FADD.FTZ R138, R35, -R135.reuse ;  /* 0x80000087238a7221 */ /* 0x100fe20000010000 */
[----:B------:R-:W-:Y:S01]  /*8c30*/  F2FP.BF16.F32.PACK_AB R137, R137, R134 ;  /* 0x000000868989723e */ /* 0x000fe200000010ff */
[----:B------:R-:W-:Y:S01]  /*8c40*/  FADD.FTZ R134, R154, -R135 ;  /* 0x800000879a867221 */ /* 0x000fe20000010000 */
[----:B------:R-:W-:Y:S01]  /*8c50*/  F2FP.BF16.F32.PACK_AB R136, R139, R136 ;  /* 0x000000888b88723e */ /* 0x000fe200000010ff */
[C---:B------:R-:W-:Y:S02]  /*8c60*/  FMUL.FTZ R138, R169.reuse, R138 ;  /* 0x0000008aa98a7220 */ /* 0x040fe40000410000 */
[----:B------:R-:W-:Y:S02]  /*8c70*/  FMUL.FTZ R139, R169, R134 ;  /* 0x00000086a98b7220 */ /* 0x000fe40000410000 */
[-C--:B------:R-:W-:Y:S01]  /*8c80*/  FFMA.FTZ R134, R248, R138.reuse, R44 ;  /* 0x0000008af8867223 */ /* 0x080fe2000001002c */
[----:B------:R-:W-:Y:S01]  /*8c90*/  FFMA.FTZ R138, R170, R138, R52 ;  /* 0x0000008aaa8a7223 */ /* 0x000fe20000010034 */
[-C--:B------:R-:W-:Y:S01]  /*8ca0*/  FFMA.FTZ R170, R249, R139.reuse, R45 ;  /* 0x0000008bf9aa7223 */ /* 0x080fe2000001002d */
[----:B------:R-:W-:-:S05]  /*8cb0*/  FFMA.FTZ R139, R171, R139, R53 ;  /* 0x0000008bab8b7223 */ /* 0x000fca0000010035 */
[----:B------:R-:W-:Y:S01]  /*8cc0*/  F2FP.BF16.F32.PACK_AB R138, R139, R138 ;  /* 0x0000008a8b8a723e */ /* 0x000fe200000010ff */
[--C-:B------:R-:W-:Y:S01]  /*8cd0*/  FADD.FTZ R139, R153, -R135.reuse ;  /* 0x80000087998b7221 */ /* 0x100fe20000010000 */
[----:B------:R-:W-:-:S03]  /*8ce0*/  FADD.FTZ R135, R164, -R135 ;  /* 0x80000087a4877221 */ /* 0x000fc60000010000 */
[C---:B------:R-:W-:Y:S01]  /*8cf0*/  FMUL.FTZ R139, R169.reuse, R139 ;  /* 0x0000008ba98b7220 */ /* 0x040fe20000410000 */
[----:B------:R-:W-:Y:S01]  /*8d00*/  FMUL.FTZ R188, R169, R135 ;  /* 0x00000087a9bc7220 */ /* 0x000fe20000410000 */
[----:B------:R-:W-:Y:S02]  /*8d10*/  F2FP.BF16.F32.PACK_AB R134, R170, R134 ;  /* 0x00000086aa86723e */ /* 0x000fe400000010ff */
[----:B------:R-:W-:Y:S01]  /*8d20*/  FFMA.FTZ R135, R250, R139, R46 ;  /* 0x0000008bfa877223 */ /* 0x000fe2000001002e */
[----:B------:R-:W-:-:S05]  /*8d30*/  FFMA.FTZ R170, R251, R188, R47 ;  /* 0x000000bcfbaa7223 */ /* 0x000fca000001002f */
[----:B------:R-:W-:Y:S02]  /*8d40*/  F2FP.BF16.F32.PACK_AB R135, R170, R135 ;  /* 0x00000087aa87723e */ /* 0x000fe400000010ff */
[----:B------:R-:W0:Y:S01]  /*8d50*/  LDC.64 R170, c[0x0][0x2b8] ;  /* 0x0000ae00ffaa7b82 */ /* 0x000e220000000a00 */
[----:B------:R-:W1:Y:S01]  /*8d60*/  S2R R191, SR_TID.X ;  /* 0x0000000000bf7919 */ /* 0x000e620000002100 */
[----:B0-----:R-:W-:-:S05]  /*8d70*/  IMAD.WIDE.U32 R170, R6, 0x10, R170 ;  /* 0x0000001006aa7825 */ /* 0x001fca00078e00aa */
[----:B------:R0:W-:Y:S02]  /*8d80*/  STG.E.128 desc[UR4][R170.64], R132 ;  /* 0x00000084aa007986 */ /* 0x0001e4000c101d04 */
[----:B0-----:R-:W0:Y:S01]  /*8d90*/  LDC.64 R134, c[0x0][0x2c0] ;  /* 0x0000b000ff867b82 */ /* 0x001e220000000a00 */
[----:B-1----:R-:W-:Y:S01]  /*8da0*/  LOP3.LUT R191, R191, 0x1f, RZ, 0xc0, !PT ;  /* 0x0000001fbfbf7812 */ /* 0x002fe200078ec0ff */
[----:B--2---:R-:W-:Y:S01]  /*8db0*/  FFMA.FTZ R132, R252, R139, R54 ;  /* 0x0000008bfc847223 */ /* 0x004fe20000010036 */
[----:B---3--:R-:W-:-:S05]  /*8dc0*/  FFMA.FTZ R133, R190, R188, R55 ;  /* 0x000000bcbe857223 */ /* 0x008fca0000010037 */
[----:B------:R-:W-:Y:S01]  /*8dd0*/  F2FP.BF16.F32.PACK_AB R139, R133, R132 ;  /* 0x00000084858b723e */ /* 0x000fe200000010ff */
[----:B0-----:R-:W-:-:S05]  /*8de0*/  IMAD.WIDE.U32 R132, R6, 0x10, R134 ;  /* 0x0000001006847825 */ /* 0x001fca00078e0086 */
[----:B------:R0:W-:Y:S01]  /*8df0*/  STG.E.128 desc[UR4][R132.64], R136 ;  /* 0x0000008884007986 */ /* 0x0001e2000c101d04 */
[----:B------:R-:W-:-:S07]  /*8e00*/  IADD3 R6, R6, 0x20, RZ ;  /* 0x0000002006067810 */ /* 0x000fce0007ffe0ff */
.L_x_11230:
[----:B------:R-:W-:Y:S05]  /*8e10*/  BSYNC B0 ;  /* 0x0000000000007941 */ /* 0x000fea0003800000 */
.L_x_11229:
[----:B------:R-:W-:Y:S01]  /*8e20*/  ISETP.GE.U32.AND P3, PT, R9, 0xa0, PT ;  /* 0x000000a00900780c */ /* 0x000fe20003f66070 */
[----:B------:R-:W-:-:S12]  /*8e30*/  BSSY B0, `(.L_x_11231) ;  /* 0x000003a000007945 */ /* 0x000fd80003800000 */
[----:B------:R-:W-:Y:S05]  /*8e40*/  @!P3 BRA `(.L_x_11232) ;  /* 0x0000000000e0b947 */ /* 0x000fea0003800000 */
[----:B------:R-:W2:Y:S04]  /*8e50*/  LDL R190, [R1+0xe0] ;  /* 0x0000e00001be7983 */ /* 0x000ea80000100800 */
[----:B0-234-:R-:W2:Y:S04]  /*8e60*/  LDL R139, [R1+0xe4] ;  /* 0x0000e400018b7983 */ /* 0x01dea80000100800 */
[----:B------:R-:W3:Y:S04]  /*8e70*/  LDL R138, [R1+0xe8] ;  /* 0x0000e800018a7983 */ /* 0x000ee80000100800 */
[----:B------:R-:W4:Y:S04]  /*8e80*/  LDL R188, [R1+0xec] ;  /* 0x0000ec0001bc7983 */ /* 0x000f280000100800 */
[----:B------:R-:W4:Y:S04]  /*8e90*/  LDL R170, [R1+0xd0] ;  /* 0x0000d00001aa7983 */ /* 0x000f280000100800 */
[----:B------:R-:W4:Y:S01]  /*8ea0*/  LDL R171, [R1+0xd4] ;  /* 0x0000d40001ab7983 */ /* 0x000f220000100800 */
[----:B------:R-:W-:-:S03]  /*8eb0*/  FSEL R135, R189, RZ, !P2 ;  /* 0x000000ffbd877208 */ /* 0x000fc60005000000 */
[----:B------:R-:W4:Y:S02]  /*8ec0*/  LDL R252, [R1+0xd8] ;  /* 0x0000d80001fc7983 */ /* 0x000f240000100800 */
[--C-:B-1---5:R-:W-:Y:S01]  /*8ed0*/  FADD.FTZ R132, R0, -R135.reuse ;  /* 0x8000008700847221 */ /* 0x122fe20000010000 */
[--C-:B------:R-:W-:Y:S01]  /*8ee0*/  FADD.FTZ R133, R16, -R135.reuse ;  /* 0x8000008710857221 */ /* 0x100fe20000010000 */
[----:B------:R-:W-:Y:S02]  /*8ef0*/  FADD.FTZ R137, R34, -R135 ;  /* 0x8000008722897221 */ /* 0x000fe40000010000 */
[C---:B------:R-:W-:Y:S01]  /*8f00*/  FMUL.FTZ R136, R169.reuse, R132 ;  /* 0x00000084a9887220 */ /* 0x040fe20000410000 */
[C---:B------:R-:W-:Y:S01]  /*8f10*/  FMUL.FTZ R133, R169.reuse, R133 ;  /* 0x00000085a9857220 */ /* 0x040fe20000410000 */
[----:B------:R-:W-:Y:S02]  /*8f20*/  FMUL.FTZ R137, R169, R137 ;  /* 0x00000089a9897220 */ /* 0x000fe40000410000 */
[----:B------:R-:W-:Y:S01]  /*8f30*/  FFMA.FTZ R132, R244, R136, R56 ;  /* 0x00000088f4847223 */ /* 0x000fe20000010038 */
[----:B------:R-:W-:-:S05]  /*8f40*/  FFMA.FTZ R134, R245, R133, R57 ;  /* 0x00000085f5867223 */ /* 0x000fca0000010039 */
[----:B------:R-:W-:Y:S01]  /*8f50*/  F2FP.BF16.F32.PACK_AB R132, R134, R132 ;  /* 0x000000848684723e */ /* 0x000fe200000010ff */
[----:B------:R-:W-:-:S04]  /*8f60*/  FADD.FTZ R134, R15, -R135 ;  /* 0x800000870f867221 */ /* 0x000fc80000010000 */
[----:B------:R-:W-:Y:S01]  /*8f70*/  FMUL.FTZ R134, R169, R134 ;  /* 0x00000086a9867220 */ /* 0x000fe20000410000 */
[----:B------:R-:W-:Y:S02]  /*8f80*/  FFMA.FTZ R136, R190, R136, R64 ;  /* 0x00000088be887223 */ /* 0x000fe40000010040 */
[----:B------:R-:W4:Y:S01]  /*8f90*/  LDL R190, [R1+0xdc] ;  /* 0x0000dc0001be7983 */ /* 0x000f220000100800 */
[----:B--2---:R-:W-:Y:S01]  /*8fa0*/  FFMA.FTZ R139, R139, R133, R65 ;  /* 0x000000858b8b7223 */ /* 0x004fe20000010041 */
[-C--:B------:R-:W-:Y:S01]  /*8fb0*/  FFMA.FTZ R133, R246, R134.reuse, R58 ;  /* 0x00000086f6857223 */ /* 0x080fe2000001003a */
[----:B---3--:R-:W-:Y:S01]  /*8fc0*/  FFMA.FTZ R134, R138, R134, R66 ;  /* 0x000000868a867223 */ /* 0x008fe20000010042 */
[-C--:B------:R-:W-:Y:S01]  /*8fd0*/  FFMA.FTZ R138, R247, R137.reuse, R59 ;  /* 0x00000089f78a7223 */ /* 0x080fe2000001003b */
[----:B----4-:R-:W-:-:S04]  /*8fe0*/  FFMA.FTZ R137, R188, R137, R67 ;  /* 0x00000089bc897223 */ /* 0x010fc80000010043 */
[----:B------:R-:W-:Y:S01]  /*8ff0*/  F2FP.BF16.F32.PACK_AB R133, R138, R133 ;  /* 0x000000858a85723e */ /* 0x000fe200000010ff */
[--C-:B------:R-:W-:Y:S01]  /*9000*/  FADD.FTZ R138, R33, -R135.reuse ;  /* 0x80000087218a7221 */ /* 0x100fe20000010000 */
[----:B------:R-:W-:Y:S01]  /*9010*/  F2FP.BF16.F32.PACK_AB R137, R137, R134 ;  /* 0x000000868989723e */ /* 0x000fe200000010ff */
[----:B------:R-:W-:Y:S02]  /*9020*/  FADD.FTZ R134, R152, -R135 ;  /* 0x8000008798867221 */ /* 0x000fe40000010000 */
[----:B------:R-:W-:Y:S01]  /*9030*/  FMUL.FTZ R138, R169, R138 ;  /* 0x0000008aa98a7220 */ /* 0x000fe20000410000 */
[----:B------:R-:W-:Y:S01]  /*9040*/  F2FP.BF16.F32.PACK_AB R136, R139, R136 ;  /* 0x000000888b88723e */ /* 0x000fe200000010ff */
        /* <DEDUP_REMOVED lines=14> */
[----:B------:R-:W0:Y:S02]  /*9130*/  LDC.64 R170, c[0x0][0x2b8] ;  /* 0x0000ae00ffaa7b82 */ /* 0x000e240000000a00 */
[----:B0-----:R-:W-:-:S05]  /*9140*/  IMAD.WIDE.U32 R170, R6, 0x10, R170 ;  /* 0x0000001006aa7825 */ /* 0x001fca00078e00aa */
[----:B------:R0:W-:Y:S02]  /*9150*/  STG.E.128 desc[UR4][R170.64], R132 ;  /* 0x00000084aa007986 */ /* 0x0001e4000c101d04 */
[----:B0-----:R-:W0:Y:S01]  /*9160*/  LDC.64 R134, c[0x0][0x2c0] ;  /* 0x0000b000ff867b82 */ /* 0x001e220000000a00 */
[----:B------:R-:W-:Y:S01]  /*9170*/  FFMA.FTZ R132, R252, R139, R70 ;  /* 0x0000008bfc847223 */ /* 0x000fe20000010046 */
[----:B------:R-:W-:-:S05]  /*9180*/  FFMA.FTZ R133, R190, R188, R71 ;  /* 0x000000bcbe857223 */ /* 0x000fca0000010047 */
[----:B------:R-:W-:Y:S01]  /*9190*/  F2FP.BF16.F32.PACK_AB R139, R133, R132 ;  /* 0x00000084858b723e */ /* 0x000fe200000010ff */
[----:B0-----:R-:W-:-:S05]  /*91a0*/  IMAD.WIDE.U32 R132, R6, 0x10, R134 ;  /* 0x0000001006847825 */ /* 0x001fca00078e0086 */
[----:B------:R0:W-:Y:S01]  /*91b0*/  STG.E.128 desc[UR4][R132.64], R136 ;  /* 0x0000008884007986 */ /* 0x0001e2000c101d04 */
[----:B------:R-:W-:-:S07]  /*91c0*/  IADD3 R6, R6, 0x20, RZ ;  /* 0x0000002006067810 */ /* 0x000fce0007ffe0ff */
.L_x_11232:
[----:B------:R-:W-:Y:S05]  /*91d0*/  BSYNC B0 ;  /* 0x0000000000007941 */ /* 0x000fea0003800000 */
.L_x_11231:
        /* <DEDUP_REMOVED lines=9> */
[----:B------:R-:W-:-:S03]  /*9270*/  LOP3.LUT P2, RZ, R8, 0x10, RZ, 0xc0, !PT ;  /* 0x0000001008ff7812 */ /* 0x000fc6000784c0ff */
[----:B------:R-:W4:Y:S01]  /*9280*/  LDL R252, [R1+0xb8] ;  /* 0x0000b80001fc7983 */ /* 0x000f220000100800 */
[----:B------:R-:W-:-:S05]  /*9290*/  FSEL R135, R189, RZ, !P2 ;  /* 0x000000ffbd877208 */ /* 0x000fca0005000000 */
[--C-:B-1----:R-:W-:Y:S01]  /*92a0*/  FADD.FTZ R132, R10, -R135.reuse ;  /* 0x800000870a847221 */ /* 0x102fe20000010000 */
[--C-:B------:R-:W-:Y:S01]  /*92b0*/  FADD.FTZ R133, R14, -R135.reuse ;  /* 0x800000870e857221 */ /* 0x100fe20000010000 */
[----:B------:R-:W-:Y:S02]  /*92c0*/  FADD.FTZ R137, R32, -R135 ;  /* 0x8000008720897221 */ /* 0x000fe40000010000 */
[C---:B------:R-:W-:Y:S01]  /*92d0*/  FMUL.FTZ R136, R169.reuse, R132 ;  /* 0x00000084a9887220 */ /* 0x040fe20000410000 */
[C---:B------:R-:W-:Y:S01]  /*92e0*/  FMUL.FTZ R133, R169.reuse, R133 ;  /* 0x00000085a9857220 */ /* 0x040fe20000410000 */
[----:B------:R-:W-:Y:S02]  /*92f0*/  FMUL.FTZ R137, R169, R137 ;  /* 0x00000089a9897220 */ /* 0x000fe40000410000 */
[----:B-----5:R-:W-:Y:S01]  /*9300*/  FFMA.FTZ R132, R236, R136, R72 ;  /* 0x00000088ec847223 */ /* 0x020fe20000010048 */
        /* <DEDUP_REMOVED lines=40> */
[----:B------:R-:W-:-:S07]  /*9590*/  VIADD R6, R6, 0x20 ;  /* 0x0000002006067836 */ /* 0x000fce0000000000 */
.L_x_11234:
[----:B------:R-:W-:Y:S05]  /*95a0*/  BSYNC B0 ;  /* 0x0000000000007941 */ /* 0x000fea0003800000 */
.L_x_11233:
        /* <DEDUP_REMOVED lines=60> */
.L_x_11236:
[----:B------:R-:W-:Y:S05]  /*9970*/  BSYNC B0 ;  /* 0x0000000000007941 */ /* 0x000fea0003800000 */
.L_x_11235:
[----:B------:R-:W-:Y:S01]  /*9980*/  ISETP.GE.U32.AND P2, PT, R9, 0x100, PT ;  /* 0x000001000900780c */ /* 0x000fe20003f46070 */
[----:B------:R-:W-:-:S12]  /*9990*/  BSSY B0, `(.L_x_11237) ;  /* 0x0000042000007945 */ /* 0x000fd80003800000 */
[----:B------:R-:W-:Y:S05]  /*99a0*/  @!P2 BRA `(.L_x_11238) ;  /* 0x000000040000a947 */ /* 0x000fea0003800000 */
[----:B------:R-:W-:Y:S01]  /*99b0*/  LOP3.LUT P2, RZ, R8, 0x10, RZ, 0xc0, !PT ;  /* 0x0000001008ff7812 */ /* 0x000fe2000784c0ff */
[----:B------:R-:W2:Y:S03]  /*99c0*/  LDL R252, [R1+0x8c] ;  /* 0x00008c0001fc7983 */ /* 0x000ea60000100800 */
[----:B01234-:R-:W-:-:S05]  /*99d0*/  FSEL R132, R189, RZ, !P2 ;  /* 0x000000ffbd847208 */ /* 0x01ffca0005000000 */
[--C-:B------:R-:W-:Y:S01]  /*99e0*/  FADD.FTZ R133, R145, -R132.reuse ;  /* 0x8000008491857221 */ /* 0x100fe20000010000 */
[--C-:B------:R-:W-:Y:S01]  /*99f0*/  FADD.FTZ R134, R146, -R132.reuse ;  /* 0x8000008492867221 */ /* 0x100fe20000010000 */
[--C-:B------:R-:W-:Y:S01]  /*9a00*/  FADD.FTZ R135, R144, -R132.reuse ;  /* 0x8000008490877221 */ /* 0x100fe20000010000 */
[--C-:B------:R-:W-:Y:S01]  /*9a10*/  FADD.FTZ R138, R12, -R132.reuse ;  /* 0x800000840c8a7221 */ /* 0x100fe20000010000 */
[C---:B------:R-:W-:Y:S01]  /*9a20*/  FMUL.FTZ R190, R169.reuse, R133 ;  /* 0x00000085a9be7220 */ /* 0x040fe20000410000 */
[C---:B------:R-:W-:Y:S01]  /*9a30*/  FMUL.FTZ R189, R169.reuse, R134 ;  /* 0x00000086a9bd7220 */ /* 0x040fe20000410000 */
[----:B------:R-:W2:Y:S01]  /*9a40*/  LDL R133, [R1+0x80] ;  /* 0x0000800001857983 */ /* 0x000ea20000100800 */
[----:B------:R-:W-:Y:S01]  /*9a50*/  FMUL.FTZ R188, R169, R135 ;  /* 0x00000087a9bc7220 */ /* 0x000fe20000410000 */
[--C-:B------:R-:W-:Y:S01]  /*9a60*/  FADD.FTZ R137, R28, -R132.reuse ;  /* 0x800000841c897221 */ /* 0x100fe20000010000 */
[--C-:B------:R-:W-:Y:S01]  /*9a70*/  FADD.FTZ R139, R27, -R132.reuse ;  /* 0x800000841b8b7221 */ /* 0x100fe20000010000 */
[----:B------:R-:W3:Y:S01]  /*9a80*/  LDL R134, [R1+0x88] ;  /* 0x0000880001867983 */ /* 0x000ee20000100800 */
[--C-:B------:R-:W-:Y:S01]  /*9a90*/  FADD.FTZ R136, R143, -R132.reuse ;  /* 0x800000848f887221 */ /* 0x100fe20000010000 */
[----:B------:R-:W-:Y:S01]  /*9aa0*/  FADD.FTZ R132, R168, -R132 ;  /* 0x80000084a8847221 */ /* 0x000fe20000010000 */
[C---:B------:R-:W-:Y:S01]  /*9ab0*/  FMUL.FTZ R138, R169.reuse, R138 ;  /* 0x0000008aa98a7220 */ /* 0x040fe20000410000 */
[----:B------:R-:W4:Y:S01]  /*9ac0*/  LDL R135, [R1+0x84] ;  /* 0x0000840001877983 */ /* 0x000f220000100800 */
[C---:B------:R-:W-:Y:S01]  /*9ad0*/  FMUL.FTZ R170, R169.reuse, R137 ;  /* 0x00000089a9aa7220 */ /* 0x040fe20000410000 */
[C---:B------:R-:W-:Y:S01]  /*9ae0*/  FMUL.FTZ R139, R169.reuse, R139 ;  /* 0x0000008ba98b7220 */ /* 0x040fe20000410000 */
[C---:B------:R-:W-:Y:S01]  /*9af0*/  FMUL.FTZ R171, R169.reuse, R136 ;  /* 0x00000088a9ab7220 */ /* 0x040fe20000410000 */
[----:B------:R-:W-:Y:S01]  /*9b00*/  FMUL.FTZ R169, R169, R132 ;  /* 0x00000084a9a97220 */ /* 0x000fe20000410000 */
[----:B------:R-:W4:Y:S04]  /*9b10*/  LDL R137, [R1+0x7c] ;  /* 0x00007c0001897983 */ /* 0x000f280000100800 */
[----:B------:R-:W4:Y:S01]  /*9b20*/  LDL R136, [R1+0x78] ;  /* 0x0000780001887983 */ /* 0x000f220000100800 */
[----:B--2--5:R-:W-:Y:S01]  /*9b30*/  FFMA.FTZ R132, R133, R138, R104 ;  /* 0x0000008a85847223 */ /* 0x024fe20000010068 */
[----:B---3--:R-:W-:Y:S01]  /*9b40*/  FFMA.FTZ R133, R134, R170, R106 ;  /* 0x000000aa86857223 */ /* 0x008fe2000001006a */
[----:B------:R-:W-:-:S02]  /*9b50*/  FFMA.FTZ R134, R252, R171, R107 ;  /* 0x000000abfc867223 */ /* 0x000fc4000001006b */
[----:B------:R-:W2:Y:S01]  /*9b60*/  LDL R252, [R1+0x64] ;  /* 0x0000640001fc7983 */ /* 0x000ea20000100800 */
[----:B----4-:R-:W-:Y:S02]  /*9b70*/  FFMA.FTZ R135, R135, R139, R105 ;  /* 0x0000008b87877223 */ /* 0x010fe40000010069 */
[----:B------:R-:W-:Y:S02]  /*9b80*/  F2FP.BF16.F32.PACK_AB R133, R134, R133 ;  /* 0x000000858685723e */ /* 0x000fe400000010ff */
[----:B------:R-:W3:Y:S01]  /*9b90*/  LDL R134, [R1+0x70] ;  /* 0x0000700001867983 */ /* 0x000ee20000100800 */
[----:B------:R-:W-:-:S03]  /*9ba0*/  F2FP.BF16.F32.PACK_AB R132, R135, R132 ;  /* 0x000000848784723e */ /* 0x000fc600000010ff */
[----:B------:R-:W4:Y:S01]  /*9bb0*/  LDL R135, [R1+0x74] ;  /* 0x0000740001877983 */ /* 0x000f220000100800 */
[----:B------:R-:W-:Y:S01]  /*9bc0*/  FFMA.FTZ R136, R136, R190, R110 ;  /* 0x000000be88887223 */ /* 0x000fe2000001006e */
[----:B---3--:R-:W-:Y:S01]  /*9bd0*/  FFMA.FTZ R134, R134, R188, R108 ;  /* 0x000000bc86867223 */ /* 0x008fe2000001006c */
[----:B----4-:R-:W-:-:S05]  /*9be0*/  FFMA.FTZ R135, R135, R189, R109 ;  /* 0x000000bd87877223 */ /* 0x010fca000001006d */
[----:B------:R-:W-:Y:S01]  /*9bf0*/  F2FP.BF16.F32.PACK_AB R134, R135, R134 ;  /* 0x000000868786723e */ /* 0x000fe200000010ff */
[----:B------:R-:W-:-:S05]  /*9c00*/  FFMA.FTZ R135, R137, R169, R111 ;  /* 0x000000a989877223 */ /* 0x000fca000001006f */
[----:B------:R-:W-:Y:S02]  /*9c10*/  F2FP.BF16.F32.PACK_AB R135, R135, R136 ;  /* 0x000000888787723e */ /* 0x000fe400000010ff */
[----:B------:R-:W0:Y:S02]  /*9c20*/  LDC.64 R136, c[0x0][0x2b8] ;  /* 0x0000ae00ff887b82 */ /* 0x000e240000000a00 */
[----:B0-----:R-:W-:-:S05]  /*9c30*/  IMAD.WIDE.U32 R136, R6, 0x10, R136 ;  /* 0x0000001006887825 */ /* 0x001fca00078e0088 */
[----:B------:R0:W-:Y:S04]  /*9c40*/  STG.E.128 desc[UR4][R136.64], R132 ;  /* 0x0000008488007986 */ /* 0x0001e8000c101d04 */
[----:B0-----:R-:W3:Y:S04]  /*9c50*/  LDL R135, [R1+0x58] ;  /* 0x0000580001877983 */ /* 0x001ee80000100800 */
[----:B------:R-:W4:Y:S04]  /*9c60*/  LDL R134, [R1+0x50] ;  /* 0x0000500001867983 */ /* 0x000f280000100800 */
[----:B------:R-:W2:Y:S04]  /*9c70*/  LDL R136, [R1+0x54] ;  /* 0x0000540001887983 */ /* 0x000ea80000100800 */
[----:B------:R-:W2:Y:S04]  /*9c80*/  LDL R132, [R1+0x5c] ;  /* 0x00005c0001847983 */ /* 0x000ea80000100800 */
[----:B------:R-:W2:Y:S04]  /*9c90*/  LDL R133, [R1+0x68] ;  /* 0x0000680001857983 */ /* 0x000ea80000100800 */
[----:B------:R-:W2:Y:S01]  /*9ca0*/  LDL R137, [R1+0x6c] ;  /* 0x00006c0001897983 */ /* 0x000ea20000100800 */
[----:B---3--:R-:W-:-:S03]  /*9cb0*/  FFMA.FTZ R135, R135, R190, R118 ;  /* 0x000000be87877223 */ /* 0x008fc60000010076 */
[----:B------:R-:W3:Y:S01]  /*9cc0*/  LDL R190, [R1+0x60] ;  /* 0x0000600001be7983 */ /* 0x000ee20000100800 */
[----:B----4-:R-:W-:Y:S01]  /*9cd0*/  FFMA.FTZ R134, R134, R188, R116 ;  /* 0x000000bc86867223 */ /* 0x010fe20000010074 */
[----:B--2---:R-:W-:Y:S02]  /*9ce0*/  FFMA.FTZ R136, R136, R189, R117 ;  /* 0x000000bd88887223 */ /* 0x004fe40000010075 */
[----:B------:R-:W0:Y:S01]  /*9cf0*/  LDC.64 R188, c[0x0][0x2c0] ;  /* 0x0000b000ffbc7b82 */ /* 0x000e220000000a00 */
[----:B------:R-:W-:Y:S01]  /*9d00*/  FFMA.FTZ R132, R132, R169, R119 ;  /* 0x000000a984847223 */ /* 0x000fe20000010077 */
[----:B------:R-:W-:Y:S01]  /*9d10*/  FFMA.FTZ R139, R252, R139, R113 ;  /* 0x0000008bfc8b7223 */ /* 0x000fe20000010071 */
[----:B------:R-:W-:-:S03]  /*9d20*/  FFMA.FTZ R133, R133, R170, R114 ;  /* 0x000000aa85857223 */ /* 0x000fc60000010072 */
[----:B------:R-:W-:Y:S01]  /*9d30*/  F2FP.BF16.F32.PACK_AB R135, R132, R135 ;  /* 0x000000878487723e */ /* 0x000fe200000010ff */
[----:B------:R-:W-:Y:S01]  /*9d40*/  FFMA.FTZ R137, R137, R171, R115 ;  /* 0x000000ab89897223 */ /* 0x000fe20000010073 */
[----:B------:R-:W-:-:S04]  /*9d50*/  F2FP.BF16.F32.PACK_AB R134, R136, R134 ;  /* 0x000000868886723e */ /* 0x000fc800000010ff */
[----:B------:R-:W-:Y:S01]  /*9d60*/  F2FP.BF16.F32.PACK_AB R133, R137, R133 ;  /* 0x000000858985723e */ /* 0x000fe200000010ff */
[----:B0-----:R-:W-:-:S04]  /*9d70*/  IMAD.WIDE.U32 R136, R6, 0x10, R188 ;  /* 0x0000001006887825 */ /* 0x001fc800078e00bc */
[----:B---3--:R-:W-:-:S05]  /*9d80*/  FFMA.FTZ R132, R190, R138, R112 ;  /* 0x0000008abe847223 */ /* 0x008fca0000010070 */
[----:B------:R-:W-:-:S05]  /*9d90*/  F2FP.BF16.F32.PACK_AB R132, R139, R132 ;  /* 0x000000848b84723e */ /* 0x000fca00000010ff */
[----:B------:R0:W-:Y:S02]  /*9da0*/  STG.E.128 desc[UR4][R136.64], R132 ;  /* 0x0000008488007986 */ /* 0x0001e4000c101d04 */
.L_x_11238:
[----:B------:R-:W-:Y:S05]  /*9db0*/  BSYNC B0 ;  /* 0x0000000000007941 */ /* 0x000fea0003800000 */
.L_x_11237:
[----:B01234-:R-:W0:Y:S02]  /*9dc0*/  LDC.64 R132, c[0x0][0x210] ;  /* 0x00008400ff847b82 */ /* 0x01fe240000000a00 */
[----:B0-----:R-:W-:-:S04]  /*9dd0*/  LEA R7, R132, R7, 0x2 ;  /* 0x0000000784077211 */ /* 0x001fc800078e10ff */
[----:B------:R-:W-:-:S13]  /*9de0*/  ISETP.GE.AND P2, PT, R7, R133, PT ;  /* 0x000000850700720c */ /* 0x000fda0003f46270 */
[----:B------:R-:W-:Y:S05]  /*9df0*/  @!P2 BRA `(.L_x_11239) ;  /* 0xffffff7800b0a947 */ /* 0x000fea000383ffff */
[----:B------:R-:W-:Y:S05]  /*9e00*/  EXIT ;  /* 0x000000000000794d */ /* 0x000fea0003800000 */
.L_x_11222:
        /* <DEDUP_REMOVED lines=8> */
.L_x_11241:
[----:B------:R-:W-:Y:S05]  /*9e90*/  BSYNC B0 ;  /* 0x0000000000007941 */ /* 0x000fea0003800000 */
.L_x_11240:
        /* <DEDUP_REMOVED lines=9> */
.L_x_11242:
[----:B------:R-:W-:Y:S02]  /*9f30*/  IMAD.MOV.U32 R134, RZ, RZ, 0x4 ;  /* 0x00000004ff867424 */ /* 0x000fe400078e00ff */
[----:B------:R-:W-:Y:S01]  /*9f40*/  FADD.FTZ R135, R135, R132 ;  /* 0x0000008487877221 */ /* 0x000fe20000010000 */
[----:B------:R-:W-:-:S04]  /*9f50*/  MOV R132, 0xffffffff ;  /* 0xffffffff00847802 */ /* 0x000fc80000000f00 */
[----:B------:R-:W-:-:S07]  /*9f60*/  MOV R137, R135 ;  /* 0x0000008700897202 */ /* 0x000fce0000000f00 */
[----:B------:R-:W-:Y:S05]  /*9f70*/  WARPSYNC.COLLECTIVE R132, `(.L_x_11243) ;  /* 0x0000000084087348 */ /* 0x000fea0003c00000 */
[----:B------:R0:W1:Y:S02]  /*9f80*/  SHFL.BFLY P6, R132, R137, R134, R133 ;  /* 0x0c00008689847389 */ /* 0x00006400000c0085 */
[----:B01----:R-:W-:Y:S01]  /*9f90*/  ENDCOLLECTIVE ;  /* 0x000000000000791b */ /* 0x003fe20003800000 */
.L_x_11243:
[----:B------:R-:W-:Y:S02]  /*9fa0*/  IMAD.MOV.U32 R134, RZ, RZ, 0x8 ;  /* 0x00000008ff867424 */ /* 0x000fe400078e00ff */
[----:B------:R-:W-:Y:S01]  /*9fb0*/  FADD.FTZ R135, R135, R132 ;  /* 0x0000008487877221 */ /* 0x000fe20000010000 */
[----:B------:R-:W-:-:S04]  /*9fc0*/  MOV R132, 0xffffffff ;  /* 0xffffffff00847802 */ /* 0x000fc80000000f00 */
[----:B------:R-:W-:-:S07]  /*9fd0*/  MOV R137, R135 ;  /* 0x0000008700897202 */ /* 0x000fce0000000f00 */
[----:B------:R-:W-:Y:S05]  /*9fe0*/  WARPSYNC.COLLECTIVE R132, `(.L_x_11244) ;  /* 0x0000000084087348 */ /* 0x000fea0003c00000 */
[----:B------:R0:W1:Y:S02]  /*9ff0*/  SHFL.BFLY P6, R132, R137, R134, R133 ;  /* 0x0c00008689847389 */ /* 0x00006400000c0085 */
[----:B01----:R-:W-:Y:S01]  /*a000*/  ENDCOLLECTIVE ;  /* 0x000000000000791b */ /* 0x003fe20003800000 */
.L_x_11244:
[----:B------:R-:W-:Y:S02]  /*a010*/  IMAD.MOV.U32 R134, RZ, RZ, 0x10 ;  /* 0x00000010ff867424 */ /* 0x000fe400078e00ff */
[----:B------:R-:W-:Y:S01]  /*a020*/  FADD.FTZ R135, R135, R132 ;  /* 0x0000008487877221 */ /* 0x000fe20000010000 */
[----:B------:R-:W-:-:S04]  /*a030*/  MOV R132, 0xffffffff ;  /* 0xffffffff00847802 */ /* 0x000fc80000000f00 */
[----:B------:R-:W-:-:S07]  /*a040*/  MOV R137, R135 ;  /* 0x0000008700897202 */ /* 0x000fce0000000f00 */
[----:B------:R-:W-:Y:S05]  /*a050*/  WARPSYNC.COLLECTIVE R132, `(.L_x_11245) ;  /* 0x0000000084087348 */ /* 0x000fea0003c00000 */
[----:B------:R0:W1:Y:S02]  /*a060*/  SHFL.BFLY P6, R132, R137, R134, R133 ;  /* 0x0c00008689847389 */ /* 0x00006400000c0085 */
[----:B01----:R-:W-:Y:S01]  /*a070*/  ENDCOLLECTIVE ;  /* 0x000000000000791b */ /* 0x003fe20003800000 */
.L_x_11245:
[----:B------:R-:W-:Y:S02]  /*a080*/  IMAD.MOV.U32 R134, RZ, RZ, 0x1 ;  /* 0x00000001ff867424 */ /* 0x000fe400078e00ff */
        /* <DEDUP_REMOVED lines=136> */
[----:B------:R-:W-:-:S03]  /*a910*/  MOV R132, 0xffffffff ;  /* 0xffffffff00847802 */ /* 0x000fc60000000f00 */
[----:B------:R-:W-:-:S07]  /*a920*/  MOV R137, R135 ;  /* 0x0000008700897202 */ /* 0x000fce0000000f00 */
[----:B------:R-:W-:Y:S05]  /*a930*/  WARPSYNC.COLLECTIVE R132, `(.L_x_11246) ;  /* 0x0000000084087348 */ /* 0x000fea0003c00000 */
[----:B------:R0:W1:Y:S02]  /*a940*/  SHFL.BFLY P6, R132, R137, R134, R133 ;  /* 0x0c00008689847389 */ /* 0x00006400000c0085 */
[----:B01----:R-:W-:Y:S01]  /*a950*/  ENDCOLLECTIVE ;  /* 0x000000000000791b */ /* 0x003fe20003800000 */
.L_x_11246:
[----:B------:R-:W-:Y:S01]  /*a960*/  HFMA2.MMA R134, -RZ, RZ, 0, 1.1920928955078125e-07 ;  /* 0x00000002ff867435 */ /* 0x000fe200000001ff */
[----:B------:R-:W-:Y:S01]  /*a970*/  FADD.FTZ R135, R135, R132 ;  /* 0x0000008487877221 */ /* 0x000fe20000010000 */
[----:B------:R-:W-:-:S03]  /*a980*/  MOV R132, 0xffffffff ;  /* 0xffffffff00847802 */ /* 0x000fc60000000f00 */
[----:B------:R-:W-:-:S07]  /*a990*/  IMAD.MOV.U32 R137, RZ, RZ, R135 ;  /* 0x000000ffff897224 */ /* 0x000fce00078e0087 */
[----:B------:R-:W-:Y:S05]  /*a9a0*/  WARPSYNC.COLLECTIVE R132, `(.L_x_11247) ;  /* 0x0000000084087348 */ /* 0x000fea0003c00000 */
[----:B------:R0:W1:Y:S02]  /*a9b0*/  SHFL.BFLY P6, R132, R137, R134, R133 ;  /* 0x0c00008689847389 */ /* 0x00006400000c0085 */
[----:B01----:R-:W-:Y:S01]  /*a9c0*/  ENDCOLLECTIVE ;  /* 0x000000000000791b */ /* 0x003fe20003800000 */
.L_x_11247:
[----:B------:R-:W-:Y:S01]  /*a9d0*/  HFMA2.MMA R134, -RZ, RZ, 0, 2.384185791015625e-07 ;  /* 0x00000004ff867435 */ /* 0x000fe200000001ff */
[----:B------:R-:W-:Y:S01]  /*a9e0*/  FADD.FTZ R135, R135, R132 ;  /* 0x0000008487877221 */ /* 0x000fe20000010000 */
[----:B------:R-:W-:-:S03]  /*a9f0*/  MOV R132, 0xffffffff ;  /* 0xffffffff00847802 */ /* 0x000fc60000000f00 */
[----:B------:R-:W-:-:S07]  /*aa00*/  IMAD.MOV.U32 R137, RZ, RZ, R135 ;  /* 0x000000ffff897224 */ /* 0x000fce00078e0087 */
[----:B------:R-:W-:Y:S05]  /*aa10*/  WARPSYNC.COLLECTIVE R132, `(.L_x_11248) ;  /* 0x0000000084087348 */ /* 0x000fea0003c00000 */
[----:B------:R0:W1:Y:S02]  /*aa20*/  SHFL.BFLY P6, R132, R137, R134, R133 ;  /* 0x0c00008689847389 */ /* 0x00006400000c0085 */
[----:B01----:R-:W-:Y:S01]  /*aa30*/  ENDCOLLECTIVE ;  /* 0x000000000000791b */ /* 0x003fe20003800000 */
.L_x_11248:
[----:B------:R-:W-:Y:S01]  /*aa40*/  HFMA2.MMA R134, -RZ, RZ, 0, 4.76837158203125e-07 ;  /* 0x00000008ff867435 */ /* 0x000fe200000001ff */
[----:B------:R-:W-:Y:S01]  /*aa50*/  FADD.FTZ R135, R135, R132 ;  /* 0x0000008487877221 */ /* 0x000fe20000010000 */
[----:B------:R-:W-:-:S03]  /*aa60*/  MOV R132, 0xffffffff ;  /* 0xffffffff00847802 */ /* 0x000fc60000000f00 */
[----:B------:R-:W-:-:S07]  /*aa70*/  IMAD.MOV.U32 R137, RZ, RZ, R135 ;  /* 0x000000ffff897224 */ /* 0x000fce00078e0087 */
[----:B------:R-:W-:Y:S05]  /*aa80*/  WARPSYNC.COLLECTIVE R132, `(.L_x_11249) ;  /* 0x0000000084087348 */ /* 0x000fea0003c00000 */
[----:B------:R0:W1:Y:S02]  /*aa90*/  SHFL.BFLY P6, R132, R137, R134, R133 ;  /* 0x0c00008689847389 */ /* 0x00006400000c0085 */
[----:B01----:R-:W-:Y:S01]  /*aaa0*/  ENDCOLLECTIVE ;  /* 0x000000000000791b */ /* 0x003fe20003800000 */
.L_x_11249:
[----:B------:R-:W-:Y:S01]  /*aab0*/  HFMA2.MMA R134, -RZ, RZ, 0, 9.5367431640625e-07 ;  /* 0x00000010ff867435 */ /* 0x000fe200000001ff */
[----:B------:R-:W-:Y:S01]  /*aac0*/  FADD.FTZ R135, R135, R132 ;  /* 0x0000008487877221 */ /* 0x000fe20000010000 */
[----:B------:R-:W-:-:S03]  /*aad0*/  MOV R132, 0xffffffff ;  /* 0xffffffff00847802 */ /* 0x000fc60000000f00 */
[----:B------:R-:W-:-:S07]  /*aae0*/  IMAD.MOV.U32 R137, RZ, RZ, R135 ;  /* 0x000000ffff897224 */ /* 0x000fce00078e0087 */
[----:B------:R-:W-:Y:S05]  /*aaf0*/  WARPSYNC.COLLECTIVE R132, `(.L_x_11250) ;  /* 0x0000000084087348 */ /* 0x000fea0003c00000 */
[----:B------:R0:W1:Y:S02]  /*ab00*/  SHFL.BFLY P6, R132, R137, R134, R133 ;  /* 0x0c00008689847389 */ /* 0x00006400000c0085 */
[----:B01----:R-:W-:Y:S01]  /*ab10*/  ENDCOLLECTIVE ;  /* 0x000000000000791b */ /* 0x003fe20003800000 */
.L_x_11250:
[----:B------:R-:W-:Y:S05]  /*ab20*/  BRA `(.L_x_11251) ;  /* 0xffffffd000247947 */ /* 0x000fea000383ffff */
.L_x_11252:
        /* <DEDUP_REMOVED lines=13> */
.L_x_53090:


//--------------------- .text._ZN10layer_norm31ln_parallel_residual_fwd_kernelINS_13Kernel_traitsIf13__nv_bfloat16S2_S2_fjLj2048ELj1ELj4ELj1ELj16ENS_18Kernel_traits_baseILj2048EfS2_S2_S2_fjLj128EEEEELb0ELb0ELb1EEEvNS_9FwdParamsE --------------------------
	.section	.text._ZN10layer_norm31ln_parallel_residual_fwd_kernelINS_13Kernel_traitsIf13__nv_bfloat16S2_S2_fjLj2048ELj1ELj4ELj1ELj16ENS_18Kernel_traits_baseILj2048EfS2_S2_S2_fjLj128EEEEELb0ELb0ELb1EEEvNS_9FwdParamsE,"ax",@progbits
	.align	128
        .global         _ZN10layer_norm31ln_parallel_residual_fwd_kernelINS_13Kernel_traitsIf13__nv_bfloat16S2_S2_fjLj2048ELj1ELj4ELj1ELj16ENS_18Kernel_traits_baseILj2048EfS2_S2_S2_fjLj128EEEEELb0ELb0ELb1EEEvNS_9FwdParamsE
        .type           _ZN10layer_norm31ln_parallel_residual_fwd_kernelINS_13Kernel_traitsIf13__nv_bfloat16S2_S2_fjLj2048ELj1ELj4ELj1ELj16ENS_18Kernel_traits_baseILj2048EfS2_S2_S2_fjLj128EEEEELb0ELb0ELb1EEEvNS_9FwdParamsE,@function
        .size           _ZN10layer_norm31ln_parallel_residual_fwd_kernelINS_13Kernel_traitsIf13__nv_bfloat16S2_S2_fjLj2048ELj1ELj4ELj1ELj16ENS_18Kernel_traits_baseILj2048EfS2_S2_S2_fjLj128EEEEELb0ELb0ELb1EEEvNS_9FwdParamsE,(.L_x_53091 - _ZN10layer_norm31ln_parallel_residual_fwd_kernelINS_13Kernel_traitsIf13__nv_bfloat16S2_S2_fjLj2048ELj1ELj4ELj1ELj16ENS_18Kernel_traits_baseILj2048EfS2_S2_S2_fjLj128EEEEELb0ELb0ELb1EEEvNS_9FwdParamsE)
        .other          _ZN10layer_norm31ln_parallel_residual_fwd_kernelINS_13Kernel_traitsIf13__nv_bfloat16S2_S2_fjLj2048ELj1ELj4ELj1ELj16ENS_18Kernel_traits_baseILj2048EfS2_S2_S2_fjLj128EEEEELb0ELb0ELb1EEEvNS_9FwdParamsE,@"STO_CUDA_ENTRY STV_DEFAULT"
_ZN10layer_norm31ln_parallel_residual_fwd_kernelINS_13Kernel_traitsIf13__nv_bfloat16S2_S2_fjLj2048ELj1ELj4ELj1ELj16ENS_18Kernel_traits_baseILj2048EfS2_S2_S2_fjLj128EEEEELb0ELb0ELb1EEEvNS_9FwdParamsE:
.text._ZN10layer_norm31ln_parallel_residual_fwd_kernelINS_13Kernel_traitsIf13__nv_bfloat16S2_S2_fjLj2048ELj1ELj4ELj1ELj16ENS_18Kernel_traits_baseILj2048EfS2_S2_S2_fjLj128EEEEELb0ELb0ELb1EEEvNS_9FwdParamsE:
[----:B------:R-:W0:Y:S01]  /*0000*/  LDC R1, c[0x0][0x28] ;  /* 0x00000a00ff017b82 */ /* 0x000e220000000800 */
[----:B------:R-:W1:Y:S01]  /*0010*/  S2R R3, SR_TID.X ;  /* 0x0000000000037919 */ /* 0x000e620000002100 */
[----:B------:R-:W-:Y:S01]  /*0020*/  ULDC.64 UR6, c[0x0][0x2c8] ;  /* 0x0000b20000067ab9 */ /* 0x000fe20000000a00 */
[----:B------:R-:W-:Y:S01]  /*0030*/  ULDC.64 UR4, c[0x0][0x260] ;  /* 0x0000980000047ab9 */ /* 0x000fe20000000a00 */
[----:B------:R-:W-:Y:S01]  /*0040*/  ISETP.NE.U32.AND P1, PT, RZ, UR6, PT ;  /* 0x00000006ff007c0c */ /* 0x000fe2000bf25070 */
[----:B------:R-:W2:Y:S03]  /*0050*/  S2R R5, SR_CTAID.X ;  /* 0x0000000000057919 */ /* 0x000ea60000002500 */
[----:B------:R-:W3:Y:S01]  /*0060*/  LDC.64 R172, c[0x0][0x228] ;  /* 0x00008a00ffac7b82 */ /* 0x000ee20000000a00 */
[----:B------:R-:W-:Y:S02]  /*0070*/  CS2R R32, SRZ ;  /* 0x0000000000207805 */ /* 0x000fe4000001ff00 */
[----:B------:R-:W-:-:S02]  /*0080*/  ISETP.NE.AND.EX P1, PT, RZ, UR7, PT, P1 ;  /* 0x00000007ff007c0c */ /* 0x000fc4000bf25310 */
[----:B------:R-:W-:Y:S02]  /*0090*/  CS2R R34, SRZ ;  /* 0x0000000000227805 */ /* 0x000fe4000001ff00 */
[----:B------:R-:W-:Y:S02]  /*00a0*/  CS2R R36, SRZ ;  /* 0x0000000000247805 */ /* 0x000fe4000001ff00 */
[----:B------:R-:W-:Y:S02]  /*00b0*/  CS2R R38, SRZ ;  /* 0x0000000000267805 */ /* 0x000fe4000001ff00 */
[----:B------:R-:W-:Y:S02]  /*00c0*/  CS2R R40, SRZ ;  /* 0x0000000000287805 */ /* 0x000fe4000001ff00 */
[----:B------:R-:W-:Y:S02]  /*00d0*/  CS2R R42, SRZ ;  /* 0x00000000002a7805 */ /* 0x000fe4000001ff00 */
[----:B------:R-:W-:-:S02]  /*00e0*/  CS2R R44, SRZ ;  /* 0x00000000002c7805 */ /* 0x000fc4000001ff00 */
        /* <DEDUP_REMOVED lines=18> */
[C---:B-1----:R-:W-:Y:S02]  /*0210*/  LOP3.LUT R4, R3.reuse, 0x1f, RZ, 0xc0, !PT ;  /* 0x0000001f03047812 */ /* 0x042fe400078ec0ff */
[----:B------:R-:W-:Y:S02]  /*0220*/  CS2R R106, SRZ ;  /* 0x00000000006a7805 */ /* 0x000fe4000001ff00 */
[----:B------:R-:W-:Y:S02]  /*0230*/  SHF.L.U32 R2, R3, 0x5, RZ ;  /* 0x0000000503027819 */ /* 0x000fe400000006ff */
[----:B------:R-:W-:Y:S02]  /*0240*/  CS2R R104, SRZ ;  /* 0x0000000000687805 */ /* 0x000fe4000001ff00 */
[----:B------:R-:W-:Y:S02]  /*0250*/  LOP3.LUT R155, R4, 0x20, RZ, 0xfc, !PT ;  /* 0x00000020049b7812 */ /* 0x000fe400078efcff */
[----:B------:R-:W-:-:S02]  /*0260*/  CS2R R110, SRZ ;  /* 0x00000000006e7805 */ /* 0x000fc4000001ff00 */
[C---:B------:R-:W-:Y:S02]  /*0270*/  LOP3.LUT R157, R4.reuse, 0x40, RZ, 0xfc, !PT ;  /* 0x00000040049d7812 */ /* 0x040fe400078efcff */
[----:B------:R-:W-:Y:S02]  /*0280*/  CS2R R108, SRZ ;  /* 0x00000000006c7805 */ /* 0x000fe4000001ff00 */
[----:B------:R-:W-:Y:S02]  /*0290*/  @P1 LEA R6, P3, R4, UR6, 0x5 ;  /* 0x0000000604061c11 */ /* 0x000fe4000f8628ff */
[----:B------:R-:W-:Y:S02]  /*02a0*/  CS2R R114, SRZ ;  /* 0x0000000000727805 */ /* 0x000fe4000001ff00 */
[----:B------:R-:W-:Y:S01]  /*02b0*/  @P1 LEA R50, P6, R155, UR6, 0x5 ;  /* 0x000000069b321c11 */ /* 0x000fe2000f8c28ff */
[C---:B------:R-:W-:Y:S01]  /*02c0*/  IMAD.SHL.U32 R128, R157.reuse, 0x20, RZ ;  /* 0x000000209d807824 */ /* 0x040fe200078e00ff */
[----:B------:R-:W-:-:S02]  /*02d0*/  @P1 LEA R64, P5, R157, UR6, 0x5 ;  /* 0x000000069d401c11 */ /* 0x000fc4000f8a28ff */
[----:B------:R-:W-:Y:S02]  /*02e0*/  CS2R R118, SRZ ;  /* 0x0000000000767805 */ /* 0x000fe4000001ff00 */
[C---:B------:R-:W-:Y:S02]  /*02f0*/  LOP3.LUT R161, R4.reuse, 0x60, RZ, 0xfc, !PT ;  /* 0x0000006004a17812 */ /* 0x040fe400078efcff */
[----:B------:R-:W-:Y:S02]  /*0300*/  CS2R R116, SRZ ;  /* 0x0000000000747805 */ /* 0x000fe4000001ff00 */
[C---:B------:R-:W-:Y:S02]  /*0310*/  LOP3.LUT R165, R4.reuse, 0x80, RZ, 0xfc, !PT ;  /* 0x0000008004a57812 */ /* 0x040fe400078efcff */
[----:B------:R-:W-:Y:S02]  /*0320*/  CS2R R122, SRZ ;  /* 0x00000000007a7805 */ /* 0x000fe4000001ff00 */
[----:B------:R-:W-:-:S02]  /*0330*/  LOP3.LUT R167, R4, 0xa0, RZ, 0xfc, !PT ;  /* 0x000000a004a77812 */ /* 0x000fc400078efcff */
[----:B------:R-:W-:Y:S02]  /*0340*/  CS2R R120, SRZ ;  /* 0x0000000000787805 */ /* 0x000fe4000001ff00 */
[C---:B------:R-:W-:Y:S02]  /*0350*/  LOP3.LUT R169, R4.reuse, 0xc0, RZ, 0xfc, !PT ;  /* 0x000000c004a97812 */ /* 0x040fe400078efcff */
[----:B------:R-:W-:Y:S02]  /*0360*/  CS2R R126, SRZ ;  /* 0x00000000007e7805 */ /* 0x000fe4000001ff00 */
[----:B------:R-:W-:Y:S02]  /*0370*/  LOP3.LUT R171, R4, 0xe0, RZ, 0xfc, !PT ;  /* 0x000000e004ab7812 */ /* 0x000fe400078efcff */
[----:B------:R-:W-:Y:S02]  /*0380*/  CS2R R124, SRZ ;  /* 0x00000000007c7805 */ /* 0x000fe4000001ff00 */
[----:B------:R-:W-:-:S02]  /*0390*/  @P1 IADD3.X R7, RZ, UR7, RZ, P3, !PT ;  /* 0x00000007ff071c10 */ /* 0x000fc40009ffe4ff */
[----:B------:R-:W-:Y:S02]  /*03a0*/  CS2R R130, SRZ ;  /* 0x0000000000827805 */ /* 0x000fe4000001ff00 */
[----:B------:R-:W-:Y:S02]  /*03b0*/  @P1 LEA.HI.X R51, R155, UR7, RZ, 0x5, P6 ;  /* 0x000000079b331c11 */ /* 0x000fe4000b0f2cff */
[----:B------:R-:W-:Y:S02]  /*03c0*/  CS2R R134, SRZ ;  /* 0x0000000000867805 */ /* 0x000fe4000001ff00 */
[----:B------:R-:W-:Y:S02]  /*03d0*/  @P1 LEA.HI.X R65, R157, UR7, RZ, 0x5, P5 ;  /* 0x000000079d411c11 */ /* 0x000fe4000a8f2cff */
[----:B------:R-:W-:Y:S02]  /*03e0*/  CS2R R90, SRZ ;  /* 0x00000000005a7805 */ /* 0x000fe4000001ff00 */
[----:B------:R-:W-:-:S02]  /*03f0*/  @P1 LEA R66, P2, R161, UR6, 0x5 ;  /* 0x00000006a1421c11 */ /* 0x000fc4000f8428ff */
[----:B------:R-:W-:Y:S02]  /*0400*/  CS2R R88, SRZ ;  /* 0x0000000000587805 */ /* 0x000fe4000001ff00 */
[----:B------:R-:W-:Y:S02]  /*0410*/  @P1 LEA R80, P4, R165, UR6, 0x5 ;  /* 0x00000006a5501c11 */ /* 0x000fe4000f8828ff */
[----:B------:R-:W-:Y:S02]  /*0420*/  CS2R R94, SRZ ;  /* 0x00000000005e7805 */ /* 0x000fe4000001ff00 */
[----:B------:R-:W-:Y:S02]  /*0430*/  @P1 LEA R82, P3, R167, UR6, 0x5 ;  /* 0x00000006a7521c11 */ /* 0x000fe4000f8628ff */
[----:B------:R-:W-:Y:S02]  /*0440*/  CS2R R92, SRZ ;  /* 0x00000000005c7805 */ /* 0x000fe4000001ff00 */
[----:B------:R-:W-:Y:S01]  /*0450*/  @P1 LEA R96, P6, R169, UR6, 0x5 ;  /* 0x00000006a9601c11 */ /* 0x000fe2000f8c28ff */
[----:B------:R-:W1:Y:S01]  /*0460*/  LDC.64 R162, c[0x0][0x260] ;  /* 0x00009800ffa27b82 */ /* 0x000e620000000a00 */
[----:B------:R-:W-:-:S02]  /*0470*/  @P1 LEA R100, P5, R171, UR6, 0x5 ;  /* 0x00000006ab641c11 */ /* 0x000fc4000f8a28ff */
[----:B------:R-:W-:Y:S02]  /*0480*/  LOP3.LUT R2, R2, 0x3e0, RZ, 0xc0, !PT ;  /* 0x000003e002027812 */ /* 0x000fe400078ec0ff */
[----:B------:R-:W-:Y:S02]  /*0490*/  @P1 LEA.HI.X R67, R161, UR7, RZ, 0x5, P2 ;  /* 0x00000007a1431c11 */ /* 0x000fe400090f2cff */
[----:B------:R-:W-:Y:S02]  /*04a0*/  @P1 LEA.HI.X R81, R165, UR7, RZ, 0x5, P4 ;  /* 0x00000007a5511c11 */ /* 0x000fe4000a0f2cff */
[----:B------:R-:W-:Y:S02]  /*04b0*/  @P1 LEA.HI.X R83, R167, UR7, RZ, 0x5, P3 ;  /* 0x00000007a7531c11 */ /* 0x000fe400098f2cff */
[----:B------:R-:W-:Y:S02]  /*04c0*/  @P1 LEA.HI.X R97, R169, UR7, RZ, 0x5, P6 ;  /* 0x00000007a9611c11 */ /* 0x000fe4000b0f2cff */
[----:B------:R-:W-:Y:S01]  /*04d0*/  @P1 LEA.HI.X R101, R171, UR7, RZ, 0x5, P5 ;  /* 0x00000007ab651c11 */ /* 0x000fe2000a8f2cff */
[----:B------:R-:W-:Y:S01]  /*04e0*/  ULDC.64 UR6, c[0x0][0x2d0] ;  /* 0x0000b40000067ab9 */ /* 0x000fe20000000a00 */
[----:B------:R-:W-:-:S02]  /*04f0*/  IADD3 R22, P0, R2, UR4, RZ ;  /* 0x0000000402167c10 */ /* 0x000fc4000ff1e0ff */
[----:B------:R-:W-:Y:S02]  /*0500*/  ISETP.NE.U32.AND P2, PT, RZ, UR6, PT ;  /* 0x00000006ff007c0c */ /* 0x000fe4000bf45070 */
[----:B------:R-:W-:Y:S02]  /*0510*/  SHF.L.U32 R16, R4, 0x5, RZ ;  /* 0x0000000504107819 */ /* 0x000fe400000006ff */
[----:B------:R-:W-:Y:S01]  /*0520*/  IADD3.X R23, RZ, UR5, RZ, P0, !PT ;  /* 0x00000005ff177c10 */ /* 0x000fe200087fe4ff */
[----:B------:R-:W-:Y:S01]  /*0530*/  ULDC.64 UR4, c[0x0][0x268] ;  /* 0x00009a0000047ab9 */ /* 0x000fe20000000a00 */
[----:B------:R-:W-:Y:S02]  /*0540*/  ISETP.NE.AND.EX P2, PT, RZ, UR7, PT, P2 ;  /* 0x00000007ff007c0c */ /* 0x000fe4000bf45320 */
[----:B------:R-:W-:Y:S02]  /*0550*/  SHF.L.U32 R112, R155, 0x5, RZ ;  /* 0x000000059b707819 */ /* 0x000fe400000006ff */
[----:B------:R-:W-:-:S02]  /*0560*/  SHF.L.U32 R132, R161, 0x5, RZ ;  /* 0x00000005a1847819 */ /* 0x000fc400000006ff */
[----:B------:R-:W-:Y:S02]  /*0570*/  IADD3 R20, P0, R16, UR4, RZ ;  /* 0x0000000410147c10 */ /* 0x000fe4000ff1e0ff */
[----:B------:R-:W-:Y:S02]  /*0580*/  SHF.L.U32 R140, R165, 0x5, RZ ;  /* 0x00000005a58c7819 */ /* 0x000fe400000006ff */
[----:B------:R-:W-:Y:S02]  /*0590*/  SHF.R.U32.HI R24, RZ, 0x1b, R155 ;  /* 0x0000001bff187819 */ /* 0x000fe4000001169b */
[----:B------:R-:W-:Y:S02]  /*05a0*/  SHF.R.U32.HI R25, RZ, 0x1b, R157 ;  /* 0x0000001bff197819 */ /* 0x000fe4000001169d */
[----:B------:R-:W-:Y:S02]  /*05b0*/  SHF.R.U32.HI R26, RZ, 0x1b, R161 ;  /* 0x0000001bff1a7819 */ /* 0x000fe400000116a1 */
[----:B------:R-:W-:-:S02]  /*05c0*/  IADD3 R18, P4, R112, UR4, RZ ;  /* 0x0000000470127c10 */ /* 0x000fc4000ff9e0ff */
[----:B------:R-:W-:Y:S02]  /*05d0*/  IADD3 R14, P5, R128, UR4, RZ ;  /* 0x00000004800e7c10 */ /* 0x000fe4000ffbe0ff */
[----:B------:R-:W-:Y:S02]  /*05e0*/  IADD3 R12, P3, R132, UR4, RZ ;  /* 0x00000004840c7c10 */ /* 0x000fe4000ff7e0ff */
[----:B------:R-:W-:Y:S02]  /*05f0*/  SHF.L.U32 R144, R167, 0x5, RZ ;  /* 0x00000005a7907819 */ /* 0x000fe400000006ff */
[----:B------:R-:W-:Y:S02]  /*0600*/  SHF.L.U32 R152, R169, 0x5, RZ ;  /* 0x00000005a9987819 */ /* 0x000fe400000006ff */
[----:B------:R-:W-:Y:S02]  /*0610*/  SHF.L.U32 R158, R171, 0x5, RZ ;  /* 0x00000005ab9e7819 */ /* 0x000fe400000006ff */
[----:B------:R-:W-:-:S02]  /*0620*/  IADD3.X R21, RZ, UR5, RZ, P0, !PT ;  /* 0x00000005ff157c10 */ /* 0x000fc400087fe4ff */
[----:B------:R-:W-:Y:S02]  /*0630*/  SHF.R.U32.HI R27, RZ, 0x1b, R165 ;  /* 0x0000001bff1b7819 */ /* 0x000fe400000116a5 */
[----:B------:R-:W-:Y:S02]  /*0640*/  IADD3 R10, P0, R140, UR4, RZ ;  /* 0x000000048c0a7c10 */ /* 0x000fe4000ff1e0ff */
[----:B------:R-:W-:Y:S02]  /*0650*/  SHF.R.U32.HI R0, RZ, 0x5, R3 ;  /* 0x00000005ff007819 */ /* 0x000fe40000011603 */
[----:B------:R-:W-:Y:S02]  /*0660*/  IADD3.X R19, R24, UR5, RZ, P4, !PT ;  /* 0x0000000518137c10 */ /* 0x000fe4000a7fe4ff */
[----:B------:R-:W-:Y:S02]  /*0670*/  IADD3.X R15, R25, UR5, RZ, P5, !PT ;  /* 0x00000005190f7c10 */ /* 0x000fe4000affe4ff */
[----:B------:R-:W-:-:S02]  /*0680*/  IADD3.X R13, R26, UR5, RZ, P3, !PT ;  /* 0x000000051a0d7c10 */ /* 0x000fc40009ffe4ff */
[----:B------:R-:W-:Y:S02]  /*0690*/  SHF.R.U32.HI R28, RZ, 0x1b, R167 ;  /* 0x0000001bff1c7819 */ /* 0x000fe400000116a7 */
[----:B------:R-:W-:Y:S02]  /*06a0*/  SHF.R.U32.HI R29, RZ, 0x1b, R169 ;  /* 0x0000001bff1d7819 */ /* 0x000fe400000116a9 */
[----:B------:R-:W-:Y:S02]  /*06b0*/  SHF.R.U32.HI R30, RZ, 0x1b, R171 ;  /* 0x0000001bff1e7819 */ /* 0x000fe400000116ab */
[----:B------:R-:W-:Y:S02]  /*06c0*/  IADD3 R8, P4, R144, UR4, RZ ;  /* 0x0000000490087c10 */ /* 0x000fe4000ff9e0ff */
[----:B------:R-:W-:Y:S02]  /*06d0*/  IADD3 R4, P5, R152, UR4, RZ ;  /* 0x0000000498047c10 */ /* 0x000fe4000ffbe0ff */
[----:B------:R-:W-:-:S02]  /*06e0*/  IADD3 R2, P3, R158, UR4, RZ ;  /* 0x000000049e027c10 */ /* 0x000fc4000ff7e0ff */
[----:B------:R-:W-:Y:S02]  /*06f0*/  IADD3.X R11, R27, UR5, RZ, P0, !PT ;  /* 0x000000051b0b7c10 */ /* 0x000fe400087fe4ff */
[----:B------:R-:W-:Y:S02]  /*0700*/  @P2 IADD3 R132, P0, R132, UR6, RZ ;  /* 0x0000000684842c10 */ /* 0x000fe4000ff1e0ff */
[----:B--2---:R-:W-:Y:S02]  /*0710*/  LEA R0, R5, R0, 0x2 ;  /* 0x0000000005007211 */ /* 0x004fe400078e10ff */
[----:B------:R-:W-:Y:S02]  /*0720*/  IADD3.X R9, R28, UR5, RZ, P4, !PT ;  /* 0x000000051c097c10 */ /* 0x000fe4000a7fe4ff */
[----:B------:R-:W-:Y:S02]  /*0730*/  IADD3.X R5, R29, UR5, RZ, P5, !PT ;  /* 0x000000051d057c10 */ /* 0x000fe4000affe4ff */
[----:B------:R-:W-:Y:S01]  /*0740*/  IADD3.X R3, R30, UR5, RZ, P3, !PT ;  /* 0x000000051e037c10 */ /* 0x000fe20009ffe4ff */
[----:B------:R-:W-:Y:S01]  /*0750*/  ULDC.64 UR4, c[0x0][0x230] ;  /* 0x00008c0000047ab9 */ /* 0x000fe20000000a00 */
[----:B------:R-:W-:-:S02]  /*0760*/  @P2 IADD3.X R133, R26, UR7, RZ, P0, !PT ;  /* 0x000000071a852c10 */ /* 0x000fc400087fe4ff */
[----:B---3--:R-:W-:Y:S02]  /*0770*/  LOP3.LUT P0, RZ, R172, UR4, RZ, 0xfc, !PT ;  /* 0x00000004acff7c12 */ /* 0x008fe4000f80fcff */
[----:B------:R-:W-:Y:S02]  /*0780*/  @P2 IADD3 R112, P6, R112, UR6, RZ ;  /* 0x0000000670702c10 */ /* 0x000fe4000ffde0ff */
[----:B------:R-:W-:Y:S01]  /*0790*/  LOP3.LUT P0, RZ, R173, UR5, RZ, 0xfc, P0 ;  /* 0x00000005adff7c12 */ /* 0x000fe2000800fcff */
[----:B------:R-:W-:Y:S01]  /*07a0*/  ULDC.64 UR4, c[0x0][0x208] ;  /* 0x0000820000047ab9 */ /* 0x000fe20000000a00 */
[----:B------:R-:W-:Y:S01]  /*07b0*/  @P2 IADD3.X R113, R24, UR7, RZ, P6, !PT ;  /* 0x0000000718712c10 */ /* 0x000fe2000b7fe4ff */
[----:B------:R-:W5:Y:S01]  /*07c0*/  @P1 LDG.E.128 R32, desc[UR4][R50.64] ;  /* 0x0000000432201981 */ /* 0x000f62000c1e1d00 */
[----:B------:R-:W-:Y:S02]  /*07d0*/  @P2 IADD3 R128, P4, R128, UR6, RZ ;  /* 0x0000000680802c10 */ /* 0x000fe4000ff9e0ff */
[----:B------:R-:W-:Y:S01]  /*07e0*/  @P2 IADD3 R16, P3, R16, UR6, RZ ;  /* 0x0000000610102c10 */ /* 0x000fe2000ff7e0ff */
[----:B------:R2:W5:Y:S01]  /*07f0*/  @P1 LDG.E.128 R36, desc[UR4][R50.64+0x10] ;  /* 0x0000100432241981 */ /* 0x000562000c1e1d00 */
[----:B------:R-:W-:-:S02]  /*0800*/  @P2 IADD3.X R129, R25, UR7, RZ, P4, !PT ;  /* 0x0000000719812c10 */ /* 0x000fc4000a7fe4ff */
[----:B------:R-:W-:Y:S02]  /*0810*/  CS2R R138, SRZ ;  /* 0x00000000008a7805 */ /* 0x000fe4000001ff00 */
[----:B------:R-:W-:Y:S01]  /*0820*/  @P2 IADD3.X R17, RZ, UR7, RZ, P3, !PT ;  /* 0x00000007ff112c10 */ /* 0x000fe20009ffe4ff */
[----:B------:R-:W5:Y:S01]  /*0830*/  @P1 LDG.E.128 R40, desc[UR4][R64.64] ;  /* 0x0000000440281981 */ /* 0x000f62000c1e1d00 */
[----:B------:R-:W-:Y:S02]  /*0840*/  @P2 IADD3 R140, P5, R140, UR6, RZ ;  /* 0x000000068c8c2c10 */ /* 0x000fe4000ffbe0ff */
[----:B------:R-:W-:Y:S02]  /*0850*/  CS2R R136, SRZ ;  /* 0x0000000000887805 */ /* 0x000fe4000001ff00 */
[----:B------:R-:W-:Y:S01]  /*0860*/  @P2 IADD3 R144, P3, R144, UR6, RZ ;  /* 0x0000000690902c10 */ /* 0x000fe2000ff7e0ff */
[----:B------:R3:W5:Y:S01]  /*0870*/  @P1 LDG.E.128 R44, desc[UR4][R64.64+0x10] ;  /* 0x00001004402c1981 */ /* 0x000762000c1e1d00 */
[----:B------:R-:W-:-:S02]  /*0880*/  @P2 IADD3.X R141, R27, UR7, RZ, P5, !PT ;  /* 0x000000071b8d2c10 */ /* 0x000fc4000affe4ff */
[----:B--2---:R-:W-:Y:S02]  /*0890*/  CS2R R50, SRZ ;  /* 0x0000000000327805 */ /* 0x004fe4000001ff00 */
[----:B------:R-:W-:Y:S01]  /*08a0*/  @P2 IADD3.X R145, R28, UR7, RZ, P3, !PT ;  /* 0x000000071c912c10 */ /* 0x000fe20009ffe4ff */
[----:B------:R-:W5:Y:S01]  /*08b0*/  @P1 LDG.E.128 R52, desc[UR4][R66.64+0x10] ;  /* 0x0000100442341981 */ /* 0x000f62000c1e1d00 */
[----:B------:R-:W-:Y:S02]  /*08c0*/  @P2 IADD3 R152, P4, R152, UR6, RZ ;  /* 0x0000000698982c10 */ /* 0x000fe4000ff9e0ff */
[----:B------:R-:W-:Y:S02]  /*08d0*/  CS2R R142, SRZ ;  /* 0x00000000008e7805 */ /* 0x000fe4000001ff00 */
[----:B------:R-:W-:Y:S01]  /*08e0*/  @P2 IADD3 R158, P6, R158, UR6, RZ ;  /* 0x000000069e9e2c10 */ /* 0x000fe2000ffde0ff */
[----:B------:R2:W5:Y:S01]  /*08f0*/  @P1 LDG.E.128 R48, desc[UR4][R66.64] ;  /* 0x0000000442301981 */ /* 0x000562000c1e1d00 */
[----:B------:R-:W-:-:S02]  /*0900*/  CS2R R146, SRZ ;  /* 0x0000000000927805 */ /* 0x000fc4000001ff00 */
[----:B---3--:R-:W-:Y:S02]  /*0910*/  CS2R R64, SRZ ;  /* 0x0000000000407805 */ /* 0x008fe4000001ff00 */
[----:B------:R-:W-:Y:S01]  /*0920*/  CS2R R150, SRZ ;  /* 0x0000000000967805 */ /* 0x000fe2000001ff00 */
[----:B------:R-:W5:Y:S01]  /*0930*/  @P1 LDG.E.128 R56, desc[UR4][R80.64] ;  /* 0x0000000450381981 */ /* 0x000f62000c1e1d00 */
[----:B------:R-:W-:Y:S02]  /*0940*/  CS2R R148, SRZ ;  /* 0x0000000000947805 */ /* 0x000fe4000001ff00 */
[----:B------:R-:W-:Y:S02]  /*0950*/  @P2 IADD3.X R153, R29, UR7, RZ, P4, !PT ;  /* 0x000000071d992c10 */ /* 0x000fe4000a7fe4ff */
[----:B------:R-:W-:Y:S01]  /*0960*/  CS2R R24, SRZ ;  /* 0x0000000000187805 */ /* 0x000fe2000001ff00 */
[----:B------:R3:W5:Y:S01]  /*0970*/  @P1 LDG.E.128 R60, desc[UR4][R80.64+0x10] ;  /* 0x00001004503c1981 */ /* 0x000762000c1e1d00 */
[----:B------:R-:W-:-:S02]  /*0980*/  @P2 IADD3.X R159, R30, UR7, RZ, P6, !PT ;  /* 0x000000071e9f2c10 */ /* 0x000fc4000b7fe4ff */
[----:B--2---:R-:W-:Y:S02]  /*0990*/  CS2R R66, SRZ ;  /* 0x0000000000427805 */ /* 0x004fe4000001ff00 */
[----:B------:R-:W-:Y:S01]  /*09a0*/  CS2R R26, SRZ ;  /* 0x00000000001a7805 */ /* 0x000fe2000001ff00 */
[----:B------:R-:W5:Y:S01]  /*09b0*/  @P1 LDG.E.128 R68, desc[UR4][R82.64+0x10] ;  /* 0x0000100452441981 */ /* 0x000f62000c1e1d00 */
[----:B------:R-:W-:Y:S02]  /*09c0*/  CS2R R28, SRZ ;  /* 0x00000000001c7805 */ /* 0x000fe4000001ff00 */
[----:B------:R-:W-:Y:S01]  /*09d0*/  CS2R R30, SRZ ;  /* 0x00000000001e7805 */ /* 0x000fe2000001ff00 */
[----:B------:R-:W-:Y:S01]  /*09e0*/  ULDC UR6, c[0x0][0x214] ;  /* 0x0000850000067ab9 */ /* 0x000fe20000000800 */
[----:B------:R2:W5:Y:S01]  /*09f0*/  @P1 LDG.E.128 R64, desc[UR4][R82.64] ;  /* 0x0000000452401981 */ /* 0x000562000c1e1d00 */
[----:B0-----:R-:W-:Y:S02]  /*0a00*/  IADD3 R1, R1, -0x188, RZ ;  /* 0xfffffe7801017810 */ /* 0x001fe40007ffe0ff */
[----:B---3--:R-:W-:Y:S01]  /*0a10*/  CS2R R80, SRZ ;  /* 0x0000000000507805 */ /* 0x008fe2000001ff00 */
[----:B------:R-:W5:Y:S04]  /*0a20*/  @P1 LDG.E.128 R72, desc[UR4][R96.64] ;  /* 0x0000000460481981 */ /* 0x000f68000c1e1d00 */
[----:B------:R0:W5:Y:S01]  /*0a30*/  @P1 LDG.E.128 R76, desc[UR4][R96.64+0x10] ;  /* 0x00001004604c1981 */ /* 0x000162000c1e1d00 */
[----:B--2---:R-:W-:-:S03]  /*0a40*/  CS2R R82, SRZ ;  /* 0x0000000000527805 */ /* 0x004fc6000001ff00 */
[----:B------:R-:W5:Y:S04]  /*0a50*/  @P1 LDG.E.128 R84, desc[UR4][R100.64+0x10] ;  /* 0x0000100464541981 */ /* 0x000f68000c1e1d00 */
[----:B------:R2:W5:Y:S01]  /*0a60*/  @P1 LDG.E.128 R80, desc[UR4][R100.64] ;  /* 0x0000000464501981 */ /* 0x000562000c1e1d00 */
[----:B0-----:R-:W-:-:S03]  /*0a70*/  CS2R R96, SRZ ;  /* 0x0000000000607805 */ /* 0x001fc6000001ff00 */
[----:B------:R-:W5:Y:S04]  /*0a80*/  @P2 LDG.E.128 R104, desc[UR4][R128.64] ;  /* 0x0000000480682981 */ /* 0x000f68000c1e1d00 */
[----:B------:R-:W5:Y:S01]  /*0a90*/  @P2 LDG.E.128 R96, desc[UR4][R112.64] ;  /* 0x0000000470602981 */ /* 0x000f62000c1e1d00 */
[----:B--2---:R-:W-:-:S03]  /*0aa0*/  CS2R R100, SRZ ;  /* 0x0000000000647805 */ /* 0x004fc6000001ff00 */
[----:B------:R-:W5:Y:S04]  /*0ab0*/  @P2 LDG.E.128 R108, desc[UR4][R128.64+0x10] ;  /* 0x00001004806c2981 */ /* 0x000f68000c1e1d00 */
[----:B------:R0:W5:Y:S04]  /*0ac0*/  @P2 LDG.E.128 R100, desc[UR4][R112.64+0x10] ;  /* 0x0000100470642981 */ /* 0x000168000c1e1d00 */
[----:B------:R-:W5:Y:S04]  /*0ad0*/  @P2 LDG.E.128 R116, desc[UR4][R132.64+0x10] ;  /* 0x0000100484742981 */ /* 0x000f68000c1e1d00 */
[----:B------:R-:W5:Y:S01]  /*0ae0*/  @P2 LDG.E.128 R120, desc[UR4][R140.64] ;  /* 0x000000048c782981 */ /* 0x000f62000c1e1d00 */
[----:B0-----:R-:W-:-:S02]  /*0af0*/  CS2R R112, SRZ ;  /* 0x0000000000707805 */ /* 0x001fc4000001ff00 */
[----:B------:R-:W-:Y:S01]  /*0b00*/  CS2R R128, SRZ ;  /* 0x0000000000807805 */ /* 0x000fe2000001ff00 */
        /* <DEDUP_REMOVED lines=8> */
[----:B------:R2:W5:Y:S04]  /*0b90*/  @P2 LDG.E.128 R136, desc[UR4][R152.64] ;  /* 0x0000000498882981 */ /* 0x000568000c1e1d00 */
[----:B------:R2:W5:Y:S01]  /*0ba0*/  @P2 LDG.E.128 R140, desc[UR4][R152.64+0x10] ;  /* 0x00001004988c2981 */ /* 0x000562000c1e1d00 */
[----:B0-----:R-:W-:-:S03]  /*0bb0*/  CS2R R144, SRZ ;  /* 0x0000000000907805 */ /* 0x001fc6000001ff00 */
[----:B------:R2:W5:Y:S04]  /*0bc0*/  @P2 LDG.E.128 R148, desc[UR4][R158.64+0x10] ;  /* 0x000010049e942981 */ /* 0x000568000c1e1d00 */
[----:B------:R2:W5:Y:S04]  /*0bd0*/  @P2 LDG.E.128 R144, desc[UR4][R158.64] ;  /* 0x000000049e902981 */ /* 0x000568000c1e1d00 */
[----:B------:R2:W5:Y:S04]  /*0be0*/  @P1 LDG.E.128 R24, desc[UR4][R6.64] ;  /* 0x0000000406181981 */ /* 0x000568000c1e1d00 */
[----:B------:R2:W5:Y:S01]  /*0bf0*/  @P1 LDG.E.128 R28, desc[UR4][R6.64+0x10] ;  /* 0x00001004061c1981 */ /* 0x000562000c1e1d00 */
[----:B------:R-:W-:Y:S01]  /*0c00*/  ISETP.GE.AND P1, PT, R0, UR6, PT ;  /* 0x0000000600007c0c */ /* 0x000fe2000bf26270 */
[----:B-1----:R-:W-:-:S04]  /*0c10*/  IMAD.WIDE.U32 R154, R155, 0x20, R162 ;  /* 0x000000209b9a7825 */ /* 0x002fc800078e00a2 */
[----:B------:R-:W-:-:S08]  /*0c20*/  IMAD.WIDE.U32 R156, R157, 0x20, R162 ;  /* 0x000000209d9c7825 */ /* 0x000fd000078e00a2 */
[----:B--2---:R-:W-:Y:S05]  /*0c30*/  @P1 EXIT ;  /* 0x000000000000194d */ /* 0x004fea0003800000 */
[----:B------:R-:W2:Y:S01]  /*0c40*/  LDG.E.128 R240, desc[UR4][R22.64] ;  /* 0x0000000416f07981 */ /* 0x000ea2000c1e1d00 */
[--C-:B------:R-:W-:Y:S01]  /*0c50*/  IMAD.WIDE.U32 R158, R161, 0x20, R162.reuse ;  /* 0x00000020a19e7825 */ /* 0x100fe200078e00a2 */
[----:B------:R-:W-:Y:S01]  /*0c60*/  ISETP.NE.U32.AND P1, PT, R172, RZ, PT ;  /* 0x000000ffac00720c */ /* 0x000fe20003f25070 */
[----:B------:R-:W-:Y:S01]  /*0c70*/  ULDC.U8 UR6, c[0x0][0x2a0] ;  /* 0x0000a80000067ab9 */ /* 0x000fe20000000000 */
[----:B------:R-:W3:Y:S01]  /*0c80*/  LDG.E.128 R236, desc[UR4][R22.64+0x10] ;  /* 0x0000100416ec7981 */ /* 0x000ee2000c1e1d00 */
[--C-:B------:R-:W-:Y:S01]  /*0c90*/  IMAD.WIDE.U32 R160, R165, 0x20, R162.reuse ;  /* 0x00000020a5a07825 */ /* 0x100fe200078e00a2 */
[----:B------:R-:W-:Y:S01]  /*0ca0*/  ISETP.NE.AND.EX P1, PT, R173, RZ, PT, P1 ;  /* 0x000000ffad00720c */ /* 0x000fe20003f25310 */
[----:B------:R-:W-:Y:S01]  /*0cb0*/  ULDC UR7, c[0x0][0x2d8] ;  /* 0x0000b60000077ab9 */ /* 0x000fe20000000800 */
[----:B------:R-:W4:Y:S01]  /*0cc0*/  LDG.E.128 R232, desc[UR4][R20.64] ;  /* 0x0000000414e87981 */ /* 0x000f22000c1e1d00 */
[--C-:B------:R-:W-:Y:S01]  /*0cd0*/  IMAD.WIDE.U32 R16, R167, 0x20, R162.reuse ;  /* 0x00000020a7107825 */ /* 0x100fe200078e00a2 */
[----:B------:R-:W-:Y:S01]  /*0ce0*/  ULDC.64 UR14, c[0x0][0x230] ;  /* 0x00008c00000e7ab9 */ /* 0x000fe20000000a00 */
[----:B------:R-:W-:Y:S01]  /*0cf0*/  ULDC.64 UR12, c[0x0][0x228] ;  /* 0x00008a00000c7ab9 */ /* 0x000fe20000000a00 */
[----:B------:R-:W4:Y:S01]  /*0d00*/  LDG.E.128 R228, desc[UR4][R20.64+0x10] ;  /* 0x0000100414e47981 */ /* 0x000f22000c1e1d00 */
[--C-:B------:R-:W-:Y:S01]  /*0d10*/  IMAD.WIDE.U32 R6, R169, 0x20, R162.reuse ;  /* 0x00000020a9067825 */ /* 0x100fe200078e00a2 */
[----:B------:R-:W-:Y:S01]  /*0d20*/  ULDC.64 UR8, c[0x0][0x2b8] ;  /* 0x0000ae0000087ab9 */ /* 0x000fe20000000a00 */
[----:B------:R-:W-:Y:S01]  /*0d30*/  ULDC.64 UR10, c[0x0][0x2c0] ;  /* 0x0000b000000a7ab9 */ /* 0x000fe20000000a00 */
[----:B------:R-:W4:Y:S01]  /*0d40*/  LDG.E.128 R224, desc[UR4][R154.64] ;  /* 0x000000049ae07981 */ /* 0x000f22000c1e1d00 */
[----:B------:R-:W-:-:S03]  /*0d50*/  IMAD.WIDE.U32 R152, R171, 0x20, R162 ;  /* 0x00000020ab987825 */ /* 0x000fc600078e00a2 */
[----:B------:R-:W4:Y:S04]  /*0d60*/  LDG.E.128 R220, desc[UR4][R154.64+0x10] ;  /* 0x000010049adc7981 */ /* 0x000f28000c1e1d00 */
        /* <DEDUP_REMOVED lines=18> */
[----:B------:R0:W5:Y:S04]  /*0e90*/  LDG.E.128 R248, desc[UR4][R6.64] ;  /* 0x0000000406f87981 */ /* 0x000168000c1e1d00 */
[----:B------:R0:W5:Y:S04]  /*0ea0*/  LDG.E.128 R244, desc[UR4][R6.64+0x10] ;  /* 0x0000100406f47981 */ /* 0x000168000c1e1d00 */
[----:B------:R0:W5:Y:S04]  /*0eb0*/  LDG.E.128 R156, desc[UR4][R2.64] ;  /* 0x00000004029c7981 */ /* 0x000168000c1e1d00 */
[----:B------:R0:W5:Y:S04]  /*0ec0*/  LDG.E.128 R160, desc[UR4][R2.64+0x10] ;  /* 0x0000100402a07981 */ /* 0x000168000c1e1d00 */
[----:B--2---:R-:W-:Y:S04]  /*0ed0*/  STL.64 [R1+0x170], R240 ;  /* 0x000170f001007387 */ /* 0x004fe80000100a00 */
[----:B------:R1:W-:Y:S04]  /*0ee0*/  STL.64 [R1+0x178], R242 ;  /* 0x000178f201007387 */ /* 0x0003e80000100a00 */
[----:B---3--:R-:W-:Y:S04]  /*0ef0*/  STL.64 [R1+0x160], R236 ;  /* 0x000160ec01007387 */ /* 0x008fe80000100a00 */
[----:B------:R2:W-:Y:S04]  /*0f00*/  STL.64 [R1+0x168], R238 ;  /* 0x000168ee01007387 */ /* 0x0005e80000100a00 */
[----:B----4-:R-:W-:Y:S04]  /*0f10*/  STL.64 [R1+0x150], R232 ;  /* 0x000150e801007387 */ /* 0x010fe80000100a00 */
[----:B------:R3:W-:Y:S04]  /*0f20*/  STL.64 [R1+0x158], R234 ;  /* 0x000158ea01007387 */ /* 0x0007e80000100a00 */
[----:B-1----:R0:W5:Y:S04]  /*0f30*/  LDG.E.128 R240, desc[UR4][R4.64] ;  /* 0x0000000404f07981 */ /* 0x002168000c1e1d00 */
[----:B--2---:R0:W5:Y:S04]  /*0f40*/  LDG.E.128 R236, desc[UR4][R4.64+0x10] ;  /* 0x0000100404ec7981 */ /* 0x004168000c1e1d00 */
[----:B---3--:R0:W5:Y:S04]  /*0f50*/  LDG.E.128 R232, desc[UR4][R152.64] ;  /* 0x0000000498e87981 */ /* 0x008168000c1e1d00 */
[----:B------:R-:W5:Y:S04]  /*0f60*/  LDG.E.128 R152, desc[UR4][R152.64+0x10] ;  /* 0x0000100498987981 */ /* 0x000f68000c1e1d00 */
[----:B------:R0:W-:Y:S04]  /*0f70*/  STL.64 [R1+0x140], R228 ;  /* 0x000140e401007387 */ /* 0x0001e80000100a00 */
        /* <DEDUP_REMOVED lines=15> */
[----:B------:R0:W-:Y:S04]  /*1070*/  STL.64 [R1], R8 ;  /* 0x0000000801007387 */ /* 0x0001e80000100a00 */
        /* <DEDUP_REMOVED lines=24> */
[----:B------:R0:W-:Y:S01]  /*1200*/  STL.64 [R1+0x48], R166 ;  /* 0x000048a601007387 */ /* 0x0001e20000100a00 */
[----:B------:R-:W-:Y:S01]  /*1210*/  BSSY B0, `(.L_x_11253) ;  /* 0x00007a1000007945 */ /* 0x000fe20003800000 */
[----:B------:R-:W-:Y:S01]  /*1220*/  ISETP.NE.AND P5, PT, RZ, UR6, PT ;  /* 0x00000006ff007c0c */ /* 0x000fe2000bfa5270 */
[----:B------:R-:W-:-:S12]  /*1230*/  ULDC UR6, c[0x0][0x218] ;  /* 0x0000860000067ab9 */ /* 0x000fd80000000800 */
.L_x_11511:
[----:B0-----:R-:W0:Y:S01]  /*1240*/  S2R R223, SR_TID.X ;  /* 0x0000000000df7919 */ /* 0x001e220000002100 */
[----:B------:R-:W-:Y:S01]  /*1250*/  IMAD R2, R0, UR6, RZ ;  /* 0x0000000600027c24 */ /* 0x000fe2000f8e02ff */
[----:B------:R-:W-:Y:S01]  /*1260*/  ISETP.NE.U32.AND P2, PT, RZ, UR14, PT ;  /* 0x0000000eff007c0c */ /* 0x000fe2000bf45070 */
[----:B-1----:R-:W1:Y:S03]  /*1270*/  LDC.64 R216, c[0x0][0x220] ;  /* 0x00008800ffd87b82 */ /* 0x002e660000000a00 */
[----:B------:R-:W-:Y:S02]  /*1280*/  SHF.R.S32.HI R3, RZ, 0x1f, R2 ;  /* 0x0000001fff037819 */ /* 0x000fe40000011402 */
[----:B------:R-:W-:Y:S02]  /*1290*/  ISETP.NE.AND.EX P2, PT, RZ, UR15, PT, P2 ;  /* 0x0000000fff007c0c */ /* 0x000fe4000bf45320 */
[----:B------:R-:W-:-:S02]  /*12a0*/  LEA.HI R3, R3, R2, RZ, 0x3 ;  /* 0x0000000203037211 */ /* 0x000fc400078f18ff */
[----:B0-----:R-:W-:-:S04]  /*12b0*/  LOP3.LUT R223, R223, 0x1f, RZ, 0xc0, !PT ;  /* 0x0000001fdfdf7812 */ /* 0x001fc800078ec0ff */
[----:B------:R-:W-:-:S04]  /*12c0*/  LEA.HI.SX32 R204, R3, R223, 0x1d ;  /* 0x000000df03cc7211 */ /* 0x000fc800078feaff */
[----:B------:R-:W-:-:S04]  /*12d0*/  @P1 LEA R2, P3, R204, UR12, 0x4 ;  /* 0x0000000ccc021c11 */ /* 0x000fc8000f8620ff */
[----:B------:R-:W-:-:S05]  /*12e0*/  @P1 LEA.HI.X R3, R204, UR13, RZ, 0x4, P3 ;  /* 0x0000000dcc031c11 */ /* 0x000fca00098f24ff */
[----:B-----5:R0:W5:Y:S02]  /*12f0*/  @P1 LDG.E.128 R164, desc[UR4][R2.64] ;  /* 0x0000000402a41981 */ /* 0x020164000c1e1d00 */
[----:B0-----:R-:W-:-:S04]  /*1300*/  @P2 LEA R2, P3, R204, UR14, 0x4 ;  /* 0x0000000ecc022c11 */ /* 0x001fc8000f8620ff */
[----:B------:R-:W-:-:S05]  /*1310*/  @P2 LEA.HI.X R3, R204, UR15, RZ, 0x4, P3 ;  /* 0x0000000fcc032c11 */ /* 0x000fca00098f24ff */
[----:B------:R1:W5:Y:S02]  /*1320*/  @P2 LDG.E.128 R168, desc[UR4][R2.64] ;  /* 0x0000000402a82981 */ /* 0x000364000c1e1d00 */
[----:B-1----:R-:W-:-:S05]  /*1330*/  IMAD.WIDE.U32 R2, R204, 0x10, R216 ;  /* 0x00000010cc027825 */ /* 0x002fca00078e00d8 */
        /* <DEDUP_REMOVED lines=11> */
.L_x_11255:
[----:B-----5:R-:W-:-:S05]  /*13f0*/  SHF.L.U32 R2, R168, 0x10, RZ ;  /* 0x00000010a8027819 */ /* 0x020fca00000006ff */
[----:B------:R-:W-:Y:S01]  /*1400*/  FADD.FTZ R228, R228, R2 ;  /* 0x00000002e4e47221 */ /* 0x000fe20000010000 */
[----:B------:R-:W-:Y:S06]  /*1410*/  BRA `(.L_x_11256) ;  /* 0x0000000000107947 */ /* 0x000fec0003800000 */
.L_x_11254:
[----:B-----5:R-:W-:-:S05]  /*1420*/  SHF.L.U32 R2, R164, 0x10, RZ ;  /* 0x00000010a4027819 */ /* 0x020fca00000006ff */
[----:B------:R-:W-:Y:S01]  /*1430*/  FADD.FTZ R228, R228, R2 ;  /* 0x00000002e4e47221 */ /* 0x000fe20000010000 */
[----:B------:R-:W-:-:S05]  /*1440*/  @P2 SHF.L.U32 R2, R168, 0x10, RZ ;  /* 0x00000010a8022819 */ /* 0x000fca00000006ff */
[----:B------:R-:W-:-:S07]  /*1450*/  @P2 FADD.FTZ R228, R228, R2 ;  /* 0x00000002e4e42221 */ /* 0x000fce0000010000 */
.L_x_11256:
[----:B------:R-:W-:-:S04]  /*1460*/  F2FP.BF16.F32.PACK_AB R2, RZ, R228 ;  /* 0x000000e4ff02723e */ /* 0x000fc800000010ff */
[----:B------:R-:W-:-:S07]  /*1470*/  PRMT R172, R2, 0x7610, R172 ;  /* 0x0000761002ac7816 */ /* 0x000fce00000000ac */
.L_x_11257:
[----:B------:R-:W-:Y:S01]  /*1480*/  SHF.L.U32 R229, R3, 0x10, RZ ;  /* 0x0000001003e57819 */ /* 0x000fe200000006ff */
[----:B------:R-:W-:Y:S06]  /*1490*/  @P3 BRA `(.L_x_11258) ;  /* 0x0000000000243947 */ /* 0x000fec0003800000 */
[----:B------:R-:W-:-:S04]  /*14a0*/  ISETP.NE.U32.AND P4, PT, RZ, UR14, PT ;  /* 0x0000000eff007c0c */ /* 0x000fc8000bf85070 */
[----:B------:R-:W-:-:S13]  /*14b0*/  ISETP.NE.AND.EX P4, PT, RZ, UR15, PT, P4 ;  /* 0x0000000fff007c0c */ /* 0x000fda000bf85340 */
[----:B------:R-:W-:Y:S05]  /*14c0*/  @P4 BRA `(.L_x_11259) ;  /* 0x0000000000084947 */ /* 0x000fea0003800000 */
[----:B------:R-:W-:Y:S05]  /*14d0*/  @P0 BRA `(.L_x_11260) ;  /* 0x00000000002c0947 */ /* 0x000fea0003800000 */
[----:B------:R-:W-:Y:S05]  /*14e0*/  BRA `(.L_x_11261) ;  /* 0x0000000000307947 */ /* 0x000fea0003800000 */
.L_x_11259:
[----:B-----5:R-:W-:-:S04]  /*14f0*/  PRMT R2, R168, 0x7632, R2 ;  /* 0x00007632a8027816 */ /* 0x020fc80000000002 */
[----:B------:R-:W-:-:S05]  /*1500*/  SHF.L.U32 R2, R2, 0x10, RZ ;  /* 0x0000001002027819 */ /* 0x000fca00000006ff */
[----:B------:R-:W-:Y:S01]  /*1510*/  FADD.FTZ R229, R229, R2 ;  /* 0x00000002e5e57221 */ /* 0x000fe20000010000 */
[----:B------:R-:W-:Y:S06]  /*1520*/  BRA `(.L_x_11260) ;  /* 0x0000000000187947 */ /* 0x000fec0003800000 */
.L_x_11258:
[----:B-----5:R-:W-:-:S04]  /*1530*/  PRMT R2, R164, 0x7632, R2 ;  /* 0x00007632a4027816 */ /* 0x020fc80000000002 */
[----:B------:R-:W-:-:S05]  /*1540*/  SHF.L.U32 R2, R2, 0x10, RZ ;  /* 0x0000001002027819 */ /* 0x000fca00000006ff */
[--C-:B------:R-:W-:Y:S01]  /*1550*/  FADD.FTZ R229, R229, R2.reuse ;  /* 0x00000002e5e57221 */ /* 0x100fe20000010000 */
[----:B------:R-:W-:-:S04]  /*1560*/  @P2 PRMT R2, R168, 0x7632, R2 ;  /* 0x00007632a8022816 */ /* 0x000fc80000000002 */
[----:B------:R-:W-:-:S05]  /*1570*/  @P2 SHF.L.U32 R2, R2, 0x10, RZ ;  /* 0x0000001002022819 */ /* 0x000fca00000006ff */
[----:B------:R-:W-:-:S07]  /*1580*/  @P2 FADD.FTZ R229, R229, R2 ;  /* 0x00000002e5e52221 */ /* 0x000fce0000010000 */
.L_x_11260:
[----:B------:R-:W-:-:S04]  /*1590*/  F2FP.BF16.F32.PACK_AB R2, RZ, R229 ;  /* 0x000000e5ff02723e */ /* 0x000fc800000010ff */
[----:B------:R-:W-:-:S07]  /*15a0*/  PRMT R172, R172, 0x5410, R2 ;  /* 0x00005410acac7816 */ /* 0x000fce0000000002 */
.L_x_11261:
        /* <DEDUP_REMOVED lines=8> */
.L_x_11263:
[----:B-----5:R-:W-:-:S05]  /*1630*/  SHF.L.U32 R3, R169, 0x10, RZ ;  /* 0x00000010a9037819 */ /* 0x020fca00000006ff */
[----:B------:R-:W-:Y:S01]  /*1640*/  FADD.FTZ R230, R230, R3 ;  /* 0x00000003e6e67221 */ /* 0x000fe20000010000 */
[----:B------:R-:W-:Y:S06]  /*1650*/  BRA `(.L_x_11264) ;  /* 0x0000000000107947 */ /* 0x000fec0003800000 */
.L_x_11262:
[----:B-----5:R-:W-:-:S05]  /*1660*/  SHF.L.U32 R3, R165, 0x10, RZ ;  /* 0x00000010a5037819 */ /* 0x020fca00000006ff */
[----:B------:R-:W-:Y:S01]  /*1670*/  FADD.FTZ R230, R230, R3 ;  /* 0x00000003e6e67221 */ /* 0x000fe20000010000 */
[----:B------:R-:W-:-:S05]  /*1680*/  @P2 SHF.L.U32 R3, R169, 0x10, RZ ;  /* 0x00000010a9032819 */ /* 0x000fca00000006ff */
[----:B------:R-:W-:-:S07]  /*1690*/  @P2 FADD.FTZ R230, R230, R3 ;  /* 0x00000003e6e62221 */ /* 0x000fce0000010000 */
.L_x_11264:
[----:B------:R-:W-:-:S04]  /*16a0*/  F2FP.BF16.F32.PACK_AB R3, RZ, R230 ;  /* 0x000000e6ff03723e */ /* 0x000fc800000010ff */
[----:B------:R-:W-:-:S07]  /*16b0*/  PRMT R173, R3, 0x7610, R173 ;  /* 0x0000761003ad7816 */ /* 0x000fce00000000ad */
.L_x_11265:
[----:B------:R-:W-:Y:S01]  /*16c0*/  SHF.L.U32 R231, R2, 0x10, RZ ;  /* 0x0000001002e77819 */ /* 0x000fe200000006ff */
[----:B------:R-:W-:Y:S06]  /*16d0*/  @P3 BRA `(.L_x_11266) ;  /* 0x0000000000243947 */ /* 0x000fec0003800000 */
[----:B------:R-:W-:-:S04]  /*16e0*/  ISETP.NE.U32.AND P4, PT, RZ, UR14, PT ;  /* 0x0000000eff007c0c */ /* 0x000fc8000bf85070 */
[----:B------:R-:W-:-:S13]  /*16f0*/  ISETP.NE.AND.EX P4, PT, RZ, UR15, PT, P4 ;  /* 0x0000000fff007c0c */ /* 0x000fda000bf85340 */
[----:B------:R-:W-:Y:S05]  /*1700*/  @P4 BRA `(.L_x_11267) ;  /* 0x0000000000084947 */ /* 0x000fea0003800000 */
[----:B------:R-:W-:Y:S05]  /*1710*/  @P0 BRA `(.L_x_11268) ;  /* 0x00000000002c0947 */ /* 0x000fea0003800000 */
[----:B------:R-:W-:Y:S05]  /*1720*/  BRA `(.L_x_11269) ;  /* 0x0000000000307947 */ /* 0x000fea0003800000 */
.L_x_11267:
[----:B-----5:R-:W-:-:S04]  /*1730*/  PRMT R2, R169, 0x7632, R2 ;  /* 0x00007632a9027816 */ /* 0x020fc80000000002 */
[----:B------:R-:W-:-:S05]  /*1740*/  SHF.L.U32 R2, R2, 0x10, RZ ;  /* 0x0000001002027819 */ /* 0x000fca00000006ff */
[----:B------:R-:W-:Y:S01]  /*1750*/  FADD.FTZ R231, R231, R2 ;  /* 0x00000002e7e77221 */ /* 0x000fe20000010000 */
[----:B------:R-:W-:Y:S06]  /*1760*/  BRA `(.L_x_11268) ;  /* 0x0000000000187947 */ /* 0x000fec0003800000 */
.L_x_11266:
[----:B-----5:R-:W-:-:S04]  /*1770*/  PRMT R2, R165, 0x7632, R2 ;  /* 0x00007632a5027816 */ /* 0x020fc80000000002 */
[----:B------:R-:W-:-:S05]  /*1780*/  SHF.L.U32 R2, R2, 0x10, RZ ;  /* 0x0000001002027819 */ /* 0x000fca00000006ff */
[--C-:B------:R-:W-:Y:S01]  /*1790*/  FADD.FTZ R231, R231, R2.reuse ;  /* 0x00000002e7e77221 */ /* 0x100fe20000010000 */
[----:B------:R-:W-:-:S04]  /*17a0*/  @P2 PRMT R2, R169, 0x7632, R2 ;  /* 0x00007632a9022816 */ /* 0x000fc80000000002 */
[----:B------:R-:W-:-:S05]  /*17b0*/  @P2 SHF.L.U32 R2, R2, 0x10, RZ ;  /* 0x0000001002022819 */ /* 0x000fca00000006ff */
[----:B------:R-:W-:-:S07]  /*17c0*/  @P2 FADD.FTZ R231, R231, R2 ;  /* 0x00000002e7e72221 */ /* 0x000fce0000010000 */
.L_x_11268:
[----:B------:R-:W-:-:S04]  /*17d0*/  F2FP.BF16.F32.PACK_AB R2, RZ, R231 ;  /* 0x000000e7ff02723e */ /* 0x000fc800000010ff */
[----:B------:R-:W-:-:S07]  /*17e0*/  PRMT R173, R173, 0x5410, R2 ;  /* 0x00005410adad7816 */ /* 0x000fce0000000002 */
.L_x_11269:
        /* <DEDUP_REMOVED lines=8> */
.L_x_11271:
[----:B-----5:R-:W-:-:S05]  /*1870*/  SHF.L.U32 R3, R170, 0x10, RZ ;  /* 0x00000010aa037819 */ /* 0x020fca00000006ff */
[----:B------:R-:W-:Y:S01]  /*1880*/  FADD.FTZ R226, R226, R3 ;  /* 0x00000003e2e27221 */ /* 0x000fe20000010000 */
[----:B------:R-:W-:Y:S06]  /*1890*/  BRA `(.L_x_11272) ;  /* 0x0000000000107947 */ /* 0x000fec0003800000 */
.L_x_11270:
[----:B-----5:R-:W-:-:S05]  /*18a0*/  SHF.L.U32 R3, R166, 0x10, RZ ;  /* 0x00000010a6037819 */ /* 0x020fca00000006ff */
[----:B------:R-:W-:Y:S01]  /*18b0*/  FADD.FTZ R226, R226, R3 ;  /* 0x00000003e2e27221 */ /* 0x000fe20000010000 */
[----:B------:R-:W-:-:S05]  /*18c0*/  @P2 SHF.L.U32 R3, R170, 0x10, RZ ;  /* 0x00000010aa032819 */ /* 0x000fca00000006ff */
[----:B------:R-:W-:-:S07]  /*18d0*/  @P2 FADD.FTZ R226, R226, R3 ;  /* 0x00000003e2e22221 */ /* 0x000fce0000010000 */
.L_x_11272:
[----:B------:R-:W-:-:S04]  /*18e0*/  F2FP.BF16.F32.PACK_AB R3, RZ, R226 ;  /* 0x000000e2ff03723e */ /* 0x000fc800000010ff */
[----:B------:R-:W-:-:S07]  /*18f0*/  PRMT R174, R3, 0x7610, R174 ;  /* 0x0000761003ae7816 */ /* 0x000fce00000000ae */
.L_x_11273:
[----:B------:R-:W-:Y:S01]  /*1900*/  SHF.L.U32 R227, R2, 0x10, RZ ;  /* 0x0000001002e37819 */ /* 0x000fe200000006ff */
[----:B------:R-:W-:Y:S06]  /*1910*/  @P3 BRA `(.L_x_11274) ;  /* 0x0000000000243947 */ /* 0x000fec0003800000 */
[----:B------:R-:W-:-:S04]  /*1920*/  ISETP.NE.U32.AND P4, PT, RZ, UR14, PT ;  /* 0x0000000eff007c0c */ /* 0x000fc8000bf85070 */
[----:B------:R-:W-:-:S13]  /*1930*/  ISETP.NE.AND.EX P4, PT, RZ, UR15, PT, P4 ;  /* 0x0000000fff007c0c */ /* 0x000fda000bf85340 */
[----:B------:R-:W-:Y:S05]  /*1940*/  @P4 BRA `(.L_x_11275) ;  /* 0x0000000000084947 */ /* 0x000fea0003800000 */
[----:B------:R-:W-:Y:S05]  /*1950*/  @P0 BRA `(.L_x_11276) ;  /* 0x00000000002c0947 */ /* 0x000fea0003800000 */
[----:B------:R-:W-:Y:S05]  /*1960*/  BRA `(.L_x_11277) ;  /* 0x0000000000307947 */ /* 0x000fea0003800000 */
.L_x_11275:
[----:B-----5:R-:W-:-:S04]  /*1970*/  PRMT R2, R170, 0x7632, R2 ;  /* 0x00007632aa027816 */ /* 0x020fc80000000002 */
[----:B------:R-:W-:-:S05]  /*1980*/  SHF.L.U32 R2, R2, 0x10, RZ ;  /* 0x0000001002027819 */ /* 0x000fca00000006ff */
[----:B------:R-:W-:Y:S01]  /*1990*/  FADD.FTZ R227, R227, R2 ;  /* 0x00000002e3e37221 */ /* 0x000fe20000010000 */
[----:B------:R-:W-:Y:S06]  /*19a0*/  BRA `(.L_x_11276) ;  /* 0x0000000000187947 */ /* 0x000fec0003800000 */
.L_x_11274:
[----:B-----5:R-:W-:-:S04]  /*19b0*/  PRMT R2, R166, 0x7632, R2 ;  /* 0x00007632a6027816 */ /* 0x020fc80000000002 */
[----:B------:R-:W-:-:S05]  /*19c0*/  SHF.L.U32 R2, R2, 0x10, RZ ;  /* 0x0000001002027819 */ /* 0x000fca00000006ff */
[--C-:B------:R-:W-:Y:S01]  /*19d0*/  FADD.FTZ R227, R227, R2.reuse ;  /* 0x00000002e3e37221 */ /* 0x100fe20000010000 */
[----:B------:R-:W-:-:S04]  /*19e0*/  @P2 PRMT R2, R170, 0x7632, R2 ;  /* 0x00007632aa022816 */ /* 0x000fc80000000002 */
[----:B------:R-:W-:-:S05]  /*19f0*/  @P2 SHF.L.U32 R2, R2, 0x10, RZ ;  /* 0x0000001002022819 */ /* 0x000fca00000006ff */
[----:B------:R-:W-:-:S07]  /*1a00*/  @P2 FADD.FTZ R227, R227, R2 ;  /* 0x00000002e3e32221 */ /* 0x000fce0000010000 */
.L_x_11276:
[----:B------:R-:W-:-:S04]  /*1a10*/  F2FP.BF16.F32.PACK_AB R2, RZ, R227 ;  /* 0x000000e3ff02723e */ /* 0x000fc800000010ff */
[----:B------:R-:W-:-:S07]  /*1a20*/  PRMT R174, R174, 0x5410, R2 ;  /* 0x00005410aeae7816 */ /* 0x000fce0000000002 */
.L_x_11277:
        /* <DEDUP_REMOVED lines=8> */
.L_x_11279:
[----:B-----5:R-:W-:-:S05]  /*1ab0*/  SHF.L.U32 R3, R171, 0x10, RZ ;  /* 0x00000010ab037819 */ /* 0x020fca00000006ff */
[----:B------:R-:W-:Y:S01]  /*1ac0*/  FADD.FTZ R205, R205, R3 ;  /* 0x00000003cdcd7221 */ /* 0x000fe20000010000 */
[----:B------:R-:W-:Y:S06]  /*1ad0*/  BRA `(.L_x_11280) ;  /* 0x0000000000107947 */ /* 0x000fec0003800000 */
.L_x_11278:
[----:B-----5:R-:W-:-:S05]  /*1ae0*/  SHF.L.U32 R3, R167, 0x10, RZ ;  /* 0x00000010a7037819 */ /* 0x020fca00000006ff */
[----:B------:R-:W-:Y:S01]  /*1af0*/  FADD.FTZ R205, R205, R3 ;  /* 0x00000003cdcd7221 */ /* 0x000fe20000010000 */
[----:B------:R-:W-:-:S05]  /*1b00*/  @P2 SHF.L.U32 R3, R171, 0x10, RZ ;  /* 0x00000010ab032819 */ /* 0x000fca00000006ff */
[----:B------:R-:W-:-:S07]  /*1b10*/  @P2 FADD.FTZ R205, R205, R3 ;  /* 0x00000003cdcd2221 */ /* 0x000fce0000010000 */
.L_x_11280:
[----:B------:R-:W-:-:S04]  /*1b20*/  F2FP.BF16.F32.PACK_AB R3, RZ, R205 ;  /* 0x000000cdff03723e */ /* 0x000fc800000010ff */
[----:B------:R-:W-:-:S07]  /*1b30*/  PRMT R175, R3, 0x7610, R175 ;  /* 0x0000761003af7816 */ /* 0x000fce00000000af */
.L_x_11281:
[----:B------:R-:W-:Y:S01]  /*1b40*/  SHF.L.U32 R225, R2, 0x10, RZ ;  /* 0x0000001002e17819 */ /* 0x000fe200000006ff */
[----:B------:R-:W-:Y:S06]  /*1b50*/  @P3 BRA `(.L_x_11282) ;  /* 0x0000000000243947 */ /* 0x000fec0003800000 */
[----:B------:R-:W-:-:S04]  /*1b60*/  ISETP.NE.U32.AND P4, PT, RZ, UR14, PT ;  /* 0x0000000eff007c0c */ /* 0x000fc8000bf85070 */
[----:B------:R-:W-:-:S13]  /*1b70*/  ISETP.NE.AND.EX P4, PT, RZ, UR15, PT, P4 ;  /* 0x0000000fff007c0c */ /* 0x000fda000bf85340 */
[----:B------:R-:W-:Y:S05]  /*1b80*/  @P4 BRA `(.L_x_11283) ;  /* 0x0000000000084947 */ /* 0x000fea0003800000 */
[----:B------:R-:W-:Y:S05]  /*1b90*/  @P0 BRA `(.L_x_11284) ;  /* 0x00000000002c0947 */ /* 0x000fea0003800000 */
[----:B------:R-:W-:Y:S05]  /*1ba0*/  BRA `(.L_x_11285) ;  /* 0x0000000000307947 */ /* 0x000fea0003800000 */
.L_x_11283:
[----:B-----5:R-:W-:-:S04]  /*1bb0*/  PRMT R2, R171, 0x7632, R2 ;  /* 0x00007632ab027816 */ /* 0x020fc80000000002 */
[----:B------:R-:W-:-:S05]  /*1bc0*/  SHF.L.U32 R2, R2, 0x10, RZ ;  /* 0x0000001002027819 */ /* 0x000fca00000006ff */
[----:B------:R-:W-:Y:S01]  /*1bd0*/  FADD.FTZ R225, R225, R2 ;  /* 0x00000002e1e17221 */ /* 0x000fe20000010000 */
[----:B------:R-:W-:Y:S06]  /*1be0*/  BRA `(.L_x_11284) ;  /* 0x0000000000187947 */ /* 0x000fec0003800000 */
.L_x_11282:
[----:B-----5:R-:W-:-:S04]  /*1bf0*/  PRMT R2, R167, 0x7632, R2 ;  /* 0x00007632a7027816 */ /* 0x020fc80000000002 */
[----:B------:R-:W-:-:S05]  /*1c00*/  SHF.L.U32 R2, R2, 0x10, RZ ;  /* 0x0000001002027819 */ /* 0x000fca00000006ff */
[--C-:B------:R-:W-:Y:S01]  /*1c10*/  FADD.FTZ R225, R225, R2.reuse ;  /* 0x00000002e1e17221 */ /* 0x100fe20000010000 */
[----:B------:R-:W-:-:S04]  /*1c20*/  @P2 PRMT R2, R171, 0x7632, R2 ;  /* 0x00007632ab022816 */ /* 0x000fc80000000002 */
[----:B------:R-:W-:-:S05]  /*1c30*/  @P2 SHF.L.U32 R2, R2, 0x10, RZ ;  /* 0x0000001002022819 */ /* 0x000fca00000006ff */
[----:B------:R-:W-:-:S07]  /*1c40*/  @P2 FADD.FTZ R225, R225, R2 ;  /* 0x00000002e1e12221 */ /* 0x000fce0000010000 */
.L_x_11284:
[----:B------:R-:W-:-:S04]  /*1c50*/  F2FP.BF16.F32.PACK_AB R2, RZ, R225 ;  /* 0x000000e1ff02723e */ /* 0x000fc800000010ff */
[----:B------:R-:W-:-:S07]  /*1c60*/  PRMT R175, R175, 0x5410, R2 ;  /* 0x00005410afaf7816 */ /* 0x000fce0000000002 */
.L_x_11285:
[----:B------:R-:W0:Y:S01]  /*1c70*/  @P0 LDC.64 R6, c[0x0][0x238] ;  /* 0x00008e00ff060b82 */ /* 0x000e220000000a00 */
[----:B------:R-:W-:-:S07]  /*1c80*/  VIADD R193, R204, 0x20 ;  /* 0x00000020ccc17836 */ /* 0x000fce0000000000 */
[----:B------:R-:W1:Y:S08]  /*1c90*/  @P1 LDC.64 R2, c[0x0][0x228] ;  /* 0x00008a00ff021b82 */ /* 0x000e700000000a00 */
[----:B------:R-:W2:Y:S01]  /*1ca0*/  @P2 LDC.64 R4, c[0x0][0x230] ;  /* 0x00008c00ff042b82 */ /* 0x000ea20000000a00 */
[----:B0-----:R-:W-:-:S04]  /*1cb0*/  @P0 LEA R6, P4, R204, R6, 0x4 ;  /* 0x00000006cc060211 */ /* 0x001fc800078820ff */
[----:B------:R-:W-:Y:S01]  /*1cc0*/  @P0 LEA.HI.X R7, R204, R7, RZ, 0x4, P4 ;  /* 0x00000007cc070211 */ /* 0x000fe200020f24ff */
[----:B-1----:R-:W-:-:S04]  /*1cd0*/  @P1 IMAD.WIDE.U32 R2, R193, 0x10, R2 ;  /* 0x00000010c1021825 */ /* 0x002fc800078e0002 */
[----:B------:R0:W-:Y:S04]  /*1ce0*/  @P0 STG.E.128 desc[UR4][R6.64], R172 ;  /* 0x000000ac06000986 */ /* 0x0001e8000c101d04 */
[----:B-----5:R2:W5:Y:S02]  /*1cf0*/  @P1 LDG.E.128 R164, desc[UR4][R2.64] ;  /* 0x0000000402a41981 */ /* 0x020564000c1e1d00 */
[----:B--2---:R-:W-:-:S05]  /*1d00*/  @P2 IMAD.WIDE.U32 R2, R193, 0x10, R4 ;  /* 0x00000010c1022825 */ /* 0x004fca00078e0004 */
[----:B------:R1:W5:Y:S02]  /*1d10*/  @P2 LDG.E.128 R168, desc[UR4][R2.64] ;  /* 0x0000000402a82981 */ /* 0x000364000c1e1d00 */
[----:B-1----:R-:W-:-:S05]  /*1d20*/  IMAD.WIDE.U32 R2, R193, 0x10, R216 ;  /* 0x00000010c1027825 */ /* 0x002fca00078e00d8 */
[----:B0-----:R-:W2:Y:S02]  /*1d30*/  LDG.E.128 R4, desc[UR4][R2.64] ;  /* 0x0000000402047981 */ /* 0x001ea4000c1e1d00 */
[C---:B--2---:R-:W-:Y:S02]  /*1d40*/  SHF.L.U32 R209, R4.reuse, 0x10, RZ ;  /* 0x0000001004d17819 */ /* 0x044fe400000006ff */
[----:B------:R-:W-:Y:S01]  /*1d50*/  PRMT R2, R4, 0x7632, R2 ;  /* 0x0000763204027816 */ /* 0x000fe20000000002 */
[----:B------:R-:W-:Y:S06]  /*1d60*/  @P3 BRA `(.L_x_11286) ;  /* 0x0000000000203947 */ /* 0x000fec0003800000 */
[----:B------:R-:W-:-:S04]  /*1d70*/  ISETP.NE.U32.AND P4, PT, RZ, UR14, PT ;  /* 0x0000000eff007c0c */ /* 0x000fc8000bf85070 */
[----:B------:R-:W-:-:S13]  /*1d80*/  ISETP.NE.AND.EX P4, PT, RZ, UR15, PT, P4 ;  /* 0x0000000fff007c0c */ /* 0x000fda000bf85340 */
[----:B------:R-:W-:Y:S05]  /*1d90*/  @P4 BRA `(.L_x_11287) ;  /* 0x0000000000084947 */ /* 0x000fea0003800000 */
[----:B------:R-:W-:Y:S05]  /*1da0*/  @P0 BRA `(.L_x_11288) ;  /* 0x0000000000200947 */ /* 0x000fea0003800000 */
[----:B------:R-:W-:Y:S05]  /*1db0*/  BRA `(.L_x_11289) ;  /* 0x0000000000247947 */ /* 0x000fea0003800000 */
.L_x_11287:
[----:B-----5:R-:W-:-:S05]  /*1dc0*/  SHF.L.U32 R3, R168, 0x10, RZ ;  /* 0x00000010a8037819 */ /* 0x020fca00000006ff */
[----:B------:R-:W-:Y:S01]  /*1dd0*/  FADD.FTZ R209, R3, R209 ;  /* 0x000000d103d17221 */ /* 0x000fe20000010000 */
[----:B------:R-:W-:Y:S06]  /*1de0*/  BRA `(.L_x_11288) ;  /* 0x0000000000107947 */ /* 0x000fec0003800000 */
.L_x_11286:
[----:B-----5:R-:W-:-:S05]  /*1df0*/  SHF.L.U32 R3, R164, 0x10, RZ ;  /* 0x00000010a4037819 */ /* 0x020fca00000006ff */
[----:B------:R-:W-:Y:S01]  /*1e00*/  FADD.FTZ R209, R3, R209 ;  /* 0x000000d103d17221 */ /* 0x000fe20000010000 */
[----:B------:R-:W-:-:S05]  /*1e10*/  @P2 SHF.L.U32 R3, R168, 0x10, RZ ;  /* 0x00000010a8032819 */ /* 0x000fca00000006ff */
[----:B------:R-:W-:-:S07]  /*1e20*/  @P2 FADD.FTZ R209, R3, R209 ;  /* 0x000000d103d12221 */ /* 0x000fce0000010000 */
.L_x_11288:
[----:B------:R-:W-:-:S04]  /*1e30*/  F2FP.BF16.F32.PACK_AB R3, RZ, R209 ;  /* 0x000000d1ff03723e */ /* 0x000fc800000010ff */
[----:B------:R-:W-:-:S07]  /*1e40*/  PRMT R172, R3, 0x7610, R172 ;  /* 0x0000761003ac7816 */ /* 0x000fce00000000ac */
.L_x_11289:
[----:B------:R-:W-:Y:S01]  /*1e50*/  SHF.L.U32 R210, R2, 0x10, RZ ;  /* 0x0000001002d27819 */ /* 0x000fe200000006ff */
[----:B------:R-:W-:Y:S06]  /*1e60*/  @P3 BRA `(.L_x_11290) ;  /* 0x0000000000243947 */ /* 0x000fec0003800000 */
[----:B------:R-:W-:-:S04]  /*1e70*/  ISETP.NE.U32.AND P4, PT, RZ, UR14, PT ;  /* 0x0000000eff007c0c */ /* 0x000fc8000bf85070 */
[----:B------:R-:W-:-:S13]  /*1e80*/  ISETP.NE.AND.EX P4, PT, RZ, UR15, PT, P4 ;  /* 0x0000000fff007c0c */ /* 0x000fda000bf85340 */
[----:B------:R-:W-:Y:S05]  /*1e90*/  @P4 BRA `(.L_x_11291) ;  /* 0x0000000000084947 */ /* 0x000fea0003800000 */
[----:B------:R-:W-:Y:S05]  /*1ea0*/  @P0 BRA `(.L_x_11292) ;  /* 0x00000000002c0947 */ /* 0x000fea0003800000 */
[----:B------:R-:W-:Y:S05]  /*1eb0*/  BRA `(.L_x_11293) ;  /* 0x0000000000307947 */ /* 0x000fea0003800000 */
.L_x_11291:
[----:B-----5:R-:W-:-:S04]  /*1ec0*/  PRMT R2, R168, 0x7632, R2 ;  /* 0x00007632a8027816 */ /* 0x020fc80000000002 */
[----:B------:R-:W-:-:S05]  /*1ed0*/  SHF.L.U32 R2, R2, 0x10, RZ ;  /* 0x0000001002027819 */ /* 0x000fca00000006ff */
[----:B------:R-:W-:Y:S01]  /*1ee0*/  FADD.FTZ R210, R210, R2 ;  /* 0x00000002d2d27221 */ /* 0x000fe20000010000 */
[----:B------:R-:W-:Y:S06]  /*1ef0*/  BRA `(.L_x_11292) ;  /* 0x0000000000187947 */ /* 0x000fec0003800000 */
.L_x_11290:
[----:B-----5:R-:W-:-:S04]  /*1f00*/  PRMT R2, R164, 0x7632, R2 ;  /* 0x00007632a4027816 */ /* 0x020fc80000000002 */
[----:B------:R-:W-:-:S05]  /*1f10*/  SHF.L.U32 R2, R2, 0x10, RZ ;  /* 0x0000001002027819 */ /* 0x000fca00000006ff */
[--C-:B------:R-:W-:Y:S01]  /*1f20*/  FADD.FTZ R210, R210, R2.reuse ;  /* 0x00000002d2d27221 */ /* 0x100fe20000010000 */
[----:B------:R-:W-:-:S05]  /*1f30*/  @P2 PRMT R2, R168, 0x7632, R2 ;  /* 0x00007632a8022816 */ /* 0x000fca0000000002 */
[----:B------:R-:W-:-:S04]  /*1f40*/  @P2 IMAD.U32 R2, R2, 0x10000, RZ ;  /* 0x0001000002022824 */ /* 0x000fc800078e00ff */
[----:B------:R-:W-:-:S07]  /*1f50*/  @P2 FADD.FTZ R210, R210, R2 ;  /* 0x00000002d2d22221 */ /* 0x000fce0000010000 */
.L_x_11292:
[----:B------:R-:W-:-:S04]  /*1f60*/  F2FP.BF16.F32.PACK_AB R2, RZ, R210 ;  /* 0x000000d2ff02723e */ /* 0x000fc800000010ff */
[----:B------:R-:W-:-:S07]  /*1f70*/  PRMT R172, R172, 0x5410, R2 ;  /* 0x00005410acac7816 */ /* 0x000fce0000000002 */
.L_x_11293:
        /* <DEDUP_REMOVED lines=8> */
.L_x_11295:
[----:B-----5:R-:W-:-:S05]  /*2000*/  SHF.L.U32 R3, R169, 0x10, RZ ;  /* 0x00000010a9037819 */ /* 0x020fca00000006ff */
[----:B------:R-:W-:Y:S01]  /*2010*/  FADD.FTZ R211, R3, R211 ;  /* 0x000000d303d37221 */ /* 0x000fe20000010000 */
[----:B------:R-:W-:Y:S06]  /*2020*/  BRA `(.L_x_11296) ;  /* 0x0000000000107947 */ /* 0x000fec0003800000 */
.L_x_11294:
[----:B-----5:R-:W-:-:S05]  /*2030*/  SHF.L.U32 R3, R165, 0x10, RZ ;  /* 0x00000010a5037819 */ /* 0x020fca00000006ff */
[----:B------:R-:W-:Y:S01]  /*2040*/  FADD.FTZ R211, R3, R211 ;  /* 0x000000d303d37221 */ /* 0x000fe20000010000 */
[----:B------:R-:W-:-:S05]  /*2050*/  @P2 SHF.L.U32 R3, R169, 0x10, RZ ;  /* 0x00000010a9032819 */ /* 0x000fca00000006ff */
[----:B------:R-:W-:-:S07]  /*2060*/  @P2 FADD.FTZ R211, R3, R211 ;  /* 0x000000d303d32221 */ /* 0x000fce0000010000 */
.L_x_11296:
[----:B------:R-:W-:-:S04]  /*2070*/  F2FP.BF16.F32.PACK_AB R3, RZ, R211 ;  /* 0x000000d3ff03723e */ /* 0x000fc800000010ff */
[----:B------:R-:W-:-:S07]  /*2080*/  PRMT R173, R3, 0x7610, R173 ;  /* 0x0000761003ad7816 */ /* 0x000fce00000000ad */
.L_x_11297:
[----:B------:R-:W-:Y:S01]  /*2090*/  SHF.L.U32 R212, R2, 0x10, RZ ;  /* 0x0000001002d47819 */ /* 0x000fe200000006ff */
[----:B------:R-:W-:Y:S06]  /*20a0*/  @P3 BRA `(.L_x_11298) ;  /* 0x0000000000243947 */ /* 0x000fec0003800000 */
[----:B------:R-:W-:-:S04]  /*20b0*/  ISETP.NE.U32.AND P4, PT, RZ, UR14, PT ;  /* 0x0000000eff007c0c */ /* 0x000fc8000bf85070 */
[----:B------:R-:W-:-:S13]  /*20c0*/  ISETP.NE.AND.EX P4, PT, RZ, UR15, PT, P4 ;  /* 0x0000000fff007c0c */ /* 0x000fda000bf85340 */
[----:B------:R-:W-:Y:S05]  /*20d0*/  @P4 BRA `(.L_x_11299) ;  /* 0x0000000000084947 */ /* 0x000fea0003800000 */
[----:B------:R-:W-:Y:S05]  /*20e0*/  @P0 BRA `(.L_x_11300) ;  /* 0x00000000002c0947 */ /* 0x000fea0003800000 */
[----:B------:R-:W-:Y:S05]  /*20f0*/  BRA `(.L_x_11301) ;  /* 0x0000000000307947 */ /* 0x000fea0003800000 */
.L_x_11299:
[----:B-----5:R-:W-:-:S04]  /*2100*/  PRMT R2, R169, 0x7632, R2 ;  /* 0x00007632a9027816 */ /* 0x020fc80000000002 */
[----:B------:R-:W-:-:S05]  /*2110*/  SHF.L.U32 R2, R2, 0x10, RZ ;  /* 0x0000001002027819 */ /* 0x000fca00000006ff */
[----:B------:R-:W-:Y:S01]  /*2120*/  FADD.FTZ R212, R212, R2 ;  /* 0x00000002d4d47221 */ /* 0x000fe20000010000 */
[----:B------:R-:W-:Y:S06]  /*2130*/  BRA `(.L_x_11300) ;  /* 0x0000000000187947 */ /* 0x000fec0003800000 */
.L_x_11298:
[----:B-----5:R-:W-:-:S04]  /*2140*/  PRMT R2, R165, 0x7632, R2 ;  /* 0x00007632a5027816 */ /* 0x020fc80000000002 */
[----:B------:R-:W-:-:S05]  /*2150*/  SHF.L.U32 R2, R2, 0x10, RZ ;  /* 0x0000001002027819 */ /* 0x000fca00000006ff */
[--C-:B------:R-:W-:Y:S01]  /*2160*/  FADD.FTZ R212, R212, R2.reuse ;  /* 0x00000002d4d47221 */ /* 0x100fe20000010000 */
[----:B------:R-:W-:-:S05]  /*2170*/  @P2 PRMT R2, R169, 0x7632, R2 ;  /* 0x00007632a9022816 */ /* 0x000fca0000000002 */
[----:B------:R-:W-:-:S04]  /*2180*/  @P2 IMAD.U32 R2, R2, 0x10000, RZ ;  /* 0x0001000002022824 */ /* 0x000fc800078e00ff */
[----:B------:R-:W-:-:S07]  /*2190*/  @P2 FADD.FTZ R212, R212, R2 ;  /* 0x00000002d4d42221 */ /* 0x000fce0000010000 */
.L_x_11300:
[----:B------:R-:W-:-:S04]  /*21a0*/  F2FP.BF16.F32.PACK_AB R2, RZ, R212 ;  /* 0x000000d4ff02723e */ /* 0x000fc800000010ff */
[----:B------:R-:W-:-:S07]  /*21b0*/  PRMT R173, R173, 0x5410, R2 ;  /* 0x00005410adad7816 */ /* 0x000fce0000000002 */
.L_x_11301:
        /* <DEDUP_REMOVED lines=8> */
.L_x_11303:
[----:B-----5:R-:W-:-:S05]  /*2240*/  SHF.L.U32 R3, R170, 0x10, RZ ;  /* 0x00000010aa037819 */ /* 0x020fca00000006ff */
[----:B------:R-:W-:Y:S01]  /*2250*/  FADD.FTZ R203, R3, R203 ;  /* 0x000000cb03cb7221 */ /* 0x000fe20000010000 */
[----:B------:R-:W-:Y:S06]  /*2260*/  BRA `(.L_x_11304) ;  /* 0x0000000000107947 */ /* 0x000fec0003800000 */
.L_x_11302:
[----:B-----5:R-:W-:-:S05]  /*2270*/  SHF.L.U32 R3, R166, 0x10, RZ ;  /* 0x00000010a6037819 */ /* 0x020fca00000006ff */
[----:B------:R-:W-:Y:S01]  /*2280*/  FADD.FTZ R203, R3, R203 ;  /* 0x000000cb03cb7221 */ /* 0x000fe20000010000 */
[----:B------:R-:W-:-:S05]  /*2290*/  @P2 SHF.L.U32 R3, R170, 0x10, RZ ;  /* 0x00000010aa032819 */ /* 0x000fca00000006ff */
[----:B------:R-:W-:-:S07]  /*22a0*/  @P2 FADD.FTZ R203, R3, R203 ;  /* 0x000000cb03cb2221 */ /* 0x000fce0000010000 */
.L_x_11304:
[----:B------:R-:W-:-:S04]  /*22b0*/  F2FP.BF16.F32.PACK_AB R3, RZ, R203 ;  /* 0x000000cbff03723e */ /* 0x000fc800000010ff */
[----:B------:R-:W-:-:S07]  /*22c0*/  PRMT R174, R3, 0x7610, R174 ;  /* 0x0000761003ae7816 */ /* 0x000fce00000000ae */
.L_x_11305:
[----:B------:R-:W-:Y:S01]  /*22d0*/  SHF.L.U32 R206, R2, 0x10, RZ ;  /* 0x0000001002ce7819 */ /* 0x000fe200000006ff */
[----:B------:R-:W-:Y:S06]  /*22e0*/  @P3 BRA `(.L_x_11306) ;  /* 0x0000000000243947 */ /* 0x000fec0003800000 */
[----:B------:R-:W-:-:S04]  /*22f0*/  ISETP.NE.U32.AND P4, PT, RZ, UR14, PT ;  /* 0x0000000eff007c0c */ /* 0x000fc8000bf85070 */
[----:B------:R-:W-:-:S13]  /*2300*/  ISETP.NE.AND.EX P4, PT, RZ, UR15, PT, P4 ;  /* 0x0000000fff007c0c */ /* 0x000fda000bf85340 */
[----:B------:R-:W-:Y:S05]  /*2310*/  @P4 BRA `(.L_x_11307) ;  /* 0x0000000000084947 */ /* 0x000fea0003800000 */
[----:B------:R-:W-:Y:S05]  /*2320*/  @P0 BRA `(.L_x_11308) ;  /* 0x00000000002c0947 */ /* 0x000fea0003800000 */
[----:B------:R-:W-:Y:S05]  /*2330*/  BRA `(.L_x_11309) ;  /* 0x0000000000307947 */ /* 0x000fea0003800000 */
.L_x_11307:
[----:B-----5:R-:W-:-:S04]  /*2340*/  PRMT R2, R170, 0x7632, R2 ;  /* 0x00007632aa027816 */ /* 0x020fc80000000002 */
[----:B------:R-:W-:-:S05]  /*2350*/  SHF.L.U32 R2, R2, 0x10, RZ ;  /* 0x0000001002027819 */ /* 0x000fca00000006ff */
[----:B------:R-:W-:Y:S01]  /*2360*/  FADD.FTZ R206, R206, R2 ;  /* 0x00000002cece7221 */ /* 0x000fe20000010000 */
[----:B------:R-:W-:Y:S06]  /*2370*/  BRA `(.L_x_11308) ;  /* 0x0000000000187947 */ /* 0x000fec0003800000 */
.L_x_11306:
[----:B-----5:R-:W-:-:S04]  /*2380*/  PRMT R2, R166, 0x7632, R2 ;  /* 0x00007632a6027816 */ /* 0x020fc80000000002 */
[----:B------:R-:W-:-:S05]  /*2390*/  SHF.L.U32 R2, R2, 0x10, RZ ;  /* 0x0000001002027819 */ /* 0x000fca00000006ff */
[--C-:B------:R-:W-:Y:S01]  /*23a0*/  FADD.FTZ R206, R206, R2.reuse ;  /* 0x00000002cece7221 */ /* 0x100fe20000010000 */
[----:B------:R-:W-:-:S05]  /*23b0*/  @P2 PRMT R2, R170, 0x7632, R2 ;  /* 0x00007632aa022816 */ /* 0x000fca0000000002 */
[----:B------:R-:W-:-:S04]  /*23c0*/  @P2 IMAD.U32 R2, R2, 0x10000, RZ ;  /* 0x0001000002022824 */ /* 0x000fc800078e00ff */
[----:B------:R-:W-:-:S07]  /*23d0*/  @P2 FADD.FTZ R206, R206, R2 ;  /* 0x00000002cece2221 */ /* 0x000fce0000010000 */
.L_x_11308:
[----:B------:R-:W-:-:S04]  /*23e0*/  F2FP.BF16.F32.PACK_AB R2, RZ, R206 ;  /* 0x000000ceff02723e */ /* 0x000fc800000010ff */
[----:B------:R-:W-:-:S07]  /*23f0*/  PRMT R174, R174, 0x5410, R2 ;  /* 0x00005410aeae7816 */ /* 0x000fce0000000002 */
.L_x_11309:
        /* <DEDUP_REMOVED lines=8> */
.L_x_11311:
[----:B-----5:R-:W-:-:S05]  /*2480*/  SHF.L.U32 R2, R171, 0x10, RZ ;  /* 0x00000010ab027819 */ /* 0x020fca00000006ff */
[----:B------:R-:W-:Y:S01]  /*2490*/  FADD.FTZ R207, R2, R207 ;  /* 0x000000cf02cf7221 */ /* 0x000fe20000010000 */
[----:B------:R-:W-:Y:S06]  /*24a0*/  BRA `(.L_x_11312) ;  /* 0x0000000000107947 */ /* 0x000fec0003800000 */
.L_x_11310:
[----:B-----5:R-:W-:-:S05]  /*24b0*/  SHF.L.U32 R2, R167, 0x10, RZ ;  /* 0x00000010a7027819 */ /* 0x020fca00000006ff */
[----:B------:R-:W-:Y:S01]  /*24c0*/  FADD.FTZ R207, R2, R207 ;  /* 0x000000cf02cf7221 */ /* 0x000fe20000010000 */
[----:B------:R-:W-:-:S05]  /*24d0*/  @P2 SHF.L.U32 R2, R171, 0x10, RZ ;  /* 0x00000010ab022819 */ /* 0x000fca00000006ff */
[----:B------:R-:W-:-:S07]  /*24e0*/  @P2 FADD.FTZ R207, R2, R207 ;  /* 0x000000cf02cf2221 */ /* 0x000fce0000010000 */
.L_x_11312:
[----:B------:R-:W-:-:S04]  /*24f0*/  F2FP.BF16.F32.PACK_AB R2, RZ, R207 ;  /* 0x000000cfff02723e */ /* 0x000fc800000010ff */
[----:B------:R-:W-:-:S07]  /*2500*/  PRMT R175, R2, 0x7610, R175 ;  /* 0x0000761002af7816 */ /* 0x000fce00000000af */
.L_x_11313:
[----:B------:R-:W-:Y:S01]  /*2510*/  SHF.L.U32 R208, R3, 0x10, RZ ;  /* 0x0000001003d07819 */ /* 0x000fe200000006ff */
[----:B------:R-:W-:Y:S06]  /*2520*/  @P3 BRA `(.L_x_11314) ;  /* 0x0000000000243947 */ /* 0x000fec0003800000 */
[----:B------:R-:W-:-:S04]  /*2530*/  ISETP.NE.U32.AND P4, PT, RZ, UR14, PT ;  /* 0x0000000eff007c0c */ /* 0x000fc8000bf85070 */
[----:B------:R-:W-:-:S13]  /*2540*/  ISETP.NE.AND.EX P4, PT, RZ, UR15, PT, P4 ;  /* 0x0000000fff007c0c */ /* 0x000fda000bf85340 */
[----:B------:R-:W-:Y:S05]  /*2550*/  @P4 BRA `(.L_x_11315) ;  /* 0x0000000000084947 */ /* 0x000fea0003800000 */
[----:B------:R-:W-:Y:S05]  /*2560*/  @P0 BRA `(.L_x_11316) ;  /* 0x00000000002c0947 */ /* 0x000fea0003800000 */
[----:B------:R-:W-:Y:S05]  /*2570*/  BRA `(.L_x_11317) ;  /* 0x0000000000307947 */ /* 0x000fea0003800000 */
.L_x_11315:
[----:B-----5:R-:W-:-:S04]  /*2580*/  PRMT R2, R171, 0x7632, R2 ;  /* 0x00007632ab027816 */ /* 0x020fc80000000002 */
[----:B------:R-:W-:-:S05]  /*2590*/  SHF.L.U32 R2, R2, 0x10, RZ ;  /* 0x0000001002027819 */ /* 0x000fca00000006ff */
[----:B------:R-:W-:Y:S01]  /*25a0*/  FADD.FTZ R208, R208, R2 ;  /* 0x00000002d0d07221 */ /* 0x000fe20000010000 */
[----:B------:R-:W-:Y:S06]  /*25b0*/  BRA `(.L_x_11316) ;  /* 0x0000000000187947 */ /* 0x000fec0003800000 */
.L_x_11314:
[----:B-----5:R-:W-:-:S04]  /*25c0*/  PRMT R2, R167, 0x7632, R2 ;  /* 0x00007632a7027816 */ /* 0x020fc80000000002 */
[----:B------:R-:W-:-:S05]  /*25d0*/  SHF.L.U32 R2, R2, 0x10, RZ ;  /* 0x0000001002027819 */ /* 0x000fca00000006ff */
[--C-:B------:R-:W-:Y:S01]  /*25e0*/  FADD.FTZ R208, R208, R2.reuse ;  /* 0x00000002d0d07221 */ /* 0x100fe20000010000 */
[----:B------:R-:W-:-:S05]  /*25f0*/  @P2 PRMT R2, R171, 0x7632, R2 ;  /* 0x00007632ab022816 */ /* 0x000fca0000000002 */
[----:B------:R-:W-:-:S04]  /*2600*/  @P2 IMAD.U32 R2, R2, 0x10000, RZ ;  /* 0x0001000002022824 */ /* 0x000fc800078e00ff */
[----:B------:R-:W-:-:S07]  /*2610*/  @P2 FADD.FTZ R208, R208, R2 ;  /* 0x00000002d0d02221 */ /* 0x000fce0000010000 */
.L_x_11316:
[----:B------:R-:W-:-:S04]  /*2620*/  F2FP.BF16.F32.PACK_AB R2, RZ, R208 ;  /* 0x000000d0ff02723e */ /* 0x000fc800000010ff */
[----:B------:R-:W-:-:S07]  /*2630*/  PRMT R175, R175, 0x5410, R2 ;  /* 0x00005410afaf7816 */ /* 0x000fce0000000002 */
.L_x_11317:
        /* <DEDUP_REMOVED lines=12> */
[C---:B--2---:R-:W-:Y:S02]  /*2700*/  SHF.L.U32 R192, R4.reuse, 0x10, RZ ;  /* 0x0000001004c07819 */ /* 0x044fe400000006ff */
[----:B------:R-:W-:Y:S01]  /*2710*/  PRMT R3, R4, 0x7632, R3 ;  /* 0x0000763204037816 */ /* 0x000fe20000000003 */
[----:B-1----:R-:W-:Y:S06]  /*2720*/  @P3 BRA `(.L_x_11318) ;  /* 0x0000000000203947 */ /* 0x002fec0003800000 */
[----:B------:R-:W-:-:S04]  /*2730*/  ISETP.NE.U32.AND P4, PT, RZ, UR14, PT ;  /* 0x0000000eff007c0c */ /* 0x000fc8000bf85070 */
[----:B------:R-:W-:-:S13]  /*2740*/  ISETP.NE.AND.EX P4, PT, RZ, UR15, PT, P4 ;  /* 0x0000000fff007c0c */ /* 0x000fda000bf85340 */
[----:B------:R-:W-:Y:S05]  /*2750*/  @P4 BRA `(.L_x_11319) ;  /* 0x0000000000084947 */ /* 0x000fea0003800000 */
[----:B------:R-:W-:Y:S05]  /*2760*/  @P0 BRA `(.L_x_11320) ;  /* 0x0000000000200947 */ /* 0x000fea0003800000 */
[----:B------:R-:W-:Y:S05]  /*2770*/  BRA `(.L_x_11321) ;  /* 0x0000000000247947 */ /* 0x000fea0003800000 */
.L_x_11319:
[----:B-----5:R-:W-:-:S05]  /*2780*/  SHF.L.U32 R4, R168, 0x10, RZ ;  /* 0x00000010a8047819 */ /* 0x020fca00000006ff */
[----:B------:R-:W-:Y:S01]  /*2790*/  FADD.FTZ R192, R4, R192 ;  /* 0x000000c004c07221 */ /* 0x000fe20000010000 */
[----:B------:R-:W-:Y:S06]  /*27a0*/  BRA `(.L_x_11320) ;  /* 0x0000000000107947 */ /* 0x000fec0003800000 */
.L_x_11318:
[----:B-----5:R-:W-:-:S05]  /*27b0*/  SHF.L.U32 R4, R164, 0x10, RZ ;  /* 0x00000010a4047819 */ /* 0x020fca00000006ff */
[----:B------:R-:W-:Y:S01]  /*27c0*/  FADD.FTZ R192, R4, R192 ;  /* 0x000000c004c07221 */ /* 0x000fe20000010000 */
[----:B------:R-:W-:-:S05]  /*27d0*/  @P2 SHF.L.U32 R4, R168, 0x10, RZ ;  /* 0x00000010a8042819 */ /* 0x000fca00000006ff */
[----:B------:R-:W-:-:S07]  /*27e0*/  @P2 FADD.FTZ R192, R4, R192 ;  /* 0x000000c004c02221 */ /* 0x000fce0000010000 */
.L_x_11320:
[----:B------:R-:W-:-:S04]  /*27f0*/  F2FP.BF16.F32.PACK_AB R4, RZ, R192 ;  /* 0x000000c0ff04723e */ /* 0x000fc800000010ff */
[----:B------:R-:W-:-:S07]  /*2800*/  PRMT R172, R4, 0x7610, R172 ;  /* 0x0000761004ac7816 */ /* 0x000fce00000000ac */
.L_x_11321:
[----:B------:R-:W-:Y:S01]  /*2810*/  SHF.L.U32 R191, R3, 0x10, RZ ;  /* 0x0000001003bf7819 */ /* 0x000fe200000006ff */
[----:B------:R-:W-:Y:S06]  /*2820*/  @P3 BRA `(.L_x_11322) ;  /* 0x0000000000243947 */ /* 0x000fec0003800000 */
[----:B------:R-:W-:-:S04]  /*2830*/  ISETP.NE.U32.AND P4, PT, RZ, UR14, PT ;  /* 0x0000000eff007c0c */ /* 0x000fc8000bf85070 */
[----:B------:R-:W-:-:S13]  /*2840*/  ISETP.NE.AND.EX P4, PT, RZ, UR15, PT, P4 ;  /* 0x0000000fff007c0c */ /* 0x000fda000bf85340 */
[----:B------:R-:W-:Y:S05]  /*2850*/  @P4 BRA `(.L_x_11323) ;  /* 0x0000000000084947 */ /* 0x000fea0003800000 */
[----:B------:R-:W-:Y:S05]  /*2860*/  @P0 BRA `(.L_x_11324) ;  /* 0x00000000002c0947 */ /* 0x000fea0003800000 */
[----:B------:R-:W-:Y:S05]  /*2870*/  BRA `(.L_x_11325) ;  /* 0x0000000000307947 */ /* 0x000fea0003800000 */
.L_x_11323:
[----:B-----5:R-:W-:-:S04]  /*2880*/  PRMT R3, R168, 0x7632, R3 ;  /* 0x00007632a8037816 */ /* 0x020fc80000000003 */
[----:B------:R-:W-:-:S05]  /*2890*/  SHF.L.U32 R3, R3, 0x10, RZ ;  /* 0x0000001003037819 */ /* 0x000fca00000006ff */
[----:B------:R-:W-:Y:S01]  /*28a0*/  FADD.FTZ R191, R191, R3 ;  /* 0x00000003bfbf7221 */ /* 0x000fe20000010000 */
[----:B------:R-:W-:Y:S06]  /*28b0*/  BRA `(.L_x_11324) ;  /* 0x0000000000187947 */ /* 0x000fec0003800000 */
.L_x_11322:
[----:B-----5:R-:W-:-:S05]  /*28c0*/  PRMT R3, R164, 0x7632, R3 ;  /* 0x00007632a4037816 */ /* 0x020fca0000000003 */
[----:B------:R-:W-:-:S04]  /*28d0*/  IMAD.U32 R3, R3, 0x10000, RZ ;  /* 0x0001000003037824 */ /* 0x000fc800078e00ff */
[--C-:B------:R-:W-:Y:S01]  /*28e0*/  FADD.FTZ R191, R191, R3.reuse ;  /* 0x00000003bfbf7221 */ /* 0x100fe20000010000 */
[----:B------:R-:W-:-:S04]  /*28f0*/  @P2 PRMT R3, R168, 0x7632, R3 ;  /* 0x00007632a8032816 */ /* 0x000fc80000000003 */
[----:B------:R-:W-:-:S05]  /*2900*/  @P2 SHF.L.U32 R3, R3, 0x10, RZ ;  /* 0x0000001003032819 */ /* 0x000fca00000006ff */
[----:B------:R-:W-:-:S07]  /*2910*/  @P2 FADD.FTZ R191, R191, R3 ;  /* 0x00000003bfbf2221 */ /* 0x000fce0000010000 */
.L_x_11324:
[----:B------:R-:W-:-:S04]  /*2920*/  F2FP.BF16.F32.PACK_AB R3, RZ, R191 ;  /* 0x000000bfff03723e */ /* 0x000fc800000010ff */
[----:B------:R-:W-:-:S07]  /*2930*/  PRMT R172, R172, 0x5410, R3 ;  /* 0x00005410acac7816 */ /* 0x000fce0000000003 */
.L_x_11325:
        /* <DEDUP_REMOVED lines=8> */
.L_x_11327:
[----:B-----5:R-:W-:-:S05]  /*29c0*/  SHF.L.U32 R4, R169, 0x10, RZ ;  /* 0x00000010a9047819 */ /* 0x020fca00000006ff */
[----:B------:R-:W-:Y:S01]  /*29d0*/  FADD.FTZ R190, R4, R190 ;  /* 0x000000be04be7221 */ /* 0x000fe20000010000 */
[----:B------:R-:W-:Y:S06]  /*29e0*/  BRA `(.L_x_11328) ;  /* 0x0000000000107947 */ /* 0x000fec0003800000 */
.L_x_11326:
[----:B-----5:R-:W-:-:S05]  /*29f0*/  SHF.L.U32 R4, R165, 0x10, RZ ;  /* 0x00000010a5047819 */ /* 0x020fca00000006ff */
[----:B------:R-:W-:Y:S01]  /*2a00*/  FADD.FTZ R190, R4, R190 ;  /* 0x000000be04be7221 */ /* 0x000fe20000010000 */
[----:B------:R-:W-:-:S05]  /*2a10*/  @P2 SHF.L.U32 R4, R169, 0x10, RZ ;  /* 0x00000010a9042819 */ /* 0x000fca00000006ff */
[----:B------:R-:W-:-:S07]  /*2a20*/  @P2 FADD.FTZ R190, R4, R190 ;  /* 0x000000be04be2221 */ /* 0x000fce0000010000 */
.L_x_11328:
[----:B------:R-:W-:-:S04]  /*2a30*/  F2FP.BF16.F32.PACK_AB R4, RZ, R190 ;  /* 0x000000beff04723e */ /* 0x000fc800000010ff */
[----:B------:R-:W-:-:S07]  /*2a40*/  PRMT R173, R4, 0x7610, R173 ;  /* 0x0000761004ad7816 */ /* 0x000fce00000000ad */
.L_x_11329:
[----:B------:R-:W-:Y:S01]  /*2a50*/  SHF.L.U32 R189, R3, 0x10, RZ ;  /* 0x0000001003bd7819 */ /* 0x000fe200000006ff */
[----:B------:R-:W-:Y:S06]  /*2a60*/  @P3 BRA `(.L_x_11330) ;  /* 0x0000000000243947 */ /* 0x000fec0003800000 */
[----:B------:R-:W-:-:S04]  /*2a70*/  ISETP.NE.U32.AND P4, PT, RZ, UR14, PT ;  /* 0x0000000eff007c0c */ /* 0x000fc8000bf85070 */
[----:B------:R-:W-:-:S13]  /*2a80*/  ISETP.NE.AND.EX P4, PT, RZ, UR15, PT, P4 ;  /* 0x0000000fff007c0c */ /* 0x000fda000bf85340 */
[----:B------:R-:W-:Y:S05]  /*2a90*/  @P4 BRA `(.L_x_11331) ;  /* 0x0000000000084947 */ /* 0x000fea0003800000 */
[----:B------:R-:W-:Y:S05]  /*2aa0*/  @P0 BRA `(.L_x_11332) ;  /* 0x00000000002c0947 */ /* 0x000fea0003800000 */
[----:B------:R-:W-:Y:S05]  /*2ab0*/  BRA `(.L_x_11333) ;  /* 0x0000000000307947 */ /* 0x000fea0003800000 */
.L_x_11331:
[----:B-----5:R-:W-:-:S04]  /*2ac0*/  PRMT R3, R169, 0x7632, R3 ;  /* 0x00007632a9037816 */ /* 0x020fc80000000003 */
[----:B------:R-:W-:-:S05]  /*2ad0*/  SHF.L.U32 R3, R3, 0x10, RZ ;  /* 0x0000001003037819 */ /* 0x000fca00000006ff */
[----:B------:R-:W-:Y:S01]  /*2ae0*/  FADD.FTZ R189, R189, R3 ;  /* 0x00000003bdbd7221 */ /* 0x000fe20000010000 */
[----:B------:R-:W-:Y:S06]  /*2af0*/  BRA `(.L_x_11332) ;  /* 0x0000000000187947 */ /* 0x000fec0003800000 */
.L_x_11330:
[----:B-----5:R-:W-:-:S05]  /*2b00*/  PRMT R3, R165, 0x7632, R3 ;  /* 0x00007632a5037816 */ /* 0x020fca0000000003 */
[----:B------:R-:W-:-:S04]  /*2b10*/  IMAD.U32 R3, R3, 0x10000, RZ ;  /* 0x0001000003037824 */ /* 0x000fc800078e00ff */
[--C-:B------:R-:W-:Y:S01]  /*2b20*/  FADD.FTZ R189, R189, R3.reuse ;  /* 0x00000003bdbd7221 */ /* 0x100fe20000010000 */
[----:B------:R-:W-:-:S04]  /*2b30*/  @P2 PRMT R3, R169, 0x7632, R3 ;  /* 0x00007632a9032816 */ /* 0x000fc80000000003 */
[----:B------:R-:W-:-:S05]  /*2b40*/  @P2 SHF.L.U32 R3, R3, 0x10, RZ ;  /* 0x0000001003032819 */ /* 0x000fca00000006ff */
[----:B------:R-:W-:-:S07]  /*2b50*/  @P2 FADD.FTZ R189, R189, R3 ;  /* 0x00000003bdbd2221 */ /* 0x000fce0000010000 */
.L_x_11332:
[----:B------:R-:W-:-:S04]  /*2b60*/  F2FP.BF16.F32.PACK_AB R3, RZ, R189 ;  /* 0x000000bdff03723e */ /* 0x000fc800000010ff */
[----:B------:R-:W-:-:S07]  /*2b70*/  PRMT R173, R173, 0x5410, R3 ;  /* 0x00005410adad7816 */ /* 0x000fce0000000003 */
.L_x_11333:
        /* <DEDUP_REMOVED lines=8> */
.L_x_11335:
[----:B-----5:R-:W-:-:S05]  /*2c00*/  SHF.L.U32 R3, R170, 0x10, RZ ;  /* 0x00000010aa037819 */ /* 0x020fca00000006ff */
[----:B------:R-:W-:Y:S01]  /*2c10*/  FADD.FTZ R188, R3, R188 ;  /* 0x000000bc03bc7221 */ /* 0x000fe20000010000 */
[----:B------:R-:W-:Y:S06]  /*2c20*/  BRA `(.L_x_11336) ;  /* 0x0000000000107947 */ /* 0x000fec0003800000 */
.L_x_11334:
[----:B-----5:R-:W-:-:S05]  /*2c30*/  SHF.L.U32 R3, R166, 0x10, RZ ;  /* 0x00000010a6037819 */ /* 0x020fca00000006ff */
[----:B------:R-:W-:Y:S01]  /*2c40*/  FADD.FTZ R188, R3, R188 ;  /* 0x000000bc03bc7221 */ /* 0x000fe20000010000 */
[----:B------:R-:W-:-:S05]  /*2c50*/  @P2 SHF.L.U32 R3, R170, 0x10, RZ ;  /* 0x00000010aa032819 */ /* 0x000fca00000006ff */
[----:B------:R-:W-:-:S07]  /*2c60*/  @P2 FADD.FTZ R188, R3, R188 ;  /* 0x000000bc03bc2221 */ /* 0x000fce0000010000 */
.L_x_11336:
[----:B------:R-:W-:-:S04]  /*2c70*/  F2FP.BF16.F32.PACK_AB R3, RZ, R188 ;  /* 0x000000bcff03723e */ /* 0x000fc800000010ff */
[----:B------:R-:W-:-:S07]  /*2c80*/  PRMT R174, R3, 0x7610, R174 ;  /* 0x0000761003ae7816 */ /* 0x000fce00000000ae */
.L_x_11337:
[----:B------:R-:W-:Y:S01]  /*2c90*/  SHF.L.U32 R187, R6, 0x10, RZ ;  /* 0x0000001006bb7819 */ /* 0x000fe200000006ff */
[----:B------:R-:W-:Y:S06]  /*2ca0*/  @P3 BRA `(.L_x_11338) ;  /* 0x0000000000243947 */ /* 0x000fec0003800000 */
[----:B------:R-:W-:-:S04]  /*2cb0*/  ISETP.NE.U32.AND P4, PT, RZ, UR14, PT ;  /* 0x0000000eff007c0c */ /* 0x000fc8000bf85070 */
[----:B------:R-:W-:-:S13]  /*2cc0*/  ISETP.NE.AND.EX P4, PT, RZ, UR15, PT, P4 ;  /* 0x0000000fff007c0c */ /* 0x000fda000bf85340 */
[----:B------:R-:W-:Y:S05]  /*2cd0*/  @P4 BRA `(.L_x_11339) ;  /* 0x0000000000084947 */ /* 0x000fea0003800000 */
[----:B------:R-:W-:Y:S05]  /*2ce0*/  @P0 BRA `(.L_x_11340) ;  /* 0x00000000002c0947 */ /* 0x000fea0003800000 */
[----:B------:R-:W-:Y:S05]  /*2cf0*/  BRA `(.L_x_11341) ;  /* 0x0000000000307947 */ /* 0x000fea0003800000 */
.L_x_11339:
[----:B-----5:R-:W-:-:S04]  /*2d00*/  PRMT R3, R170, 0x7632, R3 ;  /* 0x00007632aa037816 */ /* 0x020fc80000000003 */
[----:B------:R-:W-:-:S05]  /*2d10*/  SHF.L.U32 R3, R3, 0x10, RZ ;  /* 0x0000001003037819 */ /* 0x000fca00000006ff */
[----:B------:R-:W-:Y:S01]  /*2d20*/  FADD.FTZ R187, R187, R3 ;  /* 0x00000003bbbb7221 */ /* 0x000fe20000010000 */
[----:B------:R-:W-:Y:S06]  /*2d30*/  BRA `(.L_x_11340) ;  /* 0x0000000000187947 */ /* 0x000fec0003800000 */
.L_x_11338:
[----:B-----5:R-:W-:-:S05]  /*2d40*/  PRMT R3, R166, 0x7632, R3 ;  /* 0x00007632a6037816 */ /* 0x020fca0000000003 */
[----:B------:R-:W-:-:S04]  /*2d50*/  IMAD.U32 R3, R3, 0x10000, RZ ;  /* 0x0001000003037824 */ /* 0x000fc800078e00ff */
[--C-:B------:R-:W-:Y:S01]  /*2d60*/  FADD.FTZ R187, R187, R3.reuse ;  /* 0x00000003bbbb7221 */ /* 0x100fe20000010000 */
[----:B------:R-:W-:-:S04]  /*2d70*/  @P2 PRMT R3, R170, 0x7632, R3 ;  /* 0x00007632aa032816 */ /* 0x000fc80000000003 */
[----:B------:R-:W-:-:S05]  /*2d80*/  @P2 SHF.L.U32 R3, R3, 0x10, RZ ;  /* 0x0000001003032819 */ /* 0x000fca00000006ff */
[----:B------:R-:W-:-:S07]  /*2d90*/  @P2 FADD.FTZ R187, R187, R3 ;  /* 0x00000003bbbb2221 */ /* 0x000fce0000010000 */
.L_x_11340:
[----:B------:R-:W-:-:S04]  /*2da0*/  F2FP.BF16.F32.PACK_AB R3, RZ, R187 ;  /* 0x000000bbff03723e */ /* 0x000fc800000010ff */
[----:B------:R-:W-:-:S07]  /*2db0*/  PRMT R174, R174, 0x5410, R3 ;  /* 0x00005410aeae7816 */ /* 0x000fce0000000003 */
.L_x_11341:
        /* <DEDUP_REMOVED lines=8> */
.L_x_11343:
[----:B-----5:R-:W-:-:S05]  /*2e40*/  SHF.L.U32 R4, R171, 0x10, RZ ;  /* 0x00000010ab047819 */ /* 0x020fca00000006ff */
[----:B------:R-:W-:Y:S01]  /*2e50*/  FADD.FTZ R186, R4, R186 ;  /* 0x000000ba04ba7221 */ /* 0x000fe20000010000 */
[----:B------:R-:W-:Y:S06]  /*2e60*/  BRA `(.L_x_11344) ;  /* 0x0000000000107947 */ /* 0x000fec0003800000 */
.L_x_11342:
[----:B-----5:R-:W-:-:S05]  /*2e70*/  SHF.L.U32 R4, R167, 0x10, RZ ;  /* 0x00000010a7047819 */ /* 0x020fca00000006ff */
[----:B------:R-:W-:Y:S01]  /*2e80*/  FADD.FTZ R186, R4, R186 ;  /* 0x000000ba04ba7221 */ /* 0x000fe20000010000 */
[----:B------:R-:W-:-:S05]  /*2e90*/  @P2 SHF.L.U32 R4, R171, 0x10, RZ ;  /* 0x00000010ab042819 */ /* 0x000fca00000006ff */
[----:B------:R-:W-:-:S07]  /*2ea0*/  @P2 FADD.FTZ R186, R4, R186 ;  /* 0x000000ba04ba2221 */ /* 0x000fce0000010000 */
.L_x_11344:
[----:B------:R-:W-:-:S04]  /*2eb0*/  F2FP.BF16.F32.PACK_AB R4, RZ, R186 ;  /* 0x000000baff04723e */ /* 0x000fc800000010ff */
[----:B------:R-:W-:-:S07]  /*2ec0*/  PRMT R175, R4, 0x7610, R175 ;  /* 0x0000761004af7816 */ /* 0x000fce00000000af */
.L_x_11345:
[----:B------:R-:W-:Y:S01]  /*2ed0*/  SHF.L.U32 R185, R3, 0x10, RZ ;  /* 0x0000001003b97819 */ /* 0x000fe200000006ff */
[----:B------:R-:W-:Y:S06]  /*2ee0*/  @P3 BRA `(.L_x_11346) ;  /* 0x0000000000243947 */ /* 0x000fec0003800000 */
[----:B------:R-:W-:-:S04]  /*2ef0*/  ISETP.NE.U32.AND P4, PT, RZ, UR14, PT ;  /* 0x0000000eff007c0c */ /* 0x000fc8000bf85070 */
[----:B------:R-:W-:-:S13]  /*2f00*/  ISETP.NE.AND.EX P4, PT, RZ, UR15, PT, P4 ;  /* 0x0000000fff007c0c */ /* 0x000fda000bf85340 */
[----:B------:R-:W-:Y:S05]  /*2f10*/  @P4 BRA `(.L_x_11347) ;  /* 0x0000000000084947 */ /* 0x000fea0003800000 */
[----:B------:R-:W-:Y:S05]  /*2f20*/  @P0 BRA `(.L_x_11348) ;  /* 0x00000000002c0947 */ /* 0x000fea0003800000 */
[----:B------:R-:W-:Y:S05]  /*2f30*/  BRA `(.L_x_11349) ;  /* 0x0000000000307947 */ /* 0x000fea0003800000 */
.L_x_11347:
[----:B-----5:R-:W-:-:S04]  /*2f40*/  PRMT R3, R171, 0x7632, R3 ;  /* 0x00007632ab037816 */ /* 0x020fc80000000003 */
[----:B------:R-:W-:-:S05]  /*2f50*/  SHF.L.U32 R3, R3, 0x10, RZ ;  /* 0x0000001003037819 */ /* 0x000fca00000006ff */
[----:B------:R-:W-:Y:S01]  /*2f60*/  FADD.FTZ R185, R185, R3 ;  /* 0x00000003b9b97221 */ /* 0x000fe20000010000 */
[----:B------:R-:W-:Y:S06]  /*2f70*/  BRA `(.L_x_11348) ;  /* 0x0000000000187947 */ /* 0x000fec0003800000 */
.L_x_11346:
[----:B-----5:R-:W-:-:S05]  /*2f80*/  PRMT R3, R167, 0x7632, R3 ;  /* 0x00007632a7037816 */ /* 0x020fca0000000003 */
[----:B------:R-:W-:-:S04]  /*2f90*/  IMAD.U32 R3, R3, 0x10000, RZ ;  /* 0x0001000003037824 */ /* 0x000fc800078e00ff */
[--C-:B------:R-:W-:Y:S01]  /*2fa0*/  FADD.FTZ R185, R185, R3.reuse ;  /* 0x00000003b9b97221 */ /* 0x100fe20000010000 */
[----:B------:R-:W-:-:S04]  /*2fb0*/  @P2 PRMT R3, R171, 0x7632, R3 ;  /* 0x00007632ab032816 */ /* 0x000fc80000000003 */
[----:B------:R-:W-:-:S05]  /*2fc0*/  @P2 SHF.L.U32 R3, R3, 0x10, RZ ;  /* 0x0000001003032819 */ /* 0x000fca00000006ff */
[----:B------:R-:W-:-:S07]  /*2fd0*/  @P2 FADD.FTZ R185, R185, R3 ;  /* 0x00000003b9b92221 */ /* 0x000fce0000010000 */
.L_x_11348:
[----:B------:R-:W-:-:S04]  /*2fe0*/  F2FP.BF16.F32.PACK_AB R3, RZ, R185 ;  /* 0x000000b9ff03723e */ /* 0x000fc800000010ff */
[----:B------:R-:W-:-:S07]  /*2ff0*/  PRMT R175, R175, 0x5410, R3 ;  /* 0x00005410afaf7816 */ /* 0x000fce0000000003 */
.L_x_11349:
        /* <DEDUP_REMOVED lines=10> */
[----:B-1----:R-:W-:-:S05]  /*30a0*/  IMAD.WIDE.U32 R4, R3, 0x10, R216 ;  /* 0x0000001003047825 */ /* 0x002fca00078e00d8 */
[----:B0-----:R-:W3:Y:S02]  /*30b0*/  LDG.E.128 R8, desc[UR4][R4.64] ;  /* 0x0000000404087981 */ /* 0x001ee4000c1e1d00 */
[C---:B---3--:R-:W-:Y:S02]  /*30c0*/  SHF.L.U32 R4, R8.reuse, 0x10, RZ ;  /* 0x0000001008047819 */ /* 0x048fe400000006ff */
[----:B------:R-:W-:Y:S01]  /*30d0*/  PRMT R5, R8, 0x7632, R5 ;  /* 0x0000763208057816 */ /* 0x000fe20000000005 */
[----:B--2---:R-:W-:Y:S06]  /*30e0*/  @P3 BRA `(.L_x_11350) ;  /* 0x0000000000203947 */ /* 0x004fec0003800000 */
[----:B------:R-:W-:-:S04]  /*30f0*/  ISETP.NE.U32.AND P4, PT, RZ, UR14, PT ;  /* 0x0000000eff007c0c */ /* 0x000fc8000bf85070 */
[----:B------:R-:W-:-:S13]  /*3100*/  ISETP.NE.AND.EX P4, PT, RZ, UR15, PT, P4 ;  /* 0x0000000fff007c0c */ /* 0x000fda000bf85340 */
[----:B------:R-:W-:Y:S05]  /*3110*/  @P4 BRA `(.L_x_11351) ;  /* 0x0000000000084947 */ /* 0x000fea0003800000 */
[----:B------:R-:W-:Y:S05]  /*3120*/  @P0 BRA `(.L_x_11352) ;  /* 0x0000000000200947 */ /* 0x000fea0003800000 */
[----:B------:R-:W-:Y:S05]  /*3130*/  BRA `(.L_x_11353) ;  /* 0x0000000000247947 */ /* 0x000fea0003800000 */
.L_x_11351:
[----:B-----5:R-:W-:-:S05]  /*3140*/  SHF.L.U32 R6, R168, 0x10, RZ ;  /* 0x00000010a8067819 */ /* 0x020fca00000006ff */
[----:B------:R-:W-:Y:S01]  /*3150*/  FADD.FTZ R4, R6, R4 ;  /* 0x0000000406047221 */ /* 0x000fe20000010000 */
[----:B------:R-:W-:Y:S06]  /*3160*/  BRA `(.L_x_11352) ;  /* 0x0000000000107947 */ /* 0x000fec0003800000 */
.L_x_11350:
[----:B-----5:R-:W-:-:S05]  /*3170*/  SHF.L.U32 R6, R164, 0x10, RZ ;  /* 0x00000010a4067819 */ /* 0x020fca00000006ff */
[----:B------:R-:W-:Y:S01]  /*3180*/  FADD.FTZ R4, R6, R4 ;  /* 0x0000000406047221 */ /* 0x000fe20000010000 */
[----:B------:R-:W-:-:S05]  /*3190*/  @P2 SHF.L.U32 R6, R168, 0x10, RZ ;  /* 0x00000010a8062819 */ /* 0x000fca00000006ff */
[----:B------:R-:W-:-:S07]  /*31a0*/  @P2 FADD.FTZ R4, R6, R4 ;  /* 0x0000000406042221 */ /* 0x000fce0000010000 */
.L_x_11352:
[----:B------:R-:W-:-:S04]  /*31b0*/  F2FP.BF16.F32.PACK_AB R6, RZ, R4 ;  /* 0x00000004ff06723e */ /* 0x000fc800000010ff */
[----:B------:R-:W-:-:S07]  /*31c0*/  PRMT R172, R6, 0x7610, R172 ;  /* 0x0000761006ac7816 */ /* 0x000fce00000000ac */
.L_x_11353:
[----:B------:R-:W-:Y:S01]  /*31d0*/  SHF.L.U32 R5, R5, 0x10, RZ ;  /* 0x0000001005057819 */ /* 0x000fe200000006ff */
[----:B------:R-:W-:Y:S06]  /*31e0*/  @P3 BRA `(.L_x_11354) ;  /* 0x0000000000243947 */ /* 0x000fec0003800000 */
[----:B------:R-:W-:-:S04]  /*31f0*/  ISETP.NE.U32.AND P4, PT, RZ, UR14, PT ;  /* 0x0000000eff007c0c */ /* 0x000fc8000bf85070 */
[----:B------:R-:W-:-:S13]  /*3200*/  ISETP.NE.AND.EX P4, PT, RZ, UR15, PT, P4 ;  /* 0x0000000fff007c0c */ /* 0x000fda000bf85340 */
[----:B------:R-:W-:Y:S05]  /*3210*/  @P4 BRA `(.L_x_11355) ;  /* 0x0000000000084947 */ /* 0x000fea0003800000 */
[----:B------:R-:W-:Y:S05]  /*3220*/  @P0 BRA `(.L_x_11356) ;  /* 0x00000000002c0947 */ /* 0x000fea0003800000 */
[----:B------:R-:W-:Y:S05]  /*3230*/  BRA `(.L_x_11357) ;  /* 0x0000000000307947 */ /* 0x000fea0003800000 */
.L_x_11355:
[----:B-----5:R-:W-:-:S05]  /*3240*/  PRMT R6, R168, 0x7632, R6 ;  /* 0x00007632a8067816 */ /* 0x020fca0000000006 */
[----:B------:R-:W-:-:S04]  /*3250*/  IMAD.U32 R6, R6, 0x10000, RZ ;  /* 0x0001000006067824 */ /* 0x000fc800078e00ff */
[----:B------:R-:W-:Y:S01]  /*3260*/  FADD.FTZ R5, R5, R6 ;  /* 0x0000000605057221 */ /* 0x000fe20000010000 */
[----:B------:R-:W-:Y:S06]  /*3270*/  BRA `(.L_x_11356) ;  /* 0x0000000000187947 */ /* 0x000fec0003800000 */
.L_x_11354:
[----:B-----5:R-:W-:-:S04]  /*3280*/  PRMT R6, R164, 0x7632, R6 ;  /* 0x00007632a4067816 */ /* 0x020fc80000000006 */
[----:B------:R-:W-:-:S05]  /*3290*/  SHF.L.U32 R6, R6, 0x10, RZ ;  /* 0x0000001006067819 */ /* 0x000fca00000006ff */
[--C-:B------:R-:W-:Y:S01]  /*32a0*/  FADD.FTZ R5, R5, R6.reuse ;  /* 0x0000000605057221 */ /* 0x100fe20000010000 */
[----:B------:R-:W-:-:S04]  /*32b0*/  @P2 PRMT R6, R168, 0x7632, R6 ;  /* 0x00007632a8062816 */ /* 0x000fc80000000006 */
[----:B------:R-:W-:-:S05]  /*32c0*/  @P2 SHF.L.U32 R6, R6, 0x10, RZ ;  /* 0x0000001006062819 */ /* 0x000fca00000006ff */
[----:B------:R-:W-:-:S07]  /*32d0*/  @P2 FADD.FTZ R5, R5, R6 ;  /* 0x0000000605052221 */ /* 0x000fce0000010000 */
.L_x_11356:
[----:B------:R-:W-:-:S04]  /*32e0*/  F2FP.BF16.F32.PACK_AB R6, RZ, R5 ;  /* 0x00000005ff06723e */ /* 0x000fc800000010ff */
[----:B------:R-:W-:-:S07]  /*32f0*/  PRMT R172, R172, 0x5410, R6 ;  /* 0x00005410acac7816 */ /* 0x000fce0000000006 */
.L_x_11357:
        /* <DEDUP_REMOVED lines=8> */
.L_x_11359:
[----:B-----5:R-:W-:-:S05]  /*3380*/  SHF.L.U32 R7, R169, 0x10, RZ ;  /* 0x00000010a9077819 */ /* 0x020fca00000006ff */
[----:B------:R-:W-:Y:S01]  /*3390*/  FADD.FTZ R6, R7, R6 ;  /* 0x0000000607067221 */ /* 0x000fe20000010000 */
[----:B------:R-:W-:Y:S06]  /*33a0*/  BRA `(.L_x_11360) ;  /* 0x0000000000107947 */ /* 0x000fec0003800000 */
.L_x_11358:
[----:B-----5:R-:W-:-:S05]  /*33b0*/  SHF.L.U32 R7, R165, 0x10, RZ ;  /* 0x00000010a5077819 */ /* 0x020fca00000006ff */
[----:B------:R-:W-:Y:S01]  /*33c0*/  FADD.FTZ R6, R7, R6 ;  /* 0x0000000607067221 */ /* 0x000fe20000010000 */
[----:B------:R-:W-:-:S05]  /*33d0*/  @P2 SHF.L.U32 R7, R169, 0x10, RZ ;  /* 0x00000010a9072819 */ /* 0x000fca00000006ff */
[----:B------:R-:W-:-:S07]  /*33e0*/  @P2 FADD.FTZ R6, R7, R6 ;  /* 0x0000000607062221 */ /* 0x000fce0000010000 */
.L_x_11360:
[----:B------:R-:W-:-:S04]  /*33f0*/  F2FP.BF16.F32.PACK_AB R7, RZ, R6 ;  /* 0x00000006ff07723e */ /* 0x000fc800000010ff */
[----:B------:R-:W-:-:S07]  /*3400*/  PRMT R173, R7, 0x7610, R173 ;  /* 0x0000761007ad7816 */ /* 0x000fce00000000ad */
.L_x_11361:
[----:B------:R-:W-:Y:S01]  /*3410*/  SHF.L.U32 R8, R8, 0x10, RZ ;  /* 0x0000001008087819 */ /* 0x000fe200000006ff */
[----:B------:R-:W-:Y:S06]  /*3420*/  @P3 BRA `(.L_x_11362) ;  /* 0x0000000000243947 */ /* 0x000fec0003800000 */
[----:B------:R-:W-:-:S04]  /*3430*/  ISETP.NE.U32.AND P4, PT, RZ, UR14, PT ;  /* 0x0000000eff007c0c */ /* 0x000fc8000bf85070 */
[----:B------:R-:W-:-:S13]  /*3440*/  ISETP.NE.AND.EX P4, PT, RZ, UR15, PT, P4 ;  /* 0x0000000fff007c0c */ /* 0x000fda000bf85340 */
[----:B------:R-:W-:Y:S05]  /*3450*/  @P4 BRA `(.L_x_11363) ;  /* 0x0000000000084947 */ /* 0x000fea0003800000 */
[----:B------:R-:W-:Y:S05]  /*3460*/  @P0 BRA `(.L_x_11364) ;  /* 0x00000000002c0947 */ /* 0x000fea0003800000 */
[----:B------:R-:W-:Y:S05]  /*3470*/  BRA `(.L_x_11365) ;  /* 0x0000000000307947 */ /* 0x000fea0003800000 */
.L_x_11363:
[----:B-----5:R-:W-:-:S05]  /*3480*/  PRMT R7, R169, 0x7632, R7 ;  /* 0x00007632a9077816 */ /* 0x020fca0000000007 */
[----:B------:R-:W-:-:S04]  /*3490*/  IMAD.U32 R7, R7, 0x10000, RZ ;  /* 0x0001000007077824 */ /* 0x000fc800078e00ff */
[----:B------:R-:W-:Y:S01]  /*34a0*/  FADD.FTZ R8, R8, R7 ;  /* 0x0000000708087221 */ /* 0x000fe20000010000 */
[----:B------:R-:W-:Y:S06]  /*34b0*/  BRA `(.L_x_11364) ;  /* 0x0000000000187947 */ /* 0x000fec0003800000 */
.L_x_11362:
[----:B-----5:R-:W-:-:S04]  /*34c0*/  PRMT R7, R165, 0x7632, R7 ;  /* 0x00007632a5077816 */ /* 0x020fc80000000007 */
[----:B------:R-:W-:-:S05]  /*34d0*/  SHF.L.U32 R7, R7, 0x10, RZ ;  /* 0x0000001007077819 */ /* 0x000fca00000006ff */
[--C-:B------:R-:W-:Y:S01]  /*34e0*/  FADD.FTZ R8, R8, R7.reuse ;  /* 0x0000000708087221 */ /* 0x100fe20000010000 */
[----:B------:R-:W-:-:S04]  /*34f0*/  @P2 PRMT R7, R169, 0x7632, R7 ;  /* 0x00007632a9072816 */ /* 0x000fc80000000007 */
[----:B------:R-:W-:-:S05]  /*3500*/  @P2 SHF.L.U32 R7, R7, 0x10, RZ ;  /* 0x0000001007072819 */ /* 0x000fca00000006ff */
[----:B------:R-:W-:-:S07]  /*3510*/  @P2 FADD.FTZ R8, R8, R7 ;  /* 0x0000000708082221 */ /* 0x000fce0000010000 */
.L_x_11364:
[----:B------:R-:W-:-:S04]  /*3520*/  F2FP.BF16.F32.PACK_AB R7, RZ, R8 ;  /* 0x00000008ff07723e */ /* 0x000fc800000010ff */
[----:B------:R-:W-:-:S07]  /*3530*/  PRMT R173, R173, 0x5410, R7 ;  /* 0x00005410adad7816 */ /* 0x000fce0000000007 */
.L_x_11365:
        /* <DEDUP_REMOVED lines=8> */
.L_x_11367:
[----:B-----5:R-:W-:-:S05]  /*35c0*/  SHF.L.U32 R9, R170, 0x10, RZ ;  /* 0x00000010aa097819 */ /* 0x020fca00000006ff */
[----:B------:R-:W-:Y:S01]  /*35d0*/  FADD.FTZ R7, R9, R7 ;  /* 0x0000000709077221 */ /* 0x000fe20000010000 */
[----:B------:R-:W-:Y:S06]  /*35e0*/  BRA `(.L_x_11368) ;  /* 0x0000000000107947 */ /* 0x000fec0003800000 */
.L_x_11366:
[----:B-----5:R-:W-:-:S05]  /*35f0*/  SHF.L.U32 R9, R166, 0x10, RZ ;  /* 0x00000010a6097819 */ /* 0x020fca00000006ff */
[----:B------:R-:W-:Y:S01]  /*3600*/  FADD.FTZ R7, R9, R7 ;  /* 0x0000000709077221 */ /* 0x000fe20000010000 */
[----:B------:R-:W-:-:S05]  /*3610*/  @P2 SHF.L.U32 R9, R170, 0x10, RZ ;  /* 0x00000010aa092819 */ /* 0x000fca00000006ff */
[----:B------:R-:W-:-:S07]  /*3620*/  @P2 FADD.FTZ R7, R9, R7 ;  /* 0x0000000709072221 */ /* 0x000fce0000010000 */
.L_x_11368:
[----:B------:R-:W-:-:S04]  /*3630*/  F2FP.BF16.F32.PACK_AB R9, RZ, R7 ;  /* 0x00000007ff09723e */ /* 0x000fc800000010ff */
[----:B------:R-:W-:-:S07]  /*3640*/  PRMT R174, R9, 0x7610, R174 ;  /* 0x0000761009ae7816 */ /* 0x000fce00000000ae */
.L_x_11369:
[----:B------:R-:W-:Y:S01]  /*3650*/  SHF.L.U32 R10, R10, 0x10, RZ ;  /* 0x000000100a0a7819 */ /* 0x000fe200000006ff */
[----:B------:R-:W-:Y:S06]  /*3660*/  @P3 BRA `(.L_x_11370) ;  /* 0x0000000000243947 */ /* 0x000fec0003800000 */
[----:B------:R-:W-:-:S04]  /*3670*/  ISETP.NE.U32.AND P4, PT, RZ, UR14, PT ;  /* 0x0000000eff007c0c */ /* 0x000fc8000bf85070 */
[----:B------:R-:W-:-:S13]  /*3680*/  ISETP.NE.AND.EX P4, PT, RZ, UR15, PT, P4 ;  /* 0x0000000fff007c0c */ /* 0x000fda000bf85340 */
[----:B------:R-:W-:Y:S05]  /*3690*/  @P4 BRA `(.L_x_11371) ;  /* 0x0000000000084947 */ /* 0x000fea0003800000 */
[----:B------:R-:W-:Y:S05]  /*36a0*/  @P0 BRA `(.L_x_11372) ;  /* 0x00000000002c0947 */ /* 0x000fea0003800000 */
[----:B------:R-:W-:Y:S05]  /*36b0*/  BRA `(.L_x_11373) ;  /* 0x0000000000307947 */ /* 0x000fea0003800000 */
.L_x_11371:
[----:B-----5:R-:W-:-:S05]  /*36c0*/  PRMT R9, R170, 0x7632, R9 ;  /* 0x00007632aa097816 */ /* 0x020fca0000000009 */
[----:B------:R-:W-:-:S04]  /*36d0*/  IMAD.U32 R9, R9, 0x10000, RZ ;  /* 0x0001000009097824 */ /* 0x000fc800078e00ff */
[----:B------:R-:W-:Y:S01]  /*36e0*/  FADD.FTZ R10, R10, R9 ;  /* 0x000000090a0a7221 */ /* 0x000fe20000010000 */
[----:B------:R-:W-:Y:S06]  /*36f0*/  BRA `(.L_x_11372) ;  /* 0x0000000000187947 */ /* 0x000fec0003800000 */
.L_x_11370:
[----:B-----5:R-:W-:-:S04]  /*3700*/  PRMT R9, R166, 0x7632, R9 ;  /* 0x00007632a6097816 */ /* 0x020fc80000000009 */
[----:B------:R-:W-:-:S05]  /*3710*/  SHF.L.U32 R9, R9, 0x10, RZ ;  /* 0x0000001009097819 */ /* 0x000fca00000006ff */
[--C-:B------:R-:W-:Y:S01]  /*3720*/  FADD.FTZ R10, R10, R9.reuse ;  /* 0x000000090a0a7221 */ /* 0x100fe20000010000 */
[----:B------:R-:W-:-:S04]  /*3730*/  @P2 PRMT R9, R170, 0x7632, R9 ;  /* 0x00007632aa092816 */ /* 0x000fc80000000009 */
[----:B------:R-:W-:-:S05]  /*3740*/  @P2 SHF.L.U32 R9, R9, 0x10, RZ ;  /* 0x0000001009092819 */ /* 0x000fca00000006ff */
[----:B------:R-:W-:-:S07]  /*3750*/  @P2 FADD.FTZ R10, R10, R9 ;  /* 0x000000090a0a2221 */ /* 0x000fce0000010000 */
.L_x_11372:
[----:B------:R-:W-:-:S04]  /*3760*/  F2FP.BF16.F32.PACK_AB R9, RZ, R10 ;  /* 0x0000000aff09723e */ /* 0x000fc800000010ff */
[----:B------:R-:W-:-:S07]  /*3770*/  PRMT R174, R174, 0x5410, R9 ;  /* 0x00005410aeae7816 */ /* 0x000fce0000000009 */
.L_x_11373:
        /* <DEDUP_REMOVED lines=8> */
.L_x_11375:
[----:B-----5:R-:W-:-:S05]  /*3800*/  SHF.L.U32 R12, R171, 0x10, RZ ;  /* 0x00000010ab0c7819 */ /* 0x020fca00000006ff */
[----:B------:R-:W-:Y:S01]  /*3810*/  FADD.FTZ R9, R12, R9 ;  /* 0x000000090c097221 */ /* 0x000fe20000010000 */
[----:B------:R-:W-:Y:S06]  /*3820*/  BRA `(.L_x_11376) ;  /* 0x0000000000107947 */ /* 0x000fec0003800000 */
.L_x_11374:
[----:B-----5:R-:W-:-:S05]  /*3830*/  SHF.L.U32 R12, R167, 0x10, RZ ;  /* 0x00000010a70c7819 */ /* 0x020fca00000006ff */
[----:B------:R-:W-:Y:S01]  /*3840*/  FADD.FTZ R9, R12, R9 ;  /* 0x000000090c097221 */ /* 0x000fe20000010000 */
[----:B------:R-:W-:-:S05]  /*3850*/  @P2 SHF.L.U32 R12, R171, 0x10, RZ ;  /* 0x00000010ab0c2819 */ /* 0x000fca00000006ff */
[----:B------:R-:W-:-:S07]  /*3860*/  @P2 FADD.FTZ R9, R12, R9 ;  /* 0x000000090c092221 */ /* 0x000fce0000010000 */
.L_x_11376:
[----:B------:R-:W-:-:S04]  /*3870*/  F2FP.BF16.F32.PACK_AB R12, RZ, R9 ;  /* 0x00000009ff0c723e */ /* 0x000fc800000010ff */
[----:B------:R-:W-:-:S07]  /*3880*/  PRMT R175, R12, 0x7610, R175 ;  /* 0x000076100caf7816 */ /* 0x000fce00000000af */
.L_x_11377:
[----:B------:R-:W-:Y:S01]  /*3890*/  SHF.L.U32 R13, R11, 0x10, RZ ;  /* 0x000000100b0d7819 */ /* 0x000fe200000006ff */
[----:B------:R-:W-:Y:S06]  /*38a0*/  @P3 BRA `(.L_x_11378) ;  /* 0x0000000000243947 */ /* 0x000fec0003800000 */
[----:B------:R-:W-:-:S04]  /*38b0*/  ISETP.NE.U32.AND P4, PT, RZ, UR14, PT ;  /* 0x0000000eff007c0c */ /* 0x000fc8000bf85070 */
[----:B------:R-:W-:-:S13]  /*38c0*/  ISETP.NE.AND.EX P4, PT, RZ, UR15, PT, P4 ;  /* 0x0000000fff007c0c */ /* 0x000fda000bf85340 */
[----:B------:R-:W-:Y:S05]  /*38d0*/  @P4 BRA `(.L_x_11379) ;  /* 0x0000000000084947 */ /* 0x000fea0003800000 */
[----:B------:R-:W-:Y:S05]  /*38e0*/  @P0 BRA `(.L_x_11380) ;  /* 0x00000000002c0947 */ /* 0x000fea0003800000 */
[----:B------:R-:W-:Y:S05]  /*38f0*/  BRA `(.L_x_11381) ;  /* 0x0000000000307947 */ /* 0x000fea0003800000 */
.L_x_11379:
[----:B-----5:R-:W-:-:S05]  /*3900*/  PRMT R11, R171, 0x7632, R11 ;  /* 0x00007632ab0b7816 */ /* 0x020fca000000000b */
[----:B------:R-:W-:-:S04]  /*3910*/  IMAD.U32 R11, R11, 0x10000, RZ ;  /* 0x000100000b0b7824 */ /* 0x000fc800078e00ff */
[----:B------:R-:W-:Y:S01]  /*3920*/  FADD.FTZ R13, R13, R11 ;  /* 0x0000000b0d0d7221 */ /* 0x000fe20000010000 */
[----:B------:R-:W-:Y:S06]  /*3930*/  BRA `(.L_x_11380) ;  /* 0x0000000000187947 */ /* 0x000fec0003800000 */
.L_x_11378:
[----:B-----5:R-:W-:-:S04]  /*3940*/  PRMT R11, R167, 0x7632, R11 ;  /* 0x00007632a70b7816 */ /* 0x020fc8000000000b */
[----:B------:R-:W-:-:S05]  /*3950*/  SHF.L.U32 R11, R11, 0x10, RZ ;  /* 0x000000100b0b7819 */ /* 0x000fca00000006ff */
[--C-:B------:R-:W-:Y:S01]  /*3960*/  FADD.FTZ R13, R13, R11.reuse ;  /* 0x0000000b0d0d7221 */ /* 0x100fe20000010000 */
[----:B------:R-:W-:-:S04]  /*3970*/  @P2 PRMT R11, R171, 0x7632, R11 ;  /* 0x00007632ab0b2816 */ /* 0x000fc8000000000b */
[----:B------:R-:W-:-:S05]  /*3980*/  @P2 SHF.L.U32 R11, R11, 0x10, RZ ;  /* 0x000000100b0b2819 */ /* 0x000fca00000006ff */
[----:B------:R-:W-:-:S07]  /*3990*/  @P2 FADD.FTZ R13, R13, R11 ;  /* 0x0000000b0d0d2221 */ /* 0x000fce0000010000 */
.L_x_11380:
[----:B------:R-:W-:-:S04]  /*39a0*/  F2FP.BF16.F32.PACK_AB R11, RZ, R13 ;  /* 0x0000000dff0b723e */ /* 0x000fc800000010ff */
[----:B------:R-:W-:-:S07]  /*39b0*/  PRMT R175, R175, 0x5410, R11 ;  /* 0x00005410afaf7816 */ /* 0x000fce000000000b */
.L_x_11381:
[----:B------:R-:W0:Y:S01]  /*39c0*/  @P0 LDC.64 R16, c[0x0][0x238] ;  /* 0x00008e00ff100b82 */ /* 0x000e220000000a00 */
[----:B------:R-:W-:-:S07]  /*39d0*/  IADD3 R12, R204, 0x80, RZ ;  /* 0x00000080cc0c7810 */ /* 0x000fce0007ffe0ff */
[----:B------:R-:W1:Y:S08]  /*39e0*/  @P1 LDC.64 R14, c[0x0][0x228] ;  /* 0x00008a00ff0e1b82 */ /* 0x000e700000000a00 */
[----:B------:R-:W2:Y:S01]  /*39f0*/  @P2 LDC.64 R18, c[0x0][0x230] ;  /* 0x00008c00ff122b82 */ /* 0x000ea20000000a00 */
[----:B0-----:R-:W-:-:S05]  /*3a00*/  @P0 IMAD.WIDE.U32 R16, R3, 0x10, R16 ;  /* 0x0000001003100825 */ /* 0x001fca00078e0010 */
[----:B------:R0:W-:Y:S01]  /*3a10*/  @P0 STG.E.128 desc[UR4][R16.64], R172 ;  /* 0x000000ac10000986 */ /* 0x0001e2000c101d04 */
[----:B-1----:R-:W-:-:S05]  /*3a20*/  @P1 IMAD.WIDE.U32 R14, R12, 0x10, R14 ;  /* 0x000000100c0e1825 */ /* 0x002fca00078e000e */
[----:B-----5:R2:W5:Y:S02]  /*3a30*/  @P1 LDG.E.128 R164, desc[UR4][R14.64] ;  /* 0x000000040ea41981 */ /* 0x020564000c1e1d00 */
[----:B--2---:R-:W-:-:S05]  /*3a40*/  @P2 IMAD.WIDE.U32 R14, R12, 0x10, R18 ;  /* 0x000000100c0e2825 */ /* 0x004fca00078e0012 */
[----:B------:R1:W5:Y:S02]  /*3a50*/  @P2 LDG.E.128 R168, desc[UR4][R14.64] ;  /* 0x000000040ea82981 */ /* 0x000364000c1e1d00 */
[----:B-1----:R-:W-:-:S05]  /*3a60*/  IMAD.WIDE.U32 R14, R12, 0x10, R216 ;  /* 0x000000100c0e7825 */ /* 0x002fca00078e00d8 */
[----:B------:R-:W2:Y:S02]  /*3a70*/  LDG.E.128 R20, desc[UR4][R14.64] ;  /* 0x000000040e147981 */ /* 0x000ea4000c1e1d00 */
[C---:B--2---:R-:W-:Y:S02]  /*3a80*/  SHF.L.U32 R11, R20.reuse, 0x10, RZ ;  /* 0x00000010140b7819 */ /* 0x044fe400000006ff */
[----:B------:R-:W-:Y:S01]  /*3a90*/  PRMT R15, R20, 0x7632, R15 ;  /* 0x00007632140f7816 */ /* 0x000fe2000000000f */
[----:B0-----:R-:W-:Y:S06]  /*3aa0*/  @P3 BRA `(.L_x_11382) ;  /* 0x0000000000203947 */ /* 0x001fec0003800000 */
[----:B------:R-:W-:-:S04]  /*3ab0*/  ISETP.NE.U32.AND P4, PT, RZ, UR14, PT ;  /* 0x0000000eff007c0c */ /* 0x000fc8000bf85070 */
[----:B------:R-:W-:-:S13]  /*3ac0*/  ISETP.NE.AND.EX P4, PT, RZ, UR15, PT, P4 ;  /* 0x0000000fff007c0c */ /* 0x000fda000bf85340 */
[----:B------:R-:W-:Y:S05]  /*3ad0*/  @P4 BRA `(.L_x_11383) ;  /* 0x0000000000084947 */ /* 0x000fea0003800000 */
[----:B------:R-:W-:Y:S05]  /*3ae0*/  @P0 BRA `(.L_x_11384) ;  /* 0x0000000000200947 */ /* 0x000fea0003800000 */
[----:B------:R-:W-:Y:S05]  /*3af0*/  BRA `(.L_x_11385) ;  /* 0x0000000000247947 */ /* 0x000fea0003800000 */
.L_x_11383:
[----:B-----5:R-:W-:-:S05]  /*3b00*/  SHF.L.U32 R14, R168, 0x10, RZ ;  /* 0x00000010a80e7819 */ /* 0x020fca00000006ff */
[----:B------:R-:W-:Y:S01]  /*3b10*/  FADD.FTZ R11, R14, R11 ;  /* 0x0000000b0e0b7221 */ /* 0x000fe20000010000 */
[----:B------:R-:W-:Y:S06]  /*3b20*/  BRA `(.L_x_11384) ;  /* 0x0000000000107947 */ /* 0x000fec0003800000 */
.L_x_11382:
[----:B-----5:R-:W-:-:S05]  /*3b30*/  SHF.L.U32 R14, R164, 0x10, RZ ;  /* 0x00000010a40e7819 */ /* 0x020fca00000006ff */
[----:B------:R-:W-:Y:S01]  /*3b40*/  FADD.FTZ R11, R14, R11 ;  /* 0x0000000b0e0b7221 */ /* 0x000fe20000010000 */
[----:B------:R-:W-:-:S05]  /*3b50*/  @P2 SHF.L.U32 R14, R168, 0x10, RZ ;  /* 0x00000010a80e2819 */ /* 0x000fca00000006ff */
[----:B------:R-:W-:-:S07]  /*3b60*/  @P2 FADD.FTZ R11, R14, R11 ;  /* 0x0000000b0e0b2221 */ /* 0x000fce0000010000 */
.L_x_11384:
[----:B------:R-:W-:-:S04]  /*3b70*/  F2FP.BF16.F32.PACK_AB R14, RZ, R11 ;  /* 0x0000000bff0e723e */ /* 0x000fc800000010ff */
[----:B------:R-:W-:-:S07]  /*3b80*/  PRMT R172, R14, 0x7610, R172 ;  /* 0x000076100eac7816 */ /* 0x000fce00000000ac */
.L_x_11385:
[----:B------:R-:W-:Y:S01]  /*3b90*/  IMAD.U32 R15, R15, 0x10000, RZ ;  /* 0x000100000f0f7824 */ /* 0x000fe200078e00ff */
[----:B------:R-:W-:Y:S06]  /*3ba0*/  @P3 BRA `(.L_x_11386) ;  /* 0x0000000000243947 */ /* 0x000fec0003800000 */
[----:B------:R-:W-:-:S04]  /*3bb0*/  ISETP.NE.U32.AND P4, PT, RZ, UR14, PT ;  /* 0x0000000eff007c0c */ /* 0x000fc8000bf85070 */
[----:B------:R-:W-:-:S13]  /*3bc0*/  ISETP.NE.AND.EX P4, PT, RZ, UR15, PT, P4 ;  /* 0x0000000fff007c0c */ /* 0x000fda000bf85340 */
[----:B------:R-:W-:Y:S05]  /*3bd0*/  @P4 BRA `(.L_x_11387) ;  /* 0x0000000000084947 */ /* 0x000fea0003800000 */
[----:B------:R-:W-:Y:S05]  /*3be0*/  @P0 BRA `(.L_x_11388) ;  /* 0x00000000002c0947 */ /* 0x000fea0003800000 */
[----:B------:R-:W-:Y:S05]  /*3bf0*/  BRA `(.L_x_11389) ;  /* 0x0000000000307947 */ /* 0x000fea0003800000 */
.L_x_11387:
[----:B-----5:R-:W-:-:S04]  /*3c00*/  PRMT R14, R168, 0x7632, R14 ;  /* 0x00007632a80e7816 */ /* 0x020fc8000000000e */
[----:B------:R-:W-:-:S05]  /*3c10*/  SHF.L.U32 R14, R14, 0x10, RZ ;  /* 0x000000100e0e7819 */ /* 0x000fca00000006ff */
[----:B------:R-:W-:Y:S01]  /*3c20*/  FADD.FTZ R15, R15, R14 ;  /* 0x0000000e0f0f7221 */ /* 0x000fe20000010000 */
[----:B------:R-:W-:Y:S06]  /*3c30*/  BRA `(.L_x_11388) ;  /* 0x0000000000187947 */ /* 0x000fec0003800000 */
.L_x_11386:
[----:B-----5:R-:W-:-:S04]  /*3c40*/  PRMT R14, R164, 0x7632, R14 ;  /* 0x00007632a40e7816 */ /* 0x020fc8000000000e */
[----:B------:R-:W-:-:S05]  /*3c50*/  SHF.L.U32 R14, R14, 0x10, RZ ;  /* 0x000000100e0e7819 */ /* 0x000fca00000006ff */
[--C-:B------:R-:W-:Y:S01]  /*3c60*/  FADD.FTZ R15, R15, R14.reuse ;  /* 0x0000000e0f0f7221 */ /* 0x100fe20000010000 */
[----:B------:R-:W-:-:S04]  /*3c70*/  @P2 PRMT R14, R168, 0x7632, R14 ;  /* 0x00007632a80e2816 */ /* 0x000fc8000000000e */
[----:B------:R-:W-:-:S05]  /*3c80*/  @P2 SHF.L.U32 R14, R14, 0x10, RZ ;  /* 0x000000100e0e2819 */ /* 0x000fca00000006ff */
[----:B------:R-:W-:-:S07]  /*3c90*/  @P2 FADD.FTZ R15, R15, R14 ;  /* 0x0000000e0f0f2221 */ /* 0x000fce0000010000 */
.L_x_11388:
[----:B------:R-:W-:-:S04]  /*3ca0*/  F2FP.BF16.F32.PACK_AB R14, RZ, R15 ;  /* 0x0000000fff0e723e */ /* 0x000fc800000010ff */
[----:B------:R-:W-:-:S07]  /*3cb0*/  PRMT R172, R172, 0x5410, R14 ;  /* 0x00005410acac7816 */ /* 0x000fce000000000e */
.L_x_11389:
        /* <DEDUP_REMOVED lines=8> */
.L_x_11391:
[----:B-----5:R-:W-:-:S05]  /*3d40*/  SHF.L.U32 R16, R169, 0x10, RZ ;  /* 0x00000010a9107819 */ /* 0x020fca00000006ff */
[----:B------:R-:W-:Y:S01]  /*3d50*/  FADD.FTZ R14, R16, R14 ;  /* 0x0000000e100e7221 */ /* 0x000fe20000010000 */
[----:B------:R-:W-:Y:S06]  /*3d60*/  BRA `(.L_x_11392) ;  /* 0x0000000000107947 */ /* 0x000fec0003800000 */
.L_x_11390:
[----:B-----5:R-:W-:-:S05]  /*3d70*/  SHF.L.U32 R16, R165, 0x10, RZ ;  /* 0x00000010a5107819 */ /* 0x020fca00000006ff */
[----:B------:R-:W-:Y:S01]  /*3d80*/  FADD.FTZ R14, R16, R14 ;  /* 0x0000000e100e7221 */ /* 0x000fe20000010000 */
[----:B------:R-:W-:-:S05]  /*3d90*/  @P2 SHF.L.U32 R16, R169, 0x10, RZ ;  /* 0x00000010a9102819 */ /* 0x000fca00000006ff */
[----:B------:R-:W-:-:S07]  /*3da0*/  @P2 FADD.FTZ R14, R16, R14 ;  /* 0x0000000e100e2221 */ /* 0x000fce0000010000 */
.L_x_11392:
[----:B------:R-:W-:-:S04]  /*3db0*/  F2FP.BF16.F32.PACK_AB R16, RZ, R14 ;  /* 0x0000000eff10723e */ /* 0x000fc800000010ff */
[----:B------:R-:W-:-:S07]  /*3dc0*/  PRMT R173, R16, 0x7610, R173 ;  /* 0x0000761010ad7816 */ /* 0x000fce00000000ad */
.L_x_11393:
[----:B------:R-:W-:Y:S01]  /*3dd0*/  IMAD.U32 R17, R17, 0x10000, RZ ;  /* 0x0001000011117824 */ /* 0x000fe200078e00ff */
[----:B------:R-:W-:Y:S06]  /*3de0*/  @P3 BRA `(.L_x_11394) ;  /* 0x0000000000243947 */ /* 0x000fec0003800000 */
[----:B------:R-:W-:-:S04]  /*3df0*/  ISETP.NE.U32.AND P4, PT, RZ, UR14, PT ;  /* 0x0000000eff007c0c */ /* 0x000fc8000bf85070 */
[----:B------:R-:W-:-:S13]  /*3e00*/  ISETP.NE.AND.EX P4, PT, RZ, UR15, PT, P4 ;  /* 0x0000000fff007c0c */ /* 0x000fda000bf85340 */
[----:B------:R-:W-:Y:S05]  /*3e10*/  @P4 BRA `(.L_x_11395) ;  /* 0x0000000000084947 */ /* 0x000fea0003800000 */
[----:B------:R-:W-:Y:S05]  /*3e20*/  @P0 BRA `(.L_x_11396) ;  /* 0x00000000002c0947 */ /* 0x000fea0003800000 */
[----:B------:R-:W-:Y:S05]  /*3e30*/  BRA `(.L_x_11397) ;  /* 0x0000000000307947 */ /* 0x000fea0003800000 */
.L_x_11395:
[----:B-----5:R-:W-:-:S04]  /*3e40*/  PRMT R16, R169, 0x7632, R16 ;  /* 0x00007632a9107816 */ /* 0x020fc80000000010 */
[----:B------:R-:W-:-:S05]  /*3e50*/  SHF.L.U32 R16, R16, 0x10, RZ ;  /* 0x0000001010107819 */ /* 0x000fca00000006ff */
[----:B------:R-:W-:Y:S01]  /*3e60*/  FADD.FTZ R17, R17, R16 ;  /* 0x0000001011117221 */ /* 0x000fe20000010000 */
[----:B------:R-:W-:Y:S06]  /*3e70*/  BRA `(.L_x_11396) ;  /* 0x0000000000187947 */ /* 0x000fec0003800000 */
.L_x_11394:
[----:B-----5:R-:W-:-:S04]  /*3e80*/  PRMT R16, R165, 0x7632, R16 ;  /* 0x00007632a5107816 */ /* 0x020fc80000000010 */
[----:B------:R-:W-:-:S05]  /*3e90*/  SHF.L.U32 R16, R16, 0x10, RZ ;  /* 0x0000001010107819 */ /* 0x000fca00000006ff */
[--C-:B------:R-:W-:Y:S01]  /*3ea0*/  FADD.FTZ R17, R17, R16.reuse ;  /* 0x0000001011117221 */ /* 0x100fe20000010000 */
[----:B------:R-:W-:-:S04]  /*3eb0*/  @P2 PRMT R16, R169, 0x7632, R16 ;  /* 0x00007632a9102816 */ /* 0x000fc80000000010 */
[----:B------:R-:W-:-:S05]  /*3ec0*/  @P2 SHF.L.U32 R16, R16, 0x10, RZ ;  /* 0x0000001010102819 */ /* 0x000fca00000006ff */
[----:B------:R-:W-:-:S07]  /*3ed0*/  @P2 FADD.FTZ R17, R17, R16 ;  /* 0x0000001011112221 */ /* 0x000fce0000010000 */
.L_x_11396:
[----:B------:R-:W-:-:S04]  /*3ee0*/  F2FP.BF16.F32.PACK_AB R16, RZ, R17 ;  /* 0x00000011ff10723e */ /* 0x000fc800000010ff */
[----:B------:R-:W-:-:S07]  /*3ef0*/  PRMT R173, R173, 0x5410, R16 ;  /* 0x00005410adad7816 */ /* 0x000fce0000000010 */
.L_x_11397:
        /* <DEDUP_REMOVED lines=8> */
.L_x_11399:
[----:B-----5:R-:W-:-:S05]  /*3f80*/  SHF.L.U32 R18, R170, 0x10, RZ ;  /* 0x00000010aa127819 */ /* 0x020fca00000006ff */
[----:B------:R-:W-:Y:S01]  /*3f90*/  FADD.FTZ R16, R18, R16 ;  /* 0x0000001012107221 */ /* 0x000fe20000010000 */
[----:B------:R-:W-:Y:S06]  /*3fa0*/  BRA `(.L_x_11400) ;  /* 0x0000000000107947 */ /* 0x000fec0003800000 */
.L_x_11398:
[----:B-----5:R-:W-:-:S05]  /*3fb0*/  SHF.L.U32 R18, R166, 0x10, RZ ;  /* 0x00000010a6127819 */ /* 0x020fca00000006ff */
[----:B------:R-:W-:Y:S01]  /*3fc0*/  FADD.FTZ R16, R18, R16 ;  /* 0x0000001012107221 */ /* 0x000fe20000010000 */
[----:B------:R-:W-:-:S05]  /*3fd0*/  @P2 SHF.L.U32 R18, R170, 0x10, RZ ;  /* 0x00000010aa122819 */ /* 0x000fca00000006ff */
[----:B------:R-:W-:-:S07]  /*3fe0*/  @P2 FADD.FTZ R16, R18, R16 ;  /* 0x0000001012102221 */ /* 0x000fce0000010000 */
.L_x_11400:
[----:B------:R-:W-:-:S04]  /*3ff0*/  F2FP.BF16.F32.PACK_AB R18, RZ, R16 ;  /* 0x00000010ff12723e */ /* 0x000fc800000010ff */
[----:B------:R-:W-:-:S07]  /*4000*/  PRMT R174, R18, 0x7610, R174 ;  /* 0x0000761012ae7816 */ /* 0x000fce00000000ae */
.L_x_11401:
[----:B------:R-:W-:Y:S01]  /*4010*/  IMAD.U32 R19, R19, 0x10000, RZ ;  /* 0x0001000013137824 */ /* 0x000fe200078e00ff */
[----:B------:R-:W-:Y:S06]  /*4020*/  @P3 BRA `(.L_x_11402) ;  /* 0x0000000000243947 */ /* 0x000fec0003800000 */
[----:B------:R-:W-:-:S04]  /*4030*/  ISETP.NE.U32.AND P4, PT, RZ, UR14, PT ;  /* 0x0000000eff007c0c */ /* 0x000fc8000bf85070 */
[----:B------:R-:W-:-:S13]  /*4040*/  ISETP.NE.AND.EX P4, PT, RZ, UR15, PT, P4 ;  /* 0x0000000fff007c0c */ /* 0x000fda000bf85340 */
[----:B------:R-:W-:Y:S05]  /*4050*/  @P4 BRA `(.L_x_11403) ;  /* 0x0000000000084947 */ /* 0x000fea0003800000 */
[----:B------:R-:W-:Y:S05]  /*4060*/  @P0 BRA `(.L_x_11404) ;  /* 0x00000000002c0947 */ /* 0x000fea0003800000 */
[----:B------:R-:W-:Y:S05]  /*4070*/  BRA `(.L_x_11405) ;  /* 0x0000000000307947 */ /* 0x000fea0003800000 */
.L_x_11403:
[----:B-----5:R-:W-:-:S04]  /*4080*/  PRMT R18, R170, 0x7632, R18 ;  /* 0x00007632aa127816 */ /* 0x020fc80000000012 */
[----:B------:R-:W-:-:S05]  /*4090*/  SHF.L.U32 R18, R18, 0x10, RZ ;  /* 0x0000001012127819 */ /* 0x000fca00000006ff */
[----:B------:R-:W-:Y:S01]  /*40a0*/  FADD.FTZ R19, R19, R18 ;  /* 0x0000001213137221 */ /* 0x000fe20000010000 */
[----:B------:R-:W-:Y:S06]  /*40b0*/  BRA `(.L_x_11404) ;  /* 0x0000000000187947 */ /* 0x000fec0003800000 */
.L_x_11402:
[----:B-----5:R-:W-:-:S04]  /*40c0*/  PRMT R18, R166, 0x7632, R18 ;  /* 0x00007632a6127816 */ /* 0x020fc80000000012 */
[----:B------:R-:W-:-:S05]  /*40d0*/  SHF.L.U32 R18, R18, 0x10, RZ ;  /* 0x0000001012127819 */ /* 0x000fca00000006ff */
[--C-:B------:R-:W-:Y:S01]  /*40e0*/  FADD.FTZ R19, R19, R18.reuse ;  /* 0x0000001213137221 */ /* 0x100fe20000010000 */
[----:B------:R-:W-:-:S04]  /*40f0*/  @P2 PRMT R18, R170, 0x7632, R18 ;  /* 0x00007632aa122816 */ /* 0x000fc80000000012 */
[----:B------:R-:W-:-:S05]  /*4100*/  @P2 SHF.L.U32 R18, R18, 0x10, RZ ;  /* 0x0000001012122819 */ /* 0x000fca00000006ff */
[----:B------:R-:W-:-:S07]  /*4110*/  @P2 FADD.FTZ R19, R19, R18 ;  /* 0x0000001213132221 */ /* 0x000fce0000010000 */
.L_x_11404:
[----:B------:R-:W-:-:S04]  /*4120*/  F2FP.BF16.F32.PACK_AB R18, RZ, R19 ;  /* 0x00000013ff12723e */ /* 0x000fc800000010ff */
[----:B------:R-:W-:-:S07]  /*4130*/  PRMT R174, R174, 0x5410, R18 ;  /* 0x00005410aeae7816 */ /* 0x000fce0000000012 */
.L_x_11405:
        /* <DEDUP_REMOVED lines=8> */
.L_x_11407:
[----:B-----5:R-:W-:-:S05]  /*41c0*/  SHF.L.U32 R20, R171, 0x10, RZ ;  /* 0x00000010ab147819 */ /* 0x020fca00000006ff */
[----:B------:R-:W-:Y:S01]  /*41d0*/  FADD.FTZ R18, R20, R18 ;  /* 0x0000001214127221 */ /* 0x000fe20000010000 */
[----:B------:R-:W-:Y:S06]  /*41e0*/  BRA `(.L_x_11408) ;  /* 0x0000000000107947 */ /* 0x000fec0003800000 */
.L_x_11406:
[----:B-----5:R-:W-:-:S05]  /*41f0*/  SHF.L.U32 R20, R167, 0x10, RZ ;  /* 0x00000010a7147819 */ /* 0x020fca00000006ff */
[----:B------:R-:W-:Y:S01]  /*4200*/  FADD.FTZ R18, R20, R18 ;  /* 0x0000001214127221 */ /* 0x000fe20000010000 */
[----:B------:R-:W-:-:S05]  /*4210*/  @P2 SHF.L.U32 R20, R171, 0x10, RZ ;  /* 0x00000010ab142819 */ /* 0x000fca00000006ff */
[----:B------:R-:W-:-:S07]  /*4220*/  @P2 FADD.FTZ R18, R20, R18 ;  /* 0x0000001214122221 */ /* 0x000fce0000010000 */
.L_x_11408:
[----:B------:R-:W-:-:S04]  /*4230*/  F2FP.BF16.F32.PACK_AB R20, RZ, R18 ;  /* 0x00000012ff14723e */ /* 0x000fc800000010ff */
[----:B------:R-:W-:-:S07]  /*4240*/  PRMT R175, R20, 0x7610, R175 ;  /* 0x0000761014af7816 */ /* 0x000fce00000000af */
.L_x_11409:
[----:B------:R-:W-:Y:S01]  /*4250*/  IMAD.U32 R22, R22, 0x10000, RZ ;  /* 0x0001000016167824 */ /* 0x000fe200078e00ff */
[----:B------:R-:W-:Y:S06]  /*4260*/  @P3 BRA `(.L_x_11410) ;  /* 0x0000000000243947 */ /* 0x000fec0003800000 */
[----:B------:R-:W-:-:S04]  /*4270*/  ISETP.NE.U32.AND P4, PT, RZ, UR14, PT ;  /* 0x0000000eff007c0c */ /* 0x000fc8000bf85070 */
[----:B------:R-:W-:-:S13]  /*4280*/  ISETP.NE.AND.EX P4, PT, RZ, UR15, PT, P4 ;  /* 0x0000000fff007c0c */ /* 0x000fda000bf85340 */
[----:B------:R-:W-:Y:S05]  /*4290*/  @P4 BRA `(.L_x_11411) ;  /* 0x0000000000084947 */ /* 0x000fea0003800000 */
[----:B------:R-:W-:Y:S05]  /*42a0*/  @P0 BRA `(.L_x_11412) ;  /* 0x00000000002c0947 */ /* 0x000fea0003800000 */
[----:B------:R-:W-:Y:S05]  /*42b0*/  BRA `(.L_x_11413) ;  /* 0x0000000000307947 */ /* 0x000fea0003800000 */
.L_x_11411:
[----:B-----5:R-:W-:-:S04]  /*42c0*/  PRMT R20, R171, 0x7632, R20 ;  /* 0x00007632ab147816 */ /* 0x020fc80000000014 */
[----:B------:R-:W-:-:S05]  /*42d0*/  SHF.L.U32 R20, R20, 0x10, RZ ;  /* 0x0000001014147819 */ /* 0x000fca00000006ff */
[----:B------:R-:W-:Y:S01]  /*42e0*/  FADD.FTZ R22, R22, R20 ;  /* 0x0000001416167221 */ /* 0x000fe20000010000 */
[----:B------:R-:W-:Y:S06]  /*42f0*/  BRA `(.L_x_11412) ;  /* 0x0000000000187947 */ /* 0x000fec0003800000 */
.L_x_11410:
[----:B-----5:R-:W-:-:S04]  /*4300*/  PRMT R20, R167, 0x7632, R20 ;  /* 0x00007632a7147816 */ /* 0x020fc80000000014 */
[----:B------:R-:W-:-:S05]  /*4310*/  SHF.L.U32 R20, R20, 0x10, RZ ;  /* 0x0000001014147819 */ /* 0x000fca00000006ff */
[--C-:B------:R-:W-:Y:S01]  /*4320*/  FADD.FTZ R22, R22, R20.reuse ;  /* 0x0000001416167221 */ /* 0x100fe20000010000 */
[----:B------:R-:W-:-:S04]  /*4330*/  @P2 PRMT R20, R171, 0x7632, R20 ;  /* 0x00007632ab142816 */ /* 0x000fc80000000014 */
[----:B------:R-:W-:-:S05]  /*4340*/  @P2 SHF.L.U32 R20, R20, 0x10, RZ ;  /* 0x0000001014142819 */ /* 0x000fca00000006ff */
[----:B------:R-:W-:-:S07]  /*4350*/  @P2 FADD.FTZ R22, R22, R20 ;  /* 0x0000001416162221 */ /* 0x000fce0000010000 */
.L_x_11412:
[----:B------:R-:W-:-:S04]  /*4360*/  F2FP.BF16.F32.PACK_AB R20, RZ, R22 ;  /* 0x00000016ff14723e */ /* 0x000fc800000010ff */
[----:B------:R-:W-:-:S07]  /*4370*/  PRMT R175, R175, 0x5410, R20 ;  /* 0x00005410afaf7816 */ /* 0x000fce0000000014 */
.L_x_11413:
[----:B------:R-:W0:Y:S08]  /*4380*/  @P0 LDC.64 R20, c[0x0][0x238] ;  /* 0x00008e00ff140b82 */ /* 0x000e300000000a00 */
[----:B------:R-:W1:Y:S08]  /*4390*/  @P1 LDC.64 R176, c[0x0][0x228] ;  /* 0x00008a00ffb01b82 */ /* 0x000e700000000a00 */
[----:B------:R-:W2:Y:S01]  /*43a0*/  @P2 LDC.64 R178, c[0x0][0x230] ;  /* 0x00008c00ffb22b82 */ /* 0x000ea20000000a00 */
[----:B0-----:R-:W-:-:S05]  /*43b0*/  @P0 IMAD.WIDE.U32 R20, R12, 0x10, R20 ;  /* 0x000000100c140825 */ /* 0x001fca00078e0014 */
[----:B------:R0:W-:Y:S02]  /*43c0*/  @P0 STG.E.128 desc[UR4][R20.64], R172 ;  /* 0x000000ac14000986 */ /* 0x0001e4000c101d04 */
[----:B0-----:R-:W-:-:S05]  /*43d0*/  IADD3 R21, R204, 0xa0, RZ ;  /* 0x000000a0cc157810 */ /* 0x001fca0007ffe0ff */
[----:B-1----:R-:W-:-:S05]  /*43e0*/  @P1 IMAD.WIDE.U32 R176, R21, 0x10, R176 ;  /* 0x0000001015b01825 */ /* 0x002fca00078e00b0 */
[----:B-----5:R2:W5:Y:S02]  /*43f0*/  @P1 LDG.E.128 R164, desc[UR4][R176.64] ;  /* 0x00000004b0a41981 */ /* 0x020564000c1e1d00 */
[----:B--2---:R-:W-:-:S05]  /*4400*/  @P2 IMAD.WIDE.U32 R176, R21, 0x10, R178 ;  /* 0x0000001015b02825 */ /* 0x004fca00078e00b2 */
[----:B------:R0:W5:Y:S02]  /*4410*/  @P2 LDG.E.128 R168, desc[UR4][R176.64] ;  /* 0x00000004b0a82981 */ /* 0x000164000c1e1d00 */
[----:B0-----:R-:W-:-:S06]  /*4420*/  IMAD.WIDE.U32 R176, R21, 0x10, R216 ;  /* 0x0000001015b07825 */ /* 0x001fcc00078e00d8 */
[----:B------:R-:W2:Y:S02]  /*4430*/  LDG.E.128 R176, desc[UR4][R176.64] ;  /* 0x00000004b0b07981 */ /* 0x000ea4000c1e1d00 */
        /* <DEDUP_REMOVED lines=8> */
.L_x_11415:
[----:B-----5:R-:W-:-:S05]  /*44c0*/  SHF.L.U32 R176, R168, 0x10, RZ ;  /* 0x00000010a8b07819 */ /* 0x020fca00000006ff */
[----:B------:R-:W-:Y:S01]  /*44d0*/  FADD.FTZ R20, R176, R20 ;  /* 0x00000014b0147221 */ /* 0x000fe20000010000 */
[----:B------:R-:W-:Y:S06]  /*44e0*/  BRA `(.L_x_11416) ;  /* 0x0000000000107947 */ /* 0x000fec0003800000 */
.L_x_11414:
[----:B-----5:R-:W-:-:S05]  /*44f0*/  SHF.L.U32 R176, R164, 0x10, RZ ;  /* 0x00000010a4b07819 */ /* 0x020fca00000006ff */
[----:B------:R-:W-:Y:S01]  /*4500*/  FADD.FTZ R20, R176, R20 ;  /* 0x00000014b0147221 */ /* 0x000fe20000010000 */
[----:B------:R-:W-:-:S04]  /*4510*/  @P2 IMAD.U32 R176, R168, 0x10000, RZ ;  /* 0x00010000a8b02824 */ /* 0x000fc800078e00ff */
[----:B------:R-:W-:-:S07]  /*4520*/  @P2 FADD.FTZ R20, R176, R20 ;  /* 0x00000014b0142221 */ /* 0x000fce0000010000 */
.L_x_11416:
[----:B------:R-:W-:-:S04]  /*4530*/  F2FP.BF16.F32.PACK_AB R176, RZ, R20 ;  /* 0x00000014ffb0723e */ /* 0x000fc800000010ff */
[----:B------:R-:W-:-:S07]  /*4540*/  PRMT R172, R176, 0x7610, R172 ;  /* 0x00007610b0ac7816 */ /* 0x000fce00000000ac */
.L_x_11417:
[----:B------:R-:W-:Y:S01]  /*4550*/  SHF.L.U32 R180, R23, 0x10, RZ ;  /* 0x0000001017b47819 */ /* 0x000fe200000006ff */
[----:B------:R-:W-:Y:S06]  /*4560*/  @P3 BRA `(.L_x_11418) ;  /* 0x0000000000243947 */ /* 0x000fec0003800000 */
[----:B------:R-:W-:-:S04]  /*4570*/  ISETP.NE.U32.AND P4, PT, RZ, UR14, PT ;  /* 0x0000000eff007c0c */ /* 0x000fc8000bf85070 */
[----:B------:R-:W-:-:S13]  /*4580*/  ISETP.NE.AND.EX P4, PT, RZ, UR15, PT, P4 ;  /* 0x0000000fff007c0c */ /* 0x000fda000bf85340 */
[----:B------:R-:W-:Y:S05]  /*4590*/  @P4 BRA `(.L_x_11419) ;  /* 0x0000000000084947 */ /* 0x000fea0003800000 */
[----:B------:R-:W-:Y:S05]  /*45a0*/  @P0 BRA `(.L_x_11420) ;  /* 0x00000000002c0947 */ /* 0x000fea0003800000 */
[----:B------:R-:W-:Y:S05]  /*45b0*/  BRA `(.L_x_11421) ;  /* 0x0000000000307947 */ /* 0x000fea0003800000 */
.L_x_11419:
[----:B-----5:R-:W-:-:S04]  /*45c0*/  PRMT R23, R168, 0x7632, R23 ;  /* 0x00007632a8177816 */ /* 0x020fc80000000017 */
[----:B------:R-:W-:-:S05]  /*45d0*/  SHF.L.U32 R23, R23, 0x10, RZ ;  /* 0x0000001017177819 */ /* 0x000fca00000006ff */
[----:B------:R-:W-:Y:S01]  /*45e0*/  FADD.FTZ R180, R180, R23 ;  /* 0x00000017b4b47221 */ /* 0x000fe20000010000 */
[----:B------:R-:W-:Y:S06]  /*45f0*/  BRA `(.L_x_11420) ;  /* 0x0000000000187947 */ /* 0x000fec0003800000 */
.L_x_11418:
[----:B-----5:R-:W-:-:S04]  /*4600*/  PRMT R23, R164, 0x7632, R23 ;  /* 0x00007632a4177816 */ /* 0x020fc80000000017 */
[----:B------:R-:W-:-:S05]  /*4610*/  SHF.L.U32 R23, R23, 0x10, RZ ;  /* 0x0000001017177819 */ /* 0x000fca00000006ff */
[--C-:B------:R-:W-:Y:S01]  /*4620*/  FADD.FTZ R180, R180, R23.reuse ;  /* 0x00000017b4b47221 */ /* 0x100fe20000010000 */
[----:B------:R-:W-:-:S04]  /*4630*/  @P2 PRMT R23, R168, 0x7632, R23 ;  /* 0x00007632a8172816 */ /* 0x000fc80000000017 */
[----:B------:R-:W-:-:S05]  /*4640*/  @P2 SHF.L.U32 R23, R23, 0x10, RZ ;  /* 0x0000001017172819 */ /* 0x000fca00000006ff */
[----:B------:R-:W-:-:S07]  /*4650*/  @P2 FADD.FTZ R180, R180, R23 ;  /* 0x00000017b4b42221 */ /* 0x000fce0000010000 */
.L_x_11420:
[----:B------:R-:W-:-:S04]  /*4660*/  F2FP.BF16.F32.PACK_AB R23, RZ, R180 ;  /* 0x000000b4ff17723e */ /* 0x000fc800000010ff */
[----:B------:R-:W-:-:S07]  /*4670*/  PRMT R172, R172, 0x5410, R23 ;  /* 0x00005410acac7816 */ /* 0x000fce0000000017 */
.L_x_11421:
        /* <DEDUP_REMOVED lines=8> */
.L_x_11423:
[----:B-----5:R-:W-:-:S05]  /*4700*/  SHF.L.U32 R176, R169, 0x10, RZ ;  /* 0x00000010a9b07819 */ /* 0x020fca00000006ff */
[----:B------:R-:W-:Y:S01]  /*4710*/  FADD.FTZ R23, R176, R23 ;  /* 0x00000017b0177221 */ /* 0x000fe20000010000 */
[----:B------:R-:W-:Y:S06]  /*4720*/  BRA `(.L_x_11424) ;  /* 0x0000000000107947 */ /* 0x000fec0003800000 */
.L_x_11422:
[----:B-----5:R-:W-:-:S05]  /*4730*/  SHF.L.U32 R176, R165, 0x10, RZ ;  /* 0x00000010a5b07819 */ /* 0x020fca00000006ff */
[----:B------:R-:W-:Y:S01]  /*4740*/  FADD.FTZ R23, R176, R23 ;  /* 0x00000017b0177221 */ /* 0x000fe20000010000 */
[----:B------:R-:W-:-:S04]  /*4750*/  @P2 IMAD.U32 R176, R169, 0x10000, RZ ;  /* 0x00010000a9b02824 */ /* 0x000fc800078e00ff */
[----:B------:R-:W-:-:S07]  /*4760*/  @P2 FADD.FTZ R23, R176, R23 ;  /* 0x00000017b0172221 */ /* 0x000fce0000010000 */
.L_x_11424:
[----:B------:R-:W-:-:S04]  /*4770*/  F2FP.BF16.F32.PACK_AB R176, RZ, R23 ;  /* 0x00000017ffb0723e */ /* 0x000fc800000010ff */
[----:B------:R-:W-:-:S07]  /*4780*/  PRMT R173, R176, 0x7610, R173 ;  /* 0x00007610b0ad7816 */ /* 0x000fce00000000ad */
.L_x_11425:
[----:B------:R-:W-:Y:S01]  /*4790*/  SHF.L.U32 R182, R177, 0x10, RZ ;  /* 0x00000010b1b67819 */ /* 0x000fe200000006ff */
[----:B------:R-:W-:Y:S06]  /*47a0*/  @P3 BRA `(.L_x_11426) ;  /* 0x0000000000243947 */ /* 0x000fec0003800000 */
[----:B------:R-:W-:-:S04]  /*47b0*/  ISETP.NE.U32.AND P4, PT, RZ, UR14, PT ;  /* 0x0000000eff007c0c */ /* 0x000fc8000bf85070 */
[----:B------:R-:W-:-:S13]  /*47c0*/  ISETP.NE.AND.EX P4, PT, RZ, UR15, PT, P4 ;  /* 0x0000000fff007c0c */ /* 0x000fda000bf85340 */
[----:B------:R-:W-:Y:S05]  /*47d0*/  @P4 BRA `(.L_x_11427) ;  /* 0x0000000000084947 */ /* 0x000fea0003800000 */
[----:B------:R-:W-:Y:S05]  /*47e0*/  @P0 BRA `(.L_x_11428) ;  /* 0x00000000002c0947 */ /* 0x000fea0003800000 */
[----:B------:R-:W-:Y:S05]  /*47f0*/  BRA `(.L_x_11429) ;  /* 0x0000000000307947 */ /* 0x000fea0003800000 */
.L_x_11427:
[----:B-----5:R-:W-:-:S04]  /*4800*/  PRMT R176, R169, 0x7632, R176 ;  /* 0x00007632a9b07816 */ /* 0x020fc800000000b0 */
[----:B------:R-:W-:-:S05]  /*4810*/  SHF.L.U32 R176, R176, 0x10, RZ ;  /* 0x00000010b0b07819 */ /* 0x000fca00000006ff */
[----:B------:R-:W-:Y:S01]  /*4820*/  FADD.FTZ R182, R182, R176 ;  /* 0x000000b0b6b67221 */ /* 0x000fe20000010000 */
[----:B------:R-:W-:Y:S06]  /*4830*/  BRA `(.L_x_11428) ;  /* 0x0000000000187947 */ /* 0x000fec0003800000 */
.L_x_11426:
[----:B-----5:R-:W-:-:S04]  /*4840*/  PRMT R176, R165, 0x7632, R176 ;  /* 0x00007632a5b07816 */ /* 0x020fc800000000b0 */
[----:B------:R-:W-:-:S05]  /*4850*/  SHF.L.U32 R176, R176, 0x10, RZ ;  /* 0x00000010b0b07819 */ /* 0x000fca00000006ff */
[--C-:B------:R-:W-:Y:S01]  /*4860*/  FADD.FTZ R182, R182, R176.reuse ;  /* 0x000000b0b6b67221 */ /* 0x100fe20000010000 */
[----:B------:R-:W-:-:S04]  /*4870*/  @P2 PRMT R176, R169, 0x7632, R176 ;  /* 0x00007632a9b02816 */ /* 0x000fc800000000b0 */
[----:B------:R-:W-:-:S05]  /*4880*/  @P2 SHF.L.U32 R176, R176, 0x10, RZ ;  /* 0x00000010b0b02819 */ /* 0x000fca00000006ff */
[----:B------:R-:W-:-:S07]  /*4890*/  @P2 FADD.FTZ R182, R182, R176 ;  /* 0x000000b0b6b62221 */ /* 0x000fce0000010000 */
.L_x_11428:
[----:B------:R-:W-:-:S04]  /*48a0*/  F2FP.BF16.F32.PACK_AB R176, RZ, R182 ;  /* 0x000000b6ffb0723e */ /* 0x000fc800000010ff */
[----:B------:R-:W-:-:S07]  /*48b0*/  PRMT R173, R173, 0x5410, R176 ;  /* 0x00005410adad7816 */ /* 0x000fce00000000b0 */
.L_x_11429:
        /* <DEDUP_REMOVED lines=8> */
.L_x_11431:
[----:B-----5:R-:W-:-:S05]  /*4940*/  SHF.L.U32 R176, R170, 0x10, RZ ;  /* 0x00000010aab07819 */ /* 0x020fca00000006ff */
[----:B------:R-:W-:Y:S01]  /*4950*/  FADD.FTZ R181, R176, R181 ;  /* 0x000000b5b0b57221 */ /* 0x000fe20000010000 */
[----:B------:R-:W-:Y:S06]  /*4960*/  BRA `(.L_x_11432) ;  /* 0x0000000000107947 */ /* 0x000fec0003800000 */
.L_x_11430:
[----:B-----5:R-:W-:-:S05]  /*4970*/  SHF.L.U32 R176, R166, 0x10, RZ ;  /* 0x00000010a6b07819 */ /* 0x020fca00000006ff */
[----:B------:R-:W-:Y:S01]  /*4980*/  FADD.FTZ R181, R176, R181 ;  /* 0x000000b5b0b57221 */ /* 0x000fe20000010000 */
[----:B------:R-:W-:-:S04]  /*4990*/  @P2 IMAD.U32 R176, R170, 0x10000, RZ ;  /* 0x00010000aab02824 */ /* 0x000fc800078e00ff */
[----:B------:R-:W-:-:S07]  /*49a0*/  @P2 FADD.FTZ R181, R176, R181 ;  /* 0x000000b5b0b52221 */ /* 0x000fce0000010000 */
.L_x_11432:
[----:B------:R-:W-:-:S04]  /*49b0*/  F2FP.BF16.F32.PACK_AB R176, RZ, R181 ;  /* 0x000000b5ffb0723e */ /* 0x000fc800000010ff */
[----:B------:R-:W-:-:S07]  /*49c0*/  PRMT R174, R176, 0x7610, R174 ;  /* 0x00007610b0ae7816 */ /* 0x000fce00000000ae */
.L_x_11433:
[----:B------:R-:W-:Y:S01]  /*49d0*/  SHF.L.U32 R184, R178, 0x10, RZ ;  /* 0x00000010b2b87819 */ /* 0x000fe200000006ff */
[----:B------:R-:W-:Y:S06]  /*49e0*/  @P3 BRA `(.L_x_11434) ;  /* 0x0000000000243947 */ /* 0x000fec0003800000 */
[----:B------:R-:W-:-:S04]  /*49f0*/  ISETP.NE.U32.AND P4, PT, RZ, UR14, PT ;  /* 0x0000000eff007c0c */ /* 0x000fc8000bf85070 */
[----:B------:R-:W-:-:S13]  /*4a00*/  ISETP.NE.AND.EX P4, PT, RZ, UR15, PT, P4 ;  /* 0x0000000fff007c0c */ /* 0x000fda000bf85340 */
[----:B------:R-:W-:Y:S05]  /*4a10*/  @P4 BRA `(.L_x_11435) ;  /* 0x0000000000084947 */ /* 0x000fea0003800000 */
[----:B------:R-:W-:Y:S05]  /*4a20*/  @P0 BRA `(.L_x_11436) ;  /* 0x00000000002c0947 */ /* 0x000fea0003800000 */
[----:B------:R-:W-:Y:S05]  /*4a30*/  BRA `(.L_x_11437) ;  /* 0x0000000000307947 */ /* 0x000fea0003800000 */
.L_x_11435:
[----:B-----5:R-:W-:-:S04]  /*4a40*/  PRMT R176, R170, 0x7632, R176 ;  /* 0x00007632aab07816 */ /* 0x020fc800000000b0 */
[----:B------:R-:W-:-:S05]  /*4a50*/  SHF.L.U32 R176, R176, 0x10, RZ ;  /* 0x00000010b0b07819 */ /* 0x000fca00000006ff */
[----:B------:R-:W-:Y:S01]  /*4a60*/  FADD.FTZ R184, R184, R176 ;  /* 0x000000b0b8b87221 */ /* 0x000fe20000010000 */
[----:B------:R-:W-:Y:S06]  /*4a70*/  BRA `(.L_x_11436) ;  /* 0x0000000000187947 */ /* 0x000fec0003800000 */
.L_x_11434:
[----:B-----5:R-:W-:-:S04]  /*4a80*/  PRMT R176, R166, 0x7632, R176 ;  /* 0x00007632a6b07816 */ /* 0x020fc800000000b0 */
[----:B------:R-:W-:-:S05]  /*4a90*/  SHF.L.U32 R176, R176, 0x10, RZ ;  /* 0x00000010b0b07819 */ /* 0x000fca00000006ff */
[--C-:B------:R-:W-:Y:S01]  /*4aa0*/  FADD.FTZ R184, R184, R176.reuse ;  /* 0x000000b0b8b87221 */ /* 0x100fe20000010000 */
[----:B------:R-:W-:-:S04]  /*4ab0*/  @P2 PRMT R176, R170, 0x7632, R176 ;  /* 0x00007632aab02816 */ /* 0x000fc800000000b0 */
[----:B------:R-:W-:-:S05]  /*4ac0*/  @P2 SHF.L.U32 R176, R176, 0x10, RZ ;  /* 0x00000010b0b02819 */ /* 0x000fca00000006ff */
[----:B------:R-:W-:-:S07]  /*4ad0*/  @P2 FADD.FTZ R184, R184, R176 ;  /* 0x000000b0b8b82221 */ /* 0x000fce0000010000 */
.L_x_11436:
[----:B------:R-:W-:-:S04]  /*4ae0*/  F2FP.BF16.F32.PACK_AB R176, RZ, R184 ;  /* 0x000000b8ffb0723e */ /* 0x000fc800000010ff */
[----:B------:R-:W-:-:S07]  /*4af0*/  PRMT R174, R174, 0x5410, R176 ;  /* 0x00005410aeae7816 */ /* 0x000fce00000000b0 */
.L_x_11437:
        /* <DEDUP_REMOVED lines=8> */
.L_x_11439:
[----:B-----5:R-:W-:-:S05]  /*4b80*/  SHF.L.U32 R176, R171, 0x10, RZ ;  /* 0x00000010abb07819 */ /* 0x020fca00000006ff */
[----:B------:R-:W-:Y:S01]  /*4b90*/  FADD.FTZ R183, R176, R183 ;  /* 0x000000b7b0b77221 */ /* 0x000fe20000010000 */
[----:B------:R-:W-:Y:S06]  /*4ba0*/  BRA `(.L_x_11440) ;  /* 0x0000000000107947 */ /* 0x000fec0003800000 */
.L_x_11438:
[----:B-----5:R-:W-:-:S05]  /*4bb0*/  SHF.L.U32 R176, R167, 0x10, RZ ;  /* 0x00000010a7b07819 */ /* 0x020fca00000006ff */
[----:B------:R-:W-:Y:S01]  /*4bc0*/  FADD.FTZ R183, R176, R183 ;  /* 0x000000b7b0b77221 */ /* 0x000fe20000010000 */
[----:B------:R-:W-:-:S04]  /*4bd0*/  @P2 IMAD.U32 R176, R171, 0x10000, RZ ;  /* 0x00010000abb02824 */ /* 0x000fc800078e00ff */
[----:B------:R-:W-:-:S07]  /*4be0*/  @P2 FADD.FTZ R183, R176, R183 ;  /* 0x000000b7b0b72221 */ /* 0x000fce0000010000 */
.L_x_11440:
[----:B------:R-:W-:-:S04]  /*4bf0*/  F2FP.BF16.F32.PACK_AB R176, RZ, R183 ;  /* 0x000000b7ffb0723e */ /* 0x000fc800000010ff */
[----:B------:R-:W-:-:S07]  /*4c00*/  PRMT R175, R176, 0x7610, R175 ;  /* 0x00007610b0af7816 */ /* 0x000fce00000000af */
.L_x_11441:
[----:B------:R-:W-:Y:S01]  /*4c10*/  SHF.L.U32 R195, R179, 0x10, RZ ;  /* 0x00000010b3c37819 */ /* 0x000fe200000006ff */
[----:B------:R-:W-:Y:S06]  /*4c20*/  @P3 BRA `(.L_x_11442) ;  /* 0x0000000000243947 */ /* 0x000fec0003800000 */
[----:B------:R-:W-:-:S04]  /*4c30*/  ISETP.NE.U32.AND P4, PT, RZ, UR14, PT ;  /* 0x0000000eff007c0c */ /* 0x000fc8000bf85070 */
[----:B------:R-:W-:-:S13]  /*4c40*/  ISETP.NE.AND.EX P4, PT, RZ, UR15, PT, P4 ;  /* 0x0000000fff007c0c */ /* 0x000fda000bf85340 */
[----:B------:R-:W-:Y:S05]  /*4c50*/  @P4 BRA `(.L_x_11443) ;  /* 0x0000000000084947 */ /* 0x000fea0003800000 */
[----:B------:R-:W-:Y:S05]  /*4c60*/  @P0 BRA `(.L_x_11444) ;  /* 0x00000000002c0947 */ /* 0x000fea0003800000 */
[----:B------:R-:W-:Y:S05]  /*4c70*/  BRA `(.L_x_11445) ;  /* 0x0000000000307947 */ /* 0x000fea0003800000 */
.L_x_11443:
[----:B-----5:R-:W-:-:S04]  /*4c80*/  PRMT R176, R171, 0x7632, R176 ;  /* 0x00007632abb07816 */ /* 0x020fc800000000b0 */
[----:B------:R-:W-:-:S05]  /*4c90*/  SHF.L.U32 R176, R176, 0x10, RZ ;  /* 0x00000010b0b07819 */ /* 0x000fca00000006ff */
[----:B------:R-:W-:Y:S01]  /*4ca0*/  FADD.FTZ R195, R195, R176 ;  /* 0x000000b0c3c37221 */ /* 0x000fe20000010000 */
[----:B------:R-:W-:Y:S06]  /*4cb0*/  BRA `(.L_x_11444) ;  /* 0x0000000000187947 */ /* 0x000fec0003800000 */
.L_x_11442:
[----:B-----5:R-:W-:-:S04]  /*4cc0*/  PRMT R176, R167, 0x7632, R176 ;  /* 0x00007632a7b07816 */ /* 0x020fc800000000b0 */
[----:B------:R-:W-:-:S05]  /*4cd0*/  SHF.L.U32 R176, R176, 0x10, RZ ;  /* 0x00000010b0b07819 */ /* 0x000fca00000006ff */
[--C-:B------:R-:W-:Y:S01]  /*4ce0*/  FADD.FTZ R195, R195, R176.reuse ;  /* 0x000000b0c3c37221 */ /* 0x100fe20000010000 */
[----:B------:R-:W-:-:S04]  /*4cf0*/  @P2 PRMT R176, R171, 0x7632, R176 ;  /* 0x00007632abb02816 */ /* 0x000fc800000000b0 */
[----:B------:R-:W-:-:S05]  /*4d00*/  @P2 SHF.L.U32 R176, R176, 0x10, RZ ;  /* 0x00000010b0b02819 */ /* 0x000fca00000006ff */
[----:B------:R-:W-:-:S07]  /*4d10*/  @P2 FADD.FTZ R195, R195, R176 ;  /* 0x000000b0c3c32221 */ /* 0x000fce0000010000 */
.L_x_11444:
[----:B------:R-:W-:-:S04]  /*4d20*/  F2FP.BF16.F32.PACK_AB R176, RZ, R195 ;  /* 0x000000c3ffb0723e */ /* 0x000fc800000010ff */
[----:B------:R-:W-:-:S07]  /*4d30*/  PRMT R175, R175, 0x5410, R176 ;  /* 0x00005410afaf7816 */ /* 0x000fce00000000b0 */
.L_x_11445:
[----:B------:R-:W0:Y:S01]  /*4d40*/  @P0 LDC.64 R176, c[0x0][0x238] ;  /* 0x00008e00ffb00b82 */ /* 0x000e220000000a00 */
[----:B------:R-:W-:-:S07]  /*4d50*/  IADD3 R194, R204, 0xc0, RZ ;  /* 0x000000c0ccc27810 */ /* 0x000fce0007ffe0ff */
[----:B------:R-:W1:Y:S08]  /*4d60*/  @P1 LDC.64 R178, c[0x0][0x228] ;  /* 0x00008a00ffb21b82 */ /* 0x000e700000000a00 */
[----:B------:R-:W2:Y:S01]  /*4d70*/  @P2 LDC.64 R196, c[0x0][0x230] ;  /* 0x00008c00ffc42b82 */ /* 0x000ea20000000a00 */
[----:B0-----:R-:W-:-:S05]  /*4d80*/  @P0 IMAD.WIDE.U32 R176, R21, 0x10, R176 ;  /* 0x0000001015b00825 */ /* 0x001fca00078e00b0 */
[----:B------:R1:W-:Y:S02]  /*4d90*/  @P0 STG.E.128 desc[UR4][R176.64], R172 ;  /* 0x000000acb0000986 */ /* 0x0003e4000c101d04 */
        /* <DEDUP_REMOVED lines=14> */
.L_x_11447:
[----:B-----5:R-:W-:-:S05]  /*4e80*/  SHF.L.U32 R197, R168, 0x10, RZ ;  /* 0x00000010a8c57819 */ /* 0x020fca00000006ff */
[----:B------:R-:W-:Y:S01]  /*4e90*/  FADD.FTZ R196, R197, R196 ;  /* 0x000000c4c5c47221 */ /* 0x000fe20000010000 */
[----:B------:R-:W-:Y:S06]  /*4ea0*/  BRA `(.L_x_11448) ;  /* 0x0000000000107947 */ /* 0x000fec0003800000 */
.L_x_11446:
[----:B-----5:R-:W-:-:S04]  /*4eb0*/  IMAD.U32 R197, R164, 0x10000, RZ ;  /* 0x00010000a4c57824 */ /* 0x020fc800078e00ff */
[----:B------:R-:W-:Y:S01]  /*4ec0*/  FADD.FTZ R196, R197, R196 ;  /* 0x000000c4c5c47221 */ /* 0x000fe20000010000 */
[----:B------:R-:W-:-:S05]  /*4ed0*/  @P2 SHF.L.U32 R197, R168, 0x10, RZ ;  /* 0x00000010a8c52819 */ /* 0x000fca00000006ff */
[----:B------:R-:W-:-:S07]  /*4ee0*/  @P2 FADD.FTZ R196, R197, R196 ;  /* 0x000000c4c5c42221 */ /* 0x000fce0000010000 */
.L_x_11448:
[----:B------:R-:W-:-:S04]  /*4ef0*/  F2FP.BF16.F32.PACK_AB R197, RZ, R196 ;  /* 0x000000c4ffc5723e */ /* 0x000fc800000010ff */
[----:B------:R-:W-:-:S07]  /*4f00*/  PRMT R172, R197, 0x7610, R172 ;  /* 0x00007610c5ac7816 */ /* 0x000fce00000000ac */
.L_x_11449:
[----:B------:R-:W-:Y:S01]  /*4f10*/  SHF.L.U32 R198, R176, 0x10, RZ ;  /* 0x00000010b0c67819 */ /* 0x000fe200000006ff */
[----:B------:R-:W-:Y:S06]  /*4f20*/  @P3 BRA `(.L_x_11450) ;  /* 0x0000000000243947 */ /* 0x000fec0003800000 */
[----:B------:R-:W-:-:S04]  /*4f30*/  ISETP.NE.U32.AND P4, PT, RZ, UR14, PT ;  /* 0x0000000eff007c0c */ /* 0x000fc8000bf85070 */
[----:B------:R-:W-:-:S13]  /*4f40*/  ISETP.NE.AND.EX P4, PT, RZ, UR15, PT, P4 ;  /* 0x0000000fff007c0c */ /* 0x000fda000bf85340 */
[----:B------:R-:W-:Y:S05]  /*4f50*/  @P4 BRA `(.L_x_11451) ;  /* 0x0000000000084947 */ /* 0x000fea0003800000 */
[----:B------:R-:W-:Y:S05]  /*4f60*/  @P0 BRA `(.L_x_11452) ;  /* 0x00000000002c0947 */ /* 0x000fea0003800000 */
[----:B------:R-:W-:Y:S05]  /*4f70*/  BRA `(.L_x_11453) ;  /* 0x0000000000307947 */ /* 0x000fea0003800000 */
.L_x_11451:
[----:B-----5:R-:W-:-:S04]  /*4f80*/  PRMT R176, R168, 0x7632, R176 ;  /* 0x00007632a8b07816 */ /* 0x020fc800000000b0 */
[----:B------:R-:W-:-:S05]  /*4f90*/  SHF.L.U32 R176, R176, 0x10, RZ ;  /* 0x00000010b0b07819 */ /* 0x000fca00000006ff */
[----:B------:R-:W-:Y:S01]  /*4fa0*/  FADD.FTZ R198, R198, R176 ;  /* 0x000000b0c6c67221 */ /* 0x000fe20000010000 */
[----:B------:R-:W-:Y:S06]  /*4fb0*/  BRA `(.L_x_11452) ;  /* 0x0000000000187947 */ /* 0x000fec0003800000 */
.L_x_11450:
[----:B-----5:R-:W-:-:S04]  /*4fc0*/  PRMT R176, R164, 0x7632, R176 ;  /* 0x00007632a4b07816 */ /* 0x020fc800000000b0 */
[----:B------:R-:W-:-:S05]  /*4fd0*/  SHF.L.U32 R176, R176, 0x10, RZ ;  /* 0x00000010b0b07819 */ /* 0x000fca00000006ff */
[--C-:B------:R-:W-:Y:S01]  /*4fe0*/  FADD.FTZ R198, R198, R176.reuse ;  /* 0x000000b0c6c67221 */ /* 0x100fe20000010000 */
[----:B------:R-:W-:-:S04]  /*4ff0*/  @P2 PRMT R176, R168, 0x7632, R176 ;  /* 0x00007632a8b02816 */ /* 0x000fc800000000b0 */
[----:B------:R-:W-:-:S05]  /*5000*/  @P2 SHF.L.U32 R176, R176, 0x10, RZ ;  /* 0x00000010b0b02819 */ /* 0x000fca00000006ff */
[----:B------:R-:W-:-:S07]  /*5010*/  @P2 FADD.FTZ R198, R198, R176 ;  /* 0x000000b0c6c62221 */ /* 0x000fce0000010000 */
.L_x_11452:
[----:B------:R-:W-:-:S04]  /*5020*/  F2FP.BF16.F32.PACK_AB R176, RZ, R198 ;  /* 0x000000c6ffb0723e */ /* 0x000fc800000010ff */
[----:B------:R-:W-:-:S07]  /*5030*/  PRMT R172, R172, 0x5410, R176 ;  /* 0x00005410acac7816 */ /* 0x000fce00000000b0 */
.L_x_11453:
        /* <DEDUP_REMOVED lines=8> */
.L_x_11455:
[----:B-----5:R-:W-:-:S05]  /*50c0*/  SHF.L.U32 R176, R169, 0x10, RZ ;  /* 0x00000010a9b07819 */ /* 0x020fca00000006ff */
[----:B------:R-:W-:Y:S01]  /*50d0*/  FADD.FTZ R197, R176, R197 ;  /* 0x000000c5b0c57221 */ /* 0x000fe20000010000 */
[----:B------:R-:W-:Y:S06]  /*50e0*/  BRA `(.L_x_11456) ;  /* 0x0000000000107947 */ /* 0x000fec0003800000 */
.L_x_11454:
[----:B-----5:R-:W-:-:S04]  /*50f0*/  IMAD.U32 R176, R165, 0x10000, RZ ;  /* 0x00010000a5b07824 */ /* 0x020fc800078e00ff */
[----:B------:R-:W-:Y:S01]  /*5100*/  FADD.FTZ R197, R176, R197 ;  /* 0x000000c5b0c57221 */ /* 0x000fe20000010000 */
[----:B------:R-:W-:-:S05]  /*5110*/  @P2 SHF.L.U32 R176, R169, 0x10, RZ ;  /* 0x00000010a9b02819 */ /* 0x000fca00000006ff */
[----:B------:R-:W-:-:S07]  /*5120*/  @P2 FADD.FTZ R197, R176, R197 ;  /* 0x000000c5b0c52221 */ /* 0x000fce0000010000 */
.L_x_11456:
[----:B------:R-:W-:-:S04]  /*5130*/  F2FP.BF16.F32.PACK_AB R176, RZ, R197 ;  /* 0x000000c5ffb0723e */ /* 0x000fc800000010ff */
[----:B------:R-:W-:-:S07]  /*5140*/  PRMT R173, R176, 0x7610, R173 ;  /* 0x00007610b0ad7816 */ /* 0x000fce00000000ad */
.L_x_11457:
[----:B------:R-:W-:Y:S01]  /*5150*/  SHF.L.U32 R199, R177, 0x10, RZ ;  /* 0x00000010b1c77819 */ /* 0x000fe200000006ff */
[----:B------:R-:W-:Y:S06]  /*5160*/  @P3 BRA `(.L_x_11458) ;  /* 0x0000000000243947 */ /* 0x000fec0003800000 */
[----:B------:R-:W-:-:S04]  /*5170*/  ISETP.NE.U32.AND P4, PT, RZ, UR14, PT ;  /* 0x0000000eff007c0c */ /* 0x000fc8000bf85070 */
[----:B------:R-:W-:-:S13]  /*5180*/  ISETP.NE.AND.EX P4, PT, RZ, UR15, PT, P4 ;  /* 0x0000000fff007c0c */ /* 0x000fda000bf85340 */
[----:B------:R-:W-:Y:S05]  /*5190*/  @P4 BRA `(.L_x_11459) ;  /* 0x0000000000084947 */ /* 0x000fea0003800000 */
[----:B------:R-:W-:Y:S05]  /*51a0*/  @P0 BRA `(.L_x_11460) ;  /* 0x00000000002c0947 */ /* 0x000fea0003800000 */
[----:B------:R-:W-:Y:S05]  /*51b0*/  BRA `(.L_x_11461) ;  /* 0x0000000000307947 */ /* 0x000fea0003800000 */
.L_x_11459:
[----:B-----5:R-:W-:-:S04]  /*51c0*/  PRMT R176, R169, 0x7632, R176 ;  /* 0x00007632a9b07816 */ /* 0x020fc800000000b0 */
[----:B------:R-:W-:-:S05]  /*51d0*/  SHF.L.U32 R176, R176, 0x10, RZ ;  /* 0x00000010b0b07819 */ /* 0x000fca00000006ff */
[----:B------:R-:W-:Y:S01]  /*51e0*/  FADD.FTZ R199, R199, R176 ;  /* 0x000000b0c7c77221 */ /* 0x000fe20000010000 */
[----:B------:R-:W-:Y:S06]  /*51f0*/  BRA `(.L_x_11460) ;  /* 0x0000000000187947 */ /* 0x000fec0003800000 */
.L_x_11458:
[----:B-----5:R-:W-:-:S04]  /*5200*/  PRMT R176, R165, 0x7632, R176 ;  /* 0x00007632a5b07816 */ /* 0x020fc800000000b0 */
[----:B------:R-:W-:-:S05]  /*5210*/  SHF.L.U32 R176, R176, 0x10, RZ ;  /* 0x00000010b0b07819 */ /* 0x000fca00000006ff */
[--C-:B------:R-:W-:Y:S01]  /*5220*/  FADD.FTZ R199, R199, R176.reuse ;  /* 0x000000b0c7c77221 */ /* 0x100fe20000010000 */
[----:B------:R-:W-:-:S04]  /*5230*/  @P2 PRMT R176, R169, 0x7632, R176 ;  /* 0x00007632a9b02816 */ /* 0x000fc800000000b0 */
[----:B------:R-:W-:-:S05]  /*5240*/  @P2 SHF.L.U32 R176, R176, 0x10, RZ ;  /* 0x00000010b0b02819 */ /* 0x000fca00000006ff */
[----:B------:R-:W-:-:S07]  /*5250*/  @P2 FADD.FTZ R199, R199, R176 ;  /* 0x000000b0c7c72221 */ /* 0x000fce0000010000 */
.L_x_11460:
[----:B------:R-:W-:-:S04]  /*5260*/  F2FP.BF16.F32.PACK_AB R176, RZ, R199 ;  /* 0x000000c7ffb0723e */ /* 0x000fc800000010ff */
[----:B------:R-:W-:-:S07]  /*5270*/  PRMT R173, R173, 0x5410, R176 ;  /* 0x00005410adad7816 */ /* 0x000fce00000000b0 */
.L_x_11461:
        /* <DEDUP_REMOVED lines=8> */
.L_x_11463:
[----:B-----5:R-:W-:-:S05]  /*5300*/  SHF.L.U32 R176, R170, 0x10, RZ ;  /* 0x00000010aab07819 */ /* 0x020fca00000006ff */
[----:B------:R-:W-:Y:S01]  /*5310*/  FADD.FTZ R200, R176, R200 ;  /* 0x000000c8b0c87221 */ /* 0x000fe20000010000 */
[----:B------:R-:W-:Y:S06]  /*5320*/  BRA `(.L_x_11464) ;  /* 0x0000000000107947 */ /* 0x000fec0003800000 */
.L_x_11462:
[----:B-----5:R-:W-:-:S04]  /*5330*/  IMAD.U32 R176, R166, 0x10000, RZ ;  /* 0x00010000a6b07824 */ /* 0x020fc800078e00ff */
[----:B------:R-:W-:Y:S01]  /*5340*/  FADD.FTZ R200, R176, R200 ;  /* 0x000000c8b0c87221 */ /* 0x000fe20000010000 */
[----:B------:R-:W-:-:S05]  /*5350*/  @P2 SHF.L.U32 R176, R170, 0x10, RZ ;  /* 0x00000010aab02819 */ /* 0x000fca00000006ff */
[----:B------:R-:W-:-:S07]  /*5360*/  @P2 FADD.FTZ R200, R176, R200 ;  /* 0x000000c8b0c82221 */ /* 0x000fce0000010000 */
.L_x_11464:
[----:B------:R-:W-:-:S04]  /*5370*/  F2FP.BF16.F32.PACK_AB R176, RZ, R200 ;  /* 0x000000c8ffb0723e */ /* 0x000fc800000010ff */
[----:B------:R-:W-:-:S07]  /*5380*/  PRMT R174, R176, 0x7610, R174 ;  /* 0x00007610b0ae7816 */ /* 0x000fce00000000ae */
.L_x_11465:
[----:B------:R-:W-:Y:S01]  /*5390*/  SHF.L.U32 R201, R178, 0x10, RZ ;  /* 0x00000010b2c97819 */ /* 0x000fe200000006ff */
[----:B------:R-:W-:Y:S06]  /*53a0*/  @P3 BRA `(.L_x_11466) ;  /* 0x0000000000243947 */ /* 0x000fec0003800000 */
[----:B------:R-:W-:-:S04]  /*53b0*/  ISETP.NE.U32.AND P4, PT, RZ, UR14, PT ;  /* 0x0000000eff007c0c */ /* 0x000fc8000bf85070 */
[----:B------:R-:W-:-:S13]  /*53c0*/  ISETP.NE.AND.EX P4, PT, RZ, UR15, PT, P4 ;  /* 0x0000000fff007c0c */ /* 0x000fda000bf85340 */
[----:B------:R-:W-:Y:S05]  /*53d0*/  @P4 BRA `(.L_x_11467) ;  /* 0x0000000000084947 */ /* 0x000fea0003800000 */
[----:B------:R-:W-:Y:S05]  /*53e0*/  @P0 BRA `(.L_x_11468) ;  /* 0x00000000002c0947 */ /* 0x000fea0003800000 */
[----:B------:R-:W-:Y:S05]  /*53f0*/  BRA `(.L_x_11469) ;  /* 0x0000000000307947 */ /* 0x000fea0003800000 */
.L_x_11467:
[----:B-----5:R-:W-:-:S04]  /*5400*/  PRMT R176, R170, 0x7632, R176 ;  /* 0x00007632aab07816 */ /* 0x020fc800000000b0 */
[----:B------:R-:W-:-:S05]  /*5410*/  SHF.L.U32 R176, R176, 0x10, RZ ;  /* 0x00000010b0b07819 */ /* 0x000fca00000006ff */
[----:B------:R-:W-:Y:S01]  /*5420*/  FADD.FTZ R201, R201, R176 ;  /* 0x000000b0c9c97221 */ /* 0x000fe20000010000 */
[----:B------:R-:W-:Y:S06]  /*5430*/  BRA `(.L_x_11468) ;  /* 0x0000000000187947 */ /* 0x000fec0003800000 */
.L_x_11466:
[----:B-----5:R-:W-:-:S04]  /*5440*/  PRMT R176, R166, 0x7632, R176 ;  /* 0x00007632a6b07816 */ /* 0x020fc800000000b0 */
[----:B------:R-:W-:-:S05]  /*5450*/  SHF.L.U32 R176, R176, 0x10, RZ ;  /* 0x00000010b0b07819 */ /* 0x000fca00000006ff */
[--C-:B------:R-:W-:Y:S01]  /*5460*/  FADD.FTZ R201, R201, R176.reuse ;  /* 0x000000b0c9c97221 */ /* 0x100fe20000010000 */
[----:B------:R-:W-:-:S04]  /*5470*/  @P2 PRMT R176, R170, 0x7632, R176 ;  /* 0x00007632aab02816 */ /* 0x000fc800000000b0 */
[----:B------:R-:W-:-:S05]  /*5480*/  @P2 SHF.L.U32 R176, R176, 0x10, RZ ;  /* 0x00000010b0b02819 */ /* 0x000fca00000006ff */
[----:B------:R-:W-:-:S07]  /*5490*/  @P2 FADD.FTZ R201, R201, R176 ;  /* 0x000000b0c9c92221 */ /* 0x000fce0000010000 */
.L_x_11468:
[----:B------:R-:W-:-:S04]  /*54a0*/  F2FP.BF16.F32.PACK_AB R176, RZ, R201 ;  /* 0x000000c9ffb0723e */ /* 0x000fc800000010ff */
[----:B------:R-:W-:-:S07]  /*54b0*/  PRMT R174, R174, 0x5410, R176 ;  /* 0x00005410aeae7816 */ /* 0x000fce00000000b0 */
.L_x_11469:
        /* <DEDUP_REMOVED lines=8> */
.L_x_11471:
[----:B-----5:R-:W-:-:S05]  /*5540*/  SHF.L.U32 R176, R171, 0x10, RZ ;  /* 0x00000010abb07819 */ /* 0x020fca00000006ff */
[----:B------:R-:W-:Y:S01]  /*5550*/  FADD.FTZ R202, R176, R202 ;  /* 0x000000cab0ca7221 */ /* 0x000fe20000010000 */
[----:B------:R-:W-:Y:S06]  /*5560*/  BRA `(.L_x_11472) ;  /* 0x0000000000107947 */ /* 0x000fec0003800000 */
.L_x_11470:
[----:B-----5:R-:W-:-:S04]  /*5570*/  IMAD.U32 R176, R167, 0x10000, RZ ;  /* 0x00010000a7b07824 */ /* 0x020fc800078e00ff */
[----:B------:R-:W-:Y:S01]  /*5580*/  FADD.FTZ R202, R176, R202 ;  /* 0x000000cab0ca7221 */ /* 0x000fe20000010000 */
[----:B------:R-:W-:-:S05]  /*5590*/  @P2 SHF.L.U32 R176, R171, 0x10, RZ ;  /* 0x00000010abb02819 */ /* 0x000fca00000006ff */
[----:B------:R-:W-:-:S07]  /*55a0*/  @P2 FADD.FTZ R202, R176, R202 ;  /* 0x000000cab0ca2221 */ /* 0x000fce0000010000 */
.L_x_11472:
[----:B------:R-:W-:-:S04]  /*55b0*/  F2FP.BF16.F32.PACK_AB R176, RZ, R202 ;  /* 0x000000caffb0723e */ /* 0x000fc800000010ff */
[----:B------:R-:W-:-:S07]  /*55c0*/  PRMT R175, R176, 0x7610, R175 ;  /* 0x00007610b0af7816 */ /* 0x000fce00000000af */
.L_x_11473:
[----:B------:R-:W-:Y:S01]  /*55d0*/  SHF.L.U32 R213, R179, 0x10, RZ ;  /* 0x00000010b3d57819 */ /* 0x000fe200000006ff */
[----:B------:R-:W-:Y:S06]  /*55e0*/  @P3 BRA `(.L_x_11474) ;  /* 0x0000000000243947 */ /* 0x000fec0003800000 */
[----:B------:R-:W-:-:S04]  /*55f0*/  ISETP.NE.U32.AND P4, PT, RZ, UR14, PT ;  /* 0x0000000eff007c0c */ /* 0x000fc8000bf85070 */
[----:B------:R-:W-:-:S13]  /*5600*/  ISETP.NE.AND.EX P4, PT, RZ, UR15, PT, P4 ;  /* 0x0000000fff007c0c */ /* 0x000fda000bf85340 */
[----:B------:R-:W-:Y:S05]  /*5610*/  @P4 BRA `(.L_x_11475) ;  /* 0x0000000000084947 */ /* 0x000fea0003800000 */
[----:B------:R-:W-:Y:S05]  /*5620*/  @P0 BRA `(.L_x_11476) ;  /* 0x00000000002c0947 */ /* 0x000fea0003800000 */
[----:B------:R-:W-:Y:S05]  /*5630*/  BRA `(.L_x_11477) ;  /* 0x0000000000307947 */ /* 0x000fea0003800000 */
.L_x_11475:
[----:B-----5:R-:W-:-:S04]  /*5640*/  PRMT R176, R171, 0x7632, R176 ;  /* 0x00007632abb07816 */ /* 0x020fc800000000b0 */
[----:B------:R-:W-:-:S05]  /*5650*/  SHF.L.U32 R176, R176, 0x10, RZ ;  /* 0x00000010b0b07819 */ /* 0x000fca00000006ff */
[----:B------:R-:W-:Y:S01]  /*5660*/  FADD.FTZ R213, R213, R176 ;  /* 0x000000b0d5d57221 */ /* 0x000fe20000010000 */
[----:B------:R-:W-:Y:S06]  /*5670*/  BRA `(.L_x_11476) ;  /* 0x0000000000187947 */ /* 0x000fec0003800000 */
.L_x_11474:
[----:B-----5:R-:W-:-:S04]  /*5680*/  PRMT R176, R167, 0x7632, R176 ;  /* 0x00007632a7b07816 */ /* 0x020fc800000000b0 */
[----:B------:R-:W-:-:S05]  /*5690*/  SHF.L.U32 R176, R176, 0x10, RZ ;  /* 0x00000010b0b07819 */ /* 0x000fca00000006ff */
[--C-:B------:R-:W-:Y:S01]  /*56a0*/  FADD.FTZ R213, R213, R176.reuse ;  /* 0x000000b0d5d57221 */ /* 0x100fe20000010000 */
[----:B------:R-:W-:-:S04]  /*56b0*/  @P2 PRMT R176, R171, 0x7632, R176 ;  /* 0x00007632abb02816 */ /* 0x000fc800000000b0 */
[----:B------:R-:W-:-:S05]  /*56c0*/  @P2 SHF.L.U32 R176, R176, 0x10, RZ ;  /* 0x00000010b0b02819 */ /* 0x000fca00000006ff */
[----:B------:R-:W-:-:S07]  /*56d0*/  @P2 FADD.FTZ R213, R213, R176 ;  /* 0x000000b0d5d52221 */ /* 0x000fce0000010000 */
.L_x_11476:
[----:B------:R-:W-:-:S04]  /*56e0*/  F2FP.BF16.F32.PACK_AB R176, RZ, R213 ;  /* 0x000000d5ffb0723e */ /* 0x000fc800000010ff */
[----:B------:R-:W-:-:S07]  /*56f0*/  PRMT R175, R175, 0x5410, R176 ;  /* 0x00005410afaf7816 */ /* 0x000fce00000000b0 */
.L_x_11477:
[----:B------:R-:W0:Y:S01]  /*5700*/  @P0 LDC.64 R176, c[0x0][0x238] ;  /* 0x00008e00ffb00b82 */ /* 0x000e220000000a00 */
[----:B------:R-:W-:-:S07]  /*5710*/  IADD3 R214, R204, 0xe0, RZ ;  /* 0x000000e0ccd67810 */ /* 0x000fce0007ffe0ff */
[----:B------:R-:W1:Y:S01]  /*5720*/  @P1 LDC.64 R178, c[0x0][0x228] ;  /* 0x00008a00ffb21b82 */ /* 0x000e620000000a00 */
[----:B0-----:R-:W-:-:S05]  /*5730*/  @P0 IMAD.WIDE.U32 R176, R194, 0x10, R176 ;  /* 0x00000010c2b00825 */ /* 0x001fca00078e00b0 */
[----:B------:R1:W-:Y:S02]  /*5740*/  @P0 STG.E.128 desc[UR4][R176.64], R172 ;  /* 0x000000acb0000986 */ /* 0x0003e4000c101d04 */
[----:B-1----:R-:W-:-:S05]  /*5750*/  @P1 IMAD.WIDE.U32 R176, R214, 0x10, R178 ;  /* 0x00000010d6b01825 */ /* 0x002fca00078e00b2 */
[----:B-----5:R0:W5:Y:S02]  /*5760*/  @P1 LDG.E.128 R164, desc[UR4][R176.64] ;  /* 0x00000004b0a41981 */ /* 0x020164000c1e1d00 */
[----:B0-----:R-:W0:Y:S02]  /*5770*/  @P2 LDC.64 R176, c[0x0][0x230] ;  /* 0x00008c00ffb02b82 */ /* 0x001e240000000a00 */
[----:B0-----:R-:W-:-:S05]  /*5780*/  @P2 IMAD.WIDE.U32 R176, R214, 0x10, R176 ;  /* 0x00000010d6b02825 */ /* 0x001fca00078e00b0 */
        /* <DEDUP_REMOVED lines=11> */
.L_x_11479:
[----:B-----5:R-:W-:-:S04]  /*5840*/  IMAD.U32 R216, R168, 0x10000, RZ ;  /* 0x00010000a8d87824 */ /* 0x020fc800078e00ff */
[----:B------:R-:W-:Y:S01]  /*5850*/  FADD.FTZ R215, R216, R215 ;  /* 0x000000d7d8d77221 */ /* 0x000fe20000010000 */
[----:B------:R-:W-:Y:S06]  /*5860*/  BRA `(.L_x_11480) ;  /* 0x0000000000107947 */ /* 0x000fec0003800000 */
.L_x_11478:
[----:B-----5:R-:W-:-:S05]  /*5870*/  SHF.L.U32 R216, R164, 0x10, RZ ;  /* 0x00000010a4d87819 */ /* 0x020fca00000006ff */
[----:B------:R-:W-:Y:S01]  /*5880*/  FADD.FTZ R215, R216, R215 ;  /* 0x000000d7d8d77221 */ /* 0x000fe20000010000 */
[----:B------:R-:W-:-:S05]  /*5890*/  @P2 SHF.L.U32 R216, R168, 0x10, RZ ;  /* 0x00000010a8d82819 */ /* 0x000fca00000006ff */
[----:B------:R-:W-:-:S07]  /*58a0*/  @P2 FADD.FTZ R215, R216, R215 ;  /* 0x000000d7d8d72221 */ /* 0x000fce0000010000 */
.L_x_11480:
[----:B------:R-:W-:-:S04]  /*58b0*/  F2FP.BF16.F32.PACK_AB R216, RZ, R215 ;  /* 0x000000d7ffd8723e */ /* 0x000fc800000010ff */
[----:B------:R-:W-:-:S07]  /*58c0*/  PRMT R172, R216, 0x7610, R172 ;  /* 0x00007610d8ac7816 */ /* 0x000fce00000000ac */
.L_x_11481:
[----:B------:R-:W-:Y:S01]  /*58d0*/  SHF.L.U32 R216, R176, 0x10, RZ ;  /* 0x00000010b0d87819 */ /* 0x000fe200000006ff */
[----:B------:R-:W-:Y:S06]  /*58e0*/  @P3 BRA `(.L_x_11482) ;  /* 0x0000000000243947 */ /* 0x000fec0003800000 */
[----:B------:R-:W-:-:S04]  /*58f0*/  ISETP.NE.U32.AND P4, PT, RZ, UR14, PT ;  /* 0x0000000eff007c0c */ /* 0x000fc8000bf85070 */
[----:B------:R-:W-:-:S13]  /*5900*/  ISETP.NE.AND.EX P4, PT, RZ, UR15, PT, P4 ;  /* 0x0000000fff007c0c */ /* 0x000fda000bf85340 */
[----:B------:R-:W-:Y:S05]  /*5910*/  @P4 BRA `(.L_x_11483) ;  /* 0x0000000000084947 */ /* 0x000fea0003800000 */
[----:B------:R-:W-:Y:S05]  /*5920*/  @P0 BRA `(.L_x_11484) ;  /* 0x00000000002c0947 */ /* 0x000fea0003800000 */
[----:B------:R-:W-:Y:S05]  /*5930*/  BRA `(.L_x_11485) ;  /* 0x0000000000307947 */ /* 0x000fea0003800000 */
.L_x_11483:
[----:B-----5:R-:W-:-:S04]  /*5940*/  PRMT R176, R168, 0x7632, R176 ;  /* 0x00007632a8b07816 */ /* 0x020fc800000000b0 */
[----:B------:R-:W-:-:S05]  /*5950*/  SHF.L.U32 R176, R176, 0x10, RZ ;  /* 0x00000010b0b07819 */ /* 0x000fca00000006ff */
[----:B------:R-:W-:Y:S01]  /*5960*/  FADD.FTZ R216, R216, R176 ;  /* 0x000000b0d8d87221 */ /* 0x000fe20000010000 */
[----:B------:R-:W-:Y:S06]  /*5970*/  BRA `(.L_x_11484) ;  /* 0x0000000000187947 */ /* 0x000fec0003800000 */
.L_x_11482:
[----:B-----5:R-:W-:-:S04]  /*5980*/  PRMT R176, R164, 0x7632, R176 ;  /* 0x00007632a4b07816 */ /* 0x020fc800000000b0 */
[----:B------:R-:W-:-:S05]  /*5990*/  SHF.L.U32 R176, R176, 0x10, RZ ;  /* 0x00000010b0b07819 */ /* 0x000fca00000006ff */
[--C-:B------:R-:W-:Y:S01]  /*59a0*/  FADD.FTZ R216, R216, R176.reuse ;  /* 0x000000b0d8d87221 */ /* 0x100fe20000010000 */
[----:B------:R-:W-:-:S04]  /*59b0*/  @P2 PRMT R176, R168, 0x7632, R176 ;  /* 0x00007632a8b02816 */ /* 0x000fc800000000b0 */
[----:B------:R-:W-:-:S05]  /*59c0*/  @P2 SHF.L.U32 R176, R176, 0x10, RZ ;  /* 0x00000010b0b02819 */ /* 0x000fca00000006ff */
[----:B------:R-:W-:-:S07]  /*59d0*/  @P2 FADD.FTZ R216, R216, R176 ;  /* 0x000000b0d8d82221 */ /* 0x000fce0000010000 */
.L_x_11484:
[----:B------:R-:W-:-:S04]  /*59e0*/  F2FP.BF16.F32.PACK_AB R176, RZ, R216 ;  /* 0x000000d8ffb0723e */ /* 0x000fc800000010ff */
[----:B------:R-:W-:-:S07]  /*59f0*/  PRMT R172, R172, 0x5410, R176 ;  /* 0x00005410acac7816 */ /* 0x000fce00000000b0 */
.L_x_11485:
        /* <DEDUP_REMOVED lines=8> */
.L_x_11487:
[----:B-----5:R-:W-:-:S04]  /*5a80*/  IMAD.U32 R176, R169, 0x10000, RZ ;  /* 0x00010000a9b07824 */ /* 0x020fc800078e00ff */
[----:B------:R-:W-:Y:S01]  /*5a90*/  FADD.FTZ R217, R176, R217 ;  /* 0x000000d9b0d97221 */ /* 0x000fe20000010000 */
[----:B------:R-:W-:Y:S06]  /*5aa0*/  BRA `(.L_x_11488) ;  /* 0x0000000000107947 */ /* 0x000fec0003800000 */
.L_x_11486:
[----:B-----5:R-:W-:-:S05]  /*5ab0*/  SHF.L.U32 R176, R165, 0x10, RZ ;  /* 0x00000010a5b07819 */ /* 0x020fca00000006ff */
[----:B------:R-:W-:Y:S01]  /*5ac0*/  FADD.FTZ R217, R176, R217 ;  /* 0x000000d9b0d97221 */ /* 0x000fe20000010000 */
[----:B------:R-:W-:-:S05]  /*5ad0*/  @P2 SHF.L.U32 R176, R169, 0x10, RZ ;  /* 0x00000010a9b02819 */ /* 0x000fca00000006ff */
[----:B------:R-:W-:-:S07]  /*5ae0*/  @P2 FADD.FTZ R217, R176, R217 ;  /* 0x000000d9b0d92221 */ /* 0x000fce0000010000 */
.L_x_11488:
[----:B------:R-:W-:-:S04]  /*5af0*/  F2FP.BF16.F32.PACK_AB R176, RZ, R217 ;  /* 0x000000d9ffb0723e */ /* 0x000fc800000010ff */
[----:B------:R-:W-:-:S07]  /*5b00*/  PRMT R173, R176, 0x7610, R173 ;  /* 0x00007610b0ad7816 */ /* 0x000fce00000000ad */
.L_x_11489:
[----:B------:R-:W-:Y:S01]  /*5b10*/  SHF.L.U32 R218, R177, 0x10, RZ ;  /* 0x00000010b1da7819 */ /* 0x000fe200000006ff */
[----:B------:R-:W-:Y:S06]  /*5b20*/  @P3 BRA `(.L_x_11490) ;  /* 0x0000000000243947 */ /* 0x000fec0003800000 */
[----:B------:R-:W-:-:S04]  /*5b30*/  ISETP.NE.U32.AND P4, PT, RZ, UR14, PT ;  /* 0x0000000eff007c0c */ /* 0x000fc8000bf85070 */
[----:B------:R-:W-:-:S13]  /*5b40*/  ISETP.NE.AND.EX P4, PT, RZ, UR15, PT, P4 ;  /* 0x0000000fff007c0c */ /* 0x000fda000bf85340 */
[----:B------:R-:W-:Y:S05]  /*5b50*/  @P4 BRA `(.L_x_11491) ;  /* 0x0000000000084947 */ /* 0x000fea0003800000 */
[----:B------:R-:W-:Y:S05]  /*5b60*/  @P0 BRA `(.L_x_11492) ;  /* 0x00000000002c0947 */ /* 0x000fea0003800000 */
[----:B------:R-:W-:Y:S05]  /*5b70*/  BRA `(.L_x_11493) ;  /* 0x0000000000307947 */ /* 0x000fea0003800000 */
.L_x_11491:
[----:B-----5:R-:W-:-:S04]  /*5b80*/  PRMT R176, R169, 0x7632, R176 ;  /* 0x00007632a9b07816 */ /* 0x020fc800000000b0 */
[----:B------:R-:W-:-:S05]  /*5b90*/  SHF.L.U32 R176, R176, 0x10, RZ ;  /* 0x00000010b0b07819 */ /* 0x000fca00000006ff */
[----:B------:R-:W-:Y:S01]  /*5ba0*/  FADD.FTZ R218, R218, R176 ;  /* 0x000000b0dada7221 */ /* 0x000fe20000010000 */
[----:B------:R-:W-:Y:S06]  /*5bb0*/  BRA `(.L_x_11492) ;  /* 0x0000000000187947 */ /* 0x000fec0003800000 */
.L_x_11490:
[----:B-----5:R-:W-:-:S04]  /*5bc0*/  PRMT R176, R165, 0x7632, R176 ;  /* 0x00007632a5b07816 */ /* 0x020fc800000000b0 */
[----:B------:R-:W-:-:S05]  /*5bd0*/  SHF.L.U32 R176, R176, 0x10, RZ ;  /* 0x00000010b0b07819 */ /* 0x000fca00000006ff */
[--C-:B------:R-:W-:Y:S01]  /*5be0*/  FADD.FTZ R218, R218, R176.reuse ;  /* 0x000000b0dada7221 */ /* 0x100fe20000010000 */
[----:B------:R-:W-:-:S04]  /*5bf0*/  @P2 PRMT R176, R169, 0x7632, R176 ;  /* 0x00007632a9b02816 */ /* 0x000fc800000000b0 */
[----:B------:R-:W-:-:S05]  /*5c00*/  @P2 SHF.L.U32 R176, R176, 0x10, RZ ;  /* 0x00000010b0b02819 */ /* 0x000fca00000006ff */
[----:B------:R-:W-:-:S07]  /*5c10*/  @P2 FADD.FTZ R218, R218, R176 ;  /* 0x000000b0dada2221 */ /* 0x000fce0000010000 */
.L_x_11492:
[----:B------:R-:W-:-:S04]  /*5c20*/  F2FP.BF16.F32.PACK_AB R176, RZ, R218 ;  /* 0x000000daffb0723e */ /* 0x000fc800000010ff */
[----:B------:R-:W-:-:S07]  /*5c30*/  PRMT R173, R173, 0x5410, R176 ;  /* 0x00005410adad7816 */ /* 0x000fce00000000b0 */
.L_x_11493:
        /* <DEDUP_REMOVED lines=8> */
.L_x_11495:
[----:B-----5:R-:W-:-:S04]  /*5cc0*/  IMAD.U32 R176, R170, 0x10000, RZ ;  /* 0x00010000aab07824 */ /* 0x020fc800078e00ff */
[----:B------:R-:W-:Y:S01]  /*5cd0*/  FADD.FTZ R219, R176, R219 ;  /* 0x000000dbb0db7221 */ /* 0x000fe20000010000 */
[----:B------:R-:W-:Y:S06]  /*5ce0*/  BRA `(.L_x_11496) ;  /* 0x0000000000107947 */ /* 0x000fec0003800000 */
.L_x_11494:
[----:B-----5:R-:W-:-:S05]  /*5cf0*/  SHF.L.U32 R176, R166, 0x10, RZ ;  /* 0x00000010a6b07819 */ /* 0x020fca00000006ff */
[----:B------:R-:W-:Y:S01]  /*5d00*/  FADD.FTZ R219, R176, R219 ;  /* 0x000000dbb0db7221 */ /* 0x000fe20000010000 */
[----:B------:R-:W-:-:S05]  /*5d10*/  @P2 SHF.L.U32 R176, R170, 0x10, RZ ;  /* 0x00000010aab02819 */ /* 0x000fca00000006ff */
[----:B------:R-:W-:-:S07]  /*5d20*/  @P2 FADD.FTZ R219, R176, R219 ;  /* 0x000000dbb0db2221 */ /* 0x000fce0000010000 */
.L_x_11496:
[----:B------:R-:W-:-:S04]  /*5d30*/  F2FP.BF16.F32.PACK_AB R176, RZ, R219 ;  /* 0x000000dbffb0723e */ /* 0x000fc800000010ff */
[----:B------:R-:W-:-:S07]  /*5d40*/  PRMT R174, R176, 0x7610, R174 ;  /* 0x00007610b0ae7816 */ /* 0x000fce00000000ae */
.L_x_11497:
[----:B------:R-:W-:Y:S01]  /*5d50*/  SHF.L.U32 R220, R178, 0x10, RZ ;  /* 0x00000010b2dc7819 */ /* 0x000fe200000006ff */
[----:B------:R-:W-:Y:S06]  /*5d60*/  @P3 BRA `(.L_x_11498) ;  /* 0x0000000000243947 */ /* 0x000fec0003800000 */
[----:B------:R-:W-:-:S04]  /*5d70*/  ISETP.NE.U32.AND P4, PT, RZ, UR14, PT ;  /* 0x0000000eff007c0c */ /* 0x000fc8000bf85070 */
[----:B------:R-:W-:-:S13]  /*5d80*/  ISETP.NE.AND.EX P4, PT, RZ, UR15, PT, P4 ;  /* 0x0000000fff007c0c */ /* 0x000fda000bf85340 */
[----:B------:R-:W-:Y:S05]  /*5d90*/  @P4 BRA `(.L_x_11499) ;  /* 0x0000000000084947 */ /* 0x000fea0003800000 */
[----:B------:R-:W-:Y:S05]  /*5da0*/  @P0 BRA `(.L_x_11500) ;  /* 0x00000000002c0947 */ /* 0x000fea0003800000 */
[----:B------:R-:W-:Y:S05]  /*5db0*/  BRA `(.L_x_11501) ;  /* 0x0000000000307947 */ /* 0x000fea0003800000 */
.L_x_11499:
[----:B-----5:R-:W-:-:S04]  /*5dc0*/  PRMT R176, R170, 0x7632, R176 ;  /* 0x00007632aab07816 */ /* 0x020fc800000000b0 */
[----:B------:R-:W-:-:S05]  /*5dd0*/  SHF.L.U32 R176, R176, 0x10, RZ ;  /* 0x00000010b0b07819 */ /* 0x000fca00000006ff */
[----:B------:R-:W-:Y:S01]  /*5de0*/  FADD.FTZ R220, R220, R176 ;  /* 0x000000b0dcdc7221 */ /* 0x000fe20000010000 */
[----:B------:R-:W-:Y:S06]  /*5df0*/  BRA `(.L_x_11500) ;  /* 0x0000000000187947 */ /* 0x000fec0003800000 */
.L_x_11498:
[----:B-----5:R-:W-:-:S04]  /*5e00*/  PRMT R176, R166, 0x7632, R176 ;  /* 0x00007632a6b07816 */ /* 0x020fc800000000b0 */
[----:B------:R-:W-:-:S05]  /*5e10*/  SHF.L.U32 R176, R176, 0x10, RZ ;  /* 0x00000010b0b07819 */ /* 0x000fca00000006ff */
[--C-:B------:R-:W-:Y:S01]  /*5e20*/  FADD.FTZ R220, R220, R176.reuse ;  /* 0x000000b0dcdc7221 */ /* 0x100fe20000010000 */
[----:B------:R-:W-:-:S04]  /*5e30*/  @P2 PRMT R176, R170, 0x7632, R176 ;  /* 0x00007632aab02816 */ /* 0x000fc800000000b0 */
[----:B------:R-:W-:-:S05]  /*5e40*/  @P2 SHF.L.U32 R176, R176, 0x10, RZ ;  /* 0x00000010b0b02819 */ /* 0x000fca00000006ff */
[----:B------:R-:W-:-:S07]  /*5e50*/  @P2 FADD.FTZ R220, R220, R176 ;  /* 0x000000b0dcdc2221 */ /* 0x000fce0000010000 */
.L_x_11500:
[----:B------:R-:W-:-:S04]  /*5e60*/  F2FP.BF16.F32.PACK_AB R176, RZ, R220 ;  /* 0x000000dcffb0723e */ /* 0x000fc800000010ff */
[----:B------:R-:W-:-:S07]  /*5e70*/  PRMT R174, R174, 0x5410, R176 ;  /* 0x00005410aeae7816 */ /* 0x000fce00000000b0 */
.L_x_11501:
        /* <DEDUP_REMOVED lines=8> */
.L_x_11503:
[----:B-----5:R-:W-:-:S04]  /*5f00*/  IMAD.U32 R176, R171, 0x10000, RZ ;  /* 0x00010000abb07824 */ /* 0x020fc800078e00ff */
[----:B------:R-:W-:Y:S01]  /*5f10*/  FADD.FTZ R221, R176, R221 ;  /* 0x000000ddb0dd7221 */ /* 0x000fe20000010000 */
[----:B------:R-:W-:Y:S06]  /*5f20*/  BRA `(.L_x_11504) ;  /* 0x0000000000107947 */ /* 0x000fec0003800000 */
.L_x_11502:
[----:B-----5:R-:W-:-:S05]  /*5f30*/  SHF.L.U32 R176, R167, 0x10, RZ ;  /* 0x00000010a7b07819 */ /* 0x020fca00000006ff */
[----:B------:R-:W-:Y:S01]  /*5f40*/  FADD.FTZ R221, R176, R221 ;  /* 0x000000ddb0dd7221 */ /* 0x000fe20000010000 */
[----:B------:R-:W-:-:S05]  /*5f50*/  @P2 SHF.L.U32 R176, R171, 0x10, RZ ;  /* 0x00000010abb02819 */ /* 0x000fca00000006ff */
[----:B------:R-:W-:-:S07]  /*5f60*/  @P2 FADD.FTZ R221, R176, R221 ;  /* 0x000000ddb0dd2221 */ /* 0x000fce0000010000 */
.L_x_11504:
[----:B------:R-:W-:-:S04]  /*5f70*/  F2FP.BF16.F32.PACK_AB R176, RZ, R221 ;  /* 0x000000ddffb0723e */ /* 0x000fc800000010ff */
[----:B------:R-:W-:-:S07]  /*5f80*/  PRMT R175, R176, 0x7610, R175 ;  /* 0x00007610b0af7816 */ /* 0x000fce00000000af */
.L_x_11505:
[----:B------:R-:W-:Y:S01]  /*5f90*/  SHF.L.U32 R222, R179, 0x10, RZ ;  /* 0x00000010b3de7819 */ /* 0x000fe200000006ff */
[----:B------:R-:W-:Y:S06]  /*5fa0*/  @P3 BRA `(.L_x_11506) ;  /* 0x0000000000243947 */ /* 0x000fec0003800000 */
[----:B------:R-:W-:-:S04]  /*5fb0*/  ISETP.NE.U32.AND P2, PT, RZ, UR14, PT ;  /* 0x0000000eff007c0c */ /* 0x000fc8000bf45070 */
[----:B------:R-:W-:-:S13]  /*5fc0*/  ISETP.NE.AND.EX P2, PT, RZ, UR15, PT, P2 ;  /* 0x0000000fff007c0c */ /* 0x000fda000bf45320 */
[----:B------:R-:W-:Y:S05]  /*5fd0*/  @P2 BRA `(.L_x_11507) ;  /* 0x0000000000082947 */ /* 0x000fea0003800000 */
[----:B------:R-:W-:Y:S05]  /*5fe0*/  @P0 BRA `(.L_x_11508) ;  /* 0x00000000002c0947 */ /* 0x000fea0003800000 */
[----:B------:R-:W-:Y:S05]  /*5ff0*/  BRA `(.L_x_11509) ;  /* 0x0000000000307947 */ /* 0x000fea0003800000 */
.L_x_11507:
[----:B-----5:R-:W-:-:S04]  /*6000*/  PRMT R176, R171, 0x7632, R176 ;  /* 0x00007632abb07816 */ /* 0x020fc800000000b0 */
[----:B------:R-:W-:-:S05]  /*6010*/  SHF.L.U32 R176, R176, 0x10, RZ ;  /* 0x00000010b0b07819 */ /* 0x000fca00000006ff */
[----:B------:R-:W-:Y:S01]  /*6020*/  FADD.FTZ R222, R222, R176 ;  /* 0x000000b0dede7221 */ /* 0x000fe20000010000 */
[----:B------:R-:W-:Y:S06]  /*6030*/  BRA `(.L_x_11508) ;  /* 0x0000000000187947 */ /* 0x000fec0003800000 */
.L_x_11506:
[----:B-----5:R-:W-:-:S04]  /*6040*/  PRMT R176, R167, 0x7632, R176 ;  /* 0x00007632a7b07816 */ /* 0x020fc800000000b0 */
[----:B------:R-:W-:-:S05]  /*6050*/  SHF.L.U32 R176, R176, 0x10, RZ ;  /* 0x00000010b0b07819 */ /* 0x000fca00000006ff */
[--C-:B------:R-:W-:Y:S01]  /*6060*/  FADD.FTZ R222, R222, R176.reuse ;  /* 0x000000b0dede7221 */ /* 0x100fe20000010000 */
[----:B------:R-:W-:-:S04]  /*6070*/  @P2 PRMT R176, R171, 0x7632, R176 ;  /* 0x00007632abb02816 */ /* 0x000fc800000000b0 */
[----:B------:R-:W-:-:S05]  /*6080*/  @P2 SHF.L.U32 R176, R176, 0x10, RZ ;  /* 0x00000010b0b02819 */ /* 0x000fca00000006ff */
[----:B------:R-:W-:-:S07]  /*6090*/  @P2 FADD.FTZ R222, R222, R176 ;  /* 0x000000b0dede2221 */ /* 0x000fce0000010000 */
.L_x_11508:
[----:B------:R-:W-:-:S04]  /*60a0*/  F2FP.BF16.F32.PACK_AB R176, RZ, R222 ;  /* 0x000000deffb0723e */ /* 0x000fc800000010ff */
[----:B------:R-:W-:-:S07]  /*60b0*/  PRMT R175, R175, 0x5410, R176 ;  /* 0x00005410afaf7816 */ /* 0x000fce00000000b0 */
.L_x_11509:
        /* <DEDUP_REMOVED lines=219> */
.L_x_11523:
[----:B-1----:R-:W-:Y:S01]  /*6e70*/  FADD.FTZ R176, R223, R176 ;  /* 0x000000b0dfb07221 */ /* 0x002fe20000010000 */
[----:B-----5:R-:W-:Y:S03]  /*6e80*/  STL [R1+0x184], R165 ;  /* 0x000184a501007387 */ /* 0x020fe60000100800 */
[----:B------:R-:W-:Y:S01]  /*6e90*/  FFMA.FTZ R177, R176, R252, UR7 ;  /* 0x00000007b0b17e23 */ /* 0x000fe200080100fc */
[----:B------:R-:W-:Y:S01]  /*6ea0*/  FMUL.FTZ R176, R178, R178 ;  /* 0x000000b2b2b07220 */ /* 0x000fe20000410000 */
[----:B------:R1:W-:Y:S04]  /*6eb0*/  STL [R1+0x180], R164 ;  /* 0x000180a401007387 */ /* 0x0003e80000100800 */
[----:B------:R-:W-:Y:S01]  /*6ec0*/  FSEL R176, R176, RZ, P5 ;  /* 0x000000ffb0b07208 */ /* 0x000fe20002800000 */
[----:B------:R-:W2:Y:S04]  /*6ed0*/  LDL R252, [R1+0x16c] ;  /* 0x00016c0001fc7983 */ /* 0x000ea80000100800 */
[----:B------:R-:W-:Y:S01]  /*6ee0*/  FADD.FTZ R176, R177, R176 ;  /* 0x000000b0b1b07221 */ /* 0x000fe20000010000 */
[----:B-1----:R-:W1:Y:S03]  /*6ef0*/  @!P2 LDC.64 R164, c[0x0][0x258] ;  /* 0x00009600ffa4ab82 */ /* 0x002e660000000a00 */
[----:B0-----:R0:W3:Y:S05]  /*6f00*/  MUFU.RSQ R223, R176 ;  /* 0x000000b000df7308 */ /* 0x0010ea0000001400 */
[----:B0-----:R-:W0:Y:S01]  /*6f10*/  @!P2 LDC.64 R176, c[0x0][0x250] ;  /* 0x00009400ffb0ab82 */ /* 0x001e220000000a00 */
[----:B------:R-:W-:Y:S01]  /*6f20*/  FSEL R224, R178, RZ, !P5 ;  /* 0x000000ffb2e07208 */ /* 0x000fe20006800000 */
[----:B0-----:R-:W-:-:S05]  /*6f30*/  @!P2 IMAD.WIDE R176, R0, 0x4, R176 ;  /* 0x0000000400b0a825 */ /* 0x001fca00078e02b0 */
[----:B------:R1:W-:Y:S02]  /*6f40*/  @!P2 STG.E desc[UR4][R176.64], R178 ;  /* 0x000000b2b000a986 */ /* 0x0003e4000c101904 */
[----:B-1----:R-:W-:-:S05]  /*6f50*/  @!P2 IMAD.WIDE R176, R0, 0x4, R164 ;  /* 0x0000000400b0a825 */ /* 0x002fca00078e02a4 */
[----:B---3--:R0:W-:Y:S02]  /*6f60*/  @!P2 STG.E desc[UR4][R176.64], R223 ;  /* 0x000000dfb000a986 */ /* 0x0081e4000c101904 */
[C---:B0-----:R-:W-:Y:S02]  /*6f70*/  FADD.FTZ R176, -R224.reuse, R228 ;  /* 0x000000e4e0b07221 */ /* 0x041fe40000010100 */
[----:B------:R-:W3:Y:S01]  /*6f80*/  LDL R228, [R1+0x174] ;  /* 0x0001740001e47983 */ /* 0x000ee20000100800 */
[C---:B------:R-:W-:Y:S01]  /*6f90*/  FADD.FTZ R177, -R224.reuse, R229 ;  /* 0x000000e5e0b17221 */ /* 0x040fe20000010100 */
[C---:B------:R-:W-:Y:S02]  /*6fa0*/  FADD.FTZ R179, -R224.reuse, R231 ;  /* 0x000000e7e0b37221 */ /* 0x040fe40000010100 */
[----:B------:R-:W4:Y:S01]  /*6fb0*/  LDL R229, [R1+0x170] ;  /* 0x0001700001e57983 */ /* 0x000f220000100800 */
[----:B------:R-:W-:Y:S01]  /*6fc0*/  FMUL.FTZ R164, R223, R177 ;  /* 0x000000b1dfa47220 */ /* 0x000fe20000410000 */
[----:B------:R-:W-:-:S02]  /*6fd0*/  FADD.FTZ R178, -R224, R230 ;  /* 0x000000e6e0b27221 */ /* 0x000fc40000010100 */
[----:B------:R-:W2:Y:S01]  /*6fe0*/  LDL R230, [R1+0x164] ;  /* 0x0001640001e67983 */ /* 0x000ea20000100800 */
[C---:B------:R-:W-:Y:S01]  /*6ff0*/  FMUL.FTZ R165, R223.reuse, R176 ;  /* 0x000000b0dfa57220 */ /* 0x040fe20000410000 */
[----:B------:R-:W-:Y:S02]  /*7000*/  FADD.FTZ R205, -R224, R205 ;  /* 0x000000cde0cd7221 */ /* 0x000fe40000010100 */
[----:B------:R-:W2:Y:S01]  /*7010*/  LDL R231, [R1+0x160] ;  /* 0x0001600001e77983 */ /* 0x000ea20000100800 */
[----:B---3--:R-:W-:Y:S01]  /*7020*/  FFMA.FTZ R177, R228, R164, R25 ;  /* 0x000000a4e4b17223 */ /* 0x008fe20000010019 */
[----:B------:R-:W-:Y:S02]  /*7030*/  FMUL.FTZ R228, R223, R179 ;  /* 0x000000b3dfe47220 */ /* 0x000fe40000410000 */
[----:B------:R-:W3:Y:S01]  /*7040*/  LDL R179, [R1+0x178] ;  /* 0x0001780001b37983 */ /* 0x000ee20000100800 */
[----:B----4-:R-:W-:Y:S01]  /*7050*/  FFMA.FTZ R176, R229, R165, R24 ;  /* 0x000000a5e5b07223 */ /* 0x010fe20000010018 */
[----:B------:R-:W-:-:S02]  /*7060*/  FMUL.FTZ R229, R223, R178 ;  /* 0x000000b2dfe57220 */ /* 0x000fc40000410000 */
[----:B------:R-:W4:Y:S02]  /*7070*/  LDL R178, [R1+0x17c] ;  /* 0x00017c0001b27983 */ /* 0x000f240000100800 */
[----:B------:R-:W-:Y:S01]  /*7080*/  F2FP.BF16.F32.PACK_AB R176, R177, R176 ;  /* 0x000000b0b1b0723e */ /* 0x000fe200000010ff */
[----:B---3--:R-:W-:Y:S01]  /*7090*/  FFMA.FTZ R177, R179, R229, R26 ;  /* 0x000000e5b3b17223 */ /* 0x008fe2000001001a */
[C---:B------:R-:W-:Y:S01]  /*70a0*/  FADD.FTZ R179, -R224.reuse, R226 ;  /* 0x000000e2e0b37221 */ /* 0x040fe20000010100 */
[----:B------:R-:W-:-:S04]  /*70b0*/  FADD.FTZ R226, -R224, R227 ;  /* 0x000000e3e0e27221 */ /* 0x000fc80000010100 */
[C---:B------:R-:W-:Y:S01]  /*70c0*/  FMUL.FTZ R226, R223.reuse, R226 ;  /* 0x000000e2dfe27220 */ /* 0x040fe20000410000 */
[----:B------:R-:W-:-:S03]  /*70d0*/  FMUL.FTZ R227, R223, R179 ;  /* 0x000000b3dfe37220 */ /* 0x000fc60000410000 */
[----:B--2---:R-:W-:Y:S01]  /*70e0*/  FFMA.FTZ R179, R230, R226, R29 ;  /* 0x000000e2e6b37223 */ /* 0x004fe2000001001d */
[----:B------:R-:W-:Y:S02]  /*70f0*/  FMUL.FTZ R230, R223, R205 ;  /* 0x000000cddfe67220 */ /* 0x000fe40000410000 */
[----:B------:R-:W2:Y:S01]  /*7100*/  LDL R205, [R1+0x168] ;  /* 0x0001680001cd7983 */ /* 0x000ea20000100800 */
[----:B----4-:R-:W-:Y:S01]  /*7110*/  FFMA.FTZ R178, R178, R228, R27 ;  /* 0x000000e4b2b27223 */ /* 0x010fe2000001001b */
[----:B------:R-:W-:-:S04]  /*7120*/  FADD.FTZ R225, -R224, R225 ;  /* 0x000000e1e0e17221 */ /* 0x000fc80000010100 */
[----:B------:R-:W-:Y:S01]  /*7130*/  F2FP.BF16.F32.PACK_AB R177, R178, R177 ;  /* 0x000000b1b2b1723e */ /* 0x000fe200000010ff */
[----:B------:R-:W-:Y:S01]  /*7140*/  FFMA.FTZ R178, R231, R227, R28 ;  /* 0x000000e3e7b27223 */ /* 0x000fe2000001001c */
[----:B------:R-:W-:Y:S01]  /*7150*/  FMUL.FTZ R231, R223, R225 ;  /* 0x000000e1dfe77220 */ /* 0x000fe20000410000 */
[----:B------:R-:W-:-:S03]  /*7160*/  SHF.L.U32 R225, R204, 0x4, RZ ;  /* 0x00000004cce17819 */ /* 0x000fc600000006ff */
[----:B------:R-:W-:Y:S01]  /*7170*/  F2FP.BF16.F32.PACK_AB R178, R179, R178 ;  /* 0x000000b2b3b2723e */ /* 0x000fe200000010ff */
[----:B--2---:R-:W-:Y:S01]  /*7180*/  FFMA.FTZ R179, R205, R230, R30 ;  /* 0x000000e6cdb37223 */ /* 0x004fe2000001001e */
[----:B------:R-:W-:Y:S01]  /*7190*/  FFMA.FTZ R205, R252, R231, R31 ;  /* 0x000000e7fccd7223 */ /* 0x000fe2000001001f */
[----:B------:R-:W-:Y:S02]  /*71a0*/  SHF.R.U32.HI R252, RZ, 0x1c, R204 ;  /* 0x0000001cfffc7819 */ /* 0x000fe400000116cc */
[----:B------:R-:W-:Y:S02]  /*71b0*/  IADD3 R204, P2, R225, UR8, RZ ;  /* 0x00000008e1cc7c10 */ /* 0x000fe4000ff5e0ff */
[----:B------:R-:W-:Y:S02]  /*71c0*/  F2FP.BF16.F32.PACK_AB R179, R205, R179 ;  /* 0x000000b3cdb3723e */ /* 0x000fe400000010ff */
[----:B------:R-:W-:-:S05]  /*71d0*/  IADD3.X R205, R252, UR9, RZ, P2, !PT ;  /* 0x00000009fccd7c10 */ /* 0x000fca00097fe4ff */
[----:B------:R0:W-:Y:S04]  /*71e0*/  STG.E.128 desc[UR4][R204.64], R176 ;  /* 0x000000b0cc007986 */ /* 0x0001e8000c101d04 */
[----:B0-----:R-:W2:Y:S04]  /*71f0*/  LDL R176, [R1+0x14c] ;  /* 0x00014c0001b07983 */ /* 0x001ea80000100800 */
[----:B------:R-:W3:Y:S04]  /*7200*/  LDL R178, [R1+0x140] ;  /* 0x0001400001b27983 */ /* 0x000ee80000100800 */
[----:B------:R-:W4:Y:S04]  /*7210*/  LDL R179, [R1+0x148] ;  /* 0x0001480001b37983 */ /* 0x000f280000100800 */
[----:B------:R-:W4:Y:S04]  /*7220*/  LDL R177, [R1+0x158] ;  /* 0x0001580001b17983 */ /* 0x000f280000100800 */
[----:B------:R-:W4:Y:S04]  /*7230*/  LDL R205, [R1+0x15c] ;  /* 0x00015c0001cd7983 */ /* 0x000f280000100800 */
[----:B------:R-:W4:Y:S01]  /*7240*/  LDL R204, [R1+0x144] ;  /* 0x0001440001cc7983 */ /* 0x000f220000100800 */
[----:B--2---:R-:W-:-:S03]  /*7250*/  FFMA.FTZ R176, R176, R231, R95 ;  /* 0x000000e7b0b07223 */ /* 0x004fc6000001005f */
[----:B------:R-:W2:Y:S01]  /*7260*/  LDL R231, [R1+0x150] ;  /* 0x0001500001e77983 */ /* 0x000ea20000100800 */
[----:B---3--:R-:W-:-:S03]  /*7270*/  FFMA.FTZ R178, R178, R227, R92 ;  /* 0x000000e3b2b27223 */ /* 0x008fc6000001005c */
[----:B------:R-:W3:Y:S01]  /*7280*/  LDL R227, [R1+0x154] ;  /* 0x0001540001e37983 */ /* 0x000ee20000100800 */
[----:B----4-:R-:W-:-:S03]  /*7290*/  FFMA.FTZ R179, R179, R230, R94 ;  /* 0x000000e6b3b37223 */ /* 0x010fc6000001005e */
[----:B------:R-:W4:Y:S01]  /*72a0*/  LDL R230, [R1+0x130] ;  /* 0x0001300001e67983 */ /* 0x000f220000100800 */
[----:B------:R-:W-:-:S03]  /*72b0*/  FFMA.FTZ R177, R177, R229, R90 ;  /* 0x000000e5b1b17223 */ /* 0x000fc6000001005a */
[----:B------:R-:W4:Y:S01]  /*72c0*/  LDL R229, [R1+0x134] ;  /* 0x0001340001e57983 */ /* 0x000f220000100800 */
[----:B------:R-:W-:Y:S01]  /*72d0*/  FFMA.FTZ R205, R205, R228, R91 ;  /* 0x000000e4cdcd7223 */ /* 0x000fe2000001005b */
[----:B------:R-:W-:-:S04]  /*72e0*/  F2FP.BF16.F32.PACK_AB R179, R176, R179 ;  /* 0x000000b3b0b3723e */ /* 0x000fc800000010ff */
[----:B------:R-:W-:Y:S01]  /*72f0*/  F2FP.BF16.F32.PACK_AB R177, R205, R177 ;  /* 0x000000b1cdb1723e */ /* 0x000fe200000010ff */
[----:B------:R-:W-:Y:S01]  /*7300*/  FFMA.FTZ R204, R204, R226, R93 ;  /* 0x000000e2cccc7223 */ /* 0x000fe2000001005d */
[----:B--2---:R-:W-:Y:S02]  /*7310*/  FFMA.FTZ R176, R231, R165, R88 ;  /* 0x000000a5e7b07223 */ /* 0x004fe40000010058 */
[----:B------:R1:W5:Y:S01]  /*7320*/  LDL.LU R165, [R1+0x184] ;  /* 0x0001840001a57983 */ /* 0x0003620000300800 */
[----:B---3--:R-:W-:-:S03]  /*7330*/  FFMA.FTZ R205, R227, R164, R89 ;  /* 0x000000a4e3cd7223 */ /* 0x008fc60000010059 */
[----:B------:R1:W5:Y:S04]  /*7340*/  LDL.LU R164, [R1+0x180] ;  /* 0x0001800001a47983 */ /* 0x0003680000300800 */
[----:B------:R-:W2:Y:S04]  /*7350*/  LDL R227, [R1+0x138] ;  /* 0x0001380001e37983 */ /* 0x000ea80000100800 */
[----:B------:R-:W3:Y:S01]  /*7360*/  LDL R226, [R1+0x13c] ;  /* 0x00013c0001e27983 */ /* 0x000ee20000100800 */
[----:B------:R-:W-:Y:S02]  /*7370*/  F2FP.BF16.F32.PACK_AB R178, R204, R178 ;  /* 0x000000b2ccb2723e */ /* 0x000fe400000010ff */
[----:B------:R-:W-:Y:S01]  /*7380*/  IADD3 R204, P2, R225, UR10, RZ ;  /* 0x0000000ae1cc7c10 */ /* 0x000fe2000ff5e0ff */
[----:B------:R-:W-:Y:S01]  /*7390*/  FADD.FTZ R207, -R224, R207 ;  /* 0x000000cfe0cf7221 */ /* 0x000fe20000010100 */
[----:B------:R-:W-:Y:S01]  /*73a0*/  F2FP.BF16.F32.PACK_AB R176, R205, R176 ;  /* 0x000000b0cdb0723e */ /* 0x000fe200000010ff */
[----:B------:R-:W3:Y:S01]  /*73b0*/  LDL R225, [R1+0x114] ;  /* 0x0001140001e17983 */ /* 0x000ee20000100800 */
[----:B------:R-:W-:Y:S01]  /*73c0*/  IADD3.X R205, R252, UR11, RZ, P2, !PT ;  /* 0x0000000bfccd7c10 */ /* 0x000fe200097fe4ff */
[----:B------:R-:W-:-:S02]  /*73d0*/  FMUL.FTZ R207, R223, R207 ;  /* 0x000000cfdfcf7220 */ /* 0x000fc40000410000 */
[----:B------:R-:W3:Y:S04]  /*73e0*/  LDL R252, [R1+0x100] ;  /* 0x0001000001fc7983 */ /* 0x000ee80000100800 */
[----:B------:R0:W-:Y:S04]  /*73f0*/  STG.E.128 desc[UR4][R204.64], R176 ;  /* 0x000000b0cc007986 */ /* 0x0001e8000c101d04 */
[----:B------:R-:W3:Y:S01]  /*7400*/  LDL R231, [R1+0x104] ;  /* 0x0001040001e77983 */ /* 0x000ee20000100800 */
[C---:B0-----:R-:W-:Y:S01]  /*7410*/  FADD.FTZ R176, -R224.reuse, R209 ;  /* 0x000000d1e0b07221 */ /* 0x041fe20000010100 */
[C---:B------:R-:W-:Y:S01]  /*7420*/  FADD.FTZ R177, -R224.reuse, R210 ;  /* 0x000000d2e0b17221 */ /* 0x040fe20000010100 */
[C---:B------:R-:W-:Y:S01]  /*7430*/  FADD.FTZ R178, -R224.reuse, R211 ;  /* 0x000000d3e0b27221 */ /* 0x040fe20000010100 */
[----:B------:R-:W-:Y:S01]  /*7440*/  FADD.FTZ R179, -R224, R212 ;  /* 0x000000d4e0b37221 */ /* 0x000fe20000010100 */
[C---:B------:R-:W-:Y:S01]  /*7450*/  FMUL.FTZ R209, R223.reuse, R176 ;  /* 0x000000b0dfd17220 */ /* 0x040fe20000410000 */
[C---:B------:R-:W-:Y:S01]  /*7460*/  FMUL.FTZ R210, R223.reuse, R177 ;  /* 0x000000b1dfd27220 */ /* 0x040fe20000410000 */
[----:B------:R-:W-:Y:S01]  /*7470*/  FMUL.FTZ R211, R223, R178 ;  /* 0x000000b2dfd37220 */ /* 0x000fe20000410000 */
[----:B------:R-:W3:Y:S01]  /*7480*/  LDL R205, [R1+0x124] ;  /* 0x0001240001cd7983 */ /* 0x000ee20000100800 */
[----:B----4-:R-:W-:Y:S01]  /*7490*/  FFMA.FTZ R176, R230, R209, R32 ;  /* 0x000000d1e6b07223 */ /* 0x010fe20000010020 */
[----:B------:R-:W-:Y:S01]  /*74a0*/  FFMA.FTZ R177, R229, R210, R33 ;  /* 0x000000d2e5b17223 */ /* 0x000fe20000010021 */
[----:B------:R-:W-:Y:S01]  /*74b0*/  FMUL.FTZ R212, R223, R179 ;  /* 0x000000b3dfd47220 */ /* 0x000fe20000410000 */
[----:B------:R-:W0:Y:S01]  /*74c0*/  LDC.64 R228, c[0x0][0x2b8] ;  /* 0x0000ae00ffe47b82 */ /* 0x000e220000000a00 */
[----:B------:R-:W-:Y:S01]  /*74d0*/  FADD.FTZ R204, -R224, R208 ;  /* 0x000000d0e0cc7221 */ /* 0x000fe20000010100 */
[----:B------:R-:W4:Y:S01]  /*74e0*/  LDL R230, [R1+0x11c] ;  /* 0x00011c0001e67983 */ /* 0x000f220000100800 */
[----:B------:R-:W-:Y:S01]  /*74f0*/  F2FP.BF16.F32.PACK_AB R176, R177, R176 ;  /* 0x000000b0b1b0723e */ /* 0x000fe200000010ff */
[----:B--2---:R-:W-:-:S02]  /*7500*/  FFMA.FTZ R177, R227, R211, R34 ;  /* 0x000000d3e3b17223 */ /* 0x004fc40000010022 */
[----:B------:R-:W2:Y:S01]  /*7510*/  LDL R227, [R1+0x128] ;  /* 0x0001280001e37983 */ /* 0x000ea20000100800 */
[----:B---3--:R-:W-:-:S03]  /*7520*/  FFMA.FTZ R178, R226, R212, R35 ;  /* 0x000000d4e2b27223 */ /* 0x008fc60000010023 */
[----:B------:R-:W3:Y:S02]  /*7530*/  LDL R226, [R1+0x12c] ;  /* 0x00012c0001e27983 */ /* 0x000ee40000100800 */
[----:B------:R-:W-:Y:S01]  /*7540*/  F2FP.BF16.F32.PACK_AB R177, R178, R177 ;  /* 0x000000b1b2b1723e */ /* 0x000fe200000010ff */
[----:B------:R-:W-:-:S04]  /*7550*/  FADD.FTZ R178, -R224, R203 ;  /* 0x000000cbe0b27221 */ /* 0x000fc80000010100 */
[C---:B------:R-:W-:Y:S02]  /*7560*/  FMUL.FTZ R203, R223.reuse, R178 ;  /* 0x000000b2dfcb7220 */ /* 0x040fe40000410000 */
[----:B------:R-:W4:Y:S01]  /*7570*/  LDL R178, [R1+0x120] ;  /* 0x0001200001b27983 */ /* 0x000f220000100800 */
[----:B------:R-:W-:Y:S01]  /*7580*/  FADD.FTZ R179, -R224, R206 ;  /* 0x000000cee0b37221 */ /* 0x000fe20000010100 */
[----:B------:R-:W-:-:S03]  /*7590*/  FMUL.FTZ R208, R223, R204 ;  /* 0x000000ccdfd07220 */ /* 0x000fc60000410000 */
[----:B------:R-:W-:-:S04]  /*75a0*/  FMUL.FTZ R206, R223, R179 ;  /* 0x000000b3dfce7220 */ /* 0x000fc80000410000 */
[----:B------:R-:W-:Y:S01]  /*75b0*/  FFMA.FTZ R205, R205, R206, R37 ;  /* 0x000000cecdcd7223 */ /* 0x000fe20000010025 */
[----:B--2---:R-:W-:Y:S01]  /*75c0*/  FFMA.FTZ R179, R227, R207, R38 ;  /* 0x000000cfe3b37223 */ /* 0x004fe20000010026 */
[----:B---3--:R-:W-:Y:S02]  /*75d0*/  FFMA.FTZ R204, R226, R208, R39 ;  /* 0x000000d0e2cc7223 */ /* 0x008fe40000010027 */
[----:B------:R-:W2:Y:S03]  /*75e0*/  LDC.64 R226, c[0x0][0x2c0] ;  /* 0x0000b000ffe27b82 */ /* 0x000ea60000000a00 */
[----:B------:R-:W-:Y:S01]  /*75f0*/  F2FP.BF16.F32.PACK_AB R179, R204, R179 ;  /* 0x000000b3ccb3723e */ /* 0x000fe200000010ff */
[----:B----4-:R-:W-:-:S05]  /*7600*/  FFMA.FTZ R178, R178, R203, R36 ;  /* 0x000000cbb2b27223 */ /* 0x010fca0000010024 */
[----:B------:R-:W-:Y:S01]  /*7610*/  F2FP.BF16.F32.PACK_AB R178, R205, R178 ;  /* 0x000000b2cdb2723e */ /* 0x000fe200000010ff */
[----:B0-----:R-:W-:-:S05]  /*7620*/  IMAD.WIDE.U32 R204, R193, 0x10, R228 ;  /* 0x00000010c1cc7825 */ /* 0x001fca00078e00e4 */
[----:B------:R0:W-:Y:S04]  /*7630*/  STG.E.128 desc[UR4][R204.64], R176 ;  /* 0x000000b0cc007986 */ /* 0x0001e8000c101d04 */
[----:B0-----:R-:W3:Y:S04]  /*7640*/  LDL R179, [R1+0x108] ;  /* 0x0001080001b37983 */ /* 0x001ee80000100800 */
[----:B------:R-:W4:Y:S04]  /*7650*/  LDL R178, [R1+0x10c] ;  /* 0x00010c0001b27983 */ /* 0x000f280000100800 */
[----:B------:R-:W2:Y:S04]  /*7660*/  LDL R204, [R1+0x110] ;  /* 0x0001100001cc7983 */ /* 0x000ea80000100800 */
[----:B------:R-:W2:Y:S01]  /*7670*/  LDL R205, [R1+0x118] ;  /* 0x0001180001cd7983 */ /* 0x000ea20000100800 */
[----:B---3--:R-:W-:-:S03]  /*7680*/  FFMA.FTZ R179, R179, R207, R102 ;  /* 0x000000cfb3b37223 */ /* 0x008fc60000010066 */
[----:B------:R-:W3:Y:S01]  /*7690*/  LDL R207, [R1+0xdc] ;  /* 0x0000dc0001cf7983 */ /* 0x000ee20000100800 */
[----:B----4-:R-:W-:Y:S01]  /*76a0*/  FFMA.FTZ R176, R178, R208, R103 ;  /* 0x000000d0b2b07223 */ /* 0x010fe20000010067 */
[----:B------:R-:W-:Y:S01]  /*76b0*/  FFMA.FTZ R178, R252, R203, R100 ;  /* 0x000000cbfcb27223 */ /* 0x000fe20000010064 */
[----:B------:R-:W-:Y:S01]  /*76c0*/  FFMA.FTZ R203, R231, R206, R101 ;  /* 0x000000cee7cb7223 */ /* 0x000fe20000010065 */
[----:B------:R-:W4:Y:S02]  /*76d0*/  LDL R252, [R1+0xe8] ;  /* 0x0000e80001fc7983 */ /* 0x000f240000100800 */
[----:B------:R-:W-:Y:S01]  /*76e0*/  F2FP.BF16.F32.PACK_AB R179, R176, R179 ;  /* 0x000000b3b0b3723e */ /* 0x000fe200000010ff */
[----:B--2---:R-:W-:Y:S01]  /*76f0*/  FFMA.FTZ R176, R204, R209, R96 ;  /* 0x000000d1ccb07223 */ /* 0x004fe20000010060 */
[----:B------:R-:W-:Y:S01]  /*7700*/  FFMA.FTZ R204, R230, R212, R99 ;  /* 0x000000d4e6cc7223 */ /* 0x000fe20000010063 */
[----:B------:R-:W-:Y:S01]  /*7710*/  FFMA.FTZ R177, R205, R211, R98 ;  /* 0x000000d3cdb17223 */ /* 0x000fe20000010062 */
[----:B------:R-:W-:Y:S01]  /*7720*/  FFMA.FTZ R205, R225, R210, R97 ;  /* 0x000000d2e1cd7223 */ /* 0x000fe20000010061 */
[----:B------:R-:W-:Y:S01]  /*7730*/  F2FP.BF16.F32.PACK_AB R178, R203, R178 ;  /* 0x000000b2cbb2723e */ /* 0x000fe200000010ff */
[----:B------:R-:W2:Y:S02]  /*7740*/  LDL R210, [R1+0xe4] ;  /* 0x0000e40001d27983 */ /* 0x000ea40000100800 */
[----:B------:R-:W-:-:S02]  /*7750*/  F2FP.BF16.F32.PACK_AB R177, R204, R177 ;  /* 0x000000b1ccb1723e */ /* 0x000fc400000010ff */
[----:B------:R-:W-:Y:S01]  /*7760*/  F2FP.BF16.F32.PACK_AB R176, R205, R176 ;  /* 0x000000b0cdb0723e */ /* 0x000fe200000010ff */
[----:B------:R-:W-:Y:S01]  /*7770*/  IMAD.WIDE.U32 R204, R193, 0x10, R226 ;  /* 0x00000010c1cc7825 */ /* 0x000fe200078e00e2 */
[----:B------:R-:W3:Y:S04]  /*7780*/  LDL R203, [R1+0xfc] ;  /* 0x0000fc0001cb7983 */ /* 0x000ee80000100800 */
[----:B------:R0:W-:Y:S04]  /*7790*/  STG.E.128 desc[UR4][R204.64], R176 ;  /* 0x000000b0cc007986 */ /* 0x0001e8000c101d04 */
[----:B------:R-:W4:Y:S04]  /*77a0*/  LDL R193, [R1+0xf8] ;  /* 0x0000f80001c17983 */ /* 0x000f280000100800 */
[----:B------:R-:W2:Y:S04]  /*77b0*/  LDL R231, [R1+0xec] ;  /* 0x0000ec0001e77983 */ /* 0x000ea80000100800 */
[----:B------:R-:W2:Y:S04]  /*77c0*/  LDL R230, [R1+0xc8] ;  /* 0x0000c80001e67983 */ /* 0x000ea80000100800 */
[----:B------:R-:W2:Y:S01]  /*77d0*/  LDL R225, [R1+0xcc] ;  /* 0x0000cc0001e17983 */ /* 0x000ea20000100800 */
[C---:B0-----:R-:W-:Y:S01]  /*77e0*/  FADD.FTZ R176, -R224.reuse, R192 ;  /* 0x000000c0e0b07221 */ /* 0x041fe20000010100 */
[----:B------:R-:W-:-:S02]  /*77f0*/  FADD.FTZ R177, -R224, R191 ;  /* 0x000000bfe0b17221 */ /* 0x000fc40000010100 */
[----:B------:R-:W2:Y:S01]  /*7800*/  LDL R204, [R1+0xf4] ;  /* 0x0000f40001cc7983 */ /* 0x000ea20000100800 */
[----:B------:R-:W-:-:S03]  /*7810*/  FMUL.FTZ R191, R223, R176 ;  /* 0x000000b0dfbf7220 */ /* 0x000fc60000410000 */
[----:B------:R-:W2:Y:S04]  /*7820*/  LDL R176, [R1+0xf0] ;  /* 0x0000f00001b07983 */ /* 0x000ea80000100800 */
[----:B------:R-:W2:Y:S04]  /*7830*/  LDL R205, [R1+0xe0] ;  /* 0x0000e00001cd7983 */ /* 0x000ea80000100800 */
[----:B------:R-:W2:Y:S04]  /*7840*/  LDL R209, [R1+0xc0] ;  /* 0x0000c00001d17983 */ /* 0x000ea80000100800 */
[----:B------:R-:W2:Y:S04]  /*7850*/  LDL R211, [R1+0xd8] ;  /* 0x0000d80001d37983 */ /* 0x000ea80000100800 */
[----:B------:R-:W2:Y:S04]  /*7860*/  LDL R208, [R1+0xc4] ;  /* 0x0000c40001d07983 */ /* 0x000ea80000100800 */
[----:B------:R-:W2:Y:S04]  /*7870*/  LDL R212, [R1+0xd0] ;  /* 0x0000d00001d47983 */ /* 0x000ea80000100800 */
[----:B------:R-:W2:Y:S01]  /*7880*/  LDL R206, [R1+0xd4] ;  /* 0x0000d40001ce7983 */ /* 0x000ea20000100800 */
[C---:B------:R-:W-:Y:S01]  /*7890*/  FADD.FTZ R178, -R224.reuse, R190 ;  /* 0x000000bee0b27221 */ /* 0x040fe20000010100 */
[----:B------:R-:W-:Y:S01]  /*78a0*/  FADD.FTZ R179, -R224, R189 ;  /* 0x000000bde0b37221 */ /* 0x000fe20000010100 */
[----:B------:R-:W-:-:S02]  /*78b0*/  FMUL.FTZ R190, R223, R177 ;  /* 0x000000b1dfbe7220 */ /* 0x000fc40000410000 */
[C---:B------:R-:W-:Y:S01]  /*78c0*/  FMUL.FTZ R192, R223.reuse, R178 ;  /* 0x000000b2dfc07220 */ /* 0x040fe20000410000 */
[----:B------:R-:W-:Y:S01]  /*78d0*/  FMUL.FTZ R189, R223, R179 ;  /* 0x000000b3dfbd7220 */ /* 0x000fe20000410000 */
[----:B------:R-:W-:-:S03]  /*78e0*/  FADD.FTZ R186, -R224, R186 ;  /* 0x000000bae0ba7221 */ /* 0x000fc60000010100 */
[----:B---3--:R-:W-:Y:S01]  /*78f0*/  FFMA.FTZ R178, R203, R189, R43 ;  /* 0x000000bdcbb27223 */ /* 0x008fe2000001002b */
[----:B----4-:R-:W-:-:S05]  /*7900*/  FFMA.FTZ R177, R193, R192, R42 ;  /* 0x000000c0c1b17223 */ /* 0x010fca000001002a */
[----:B------:R-:W-:Y:S01]  /*7910*/  F2FP.BF16.F32.PACK_AB R177, R178, R177 ;  /* 0x000000b1b2b1723e */ /* 0x000fe200000010ff */
[----:B------:R-:W-:Y:S01]  /*7920*/  FADD.FTZ R178, -R224, R188 ;  /* 0x000000bce0b27221 */ /* 0x000fe20000010100 */
[----:B--2---:R-:W-:Y:S01]  /*7930*/  FFMA.FTZ R179, R204, R190, R41 ;  /* 0x000000beccb37223 */ /* 0x004fe20000010029 */
[----:B------:R-:W-:-:S05]  /*7940*/  FFMA.FTZ R176, R176, R191, R40 ;  /* 0x000000bfb0b07223 */ /* 0x000fca0000010028 */
[----:B------:R-:W-:Y:S01]  /*7950*/  F2FP.BF16.F32.PACK_AB R176, R179, R176 ;  /* 0x000000b0b3b0723e */ /* 0x000fe200000010ff */
[C---:B------:R-:W-:Y:S01]  /*7960*/  FADD.FTZ R179, -R224.reuse, R187 ;  /* 0x000000bbe0b37221 */ /* 0x040fe20000010100 */
[----:B------:R-:W-:Y:S01]  /*7970*/  FADD.FTZ R187, -R224, R185 ;  /* 0x000000b9e0bb7221 */ /* 0x000fe20000010100 */
        /* <DEDUP_REMOVED lines=8> */
[C---:B------:R-:W-:Y:S01]  /*7a00*/  FADD.FTZ R204, -R224.reuse, R9 ;  /* 0x00000009e0cc7221 */ /* 0x040fe20000010100 */
[----:B------:R-:W-:Y:S01]  /*7a10*/  FADD.FTZ R210, -R224, R6 ;  /* 0x00000006e0d27221 */ /* 0x000fe20000010100 */
[----:B------:R-:W2:Y:S01]  /*7a20*/  LDL R252, [R1+0x8c] ;  /* 0x00008c0001fc7983 */ /* 0x000ea20000100800 */
[----:B------:R-:W-:-:S02]  /*7a30*/  F2FP.BF16.F32.PACK_AB R178, R187, R178 ;  /* 0x000000b2bbb2723e */ /* 0x000fc400000010ff */
[----:B------:R-:W-:Y:S01]  /*7a40*/  F2FP.BF16.F32.PACK_AB R179, R186, R179 ;  /* 0x000000b3bab3723e */ /* 0x000fe200000010ff */
[----:B------:R-:W-:-:S04]  /*7a50*/  IMAD.WIDE.U32 R186, R2, 0x10, R228 ;  /* 0x0000001002ba7825 */ /* 0x000fc800078e00e4 */
[C---:B------:R-:W-:Y:S01]  /*7a60*/  FADD.FTZ R205, -R224.reuse, R13 ;  /* 0x0000000de0cd7221 */ /* 0x040fe20000010100 */
[C---:B------:R-:W-:Y:S01]  /*7a70*/  FADD.FTZ R23, -R224.reuse, R23 ;  /* 0x00000017e0177221 */ /* 0x040fe20000010100 */
[----:B------:R-:W3:Y:S04]  /*7a80*/  LDL R231, [R1+0x84] ;  /* 0x0000840001e77983 */ /* 0x000ee80000100800 */
[----:B------:R0:W-:Y:S01]  /*7a90*/  STG.E.128 desc[UR4][R186.64], R176 ;  /* 0x000000b0ba007986 */ /* 0x0001e2000c101d04 */
[C---:B------:R-:W-:Y:S01]  /*7aa0*/  FADD.FTZ R9, -R224.reuse, R200 ;  /* 0x000000c8e0097221 */ /* 0x040fe20000010100 */
[----:B------:R-:W-:Y:S02]  /*7ab0*/  FADD.FTZ R200, -R224, R221 ;  /* 0x000000dde0c87221 */ /* 0x000fe40000010100 */
[----:B------:R-:W4:Y:S01]  /*7ac0*/  LDL R221, [R1+0xb0] ;  /* 0x0000b00001dd7983 */ /* 0x000f220000100800 */
[----:B0-----:R-:W-:Y:S01]  /*7ad0*/  FFMA.FTZ R179, R230, R203, R110 ;  /* 0x000000cbe6b37223 */ /* 0x001fe2000001006e */
[----:B------:R-:W-:Y:S01]  /*7ae0*/  FFMA.FTZ R176, R225, R193, R111 ;  /* 0x000000c1e1b07223 */ /* 0x000fe2000001006f */
[----:B------:R-:W-:Y:S01]  /*7af0*/  FFMA.FTZ R178, R209, R185, R108 ;  /* 0x000000b9d1b27223 */ /* 0x000fe2000001006c */
[----:B------:R-:W-:Y:S01]  /*7b00*/  FFMA.FTZ R177, R211, R192, R106 ;  /* 0x000000c0d3b17223 */ /* 0x000fe2000001006a */
[----:B------:R-:W-:Y:S01]  /*7b10*/  FFMA.FTZ R185, R208, R188, R109 ;  /* 0x000000bcd0b97223 */ /* 0x000fe2000001006d */
[----:B------:R-:W-:Y:S01]  /*7b20*/  FFMA.FTZ R186, R207, R189, R107 ;  /* 0x000000bdcfba7223 */ /* 0x000fe2000001006b */
[----:B------:R-:W-:Y:S01]  /*7b30*/  F2FP.BF16.F32.PACK_AB R179, R176, R179 ;  /* 0x000000b3b0b3723e */ /* 0x000fe200000010ff */
[----:B------:R-:W-:Y:S01]  /*7b40*/  FFMA.FTZ R176, R212, R191, R104 ;  /* 0x000000bfd4b07223 */ /* 0x000fe20000010068 */
[----:B------:R-:W-:Y:S01]  /*7b50*/  FFMA.FTZ R187, R206, R190, R105 ;  /* 0x000000becebb7223 */ /* 0x000fe20000010069 */
[----:B------:R-:W-:Y:S01]  /*7b60*/  F2FP.BF16.F32.PACK_AB R178, R185, R178 ;  /* 0x000000b2b9b2723e */ /* 0x000fe200000010ff */
[----:B------:R-:W-:Y:S01]  /*7b70*/  FADD.FTZ R203, -R224, R10 ;  /* 0x0000000ae0cb7221 */ /* 0x000fe20000010100 */
[----:B------:R-:W-:Y:S01]  /*7b80*/  F2FP.BF16.F32.PACK_AB R177, R186, R177 ;  /* 0x000000b1bab1723e */ /* 0x000fe200000010ff */
[C---:B------:R-:W-:Y:S01]  /*7b90*/  FADD.FTZ R186, -R224.reuse, R14 ;  /* 0x0000000ee0ba7221 */ /* 0x040fe20000010100 */
[C---:B------:R-:W-:Y:S01]  /*7ba0*/  FADD.FTZ R185, -R224.reuse, R180 ;  /* 0x000000b4e0b97221 */ /* 0x040fe20000010100 */
[C---:B------:R-:W-:Y:S01]  /*7bb0*/  FADD.FTZ R10, -R224.reuse, R181 ;  /* 0x000000b5e00a7221 */ /* 0x040fe20000010100 */
[----:B------:R-:W-:Y:S01]  /*7bc0*/  F2FP.BF16.F32.PACK_AB R176, R187, R176 ;  /* 0x000000b0bbb0723e */ /* 0x000fe200000010ff */
[C---:B------:R-:W-:Y:S01]  /*7bd0*/  FADD.FTZ R209, -R224.reuse, R8 ;  /* 0x00000008e0d17221 */ /* 0x040fe20000010100 */
[----:B------:R-:W-:Y:S01]  /*7be0*/  FADD.FTZ R14, -R224, R199 ;  /* 0x000000c7e00e7221 */ /* 0x000fe20000010100 */
[----:B------:R-:W-:-:S04]  /*7bf0*/  IMAD.WIDE.U32 R180, R2, 0x10, R226 ;  /* 0x0000001002b47825 */ /* 0x000fc800078e00e2 */
[C---:B------:R-:W-:Y:S01]  /*7c00*/  FADD.FTZ R212, -R224.reuse, R4 ;  /* 0x00000004e0d47221 */ /* 0x040fe20000010100 */
[C---:B------:R-:W-:Y:S01]  /*7c10*/  FADD.FTZ R211, -R224.reuse, R5 ;  /* 0x00000005e0d37221 */ /* 0x040fe20000010100 */
[C---:B------:R-:W-:Y:S01]  /*7c20*/  FADD.FTZ R8, -R224.reuse, R218 ;  /* 0x000000dae0087221 */ /* 0x040fe20000010100 */
[C---:B------:R-:W-:Y:S01]  /*7c30*/  FADD.FTZ R193, -R224.reuse, R219 ;  /* 0x000000dbe0c17221 */ /* 0x040fe20000010100 */
[C---:B------:R-:W-:Y:S01]  /*7c40*/  FADD.FTZ R199, -R224.reuse, R220 ;  /* 0x000000dce0c77221 */ /* 0x040fe20000010100 */
[----:B------:R-:W2:Y:S01]  /*7c50*/  LDL R218, [R1+0xbc] ;  /* 0x0000bc0001da7983 */ /* 0x000ea20000100800 */
[----:B------:R-:W-:-:S03]  /*7c60*/  FADD.FTZ R191, -R224, R16 ;  /* 0x00000010e0bf7221 */ /* 0x000fc60000010100 */
[----:B------:R-:W3:Y:S04]  /*7c70*/  LDL R219, [R1+0xb8] ;  /* 0x0000b80001db7983 */ /* 0x000ee80000100800 */
[----:B------:R-:W3:Y:S01]  /*7c80*/  LDL R220, [R1+0xb4] ;  /* 0x0000b40001dc7983 */ /* 0x000ee20000100800 */
[C---:B------:R-:W-:Y:S01]  /*7c90*/  FADD.FTZ R6, -R224.reuse, R18 ;  /* 0x00000012e0067221 */ /* 0x040fe20000010100 */
[C---:B------:R-:W-:Y:S02]  /*7ca0*/  FADD.FTZ R16, -R224.reuse, R201 ;  /* 0x000000c9e0107221 */ /* 0x040fe40000010100 */
[----:B------:R0:W-:Y:S01]  /*7cb0*/  STG.E.128 desc[UR4][R180.64], R176 ;  /* 0x000000b0b4007986 */ /* 0x0001e2000c101d04 */
[C---:B------:R-:W-:Y:S01]  /*7cc0*/  FADD.FTZ R18, -R224.reuse, R215 ;  /* 0x000000d7e0127221 */ /* 0x040fe20000010100 */
[----:B------:R-:W-:-:S02]  /*7cd0*/  FADD.FTZ R201, -R224, R222 ;  /* 0x000000dee0c97221 */ /* 0x000fc40000010100 */
[----:B------:R-:W3:Y:S04]  /*7ce0*/  LDL R215, [R1+0x88] ;  /* 0x0000880001d77983 */ /* 0x000ee80000100800 */
[----:B------:R-:W3:Y:S01]  /*7cf0*/  LDL R222, [R1+0x98] ;  /* 0x0000980001de7983 */ /* 0x000ee20000100800 */
[C---:B------:R-:W-:Y:S01]  /*7d00*/  FADD.FTZ R188, -R224.reuse, R17 ;  /* 0x00000011e0bc7221 */ /* 0x040fe20000010100 */
[C---:B------:R-:W-:Y:S01]  /*7d10*/  FADD.FTZ R4, -R224.reuse, R216 ;  /* 0x000000d8e0047221 */ /* 0x040fe20000010100 */
[C---:B------:R-:W-:Y:S01]  /*7d20*/  FADD.FTZ R5, -R224.reuse, R217 ;  /* 0x000000d9e0057221 */ /* 0x040fe20000010100 */
[----:B------:R-:W3:Y:S01]  /*7d30*/  LDL R225, [R1+0x94] ;  /* 0x0000940001e17983 */ /* 0x000ee20000100800 */
[----:B------:R-:W-:-:S03]  /*7d40*/  FADD.FTZ R13, -R224, R183 ;  /* 0x000000b7e00d7221 */ /* 0x000fc60000010100 */
[----:B------:R-:W3:Y:S01]  /*7d50*/  LDL R230, [R1+0x9c] ;  /* 0x00009c0001e67983 */ /* 0x000ee20000100800 */
[C---:B0-----:R-:W-:Y:S01]  /*7d60*/  FMUL.FTZ R176, R223.reuse, R212 ;  /* 0x000000d4dfb07220 */ /* 0x041fe20000410000 */
[----:B------:R-:W-:Y:S02]  /*7d70*/  FMUL.FTZ R177, R223, R211 ;  /* 0x000000d3dfb17220 */ /* 0x000fe40000410000 */
[----:B------:R-:W3:Y:S04]  /*7d80*/  LDL R212, [R1+0xa4] ;  /* 0x0000a40001d47983 */ /* 0x000ee80000100800 */
[----:B------:R-:W3:Y:S01]  /*7d90*/  LDL R211, [R1+0xa0] ;  /* 0x0000a00001d37983 */ /* 0x000ee20000100800 */
[----:B------:R-:W-:-:S03]  /*7da0*/  FADD.FTZ R17, -R224, R213 ;  /* 0x000000d5e0117221 */ /* 0x000fc60000010100 */
[----:B------:R-:W3:Y:S04]  /*7db0*/  LDL R216, [R1+0xa8] ;  /* 0x0000a80001d87983 */ /* 0x000ee80000100800 */
[----:B------:R-:W3:Y:S04]  /*7dc0*/  LDL R217, [R1+0x80] ;  /* 0x0000800001d97983 */ /* 0x000ee80000100800 */
[----:B------:R-:W3:Y:S01]  /*7dd0*/  LDL R213, [R1+0xac] ;  /* 0x0000ac0001d57983 */ /* 0x000ee20000100800 */
        /* <DEDUP_REMOVED lines=13> */
[C---:B------:R-:W-:Y:S01]  /*7eb0*/  FMUL.FTZ R178, R223.reuse, R210 ;  /* 0x000000d2dfb27220 */ /* 0x040fe20000410000 */
[----:B------:R-:W3:Y:S01]  /*7ec0*/  LDL R224, [R1+0x90] ;  /* 0x0000900001e07983 */ /* 0x000ee20000100800 */
[C---:B------:R-:W-:Y:S01]  /*7ed0*/  FMUL.FTZ R179, R223.reuse, R209 ;  /* 0x000000d1dfb37220 */ /* 0x040fe20000410000 */
        /* <DEDUP_REMOVED lines=20> */
[----:B------:R-:W3:Y:S04]  /*8020*/  LDL R210, [R1+0x50] ;  /* 0x0000500001d27983 */ /* 0x000ee80000100800 */
[----:B------:R-:W3:Y:S01]  /*8030*/  LDL R209, [R1+0x54] ;  /* 0x0000540001d17983 */ /* 0x000ee20000100800 */
[----:B----4-:R-:W-:-:S03]  /*8040*/  FFMA.FTZ R16, R221, R176, R48 ;  /* 0x000000b0dd107223 */ /* 0x010fc60000010030 */
[----:B------:R-:W4:Y:S01]  /*8050*/  LDL R221, [R1+0x70] ;  /* 0x0000700001dd7983 */ /* 0x000f220000100800 */
[----:B--2---:R-:W-:-:S03]  /*8060*/  FFMA.FTZ R190, R218, R179, R51 ;  /* 0x000000b3dabe7223 */ /* 0x004fc60000010033 */
[----:B------:R-:W2:Y:S01]  /*8070*/  LDL R218, [R1+0x7c] ;  /* 0x00007c0001da7983 */ /* 0x000ea20000100800 */
[----:B---3--:R-:W-:-:S03]  /*8080*/  FFMA.FTZ R17, R219, R178, R50 ;  /* 0x000000b2db117223 */ /* 0x008fc60000010032 */
[----:B------:R-:W3:Y:S01]  /*8090*/  LDL R219, [R1+0x78] ;  /* 0x0000780001db7983 */ /* 0x000ee20000100800 */
[----:B------:R-:W-:Y:S01]  /*80a0*/  FFMA.FTZ R191, R220, R177, R49 ;  /* 0x000000b1dcbf7223 */ /* 0x000fe20000010031 */
[----:B------:R-:W-:Y:S02]  /*80b0*/  F2FP.BF16.F32.PACK_AB R17, R190, R17 ;  /* 0x00000011be11723e */ /* 0x000fe400000010ff */
[----:B------:R-:W3:Y:S02]  /*80c0*/  LDL R220, [R1+0x74] ;  /* 0x0000740001dc7983 */ /* 0x000ee40000100800 */
[----:B------:R-:W-:Y:S01]  /*80d0*/  F2FP.BF16.F32.PACK_AB R16, R191, R16 ;  /* 0x00000010bf10723e */ /* 0x000fe200000010ff */
[----:B------:R-:W-:Y:S02]  /*80e0*/  FFMA.FTZ R191, R215, R204, R118 ;  /* 0x000000ccd7bf7223 */ /* 0x000fe40000010076 */
[----:B------:R-:W3:Y:S01]  /*80f0*/  LDL R215, [R1+0x6c] ;  /* 0x00006c0001d77983 */ /* 0x000ee20000100800 */
[----:B------:R-:W-:-:S03]  /*8100*/  FFMA.FTZ R190, R222, R178, R114 ;  /* 0x000000b2debe7223 */ /* 0x000fc60000010072 */
[----:B------:R-:W3:Y:S01]  /*8110*/  LDL R222, [R1+0x68] ;  /* 0x0000680001de7983 */ /* 0x000ee20000100800 */
[----:B------:R-:W-:-:S03]  /*8120*/  FFMA.FTZ R201, R225, R177, R113 ;  /* 0x000000b1e1c97223 */ /* 0x000fc60000010071 */
[----:B------:R-:W3:Y:S01]  /*8130*/  LDL R225, [R1+0x58] ;  /* 0x0000580001e17983 */ /* 0x000ee20000100800 */
[----:B------:R-:W-:-:S03]  /*8140*/  FFMA.FTZ R19, R212, R203, R53 ;  /* 0x000000cbd4137223 */ /* 0x000fc60000010035 */
[----:B------:R-:W3:Y:S01]  /*8150*/  LDL R212, [R1+0x44] ;  /* 0x0000440001d47983 */ /* 0x000ee20000100800 */
[----:B------:R-:W-:-:S03]  /*8160*/  FFMA.FTZ R18, R211, R202, R52 ;  /* 0x000000cad3127223 */ /* 0x000fc60000010034 */
[----:B------:R-:W3:Y:S02]  /*8170*/  LDL R211, [R1+0x5c] ;  /* 0x00005c0001d37983 */ /* 0x000ee40000100800 */
[----:B------:R-:W-:Y:S01]  /*8180*/  F2FP.BF16.F32.PACK_AB R18, R19, R18 ;  /* 0x000000121312723e */ /* 0x000fe200000010ff */
[----:B------:R-:W-:Y:S01]  /*8190*/  FFMA.FTZ R19, R216, R204, R54 ;  /* 0x000000ccd8137223 */ /* 0x000fe20000010036 */
[----:B------:R-:W-:Y:S01]  /*81a0*/  FFMA.FTZ R178, R217, R202, R116 ;  /* 0x000000cad9b27223 */ /* 0x000fe20000010074 */
[----:B------:R-:W3:Y:S01]  /*81b0*/  LDL R216, [R1+0x64] ;  /* 0x0000640001d87983 */ /* 0x000ee20000100800 */
[----:B------:R-:W-:-:S03]  /*81c0*/  FFMA.FTZ R192, R213, R205, R55 ;  /* 0x000000cdd5c07223 */ /* 0x000fc60000010037 */
[----:B------:R-:W3:Y:S04]  /*81d0*/  LDL R217, [R1+0x48] ;  /* 0x0000480001d97983 */ /* 0x000ee80000100800 */
        /* <DEDUP_REMOVED lines=11> */
[----:B------:R-:W-:Y:S01]  /*8290*/  FFMA.FTZ R193, R252, R205, R119 ;  /* 0x000000cdfcc17223 */ /* 0x000fe20000010077 */
[----:B------:R-:W-:Y:S01]  /*82a0*/  FFMA.FTZ R200, R230, R179, R115 ;  /* 0x000000b3e6c87223 */ /* 0x000fe20000010073 */
[----:B------:R-:W-:Y:S01]  /*82b0*/  FMUL.FTZ R8, R223, R199 ;  /* 0x000000c7df087220 */ /* 0x000fe20000410000 */
[----:B------:R-:W-:Y:S01]  /*82c0*/  FFMA.FTZ R176, R224, R176, R112 ;  /* 0x000000b0e0b07223 */ /* 0x000fe20000010070 */
[----:B------:R-:W-:Y:S01]  /*82d0*/  FFMA.FTZ R199, R231, R203, R117 ;  /* 0x000000cbe7c77223 */ /* 0x000fe20000010075 */
[C---:B------:R-:W-:Y:S01]  /*82e0*/  FMUL.FTZ R185, R223.reuse, R185 ;  /* 0x000000b9dfb97220 */ /* 0x040fe20000410000 */
[C---:B------:R-:W-:Y:S01]  /*82f0*/  FMUL.FTZ R11, R223.reuse, R11 ;  /* 0x0000000bdf0b7220 */ /* 0x040fe20000410000 */
[C---:B------:R-:W-:Y:S01]  /*8300*/  FMUL.FTZ R14, R223.reuse, R14 ;  /* 0x0000000edf0e7220 */ /* 0x040fe20000410000 */
[C---:B------:R-:W-:Y:S01]  /*8310*/  FMUL.FTZ R4, R223.reuse, R4 ;  /* 0x00000004df047220 */ /* 0x040fe20000410000 */
[----:B------:R-:W-:Y:S01]  /*8320*/  FMUL.FTZ R5, R223, R5 ;  /* 0x00000005df057220 */ /* 0x000fe20000410000 */
[----:B------:R-:W-:Y:S01]  /*8330*/  F2FP.BF16.F32.PACK_AB R179, R193, R191 ;  /* 0x000000bfc1b3723e */ /* 0x000fe200000010ff */
[----:B------:R-:W3:Y:S01]  /*8340*/  LDL R224, [R1+0x60] ;  /* 0x0000600001e07983 */ /* 0x000ee20000100800 */
[----:B------:R-:W-:Y:S01]  /*8350*/  F2FP.BF16.F32.PACK_AB R177, R200, R190 ;  /* 0x000000bec8b1723e */ /* 0x000fe200000010ff */
[----:B------:R-:W-:Y:S01]  /*8360*/  IMAD.WIDE.U32 R190, R3, 0x10, R228 ;  /* 0x0000001003be7825 */ /* 0x000fe200078e00e4 */
[----:B------:R-:W-:Y:S01]  /*8370*/  F2FP.BF16.F32.PACK_AB R19, R192, R19 ;  /* 0x00000013c013723e */ /* 0x000fe200000010ff */
[----:B------:R-:W3:Y:S01]  /*8380*/  LDL R223, [R1+0x40] ;  /* 0x0000400001df7983 */ /* 0x000ee20000100800 */
[----:B------:R-:W-:Y:S01]  /*8390*/  F2FP.BF16.F32.PACK_AB R178, R199, R178 ;  /* 0x000000b2c7b2723e */ /* 0x000fe200000010ff */
[----:B------:R-:W-:Y:S01]  /*83a0*/  IMAD.WIDE.U32 R192, R3, 0x10, R226 ;  /* 0x0000001003c07825 */ /* 0x000fe200078e00e2 */
[----:B------:R-:W-:Y:S01]  /*83b0*/  F2FP.BF16.F32.PACK_AB R176, R201, R176 ;  /* 0x000000b0c9b0723e */ /* 0x000fe200000010ff */
[----:B------:R-:W-:Y:S04]  /*83c0*/  STG.E.128 desc[UR4][R190.64], R16 ;  /* 0x00000010be007986 */ /* 0x000fe8000c101d04 */
[----:B------:R-:W3:Y:S04]  /*83d0*/  LDL R205, [R1+0x20] ;  /* 0x0000200001cd7983 */ /* 0x000ee80000100800 */
[----:B------:R-:W3:Y:S04]  /*83e0*/  LDL R204, [R1+0x24] ;  /* 0x0000240001cc7983 */ /* 0x000ee80000100800 */
[----:B------:R0:W-:Y:S04]  /*83f0*/  STG.E.128 desc[UR4][R192.64], R176 ;  /* 0x000000b0c0007986 */ /* 0x0001e8000c101d04 */
[----:B------:R-:W3:Y:S04]  /*8400*/  LDL R203, [R1+0x28] ;  /* 0x0000280001cb7983 */ /* 0x000ee80000100800 */
[----:B------:R-:W3:Y:S01]  /*8410*/  LDL R202, [R1+0x2c] ;  /* 0x00002c0001ca7983 */ /* 0x000ee20000100800 */
[----:B0-----:R-:W-:-:S03]  /*8420*/  FFMA.FTZ R193, R209, R181, R121 ;  /* 0x000000b5d1c17223 */ /* 0x001fc60000010079 */
[----:B------:R-:W3:Y:S01]  /*8430*/  LDL R209, [R1+0x1c] ;  /* 0x00001c0001d17983 */ /* 0x000ee20000100800 */
[----:B----4-:R-:W-:-:S03]  /*8440*/  FFMA.FTZ R200, R221, R180, R56 ;  /* 0x000000b4ddc87223 */ /* 0x010fc60000010038 */
[----:B------:R-:W4:Y:S01]  /*8450*/  LDL R221, [R1+0x30] ;  /* 0x0000300001dd7983 */ /* 0x000f220000100800 */
[----:B--2---:R-:W-:-:S03]  /*8460*/  FFMA.FTZ R199, R218, R183, R59 ;  /* 0x000000b7dac77223 */ /* 0x004fc6000001003b */
[----:B------:R-:W2:Y:S01]  /*8470*/  LDL R218, [R1+0x3c] ;  /* 0x00003c0001da7983 */ /* 0x000ea20000100800 */
[----:B---3--:R-:W-:-:S03]  /*8480*/  FFMA.FTZ R3, R219, R182, R58 ;  /* 0x000000b6db037223 */ /* 0x008fc6000001003a */
[----:B------:R-:W3:Y:S02]  /*8490*/  LDL R219, [R1+0x38] ;  /* 0x0000380001db7983 */ /* 0x000ee40000100800 */
[----:B------:R-:W-:Y:S01]  /*84a0*/  F2FP.BF16.F32.PACK_AB R17, R199, R3 ;  /* 0x00000003c711723e */ /* 0x000fe200000010ff */
[----:B------:R-:W-:Y:S02]  /*84b0*/  FFMA.FTZ R176, R215, R198, R63 ;  /* 0x000000c6d7b07223 */ /* 0x000fe4000001003f */
[----:B------:R-:W2:Y:S01]  /*84c0*/  LDL R215, [R1+0x18] ;  /* 0x0000180001d77983 */ /* 0x000ea20000100800 */
[----:B------:R-:W-:Y:S01]  /*84d0*/  FFMA.FTZ R19, R222, R197, R62 ;  /* 0x000000c5de137223 */ /* 0x000fe2000001003e */
[----:B------:R-:W-:-:S04]  /*84e0*/  FFMA.FTZ R3, R225, R182, R122 ;  /* 0x000000b6e1037223 */ /* 0x000fc8000001007a */
        /* <DEDUP_REMOVED lines=12> */
[----:B------:R-:W3:Y:S01]  /*85b0*/  LDL R213, [R1] ;  /* 0x0000000001d57983 */ /* 0x000ee20000100800 */
[----:B------:R-:W-:-:S03]  /*85c0*/  FFMA.FTZ R201, R220, R181, R57 ;  /* 0x000000b5dcc97223 */ /* 0x000fc60000010039 */
[----:B------:R-:W3:Y:S01]  /*85d0*/  LDL R220, [R1+0x34] ;  /* 0x0000340001dc7983 */ /* 0x000ee20000100800 */
[----:B------:R-:W-:Y:S02]  /*85e0*/  F2FP.BF16.F32.PACK_AB R179, R177, R179 ;  /* 0x000000b3b1b3723e */ /* 0x000fe400000010ff */
[----:B------:R-:W-:Y:S01]  /*85f0*/  F2FP.BF16.F32.PACK_AB R16, R201, R200 ;  /* 0x000000c8c910723e */ /* 0x000fe200000010ff */
[----:B------:R-:W-:Y:S01]  /*8600*/  IMAD.WIDE.U32 R200, R12, 0x10, R228 ;  /* 0x000000100cc87825 */ /* 0x000fe200078e00e4 */
[----:B------:R-:W-:Y:S02]  /*8610*/  F2FP.BF16.F32.PACK_AB R177, R183, R3 ;  /* 0x00000003b7b1723e */ /* 0x000fe400000010ff */
[----:B------:R-:W-:Y:S01]  /*8620*/  F2FP.BF16.F32.PACK_AB R176, R193, R176 ;  /* 0x000000b0c1b0723e */ /* 0x000fe200000010ff */
[-C--:B------:R-:W-:Y:S01]  /*8630*/  FFMA.FTZ R18, R224, R195.reuse, R60 ;  /* 0x000000c3e0127223 */ /* 0x080fe2000001003c */
[----:B------:R-:W-:-:S04]  /*8640*/  FFMA.FTZ R178, R223, R195, R124 ;  /* 0x000000c3dfb27223 */ /* 0x000fc8000001007c */
[----:B------:R-:W-:Y:S02]  /*8650*/  F2FP.BF16.F32.PACK_AB R18, R190, R18 ;  /* 0x00000012be12723e */ /* 0x000fe400000010ff */
[----:B------:R-:W-:Y:S01]  /*8660*/  F2FP.BF16.F32.PACK_AB R178, R182, R178 ;  /* 0x000000b2b6b2723e */ /* 0x000fe200000010ff */
[----:B------:R-:W-:Y:S01]  /*8670*/  FFMA.FTZ R182, R205, R188, R68 ;  /* 0x000000bccdb67223 */ /* 0x000fe20000010044 */
[----:B------:R-:W-:Y:S01]  /*8680*/  FFMA.FTZ R190, R204, R206, R69 ;  /* 0x000000ceccbe7223 */ /* 0x000fe20000010045 */
[----:B------:R-:W-:Y:S01]  /*8690*/  IMAD.WIDE.U32 R204, R12, 0x10, R226 ;  /* 0x000000100ccc7825 */ /* 0x000fe200078e00e2 */
[----:B------:R-:W-:Y:S03]  /*86a0*/  STG.E.128 desc[UR4][R200.64], R16 ;  /* 0x00000010c8007986 */ /* 0x000fe6000c101d04 */
[----:B------:R-:W-:Y:S01]  /*86b0*/  FFMA.FTZ R3, R203, R207, R70 ;  /* 0x000000cfcb037223 */ /* 0x000fe20000010046 */
[----:B------:R-:W-:Y:S01]  /*86c0*/  FFMA.FTZ R183, R202, R208, R71 ;  /* 0x000000d0cab77223 */ /* 0x000fe20000010047 */
[----:B------:R-:W-:Y:S01]  /*86d0*/  IMAD.WIDE.U32 R202, R21, 0x10, R228 ;  /* 0x0000001015ca7825 */ /* 0x000fe200078e00e4 */
[----:B------:R0:W-:Y:S03]  /*86e0*/  STG.E.128 desc[UR4][R204.64], R176 ;  /* 0x000000b0cc007986 */ /* 0x0001e6000c101d04 */
[----:B------:R-:W-:Y:S01]  /*86f0*/  F2FP.BF16.F32.PACK_AB R183, R183, R3 ;  /* 0x00000003b7b7723e */ /* 0x000fe200000010ff */
[----:B------:R-:W-:-:S04]  /*8700*/  IMAD.WIDE.U32 R196, R21, 0x10, R226 ;  /* 0x0000001015c47825 */ /* 0x000fc800078e00e2 */
[----:B------:R-:W-:Y:S01]  /*8710*/  FFMA.FTZ R21, R248, R10, R72 ;  /* 0x0000000af8157223 */ /* 0x000fe20000010048 */
[----:B0-----:R-:W-:Y:S01]  /*8720*/  FFMA.FTZ R176, R249, R11, R73 ;  /* 0x0000000bf9b07223 */ /* 0x001fe20000010049 */
[----:B------:R-:W-:Y:S01]  /*8730*/  FFMA.FTZ R178, R209, R187, R131 ;  /* 0x000000bbd1b27223 */ /* 0x000fe20000010083 */
[----:B------:R-:W-:-:S03]  /*8740*/  FFMA.FTZ R179, R251, R14, R75 ;  /* 0x0000000efbb37223 */ /* 0x000fc6000001004b */
[----:B------:R-:W-:Y:S01]  /*8750*/  F2FP.BF16.F32.PACK_AB R176, R176, R21 ;  /* 0x00000015b0b0723e */ /* 0x000fe200000010ff */
[----:B------:R-:W-:Y:S01]  /*8760*/  FFMA.FTZ R21, R244, R15, R76 ;  /* 0x0000000ff4157223 */ /* 0x000fe2000001004c */
[----:B------:R-:W-:Y:S01]  /*8770*/  F2FP.BF16.F32.PACK_AB R182, R190, R182 ;  /* 0x000000b6beb6723e */ /* 0x000fe200000010ff */
[----:B------:R-:W-:-:S04]  /*8780*/  IMAD.WIDE.U32 R198, R214, 0x10, R226 ;  /* 0x00000010d6c67825 */ /* 0x000fc800078e00e2 */
[----:B----4-:R-:W-:Y:S01]  /*8790*/  FFMA.FTZ R180, R221, R184, R64 ;  /* 0x000000b8ddb47223 */ /* 0x010fe20000010040 */
[----:B--2---:R-:W-:Y:S01]  /*87a0*/  FFMA.FTZ R17, R215, R186, R130 ;  /* 0x000000bad7117223 */ /* 0x004fe20000010082 */
[----:B---3--:R-:W-:Y:S01]  /*87b0*/  FFMA.FTZ R177, R210, R206, R133 ;  /* 0x000000ced2b17223 */ /* 0x008fe20000010085 */
[----:B------:R-:W-:Y:S01]  /*87c0*/  FFMA.FTZ R19, R212, R207, R134 ;  /* 0x000000cfd4137223 */ /* 0x000fe20000010086 */
[----:B------:R-:W-:Y:S01]  /*87d0*/  FFMA.FTZ R16, R211, R208, R135 ;  /* 0x000000d0d3107223 */ /* 0x000fe20000010087 */
[----:B------:R-:W-:Y:S01]  /*87e0*/  FFMA.FTZ R12, R216, R185, R129 ;  /* 0x000000b9d80c7223 */ /* 0x000fe20000010081 */
[----:B------:R-:W-:-:S03]  /*87f0*/  FFMA.FTZ R3, R217, R184, R128 ;  /* 0x000000b8d9037223 */ /* 0x000fc60000010080 */
[----:B------:R-:W-:Y:S01]  /*8800*/  F2FP.BF16.F32.PACK_AB R19, R16, R19 ;  /* 0x000000131013723e */ /* 0x000fe200000010ff */
[----:B------:R-:W-:Y:S01]  /*8810*/  FFMA.FTZ R18, R213, R188, R132 ;  /* 0x000000bcd5127223 */ /* 0x000fe20000010084 */
[----:B------:R-:W-:Y:S01]  /*8820*/  F2FP.BF16.F32.PACK_AB R16, R12, R3 ;  /* 0x000000030c10723e */ /* 0x000fe200000010ff */
[----:B------:R-:W-:Y:S01]  /*8830*/  FFMA.FTZ R3, R236, R15, R140 ;  /* 0x0000000fec037223 */ /* 0x000fe2000001008c */
[----:B------:R-:W-:Y:S01]  /*8840*/  F2FP.BF16.F32.PACK_AB R17, R178, R17 ;  /* 0x00000011b211723e */ /* 0x000fe200000010ff */
[----:B------:R-:W-:Y:S01]  /*8850*/  FFMA.FTZ R15, R246, R22, R78 ;  /* 0x00000016f60f7223 */ /* 0x000fe2000001004e */
[----:B------:R-:W-:Y:S01]  /*8860*/  F2FP.BF16.F32.PACK_AB R18, R177, R18 ;  /* 0x00000012b112723e */ /* 0x000fe200000010ff */
[----:B------:R-:W-:Y:S01]  /*8870*/  FFMA.FTZ R12, R238, R22, R142 ;  /* 0x00000016ee0c7223 */ /* 0x000fe2000001008e */
[----:B------:R-:W-:Y:S01]  /*8880*/  FFMA.FTZ R177, R250, R13, R74 ;  /* 0x0000000dfab17223 */ /* 0x000fe2000001004a */
[-C--:B------:R-:W-:Y:S01]  /*8890*/  FFMA.FTZ R178, R245, R20.reuse, R77 ;  /* 0x00000014f5b27223 */ /* 0x080fe2000001004d */
[-C--:B------:R-:W-:Y:S01]  /*88a0*/  FFMA.FTZ R22, R247, R23.reuse, R79 ;  /* 0x00000017f7167223 */ /* 0x080fe2000001004f */
[----:B------:R-:W-:Y:S01]  /*88b0*/  FFMA.FTZ R20, R237, R20, R141 ;  /* 0x00000014ed147223 */ /* 0x000fe2000001008d */
[----:B------:R-:W-:Y:S01]  /*88c0*/  FFMA.FTZ R23, R239, R23, R143 ;  /* 0x00000017ef177223 */ /* 0x000fe2000001008f */
[----:B------:R-:W-:-:S02]  /*88d0*/  F2FP.BF16.F32.PACK_AB R177, R179, R177 ;  /* 0x000000b1b3b1723e */ /* 0x000fc400000010ff */
[----:B------:R-:W-:Y:S02]  /*88e0*/  F2FP.BF16.F32.PACK_AB R179, R22, R15 ;  /* 0x0000000f16b3723e */ /* 0x000fe400000010ff */
[----:B------:R-:W-:Y:S01]  /*88f0*/  F2FP.BF16.F32.PACK_AB R178, R178, R21 ;  /* 0x00000015b2b2723e */ /* 0x000fe200000010ff */
[----:B------:R-:W-:Y:S01]  /*8900*/  FFMA.FTZ R21, R242, R13, R138 ;  /* 0x0000000df2157223 */ /* 0x000fe2000001008a */
[----:B------:R-:W-:Y:S01]  /*8910*/  F2FP.BF16.F32.PACK_AB R22, R20, R3 ;  /* 0x000000031416723e */ /* 0x000fe200000010ff */
[----:B------:R-:W-:Y:S01]  /*8920*/  FFMA.FTZ R20, R243, R14, R139 ;  /* 0x0000000ef3147223 */ /* 0x000fe2000001008b */
[----:B------:R-:W-:Y:S01]  /*8930*/  F2FP.BF16.F32.PACK_AB R23, R23, R12 ;  /* 0x0000000c1717723e */ /* 0x000fe200000010ff */
        /* <DEDUP_REMOVED lines=9> */
[----:B------:R-:W-:-:S02]  /*89d0*/  F2FP.BF16.F32.PACK_AB R13, R14, R13 ;  /* 0x0000000d0e0d723e */ /* 0x000fc400000010ff */
[----:B------:R-:W-:Y:S02]  /*89e0*/  F2FP.BF16.F32.PACK_AB R14, R11, R10 ;  /* 0x0000000a0b0e723e */ /* 0x000fe400000010ff */
[----:B------:R-:W0:Y:S01]  /*89f0*/  LDC.64 R10, c[0x0][0x210] ;  /* 0x00008400ff0a7b82 */ /* 0x000e220000000a00 */
[----:B------:R-:W-:Y:S02]  /*8a00*/  F2FP.BF16.F32.PACK_AB R180, R192, R180 ;  /* 0x000000b4c0b4723e */ /* 0x000fe400000010ff */
[----:B------:R-:W-:Y:S01]  /*8a10*/  F2FP.BF16.F32.PACK_AB R181, R191, R181 ;  /* 0x000000b5bfb5723e */ /* 0x000fe200000010ff */
[----:B------:R-:W-:Y:S01]  /*8a20*/  FFMA.FTZ R15, R232, R2, R80 ;  /* 0x00000002e80f7223 */ /* 0x000fe20000010050 */
[----:B------:R-:W-:-:S03]  /*8a30*/  F2FP.BF16.F32.PACK_AB R21, R20, R21 ;  /* 0x000000151415723e */ /* 0x000fc600000010ff */
[----:B------:R2:W-:Y:S01]  /*8a40*/  STG.E.128 desc[UR4][R202.64], R180 ;  /* 0x000000b4ca007986 */ /* 0x0005e2000c101d04 */
[----:B------:R-:W-:Y:S01]  /*8a50*/  F2FP.BF16.F32.PACK_AB R20, R12, R3 ;  /* 0x000000030c14723e */ /* 0x000fe200000010ff */
[----:B------:R-:W-:Y:S01]  /*8a60*/  FFMA.FTZ R3, R158, R5, R146 ;  /* 0x000000059e037223 */ /* 0x000fe20000010092 */
[----:B------:R-:W-:Y:S01]  /*8a70*/  FFMA.FTZ R5, R160, R7, R148 ;  /* 0x00000007a0057223 */ /* 0x000fe20000010094 */
[-C--:B------:R-:W-:Y:S01]  /*8a80*/  FFMA.FTZ R7, R154, R9.reuse, R86 ;  /* 0x000000099a077223 */ /* 0x080fe20000010056 */
[----:B------:R-:W-:Y:S01]  /*8a90*/  FFMA.FTZ R8, R161, R8, R149 ;  /* 0x00000008a1087223 */ /* 0x000fe20000010095 */
[----:B------:R-:W-:Y:S01]  /*8aa0*/  FFMA.FTZ R2, R156, R2, R144 ;  /* 0x000000029c027223 */ /* 0x000fe20000010090 */
[----:B------:R-:W-:Y:S01]  /*8ab0*/  FFMA.FTZ R9, R162, R9, R150 ;  /* 0x00000009a2097223 */ /* 0x000fe20000010096 */
[----:B------:R-:W-:-:S04]  /*8ac0*/  IMAD.WIDE.U32 R192, R194, 0x10, R228 ;  /* 0x00000010c2c07825 */ /* 0x000fc800078e00e4 */
[----:B--2---:R-:W-:Y:S01]  /*8ad0*/  FFMA.FTZ R180, R233, R4, R81 ;  /* 0x00000004e9b47223 */ /* 0x004fe20000010051 */
[----:B------:R-:W-:Y:S01]  /*8ae0*/  FFMA.FTZ R181, R159, R6, R147 ;  /* 0x000000069fb57223 */ /* 0x000fe20000010093 */
[----:B------:R-:W-:-:S03]  /*8af0*/  FFMA.FTZ R4, R157, R4, R145 ;  /* 0x000000049d047223 */ /* 0x000fc60000010091 */
[----:B------:R-:W-:Y:S01]  /*8b00*/  F2FP.BF16.F32.PACK_AB R12, R180, R15 ;  /* 0x0000000fb40c723e */ /* 0x000fe200000010ff */
[-C--:B------:R-:W-:Y:S01]  /*8b10*/  FFMA.FTZ R15, R155, R189.reuse, R87 ;  /* 0x000000bd9b0f7223 */ /* 0x080fe20000010057 */
[----:B------:R-:W-:Y:S01]  /*8b20*/  FFMA.FTZ R180, R163, R189, R151 ;  /* 0x000000bda3b47223 */ /* 0x000fe20000010097 */
[----:B------:R-:W-:Y:S01]  /*8b30*/  IMAD.WIDE.U32 R194, R194, 0x10, R226 ;  /* 0x00000010c2c27825 */ /* 0x000fe200078e00e2 */
[----:B------:R-:W-:Y:S02]  /*8b40*/  F2FP.BF16.F32.PACK_AB R6, R8, R5 ;  /* 0x000000050806723e */ /* 0x000fe400000010ff */
[----:B------:R-:W-:Y:S01]  /*8b50*/  F2FP.BF16.F32.PACK_AB R15, R15, R7 ;  /* 0x000000070f0f723e */ /* 0x000fe200000010ff */
[----:B------:R-:W-:Y:S01]  /*8b60*/  IMAD.WIDE.U32 R190, R214, 0x10, R228 ;  /* 0x00000010d6be7825 */ /* 0x000fe200078e00e4 */
[----:B------:R-:W-:Y:S01]  /*8b70*/  F2FP.BF16.F32.PACK_AB R7, R180, R9 ;  /* 0x00000009b407723e */ /* 0x000fe200000010ff */
[----:B------:R1:W-:Y:S01]  /*8b80*/  STG.E.128 desc[UR4][R196.64], R16 ;  /* 0x00000010c4007986 */ /* 0x0003e2000c101d04 */
[----:B------:R-:W-:-:S02]  /*8b90*/  F2FP.BF16.F32.PACK_AB R5, R181, R3 ;  /* 0x00000003b505723e */ /* 0x000fc400000010ff */
        /* <DEDUP_REMOVED lines=9> */
.L_x_11253:
[----:B------:R-:W-:Y:S05]  /*8c30*/  EXIT ;  /* 0x000000000000794d */ /* 0x000fea0003800000 */
.L_x_11510:
        /* <DEDUP_REMOVED lines=8> */
.L_x_11513:
[----:B------:R-:W-:Y:S05]  /*8cc0*/  BSYNC B1 ;  /* 0x0000000000017941 */ /* 0x000fea0003800000 */
.L_x_11512:
[----:B------:R-:W-:Y:S01]  /*8cd0*/  FADD.FTZ R178, R178, R176 ;  /* 0x000000b0b2b27221 */ /* 0x000fe20000010000 */
[----:B------:R-:W-:Y:S01]  /*8ce0*/  HFMA2.MMA R179, -RZ, RZ, 0, 1.1920928955078125e-07 ;  /* 0x00000002ffb37435 */ /* 0x000fe200000001ff */
[----:B------:R-:W-:Y:S01]  /*8cf0*/  IMAD.MOV.U32 R176, RZ, RZ, -0x1 ;  /* 0xffffffffffb07424 */ /* 0x000fe200078e00ff */
[----:B------:R-:W-:Y:S01]  /*8d00*/  MOV R177, 0x1f ;  /* 0x0000001f00b17802 */ /* 0x000fe20000000f00 */
[----:B------:R-:W0:Y:S01]  /*8d10*/  LDC R252, c[0x0][0x290] ;  /* 0x0000a400fffc7b82 */ /* 0x000e220000000800 */
[----:B------:R-:W-:-:S07]  /*8d20*/  MOV R224, R178 ;  /* 0x000000b200e07202 */ /* 0x000fce0000000f00 */
[----:B0-----:R-:W-:Y:S05]  /*8d30*/  WARPSYNC.COLLECTIVE R176, `(.L_x_11514) ;  /* 0x00000000b0087348 */ /* 0x001fea0003c00000 */
[----:B------:R1:W2:Y:S02]  /*8d40*/  SHFL.BFLY P3, R176, R224, R179, R177 ;  /* 0x0c0000b3e0b07389 */ /* 0x0002a400000600b1 */
[----:B012---:R-:W-:Y:S01]  /*8d50*/  ENDCOLLECTIVE ;  /* 0x000000000000791b */ /* 0x007fe20003800000 */
.L_x_11514:
[----:B------:R-:W-:Y:S01]  /*8d60*/  HFMA2.MMA R179, -RZ, RZ, 0, 2.384185791015625e-07 ;  /* 0x00000004ffb37435 */ /* 0x000fe200000001ff */
[----:B------:R-:W-:Y:S01]  /*8d70*/  FADD.FTZ R178, R178, R176 ;  /* 0x000000b0b2b27221 */ /* 0x000fe20000010000 */
[----:B------:R-:W-:-:S04]  /*8d80*/  MOV R176, 0xffffffff ;  /* 0xffffffff00b07802 */ /* 0x000fc80000000f00 */
[----:B------:R-:W-:-:S07]  /*8d90*/  MOV R224, R178 ;  /* 0x000000b200e07202 */ /* 0x000fce0000000f00 */
[----:B------:R-:W-:Y:S05]  /*8da0*/  WARPSYNC.COLLECTIVE R176, `(.L_x_11515) ;  /* 0x00000000b0087348 */ /* 0x000fea0003c00000 */
[----:B------:R0:W1:Y:S02]  /*8db0*/  SHFL.BFLY P3, R176, R224, R179, R177 ;  /* 0x0c0000b3e0b07389 */ /* 0x00006400000600b1 */
[----:B01----:R-:W-:Y:S01]  /*8dc0*/  ENDCOLLECTIVE ;  /* 0x000000000000791b */ /* 0x003fe20003800000 */
.L_x_11515:
[----:B------:R-:W-:Y:S01]  /*8dd0*/  HFMA2.MMA R179, -RZ, RZ, 0, 4.76837158203125e-07 ;  /* 0x00000008ffb37435 */ /* 0x000fe200000001ff */
[----:B------:R-:W-:Y:S01]  /*8de0*/  FADD.FTZ R178, R178, R176 ;  /* 0x000000b0b2b27221 */ /* 0x000fe20000010000 */
[----:B------:R-:W-:-:S04]  /*8df0*/  MOV R176, 0xffffffff ;  /* 0xffffffff00b07802 */ /* 0x000fc80000000f00 */
[----:B------:R-:W-:-:S07]  /*8e00*/  MOV R224, R178 ;  /* 0x000000b200e07202 */ /* 0x000fce0000000f00 */
[----:B------:R-:W-:Y:S05]  /*8e10*/  WARPSYNC.COLLECTIVE R176, `(.L_x_11516) ;  /* 0x00000000b0087348 */ /* 0x000fea0003c00000 */
[----:B------:R0:W1:Y:S02]  /*8e20*/  SHFL.BFLY P3, R176, R224, R179, R177 ;  /* 0x0c0000b3e0b07389 */ /* 0x00006400000600b1 */
[----:B01----:R-:W-:Y:S01]  /*8e30*/  ENDCOLLECTIVE ;  /* 0x000000000000791b */ /* 0x003fe20003800000 */
.L_x_11516:
[----:B------:R-:W-:Y:S02]  /*8e40*/  IMAD.MOV.U32 R179, RZ, RZ, 0x10 ;  /* 0x00000010ffb37424 */ /* 0x000fe400078e00ff */
[----:B------:R-:W-:Y:S01]  /*8e50*/  FADD.FTZ R178, R178, R176 ;  /* 0x000000b0b2b27221 */ /* 0x000fe20000010000 */
[----:B------:R-:W-:-:S04]  /*8e60*/  MOV R176, 0xffffffff ;  /* 0xffffffff00b07802 */ /* 0x000fc80000000f00 */
[----:B------:R-:W-:-:S07]  /*8e70*/  MOV R224, R178 ;  /* 0x000000b200e07202 */ /* 0x000fce0000000f00 */
[----:B------:R-:W-:Y:S05]  /*8e80*/  WARPSYNC.COLLECTIVE R176, `(.L_x_11517) ;  /* 0x00000000b0087348 */ /* 0x000fea0003c00000 */
[----:B------:R0:W1:Y:S02]  /*8e90*/  SHFL.BFLY P3, R176, R224, R179, R177 ;  /* 0x0c0000b3e0b07389 */ /* 0x00006400000600b1 */
[----:B01----:R-:W-:Y:S01]  /*8ea0*/  ENDCOLLECTIVE ;  /* 0x000000000000791b */ /* 0x003fe20003800000 */
.L_x_11517:
[----:B------:R-:W-:Y:S01]  /*8eb0*/  HFMA2.MMA R179, -RZ, RZ, 0, 5.9604644775390625e-08 ;  /* 0x00000001ffb37435 */ /* 0x000fe200000001ff */
        /* <DEDUP_REMOVED lines=130> */
[----:B------:R-:W-:Y:S02]  /*96e0*/  MOV R176, 0xffffffff ;  /* 0xffffffff00b07802 */ /* 0x000fe40000000f00 */
[----:B------:R-:W-:Y:S02]  /*96f0*/  MOV R177, 0x1f ;  /* 0x0000001f00b17802 */ /* 0x000fe40000000f00 */
[----:B------:R-:W-:-:S07]  /*9700*/  MOV R224, R223 ;  /* 0x000000df00e07202 */ /* 0x000fce0000000f00 */
[----:B------:R-:W-:Y:S05]  /*9710*/  WARPSYNC.COLLECTIVE R176, `(.L_x_11518) ;  /* 0x00000000b0087348 */ /* 0x000fea0003c00000 */
[----:B------:R0:W1:Y:S02]  /*9720*/  SHFL.BFLY P3, R176, R224, R179, R177 ;  /* 0x0c0000b3e0b07389 */ /* 0x00006400000600b1 */
[----:B01----:R-:W-:Y:S01]  /*9730*/  ENDCOLLECTIVE ;  /* 0x000000000000791b */ /* 0x003fe20003800000 */
.L_x_11518:
[----:B------:R-:W-:Y:S01]  /*9740*/  HFMA2.MMA R179, -RZ, RZ, 0, 1.1920928955078125e-07 ;  /* 0x00000002ffb37435 */ /* 0x000fe200000001ff */
[----:B------:R-:W-:Y:S01]  /*9750*/  FADD.FTZ R223, R223, R176 ;  /* 0x000000b0dfdf7221 */ /* 0x000fe20000010000 */
[----:B------:R-:W-:-:S04]  /*9760*/  MOV R176, 0xffffffff ;  /* 0xffffffff00b07802 */ /* 0x000fc80000000f00 */
[----:B------:R-:W-:-:S07]  /*9770*/  MOV R224, R223 ;  /* 0x000000df00e07202 */ /* 0x000fce0000000f00 */
[----:B------:R-:W-:Y:S05]  /*9780*/  WARPSYNC.COLLECTIVE R176, `(.L_x_11519) ;  /* 0x00000000b0087348 */ /* 0x000fea0003c00000 */
[----:B------:R0:W1:Y:S02]  /*9790*/  SHFL.BFLY P3, R176, R224, R179, R177 ;  /* 0x0c0000b3e0b07389 */ /* 0x00006400000600b1 */
[----:B01----:R-:W-:Y:S01]  /*97a0*/  ENDCOLLECTIVE ;  /* 0x000000000000791b */ /* 0x003fe20003800000 */
.L_x_11519:
[----:B------:R-:W-:Y:S01]  /*97b0*/  HFMA2.MMA R179, -RZ, RZ, 0, 2.384185791015625e-07 ;  /* 0x00000004ffb37435 */ /* 0x000fe200000001ff */
[----:B------:R-:W-:Y:S01]  /*97c0*/  FADD.FTZ R223, R223, R176 ;  /* 0x000000b0dfdf7221 */ /* 0x000fe20000010000 */
[----:B------:R-:W-:-:S03]  /*97d0*/  MOV R176, 0xffffffff ;  /* 0xffffffff00b07802 */ /* 0x000fc60000000f00 */
[----:B------:R-:W-:-:S07]  /*97e0*/  IMAD.MOV.U32 R224, RZ, RZ, R223 ;  /* 0x000000ffffe07224 */ /* 0x000fce00078e00df */
[----:B------:R-:W-:Y:S05]  /*97f0*/  WARPSYNC.COLLECTIVE R176, `(.L_x_11520) ;  /* 0x00000000b0087348 */ /* 0x000fea0003c00000 */
[----:B------:R0:W1:Y:S02]  /*9800*/  SHFL.BFLY P3, R176, R224, R179, R177 ;  /* 0x0c0000b3e0b07389 */ /* 0x00006400000600b1 */
[----:B01----:R-:W-:Y:S01]  /*9810*/  ENDCOLLECTIVE ;  /* 0x000000000000791b */ /* 0x003fe20003800000 */
.L_x_11520:
[----:B------:R-:W-:Y:S01]  /*9820*/  HFMA2.MMA R179, -RZ, RZ, 0, 4.76837158203125e-07 ;  /* 0x00000008ffb37435 */ /* 0x000fe200000001ff */
[----:B------:R-:W-:Y:S01]  /*9830*/  FADD.FTZ R223, R223, R176 ;  /* 0x000000b0dfdf7221 */ /* 0x000fe20000010000 */
[----:B------:R-:W-:-:S04]  /*9840*/  MOV R176, 0xffffffff ;  /* 0xffffffff00b07802 */ /* 0x000fc80000000f00 */
[----:B------:R-:W-:-:S07]  /*9850*/  MOV R224, R223 ;  /* 0x000000df00e07202 */ /* 0x000fce0000000f00 */
[----:B------:R-:W-:Y:S05]  /*9860*/  WARPSYNC.COLLECTIVE R176, `(.L_x_11521) ;  /* 0x00000000b0087348 */ /* 0x000fea0003c00000 */
[----:B------:R0:W1:Y:S02]  /*9870*/  SHFL.BFLY P3, R176, R224, R179, R177 ;  /* 0x0c0000b3e0b07389 */ /* 0x00006400000600b1 */
[----:B01----:R-:W-:Y:S01]  /*9880*/  ENDCOLLECTIVE ;  /* 0x000000000000791b */ /* 0x003fe20003800000 */
.L_x_11521:
[----:B------:R-:W-:Y:S01]  /*9890*/  HFMA2.MMA R179, -RZ, RZ, 0, 9.5367431640625e-07 ;  /* 0x00000010ffb37435 */ /* 0x000fe200000001ff */
[----:B------:R-:W-:Y:S01]  /*98a0*/  FADD.FTZ R223, R223, R176 ;  /* 0x000000b0dfdf7221 */ /* 0x000fe20000010000 */
[----:B------:R-:W-:-:S04]  /*98b0*/  MOV R176, 0xffffffff ;  /* 0xffffffff00b07802 */ /* 0x000fc80000000f00 */
[----:B------:R-:W-:-:S07]  /*98c0*/  MOV R224, R223 ;  /* 0x000000df00e07202 */ /* 0x000fce0000000f00 */
[----:B------:R-:W-:Y:S05]  /*98d0*/  WARPSYNC.COLLECTIVE R176, `(.L_x_11522) ;  /* 0x00000000b0087348 */ /* 0x000fea0003c00000 */
[----:B------:R0:W1:Y:S02]  /*98e0*/  SHFL.BFLY P3, R176, R224, R179, R177 ;  /* 0x0c0000b3e0b07389 */ /* 0x00006400000600b1 */
[----:B01----:R-:W-:Y:S01]  /*98f0*/  ENDCOLLECTIVE ;  /* 0x000000000000791b */ /* 0x003fe20003800000 */
.L_x_11522:
[----:B------:R-:W-:Y:S05]  /*9900*/  BRA `(.L_x_11523) ;  /* 0xffffffd400587947 */ /* 0x000fea000383ffff */
.L_x_11524:
        /* <DEDUP_REMOVED lines=15> */
.L_x_53091:


//--------------------- .text._ZN10layer_norm31ln_parallel_residual_fwd_kernelINS_13Kernel_traitsIf13__nv_bfloat16S2_S2_fjLj2048ELj1ELj4ELj1ELj16ENS_18Kernel_traits_baseILj2048EfS2_S2_S2_fjLj128EEEEELb0ELb1ELb0EEEvNS_9FwdParamsE --------------------------
	.section	.text._ZN10layer_norm31ln_parallel_residual_fwd_kernelINS_13Kernel_traitsIf13__nv_bfloat16S2_S2_fjLj2048ELj1ELj4ELj1ELj16ENS_18Kernel_traits_baseILj2048EfS2_S2_S2_fjLj128EEEEELb0ELb1ELb0EEEvNS_9FwdParamsE,"ax",@progbits
	.align	128
        .global         _ZN10layer_norm31ln_parallel_residual_fwd_kernelINS_13Kernel_traitsIf13__nv_bfloat16S2_S2_fjLj2048ELj1ELj4ELj1ELj16ENS_18Kernel_traits_baseILj2048EfS2_S2_S2_fjLj128EEEEELb0ELb1ELb0EEEvNS_9FwdParamsE
        .type           _ZN10layer_norm31ln_parallel_residual_fwd_kernelINS_13Kernel_traitsIf13__nv_bfloat16S2_S2_fjLj2048ELj1ELj4ELj1ELj16ENS_18Kernel_traits_baseILj2048EfS2_S2_S2_fjLj128EEEEELb0ELb1ELb0EEEvNS_9FwdParamsE,@function
        .size           _ZN10layer_norm31ln_parallel_residual_fwd_kernelINS_13Kernel_traitsIf13__nv_bfloat16S2_S2_fjLj2048ELj1ELj4ELj1ELj16ENS_18Kernel_traits_baseILj2048EfS2_S2_S2_fjLj128EEEEELb0ELb1ELb0EEEvNS_9FwdParamsE,(.L_x_53092 - _ZN10layer_norm31ln_parallel_residual_fwd_kernelINS_13Kernel_traitsIf13__nv_bfloat16S2_S2_fjLj2048ELj1ELj4ELj1ELj16ENS_18Kernel_traits_baseILj2048EfS2_S2_S2_fjLj128EEEEELb0ELb1ELb0EEEvNS_9FwdParamsE)
        .other          _ZN10layer_norm31ln_parallel_residual_fwd_kernelINS_13Kernel_traitsIf13__nv_bfloat16S2_S2_fjLj2048ELj1ELj4ELj1ELj16ENS_18Kernel_traits_baseILj2048EfS2_S2_S2_fjLj128EEEEELb0ELb1ELb0EEEvNS_9FwdParamsE,@"STO_CUDA_ENTRY STV_DEFAULT"
_ZN10layer_norm31ln_parallel_residual_fwd_kernelINS_13Kernel_traitsIf13__nv_bfloat16S2_S2_fjLj2048ELj1ELj4ELj1ELj16ENS_18Kernel_traits_baseILj2048EfS2_S2_S2_fjLj128EEEEELb0ELb1ELb0EEEvNS_9FwdParamsE:
.text._ZN10layer_norm31ln_parallel_residual_fwd_kernelINS_13Kernel_traitsIf13__nv_bfloat16S2_S2_fjLj2048ELj1ELj4ELj1ELj16ENS_18Kernel_traits_baseILj2048EfS2_S2_S2_fjLj128EEEEELb0ELb1ELb0EEEvNS_9FwdParamsE:
        /* <DEDUP_REMOVED lines=28> */
[----:B------:R-:W-:Y:S01]  /*01c0*/  ULDC.64 UR6, c[0x0][0x2c8] ;  /* 0x0000b20000067ab9 */ /* 0x000fe20000000a00 */
[----:B------:R-:W-:Y:S02]  /*01d0*/  CS2R R34, SRZ ;  /* 0x0000000000227805 */ /* 0x000fe4000001ff00 */
[----:B------:R-:W-:Y:S02]  /*01e0*/  ISETP.NE.U32.AND P0, PT, RZ, UR6, PT ;  /* 0x00000006ff007c0c */ /* 0x000fe4000bf05070 */
[----:B------:R-:W-:Y:S02]  /*01f0*/  CS2R R32, SRZ ;  /* 0x0000000000207805 */ /* 0x000fe4000001ff00 */
[----:B------:R-:W-:Y:S02]  /*0200*/  CS2R R38, SRZ ;  /* 0x0000000000267805 */ /* 0x000fe4000001ff00 */
[----:B------:R-:W-:-:S02]  /*0210*/  CS2R R36, SRZ ;  /* 0x0000000000247805 */ /* 0x000fc4000001ff00 */
[----:B------:R-:W-:-:S13]  /*0220*/  ISETP.NE.AND.EX P0, PT, RZ, UR7, PT, P0 ;  /* 0x00000007ff007c0c */ /* 0x000fda000bf05300 */
[----:B------:R-:W-:-:S04]  /*0230*/  @P0 LEA R8, P2, R7, UR6, 0x5 ;  /* 0x0000000607080c11 */ /* 0x000fc8000f8428ff */
[C---:B------:R-:W-:Y:S01]  /*0240*/  @P0 LEA.HI.X R9, R7.reuse, UR7, RZ, 0x5, P2 ;  /* 0x0000000707090c11 */ /* 0x040fe200090f2cff */
[----:B0-----:R-:W-:-:S04]  /*0250*/  IMAD.WIDE.U32 R2, R7, 0x20, R2 ;  /* 0x0000002007027825 */ /* 0x001fc800078e0002 */
[----:B------:R0:W5:Y:S04]  /*0260*/  @P0 LDG.E.128 R32, desc[UR4][R8.64] ;  /* 0x0000000408200981 */ /* 0x000168000c1e1d00 */
[----:B------:R0:W5:Y:S04]  /*0270*/  LDG.E.128 R40, desc[UR4][R2.64] ;  /* 0x0000000402287981 */ /* 0x000168000c1e1d00 */
[----:B------:R0:W5:Y:S04]  /*0280*/  @P0 LDG.E.128 R36, desc[UR4][R8.64+0x10] ;  /* 0x0000100408240981 */ /* 0x000168000c1e1d00 */
[----:B------:R0:W5:Y:S01]  /*0290*/  LDG.E.128 R44, desc[UR4][R2.64+0x10] ;  /* 0x00001004022c7981 */ /* 0x000162000c1e1d00 */
[----:B------:R-:W-:-:S07]  /*02a0*/  LOP3.LUT R7, R7, 0x20, RZ, 0xfc, !PT ;  /* 0x0000002007077812 */ /* 0x000fce00078efcff */
.L_x_11526:
[----:B------:R-:W-:Y:S05]  /*02b0*/  BSYNC B0 ;  /* 0x0000000000007941 */ /* 0x000fea0003800000 */
.L_x_11525:
[----:B------:R-:W-:Y:S04]  /*02c0*/  BSSY B0, `(.L_x_11527) ;  /* 0x0000012000007945 */ /* 0x000fe80003800000 */
[----:B------:R-:W-:Y:S05]  /*02d0*/  @!P6 BRA `(.L_x_11528) ;  /* 0x000000000040e947 */ /* 0x000fea0003800000 */
[----:B0-----:R-:W0:Y:S01]  /*02e0*/  LDC.64 R8, c[0x0][0x260] ;  /* 0x00009800ff087b82 */ /* 0x001e220000000a00 */
        /* <DEDUP_REMOVED lines=14> */
[----:B------:R-:W-:-:S07]  /*03d0*/  VIADD R7, R7, 0x20 ;  /* 0x0000002007077836 */ /* 0x000fce0000000000 */
.L_x_11528:
[----:B------:R-:W-:Y:S05]  /*03e0*/  BSYNC B0 ;  /* 0x0000000000007941 */ /* 0x000fea0003800000 */
.L_x_11527:
[----:B------:R-:W-:Y:S04]  /*03f0*/  BSSY B0, `(.L_x_11529) ;  /* 0x0000012000007945 */ /* 0x000fe80003800000 */
[----:B------:R-:W-:Y:S05]  /*0400*/  @!P5 BRA `(.L_x_11530) ;  /* 0x000000000040d947 */ /* 0x000fea0003800000 */
[----:B01----:R-:W0:Y:S01]  /*0410*/  LDC.64 R8, c[0x0][0x260] ;  /* 0x00009800ff087b82 */ /* 0x003e220000000a00 */
        /* <DEDUP_REMOVED lines=14> */
[----:B------:R-:W-:-:S07]  /*0500*/  IADD3 R7, R7, 0x20, RZ ;  /* 0x0000002007077810 */ /* 0x000fce0007ffe0ff */
.L_x_11530:
[----:B------:R-:W-:Y:S05]  /*0510*/  BSYNC B0 ;  /* 0x0000000000007941 */ /* 0x000fea0003800000 */
.L_x_11529:
[----:B------:R-:W-:Y:S04]  /*0520*/  BSSY B0, `(.L_x_11531) ;  /* 0x0000012000007945 */ /* 0x000fe80003800000 */
[----:B------:R-:W-:Y:S05]  /*0530*/  @!P4 BRA `(.L_x_11532) ;  /* 0x000000000040c947 */ /* 0x000fea0003800000 */
[----:B012---:R-:W0:Y:S01]  /*0540*/  LDC.64 R8, c[0x0][0x260] ;  /* 0x00009800ff087b82 */ /* 0x007e220000000a00 */
        /* <DEDUP_REMOVED lines=15> */
.L_x_11532:
[----:B------:R-:W-:Y:S05]  /*0640*/  BSYNC B0 ;  /* 0x0000000000007941 */ /* 0x000fea0003800000 */
.L_x_11531:
[----:B------:R-:W-:Y:S04]  /*0650*/  BSSY B0, `(.L_x_11533) ;  /* 0x0000012000007945 */ /* 0x000fe80003800000 */
[----:B------:R-:W-:Y:S05]  /*0660*/  @!P3 BRA `(.L_x_11534) ;  /* 0x000000000040b947 */ /* 0x000fea0003800000 */
[----:B0123--:R-:W0:Y:S01]  /*0670*/  LDC.64 R8, c[0x0][0x260] ;  /* 0x00009800ff087b82 */ /* 0x00fe220000000a00 */
        /* <DEDUP_REMOVED lines=15> */
.L_x_11534:
[----:B------:R-:W-:Y:S05]  /*0770*/  BSYNC B0 ;  /* 0x0000000000007941 */ /* 0x000fea0003800000 */
.L_x_11533:
[----:B------:R-:W-:Y:S01]  /*0780*/  ISETP.GE.U32.AND P0, PT, R6, 0xc0, PT ;  /* 0x000000c00600780c */ /* 0x000fe20003f06070 */
[----:B------:R-:W-:Y:S01]  /*0790*/  BSSY B0, `(.L_x_11535) ;  /* 0x0000014000007945 */ /* 0x000fe20003800000 */
[----:B------:R-:W-:-:S11]  /*07a0*/  LOP3.LUT R4, R4, 0xffffffbf, RZ, 0xc0, !PT ;  /* 0xffffffbf04047812 */ /* 0x000fd600078ec0ff */
[----:B------:R-:W-:Y:S01]  /*07b0*/  @P0 LOP3.LUT R4, R4, 0x40, RZ, 0xfc, !PT ;  /* 0x0000004004040812 */ /* 0x000fe200078efcff */
[----:B------:R-:W-:Y:S06]  /*07c0*/  @!P0 BRA `(.L_x_11536) ;  /* 0x0000000000408947 */ /* 0x000fec0003800000 */
[----:B01234-:R-:W0:Y:S01]  /*07d0*/  LDC.64 R8, c[0x0][0x260] ;  /* 0x00009800ff087b82 */ /* 0x01fe220000000a00 */
        /* <DEDUP_REMOVED lines=15> */
.L_x_11536:
[----:B------:R-:W-:Y:S05]  /*08d0*/  BSYNC B0 ;  /* 0x0000000000007941 */ /* 0x000fea0003800000 */
.L_x_11535:
[----:B------:R-:W-:Y:S01]  /*08e0*/  ISETP.GE.U32.AND P0, PT, R6, 0xe0, PT ;  /* 0x000000e00600780c */ /* 0x000fe20003f06070 */
[----:B------:R-:W-:Y:S01]  /*08f0*/  BSSY B0, `(.L_x_11537) ;  /* 0x0000016000007945 */ /* 0x000fe20003800000 */
[----:B------:R-:W-:Y:S02]  /*0900*/  SHF.R.U32.HI R0, RZ, 0x5, R10 ;  /* 0x00000005ff007819 */ /* 0x000fe4000001160a */
[----:B------:R-:W-:Y:S02]  /*0910*/  LOP3.LUT R4, R4, 0xffffffdf, RZ, 0xc0, !PT ;  /* 0xffffffdf04047812 */ /* 0x000fe400078ec0ff */
[----:B------:R-:W-:-:S07]  /*0920*/  LEA R0, R11, R0, 0x2 ;  /* 0x000000000b007211 */ /* 0x000fce00078e10ff */
        /* <DEDUP_REMOVED lines=14> */
[----:B------:R0:W5:Y:S04]  /*0a10*/  @P0 LDG.E.128 R132, desc[UR4][R2.64+0x10] ;  /* 0x0000100402840981 */ /* 0x000168000c1e1d00 */
[----:B------:R0:W5:Y:S04]  /*0a20*/  LDG.E.128 R136, desc[UR4][R8.64] ;  /* 0x0000000408887981 */ /* 0x000168000c1e1d00 */
[----:B------:R0:W5:Y:S01]  /*0a30*/  LDG.E.128 R140, desc[UR4][R8.64+0x10] ;  /* 0x00001004088c7981 */ /* 0x000162000c1e1d00 */
[----:B------:R-:W-:-:S07]  /*0a40*/  VIADD R7, R7, 0x20 ;  /* 0x0000002007077836 */ /* 0x000fce0000000000 */
.L_x_11538:
[----:B------:R-:W-:Y:S05]  /*0a50*/  BSYNC B0 ;  /* 0x0000000000007941 */ /* 0x000fea0003800000 */
.L_x_11537:
        /* <DEDUP_REMOVED lines=19> */
[----:B------:R0:W5:Y:S02]  /*0b90*/  LDG.E.128 R156, desc[UR4][R2.64+0x10] ;  /* 0x00001004029c7981 */ /* 0x000164000c1e1d00 */
.L_x_11540:
[----:B------:R-:W-:Y:S05]  /*0ba0*/  BSYNC B0 ;  /* 0x0000000000007941 */ /* 0x000fea0003800000 */
.L_x_11539:
[----:B------:R-:W-:Y:S01]  /*0bb0*/  ULDC UR8, c[0x0][0x214] ;  /* 0x0000850000087ab9 */ /* 0x000fe20000000800 */
[----:B------:R-:W-:Y:S01]  /*0bc0*/  ULDC.64 UR6, c[0x0][0x230] ;  /* 0x00008c0000067ab9 */ /* 0x000fe20000000a00 */
[----:B------:R-:W-:Y:S02]  /*0bd0*/  ISETP.GE.AND P2, PT, R0, UR8, PT ;  /* 0x0000000800007c0c */ /* 0x000fe4000bf46270 */
[----:B------:R-:W-:-:S04]  /*0be0*/  LOP3.LUT P0, RZ, R12, UR6, RZ, 0xfc, !PT ;  /* 0x000000060cff7c12 */ /* 0x000fc8000f80fcff */
[----:B------:R-:W-:-:S07]  /*0bf0*/  LOP3.LUT P0, RZ, R13, UR7, RZ, 0xfc, P0 ;  /* 0x000000070dff7c12 */ /* 0x000fce000800fcff */
[----:B------:R-:W-:Y:S06]  /*0c00*/  @P2 EXIT ;  /* 0x000000000000294d */ /* 0x000fec0003800000 */
[----:B------:R-:W-:Y:S01]  /*0c10*/  ULDC.U8 UR6, c[0x0][0x2a0] ;  /* 0x0000a80000067ab9 */ /* 0x000fe20000000000 */
[----:B------:R-:W-:Y:S01]  /*0c20*/  LOP3.LUT R4, R4, 0xfffff7ff, RZ, 0xc0, !PT ;  /* 0xfffff7ff04047812 */ /* 0x000fe200078ec0ff */
[----:B------:R-:W-:Y:S01]  /*0c30*/  ULDC UR8, c[0x0][0x218] ;  /* 0x0000860000087ab9 */ /* 0x000fe20000000800 */
[----:B------:R-:W-:Y:S01]  /*0c40*/  ISETP.NE.AND P2, PT, RZ, UR6, PT ;  /* 0x00000006ff007c0c */ /* 0x000fe2000bf45270 */
[----:B------:R-:W-:Y:S01]  /*0c50*/  ULDC UR7, c[0x0][0x2d8] ;  /* 0x0000b60000077ab9 */ /* 0x000fe20000000800 */
[----:B01234-:R-:W-:Y:S01]  /*0c60*/  MOV R3, R0 ;  /* 0x0000000000037202 */ /* 0x01ffe20000000f00 */
[----:B------:R-:W-:Y:S01]  /*0c70*/  ULDC.64 UR10, c[0x0][0x228] ;  /* 0x00008a00000a7ab9 */ /* 0x000fe20000000a00 */
[----:B------:R-:W-:-:S09]  /*0c80*/  ULDC.64 UR12, c[0x0][0x230] ;  /* 0x00008c00000c7ab9 */ /* 0x000fd20000000a00 */
[----:B------:R-:W-:-:S07]  /*0c90*/  @P2 LOP3.LUT R4, R4, 0x800, RZ, 0xfc, !PT ;  /* 0x0000080004042812 */ /* 0x000fce00078efcff */
.L_x_11830:
        /* <DEDUP_REMOVED lines=30> */
.L_x_11544:
[----:B-----5:R-:W-:-:S04]  /*0e80*/  IMAD.U32 R13, R28, 0x10000, RZ ;  /* 0x000100001c0d7824 */ /* 0x020fc800078e00ff */
[----:B------:R-:W-:Y:S01]  /*0e90*/  FADD.FTZ R2, R13, R2 ;  /* 0x000000020d027221 */ /* 0x000fe20000010000 */
[----:B------:R-:W-:Y:S06]  /*0ea0*/  BRA `(.L_x_11545) ;  /* 0x0000000000107947 */ /* 0x000fec0003800000 */
.L_x_11543:
[----:B-----5:R-:W-:Y:S01]  /*0eb0*/  SHF.L.U32 R13, R160, 0x10, RZ ;  /* 0x00000010a00d7819 */ /* 0x020fe200000006ff */
[----:B------:R-:W-:-:S04]  /*0ec0*/  @P2 IMAD.U32 R173, R28, 0x10000, RZ ;  /* 0x000100001cad2824 */ /* 0x000fc800078e00ff */
[----:B------:R-:W-:-:S04]  /*0ed0*/  FADD.FTZ R2, R13, R2 ;  /* 0x000000020d027221 */ /* 0x000fc80000010000 */
[----:B------:R-:W-:-:S07]  /*0ee0*/  @P2 FADD.FTZ R2, R173, R2 ;  /* 0x00000002ad022221 */ /* 0x000fce0000010000 */
.L_x_11545:
[----:B------:R-:W-:-:S04]  /*0ef0*/  F2FP.BF16.F32.PACK_AB R13, RZ, R2 ;  /* 0x00000002ff0d723e */ /* 0x000fc800000010ff */
[----:B------:R-:W-:-:S07]  /*0f00*/  PRMT R164, R13, 0x7610, R164 ;  /* 0x000076100da47816 */ /* 0x000fce00000000a4 */
.L_x_11546:
[----:B------:R-:W-:Y:S01]  /*0f10*/  SHF.L.U32 R14, R14, 0x10, RZ ;  /* 0x000000100e0e7819 */ /* 0x000fe200000006ff */
[----:B------:R-:W-:Y:S06]  /*0f20*/  @P3 BRA `(.L_x_11547) ;  /* 0x0000000000243947 */ /* 0x000fec0003800000 */
[----:B------:R-:W-:-:S04]  /*0f30*/  ISETP.NE.U32.AND P4, PT, RZ, UR12, PT ;  /* 0x0000000cff007c0c */ /* 0x000fc8000bf85070 */
[----:B------:R-:W-:-:S13]  /*0f40*/  ISETP.NE.AND.EX P4, PT, RZ, UR13, PT, P4 ;  /* 0x0000000dff007c0c */ /* 0x000fda000bf85340 */
[----:B------:R-:W-:Y:S05]  /*0f50*/  @P4 BRA `(.L_x_11548) ;  /* 0x0000000000084947 */ /* 0x000fea0003800000 */
[----:B------:R-:W-:Y:S05]  /*0f60*/  @P0 BRA `(.L_x_11549) ;  /* 0x00000000002c0947 */ /* 0x000fea0003800000 */
[----:B------:R-:W-:Y:S05]  /*0f70*/  BRA `(.L_x_11550) ;  /* 0x0000000000307947 */ /* 0x000fea0003800000 */
.L_x_11548:
[----:B-----5:R-:W-:-:S05]  /*0f80*/  PRMT R13, R28, 0x7632, R13 ;  /* 0x000076321c0d7816 */ /* 0x020fca000000000d */
[----:B------:R-:W-:-:S04]  /*0f90*/  IMAD.U32 R13, R13, 0x10000, RZ ;  /* 0x000100000d0d7824 */ /* 0x000fc800078e00ff */
[----:B------:R-:W-:Y:S01]  /*0fa0*/  FADD.FTZ R14, R13, R14 ;  /* 0x0000000e0d0e7221 */ /* 0x000fe20000010000 */
[----:B------:R-:W-:Y:S06]  /*0fb0*/  BRA `(.L_x_11549) ;  /* 0x0000000000187947 */ /* 0x000fec0003800000 */
.L_x_11547:
[----:B-----5:R-:W-:Y:S02]  /*0fc0*/  PRMT R13, R160, 0x7632, R13 ;  /* 0x00007632a00d7816 */ /* 0x020fe4000000000d */
[----:B------:R-:W-:Y:S02]  /*0fd0*/  @P2 PRMT R168, R28, 0x7632, R168 ;  /* 0x000076321ca82816 */ /* 0x000fe400000000a8 */
[----:B------:R-:W-:-:S03]  /*0fe0*/  SHF.L.U32 R13, R13, 0x10, RZ ;  /* 0x000000100d0d7819 */ /* 0x000fc600000006ff */
[----:B------:R-:W-:Y:S02]  /*0ff0*/  @P2 IMAD.U32 R173, R168, 0x10000, RZ ;  /* 0x00010000a8ad2824 */ /* 0x000fe400078e00ff */
[----:B------:R-:W-:-:S04]  /*1000*/  FADD.FTZ R14, R13, R14 ;  /* 0x0000000e0d0e7221 */ /* 0x000fc80000010000 */
[----:B------:R-:W-:-:S07]  /*1010*/  @P2 FADD.FTZ R14, R173, R14 ;  /* 0x0000000ead0e2221 */ /* 0x000fce0000010000 */
.L_x_11549:
[----:B------:R-:W-:-:S04]  /*1020*/  F2FP.BF16.F32.PACK_AB R13, RZ, R14 ;  /* 0x0000000eff0d723e */ /* 0x000fc800000010ff */
[----:B------:R-:W-:-:S07]  /*1030*/  PRMT R164, R164, 0x5410, R13 ;  /* 0x00005410a4a47816 */ /* 0x000fce000000000d */
.L_x_11550:
        /* <DEDUP_REMOVED lines=8> */
.L_x_11552:
[----:B-----5:R-:W-:-:S04]  /*10c0*/  IMAD.U32 R168, R29, 0x10000, RZ ;  /* 0x000100001da87824 */ /* 0x020fc800078e00ff */
[----:B------:R-:W-:Y:S01]  /*10d0*/  FADD.FTZ R13, R168, R13 ;  /* 0x0000000da80d7221 */ /* 0x000fe20000010000 */
[----:B------:R-:W-:Y:S06]  /*10e0*/  BRA `(.L_x_11553) ;  /* 0x0000000000107947 */ /* 0x000fec0003800000 */
.L_x_11551:
[----:B-----5:R-:W-:Y:S01]  /*10f0*/  SHF.L.U32 R168, R161, 0x10, RZ ;  /* 0x00000010a1a87819 */ /* 0x020fe200000006ff */
[----:B------:R-:W-:-:S04]  /*1100*/  @P2 IMAD.U32 R174, R29, 0x10000, RZ ;  /* 0x000100001dae2824 */ /* 0x000fc800078e00ff */
[----:B------:R-:W-:-:S04]  /*1110*/  FADD.FTZ R13, R168, R13 ;  /* 0x0000000da80d7221 */ /* 0x000fc80000010000 */
[----:B------:R-:W-:-:S07]  /*1120*/  @P2 FADD.FTZ R13, R174, R13 ;  /* 0x0000000dae0d2221 */ /* 0x000fce0000010000 */
.L_x_11553:
[----:B------:R-:W-:-:S04]  /*1130*/  F2FP.BF16.F32.PACK_AB R168, RZ, R13 ;  /* 0x0000000dffa8723e */ /* 0x000fc800000010ff */
[----:B------:R-:W-:-:S07]  /*1140*/  PRMT R165, R168, 0x7610, R165 ;  /* 0x00007610a8a57816 */ /* 0x000fce00000000a5 */
.L_x_11554:
[----:B------:R-:W-:Y:S01]  /*1150*/  SHF.L.U32 R174, R169, 0x10, RZ ;  /* 0x00000010a9ae7819 */ /* 0x000fe200000006ff */
[----:B------:R-:W-:Y:S06]  /*1160*/  @P3 BRA `(.L_x_11555) ;  /* 0x0000000000243947 */ /* 0x000fec0003800000 */
[----:B------:R-:W-:-:S04]  /*1170*/  ISETP.NE.U32.AND P4, PT, RZ, UR12, PT ;  /* 0x0000000cff007c0c */ /* 0x000fc8000bf85070 */
[----:B------:R-:W-:-:S13]  /*1180*/  ISETP.NE.AND.EX P4, PT, RZ, UR13, PT, P4 ;  /* 0x0000000dff007c0c */ /* 0x000fda000bf85340 */
[----:B------:R-:W-:Y:S05]  /*1190*/  @P4 BRA `(.L_x_11556) ;  /* 0x0000000000084947 */ /* 0x000fea0003800000 */
[----:B------:R-:W-:Y:S05]  /*11a0*/  @P0 BRA `(.L_x_11557) ;  /* 0x00000000002c0947 */ /* 0x000fea0003800000 */
[----:B------:R-:W-:Y:S05]  /*11b0*/  BRA `(.L_x_11558) ;  /* 0x0000000000307947 */ /* 0x000fea0003800000 */
.L_x_11556:
[----:B-----5:R-:W-:-:S05]  /*11c0*/  PRMT R168, R29, 0x7632, R168 ;  /* 0x000076321da87816 */ /* 0x020fca00000000a8 */
[----:B------:R-:W-:-:S04]  /*11d0*/  IMAD.U32 R169, R168, 0x10000, RZ ;  /* 0x00010000a8a97824 */ /* 0x000fc800078e00ff */
[----:B------:R-:W-:Y:S01]  /*11e0*/  FADD.FTZ R174, R169, R174 ;  /* 0x000000aea9ae7221 */ /* 0x000fe20000010000 */
[----:B------:R-:W-:Y:S06]  /*11f0*/  BRA `(.L_x_11557) ;  /* 0x0000000000187947 */ /* 0x000fec0003800000 */
.L_x_11555:
[----:B-----5:R-:W-:Y:S02]  /*1200*/  PRMT R168, R161, 0x7632, R168 ;  /* 0x00007632a1a87816 */ /* 0x020fe400000000a8 */
[----:B------:R-:W-:Y:S02]  /*1210*/  @P2 PRMT R173, R29, 0x7632, R173 ;  /* 0x000076321dad2816 */ /* 0x000fe400000000ad */
[----:B------:R-:W-:-:S03]  /*1220*/  SHF.L.U32 R169, R168, 0x10, RZ ;  /* 0x00000010a8a97819 */ /* 0x000fc600000006ff */
[----:B------:R-:W-:Y:S02]  /*1230*/  @P2 IMAD.U32 R173, R173, 0x10000, RZ ;  /* 0x00010000adad2824 */ /* 0x000fe400078e00ff */
[----:B------:R-:W-:-:S04]  /*1240*/  FADD.FTZ R174, R169, R174 ;  /* 0x000000aea9ae7221 */ /* 0x000fc80000010000 */
[----:B------:R-:W-:-:S07]  /*1250*/  @P2 FADD.FTZ R174, R173, R174 ;  /* 0x000000aeadae2221 */ /* 0x000fce0000010000 */
.L_x_11557:
[----:B------:R-:W-:-:S04]  /*1260*/  F2FP.BF16.F32.PACK_AB R168, RZ, R174 ;  /* 0x000000aeffa8723e */ /* 0x000fc800000010ff */
[----:B------:R-:W-:-:S07]  /*1270*/  PRMT R165, R165, 0x5410, R168 ;  /* 0x00005410a5a57816 */ /* 0x000fce00000000a8 */
.L_x_11558:
        /* <DEDUP_REMOVED lines=8> */
.L_x_11560:
[----:B-----5:R-:W-:-:S04]  /*1300*/  IMAD.U32 R168, R30, 0x10000, RZ ;  /* 0x000100001ea87824 */ /* 0x020fc800078e00ff */
[----:B------:R-:W-:Y:S01]  /*1310*/  FADD.FTZ R173, R168, R173 ;  /* 0x000000ada8ad7221 */ /* 0x000fe20000010000 */
[----:B------:R-:W-:Y:S06]  /*1320*/  BRA `(.L_x_11561) ;  /* 0x0000000000107947 */ /* 0x000fec0003800000 */
.L_x_11559:
[----:B-----5:R-:W-:Y:S02]  /*1330*/  SHF.L.U32 R168, R162, 0x10, RZ ;  /* 0x00000010a2a87819 */ /* 0x020fe400000006ff */
[----:B------:R-:W-:-:S03]  /*1340*/  @P2 SHF.L.U32 R194, R30, 0x10, RZ ;  /* 0x000000101ec22819 */ /* 0x000fc600000006ff */
[----:B------:R-:W-:-:S04]  /*1350*/  FADD.FTZ R173, R168, R173 ;  /* 0x000000ada8ad7221 */ /* 0x000fc80000010000 */
[----:B------:R-:W-:-:S07]  /*1360*/  @P2 FADD.FTZ R173, R194, R173 ;  /* 0x000000adc2ad2221 */ /* 0x000fce0000010000 */
.L_x_11561:
[----:B------:R-:W-:-:S04]  /*1370*/  F2FP.BF16.F32.PACK_AB R168, RZ, R173 ;  /* 0x000000adffa8723e */ /* 0x000fc800000010ff */
[----:B------:R-:W-:-:S07]  /*1380*/  PRMT R166, R168, 0x7610, R166 ;  /* 0x00007610a8a67816 */ /* 0x000fce00000000a6 */
.L_x_11562:
[----:B------:R-:W-:Y:S01]  /*1390*/  IMAD.U32 R195, R170, 0x10000, RZ ;  /* 0x00010000aac37824 */ /* 0x000fe200078e00ff */
[----:B------:R-:W-:Y:S06]  /*13a0*/  @P3 BRA `(.L_x_11563) ;  /* 0x0000000000243947 */ /* 0x000fec0003800000 */
[----:B------:R-:W-:-:S04]  /*13b0*/  ISETP.NE.U32.AND P4, PT, RZ, UR12, PT ;  /* 0x0000000cff007c0c */ /* 0x000fc8000bf85070 */
[----:B------:R-:W-:-:S13]  /*13c0*/  ISETP.NE.AND.EX P4, PT, RZ, UR13, PT, P4 ;  /* 0x0000000dff007c0c */ /* 0x000fda000bf85340 */
[----:B------:R-:W-:Y:S05]  /*13d0*/  @P4 BRA `(.L_x_11564) ;  /* 0x0000000000084947 */ /* 0x000fea0003800000 */
[----:B------:R-:W-:Y:S05]  /*13e0*/  @P0 BRA `(.L_x_11565) ;  /* 0x00000000002c0947 */ /* 0x000fea0003800000 */
[----:B------:R-:W-:Y:S05]  /*13f0*/  BRA `(.L_x_11566) ;  /* 0x0000000000307947 */ /* 0x000fea0003800000 */
.L_x_11564:
[----:B-----5:R-:W-:-:S04]  /*1400*/  PRMT R168, R30, 0x7632, R168 ;  /* 0x000076321ea87816 */ /* 0x020fc800000000a8 */
[----:B------:R-:W-:-:S05]  /*1410*/  SHF.L.U32 R168, R168, 0x10, RZ ;  /* 0x00000010a8a87819 */ /* 0x000fca00000006ff */
[----:B------:R-:W-:Y:S01]  /*1420*/  FADD.FTZ R195, R168, R195 ;  /* 0x000000c3a8c37221 */ /* 0x000fe20000010000 */
[----:B------:R-:W-:Y:S06]  /*1430*/  BRA `(.L_x_11565) ;  /* 0x0000000000187947 */ /* 0x000fec0003800000 */
.L_x_11563:
[----:B-----5:R-:W-:Y:S02]  /*1440*/  PRMT R168, R162, 0x7632, R168 ;  /* 0x00007632a2a87816 */ /* 0x020fe400000000a8 */
[----:B------:R-:W-:Y:S02]  /*1450*/  @P2 PRMT R169, R30, 0x7632, R169 ;  /* 0x000076321ea92816 */ /* 0x000fe400000000a9 */
[----:B------:R-:W-:-:S03]  /*1460*/  SHF.L.U32 R168, R168, 0x10, RZ ;  /* 0x00000010a8a87819 */ /* 0x000fc600000006ff */
[----:B------:R-:W-:Y:S02]  /*1470*/  @P2 IMAD.U32 R170, R169, 0x10000, RZ ;  /* 0x00010000a9aa2824 */ /* 0x000fe400078e00ff */
[----:B------:R-:W-:-:S04]  /*1480*/  FADD.FTZ R195, R168, R195 ;  /* 0x000000c3a8c37221 */ /* 0x000fc80000010000 */
[----:B------:R-:W-:-:S07]  /*1490*/  @P2 FADD.FTZ R195, R170, R195 ;  /* 0x000000c3aac32221 */ /* 0x000fce0000010000 */
.L_x_11565:
[----:B------:R-:W-:-:S04]  /*14a0*/  F2FP.BF16.F32.PACK_AB R168, RZ, R195 ;  /* 0x000000c3ffa8723e */ /* 0x000fc800000010ff */
[----:B------:R-:W-:-:S07]  /*14b0*/  PRMT R166, R166, 0x5410, R168 ;  /* 0x00005410a6a67816 */ /* 0x000fce00000000a8 */
.L_x_11566:
        /* <DEDUP_REMOVED lines=8> */
.L_x_11568:
[----:B-----5:R-:W-:-:S05]  /*1540*/  SHF.L.U32 R169, R31, 0x10, RZ ;  /* 0x000000101fa97819 */ /* 0x020fca00000006ff */
[----:B------:R-:W-:Y:S01]  /*1550*/  FADD.FTZ R194, R169, R194 ;  /* 0x000000c2a9c27221 */ /* 0x000fe20000010000 */
[----:B------:R-:W-:Y:S06]  /*1560*/  BRA `(.L_x_11569) ;  /* 0x0000000000107947 */ /* 0x000fec0003800000 */
.L_x_11567:
[----:B-----5:R-:W-:Y:S01]  /*1570*/  IMAD.U32 R169, R163, 0x10000, RZ ;  /* 0x00010000a3a97824 */ /* 0x020fe200078e00ff */
[----:B------:R-:W-:-:S03]  /*1580*/  @P2 SHF.L.U32 R205, R31, 0x10, RZ ;  /* 0x000000101fcd2819 */ /* 0x000fc600000006ff */
[----:B------:R-:W-:-:S04]  /*1590*/  FADD.FTZ R194, R169, R194 ;  /* 0x000000c2a9c27221 */ /* 0x000fc80000010000 */
[----:B------:R-:W-:-:S07]  /*15a0*/  @P2 FADD.FTZ R194, R205, R194 ;  /* 0x000000c2cdc22221 */ /* 0x000fce0000010000 */
.L_x_11569:
[----:B------:R-:W-:-:S04]  /*15b0*/  F2FP.BF16.F32.PACK_AB R168, RZ, R194 ;  /* 0x000000c2ffa8723e */ /* 0x000fc800000010ff */
[----:B------:R-:W-:-:S07]  /*15c0*/  PRMT R167, R168, 0x7610, R167 ;  /* 0x00007610a8a77816 */ /* 0x000fce00000000a7 */
.L_x_11570:
[----:B------:R-:W-:Y:S01]  /*15d0*/  SHF.L.U32 R205, R171, 0x10, RZ ;  /* 0x00000010abcd7819 */ /* 0x000fe200000006ff */
[----:B------:R-:W-:Y:S06]  /*15e0*/  @P3 BRA `(.L_x_11571) ;  /* 0x0000000000243947 */ /* 0x000fec0003800000 */
[----:B------:R-:W-:-:S04]  /*15f0*/  ISETP.NE.U32.AND P2, PT, RZ, UR12, PT ;  /* 0x0000000cff007c0c */ /* 0x000fc8000bf45070 */
[----:B------:R-:W-:-:S13]  /*1600*/  ISETP.NE.AND.EX P2, PT, RZ, UR13, PT, P2 ;  /* 0x0000000dff007c0c */ /* 0x000fda000bf45320 */
[----:B------:R-:W-:Y:S05]  /*1610*/  @P2 BRA `(.L_x_11572) ;  /* 0x0000000000082947 */ /* 0x000fea0003800000 */
[----:B------:R-:W-:Y:S05]  /*1620*/  @P0 BRA `(.L_x_11573) ;  /* 0x00000000002c0947 */ /* 0x000fea0003800000 */
[----:B------:R-:W-:Y:S05]  /*1630*/  BRA `(.L_x_11574) ;  /* 0x0000000000307947 */ /* 0x000fea0003800000 */
.L_x_11572:
[----:B-----5:R-:W-:-:S05]  /*1640*/  PRMT R168, R31, 0x7632, R168 ;  /* 0x000076321fa87816 */ /* 0x020fca00000000a8 */
[----:B------:R-:W-:-:S04]  /*1650*/  IMAD.U32 R168, R168, 0x10000, RZ ;  /* 0x00010000a8a87824 */ /* 0x000fc800078e00ff */
[----:B------:R-:W-:Y:S01]  /*1660*/  FADD.FTZ R205, R168, R205 ;  /* 0x000000cda8cd7221 */ /* 0x000fe20000010000 */
[----:B------:R-:W-:Y:S06]  /*1670*/  BRA `(.L_x_11573) ;  /* 0x0000000000187947 */ /* 0x000fec0003800000 */
.L_x_11571:
[----:B-----5:R-:W-:Y:S02]  /*1680*/  PRMT R168, R163, 0x7632, R168 ;  /* 0x00007632a3a87816 */ /* 0x020fe400000000a8 */
[----:B------:R-:W-:Y:S02]  /*1690*/  @P2 PRMT R169, R31, 0x7632, R169 ;  /* 0x000076321fa92816 */ /* 0x000fe400000000a9 */
[----:B------:R-:W-:Y:S02]  /*16a0*/  SHF.L.U32 R168, R168, 0x10, RZ ;  /* 0x00000010a8a87819 */ /* 0x000fe400000006ff */
[----:B------:R-:W-:-:S03]  /*16b0*/  @P2 SHF.L.U32 R170, R169, 0x10, RZ ;  /* 0x00000010a9aa2819 */ /* 0x000fc600000006ff */
[----:B------:R-:W-:-:S04]  /*16c0*/  FADD.FTZ R205, R168, R205 ;  /* 0x000000cda8cd7221 */ /* 0x000fc80000010000 */
[----:B------:R-:W-:-:S07]  /*16d0*/  @P2 FADD.FTZ R205, R170, R205 ;  /* 0x000000cdaacd2221 */ /* 0x000fce0000010000 */
.L_x_11573:
[----:B------:R-:W-:-:S04]  /*16e0*/  F2FP.BF16.F32.PACK_AB R168, RZ, R205 ;  /* 0x000000cdffa8723e */ /* 0x000fc800000010ff */
[----:B------:R-:W-:-:S07]  /*16f0*/  PRMT R167, R167, 0x5410, R168 ;  /* 0x00005410a7a77816 */ /* 0x000fce00000000a8 */
.L_x_11574:
[----:B------:R-:W0:Y:S01]  /*1700*/  @P0 LDC.64 R168, c[0x0][0x238] ;  /* 0x00008e00ffa80b82 */ /* 0x000e220000000a00 */
[C---:B------:R-:W-:Y:S01]  /*1710*/  VIADD R214, R213.reuse, 0x20 ;  /* 0x00000020d5d67836 */ /* 0x040fe20000000000 */
[----:B0-----:R-:W-:-:S04]  /*1720*/  @P0 LEA R168, P2, R213, R168, 0x4 ;  /* 0x000000a8d5a80211 */ /* 0x001fc800078420ff */
[----:B------:R-:W-:-:S05]  /*1730*/  @P0 LEA.HI.X R169, R213, R169, RZ, 0x4, P2 ;  /* 0x000000a9d5a90211 */ /* 0x000fca00010f24ff */
[----:B------:R0:W-:Y:S04]  /*1740*/  @P0 STG.E.128 desc[UR4][R168.64], R164 ;  /* 0x000000a4a8000986 */ /* 0x0001e8000c101d04 */
.L_x_11542:
[----:B------:R-:W-:Y:S05]  /*1750*/  BSYNC B0 ;  /* 0x0000000000007941 */ /* 0x000fea0003800000 */
.L_x_11541:
        /* <DEDUP_REMOVED lines=26> */
.L_x_11578:
[----:B-----5:R-:W-:-:S05]  /*1900*/  SHF.L.U32 R175, R28, 0x10, RZ ;  /* 0x000000101caf7819 */ /* 0x020fca00000006ff */
[----:B------:R-:W-:Y:S01]  /*1910*/  FADD.FTZ R0, R175, R0 ;  /* 0x00000000af007221 */ /* 0x000fe20000010000 */
[----:B------:R-:W-:Y:S06]  /*1920*/  BRA `(.L_x_11579) ;  /* 0x0000000000107947 */ /* 0x000fec0003800000 */
.L_x_11577:
[----:B-----5:R-:W-:Y:S01]  /*1930*/  IMAD.U32 R175, R160, 0x10000, RZ ;  /* 0x00010000a0af7824 */ /* 0x020fe200078e00ff */
[----:B------:R-:W-:-:S03]  /*1940*/  @P2 SHF.L.U32 R193, R28, 0x10, RZ ;  /* 0x000000101cc12819 */ /* 0x000fc600000006ff */
[----:B------:R-:W-:-:S04]  /*1950*/  FADD.FTZ R0, R175, R0 ;  /* 0x00000000af007221 */ /* 0x000fc80000010000 */
[----:B------:R-:W-:-:S07]  /*1960*/  @P2 FADD.FTZ R0, R193, R0 ;  /* 0x00000000c1002221 */ /* 0x000fce0000010000 */
.L_x_11579:
[----:B------:R-:W-:-:S04]  /*1970*/  F2FP.BF16.F32.PACK_AB R16, RZ, R0 ;  /* 0x00000000ff10723e */ /* 0x000fc800000010ff */
[----:B------:R-:W-:-:S07]  /*1980*/  PRMT R164, R16, 0x7610, R164 ;  /* 0x0000761010a47816 */ /* 0x000fce00000000a4 */
.L_x_11580:
[----:B------:R-:W-:Y:S01]  /*1990*/  SHF.L.U32 R15, R15, 0x10, RZ ;  /* 0x000000100f0f7819 */ /* 0x000fe200000006ff */
[----:B------:R-:W-:Y:S06]  /*19a0*/  @P3 BRA `(.L_x_11581) ;  /* 0x0000000000243947 */ /* 0x000fec0003800000 */
[----:B------:R-:W-:-:S04]  /*19b0*/  ISETP.NE.U32.AND P4, PT, RZ, UR12, PT ;  /* 0x0000000cff007c0c */ /* 0x000fc8000bf85070 */
[----:B------:R-:W-:-:S13]  /*19c0*/  ISETP.NE.AND.EX P4, PT, RZ, UR13, PT, P4 ;  /* 0x0000000dff007c0c */ /* 0x000fda000bf85340 */
[----:B------:R-:W-:Y:S05]  /*19d0*/  @P4 BRA `(.L_x_11582) ;  /* 0x0000000000084947 */ /* 0x000fea0003800000 */
[----:B------:R-:W-:Y:S05]  /*19e0*/  @P0 BRA `(.L_x_11583) ;  /* 0x00000000002c0947 */ /* 0x000fea0003800000 */
[----:B------:R-:W-:Y:S05]  /*19f0*/  BRA `(.L_x_11584) ;  /* 0x0000000000307947 */ /* 0x000fea0003800000 */
.L_x_11582:
[----:B-----5:R-:W-:-:S05]  /*1a00*/  PRMT R16, R28, 0x7632, R16 ;  /* 0x000076321c107816 */ /* 0x020fca0000000010 */
[----:B------:R-:W-:-:S04]  /*1a10*/  IMAD.U32 R16, R16, 0x10000, RZ ;  /* 0x0001000010107824 */ /* 0x000fc800078e00ff */
[----:B------:R-:W-:Y:S01]  /*1a20*/  FADD.FTZ R15, R16, R15 ;  /* 0x0000000f100f7221 */ /* 0x000fe20000010000 */
[----:B------:R-:W-:Y:S06]  /*1a30*/  BRA `(.L_x_11583) ;  /* 0x0000000000187947 */ /* 0x000fec0003800000 */
.L_x_11581:
[----:B-----5:R-:W-:Y:S02]  /*1a40*/  PRMT R16, R160, 0x7632, R16 ;  /* 0x00007632a0107816 */ /* 0x020fe40000000010 */
[----:B------:R-:W-:Y:S02]  /*1a50*/  @P2 PRMT R168, R28, 0x7632, R168 ;  /* 0x000076321ca82816 */ /* 0x000fe400000000a8 */
[----:B------:R-:W-:Y:S02]  /*1a60*/  SHF.L.U32 R16, R16, 0x10, RZ ;  /* 0x0000001010107819 */ /* 0x000fe400000006ff */
[----:B------:R-:W-:-:S03]  /*1a70*/  @P2 SHF.L.U32 R168, R168, 0x10, RZ ;  /* 0x00000010a8a82819 */ /* 0x000fc600000006ff */
[----:B------:R-:W-:-:S04]  /*1a80*/  FADD.FTZ R15, R16, R15 ;  /* 0x0000000f100f7221 */ /* 0x000fc80000010000 */
[----:B------:R-:W-:-:S07]  /*1a90*/  @P2 FADD.FTZ R15, R168, R15 ;  /* 0x0000000fa80f2221 */ /* 0x000fce0000010000 */
.L_x_11583:
[----:B------:R-:W-:-:S04]  /*1aa0*/  F2FP.BF16.F32.PACK_AB R16, RZ, R15 ;  /* 0x0000000fff10723e */ /* 0x000fc800000010ff */
[----:B------:R-:W-:-:S07]  /*1ab0*/  PRMT R164, R164, 0x5410, R16 ;  /* 0x00005410a4a47816 */ /* 0x000fce0000000010 */
.L_x_11584:
        /* <DEDUP_REMOVED lines=8> */
.L_x_11586:
[----:B-----5:R-:W-:-:S05]  /*1b40*/  SHF.L.U32 R175, R29, 0x10, RZ ;  /* 0x000000101daf7819 */ /* 0x020fca00000006ff */
[----:B------:R-:W-:Y:S01]  /*1b50*/  FADD.FTZ R16, R175, R16 ;  /* 0x00000010af107221 */ /* 0x000fe20000010000 */
[----:B------:R-:W-:Y:S06]  /*1b60*/  BRA `(.L_x_11587) ;  /* 0x0000000000107947 */ /* 0x000fec0003800000 */
.L_x_11585:
[----:B-----5:R-:W-:Y:S01]  /*1b70*/  SHF.L.U32 R175, R161, 0x10, RZ ;  /* 0x00000010a1af7819 */ /* 0x020fe200000006ff */
[----:B------:R-:W-:-:S04]  /*1b80*/  @P2 IMAD.U32 R193, R29, 0x10000, RZ ;  /* 0x000100001dc12824 */ /* 0x000fc800078e00ff */
[----:B------:R-:W-:-:S04]  /*1b90*/  FADD.FTZ R16, R175, R16 ;  /* 0x00000010af107221 */ /* 0x000fc80000010000 */
[----:B------:R-:W-:-:S07]  /*1ba0*/  @P2 FADD.FTZ R16, R193, R16 ;  /* 0x00000010c1102221 */ /* 0x000fce0000010000 */
.L_x_11587:
[----:B------:R-:W-:-:S04]  /*1bb0*/  F2FP.BF16.F32.PACK_AB R168, RZ, R16 ;  /* 0x00000010ffa8723e */ /* 0x000fc800000010ff */
[----:B------:R-:W-:-:S07]  /*1bc0*/  PRMT R165, R168, 0x7610, R165 ;  /* 0x00007610a8a57816 */ /* 0x000fce00000000a5 */
.L_x_11588:
[----:B------:R-:W-:Y:S01]  /*1bd0*/  SHF.L.U32 R175, R169, 0x10, RZ ;  /* 0x00000010a9af7819 */ /* 0x000fe200000006ff */
[----:B------:R-:W-:Y:S06]  /*1be0*/  @P3 BRA `(.L_x_11589) ;  /* 0x0000000000243947 */ /* 0x000fec0003800000 */
[----:B------:R-:W-:-:S04]  /*1bf0*/  ISETP.NE.U32.AND P4, PT, RZ, UR12, PT ;  /* 0x0000000cff007c0c */ /* 0x000fc8000bf85070 */
[----:B------:R-:W-:-:S13]  /*1c00*/  ISETP.NE.AND.EX P4, PT, RZ, UR13, PT, P4 ;  /* 0x0000000dff007c0c */ /* 0x000fda000bf85340 */
[----:B------:R-:W-:Y:S05]  /*1c10*/  @P4 BRA `(.L_x_11590) ;  /* 0x0000000000084947 */ /* 0x000fea0003800000 */
[----:B------:R-:W-:Y:S05]  /*1c20*/  @P0 BRA `(.L_x_11591) ;  /* 0x00000000002c0947 */ /* 0x000fea0003800000 */
[----:B------:R-:W-:Y:S05]  /*1c30*/  BRA `(.L_x_11592) ;  /* 0x0000000000307947 */ /* 0x000fea0003800000 */
.L_x_11590:
[----:B-----5:R-:W-:-:S04]  /*1c40*/  PRMT R168, R29, 0x7632, R168 ;  /* 0x000076321da87816 */ /* 0x020fc800000000a8 */
[----:B------:R-:W-:-:S05]  /*1c50*/  SHF.L.U32 R168, R168, 0x10, RZ ;  /* 0x00000010a8a87819 */ /* 0x000fca00000006ff */
[----:B------:R-:W-:Y:S01]  /*1c60*/  FADD.FTZ R175, R168, R175 ;  /* 0x000000afa8af7221 */ /* 0x000fe20000010000 */
[----:B------:R-:W-:Y:S06]  /*1c70*/  BRA `(.L_x_11591) ;  /* 0x0000000000187947 */ /* 0x000fec0003800000 */
.L_x_11589:
[----:B-----5:R-:W-:Y:S02]  /*1c80*/  PRMT R168, R161, 0x7632, R168 ;  /* 0x00007632a1a87816 */ /* 0x020fe400000000a8 */
[----:B------:R-:W-:-:S03]  /*1c90*/  @P2 PRMT R169, R29, 0x7632, R169 ;  /* 0x000076321da92816 */ /* 0x000fc600000000a9 */
[----:B------:R-:W-:Y:S01]  /*1ca0*/  IMAD.U32 R168, R168, 0x10000, RZ ;  /* 0x00010000a8a87824 */ /* 0x000fe200078e00ff */
[----:B------:R-:W-:-:S03]  /*1cb0*/  @P2 SHF.L.U32 R176, R169, 0x10, RZ ;  /* 0x00000010a9b02819 */ /* 0x000fc600000006ff */
[----:B------:R-:W-:-:S04]  /*1cc0*/  FADD.FTZ R175, R168, R175 ;  /* 0x000000afa8af7221 */ /* 0x000fc80000010000 */
[----:B------:R-:W-:-:S07]  /*1cd0*/  @P2 FADD.FTZ R175, R176, R175 ;  /* 0x000000afb0af2221 */ /* 0x000fce0000010000 */
.L_x_11591:
[----:B------:R-:W-:-:S04]  /*1ce0*/  F2FP.BF16.F32.PACK_AB R168, RZ, R175 ;  /* 0x000000afffa8723e */ /* 0x000fc800000010ff */
[----:B------:R-:W-:-:S07]  /*1cf0*/  PRMT R165, R165, 0x5410, R168 ;  /* 0x00005410a5a57816 */ /* 0x000fce00000000a8 */
.L_x_11592:
        /* <DEDUP_REMOVED lines=8> */
.L_x_11594:
[----:B-----5:R-:W-:-:S04]  /*1d80*/  IMAD.U32 R169, R30, 0x10000, RZ ;  /* 0x000100001ea97824 */ /* 0x020fc800078e00ff */
[----:B------:R-:W-:Y:S01]  /*1d90*/  FADD.FTZ R176, R169, R176 ;  /* 0x000000b0a9b07221 */ /* 0x000fe20000010000 */
[----:B------:R-:W-:Y:S06]  /*1da0*/  BRA `(.L_x_11595) ;  /* 0x0000000000107947 */ /* 0x000fec0003800000 */
.L_x_11593:
[----:B-----5:R-:W-:Y:S02]  /*1db0*/  SHF.L.U32 R169, R162, 0x10, RZ ;  /* 0x00000010a2a97819 */ /* 0x020fe400000006ff */
[----:B------:R-:W-:-:S03]  /*1dc0*/  @P2 SHF.L.U32 R193, R30, 0x10, RZ ;  /* 0x000000101ec12819 */ /* 0x000fc600000006ff */
[----:B------:R-:W-:-:S04]  /*1dd0*/  FADD.FTZ R176, R169, R176 ;  /* 0x000000b0a9b07221 */ /* 0x000fc80000010000 */
[----:B------:R-:W-:-:S07]  /*1de0*/  @P2 FADD.FTZ R176, R193, R176 ;  /* 0x000000b0c1b02221 */ /* 0x000fce0000010000 */
.L_x_11595:
[----:B------:R-:W-:-:S04]  /*1df0*/  F2FP.BF16.F32.PACK_AB R168, RZ, R176 ;  /* 0x000000b0ffa8723e */ /* 0x000fc800000010ff */
[----:B------:R-:W-:-:S07]  /*1e00*/  PRMT R166, R168, 0x7610, R166 ;  /* 0x00007610a8a67816 */ /* 0x000fce00000000a6 */
.L_x_11596:
[----:B------:R-:W-:Y:S01]  /*1e10*/  IMAD.U32 R193, R170, 0x10000, RZ ;  /* 0x00010000aac17824 */ /* 0x000fe200078e00ff */
[----:B------:R-:W-:Y:S06]  /*1e20*/  @P3 BRA `(.L_x_11597) ;  /* 0x0000000000243947 */ /* 0x000fec0003800000 */
[----:B------:R-:W-:-:S04]  /*1e30*/  ISETP.NE.U32.AND P4, PT, RZ, UR12, PT ;  /* 0x0000000cff007c0c */ /* 0x000fc8000bf85070 */
[----:B------:R-:W-:-:S13]  /*1e40*/  ISETP.NE.AND.EX P4, PT, RZ, UR13, PT, P4 ;  /* 0x0000000dff007c0c */ /* 0x000fda000bf85340 */
[----:B------:R-:W-:Y:S05]  /*1e50*/  @P4 BRA `(.L_x_11598) ;  /* 0x0000000000084947 */ /* 0x000fea0003800000 */
[----:B------:R-:W-:Y:S05]  /*1e60*/  @P0 BRA `(.L_x_11599) ;  /* 0x00000000002c0947 */ /* 0x000fea0003800000 */
[----:B------:R-:W-:Y:S05]  /*1e70*/  BRA `(.L_x_11600) ;  /* 0x0000000000307947 */ /* 0x000fea0003800000 */
.L_x_11598:
[----:B-----5:R-:W-:-:S04]  /*1e80*/  PRMT R168, R30, 0x7632, R168 ;  /* 0x000076321ea87816 */ /* 0x020fc800000000a8 */
[----:B------:R-:W-:-:S05]  /*1e90*/  SHF.L.U32 R168, R168, 0x10, RZ ;  /* 0x00000010a8a87819 */ /* 0x000fca00000006ff */
[----:B------:R-:W-:Y:S01]  /*1ea0*/  FADD.FTZ R193, R168, R193 ;  /* 0x000000c1a8c17221 */ /* 0x000fe20000010000 */
[----:B------:R-:W-:Y:S06]  /*1eb0*/  BRA `(.L_x_11599) ;  /* 0x0000000000187947 */ /* 0x000fec0003800000 */
.L_x_11597:
[----:B-----5:R-:W-:Y:S02]  /*1ec0*/  PRMT R168, R162, 0x7632, R168 ;  /* 0x00007632a2a87816 */ /* 0x020fe400000000a8 */
[----:B------:R-:W-:Y:S02]  /*1ed0*/  @P2 PRMT R169, R30, 0x7632, R169 ;  /* 0x000076321ea92816 */ /* 0x000fe400000000a9 */
[----:B------:R-:W-:-:S03]  /*1ee0*/  SHF.L.U32 R168, R168, 0x10, RZ ;  /* 0x00000010a8a87819 */ /* 0x000fc600000006ff */
[----:B------:R-:W-:Y:S02]  /*1ef0*/  @P2 IMAD.U32 R170, R169, 0x10000, RZ ;  /* 0x00010000a9aa2824 */ /* 0x000fe400078e00ff */
[----:B------:R-:W-:-:S04]  /*1f00*/  FADD.FTZ R193, R168, R193 ;  /* 0x000000c1a8c17221 */ /* 0x000fc80000010000 */
[----:B------:R-:W-:-:S07]  /*1f10*/  @P2 FADD.FTZ R193, R170, R193 ;  /* 0x000000c1aac12221 */ /* 0x000fce0000010000 */
.L_x_11599:
[----:B------:R-:W-:-:S04]  /*1f20*/  F2FP.BF16.F32.PACK_AB R168, RZ, R193 ;  /* 0x000000c1ffa8723e */ /* 0x000fc800000010ff */
[----:B------:R-:W-:-:S07]  /*1f30*/  PRMT R166, R166, 0x5410, R168 ;  /* 0x00005410a6a67816 */ /* 0x000fce00000000a8 */
.L_x_11600:
        /* <DEDUP_REMOVED lines=8> */
.L_x_11602:
[----:B-----5:R-:W-:-:S05]  /*1fc0*/  SHF.L.U32 R169, R31, 0x10, RZ ;  /* 0x000000101fa97819 */ /* 0x020fca00000006ff */
[----:B------:R-:W-:Y:S01]  /*1fd0*/  FADD.FTZ R192, R169, R192 ;  /* 0x000000c0a9c07221 */ /* 0x000fe20000010000 */
[----:B------:R-:W-:Y:S06]  /*1fe0*/  BRA `(.L_x_11603) ;  /* 0x0000000000107947 */ /* 0x000fec0003800000 */
.L_x_11601:
[----:B-----5:R-:W-:Y:S01]  /*1ff0*/  IMAD.U32 R169, R163, 0x10000, RZ ;  /* 0x00010000a3a97824 */ /* 0x020fe200078e00ff */
[----:B------:R-:W-:-:S03]  /*2000*/  @P2 SHF.L.U32 R215, R31, 0x10, RZ ;  /* 0x000000101fd72819 */ /* 0x000fc600000006ff */
[----:B------:R-:W-:-:S04]  /*2010*/  FADD.FTZ R192, R169, R192 ;  /* 0x000000c0a9c07221 */ /* 0x000fc80000010000 */
[----:B------:R-:W-:-:S07]  /*2020*/  @P2 FADD.FTZ R192, R215, R192 ;  /* 0x000000c0d7c02221 */ /* 0x000fce0000010000 */
.L_x_11603:
[----:B------:R-:W-:-:S04]  /*2030*/  F2FP.BF16.F32.PACK_AB R168, RZ, R192 ;  /* 0x000000c0ffa8723e */ /* 0x000fc800000010ff */
[----:B------:R-:W-:-:S07]  /*2040*/  PRMT R167, R168, 0x7610, R167 ;  /* 0x00007610a8a77816 */ /* 0x000fce00000000a7 */
.L_x_11604:
[----:B------:R-:W-:Y:S01]  /*2050*/  SHF.L.U32 R206, R171, 0x10, RZ ;  /* 0x00000010abce7819 */ /* 0x000fe200000006ff */
[----:B------:R-:W-:Y:S06]  /*2060*/  @P3 BRA `(.L_x_11605) ;  /* 0x0000000000243947 */ /* 0x000fec0003800000 */
[----:B------:R-:W-:-:S04]  /*2070*/  ISETP.NE.U32.AND P2, PT, RZ, UR12, PT ;  /* 0x0000000cff007c0c */ /* 0x000fc8000bf45070 */
[----:B------:R-:W-:-:S13]  /*2080*/  ISETP.NE.AND.EX P2, PT, RZ, UR13, PT, P2 ;  /* 0x0000000dff007c0c */ /* 0x000fda000bf45320 */
[----:B------:R-:W-:Y:S05]  /*2090*/  @P2 BRA `(.L_x_11606) ;  /* 0x0000000000082947 */ /* 0x000fea0003800000 */
[----:B------:R-:W-:Y:S05]  /*20a0*/  @P0 BRA `(.L_x_11607) ;  /* 0x00000000002c0947 */ /* 0x000fea0003800000 */
[----:B------:R-:W-:Y:S05]  /*20b0*/  BRA `(.L_x_11608) ;  /* 0x0000000000307947 */ /* 0x000fea0003800000 */
.L_x_11606:
[----:B-----5:R-:W-:-:S05]  /*20c0*/  PRMT R168, R31, 0x7632, R168 ;  /* 0x000076321fa87816 */ /* 0x020fca00000000a8 */
[----:B------:R-:W-:-:S04]  /*20d0*/  IMAD.U32 R169, R168, 0x10000, RZ ;  /* 0x00010000a8a97824 */ /* 0x000fc800078e00ff */
[----:B------:R-:W-:Y:S01]  /*20e0*/  FADD.FTZ R206, R169, R206 ;  /* 0x000000cea9ce7221 */ /* 0x000fe20000010000 */
[----:B------:R-:W-:Y:S06]  /*20f0*/  BRA `(.L_x_11607) ;  /* 0x0000000000187947 */ /* 0x000fec0003800000 */
.L_x_11605:
[----:B-----5:R-:W-:Y:S02]  /*2100*/  PRMT R168, R163, 0x7632, R168 ;  /* 0x00007632a3a87816 */ /* 0x020fe400000000a8 */
[----:B------:R-:W-:Y:S02]  /*2110*/  @P2 PRMT R170, R31, 0x7632, R170 ;  /* 0x000076321faa2816 */ /* 0x000fe400000000aa */
[----:B------:R-:W-:Y:S02]  /*2120*/  SHF.L.U32 R169, R168, 0x10, RZ ;  /* 0x00000010a8a97819 */ /* 0x000fe400000006ff */
[----:B------:R-:W-:-:S03]  /*2130*/  @P2 SHF.L.U32 R171, R170, 0x10, RZ ;  /* 0x00000010aaab2819 */ /* 0x000fc600000006ff */
[----:B------:R-:W-:-:S04]  /*2140*/  FADD.FTZ R206, R169, R206 ;  /* 0x000000cea9ce7221 */ /* 0x000fc80000010000 */
[----:B------:R-:W-:-:S07]  /*2150*/  @P2 FADD.FTZ R206, R171, R206 ;  /* 0x000000ceabce2221 */ /* 0x000fce0000010000 */
.L_x_11607:
[----:B------:R-:W-:-:S04]  /*2160*/  F2FP.BF16.F32.PACK_AB R168, RZ, R206 ;  /* 0x000000ceffa8723e */ /* 0x000fc800000010ff */
[----:B------:R-:W-:-:S07]  /*2170*/  PRMT R167, R167, 0x5410, R168 ;  /* 0x00005410a7a77816 */ /* 0x000fce00000000a8 */
.L_x_11608:
[----:B------:R-:W0:Y:S02]  /*2180*/  @P0 LDC.64 R168, c[0x0][0x238] ;  /* 0x00008e00ffa80b82 */ /* 0x000e240000000a00 */
[----:B0-----:R-:W-:-:S04]  /*2190*/  @P0 LEA R168, P2, R214, R168, 0x4 ;  /* 0x000000a8d6a80211 */ /* 0x001fc800078420ff */
[C---:B------:R-:W-:Y:S01]  /*21a0*/  @P0 LEA.HI.X R169, R214.reuse, R169, RZ, 0x4, P2 ;  /* 0x000000a9d6a90211 */ /* 0x040fe200010f24ff */
[----:B------:R-:W-:-:S04]  /*21b0*/  VIADD R214, R214, 0x20 ;  /* 0x00000020d6d67836 */ /* 0x000fc80000000000 */
[----:B------:R1:W-:Y:S04]  /*21c0*/  @P0 STG.E.128 desc[UR4][R168.64], R164 ;  /* 0x000000a4a8000986 */ /* 0x0003e8000c101d04 */
.L_x_11576:
[----:B------:R-:W-:Y:S05]  /*21d0*/  BSYNC B0 ;  /* 0x0000000000007941 */ /* 0x000fea0003800000 */
.L_x_11575:
        /* <DEDUP_REMOVED lines=26> */
.L_x_11612:
[----:B-----5:R-:W-:-:S05]  /*2380*/  SHF.L.U32 R18, R28, 0x10, RZ ;  /* 0x000000101c127819 */ /* 0x020fca00000006ff */
[----:B------:R-:W-:Y:S01]  /*2390*/  FADD.FTZ R7, R18, R7 ;  /* 0x0000000712077221 */ /* 0x000fe20000010000 */
[----:B------:R-:W-:Y:S06]  /*23a0*/  BRA `(.L_x_11613) ;  /* 0x0000000000107947 */ /* 0x000fec0003800000 */
.L_x_11611:
[----:B-----5:R-:W-:Y:S01]  /*23b0*/  IMAD.U32 R18, R160, 0x10000, RZ ;  /* 0x00010000a0127824 */ /* 0x020fe200078e00ff */
[----:B------:R-:W-:-:S03]  /*23c0*/  @P2 SHF.L.U32 R168, R28, 0x10, RZ ;  /* 0x000000101ca82819 */ /* 0x000fc600000006ff */
[----:B------:R-:W-:-:S04]  /*23d0*/  FADD.FTZ R7, R18, R7 ;  /* 0x0000000712077221 */ /* 0x000fc80000010000 */
[----:B------:R-:W-:-:S07]  /*23e0*/  @P2 FADD.FTZ R7, R168, R7 ;  /* 0x00000007a8072221 */ /* 0x000fce0000010000 */
.L_x_11613:
[----:B------:R-:W-:-:S04]  /*23f0*/  F2FP.BF16.F32.PACK_AB R18, RZ, R7 ;  /* 0x00000007ff12723e */ /* 0x000fc800000010ff */
[----:B------:R-:W-:-:S07]  /*2400*/  PRMT R164, R18, 0x7610, R164 ;  /* 0x0000761012a47816 */ /* 0x000fce00000000a4 */
.L_x_11614:
[----:B------:R-:W-:Y:S01]  /*2410*/  SHF.L.U32 R17, R17, 0x10, RZ ;  /* 0x0000001011117819 */ /* 0x000fe200000006ff */
[----:B------:R-:W-:Y:S06]  /*2420*/  @P3 BRA `(.L_x_11615) ;  /* 0x0000000000243947 */ /* 0x000fec0003800000 */
[----:B------:R-:W-:-:S04]  /*2430*/  ISETP.NE.U32.AND P4, PT, RZ, UR12, PT ;  /* 0x0000000cff007c0c */ /* 0x000fc8000bf85070 */
[----:B------:R-:W-:-:S13]  /*2440*/  ISETP.NE.AND.EX P4, PT, RZ, UR13, PT, P4 ;  /* 0x0000000dff007c0c */ /* 0x000fda000bf85340 */
[----:B------:R-:W-:Y:S05]  /*2450*/  @P4 BRA `(.L_x_11616) ;  /* 0x0000000000084947 */ /* 0x000fea0003800000 */
[----:B------:R-:W-:Y:S05]  /*2460*/  @P0 BRA `(.L_x_11617) ;  /* 0x00000000002c0947 */ /* 0x000fea0003800000 */
[----:B------:R-:W-:Y:S05]  /*2470*/  BRA `(.L_x_11618) ;  /* 0x0000000000307947 */ /* 0x000fea0003800000 */
.L_x_11616:
[----:B-----5:R-:W-:-:S05]  /*2480*/  PRMT R18, R28, 0x7632, R18 ;  /* 0x000076321c127816 */ /* 0x020fca0000000012 */
[----:B------:R-:W-:-:S04]  /*2490*/  IMAD.U32 R18, R18, 0x10000, RZ ;  /* 0x0001000012127824 */ /* 0x000fc800078e00ff */
[----:B------:R-:W-:Y:S01]  /*24a0*/  FADD.FTZ R17, R18, R17 ;  /* 0x0000001112117221 */ /* 0x000fe20000010000 */
[----:B------:R-:W-:Y:S06]  /*24b0*/  BRA `(.L_x_11617) ;  /* 0x0000000000187947 */ /* 0x000fec0003800000 */
.L_x_11615:
[----:B-----5:R-:W-:Y:S02]  /*24c0*/  PRMT R18, R160, 0x7632, R18 ;  /* 0x00007632a0127816 */ /* 0x020fe40000000012 */
[----:B------:R-:W-:Y:S02]  /*24d0*/  @P2 PRMT R168, R28, 0x7632, R168 ;  /* 0x000076321ca82816 */ /* 0x000fe400000000a8 */
[----:B------:R-:W-:Y:S02]  /*24e0*/  SHF.L.U32 R18, R18, 0x10, RZ ;  /* 0x0000001012127819 */ /* 0x000fe400000006ff */
[----:B------:R-:W-:-:S03]  /*24f0*/  @P2 SHF.L.U32 R168, R168, 0x10, RZ ;  /* 0x00000010a8a82819 */ /* 0x000fc600000006ff */
[----:B------:R-:W-:-:S04]  /*2500*/  FADD.FTZ R17, R18, R17 ;  /* 0x0000001112117221 */ /* 0x000fc80000010000 */
[----:B------:R-:W-:-:S07]  /*2510*/  @P2 FADD.FTZ R17, R168, R17 ;  /* 0x00000011a8112221 */ /* 0x000fce0000010000 */
.L_x_11617:
[----:B------:R-:W-:-:S04]  /*2520*/  F2FP.BF16.F32.PACK_AB R18, RZ, R17 ;  /* 0x00000011ff12723e */ /* 0x000fc800000010ff */
[----:B------:R-:W-:-:S07]  /*2530*/  PRMT R164, R164, 0x5410, R18 ;  /* 0x00005410a4a47816 */ /* 0x000fce0000000012 */
.L_x_11618:
        /* <DEDUP_REMOVED lines=8> */
.L_x_11620:
[----:B-----5:R-:W-:-:S05]  /*25c0*/  SHF.L.U32 R177, R29, 0x10, RZ ;  /* 0x000000101db17819 */ /* 0x020fca00000006ff */
[----:B------:R-:W-:Y:S01]  /*25d0*/  FADD.FTZ R18, R177, R18 ;  /* 0x00000012b1127221 */ /* 0x000fe20000010000 */
[----:B------:R-:W-:Y:S06]  /*25e0*/  BRA `(.L_x_11621) ;  /* 0x0000000000107947 */ /* 0x000fec0003800000 */
.L_x_11619:
[----:B-----5:R-:W-:Y:S01]  /*25f0*/  SHF.L.U32 R177, R161, 0x10, RZ ;  /* 0x00000010a1b17819 */ /* 0x020fe200000006ff */
[----:B------:R-:W-:-:S04]  /*2600*/  @P2 IMAD.U32 R191, R29, 0x10000, RZ ;  /* 0x000100001dbf2824 */ /* 0x000fc800078e00ff */
[----:B------:R-:W-:-:S04]  /*2610*/  FADD.FTZ R18, R177, R18 ;  /* 0x00000012b1127221 */ /* 0x000fc80000010000 */
[----:B------:R-:W-:-:S07]  /*2620*/  @P2 FADD.FTZ R18, R191, R18 ;  /* 0x00000012bf122221 */ /* 0x000fce0000010000 */
.L_x_11621:
[----:B------:R-:W-:-:S04]  /*2630*/  F2FP.BF16.F32.PACK_AB R168, RZ, R18 ;  /* 0x00000012ffa8723e */ /* 0x000fc800000010ff */
[----:B------:R-:W-:-:S07]  /*2640*/  PRMT R165, R168, 0x7610, R165 ;  /* 0x00007610a8a57816 */ /* 0x000fce00000000a5 */
.L_x_11622:
[----:B------:R-:W-:Y:S01]  /*2650*/  SHF.L.U32 R177, R169, 0x10, RZ ;  /* 0x00000010a9b17819 */ /* 0x000fe200000006ff */
[----:B------:R-:W-:Y:S06]  /*2660*/  @P3 BRA `(.L_x_11623) ;  /* 0x0000000000243947 */ /* 0x000fec0003800000 */
[----:B------:R-:W-:-:S04]  /*2670*/  ISETP.NE.U32.AND P4, PT, RZ, UR12, PT ;  /* 0x0000000cff007c0c */ /* 0x000fc8000bf85070 */
[----:B------:R-:W-:-:S13]  /*2680*/  ISETP.NE.AND.EX P4, PT, RZ, UR13, PT, P4 ;  /* 0x0000000dff007c0c */ /* 0x000fda000bf85340 */
[----:B------:R-:W-:Y:S05]  /*2690*/  @P4 BRA `(.L_x_11624) ;  /* 0x0000000000084947 */ /* 0x000fea0003800000 */
[----:B------:R-:W-:Y:S05]  /*26a0*/  @P0 BRA `(.L_x_11625) ;  /* 0x00000000002c0947 */ /* 0x000fea0003800000 */
[----:B------:R-:W-:Y:S05]  /*26b0*/  BRA `(.L_x_11626) ;  /* 0x0000000000307947 */ /* 0x000fea0003800000 */
.L_x_11624:
[----:B-----5:R-:W-:-:S04]  /*26c0*/  PRMT R168, R29, 0x7632, R168 ;  /* 0x000076321da87816 */ /* 0x020fc800000000a8 */
[----:B------:R-:W-:-:S05]  /*26d0*/  SHF.L.U32 R168, R168, 0x10, RZ ;  /* 0x00000010a8a87819 */ /* 0x000fca00000006ff */
[----:B------:R-:W-:Y:S01]  /*26e0*/  FADD.FTZ R177, R168, R177 ;  /* 0x000000b1a8b17221 */ /* 0x000fe20000010000 */
[----:B------:R-:W-:Y:S06]  /*26f0*/  BRA `(.L_x_11625) ;  /* 0x0000000000187947 */ /* 0x000fec0003800000 */
.L_x_11623:
[----:B-----5:R-:W-:Y:S02]  /*2700*/  PRMT R168, R161, 0x7632, R168 ;  /* 0x00007632a1a87816 */ /* 0x020fe400000000a8 */
[----:B------:R-:W-:-:S03]  /*2710*/  @P2 PRMT R169, R29, 0x7632, R169 ;  /* 0x000076321da92816 */ /* 0x000fc600000000a9 */
[----:B------:R-:W-:Y:S01]  /*2720*/  IMAD.U32 R168, R168, 0x10000, RZ ;  /* 0x00010000a8a87824 */ /* 0x000fe200078e00ff */
[----:B------:R-:W-:-:S03]  /*2730*/  @P2 SHF.L.U32 R178, R169, 0x10, RZ ;  /* 0x00000010a9b22819 */ /* 0x000fc600000006ff */
[----:B------:R-:W-:-:S04]  /*2740*/  FADD.FTZ R177, R168, R177 ;  /* 0x000000b1a8b17221 */ /* 0x000fc80000010000 */
[----:B------:R-:W-:-:S07]  /*2750*/  @P2 FADD.FTZ R177, R178, R177 ;  /* 0x000000b1b2b12221 */ /* 0x000fce0000010000 */
.L_x_11625:
[----:B------:R-:W-:-:S04]  /*2760*/  F2FP.BF16.F32.PACK_AB R168, RZ, R177 ;  /* 0x000000b1ffa8723e */ /* 0x000fc800000010ff */
[----:B------:R-:W-:-:S07]  /*2770*/  PRMT R165, R165, 0x5410, R168 ;  /* 0x00005410a5a57816 */ /* 0x000fce00000000a8 */
.L_x_11626:
        /* <DEDUP_REMOVED lines=8> */
.L_x_11628:
[----:B-----5:R-:W-:-:S04]  /*2800*/  IMAD.U32 R169, R30, 0x10000, RZ ;  /* 0x000100001ea97824 */ /* 0x020fc800078e00ff */
[----:B------:R-:W-:Y:S01]  /*2810*/  FADD.FTZ R178, R169, R178 ;  /* 0x000000b2a9b27221 */ /* 0x000fe20000010000 */
[----:B------:R-:W-:Y:S06]  /*2820*/  BRA `(.L_x_11629) ;  /* 0x0000000000107947 */ /* 0x000fec0003800000 */
.L_x_11627:
[----:B-----5:R-:W-:Y:S02]  /*2830*/  SHF.L.U32 R169, R162, 0x10, RZ ;  /* 0x00000010a2a97819 */ /* 0x020fe400000006ff */
[----:B------:R-:W-:-:S03]  /*2840*/  @P2 SHF.L.U32 R191, R30, 0x10, RZ ;  /* 0x000000101ebf2819 */ /* 0x000fc600000006ff */
[----:B------:R-:W-:-:S04]  /*2850*/  FADD.FTZ R178, R169, R178 ;  /* 0x000000b2a9b27221 */ /* 0x000fc80000010000 */
[----:B------:R-:W-:-:S07]  /*2860*/  @P2 FADD.FTZ R178, R191, R178 ;  /* 0x000000b2bfb22221 */ /* 0x000fce0000010000 */
.L_x_11629:
[----:B------:R-:W-:-:S04]  /*2870*/  F2FP.BF16.F32.PACK_AB R168, RZ, R178 ;  /* 0x000000b2ffa8723e */ /* 0x000fc800000010ff */
[----:B------:R-:W-:-:S07]  /*2880*/  PRMT R166, R168, 0x7610, R166 ;  /* 0x00007610a8a67816 */ /* 0x000fce00000000a6 */
.L_x_11630:
[----:B------:R-:W-:Y:S01]  /*2890*/  IMAD.U32 R191, R170, 0x10000, RZ ;  /* 0x00010000aabf7824 */ /* 0x000fe200078e00ff */
[----:B------:R-:W-:Y:S06]  /*28a0*/  @P3 BRA `(.L_x_11631) ;  /* 0x0000000000243947 */ /* 0x000fec0003800000 */
[----:B------:R-:W-:-:S04]  /*28b0*/  ISETP.NE.U32.AND P4, PT, RZ, UR12, PT ;  /* 0x0000000cff007c0c */ /* 0x000fc8000bf85070 */
[----:B------:R-:W-:-:S13]  /*28c0*/  ISETP.NE.AND.EX P4, PT, RZ, UR13, PT, P4 ;  /* 0x0000000dff007c0c */ /* 0x000fda000bf85340 */
[----:B------:R-:W-:Y:S05]  /*28d0*/  @P4 BRA `(.L_x_11632) ;  /* 0x0000000000084947 */ /* 0x000fea0003800000 */
[----:B------:R-:W-:Y:S05]  /*28e0*/  @P0 BRA `(.L_x_11633) ;  /* 0x00000000002c0947 */ /* 0x000fea0003800000 */
[----:B------:R-:W-:Y:S05]  /*28f0*/  BRA `(.L_x_11634) ;  /* 0x0000000000307947 */ /* 0x000fea0003800000 */
.L_x_11632:
[----:B-----5:R-:W-:-:S04]  /*2900*/  PRMT R168, R30, 0x7632, R168 ;  /* 0x000076321ea87816 */ /* 0x020fc800000000a8 */
[----:B------:R-:W-:-:S05]  /*2910*/  SHF.L.U32 R168, R168, 0x10, RZ ;  /* 0x00000010a8a87819 */ /* 0x000fca00000006ff */
[----:B------:R-:W-:Y:S01]  /*2920*/  FADD.FTZ R191, R168, R191 ;  /* 0x000000bfa8bf7221 */ /* 0x000fe20000010000 */
[----:B------:R-:W-:Y:S06]  /*2930*/  BRA `(.L_x_11633) ;  /* 0x0000000000187947 */ /* 0x000fec0003800000 */
.L_x_11631:
[----:B-----5:R-:W-:Y:S02]  /*2940*/  PRMT R168, R162, 0x7632, R168 ;  /* 0x00007632a2a87816 */ /* 0x020fe400000000a8 */
[----:B------:R-:W-:Y:S02]  /*2950*/  @P2 PRMT R169, R30, 0x7632, R169 ;  /* 0x000076321ea92816 */ /* 0x000fe400000000a9 */
[----:B------:R-:W-:-:S03]  /*2960*/  SHF.L.U32 R168, R168, 0x10, RZ ;  /* 0x00000010a8a87819 */ /* 0x000fc600000006ff */
[----:B------:R-:W-:Y:S02]  /*2970*/  @P2 IMAD.U32 R170, R169, 0x10000, RZ ;  /* 0x00010000a9aa2824 */ /* 0x000fe400078e00ff */
[----:B------:R-:W-:-:S04]  /*2980*/  FADD.FTZ R191, R168, R191 ;  /* 0x000000bfa8bf7221 */ /* 0x000fc80000010000 */
[----:B------:R-:W-:-:S07]  /*2990*/  @P2 FADD.FTZ R191, R170, R191 ;  /* 0x000000bfaabf2221 */ /* 0x000fce0000010000 */
.L_x_11633:
[----:B------:R-:W-:-:S04]  /*29a0*/  F2FP.BF16.F32.PACK_AB R168, RZ, R191 ;  /* 0x000000bfffa8723e */ /* 0x000fc800000010ff */
[----:B------:R-:W-:-:S07]  /*29b0*/  PRMT R166, R166, 0x5410, R168 ;  /* 0x00005410a6a67816 */ /* 0x000fce00000000a8 */
.L_x_11634:
        /* <DEDUP_REMOVED lines=8> */
.L_x_11636:
[----:B-----5:R-:W-:-:S05]  /*2a40*/  SHF.L.U32 R169, R31, 0x10, RZ ;  /* 0x000000101fa97819 */ /* 0x020fca00000006ff */
[----:B------:R-:W-:Y:S01]  /*2a50*/  FADD.FTZ R190, R169, R190 ;  /* 0x000000bea9be7221 */ /* 0x000fe20000010000 */
[----:B------:R-:W-:Y:S06]  /*2a60*/  BRA `(.L_x_11637) ;  /* 0x0000000000107947 */ /* 0x000fec0003800000 */
.L_x_11635:
[----:B-----5:R-:W-:Y:S01]  /*2a70*/  IMAD.U32 R169, R163, 0x10000, RZ ;  /* 0x00010000a3a97824 */ /* 0x020fe200078e00ff */
[----:B------:R-:W-:-:S03]  /*2a80*/  @P2 SHF.L.U32 R207, R31, 0x10, RZ ;  /* 0x000000101fcf2819 */ /* 0x000fc600000006ff */
[----:B------:R-:W-:-:S04]  /*2a90*/  FADD.FTZ R190, R169, R190 ;  /* 0x000000bea9be7221 */ /* 0x000fc80000010000 */
[----:B------:R-:W-:-:S07]  /*2aa0*/  @P2 FADD.FTZ R190, R207, R190 ;  /* 0x000000becfbe2221 */ /* 0x000fce0000010000 */
.L_x_11637:
[----:B------:R-:W-:-:S04]  /*2ab0*/  F2FP.BF16.F32.PACK_AB R168, RZ, R190 ;  /* 0x000000beffa8723e */ /* 0x000fc800000010ff */
[----:B------:R-:W-:-:S07]  /*2ac0*/  PRMT R167, R168, 0x7610, R167 ;  /* 0x00007610a8a77816 */ /* 0x000fce00000000a7 */
.L_x_11638:
[----:B------:R-:W-:Y:S01]  /*2ad0*/  SHF.L.U32 R207, R171, 0x10, RZ ;  /* 0x00000010abcf7819 */ /* 0x000fe200000006ff */
[----:B------:R-:W-:Y:S06]  /*2ae0*/  @P3 BRA `(.L_x_11639) ;  /* 0x0000000000243947 */ /* 0x000fec0003800000 */
[----:B------:R-:W-:-:S04]  /*2af0*/  ISETP.NE.U32.AND P2, PT, RZ, UR12, PT ;  /* 0x0000000cff007c0c */ /* 0x000fc8000bf45070 */
[----:B------:R-:W-:-:S13]  /*2b00*/  ISETP.NE.AND.EX P2, PT, RZ, UR13, PT, P2 ;  /* 0x0000000dff007c0c */ /* 0x000fda000bf45320 */
[----:B------:R-:W-:Y:S05]  /*2b10*/  @P2 BRA `(.L_x_11640) ;  /* 0x0000000000082947 */ /* 0x000fea0003800000 */
[----:B------:R-:W-:Y:S05]  /*2b20*/  @P0 BRA `(.L_x_11641) ;  /* 0x00000000002c0947 */ /* 0x000fea0003800000 */
[----:B------:R-:W-:Y:S05]  /*2b30*/  BRA `(.L_x_11642) ;  /* 0x0000000000307947 */ /* 0x000fea0003800000 */
.L_x_11640:
[----:B-----5:R-:W-:-:S05]  /*2b40*/  PRMT R168, R31, 0x7632, R168 ;  /* 0x000076321fa87816 */ /* 0x020fca00000000a8 */
[----:B------:R-:W-:-:S04]  /*2b50*/  IMAD.U32 R168, R168, 0x10000, RZ ;  /* 0x00010000a8a87824 */ /* 0x000fc800078e00ff */
[----:B------:R-:W-:Y:S01]  /*2b60*/  FADD.FTZ R207, R168, R207 ;  /* 0x000000cfa8cf7221 */ /* 0x000fe20000010000 */
[----:B------:R-:W-:Y:S06]  /*2b70*/  BRA `(.L_x_11641) ;  /* 0x0000000000187947 */ /* 0x000fec0003800000 */
.L_x_11639:
[----:B-----5:R-:W-:Y:S02]  /*2b80*/  PRMT R168, R163, 0x7632, R168 ;  /* 0x00007632a3a87816 */ /* 0x020fe400000000a8 */
[----:B------:R-:W-:Y:S02]  /*2b90*/  @P2 PRMT R169, R31, 0x7632, R169 ;  /* 0x000076321fa92816 */ /* 0x000fe400000000a9 */
[----:B------:R-:W-:Y:S02]  /*2ba0*/  SHF.L.U32 R168, R168, 0x10, RZ ;  /* 0x00000010a8a87819 */ /* 0x000fe400000006ff */
[----:B------:R-:W-:-:S03]  /*2bb0*/  @P2 SHF.L.U32 R170, R169, 0x10, RZ ;  /* 0x00000010a9aa2819 */ /* 0x000fc600000006ff */
[----:B------:R-:W-:-:S04]  /*2bc0*/  FADD.FTZ R207, R168, R207 ;  /* 0x000000cfa8cf7221 */ /* 0x000fc80000010000 */
[----:B------:R-:W-:-:S07]  /*2bd0*/  @P2 FADD.FTZ R207, R170, R207 ;  /* 0x000000cfaacf2221 */ /* 0x000fce0000010000 */
.L_x_11641:
[----:B------:R-:W-:-:S04]  /*2be0*/  F2FP.BF16.F32.PACK_AB R168, RZ, R207 ;  /* 0x000000cfffa8723e */ /* 0x000fc800000010ff */
[----:B------:R-:W-:-:S07]  /*2bf0*/  PRMT R167, R167, 0x5410, R168 ;  /* 0x00005410a7a77816 */ /* 0x000fce00000000a8 */
.L_x_11642:
[----:B------:R-:W0:Y:S02]  /*2c00*/  @P0 LDC.64 R168, c[0x0][0x238] ;  /* 0x00008e00ffa80b82 */ /* 0x000e240000000a00 */
[----:B0-----:R-:W-:-:S04]  /*2c10*/  @P0 LEA R168, P2, R214, R168, 0x4 ;  /* 0x000000a8d6a80211 */ /* 0x001fc800078420ff */
[C---:B------:R-:W-:Y:S01]  /*2c20*/  @P0 LEA.HI.X R169, R214.reuse, R169, RZ, 0x4, P2 ;  /* 0x000000a9d6a90211 */ /* 0x040fe200010f24ff */
[----:B------:R-:W-:-:S04]  /*2c30*/  VIADD R214, R214, 0x20 ;  /* 0x00000020d6d67836 */ /* 0x000fc80000000000 */
[----:B------:R2:W-:Y:S04]  /*2c40*/  @P0 STG.E.128 desc[UR4][R168.64], R164 ;  /* 0x000000a4a8000986 */ /* 0x0005e8000c101d04 */
.L_x_11610:
[----:B------:R-:W-:Y:S05]  /*2c50*/  BSYNC B0 ;  /* 0x0000000000007941 */ /* 0x000fea0003800000 */
.L_x_11609:
        /* <DEDUP_REMOVED lines=26> */
.L_x_11646:
[----:B-----5:R-:W-:-:S05]  /*2e00*/  SHF.L.U32 R179, R28, 0x10, RZ ;  /* 0x000000101cb37819 */ /* 0x020fca00000006ff */
[----:B------:R-:W-:Y:S01]  /*2e10*/  FADD.FTZ R8, R179, R8 ;  /* 0x00000008b3087221 */ /* 0x000fe20000010000 */
[----:B------:R-:W-:Y:S06]  /*2e20*/  BRA `(.L_x_11647) ;  /* 0x0000000000107947 */ /* 0x000fec0003800000 */
.L_x_11645:
[----:B-----5:R-:W-:Y:S01]  /*2e30*/  IMAD.U32 R179, R160, 0x10000, RZ ;  /* 0x00010000a0b37824 */ /* 0x020fe200078e00ff */
[----:B------:R-:W-:-:S03]  /*2e40*/  @P2 SHF.L.U32 R189, R28, 0x10, RZ ;  /* 0x000000101cbd2819 */ /* 0x000fc600000006ff */
[----:B------:R-:W-:-:S04]  /*2e50*/  FADD.FTZ R8, R179, R8 ;  /* 0x00000008b3087221 */ /* 0x000fc80000010000 */
[----:B------:R-:W-:-:S07]  /*2e60*/  @P2 FADD.FTZ R8, R189, R8 ;  /* 0x00000008bd082221 */ /* 0x000fce0000010000 */
.L_x_11647:
[----:B------:R-:W-:-:S04]  /*2e70*/  F2FP.BF16.F32.PACK_AB R20, RZ, R8 ;  /* 0x00000008ff14723e */ /* 0x000fc800000010ff */
[----:B------:R-:W-:-:S07]  /*2e80*/  PRMT R164, R20, 0x7610, R164 ;  /* 0x0000761014a47816 */ /* 0x000fce00000000a4 */
.L_x_11648:
[----:B------:R-:W-:Y:S01]  /*2e90*/  SHF.L.U32 R19, R19, 0x10, RZ ;  /* 0x0000001013137819 */ /* 0x000fe200000006ff */
[----:B------:R-:W-:Y:S06]  /*2ea0*/  @P3 BRA `(.L_x_11649) ;  /* 0x0000000000243947 */ /* 0x000fec0003800000 */
[----:B------:R-:W-:-:S04]  /*2eb0*/  ISETP.NE.U32.AND P4, PT, RZ, UR12, PT ;  /* 0x0000000cff007c0c */ /* 0x000fc8000bf85070 */
[----:B------:R-:W-:-:S13]  /*2ec0*/  ISETP.NE.AND.EX P4, PT, RZ, UR13, PT, P4 ;  /* 0x0000000dff007c0c */ /* 0x000fda000bf85340 */
[----:B------:R-:W-:Y:S05]  /*2ed0*/  @P4 BRA `(.L_x_11650) ;  /* 0x0000000000084947 */ /* 0x000fea0003800000 */
[----:B------:R-:W-:Y:S05]  /*2ee0*/  @P0 BRA `(.L_x_11651) ;  /* 0x00000000002c0947 */ /* 0x000fea0003800000 */
[----:B------:R-:W-:Y:S05]  /*2ef0*/  BRA `(.L_x_11652) ;  /* 0x0000000000307947 */ /* 0x000fea0003800000 */
.L_x_11650:
[----:B-----5:R-:W-:-:S05]  /*2f00*/  PRMT R20, R28, 0x7632, R20 ;  /* 0x000076321c147816 */ /* 0x020fca0000000014 */
[----:B------:R-:W-:-:S04]  /*2f10*/  IMAD.U32 R20, R20, 0x10000, RZ ;  /* 0x0001000014147824 */ /* 0x000fc800078e00ff */
[----:B------:R-:W-:Y:S01]  /*2f20*/  FADD.FTZ R19, R20, R19 ;  /* 0x0000001314137221 */ /* 0x000fe20000010000 */
[----:B------:R-:W-:Y:S06]  /*2f30*/  BRA `(.L_x_11651) ;  /* 0x0000000000187947 */ /* 0x000fec0003800000 */
.L_x_11649:
[----:B-----5:R-:W-:Y:S02]  /*2f40*/  PRMT R20, R160, 0x7632, R20 ;  /* 0x00007632a0147816 */ /* 0x020fe40000000014 */
[----:B------:R-:W-:Y:S02]  /*2f50*/  @P2 PRMT R168, R28, 0x7632, R168 ;  /* 0x000076321ca82816 */ /* 0x000fe400000000a8 */
[----:B------:R-:W-:Y:S02]  /*2f60*/  SHF.L.U32 R20, R20, 0x10, RZ ;  /* 0x0000001014147819 */ /* 0x000fe400000006ff */
[----:B------:R-:W-:-:S03]  /*2f70*/  @P2 SHF.L.U32 R168, R168, 0x10, RZ ;  /* 0x00000010a8a82819 */ /* 0x000fc600000006ff */
[----:B------:R-:W-:-:S04]  /*2f80*/  FADD.FTZ R19, R20, R19 ;  /* 0x0000001314137221 */ /* 0x000fc80000010000 */
[----:B------:R-:W-:-:S07]  /*2f90*/  @P2 FADD.FTZ R19, R168, R19 ;  /* 0x00000013a8132221 */ /* 0x000fce0000010000 */
.L_x_11651:
[----:B------:R-:W-:-:S04]  /*2fa0*/  F2FP.BF16.F32.PACK_AB R20, RZ, R19 ;  /* 0x00000013ff14723e */ /* 0x000fc800000010ff */
[----:B------:R-:W-:-:S07]  /*2fb0*/  PRMT R164, R164, 0x5410, R20 ;  /* 0x00005410a4a47816 */ /* 0x000fce0000000014 */
.L_x_11652:
        /* <DEDUP_REMOVED lines=8> */
.L_x_11654:
[----:B-----5:R-:W-:-:S05]  /*3040*/  SHF.L.U32 R179, R29, 0x10, RZ ;  /* 0x000000101db37819 */ /* 0x020fca00000006ff */
[----:B------:R-:W-:Y:S01]  /*3050*/  FADD.FTZ R20, R179, R20 ;  /* 0x00000014b3147221 */ /* 0x000fe20000010000 */
[----:B------:R-:W-:Y:S06]  /*3060*/  BRA `(.L_x_11655) ;  /* 0x0000000000107947 */ /* 0x000fec0003800000 */
.L_x_11653:
[----:B-----5:R-:W-:Y:S01]  /*3070*/  SHF.L.U32 R179, R161, 0x10, RZ ;  /* 0x00000010a1b37819 */ /* 0x020fe200000006ff */
[----:B------:R-:W-:-:S04]  /*3080*/  @P2 IMAD.U32 R189, R29, 0x10000, RZ ;  /* 0x000100001dbd2824 */ /* 0x000fc800078e00ff */
[----:B------:R-:W-:-:S04]  /*3090*/  FADD.FTZ R20, R179, R20 ;  /* 0x00000014b3147221 */ /* 0x000fc80000010000 */
[----:B------:R-:W-:-:S07]  /*30a0*/  @P2 FADD.FTZ R20, R189, R20 ;  /* 0x00000014bd142221 */ /* 0x000fce0000010000 */
.L_x_11655:
[----:B------:R-:W-:-:S04]  /*30b0*/  F2FP.BF16.F32.PACK_AB R168, RZ, R20 ;  /* 0x00000014ffa8723e */ /* 0x000fc800000010ff */
[----:B------:R-:W-:-:S07]  /*30c0*/  PRMT R165, R168, 0x7610, R165 ;  /* 0x00007610a8a57816 */ /* 0x000fce00000000a5 */
.L_x_11656:
[----:B------:R-:W-:Y:S01]  /*30d0*/  SHF.L.U32 R179, R169, 0x10, RZ ;  /* 0x00000010a9b37819 */ /* 0x000fe200000006ff */
[----:B------:R-:W-:Y:S06]  /*30e0*/  @P3 BRA `(.L_x_11657) ;  /* 0x0000000000243947 */ /* 0x000fec0003800000 */
[----:B------:R-:W-:-:S04]  /*30f0*/  ISETP.NE.U32.AND P4, PT, RZ, UR12, PT ;  /* 0x0000000cff007c0c */ /* 0x000fc8000bf85070 */
[----:B------:R-:W-:-:S13]  /*3100*/  ISETP.NE.AND.EX P4, PT, RZ, UR13, PT, P4 ;  /* 0x0000000dff007c0c */ /* 0x000fda000bf85340 */
[----:B------:R-:W-:Y:S05]  /*3110*/  @P4 BRA `(.L_x_11658) ;  /* 0x0000000000084947 */ /* 0x000fea0003800000 */
[----:B------:R-:W-:Y:S05]  /*3120*/  @P0 BRA `(.L_x_11659) ;  /* 0x00000000002c0947 */ /* 0x000fea0003800000 */
[----:B------:R-:W-:Y:S05]  /*3130*/  BRA `(.L_x_11660) ;  /* 0x0000000000307947 */ /* 0x000fea0003800000 */
.L_x_11658:
[----:B-----5:R-:W-:-:S04]  /*3140*/  PRMT R168, R29, 0x7632, R168 ;  /* 0x000076321da87816 */ /* 0x020fc800000000a8 */
[----:B------:R-:W-:-:S05]  /*3150*/  SHF.L.U32 R168, R168, 0x10, RZ ;  /* 0x00000010a8a87819 */ /* 0x000fca00000006ff */
[----:B------:R-:W-:Y:S01]  /*3160*/  FADD.FTZ R179, R168, R179 ;  /* 0x000000b3a8b37221 */ /* 0x000fe20000010000 */
[----:B------:R-:W-:Y:S06]  /*3170*/  BRA `(.L_x_11659) ;  /* 0x0000000000187947 */ /* 0x000fec0003800000 */
.L_x_11657:
[----:B-----5:R-:W-:Y:S02]  /*3180*/  PRMT R168, R161, 0x7632, R168 ;  /* 0x00007632a1a87816 */ /* 0x020fe400000000a8 */
[----:B------:R-:W-:-:S03]  /*3190*/  @P2 PRMT R169, R29, 0x7632, R169 ;  /* 0x000076321da92816 */ /* 0x000fc600000000a9 */
[----:B------:R-:W-:Y:S01]  /*31a0*/  IMAD.U32 R168, R168, 0x10000, RZ ;  /* 0x00010000a8a87824 */ /* 0x000fe200078e00ff */
[----:B------:R-:W-:-:S03]  /*31b0*/  @P2 SHF.L.U32 R180, R169, 0x10, RZ ;  /* 0x00000010a9b42819 */ /* 0x000fc600000006ff */
[----:B------:R-:W-:-:S04]  /*31c0*/  FADD.FTZ R179, R168, R179 ;  /* 0x000000b3a8b37221 */ /* 0x000fc80000010000 */
[----:B------:R-:W-:-:S07]  /*31d0*/  @P2 FADD.FTZ R179, R180, R179 ;  /* 0x000000b3b4b32221 */ /* 0x000fce0000010000 */
.L_x_11659:
[----:B------:R-:W-:-:S04]  /*31e0*/  F2FP.BF16.F32.PACK_AB R168, RZ, R179 ;  /* 0x000000b3ffa8723e */ /* 0x000fc800000010ff */
[----:B------:R-:W-:-:S07]  /*31f0*/  PRMT R165, R165, 0x5410, R168 ;  /* 0x00005410a5a57816 */ /* 0x000fce00000000a8 */
.L_x_11660:
        /* <DEDUP_REMOVED lines=8> */
.L_x_11662:
[----:B-----5:R-:W-:-:S04]  /*3280*/  IMAD.U32 R169, R30, 0x10000, RZ ;  /* 0x000100001ea97824 */ /* 0x020fc800078e00ff */
[----:B------:R-:W-:Y:S01]  /*3290*/  FADD.FTZ R180, R169, R180 ;  /* 0x000000b4a9b47221 */ /* 0x000fe20000010000 */
[----:B------:R-:W-:Y:S06]  /*32a0*/  BRA `(.L_x_11663) ;  /* 0x0000000000107947 */ /* 0x000fec0003800000 */
.L_x_11661:
[----:B-----5:R-:W-:Y:S02]  /*32b0*/  SHF.L.U32 R169, R162, 0x10, RZ ;  /* 0x00000010a2a97819 */ /* 0x020fe400000006ff */
[----:B------:R-:W-:-:S03]  /*32c0*/  @P2 SHF.L.U32 R189, R30, 0x10, RZ ;  /* 0x000000101ebd2819 */ /* 0x000fc600000006ff */
[----:B------:R-:W-:-:S04]  /*32d0*/  FADD.FTZ R180, R169, R180 ;  /* 0x000000b4a9b47221 */ /* 0x000fc80000010000 */
[----:B------:R-:W-:-:S07]  /*32e0*/  @P2 FADD.FTZ R180, R189, R180 ;  /* 0x000000b4bdb42221 */ /* 0x000fce0000010000 */
.L_x_11663:
[----:B------:R-:W-:-:S04]  /*32f0*/  F2FP.BF16.F32.PACK_AB R168, RZ, R180 ;  /* 0x000000b4ffa8723e */ /* 0x000fc800000010ff */
[----:B------:R-:W-:-:S07]  /*3300*/  PRMT R166, R168, 0x7610, R166 ;  /* 0x00007610a8a67816 */ /* 0x000fce00000000a6 */
.L_x_11664:
[----:B------:R-:W-:Y:S01]  /*3310*/  IMAD.U32 R189, R170, 0x10000, RZ ;  /* 0x00010000aabd7824 */ /* 0x000fe200078e00ff */
[----:B------:R-:W-:Y:S06]  /*3320*/  @P3 BRA `(.L_x_11665) ;  /* 0x0000000000243947 */ /* 0x000fec0003800000 */
[----:B------:R-:W-:-:S04]  /*3330*/  ISETP.NE.U32.AND P4, PT, RZ, UR12, PT ;  /* 0x0000000cff007c0c */ /* 0x000fc8000bf85070 */
[----:B------:R-:W-:-:S13]  /*3340*/  ISETP.NE.AND.EX P4, PT, RZ, UR13, PT, P4 ;  /* 0x0000000dff007c0c */ /* 0x000fda000bf85340 */
[----:B------:R-:W-:Y:S05]  /*3350*/  @P4 BRA `(.L_x_11666) ;  /* 0x0000000000084947 */ /* 0x000fea0003800000 */
[----:B------:R-:W-:Y:S05]  /*3360*/  @P0 BRA `(.L_x_11667) ;  /* 0x00000000002c0947 */ /* 0x000fea0003800000 */
[----:B------:R-:W-:Y:S05]  /*3370*/  BRA `(.L_x_11668) ;  /* 0x0000000000307947 */ /* 0x000fea0003800000 */
.L_x_11666:
[----:B-----5:R-:W-:-:S04]  /*3380*/  PRMT R168, R30, 0x7632, R168 ;  /* 0x000076321ea87816 */ /* 0x020fc800000000a8 */
[----:B------:R-:W-:-:S05]  /*3390*/  SHF.L.U32 R168, R168, 0x10, RZ ;  /* 0x00000010a8a87819 */ /* 0x000fca00000006ff */
[----:B------:R-:W-:Y:S01]  /*33a0*/  FADD.FTZ R189, R168, R189 ;  /* 0x000000bda8bd7221 */ /* 0x000fe20000010000 */
[----:B------:R-:W-:Y:S06]  /*33b0*/  BRA `(.L_x_11667) ;  /* 0x0000000000187947 */ /* 0x000fec0003800000 */
.L_x_11665:
[----:B-----5:R-:W-:Y:S02]  /*33c0*/  PRMT R168, R162, 0x7632, R168 ;  /* 0x00007632a2a87816 */ /* 0x020fe400000000a8 */
[----:B------:R-:W-:Y:S02]  /*33d0*/  @P2 PRMT R169, R30, 0x7632, R169 ;  /* 0x000076321ea92816 */ /* 0x000fe400000000a9 */
[----:B------:R-:W-:-:S03]  /*33e0*/  SHF.L.U32 R168, R168, 0x10, RZ ;  /* 0x00000010a8a87819 */ /* 0x000fc600000006ff */
[----:B------:R-:W-:Y:S02]  /*33f0*/  @P2 IMAD.U32 R170, R169, 0x10000, RZ ;  /* 0x00010000a9aa2824 */ /* 0x000fe400078e00ff */
[----:B------:R-:W-:-:S04]  /*3400*/  FADD.FTZ R189, R168, R189 ;  /* 0x000000bda8bd7221 */ /* 0x000fc80000010000 */
[----:B------:R-:W-:-:S07]  /*3410*/  @P2 FADD.FTZ R189, R170, R189 ;  /* 0x000000bdaabd2221 */ /* 0x000fce0000010000 */
.L_x_11667:
[----:B------:R-:W-:-:S04]  /*3420*/  F2FP.BF16.F32.PACK_AB R168, RZ, R189 ;  /* 0x000000bdffa8723e */ /* 0x000fc800000010ff */
[----:B------:R-:W-:-:S07]  /*3430*/  PRMT R166, R166, 0x5410, R168 ;  /* 0x00005410a6a67816 */ /* 0x000fce00000000a8 */
.L_x_11668:
        /* <DEDUP_REMOVED lines=8> */
.L_x_11670:
[----:B-----5:R-:W-:-:S05]  /*34c0*/  SHF.L.U32 R169, R31, 0x10, RZ ;  /* 0x000000101fa97819 */ /* 0x020fca00000006ff */
[----:B------:R-:W-:Y:S01]  /*34d0*/  FADD.FTZ R196, R169, R196 ;  /* 0x000000c4a9c47221 */ /* 0x000fe20000010000 */
[----:B------:R-:W-:Y:S06]  /*34e0*/  BRA `(.L_x_11671) ;  /* 0x0000000000107947 */ /* 0x000fec0003800000 */
.L_x_11669:
[----:B-----5:R-:W-:Y:S01]  /*34f0*/  IMAD.U32 R169, R163, 0x10000, RZ ;  /* 0x00010000a3a97824 */ /* 0x020fe200078e00ff */
[----:B------:R-:W-:-:S03]  /*3500*/  @P2 SHF.L.U32 R215, R31, 0x10, RZ ;  /* 0x000000101fd72819 */ /* 0x000fc600000006ff */
[----:B------:R-:W-:-:S04]  /*3510*/  FADD.FTZ R196, R169, R196 ;  /* 0x000000c4a9c47221 */ /* 0x000fc80000010000 */
[----:B------:R-:W-:-:S07]  /*3520*/  @P2 FADD.FTZ R196, R215, R196 ;  /* 0x000000c4d7c42221 */ /* 0x000fce0000010000 */
.L_x_11671:
[----:B------:R-:W-:-:S04]  /*3530*/  F2FP.BF16.F32.PACK_AB R168, RZ, R196 ;  /* 0x000000c4ffa8723e */ /* 0x000fc800000010ff */
[----:B------:R-:W-:-:S07]  /*3540*/  PRMT R167, R168, 0x7610, R167 ;  /* 0x00007610a8a77816 */ /* 0x000fce00000000a7 */
.L_x_11672:
[----:B------:R-:W-:Y:S01]  /*3550*/  SHF.L.U32 R208, R171, 0x10, RZ ;  /* 0x00000010abd07819 */ /* 0x000fe200000006ff */
[----:B------:R-:W-:Y:S06]  /*3560*/  @P3 BRA `(.L_x_11673) ;  /* 0x0000000000243947 */ /* 0x000fec0003800000 */
[----:B------:R-:W-:-:S04]  /*3570*/  ISETP.NE.U32.AND P2, PT, RZ, UR12, PT ;  /* 0x0000000cff007c0c */ /* 0x000fc8000bf45070 */
[----:B------:R-:W-:-:S13]  /*3580*/  ISETP.NE.AND.EX P2, PT, RZ, UR13, PT, P2 ;  /* 0x0000000dff007c0c */ /* 0x000fda000bf45320 */
[----:B------:R-:W-:Y:S05]  /*3590*/  @P2 BRA `(.L_x_11674) ;  /* 0x0000000000082947 */ /* 0x000fea0003800000 */
[----:B------:R-:W-:Y:S05]  /*35a0*/  @P0 BRA `(.L_x_11675) ;  /* 0x00000000002c0947 */ /* 0x000fea0003800000 */
[----:B------:R-:W-:Y:S05]  /*35b0*/  BRA `(.L_x_11676) ;  /* 0x0000000000307947 */ /* 0x000fea0003800000 */
.L_x_11674:
[----:B-----5:R-:W-:-:S05]  /*35c0*/  PRMT R168, R31, 0x7632, R168 ;  /* 0x000076321fa87816 */ /* 0x020fca00000000a8 */
[----:B------:R-:W-:-:S04]  /*35d0*/  IMAD.U32 R169, R168, 0x10000, RZ ;  /* 0x00010000a8a97824 */ /* 0x000fc800078e00ff */
[----:B------:R-:W-:Y:S01]  /*35e0*/  FADD.FTZ R208, R169, R208 ;  /* 0x000000d0a9d07221 */ /* 0x000fe20000010000 */
[----:B------:R-:W-:Y:S06]  /*35f0*/  BRA `(.L_x_11675) ;  /* 0x0000000000187947 */ /* 0x000fec0003800000 */
.L_x_11673:
[----:B-----5:R-:W-:Y:S02]  /*3600*/  PRMT R168, R163, 0x7632, R168 ;  /* 0x00007632a3a87816 */ /* 0x020fe400000000a8 */
[----:B------:R-:W-:Y:S02]  /*3610*/  @P2 PRMT R170, R31, 0x7632, R170 ;  /* 0x000076321faa2816 */ /* 0x000fe400000000aa */
[----:B------:R-:W-:Y:S02]  /*3620*/  SHF.L.U32 R169, R168, 0x10, RZ ;  /* 0x00000010a8a97819 */ /* 0x000fe400000006ff */
[----:B------:R-:W-:-:S03]  /*3630*/  @P2 SHF.L.U32 R171, R170, 0x10, RZ ;  /* 0x00000010aaab2819 */ /* 0x000fc600000006ff */
[----:B------:R-:W-:-:S04]  /*3640*/  FADD.FTZ R208, R169, R208 ;  /* 0x000000d0a9d07221 */ /* 0x000fc80000010000 */
[----:B------:R-:W-:-:S07]  /*3650*/  @P2 FADD.FTZ R208, R171, R208 ;  /* 0x000000d0abd02221 */ /* 0x000fce0000010000 */
.L_x_11675:
[----:B------:R-:W-:-:S04]  /*3660*/  F2FP.BF16.F32.PACK_AB R168, RZ, R208 ;  /* 0x000000d0ffa8723e */ /* 0x000fc800000010ff */
[----:B------:R-:W-:-:S07]  /*3670*/  PRMT R167, R167, 0x5410, R168 ;  /* 0x00005410a7a77816 */ /* 0x000fce00000000a8 */
.L_x_11676:
[----:B------:R-:W0:Y:S02]  /*3680*/  @P0 LDC.64 R168, c[0x0][0x238] ;  /* 0x00008e00ffa80b82 */ /* 0x000e240000000a00 */
[----:B0-----:R-:W-:-:S04]  /*3690*/  @P0 LEA R168, P2, R214, R168, 0x4 ;  /* 0x000000a8d6a80211 */ /* 0x001fc800078420ff */
[C---:B------:R-:W-:Y:S01]  /*36a0*/  @P0 LEA.HI.X R169, R214.reuse, R169, RZ, 0x4, P2 ;  /* 0x000000a9d6a90211 */ /* 0x040fe200010f24ff */
[----:B------:R-:W-:-:S04]  /*36b0*/  VIADD R214, R214, 0x20 ;  /* 0x00000020d6d67836 */ /* 0x000fc80000000000 */
[----:B------:R3:W-:Y:S04]  /*36c0*/  @P0 STG.E.128 desc[UR4][R168.64], R164 ;  /* 0x000000a4a8000986 */ /* 0x0007e8000c101d04 */
.L_x_11644:
[----:B------:R-:W-:Y:S05]  /*36d0*/  BSYNC B0 ;  /* 0x0000000000007941 */ /* 0x000fea0003800000 */
.L_x_11643:
        /* <DEDUP_REMOVED lines=26> */
.L_x_11680:
[----:B-----5:R-:W-:-:S05]  /*3880*/  SHF.L.U32 R22, R28, 0x10, RZ ;  /* 0x000000101c167819 */ /* 0x020fca00000006ff */
[----:B------:R-:W-:Y:S01]  /*3890*/  FADD.FTZ R9, R22, R9 ;  /* 0x0000000916097221 */ /* 0x000fe20000010000 */
[----:B------:R-:W-:Y:S06]  /*38a0*/  BRA `(.L_x_11681) ;  /* 0x0000000000107947 */ /* 0x000fec0003800000 */
.L_x_11679:
[----:B-----5:R-:W-:Y:S01]  /*38b0*/  IMAD.U32 R22, R160, 0x10000, RZ ;  /* 0x00010000a0167824 */ /* 0x020fe200078e00ff */
[----:B------:R-:W-:-:S03]  /*38c0*/  @P2 SHF.L.U32 R168, R28, 0x10, RZ ;  /* 0x000000101ca82819 */ /* 0x000fc600000006ff */
[----:B------:R-:W-:-:S04]  /*38d0*/  FADD.FTZ R9, R22, R9 ;  /* 0x0000000916097221 */ /* 0x000fc80000010000 */
[----:B------:R-:W-:-:S07]  /*38e0*/  @P2 FADD.FTZ R9, R168, R9 ;  /* 0x00000009a8092221 */ /* 0x000fce0000010000 */
.L_x_11681:
[----:B------:R-:W-:-:S04]  /*38f0*/  F2FP.BF16.F32.PACK_AB R22, RZ, R9 ;  /* 0x00000009ff16723e */ /* 0x000fc800000010ff */
[----:B------:R-:W-:-:S07]  /*3900*/  PRMT R164, R22, 0x7610, R164 ;  /* 0x0000761016a47816 */ /* 0x000fce00000000a4 */
.L_x_11682:
[----:B------:R-:W-:Y:S01]  /*3910*/  SHF.L.U32 R21, R21, 0x10, RZ ;  /* 0x0000001015157819 */ /* 0x000fe200000006ff */
[----:B------:R-:W-:Y:S06]  /*3920*/  @P3 BRA `(.L_x_11683) ;  /* 0x0000000000243947 */ /* 0x000fec0003800000 */
[----:B------:R-:W-:-:S04]  /*3930*/  ISETP.NE.U32.AND P4, PT, RZ, UR12, PT ;  /* 0x0000000cff007c0c */ /* 0x000fc8000bf85070 */
[----:B------:R-:W-:-:S13]  /*3940*/  ISETP.NE.AND.EX P4, PT, RZ, UR13, PT, P4 ;  /* 0x0000000dff007c0c */ /* 0x000fda000bf85340 */
[----:B------:R-:W-:Y:S05]  /*3950*/  @P4 BRA `(.L_x_11684) ;  /* 0x0000000000084947 */ /* 0x000fea0003800000 */
[----:B------:R-:W-:Y:S05]  /*3960*/  @P0 BRA `(.L_x_11685) ;  /* 0x00000000002c0947 */ /* 0x000fea0003800000 */
[----:B------:R-:W-:Y:S05]  /*3970*/  BRA `(.L_x_11686) ;  /* 0x0000000000307947 */ /* 0x000fea0003800000 */
.L_x_11684:
[----:B-----5:R-:W-:-:S05]  /*3980*/  PRMT R22, R28, 0x7632, R22 ;  /* 0x000076321c167816 */ /* 0x020fca0000000016 */
[----:B------:R-:W-:-:S04]  /*3990*/  IMAD.U32 R22, R22, 0x10000, RZ ;  /* 0x0001000016167824 */ /* 0x000fc800078e00ff */
[----:B------:R-:W-:Y:S01]  /*39a0*/  FADD.FTZ R21, R22, R21 ;  /* 0x0000001516157221 */ /* 0x000fe20000010000 */
[----:B------:R-:W-:Y:S06]  /*39b0*/  BRA `(.L_x_11685) ;  /* 0x0000000000187947 */ /* 0x000fec0003800000 */
.L_x_11683:
[----:B-----5:R-:W-:Y:S02]  /*39c0*/  PRMT R22, R160, 0x7632, R22 ;  /* 0x00007632a0167816 */ /* 0x020fe40000000016 */
[----:B------:R-:W-:Y:S02]  /*39d0*/  @P2 PRMT R168, R28, 0x7632, R168 ;  /* 0x000076321ca82816 */ /* 0x000fe400000000a8 */
[----:B------:R-:W-:Y:S02]  /*39e0*/  SHF.L.U32 R22, R22, 0x10, RZ ;  /* 0x0000001016167819 */ /* 0x000fe400000006ff */
[----:B------:R-:W-:-:S03]  /*39f0*/  @P2 SHF.L.U32 R168, R168, 0x10, RZ ;  /* 0x00000010a8a82819 */ /* 0x000fc600000006ff */
[----:B------:R-:W-:-:S04]  /*3a00*/  FADD.FTZ R21, R22, R21 ;  /* 0x0000001516157221 */ /* 0x000fc80000010000 */
[----:B------:R-:W-:-:S07]  /*3a10*/  @P2 FADD.FTZ R21, R168, R21 ;  /* 0x00000015a8152221 */ /* 0x000fce0000010000 */
.L_x_11685:
[----:B------:R-:W-:-:S04]  /*3a20*/  F2FP.BF16.F32.PACK_AB R22, RZ, R21 ;  /* 0x00000015ff16723e */ /* 0x000fc800000010ff */
[----:B------:R-:W-:-:S07]  /*3a30*/  PRMT R164, R164, 0x5410, R22 ;  /* 0x00005410a4a47816 */ /* 0x000fce0000000016 */
.L_x_11686:
        /* <DEDUP_REMOVED lines=8> */
.L_x_11688:
[----:B-----5:R-:W-:-:S05]  /*3ac0*/  SHF.L.U32 R181, R29, 0x10, RZ ;  /* 0x000000101db57819 */ /* 0x020fca00000006ff */
[----:B------:R-:W-:Y:S01]  /*3ad0*/  FADD.FTZ R22, R181, R22 ;  /* 0x00000016b5167221 */ /* 0x000fe20000010000 */
[----:B------:R-:W-:Y:S06]  /*3ae0*/  BRA `(.L_x_11689) ;  /* 0x0000000000107947 */ /* 0x000fec0003800000 */
.L_x_11687:
[----:B-----5:R-:W-:Y:S01]  /*3af0*/  SHF.L.U32 R181, R161, 0x10, RZ ;  /* 0x00000010a1b57819 */ /* 0x020fe200000006ff */
[----:B------:R-:W-:-:S04]  /*3b00*/  @P2 IMAD.U32 R197, R29, 0x10000, RZ ;  /* 0x000100001dc52824 */ /* 0x000fc800078e00ff */
[----:B------:R-:W-:-:S04]  /*3b10*/  FADD.FTZ R22, R181, R22 ;  /* 0x00000016b5167221 */ /* 0x000fc80000010000 */
[----:B------:R-:W-:-:S07]  /*3b20*/  @P2 FADD.FTZ R22, R197, R22 ;  /* 0x00000016c5162221 */ /* 0x000fce0000010000 */
.L_x_11689:
[----:B------:R-:W-:-:S04]  /*3b30*/  F2FP.BF16.F32.PACK_AB R168, RZ, R22 ;  /* 0x00000016ffa8723e */ /* 0x000fc800000010ff */
[----:B------:R-:W-:-:S07]  /*3b40*/  PRMT R165, R168, 0x7610, R165 ;  /* 0x00007610a8a57816 */ /* 0x000fce00000000a5 */
.L_x_11690:
[----:B------:R-:W-:Y:S01]  /*3b50*/  SHF.L.U32 R181, R169, 0x10, RZ ;  /* 0x00000010a9b57819 */ /* 0x000fe200000006ff */
[----:B------:R-:W-:Y:S06]  /*3b60*/  @P3 BRA `(.L_x_11691) ;  /* 0x0000000000243947 */ /* 0x000fec0003800000 */
[----:B------:R-:W-:-:S04]  /*3b70*/  ISETP.NE.U32.AND P4, PT, RZ, UR12, PT ;  /* 0x0000000cff007c0c */ /* 0x000fc8000bf85070 */
[----:B------:R-:W-:-:S13]  /*3b80*/  ISETP.NE.AND.EX P4, PT, RZ, UR13, PT, P4 ;  /* 0x0000000dff007c0c */ /* 0x000fda000bf85340 */
[----:B------:R-:W-:Y:S05]  /*3b90*/  @P4 BRA `(.L_x_11692) ;  /* 0x0000000000084947 */ /* 0x000fea0003800000 */
[----:B------:R-:W-:Y:S05]  /*3ba0*/  @P0 BRA `(.L_x_11693) ;  /* 0x00000000002c0947 */ /* 0x000fea0003800000 */
[----:B------:R-:W-:Y:S05]  /*3bb0*/  BRA `(.L_x_11694) ;  /* 0x0000000000307947 */ /* 0x000fea0003800000 */
.L_x_11692:
[----:B-----5:R-:W-:-:S04]  /*3bc0*/  PRMT R168, R29, 0x7632, R168 ;  /* 0x000076321da87816 */ /* 0x020fc800000000a8 */
[----:B------:R-:W-:-:S05]  /*3bd0*/  SHF.L.U32 R168, R168, 0x10, RZ ;  /* 0x00000010a8a87819 */ /* 0x000fca00000006ff */
[----:B------:R-:W-:Y:S01]  /*3be0*/  FADD.FTZ R181, R168, R181 ;  /* 0x000000b5a8b57221 */ /* 0x000fe20000010000 */
[----:B------:R-:W-:Y:S06]  /*3bf0*/  BRA `(.L_x_11693) ;  /* 0x0000000000187947 */ /* 0x000fec0003800000 */
.L_x_11691:
[----:B-----5:R-:W-:Y:S02]  /*3c00*/  PRMT R168, R161, 0x7632, R168 ;  /* 0x00007632a1a87816 */ /* 0x020fe400000000a8 */
[----:B------:R-:W-:-:S03]  /*3c10*/  @P2 PRMT R169, R29, 0x7632, R169 ;  /* 0x000076321da92816 */ /* 0x000fc600000000a9 */
[----:B------:R-:W-:Y:S01]  /*3c20*/  IMAD.U32 R168, R168, 0x10000, RZ ;  /* 0x00010000a8a87824 */ /* 0x000fe200078e00ff */
[----:B------:R-:W-:-:S03]  /*3c30*/  @P2 SHF.L.U32 R182, R169, 0x10, RZ ;  /* 0x00000010a9b62819 */ /* 0x000fc600000006ff */
[----:B------:R-:W-:-:S04]  /*3c40*/  FADD.FTZ R181, R168, R181 ;  /* 0x000000b5a8b57221 */ /* 0x000fc80000010000 */
[----:B------:R-:W-:-:S07]  /*3c50*/  @P2 FADD.FTZ R181, R182, R181 ;  /* 0x000000b5b6b52221 */ /* 0x000fce0000010000 */
.L_x_11693:
[----:B------:R-:W-:-:S04]  /*3c60*/  F2FP.BF16.F32.PACK_AB R168, RZ, R181 ;  /* 0x000000b5ffa8723e */ /* 0x000fc800000010ff */
[----:B------:R-:W-:-:S07]  /*3c70*/  PRMT R165, R165, 0x5410, R168 ;  /* 0x00005410a5a57816 */ /* 0x000fce00000000a8 */
.L_x_11694:
        /* <DEDUP_REMOVED lines=8> */
.L_x_11696:
[----:B-----5:R-:W-:-:S04]  /*3d00*/  IMAD.U32 R169, R30, 0x10000, RZ ;  /* 0x000100001ea97824 */ /* 0x020fc800078e00ff */
[----:B------:R-:W-:Y:S01]  /*3d10*/  FADD.FTZ R182, R169, R182 ;  /* 0x000000b6a9b67221 */ /* 0x000fe20000010000 */
[----:B------:R-:W-:Y:S06]  /*3d20*/  BRA `(.L_x_11697) ;  /* 0x0000000000107947 */ /* 0x000fec0003800000 */
.L_x_11695:
[----:B-----5:R-:W-:Y:S02]  /*3d30*/  SHF.L.U32 R169, R162, 0x10, RZ ;  /* 0x00000010a2a97819 */ /* 0x020fe400000006ff */
[----:B------:R-:W-:-:S03]  /*3d40*/  @P2 SHF.L.U32 R197, R30, 0x10, RZ ;  /* 0x000000101ec52819 */ /* 0x000fc600000006ff */
[----:B------:R-:W-:-:S04]  /*3d50*/  FADD.FTZ R182, R169, R182 ;  /* 0x000000b6a9b67221 */ /* 0x000fc80000010000 */
[----:B------:R-:W-:-:S07]  /*3d60*/  @P2 FADD.FTZ R182, R197, R182 ;  /* 0x000000b6c5b62221 */ /* 0x000fce0000010000 */
.L_x_11697:
[----:B------:R-:W-:-:S04]  /*3d70*/  F2FP.BF16.F32.PACK_AB R168, RZ, R182 ;  /* 0x000000b6ffa8723e */ /* 0x000fc800000010ff */
[----:B------:R-:W-:-:S07]  /*3d80*/  PRMT R166, R168, 0x7610, R166 ;  /* 0x00007610a8a67816 */ /* 0x000fce00000000a6 */
.L_x_11698:
[----:B------:R-:W-:Y:S01]  /*3d90*/  IMAD.U32 R197, R170, 0x10000, RZ ;  /* 0x00010000aac57824 */ /* 0x000fe200078e00ff */
[----:B------:R-:W-:Y:S06]  /*3da0*/  @P3 BRA `(.L_x_11699) ;  /* 0x0000000000243947 */ /* 0x000fec0003800000 */
[----:B------:R-:W-:-:S04]  /*3db0*/  ISETP.NE.U32.AND P4, PT, RZ, UR12, PT ;  /* 0x0000000cff007c0c */ /* 0x000fc8000bf85070 */
[----:B------:R-:W-:-:S13]  /*3dc0*/  ISETP.NE.AND.EX P4, PT, RZ, UR13, PT, P4 ;  /* 0x0000000dff007c0c */ /* 0x000fda000bf85340 */
[----:B------:R-:W-:Y:S05]  /*3dd0*/  @P4 BRA `(.L_x_11700) ;  /* 0x0000000000084947 */ /* 0x000fea0003800000 */
[----:B------:R-:W-:Y:S05]  /*3de0*/  @P0 BRA `(.L_x_11701) ;  /* 0x00000000002c0947 */ /* 0x000fea0003800000 */
[----:B------:R-:W-:Y:S05]  /*3df0*/  BRA `(.L_x_11702) ;  /* 0x0000000000307947 */ /* 0x000fea0003800000 */
.L_x_11700:
[----:B-----5:R-:W-:-:S04]  /*3e00*/  PRMT R168, R30, 0x7632, R168 ;  /* 0x000076321ea87816 */ /* 0x020fc800000000a8 */
[----:B------:R-:W-:-:S05]  /*3e10*/  SHF.L.U32 R168, R168, 0x10, RZ ;  /* 0x00000010a8a87819 */ /* 0x000fca00000006ff */
[----:B------:R-:W-:Y:S01]  /*3e20*/  FADD.FTZ R197, R168, R197 ;  /* 0x000000c5a8c57221 */ /* 0x000fe20000010000 */
[----:B------:R-:W-:Y:S06]  /*3e30*/  BRA `(.L_x_11701) ;  /* 0x0000000000187947 */ /* 0x000fec0003800000 */
.L_x_11699:
[----:B-----5:R-:W-:Y:S02]  /*3e40*/  PRMT R168, R162, 0x7632, R168 ;  /* 0x00007632a2a87816 */ /* 0x020fe400000000a8 */
[----:B------:R-:W-:Y:S02]  /*3e50*/  @P2 PRMT R169, R30, 0x7632, R169 ;  /* 0x000076321ea92816 */ /* 0x000fe400000000a9 */
[----:B------:R-:W-:-:S03]  /*3e60*/  SHF.L.U32 R168, R168, 0x10, RZ ;  /* 0x00000010a8a87819 */ /* 0x000fc600000006ff */
[----:B------:R-:W-:Y:S02]  /*3e70*/  @P2 IMAD.U32 R170, R169, 0x10000, RZ ;  /* 0x00010000a9aa2824 */ /* 0x000fe400078e00ff */
[----:B------:R-:W-:-:S04]  /*3e80*/  FADD.FTZ R197, R168, R197 ;  /* 0x000000c5a8c57221 */ /* 0x000fc80000010000 */
[----:B------:R-:W-:-:S07]  /*3e90*/  @P2 FADD.FTZ R197, R170, R197 ;  /* 0x000000c5aac52221 */ /* 0x000fce0000010000 */
.L_x_11701:
[----:B------:R-:W-:-:S04]  /*3ea0*/  F2FP.BF16.F32.PACK_AB R168, RZ, R197 ;  /* 0x000000c5ffa8723e */ /* 0x000fc800000010ff */
[----:B------:R-:W-:-:S07]  /*3eb0*/  PRMT R166, R166, 0x5410, R168 ;  /* 0x00005410a6a67816 */ /* 0x000fce00000000a8 */
.L_x_11702:
        /* <DEDUP_REMOVED lines=8> */
.L_x_11704:
[----:B-----5:R-:W-:-:S05]  /*3f40*/  SHF.L.U32 R169, R31, 0x10, RZ ;  /* 0x000000101fa97819 */ /* 0x020fca00000006ff */
[----:B------:R-:W-:Y:S01]  /*3f50*/  FADD.FTZ R198, R169, R198 ;  /* 0x000000c6a9c67221 */ /* 0x000fe20000010000 */
[----:B------:R-:W-:Y:S06]  /*3f60*/  BRA `(.L_x_11705) ;  /* 0x0000000000107947 */ /* 0x000fec0003800000 */
.L_x_11703:
[----:B-----5:R-:W-:Y:S01]  /*3f70*/  IMAD.U32 R169, R163, 0x10000, RZ ;  /* 0x00010000a3a97824 */ /* 0x020fe200078e00ff */
[----:B------:R-:W-:-:S03]  /*3f80*/  @P2 SHF.L.U32 R209, R31, 0x10, RZ ;  /* 0x000000101fd12819 */ /* 0x000fc600000006ff */
[----:B------:R-:W-:-:S04]  /*3f90*/  FADD.FTZ R198, R169, R198 ;  /* 0x000000c6a9c67221 */ /* 0x000fc80000010000 */
[----:B------:R-:W-:-:S07]  /*3fa0*/  @P2 FADD.FTZ R198, R209, R198 ;  /* 0x000000c6d1c62221 */ /* 0x000fce0000010000 */
.L_x_11705:
[----:B------:R-:W-:-:S04]  /*3fb0*/  F2FP.BF16.F32.PACK_AB R168, RZ, R198 ;  /* 0x000000c6ffa8723e */ /* 0x000fc800000010ff */
[----:B------:R-:W-:-:S07]  /*3fc0*/  PRMT R167, R168, 0x7610, R167 ;  /* 0x00007610a8a77816 */ /* 0x000fce00000000a7 */
.L_x_11706:
[----:B------:R-:W-:Y:S01]  /*3fd0*/  SHF.L.U32 R209, R171, 0x10, RZ ;  /* 0x00000010abd17819 */ /* 0x000fe200000006ff */
[----:B------:R-:W-:Y:S06]  /*3fe0*/  @P3 BRA `(.L_x_11707) ;  /* 0x0000000000243947 */ /* 0x000fec0003800000 */
[----:B------:R-:W-:-:S04]  /*3ff0*/  ISETP.NE.U32.AND P2, PT, RZ, UR12, PT ;  /* 0x0000000cff007c0c */ /* 0x000fc8000bf45070 */
[----:B------:R-:W-:-:S13]  /*4000*/  ISETP.NE.AND.EX P2, PT, RZ, UR13, PT, P2 ;  /* 0x0000000dff007c0c */ /* 0x000fda000bf45320 */
[----:B------:R-:W-:Y:S05]  /*4010*/  @P2 BRA `(.L_x_11708) ;  /* 0x0000000000082947 */ /* 0x000fea0003800000 */
[----:B------:R-:W-:Y:S05]  /*4020*/  @P0 BRA `(.L_x_11709) ;  /* 0x00000000002c0947 */ /* 0x000fea0003800000 */
[----:B------:R-:W-:Y:S05]  /*4030*/  BRA `(.L_x_11710) ;  /* 0x0000000000307947 */ /* 0x000fea0003800000 */
.L_x_11708:
[----:B-----5:R-:W-:-:S05]  /*4040*/  PRMT R168, R31, 0x7632, R168 ;  /* 0x000076321fa87816 */ /* 0x020fca00000000a8 */
[----:B------:R-:W-:-:S04]  /*4050*/  IMAD.U32 R168, R168, 0x10000, RZ ;  /* 0x00010000a8a87824 */ /* 0x000fc800078e00ff */
[----:B------:R-:W-:Y:S01]  /*4060*/  FADD.FTZ R209, R168, R209 ;  /* 0x000000d1a8d17221 */ /* 0x000fe20000010000 */
[----:B------:R-:W-:Y:S06]  /*4070*/  BRA `(.L_x_11709) ;  /* 0x0000000000187947 */ /* 0x000fec0003800000 */
.L_x_11707:
[----:B-----5:R-:W-:Y:S02]  /*4080*/  PRMT R168, R163, 0x7632, R168 ;  /* 0x00007632a3a87816 */ /* 0x020fe400000000a8 */
[----:B------:R-:W-:Y:S02]  /*4090*/  @P2 PRMT R169, R31, 0x7632, R169 ;  /* 0x000076321fa92816 */ /* 0x000fe400000000a9 */
[----:B------:R-:W-:Y:S02]  /*40a0*/  SHF.L.U32 R168, R168, 0x10, RZ ;  /* 0x00000010a8a87819 */ /* 0x000fe400000006ff */
[----:B------:R-:W-:-:S03]  /*40b0*/  @P2 SHF.L.U32 R170, R169, 0x10, RZ ;  /* 0x00000010a9aa2819 */ /* 0x000fc600000006ff */
[----:B------:R-:W-:-:S04]  /*40c0*/  FADD.FTZ R209, R168, R209 ;  /* 0x000000d1a8d17221 */ /* 0x000fc80000010000 */
[----:B------:R-:W-:-:S07]  /*40d0*/  @P2 FADD.FTZ R209, R170, R209 ;  /* 0x000000d1aad12221 */ /* 0x000fce0000010000 */
.L_x_11709:
[----:B------:R-:W-:-:S04]  /*40e0*/  F2FP.BF16.F32.PACK_AB R168, RZ, R209 ;  /* 0x000000d1ffa8723e */ /* 0x000fc800000010ff */
[----:B------:R-:W-:-:S07]  /*40f0*/  PRMT R167, R167, 0x5410, R168 ;  /* 0x00005410a7a77816 */ /* 0x000fce00000000a8 */
.L_x_11710:
[----:B------:R-:W0:Y:S02]  /*4100*/  @P0 LDC.64 R168, c[0x0][0x238] ;  /* 0x00008e00ffa80b82 */ /* 0x000e240000000a00 */
[----:B0-----:R-:W-:-:S04]  /*4110*/  @P0 LEA R168, P2, R214, R168, 0x4 ;  /* 0x000000a8d6a80211 */ /* 0x001fc800078420ff */
[C---:B------:R-:W-:Y:S01]  /*4120*/  @P0 LEA.HI.X R169, R214.reuse, R169, RZ, 0x4, P2 ;  /* 0x000000a9d6a90211 */ /* 0x040fe200010f24ff */
[----:B------:R-:W-:-:S04]  /*4130*/  VIADD R214, R214, 0x20 ;  /* 0x00000020d6d67836 */ /* 0x000fc80000000000 */
[----:B------:R4:W-:Y:S04]  /*4140*/  @P0 STG.E.128 desc[UR4][R168.64], R164 ;  /* 0x000000a4a8000986 */ /* 0x0009e8000c101d04 */
.L_x_11678:
[----:B------:R-:W-:Y:S05]  /*4150*/  BSYNC B0 ;  /* 0x0000000000007941 */ /* 0x000fea0003800000 */
.L_x_11677:
        /* <DEDUP_REMOVED lines=26> */
.L_x_11714:
[----:B-----5:R-:W-:-:S05]  /*4300*/  SHF.L.U32 R183, R28, 0x10, RZ ;  /* 0x000000101cb77819 */ /* 0x020fca00000006ff */
[----:B------:R-:W-:Y:S01]  /*4310*/  FADD.FTZ R10, R183, R10 ;  /* 0x0000000ab70a7221 */ /* 0x000fe20000010000 */
[----:B------:R-:W-:Y:S06]  /*4320*/  BRA `(.L_x_11715) ;  /* 0x0000000000107947 */ /* 0x000fec0003800000 */
.L_x_11713:
[----:B-----5:R-:W-:Y:S01]  /*4330*/  IMAD.U32 R183, R160, 0x10000, RZ ;  /* 0x00010000a0b77824 */ /* 0x020fe200078e00ff */
[----:B------:R-:W-:-:S03]  /*4340*/  @P2 SHF.L.U32 R199, R28, 0x10, RZ ;  /* 0x000000101cc72819 */ /* 0x000fc600000006ff */
[----:B------:R-:W-:-:S04]  /*4350*/  FADD.FTZ R10, R183, R10 ;  /* 0x0000000ab70a7221 */ /* 0x000fc80000010000 */
[----:B------:R-:W-:-:S07]  /*4360*/  @P2 FADD.FTZ R10, R199, R10 ;  /* 0x0000000ac70a2221 */ /* 0x000fce0000010000 */
.L_x_11715:
[----:B------:R-:W-:-:S04]  /*4370*/  F2FP.BF16.F32.PACK_AB R24, RZ, R10 ;  /* 0x0000000aff18723e */ /* 0x000fc800000010ff */
[----:B------:R-:W-:-:S07]  /*4380*/  PRMT R164, R24, 0x7610, R164 ;  /* 0x0000761018a47816 */ /* 0x000fce00000000a4 */
.L_x_11716:
[----:B------:R-:W-:Y:S01]  /*4390*/  SHF.L.U32 R23, R23, 0x10, RZ ;  /* 0x0000001017177819 */ /* 0x000fe200000006ff */
[----:B------:R-:W-:Y:S06]  /*43a0*/  @P3 BRA `(.L_x_11717) ;  /* 0x0000000000243947 */ /* 0x000fec0003800000 */
[----:B------:R-:W-:-:S04]  /*43b0*/  ISETP.NE.U32.AND P4, PT, RZ, UR12, PT ;  /* 0x0000000cff007c0c */ /* 0x000fc8000bf85070 */
[----:B------:R-:W-:-:S13]  /*43c0*/  ISETP.NE.AND.EX P4, PT, RZ, UR13, PT, P4 ;  /* 0x0000000dff007c0c */ /* 0x000fda000bf85340 */
[----:B------:R-:W-:Y:S05]  /*43d0*/  @P4 BRA `(.L_x_11718) ;  /* 0x0000000000084947 */ /* 0x000fea0003800000 */
[----:B------:R-:W-:Y:S05]  /*43e0*/  @P0 BRA `(.L_x_11719) ;  /* 0x00000000002c0947 */ /* 0x000fea0003800000 */
[----:B------:R-:W-:Y:S05]  /*43f0*/  BRA `(.L_x_11720) ;  /* 0x0000000000307947 */ /* 0x000fea0003800000 */
.L_x_11718:
[----:B-----5:R-:W-:-:S05]  /*4400*/  PRMT R24, R28, 0x7632, R24 ;  /* 0x000076321c187816 */ /* 0x020fca0000000018 */
[----:B------:R-:W-:-:S04]  /*4410*/  IMAD.U32 R24, R24, 0x10000, RZ ;  /* 0x0001000018187824 */ /* 0x000fc800078e00ff */
[----:B------:R-:W-:Y:S01]  /*4420*/  FADD.FTZ R23, R24, R23 ;  /* 0x0000001718177221 */ /* 0x000fe20000010000 */
[----:B------:R-:W-:Y:S06]  /*4430*/  BRA `(.L_x_11719) ;  /* 0x0000000000187947 */ /* 0x000fec0003800000 */
.L_x_11717:
[----:B-----5:R-:W-:Y:S02]  /*4440*/  PRMT R24, R160, 0x7632, R24 ;  /* 0x00007632a0187816 */ /* 0x020fe40000000018 */
[----:B------:R-:W-:Y:S02]  /*4450*/  @P2 PRMT R168, R28, 0x7632, R168 ;  /* 0x000076321ca82816 */ /* 0x000fe400000000a8 */
[----:B------:R-:W-:Y:S02]  /*4460*/  SHF.L.U32 R24, R24, 0x10, RZ ;  /* 0x0000001018187819 */ /* 0x000fe400000006ff */
[----:B------:R-:W-:-:S03]  /*4470*/  @P2 SHF.L.U32 R168, R168, 0x10, RZ ;  /* 0x00000010a8a82819 */ /* 0x000fc600000006ff */
[----:B------:R-:W-:-:S04]  /*4480*/  FADD.FTZ R23, R24, R23 ;  /* 0x0000001718177221 */ /* 0x000fc80000010000 */
[----:B------:R-:W-:-:S07]  /*4490*/  @P2 FADD.FTZ R23, R168, R23 ;  /* 0x00000017a8172221 */ /* 0x000fce0000010000 */
.L_x_11719:
[----:B------:R-:W-:-:S04]  /*44a0*/  F2FP.BF16.F32.PACK_AB R24, RZ, R23 ;  /* 0x00000017ff18723e */ /* 0x000fc800000010ff */
[----:B------:R-:W-:-:S07]  /*44b0*/  PRMT R164, R164, 0x5410, R24 ;  /* 0x00005410a4a47816 */ /* 0x000fce0000000018 */
.L_x_11720:
        /* <DEDUP_REMOVED lines=8> */
.L_x_11722:
[----:B-----5:R-:W-:-:S05]  /*4540*/  SHF.L.U32 R183, R29, 0x10, RZ ;  /* 0x000000101db77819 */ /* 0x020fca00000006ff */
[----:B------:R-:W-:Y:S01]  /*4550*/  FADD.FTZ R24, R183, R24 ;  /* 0x00000018b7187221 */ /* 0x000fe20000010000 */
[----:B------:R-:W-:Y:S06]  /*4560*/  BRA `(.L_x_11723) ;  /* 0x0000000000107947 */ /* 0x000fec0003800000 */
.L_x_11721:
[----:B-----5:R-:W-:Y:S01]  /*4570*/  SHF.L.U32 R183, R161, 0x10, RZ ;  /* 0x00000010a1b77819 */ /* 0x020fe200000006ff */
[----:B------:R-:W-:-:S04]  /*4580*/  @P2 IMAD.U32 R199, R29, 0x10000, RZ ;  /* 0x000100001dc72824 */ /* 0x000fc800078e00ff */
[----:B------:R-:W-:-:S04]  /*4590*/  FADD.FTZ R24, R183, R24 ;  /* 0x00000018b7187221 */ /* 0x000fc80000010000 */
[----:B------:R-:W-:-:S07]  /*45a0*/  @P2 FADD.FTZ R24, R199, R24 ;  /* 0x00000018c7182221 */ /* 0x000fce0000010000 */
.L_x_11723:
[----:B------:R-:W-:-:S04]  /*45b0*/  F2FP.BF16.F32.PACK_AB R168, RZ, R24 ;  /* 0x00000018ffa8723e */ /* 0x000fc800000010ff */
[----:B------:R-:W-:-:S07]  /*45c0*/  PRMT R165, R168, 0x7610, R165 ;  /* 0x00007610a8a57816 */ /* 0x000fce00000000a5 */
.L_x_11724:
[----:B------:R-:W-:Y:S01]  /*45d0*/  SHF.L.U32 R183, R169, 0x10, RZ ;  /* 0x00000010a9b77819 */ /* 0x000fe200000006ff */
[----:B------:R-:W-:Y:S06]  /*45e0*/  @P3 BRA `(.L_x_11725) ;  /* 0x0000000000243947 */ /* 0x000fec0003800000 */
[----:B------:R-:W-:-:S04]  /*45f0*/  ISETP.NE.U32.AND P4, PT, RZ, UR12, PT ;  /* 0x0000000cff007c0c */ /* 0x000fc8000bf85070 */
[----:B------:R-:W-:-:S13]  /*4600*/  ISETP.NE.AND.EX P4, PT, RZ, UR13, PT, P4 ;  /* 0x0000000dff007c0c */ /* 0x000fda000bf85340 */
[----:B------:R-:W-:Y:S05]  /*4610*/  @P4 BRA `(.L_x_11726) ;  /* 0x0000000000084947 */ /* 0x000fea0003800000 */
[----:B------:R-:W-:Y:S05]  /*4620*/  @P0 BRA `(.L_x_11727) ;  /* 0x00000000002c0947 */ /* 0x000fea0003800000 */
[----:B------:R-:W-:Y:S05]  /*4630*/  BRA `(.L_x_11728) ;  /* 0x0000000000307947 */ /* 0x000fea0003800000 */
.L_x_11726:
[----:B-----5:R-:W-:-:S04]  /*4640*/  PRMT R168, R29, 0x7632, R168 ;  /* 0x000076321da87816 */ /* 0x020fc800000000a8 */
[----:B------:R-:W-:-:S05]  /*4650*/  SHF.L.U32 R168, R168, 0x10, RZ ;  /* 0x00000010a8a87819 */ /* 0x000fca00000006ff */
[----:B------:R-:W-:Y:S01]  /*4660*/  FADD.FTZ R183, R168, R183 ;  /* 0x000000b7a8b77221 */ /* 0x000fe20000010000 */
[----:B------:R-:W-:Y:S06]  /*4670*/  BRA `(.L_x_11727) ;  /* 0x0000000000187947 */ /* 0x000fec0003800000 */
.L_x_11725:
[----:B-----5:R-:W-:Y:S02]  /*4680*/  PRMT R168, R161, 0x7632, R168 ;  /* 0x00007632a1a87816 */ /* 0x020fe400000000a8 */
[----:B------:R-:W-:-:S03]  /*4690*/  @P2 PRMT R169, R29, 0x7632, R169 ;  /* 0x000076321da92816 */ /* 0x000fc600000000a9 */
[----:B------:R-:W-:Y:S01]  /*46a0*/  IMAD.U32 R168, R168, 0x10000, RZ ;  /* 0x00010000a8a87824 */ /* 0x000fe200078e00ff */
[----:B------:R-:W-:-:S03]  /*46b0*/  @P2 SHF.L.U32 R184, R169, 0x10, RZ ;  /* 0x00000010a9b82819 */ /* 0x000fc600000006ff */
[----:B------:R-:W-:-:S04]  /*46c0*/  FADD.FTZ R183, R168, R183 ;  /* 0x000000b7a8b77221 */ /* 0x000fc80000010000 */
[----:B------:R-:W-:-:S07]  /*46d0*/  @P2 FADD.FTZ R183, R184, R183 ;  /* 0x000000b7b8b72221 */ /* 0x000fce0000010000 */
.L_x_11727:
[----:B------:R-:W-:-:S04]  /*46e0*/  F2FP.BF16.F32.PACK_AB R168, RZ, R183 ;  /* 0x000000b7ffa8723e */ /* 0x000fc800000010ff */
[----:B------:R-:W-:-:S07]  /*46f0*/  PRMT R165, R165, 0x5410, R168 ;  /* 0x00005410a5a57816 */ /* 0x000fce00000000a8 */
.L_x_11728:
        /* <DEDUP_REMOVED lines=8> */
.L_x_11730:
[----:B-----5:R-:W-:-:S04]  /*4780*/  IMAD.U32 R169, R30, 0x10000, RZ ;  /* 0x000100001ea97824 */ /* 0x020fc800078e00ff */
[----:B------:R-:W-:Y:S01]  /*4790*/  FADD.FTZ R184, R169, R184 ;  /* 0x000000b8a9b87221 */ /* 0x000fe20000010000 */
[----:B------:R-:W-:Y:S06]  /*47a0*/  BRA `(.L_x_11731) ;  /* 0x0000000000107947 */ /* 0x000fec0003800000 */
.L_x_11729:
[----:B-----5:R-:W-:Y:S02]  /*47b0*/  SHF.L.U32 R169, R162, 0x10, RZ ;  /* 0x00000010a2a97819 */ /* 0x020fe400000006ff */
[----:B------:R-:W-:-:S03]  /*47c0*/  @P2 SHF.L.U32 R199, R30, 0x10, RZ ;  /* 0x000000101ec72819 */ /* 0x000fc600000006ff */
[----:B------:R-:W-:-:S04]  /*47d0*/  FADD.FTZ R184, R169, R184 ;  /* 0x000000b8a9b87221 */ /* 0x000fc80000010000 */
[----:B------:R-:W-:-:S07]  /*47e0*/  @P2 FADD.FTZ R184, R199, R184 ;  /* 0x000000b8c7b82221 */ /* 0x000fce0000010000 */
.L_x_11731:
[----:B------:R-:W-:-:S04]  /*47f0*/  F2FP.BF16.F32.PACK_AB R168, RZ, R184 ;  /* 0x000000b8ffa8723e */ /* 0x000fc800000010ff */
[----:B------:R-:W-:-:S07]  /*4800*/  PRMT R166, R168, 0x7610, R166 ;  /* 0x00007610a8a67816 */ /* 0x000fce00000000a6 */
.L_x_11732:
[----:B------:R-:W-:Y:S01]  /*4810*/  IMAD.U32 R199, R170, 0x10000, RZ ;  /* 0x00010000aac77824 */ /* 0x000fe200078e00ff */
[----:B------:R-:W-:Y:S06]  /*4820*/  @P3 BRA `(.L_x_11733) ;  /* 0x0000000000243947 */ /* 0x000fec0003800000 */
[----:B------:R-:W-:-:S04]  /*4830*/  ISETP.NE.U32.AND P4, PT, RZ, UR12, PT ;  /* 0x0000000cff007c0c */ /* 0x000fc8000bf85070 */
[----:B------:R-:W-:-:S13]  /*4840*/  ISETP.NE.AND.EX P4, PT, RZ, UR13, PT, P4 ;  /* 0x0000000dff007c0c */ /* 0x000fda000bf85340 */
[----:B------:R-:W-:Y:S05]  /*4850*/  @P4 BRA `(.L_x_11734) ;  /* 0x0000000000084947 */ /* 0x000fea0003800000 */
[----:B------:R-:W-:Y:S05]  /*4860*/  @P0 BRA `(.L_x_11735) ;  /* 0x00000000002c0947 */ /* 0x000fea0003800000 */
[----:B------:R-:W-:Y:S05]  /*4870*/  BRA `(.L_x_11736) ;  /* 0x0000000000307947 */ /* 0x000fea0003800000 */
.L_x_11734:
[----:B-----5:R-:W-:-:S04]  /*4880*/  PRMT R168, R30, 0x7632, R168 ;  /* 0x000076321ea87816 */ /* 0x020fc800000000a8 */
[----:B------:R-:W-:-:S05]  /*4890*/  SHF.L.U32 R168, R168, 0x10, RZ ;  /* 0x00000010a8a87819 */ /* 0x000fca00000006ff */
[----:B------:R-:W-:Y:S01]  /*48a0*/  FADD.FTZ R199, R168, R199 ;  /* 0x000000c7a8c77221 */ /* 0x000fe20000010000 */
[----:B------:R-:W-:Y:S06]  /*48b0*/  BRA `(.L_x_11735) ;  /* 0x0000000000187947 */ /* 0x000fec0003800000 */
.L_x_11733:
[----:B-----5:R-:W-:Y:S02]  /*48c0*/  PRMT R168, R162, 0x7632, R168 ;  /* 0x00007632a2a87816 */ /* 0x020fe400000000a8 */
[----:B------:R-:W-:Y:S02]  /*48d0*/  @P2 PRMT R169, R30, 0x7632, R169 ;  /* 0x000076321ea92816 */ /* 0x000fe400000000a9 */
[----:B------:R-:W-:-:S03]  /*48e0*/  SHF.L.U32 R168, R168, 0x10, RZ ;  /* 0x00000010a8a87819 */ /* 0x000fc600000006ff */
[----:B------:R-:W-:Y:S02]  /*48f0*/  @P2 IMAD.U32 R170, R169, 0x10000, RZ ;  /* 0x00010000a9aa2824 */ /* 0x000fe400078e00ff */
[----:B------:R-:W-:-:S04]  /*4900*/  FADD.FTZ R199, R168, R199 ;  /* 0x000000c7a8c77221 */ /* 0x000fc80000010000 */
[----:B------:R-:W-:-:S07]  /*4910*/  @P2 FADD.FTZ R199, R170, R199 ;  /* 0x000000c7aac72221 */ /* 0x000fce0000010000 */
.L_x_11735:
[----:B------:R-:W-:-:S04]  /*4920*/  F2FP.BF16.F32.PACK_AB R168, RZ, R199 ;  /* 0x000000c7ffa8723e */ /* 0x000fc800000010ff */
[----:B------:R-:W-:-:S07]  /*4930*/  PRMT R166, R166, 0x5410, R168 ;  /* 0x00005410a6a67816 */ /* 0x000fce00000000a8 */
.L_x_11736:
        /* <DEDUP_REMOVED lines=8> */
.L_x_11738:
[----:B-----5:R-:W-:-:S05]  /*49c0*/  SHF.L.U32 R169, R31, 0x10, RZ ;  /* 0x000000101fa97819 */ /* 0x020fca00000006ff */
[----:B------:R-:W-:Y:S01]  /*49d0*/  FADD.FTZ R200, R169, R200 ;  /* 0x000000c8a9c87221 */ /* 0x000fe20000010000 */
[----:B------:R-:W-:Y:S06]  /*49e0*/  BRA `(.L_x_11739) ;  /* 0x0000000000107947 */ /* 0x000fec0003800000 */
.L_x_11737:
[----:B-----5:R-:W-:Y:S01]  /*49f0*/  IMAD.U32 R169, R163, 0x10000, RZ ;  /* 0x00010000a3a97824 */ /* 0x020fe200078e00ff */
[----:B------:R-:W-:-:S03]  /*4a00*/  @P2 SHF.L.U32 R215, R31, 0x10, RZ ;  /* 0x000000101fd72819 */ /* 0x000fc600000006ff */
[----:B------:R-:W-:-:S04]  /*4a10*/  FADD.FTZ R200, R169, R200 ;  /* 0x000000c8a9c87221 */ /* 0x000fc80000010000 */
[----:B------:R-:W-:-:S07]  /*4a20*/  @P2 FADD.FTZ R200, R215, R200 ;  /* 0x000000c8d7c82221 */ /* 0x000fce0000010000 */
.L_x_11739:
[----:B------:R-:W-:-:S04]  /*4a30*/  F2FP.BF16.F32.PACK_AB R168, RZ, R200 ;  /* 0x000000c8ffa8723e */ /* 0x000fc800000010ff */
[----:B------:R-:W-:-:S07]  /*4a40*/  PRMT R167, R168, 0x7610, R167 ;  /* 0x00007610a8a77816 */ /* 0x000fce00000000a7 */
.L_x_11740:
[----:B------:R-:W-:Y:S01]  /*4a50*/  SHF.L.U32 R210, R171, 0x10, RZ ;  /* 0x00000010abd27819 */ /* 0x000fe200000006ff */
[----:B------:R-:W-:Y:S06]  /*4a60*/  @P3 BRA `(.L_x_11741) ;  /* 0x0000000000243947 */ /* 0x000fec0003800000 */
[----:B------:R-:W-:-:S04]  /*4a70*/  ISETP.NE.U32.AND P2, PT, RZ, UR12, PT ;  /* 0x0000000cff007c0c */ /* 0x000fc8000bf45070 */
[----:B------:R-:W-:-:S13]  /*4a80*/  ISETP.NE.AND.EX P2, PT, RZ, UR13, PT, P2 ;  /* 0x0000000dff007c0c */ /* 0x000fda000bf45320 */
[----:B------:R-:W-:Y:S05]  /*4a90*/  @P2 BRA `(.L_x_11742) ;  /* 0x0000000000082947 */ /* 0x000fea0003800000 */
[----:B------:R-:W-:Y:S05]  /*4aa0*/  @P0 BRA `(.L_x_11743) ;  /* 0x00000000002c0947 */ /* 0x000fea0003800000 */
[----:B------:R-:W-:Y:S05]  /*4ab0*/  BRA `(.L_x_11744) ;  /* 0x0000000000307947 */ /* 0x000fea0003800000 */
.L_x_11742:
[----:B-----5:R-:W-:-:S05]  /*4ac0*/  PRMT R168, R31, 0x7632, R168 ;  /* 0x000076321fa87816 */ /* 0x020fca00000000a8 */
[----:B------:R-:W-:-:S04]  /*4ad0*/  IMAD.U32 R169, R168, 0x10000, RZ ;  /* 0x00010000a8a97824 */ /* 0x000fc800078e00ff */
[----:B------:R-:W-:Y:S01]  /*4ae0*/  FADD.FTZ R210, R169, R210 ;  /* 0x000000d2a9d27221 */ /* 0x000fe20000010000 */
[----:B------:R-:W-:Y:S06]  /*4af0*/  BRA `(.L_x_11743) ;  /* 0x0000000000187947 */ /* 0x000fec0003800000 */
.L_x_11741:
[----:B-----5:R-:W-:Y:S02]  /*4b00*/  PRMT R168, R163, 0x7632, R168 ;  /* 0x00007632a3a87816 */ /* 0x020fe400000000a8 */
[----:B------:R-:W-:Y:S02]  /*4b10*/  @P2 PRMT R170, R31, 0x7632, R170 ;  /* 0x000076321faa2816 */ /* 0x000fe400000000aa */
[----:B------:R-:W-:Y:S02]  /*4b20*/  SHF.L.U32 R169, R168, 0x10, RZ ;  /* 0x00000010a8a97819 */ /* 0x000fe400000006ff */
[----:B------:R-:W-:-:S03]  /*4b30*/  @P2 SHF.L.U32 R171, R170, 0x10, RZ ;  /* 0x00000010aaab2819 */ /* 0x000fc600000006ff */
[----:B------:R-:W-:-:S04]  /*4b40*/  FADD.FTZ R210, R169, R210 ;  /* 0x000000d2a9d27221 */ /* 0x000fc80000010000 */
[----:B------:R-:W-:-:S07]  /*4b50*/  @P2 FADD.FTZ R210, R171, R210 ;  /* 0x000000d2abd22221 */ /* 0x000fce0000010000 */
.L_x_11743:
[----:B------:R-:W-:-:S04]  /*4b60*/  F2FP.BF16.F32.PACK_AB R168, RZ, R210 ;  /* 0x000000d2ffa8723e */ /* 0x000fc800000010ff */
[----:B------:R-:W-:-:S07]  /*4b70*/  PRMT R167, R167, 0x5410, R168 ;  /* 0x00005410a7a77816 */ /* 0x000fce00000000a8 */
.L_x_11744:
[----:B------:R-:W0:Y:S02]  /*4b80*/  @P0 LDC.64 R168, c[0x0][0x238] ;  /* 0x00008e00ffa80b82 */ /* 0x000e240000000a00 */
[----:B0-----:R-:W-:-:S04]  /*4b90*/  @P0 LEA R168, P2, R214, R168, 0x4 ;  /* 0x000000a8d6a80211 */ /* 0x001fc800078420ff */
[C---:B------:R-:W-:Y:S01]  /*4ba0*/  @P0 LEA.HI.X R169, R214.reuse, R169, RZ, 0x4, P2 ;  /* 0x000000a9d6a90211 */ /* 0x040fe200010f24ff */
[----:B------:R-:W-:-:S04]  /*4bb0*/  VIADD R214, R214, 0x20 ;  /* 0x00000020d6d67836 */ /* 0x000fc80000000000 */
[----:B------:R0:W-:Y:S04]  /*4bc0*/  @P0 STG.E.128 desc[UR4][R168.64], R164 ;  /* 0x000000a4a8000986 */ /* 0x0001e8000c101d04 */
.L_x_11712:
[----:B------:R-:W-:Y:S05]  /*4bd0*/  BSYNC B0 ;  /* 0x0000000000007941 */ /* 0x000fea0003800000 */
.L_x_11711:
        /* <DEDUP_REMOVED lines=26> */
.L_x_11748:
[----:B-----5:R-:W-:-:S05]  /*4d80*/  SHF.L.U32 R26, R28, 0x10, RZ ;  /* 0x000000101c1a7819 */ /* 0x020fca00000006ff */
[----:B------:R-:W-:Y:S01]  /*4d90*/  FADD.FTZ R11, R26, R11 ;  /* 0x0000000b1a0b7221 */ /* 0x000fe20000010000 */
[----:B------:R-:W-:Y:S06]  /*4da0*/  BRA `(.L_x_11749) ;  /* 0x0000000000107947 */ /* 0x000fec0003800000 */
.L_x_11747:
[----:B-----5:R-:W-:Y:S01]  /*4db0*/  IMAD.U32 R26, R160, 0x10000, RZ ;  /* 0x00010000a01a7824 */ /* 0x020fe200078e00ff */
[----:B------:R-:W-:-:S03]  /*4dc0*/  @P2 SHF.L.U32 R168, R28, 0x10, RZ ;  /* 0x000000101ca82819 */ /* 0x000fc600000006ff */
[----:B------:R-:W-:-:S04]  /*4dd0*/  FADD.FTZ R11, R26, R11 ;  /* 0x0000000b1a0b7221 */ /* 0x000fc80000010000 */
[----:B------:R-:W-:-:S07]  /*4de0*/  @P2 FADD.FTZ R11, R168, R11 ;  /* 0x0000000ba80b2221 */ /* 0x000fce0000010000 */
.L_x_11749:
[----:B------:R-:W-:-:S04]  /*4df0*/  F2FP.BF16.F32.PACK_AB R26, RZ, R11 ;  /* 0x0000000bff1a723e */ /* 0x000fc800000010ff */
[----:B------:R-:W-:-:S07]  /*4e00*/  PRMT R164, R26, 0x7610, R164 ;  /* 0x000076101aa47816 */ /* 0x000fce00000000a4 */
.L_x_11750:
[----:B------:R-:W-:Y:S01]  /*4e10*/  SHF.L.U32 R25, R25, 0x10, RZ ;  /* 0x0000001019197819 */ /* 0x000fe200000006ff */
[----:B------:R-:W-:Y:S06]  /*4e20*/  @P3 BRA `(.L_x_11751) ;  /* 0x0000000000243947 */ /* 0x000fec0003800000 */
[----:B------:R-:W-:-:S04]  /*4e30*/  ISETP.NE.U32.AND P4, PT, RZ, UR12, PT ;  /* 0x0000000cff007c0c */ /* 0x000fc8000bf85070 */
[----:B------:R-:W-:-:S13]  /*4e40*/  ISETP.NE.AND.EX P4, PT, RZ, UR13, PT, P4 ;  /* 0x0000000dff007c0c */ /* 0x000fda000bf85340 */
[----:B------:R-:W-:Y:S05]  /*4e50*/  @P4 BRA `(.L_x_11752) ;  /* 0x0000000000084947 */ /* 0x000fea0003800000 */
[----:B------:R-:W-:Y:S05]  /*4e60*/  @P0 BRA `(.L_x_11753) ;  /* 0x00000000002c0947 */ /* 0x000fea0003800000 */
[----:B------:R-:W-:Y:S05]  /*4e70*/  BRA `(.L_x_11754) ;  /* 0x0000000000307947 */ /* 0x000fea0003800000 */
.L_x_11752:
[----:B-----5:R-:W-:-:S05]  /*4e80*/  PRMT R26, R28, 0x7632, R26 ;  /* 0x000076321c1a7816 */ /* 0x020fca000000001a */
[----:B------:R-:W-:-:S04]  /*4e90*/  IMAD.U32 R26, R26, 0x10000, RZ ;  /* 0x000100001a1a7824 */ /* 0x000fc800078e00ff */
[----:B------:R-:W-:Y:S01]  /*4ea0*/  FADD.FTZ R25, R26, R25 ;  /* 0x000000191a197221 */ /* 0x000fe20000010000 */
[----:B------:R-:W-:Y:S06]  /*4eb0*/  BRA `(.L_x_11753) ;  /* 0x0000000000187947 */ /* 0x000fec0003800000 */
.L_x_11751:
[----:B-----5:R-:W-:Y:S02]  /*4ec0*/  PRMT R26, R160, 0x7632, R26 ;  /* 0x00007632a01a7816 */ /* 0x020fe4000000001a */
[----:B------:R-:W-:Y:S02]  /*4ed0*/  @P2 PRMT R168, R28, 0x7632, R168 ;  /* 0x000076321ca82816 */ /* 0x000fe400000000a8 */
[----:B------:R-:W-:Y:S02]  /*4ee0*/  SHF.L.U32 R26, R26, 0x10, RZ ;  /* 0x000000101a1a7819 */ /* 0x000fe400000006ff */
[----:B------:R-:W-:-:S03]  /*4ef0*/  @P2 SHF.L.U32 R168, R168, 0x10, RZ ;  /* 0x00000010a8a82819 */ /* 0x000fc600000006ff */
[----:B------:R-:W-:-:S04]  /*4f00*/  FADD.FTZ R25, R26, R25 ;  /* 0x000000191a197221 */ /* 0x000fc80000010000 */
[----:B------:R-:W-:-:S07]  /*4f10*/  @P2 FADD.FTZ R25, R168, R25 ;  /* 0x00000019a8192221 */ /* 0x000fce0000010000 */
.L_x_11753:
[----:B------:R-:W-:-:S04]  /*4f20*/  F2FP.BF16.F32.PACK_AB R26, RZ, R25 ;  /* 0x00000019ff1a723e */ /* 0x000fc800000010ff */
[----:B------:R-:W-:-:S07]  /*4f30*/  PRMT R164, R164, 0x5410, R26 ;  /* 0x00005410a4a47816 */ /* 0x000fce000000001a */
.L_x_11754:
        /* <DEDUP_REMOVED lines=8> */
.L_x_11756:
[----:B-----5:R-:W-:-:S05]  /*4fc0*/  SHF.L.U32 R185, R29, 0x10, RZ ;  /* 0x000000101db97819 */ /* 0x020fca00000006ff */
[----:B------:R-:W-:Y:S01]  /*4fd0*/  FADD.FTZ R26, R185, R26 ;  /* 0x0000001ab91a7221 */ /* 0x000fe20000010000 */
[----:B------:R-:W-:Y:S06]  /*4fe0*/  BRA `(.L_x_11757) ;  /* 0x0000000000107947 */ /* 0x000fec0003800000 */
.L_x_11755:
[----:B-----5:R-:W-:Y:S01]  /*4ff0*/  SHF.L.U32 R185, R161, 0x10, RZ ;  /* 0x00000010a1b97819 */ /* 0x020fe200000006ff */
[----:B------:R-:W-:-:S04]  /*5000*/  @P2 IMAD.U32 R201, R29, 0x10000, RZ ;  /* 0x000100001dc92824 */ /* 0x000fc800078e00ff */
[----:B------:R-:W-:-:S04]  /*5010*/  FADD.FTZ R26, R185, R26 ;  /* 0x0000001ab91a7221 */ /* 0x000fc80000010000 */
[----:B------:R-:W-:-:S07]  /*5020*/  @P2 FADD.FTZ R26, R201, R26 ;  /* 0x0000001ac91a2221 */ /* 0x000fce0000010000 */
.L_x_11757:
[----:B------:R-:W-:-:S04]  /*5030*/  F2FP.BF16.F32.PACK_AB R168, RZ, R26 ;  /* 0x0000001affa8723e */ /* 0x000fc800000010ff */
[----:B------:R-:W-:-:S07]  /*5040*/  PRMT R165, R168, 0x7610, R165 ;  /* 0x00007610a8a57816 */ /* 0x000fce00000000a5 */
.L_x_11758:
[----:B------:R-:W-:Y:S01]  /*5050*/  SHF.L.U32 R185, R169, 0x10, RZ ;  /* 0x00000010a9b97819 */ /* 0x000fe200000006ff */
[----:B------:R-:W-:Y:S06]  /*5060*/  @P3 BRA `(.L_x_11759) ;  /* 0x0000000000243947 */ /* 0x000fec0003800000 */
[----:B------:R-:W-:-:S04]  /*5070*/  ISETP.NE.U32.AND P4, PT, RZ, UR12, PT ;  /* 0x0000000cff007c0c */ /* 0x000fc8000bf85070 */
[----:B------:R-:W-:-:S13]  /*5080*/  ISETP.NE.AND.EX P4, PT, RZ, UR13, PT, P4 ;  /* 0x0000000dff007c0c */ /* 0x000fda000bf85340 */
[----:B------:R-:W-:Y:S05]  /*5090*/  @P4 BRA `(.L_x_11760) ;  /* 0x0000000000084947 */ /* 0x000fea0003800000 */
[----:B------:R-:W-:Y:S05]  /*50a0*/  @P0 BRA `(.L_x_11761) ;  /* 0x00000000002c0947 */ /* 0x000fea0003800000 */
[----:B------:R-:W-:Y:S05]  /*50b0*/  BRA `(.L_x_11762) ;  /* 0x0000000000307947 */ /* 0x000fea0003800000 */
.L_x_11760:
[----:B-----5:R-:W-:-:S04]  /*50c0*/  PRMT R168, R29, 0x7632, R168 ;  /* 0x000076321da87816 */ /* 0x020fc800000000a8 */
[----:B------:R-:W-:-:S05]  /*50d0*/  SHF.L.U32 R168, R168, 0x10, RZ ;  /* 0x00000010a8a87819 */ /* 0x000fca00000006ff */
[----:B------:R-:W-:Y:S01]  /*50e0*/  FADD.FTZ R185, R168, R185 ;  /* 0x000000b9a8b97221 */ /* 0x000fe20000010000 */
[----:B------:R-:W-:Y:S06]  /*50f0*/  BRA `(.L_x_11761) ;  /* 0x0000000000187947 */ /* 0x000fec0003800000 */
.L_x_11759:
[----:B-----5:R-:W-:Y:S02]  /*5100*/  PRMT R168, R161, 0x7632, R168 ;  /* 0x00007632a1a87816 */ /* 0x020fe400000000a8 */
[----:B------:R-:W-:-:S03]  /*5110*/  @P2 PRMT R169, R29, 0x7632, R169 ;  /* 0x000076321da92816 */ /* 0x000fc600000000a9 */
[----:B------:R-:W-:Y:S01]  /*5120*/  IMAD.U32 R168, R168, 0x10000, RZ ;  /* 0x00010000a8a87824 */ /* 0x000fe200078e00ff */
[----:B------:R-:W-:-:S03]  /*5130*/  @P2 SHF.L.U32 R186, R169, 0x10, RZ ;  /* 0x00000010a9ba2819 */ /* 0x000fc600000006ff */
[----:B------:R-:W-:-:S04]  /*5140*/  FADD.FTZ R185, R168, R185 ;  /* 0x000000b9a8b97221 */ /* 0x000fc80000010000 */
[----:B------:R-:W-:-:S07]  /*5150*/  @P2 FADD.FTZ R185, R186, R185 ;  /* 0x000000b9bab92221 */ /* 0x000fce0000010000 */
.L_x_11761:
[----:B------:R-:W-:-:S04]  /*5160*/  F2FP.BF16.F32.PACK_AB R168, RZ, R185 ;  /* 0x000000b9ffa8723e */ /* 0x000fc800000010ff */
[----:B------:R-:W-:-:S07]  /*5170*/  PRMT R165, R165, 0x5410, R168 ;  /* 0x00005410a5a57816 */ /* 0x000fce00000000a8 */
.L_x_11762:
        /* <DEDUP_REMOVED lines=8> */
.L_x_11764:
[----:B-----5:R-:W-:-:S04]  /*5200*/  IMAD.U32 R169, R30, 0x10000, RZ ;  /* 0x000100001ea97824 */ /* 0x020fc800078e00ff */
[----:B------:R-:W-:Y:S01]  /*5210*/  FADD.FTZ R186, R169, R186 ;  /* 0x000000baa9ba7221 */ /* 0x000fe20000010000 */
[----:B------:R-:W-:Y:S06]  /*5220*/  BRA `(.L_x_11765) ;  /* 0x0000000000107947 */ /* 0x000fec0003800000 */
.L_x_11763:
[----:B-----5:R-:W-:Y:S02]  /*5230*/  SHF.L.U32 R169, R162, 0x10, RZ ;  /* 0x00000010a2a97819 */ /* 0x020fe400000006ff */
[----:B------:R-:W-:-:S03]  /*5240*/  @P2 SHF.L.U32 R201, R30, 0x10, RZ ;  /* 0x000000101ec92819 */ /* 0x000fc600000006ff */
[----:B------:R-:W-:-:S04]  /*5250*/  FADD.FTZ R186, R169, R186 ;  /* 0x000000baa9ba7221 */ /* 0x000fc80000010000 */
[----:B------:R-:W-:-:S07]  /*5260*/  @P2 FADD.FTZ R186, R201, R186 ;  /* 0x000000bac9ba2221 */ /* 0x000fce0000010000 */
.L_x_11765:
[----:B------:R-:W-:-:S04]  /*5270*/  F2FP.BF16.F32.PACK_AB R168, RZ, R186 ;  /* 0x000000baffa8723e */ /* 0x000fc800000010ff */
[----:B------:R-:W-:-:S07]  /*5280*/  PRMT R166, R168, 0x7610, R166 ;  /* 0x00007610a8a67816 */ /* 0x000fce00000000a6 */
.L_x_11766:
[----:B------:R-:W-:Y:S01]  /*5290*/  IMAD.U32 R201, R170, 0x10000, RZ ;  /* 0x00010000aac97824 */ /* 0x000fe200078e00ff */
[----:B------:R-:W-:Y:S06]  /*52a0*/  @P3 BRA `(.L_x_11767) ;  /* 0x0000000000243947 */ /* 0x000fec0003800000 */
[----:B------:R-:W-:-:S04]  /*52b0*/  ISETP.NE.U32.AND P4, PT, RZ, UR12, PT ;  /* 0x0000000cff007c0c */ /* 0x000fc8000bf85070 */
[----:B------:R-:W-:-:S13]  /*52c0*/  ISETP.NE.AND.EX P4, PT, RZ, UR13, PT, P4 ;  /* 0x0000000dff007c0c */ /* 0x000fda000bf85340 */
[----:B------:R-:W-:Y:S05]  /*52d0*/  @P4 BRA `(.L_x_11768) ;  /* 0x0000000000084947 */ /* 0x000fea0003800000 */
[----:B------:R-:W-:Y:S05]  /*52e0*/  @P0 BRA `(.L_x_11769) ;  /* 0x00000000002c0947 */ /* 0x000fea0003800000 */
[----:B------:R-:W-:Y:S05]  /*52f0*/  BRA `(.L_x_11770) ;  /* 0x0000000000307947 */ /* 0x000fea0003800000 */
.L_x_11768:
[----:B-----5:R-:W-:-:S04]  /*5300*/  PRMT R168, R30, 0x7632, R168 ;  /* 0x000076321ea87816 */ /* 0x020fc800000000a8 */
[----:B------:R-:W-:-:S05]  /*5310*/  SHF.L.U32 R168, R168, 0x10, RZ ;  /* 0x00000010a8a87819 */ /* 0x000fca00000006ff */
[----:B------:R-:W-:Y:S01]  /*5320*/  FADD.FTZ R201, R168, R201 ;  /* 0x000000c9a8c97221 */ /* 0x000fe20000010000 */
[----:B------:R-:W-:Y:S06]  /*5330*/  BRA `(.L_x_11769) ;  /* 0x0000000000187947 */ /* 0x000fec0003800000 */
.L_x_11767:
[----:B-----5:R-:W-:Y:S02]  /*5340*/  PRMT R168, R162, 0x7632, R168 ;  /* 0x00007632a2a87816 */ /* 0x020fe400000000a8 */
[----:B------:R-:W-:Y:S02]  /*5350*/  @P2 PRMT R169, R30, 0x7632, R169 ;  /* 0x000076321ea92816 */ /* 0x000fe400000000a9 */
[----:B------:R-:W-:-:S03]  /*5360*/  SHF.L.U32 R168, R168, 0x10, RZ ;  /* 0x00000010a8a87819 */ /* 0x000fc600000006ff */
[----:B------:R-:W-:Y:S02]  /*5370*/  @P2 IMAD.U32 R170, R169, 0x10000, RZ ;  /* 0x00010000a9aa2824 */ /* 0x000fe400078e00ff */
[----:B------:R-:W-:-:S04]  /*5380*/  FADD.FTZ R201, R168, R201 ;  /* 0x000000c9a8c97221 */ /* 0x000fc80000010000 */
[----:B------:R-:W-:-:S07]  /*5390*/  @P2 FADD.FTZ R201, R170, R201 ;  /* 0x000000c9aac92221 */ /* 0x000fce0000010000 */
.L_x_11769:
[----:B------:R-:W-:-:S04]  /*53a0*/  F2FP.BF16.F32.PACK_AB R168, RZ, R201 ;  /* 0x000000c9ffa8723e */ /* 0x000fc800000010ff */
[----:B------:R-:W-:-:S07]  /*53b0*/  PRMT R166, R166, 0x5410, R168 ;  /* 0x00005410a6a67816 */ /* 0x000fce00000000a8 */
.L_x_11770:
        /* <DEDUP_REMOVED lines=8> */
.L_x_11772:
[----:B-----5:R-:W-:-:S05]  /*5440*/  SHF.L.U32 R169, R31, 0x10, RZ ;  /* 0x000000101fa97819 */ /* 0x020fca00000006ff */
[----:B------:R-:W-:Y:S01]  /*5450*/  FADD.FTZ R202, R169, R202 ;  /* 0x000000caa9ca7221 */ /* 0x000fe20000010000 */
[----:B------:R-:W-:Y:S06]  /*5460*/  BRA `(.L_x_11773) ;  /* 0x0000000000107947 */ /* 0x000fec0003800000 */
.L_x_11771:
[----:B-----5:R-:W-:Y:S01]  /*5470*/  IMAD.U32 R169, R163, 0x10000, RZ ;  /* 0x00010000a3a97824 */ /* 0x020fe200078e00ff */
[----:B------:R-:W-:-:S03]  /*5480*/  @P2 SHF.L.U32 R211, R31, 0x10, RZ ;  /* 0x000000101fd32819 */ /* 0x000fc600000006ff */
[----:B------:R-:W-:-:S04]  /*5490*/  FADD.FTZ R202, R169, R202 ;  /* 0x000000caa9ca7221 */ /* 0x000fc80000010000 */
[----:B------:R-:W-:-:S07]  /*54a0*/  @P2 FADD.FTZ R202, R211, R202 ;  /* 0x000000cad3ca2221 */ /* 0x000fce0000010000 */
.L_x_11773:
[----:B------:R-:W-:-:S04]  /*54b0*/  F2FP.BF16.F32.PACK_AB R168, RZ, R202 ;  /* 0x000000caffa8723e */ /* 0x000fc800000010ff */
[----:B------:R-:W-:-:S07]  /*54c0*/  PRMT R167, R168, 0x7610, R167 ;  /* 0x00007610a8a77816 */ /* 0x000fce00000000a7 */
.L_x_11774:
[----:B------:R-:W-:Y:S01]  /*54d0*/  SHF.L.U32 R211, R171, 0x10, RZ ;  /* 0x00000010abd37819 */ /* 0x000fe200000006ff */
[----:B------:R-:W-:Y:S06]  /*54e0*/  @P3 BRA `(.L_x_11775) ;  /* 0x0000000000243947 */ /* 0x000fec0003800000 */
[----:B------:R-:W-:-:S04]  /*54f0*/  ISETP.NE.U32.AND P2, PT, RZ, UR12, PT ;  /* 0x0000000cff007c0c */ /* 0x000fc8000bf45070 */
[----:B------:R-:W-:-:S13]  /*5500*/  ISETP.NE.AND.EX P2, PT, RZ, UR13, PT, P2 ;  /* 0x0000000dff007c0c */ /* 0x000fda000bf45320 */
[----:B------:R-:W-:Y:S05]  /*5510*/  @P2 BRA `(.L_x_11776) ;  /* 0x0000000000082947 */ /* 0x000fea0003800000 */
[----:B------:R-:W-:Y:S05]  /*5520*/  @P0 BRA `(.L_x_11777) ;  /* 0x00000000002c0947 */ /* 0x000fea0003800000 */
[----:B------:R-:W-:Y:S05]  /*5530*/  BRA `(.L_x_11778) ;  /* 0x0000000000307947 */ /* 0x000fea0003800000 */
.L_x_11776:
[----:B-----5:R-:W-:-:S05]  /*5540*/  PRMT R168, R31, 0x7632, R168 ;  /* 0x000076321fa87816 */ /* 0x020fca00000000a8 */
[----:B------:R-:W-:-:S04]  /*5550*/  IMAD.U32 R168, R168, 0x10000, RZ ;  /* 0x00010000a8a87824 */ /* 0x000fc800078e00ff */
[----:B------:R-:W-:Y:S01]  /*5560*/  FADD.FTZ R211, R168, R211 ;  /* 0x000000d3a8d37221 */ /* 0x000fe20000010000 */
[----:B------:R-:W-:Y:S06]  /*5570*/  BRA `(.L_x_11777) ;  /* 0x0000000000187947 */ /* 0x000fec0003800000 */
.L_x_11775:
[----:B-----5:R-:W-:Y:S02]  /*5580*/  PRMT R168, R163, 0x7632, R168 ;  /* 0x00007632a3a87816 */ /* 0x020fe400000000a8 */
[----:B------:R-:W-:Y:S02]  /*5590*/  @P2 PRMT R169, R31, 0x7632, R169 ;  /* 0x000076321fa92816 */ /* 0x000fe400000000a9 */
[----:B------:R-:W-:Y:S02]  /*55a0*/  SHF.L.U32 R168, R168, 0x10, RZ ;  /* 0x00000010a8a87819 */ /* 0x000fe400000006ff */
[----:B------:R-:W-:-:S03]  /*55b0*/  @P2 SHF.L.U32 R170, R169, 0x10, RZ ;  /* 0x00000010a9aa2819 */ /* 0x000fc600000006ff */
[----:B------:R-:W-:-:S04]  /*55c0*/  FADD.FTZ R211, R168, R211 ;  /* 0x000000d3a8d37221 */ /* 0x000fc80000010000 */
[----:B------:R-:W-:-:S07]  /*55d0*/  @P2 FADD.FTZ R211, R170, R211 ;  /* 0x000000d3aad32221 */ /* 0x000fce0000010000 */
.L_x_11777:
[----:B------:R-:W-:-:S04]  /*55e0*/  F2FP.BF16.F32.PACK_AB R168, RZ, R211 ;  /* 0x000000d3ffa8723e */ /* 0x000fc800000010ff */
[----:B------:R-:W-:-:S07]  /*55f0*/  PRMT R167, R167, 0x5410, R168 ;  /* 0x00005410a7a77816 */ /* 0x000fce00000000a8 */
.L_x_11778:
[----:B------:R-:W0:Y:S02]  /*5600*/  @P0 LDC.64 R168, c[0x0][0x238] ;  /* 0x00008e00ffa80b82 */ /* 0x000e240000000a00 */
[----:B0-----:R-:W-:-:S04]  /*5610*/  @P0 LEA R168, P2, R214, R168, 0x4 ;  /* 0x000000a8d6a80211 */ /* 0x001fc800078420ff */
[C---:B------:R-:W-:Y:S01]  /*5620*/  @P0 LEA.HI.X R169, R214.reuse, R169, RZ, 0x4, P2 ;  /* 0x000000a9d6a90211 */ /* 0x040fe200010f24ff */
[----:B------:R-:W-:-:S04]  /*5630*/  VIADD R214, R214, 0x20 ;  /* 0x00000020d6d67836 */ /* 0x000fc80000000000 */
[----:B------:R0:W-:Y:S04]  /*5640*/  @P0 STG.E.128 desc[UR4][R168.64], R164 ;  /* 0x000000a4a8000986 */ /* 0x0001e8000c101d04 */
.L_x_11746:
[----:B------:R-:W-:Y:S05]  /*5650*/  BSYNC B0 ;  /* 0x0000000000007941 */ /* 0x000fea0003800000 */
.L_x_11745:
        /* <DEDUP_REMOVED lines=26> */
.L_x_11782:
[----:B-----5:R-:W-:-:S05]  /*5800*/  SHF.L.U32 R187, R28, 0x10, RZ ;  /* 0x000000101cbb7819 */ /* 0x020fca00000006ff */
[----:B------:R-:W-:Y:S01]  /*5810*/  FADD.FTZ R12, R187, R12 ;  /* 0x0000000cbb0c7221 */ /* 0x000fe20000010000 */
[----:B------:R-:W-:Y:S06]  /*5820*/  BRA `(.L_x_11783) ;  /* 0x0000000000107947 */ /* 0x000fec0003800000 */
.L_x_11781:
[----:B-----5:R-:W-:Y:S01]  /*5830*/  IMAD.U32 R187, R160, 0x10000, RZ ;  /* 0x00010000a0bb7824 */ /* 0x020fe200078e00ff */
[----:B------:R-:W-:-:S03]  /*5840*/  @P2 SHF.L.U32 R203, R28, 0x10, RZ ;  /* 0x000000101ccb2819 */ /* 0x000fc600000006ff */
[----:B------:R-:W-:-:S04]  /*5850*/  FADD.FTZ R12, R187, R12 ;  /* 0x0000000cbb0c7221 */ /* 0x000fc80000010000 */
[----:B------:R-:W-:-:S07]  /*5860*/  @P2 FADD.FTZ R12, R203, R12 ;  /* 0x0000000ccb0c2221 */ /* 0x000fce0000010000 */
.L_x_11783:
[----:B------:R-:W-:-:S04]  /*5870*/  F2FP.BF16.F32.PACK_AB R168, RZ, R12 ;  /* 0x0000000cffa8723e */ /* 0x000fc800000010ff */
[----:B------:R-:W-:-:S07]  /*5880*/  PRMT R164, R168, 0x7610, R164 ;  /* 0x00007610a8a47816 */ /* 0x000fce00000000a4 */
.L_x_11784:
[----:B------:R-:W-:Y:S01]  /*5890*/  SHF.L.U32 R27, R27, 0x10, RZ ;  /* 0x000000101b1b7819 */ /* 0x000fe200000006ff */
[----:B------:R-:W-:Y:S06]  /*58a0*/  @P3 BRA `(.L_x_11785) ;  /* 0x0000000000243947 */ /* 0x000fec0003800000 */
[----:B------:R-:W-:-:S04]  /*58b0*/  ISETP.NE.U32.AND P4, PT, RZ, UR12, PT ;  /* 0x0000000cff007c0c */ /* 0x000fc8000bf85070 */
[----:B------:R-:W-:-:S13]  /*58c0*/  ISETP.NE.AND.EX P4, PT, RZ, UR13, PT, P4 ;  /* 0x0000000dff007c0c */ /* 0x000fda000bf85340 */
[----:B------:R-:W-:Y:S05]  /*58d0*/  @P4 BRA `(.L_x_11786) ;  /* 0x0000000000084947 */ /* 0x000fea0003800000 */
[----:B------:R-:W-:Y:S05]  /*58e0*/  @P0 BRA `(.L_x_11787) ;  /* 0x00000000002c0947 */ /* 0x000fea0003800000 */
[----:B------:R-:W-:Y:S05]  /*58f0*/  BRA `(.L_x_11788) ;  /* 0x0000000000307947 */ /* 0x000fea0003800000 */
.L_x_11786:
[----:B-----5:R-:W-:-:S05]  /*5900*/  PRMT R168, R28, 0x7632, R168 ;  /* 0x000076321ca87816 */ /* 0x020fca00000000a8 */
[----:B------:R-:W-:-:S04]  /*5910*/  IMAD.U32 R168, R168, 0x10000, RZ ;  /* 0x00010000a8a87824 */ /* 0x000fc800078e00ff */
[----:B------:R-:W-:Y:S01]  /*5920*/  FADD.FTZ R27, R168, R27 ;  /* 0x0000001ba81b7221 */ /* 0x000fe20000010000 */
[----:B------:R-:W-:Y:S06]  /*5930*/  BRA `(.L_x_11787) ;  /* 0x0000000000187947 */ /* 0x000fec0003800000 */
.L_x_11785:
[----:B-----5:R-:W-:Y:S02]  /*5940*/  PRMT R168, R160, 0x7632, R168 ;  /* 0x00007632a0a87816 */ /* 0x020fe400000000a8 */
[----:B------:R-:W-:Y:S02]  /*5950*/  @P2 PRMT R172, R28, 0x7632, R172 ;  /* 0x000076321cac2816 */ /* 0x000fe400000000ac */
[----:B------:R-:W-:Y:S02]  /*5960*/  SHF.L.U32 R168, R168, 0x10, RZ ;  /* 0x00000010a8a87819 */ /* 0x000fe400000006ff */
[----:B------:R-:W-:-:S03]  /*5970*/  @P2 SHF.L.U32 R172, R172, 0x10, RZ ;  /* 0x00000010acac2819 */ /* 0x000fc600000006ff */
[----:B------:R-:W-:-:S04]  /*5980*/  FADD.FTZ R27, R168, R27 ;  /* 0x0000001ba81b7221 */ /* 0x000fc80000010000 */
[----:B------:R-:W-:-:S07]  /*5990*/  @P2 FADD.FTZ R27, R172, R27 ;  /* 0x0000001bac1b2221 */ /* 0x000fce0000010000 */
.L_x_11787:
[----:B------:R-:W-:-:S04]  /*59a0*/  F2FP.BF16.F32.PACK_AB R168, RZ, R27 ;  /* 0x0000001bffa8723e */ /* 0x000fc800000010ff */
[----:B------:R-:W-:-:S07]  /*59b0*/  PRMT R164, R164, 0x5410, R168 ;  /* 0x00005410a4a47816 */ /* 0x000fce00000000a8 */
.L_x_11788:
        /* <DEDUP_REMOVED lines=8> */
.L_x_11790:
[----:B-----5:R-:W-:-:S05]  /*5a40*/  SHF.L.U32 R187, R29, 0x10, RZ ;  /* 0x000000101dbb7819 */ /* 0x020fca00000006ff */
[----:B------:R-:W-:Y:S01]  /*5a50*/  FADD.FTZ R172, R187, R172 ;  /* 0x000000acbbac7221 */ /* 0x000fe20000010000 */
[----:B------:R-:W-:Y:S06]  /*5a60*/  BRA `(.L_x_11791) ;  /* 0x0000000000107947 */ /* 0x000fec0003800000 */
.L_x_11789:
[----:B-----5:R-:W-:Y:S01]  /*5a70*/  SHF.L.U32 R187, R161, 0x10, RZ ;  /* 0x00000010a1bb7819 */ /* 0x020fe200000006ff */
[----:B------:R-:W-:-:S04]  /*5a80*/  @P2 IMAD.U32 R203, R29, 0x10000, RZ ;  /* 0x000100001dcb2824 */ /* 0x000fc800078e00ff */
[----:B------:R-:W-:-:S04]  /*5a90*/  FADD.FTZ R172, R187, R172 ;  /* 0x000000acbbac7221 */ /* 0x000fc80000010000 */
[----:B------:R-:W-:-:S07]  /*5aa0*/  @P2 FADD.FTZ R172, R203, R172 ;  /* 0x000000accbac2221 */ /* 0x000fce0000010000 */
.L_x_11791:
[----:B------:R-:W-:-:S04]  /*5ab0*/  F2FP.BF16.F32.PACK_AB R168, RZ, R172 ;  /* 0x000000acffa8723e */ /* 0x000fc800000010ff */
[----:B------:R-:W-:-:S07]  /*5ac0*/  PRMT R165, R168, 0x7610, R165 ;  /* 0x00007610a8a57816 */ /* 0x000fce00000000a5 */
.L_x_11792:
[----:B------:R-:W-:Y:S01]  /*5ad0*/  SHF.L.U32 R187, R169, 0x10, RZ ;  /* 0x00000010a9bb7819 */ /* 0x000fe200000006ff */
[----:B------:R-:W-:Y:S06]  /*5ae0*/  @P3 BRA `(.L_x_11793) ;  /* 0x0000000000243947 */ /* 0x000fec0003800000 */
[----:B------:R-:W-:-:S04]  /*5af0*/  ISETP.NE.U32.AND P4, PT, RZ, UR12, PT ;  /* 0x0000000cff007c0c */ /* 0x000fc8000bf85070 */
[----:B------:R-:W-:-:S13]  /*5b00*/  ISETP.NE.AND.EX P4, PT, RZ, UR13, PT, P4 ;  /* 0x0000000dff007c0c */ /* 0x000fda000bf85340 */
[----:B------:R-:W-:Y:S05]  /*5b10*/  @P4 BRA `(.L_x_11794) ;  /* 0x0000000000084947 */ /* 0x000fea0003800000 */
[----:B------:R-:W-:Y:S05]  /*5b20*/  @P0 BRA `(.L_x_11795) ;  /* 0x00000000002c0947 */ /* 0x000fea0003800000 */
[----:B------:R-:W-:Y:S05]  /*5b30*/  BRA `(.L_x_11796) ;  /* 0x0000000000307947 */ /* 0x000fea0003800000 */
.L_x_11794:
[----:B-----5:R-:W-:-:S04]  /*5b40*/  PRMT R168, R29, 0x7632, R168 ;  /* 0x000076321da87816 */ /* 0x020fc800000000a8 */
[----:B------:R-:W-:-:S05]  /*5b50*/  SHF.L.U32 R168, R168, 0x10, RZ ;  /* 0x00000010a8a87819 */ /* 0x000fca00000006ff */
[----:B------:R-:W-:Y:S01]  /*5b60*/  FADD.FTZ R187, R168, R187 ;  /* 0x000000bba8bb7221 */ /* 0x000fe20000010000 */
[----:B------:R-:W-:Y:S06]  /*5b70*/  BRA `(.L_x_11795) ;  /* 0x0000000000187947 */ /* 0x000fec0003800000 */
.L_x_11793:
[----:B-----5:R-:W-:Y:S02]  /*5b80*/  PRMT R168, R161, 0x7632, R168 ;  /* 0x00007632a1a87816 */ /* 0x020fe400000000a8 */
[----:B------:R-:W-:-:S03]  /*5b90*/  @P2 PRMT R169, R29, 0x7632, R169 ;  /* 0x000076321da92816 */ /* 0x000fc600000000a9 */
[----:B------:R-:W-:Y:S01]  /*5ba0*/  IMAD.U32 R168, R168, 0x10000, RZ ;  /* 0x00010000a8a87824 */ /* 0x000fe200078e00ff */
[----:B------:R-:W-:-:S03]  /*5bb0*/  @P2 SHF.L.U32 R188, R169, 0x10, RZ ;  /* 0x00000010a9bc2819 */ /* 0x000fc600000006ff */
[----:B------:R-:W-:-:S04]  /*5bc0*/  FADD.FTZ R187, R168, R187 ;  /* 0x000000bba8bb7221 */ /* 0x000fc80000010000 */
[----:B------:R-:W-:-:S07]  /*5bd0*/  @P2 FADD.FTZ R187, R188, R187 ;  /* 0x000000bbbcbb2221 */ /* 0x000fce0000010000 */
.L_x_11795:
[----:B------:R-:W-:-:S04]  /*5be0*/  F2FP.BF16.F32.PACK_AB R168, RZ, R187 ;  /* 0x000000bbffa8723e */ /* 0x000fc800000010ff */
[----:B------:R-:W-:-:S07]  /*5bf0*/  PRMT R165, R165, 0x5410, R168 ;  /* 0x00005410a5a57816 */ /* 0x000fce00000000a8 */
.L_x_11796:
        /* <DEDUP_REMOVED lines=8> */
.L_x_11798:
[----:B-----5:R-:W-:-:S04]  /*5c80*/  IMAD.U32 R169, R30, 0x10000, RZ ;  /* 0x000100001ea97824 */ /* 0x020fc800078e00ff */
[----:B------:R-:W-:Y:S01]  /*5c90*/  FADD.FTZ R188, R169, R188 ;  /* 0x000000bca9bc7221 */ /* 0x000fe20000010000 */
[----:B------:R-:W-:Y:S06]  /*5ca0*/  BRA `(.L_x_11799) ;  /* 0x0000000000107947 */ /* 0x000fec0003800000 */
.L_x_11797:
[----:B-----5:R-:W-:Y:S02]  /*5cb0*/  SHF.L.U32 R169, R162, 0x10, RZ ;  /* 0x00000010a2a97819 */ /* 0x020fe400000006ff */
[----:B------:R-:W-:-:S03]  /*5cc0*/  @P2 SHF.L.U32 R203, R30, 0x10, RZ ;  /* 0x000000101ecb2819 */ /* 0x000fc600000006ff */
[----:B------:R-:W-:-:S04]  /*5cd0*/  FADD.FTZ R188, R169, R188 ;  /* 0x000000bca9bc7221 */ /* 0x000fc80000010000 */
[----:B------:R-:W-:-:S07]  /*5ce0*/  @P2 FADD.FTZ R188, R203, R188 ;  /* 0x000000bccbbc2221 */ /* 0x000fce0000010000 */
.L_x_11799:
[----:B------:R-:W-:-:S04]  /*5cf0*/  F2FP.BF16.F32.PACK_AB R168, RZ, R188 ;  /* 0x000000bcffa8723e */ /* 0x000fc800000010ff */
[----:B------:R-:W-:-:S07]  /*5d00*/  PRMT R166, R168, 0x7610, R166 ;  /* 0x00007610a8a67816 */ /* 0x000fce00000000a6 */
.L_x_11800:
[----:B------:R-:W-:Y:S01]  /*5d10*/  IMAD.U32 R203, R170, 0x10000, RZ ;  /* 0x00010000aacb7824 */ /* 0x000fe200078e00ff */
[----:B------:R-:W-:Y:S06]  /*5d20*/  @P3 BRA `(.L_x_11801) ;  /* 0x0000000000243947 */ /* 0x000fec0003800000 */
[----:B------:R-:W-:-:S04]  /*5d30*/  ISETP.NE.U32.AND P4, PT, RZ, UR12, PT ;  /* 0x0000000cff007c0c */ /* 0x000fc8000bf85070 */
[----:B------:R-:W-:-:S13]  /*5d40*/  ISETP.NE.AND.EX P4, PT, RZ, UR13, PT, P4 ;  /* 0x0000000dff007c0c */ /* 0x000fda000bf85340 */
[----:B------:R-:W-:Y:S05]  /*5d50*/  @P4 BRA `(.L_x_11802) ;  /* 0x0000000000084947 */ /* 0x000fea0003800000 */
[----:B------:R-:W-:Y:S05]  /*5d60*/  @P0 BRA `(.L_x_11803) ;  /* 0x00000000002c0947 */ /* 0x000fea0003800000 */
[----:B------:R-:W-:Y:S05]  /*5d70*/  BRA `(.L_x_11804) ;  /* 0x0000000000307947 */ /* 0x000fea0003800000 */
.L_x_11802:
[----:B-----5:R-:W-:-:S04]  /*5d80*/  PRMT R168, R30, 0x7632, R168 ;  /* 0x000076321ea87816 */ /* 0x020fc800000000a8 */
[----:B------:R-:W-:-:S05]  /*5d90*/  SHF.L.U32 R168, R168, 0x10, RZ ;  /* 0x00000010a8a87819 */ /* 0x000fca00000006ff */
[----:B------:R-:W-:Y:S01]  /*5da0*/  FADD.FTZ R203, R168, R203 ;  /* 0x000000cba8cb7221 */ /* 0x000fe20000010000 */
[----:B------:R-:W-:Y:S06]  /*5db0*/  BRA `(.L_x_11803) ;  /* 0x0000000000187947 */ /* 0x000fec0003800000 */
.L_x_11801:
[----:B-----5:R-:W-:Y:S02]  /*5dc0*/  PRMT R168, R162, 0x7632, R168 ;  /* 0x00007632a2a87816 */ /* 0x020fe400000000a8 */
[----:B------:R-:W-:Y:S02]  /*5dd0*/  @P2 PRMT R169, R30, 0x7632, R169 ;  /* 0x000076321ea92816 */ /* 0x000fe400000000a9 */
[----:B------:R-:W-:-:S03]  /*5de0*/  SHF.L.U32 R168, R168, 0x10, RZ ;  /* 0x00000010a8a87819 */ /* 0x000fc600000006ff */
[----:B------:R-:W-:Y:S02]  /*5df0*/  @P2 IMAD.U32 R170, R169, 0x10000, RZ ;  /* 0x00010000a9aa2824 */ /* 0x000fe400078e00ff */
[----:B------:R-:W-:-:S04]  /*5e00*/  FADD.FTZ R203, R168, R203 ;  /* 0x000000cba8cb7221 */ /* 0x000fc80000010000 */
[----:B------:R-:W-:-:S07]  /*5e10*/  @P2 FADD.FTZ R203, R170, R203 ;  /* 0x000000cbaacb2221 */ /* 0x000fce0000010000 */
.L_x_11803:
[----:B------:R-:W-:-:S04]  /*5e20*/  F2FP.BF16.F32.PACK_AB R168, RZ, R203 ;  /* 0x000000cbffa8723e */ /* 0x000fc800000010ff */
[----:B------:R-:W-:-:S07]  /*5e30*/  PRMT R166, R166, 0x5410, R168 ;  /* 0x00005410a6a67816 */ /* 0x000fce00000000a8 */
.L_x_11804:
        /* <DEDUP_REMOVED lines=8> */
.L_x_11806:
[----:B-----5:R-:W-:-:S05]  /*5ec0*/  SHF.L.U32 R169, R31, 0x10, RZ ;  /* 0x000000101fa97819 */ /* 0x020fca00000006ff */
[----:B------:R-:W-:Y:S01]  /*5ed0*/  FADD.FTZ R204, R169, R204 ;  /* 0x000000cca9cc7221 */ /* 0x000fe20000010000 */
[----:B------:R-:W-:Y:S06]  /*5ee0*/  BRA `(.L_x_11807) ;  /* 0x0000000000107947 */ /* 0x000fec0003800000 */
.L_x_11805:
[----:B-----5:R-:W-:Y:S01]  /*5ef0*/  IMAD.U32 R169, R163, 0x10000, RZ ;  /* 0x00010000a3a97824 */ /* 0x020fe200078e00ff */
[----:B------:R-:W-:-:S03]  /*5f00*/  @P2 SHF.L.U32 R215, R31, 0x10, RZ ;  /* 0x000000101fd72819 */ /* 0x000fc600000006ff */
[----:B------:R-:W-:-:S04]  /*5f10*/  FADD.FTZ R204, R169, R204 ;  /* 0x000000cca9cc7221 */ /* 0x000fc80000010000 */
[----:B------:R-:W-:-:S07]  /*5f20*/  @P2 FADD.FTZ R204, R215, R204 ;  /* 0x000000ccd7cc2221 */ /* 0x000fce0000010000 */
.L_x_11807:
[----:B------:R-:W-:-:S04]  /*5f30*/  F2FP.BF16.F32.PACK_AB R168, RZ, R204 ;  /* 0x000000ccffa8723e */ /* 0x000fc800000010ff */
[----:B------:R-:W-:-:S07]  /*5f40*/  PRMT R167, R168, 0x7610, R167 ;  /* 0x00007610a8a77816 */ /* 0x000fce00000000a7 */
.L_x_11808:
[----:B------:R-:W-:Y:S01]  /*5f50*/  SHF.L.U32 R212, R171, 0x10, RZ ;  /* 0x00000010abd47819 */ /* 0x000fe200000006ff */
[----:B------:R-:W-:Y:S06]  /*5f60*/  @P3 BRA `(.L_x_11809) ;  /* 0x0000000000243947 */ /* 0x000fec0003800000 */
[----:B------:R-:W-:-:S04]  /*5f70*/  ISETP.NE.U32.AND P2, PT, RZ, UR12, PT ;  /* 0x0000000cff007c0c */ /* 0x000fc8000bf45070 */
[----:B------:R-:W-:-:S13]  /*5f80*/  ISETP.NE.AND.EX P2, PT, RZ, UR13, PT, P2 ;  /* 0x0000000dff007c0c */ /* 0x000fda000bf45320 */
[----:B------:R-:W-:Y:S05]  /*5f90*/  @P2 BRA `(.L_x_11810) ;  /* 0x0000000000082947 */ /* 0x000fea0003800000 */
[----:B------:R-:W-:Y:S05]  /*5fa0*/  @P0 BRA `(.L_x_11811) ;  /* 0x00000000002c0947 */ /* 0x000fea0003800000 */
[----:B------:R-:W-:Y:S05]  /*5fb0*/  BRA `(.L_x_11812) ;  /* 0x0000000000307947 */ /* 0x000fea0003800000 */
.L_x_11810:
[----:B-----5:R-:W-:-:S05]  /*5fc0*/  PRMT R168, R31, 0x7632, R168 ;  /* 0x000076321fa87816 */ /* 0x020fca00000000a8 */
[----:B------:R-:W-:-:S04]  /*5fd0*/  IMAD.U32 R169, R168, 0x10000, RZ ;  /* 0x00010000a8a97824 */ /* 0x000fc800078e00ff */
[----:B------:R-:W-:Y:S01]  /*5fe0*/  FADD.FTZ R212, R169, R212 ;  /* 0x000000d4a9d47221 */ /* 0x000fe20000010000 */
[----:B------:R-:W-:Y:S06]  /*5ff0*/  BRA `(.L_x_11811) ;  /* 0x0000000000187947 */ /* 0x000fec0003800000 */
.L_x_11809:
[----:B-----5:R-:W-:Y:S02]  /*6000*/  PRMT R168, R163, 0x7632, R168 ;  /* 0x00007632a3a87816 */ /* 0x020fe400000000a8 */
[----:B------:R-:W-:Y:S02]  /*6010*/  @P2 PRMT R170, R31, 0x7632, R170 ;  /* 0x000076321faa2816 */ /* 0x000fe400000000aa */
[----:B------:R-:W-:Y:S02]  /*6020*/  SHF.L.U32 R169, R168, 0x10, RZ ;  /* 0x00000010a8a97819 */ /* 0x000fe400000006ff */
[----:B------:R-:W-:-:S03]  /*6030*/  @P2 SHF.L.U32 R171, R170, 0x10, RZ ;  /* 0x00000010aaab2819 */ /* 0x000fc600000006ff */
[----:B------:R-:W-:-:S04]  /*6040*/  FADD.FTZ R212, R169, R212 ;  /* 0x000000d4a9d47221 */ /* 0x000fc80000010000 */
[----:B------:R-:W-:-:S07]  /*6050*/  @P2 FADD.FTZ R212, R171, R212 ;  /* 0x000000d4abd42221 */ /* 0x000fce0000010000 */
.L_x_11811:
[----:B------:R-:W-:-:S04]  /*6060*/  F2FP.BF16.F32.PACK_AB R168, RZ, R212 ;  /* 0x000000d4ffa8723e */ /* 0x000fc800000010ff */
[----:B------:R-:W-:-:S07]  /*6070*/  PRMT R167, R167, 0x5410, R168 ;  /* 0x00005410a7a77816 */ /* 0x000fce00000000a8 */
.L_x_11812:
[----:B------:R-:W0:Y:S02]  /*6080*/  @P0 LDC.64 R168, c[0x0][0x238] ;  /* 0x00008e00ffa80b82 */ /* 0x000e240000000a00 */
[----:B0-----:R-:W-:-:S04]  /*6090*/  @P0 LEA R168, P2, R214, R168, 0x4 ;  /* 0x000000a8d6a80211 */ /* 0x001fc800078420ff */
[----:B------:R-:W-:-:S05]  /*60a0*/  @P0 LEA.HI.X R169, R214, R169, RZ, 0x4, P2 ;  /* 0x000000a9d6a90211 */ /* 0x000fca00010f24ff */
[----:B------:R0:W-:Y:S04]  /*60b0*/  @P0 STG.E.128 desc[UR4][R168.64], R164 ;  /* 0x000000a4a8000986 */ /* 0x0001e8000c101d04 */
.L_x_11780:
[----:B------:R-:W-:Y:S05]  /*60c0*/  BSYNC B0 ;  /* 0x0000000000007941 */ /* 0x000fea0003800000 */
.L_x_11779:
        /* <DEDUP_REMOVED lines=237> */
.L_x_11842:
[----:B-1----:R-:W-:Y:S01]  /*6fa0*/  FADD.FTZ R219, R216, R217 ;  /* 0x000000d9d8db7221 */ /* 0x002fe20000010000 */
[----:B0-----:R-:W-:Y:S01]  /*6fb0*/  FMUL.FTZ R216, R215, R215 ;  /* 0x000000d7d7d87220 */ /* 0x001fe20000410000 */
[----:B------:R-:W-:Y:S01]  /*6fc0*/  LOP3.LUT P2, RZ, R4, 0x800, RZ, 0xc0, !PT ;  /* 0x0000080004ff7812 */ /* 0x000fe2000784c0ff */
[----:B------:R-:W0:Y:S01]  /*6fd0*/  @!P5 LDC.64 R170, c[0x0][0x250] ;  /* 0x00009400ffaadb82 */ /* 0x000e220000000a00 */
[----:B------:R-:W-:Y:S01]  /*6fe0*/  FFMA.FTZ R214, R219, R214, UR7 ;  /* 0x00000007dbd67e23 */ /* 0x000fe200080100d6 */
[----:B------:R-:W-:Y:S01]  /*6ff0*/  BSSY B0, `(.L_x_11814) ;  /* 0x000002b000007945 */ /* 0x000fe20003800000 */
[----:B------:R-:W-:-:S05]  /*7000*/  FSEL R217, R216, RZ, P2 ;  /* 0x000000ffd8d97208 */ /* 0x000fca0001000000 */
[----:B------:R-:W1:Y:S01]  /*7010*/  @!P5 LDC.64 R168, c[0x0][0x258] ;  /* 0x00009600ffa8db82 */ /* 0x000e620000000a00 */
[----:B------:R-:W-:Y:S01]  /*7020*/  FADD.FTZ R214, R214, R217 ;  /* 0x000000d9d6d67221 */ /* 0x000fe20000010000 */
[----:B------:R-:W-:-:S03]  /*7030*/  FSEL R217, R215, RZ, !P2 ;  /* 0x000000ffd7d97208 */ /* 0x000fc60005000000 */
        /* <DEDUP_REMOVED lines=23> */
[----:B-----5:R-:W-:Y:S01]  /*71b0*/  FFMA.FTZ R168, R40, R169, R32 ;  /* 0x000000a928a87223 */ /* 0x020fe20000010020 */
        /* <DEDUP_REMOVED lines=14> */
.L_x_11815:
[----:B------:R-:W-:Y:S05]  /*72a0*/  BSYNC B0 ;  /* 0x0000000000007941 */ /* 0x000fea0003800000 */
.L_x_11814:
        /* <DEDUP_REMOVED lines=35> */
.L_x_11817:
[----:B------:R-:W-:Y:S05]  /*74e0*/  BSYNC B0 ;  /* 0x0000000000007941 */ /* 0x000fea0003800000 */
.L_x_11816:
        /* <DEDUP_REMOVED lines=35> */
.L_x_11819:
[----:B------:R-:W-:Y:S05]  /*7720*/  BSYNC B0 ;  /* 0x0000000000007941 */ /* 0x000fea0003800000 */
.L_x_11818:
        /* <DEDUP_REMOVED lines=35> */
.L_x_11821:
[----:B------:R-:W-:Y:S05]  /*7960*/  BSYNC B0 ;  /* 0x0000000000007941 */ /* 0x000fea0003800000 */
.L_x_11820:
        /* <DEDUP_REMOVED lines=35> */
.L_x_11823:
[----:B------:R-:W-:Y:S05]  /*7ba0*/  BSYNC B0 ;  /* 0x0000000000007941 */ /* 0x000fea0003800000 */
.L_x_11822:
        /* <DEDUP_REMOVED lines=35> */
.L_x_11825:
[----:B------:R-:W-:Y:S05]  /*7de0*/  BSYNC B0 ;  /* 0x0000000000007941 */ /* 0x000fea0003800000 */
.L_x_11824:
        /* <DEDUP_REMOVED lines=35> */
.L_x_11827:
[----:B------:R-:W-:Y:S05]  /*8020*/  BSYNC B0 ;  /* 0x0000000000007941 */ /* 0x000fea0003800000 */
.L_x_11826:
        /* <DEDUP_REMOVED lines=34> */
.L_x_11829:
[----:B------:R-:W-:Y:S05]  /*8250*/  BSYNC B0 ;  /* 0x0000000000007941 */ /* 0x000fea0003800000 */
.L_x_11828:
[----:B01234-:R-:W0:Y:S02]  /*8260*/  LDC.64 R168, c[0x0][0x210] ;  /* 0x00008400ffa87b82 */ /* 0x01fe240000000a00 */
[----:B0-----:R-:W-:-:S04]  /*8270*/  LEA R3, R168, R3, 0x2 ;  /* 0x00000003a8037211 */ /* 0x001fc800078e10ff */
[----:B------:R-:W-:-:S13]  /*8280*/  ISETP.GE.AND P2, PT, R3, R169, PT ;  /* 0x000000a90300720c */ /* 0x000fda0003f46270 */
[----:B------:R-:W-:Y:S05]  /*8290*/  @!P2 BRA `(.L_x_11830) ;  /* 0xffffff880080a947 */ /* 0x000fea000383ffff */
[----:B------:R-:W-:Y:S05]  /*82a0*/  EXIT ;  /* 0x000000000000794d */ /* 0x000fea0003800000 */
.L_x_11813:
[----:B------:R-:W-:Y:S01]  /*82b0*/  HFMA2.MMA R223, -RZ, RZ, 0, 1.847743988037109375e-06 ;  /* 0x0000001fffdf7435 */ /* 0x000fe200000001ff */
[----:B------:R-:W-:Y:S01]  /*82c0*/  BSSY B0, `(.L_x_11831) ;  /* 0x0000007000007945 */ /* 0x000fe20003800000 */
[----:B------:R-:W-:Y:S01]  /*82d0*/  MOV R221, R169 ;  /* 0x000000a900dd7202 */ /* 0x000fe20000000f00 */
[----:B------:R-:W-:Y:S01]  /*82e0*/  IMAD.MOV.U32 R220, RZ, RZ, 0x1 ;  /* 0x00000001ffdc7424 */ /* 0x000fe200078e00ff */
[----:B------:R-:W-:-:S07]  /*82f0*/  MOV R218, 0xffffffff ;  /* 0xffffffff00da7802 */ /* 0x000fce0000000f00 */
[----:B-----5:R-:W-:Y:S05]  /*8300*/  WARPSYNC.COLLECTIVE R218, `(.L_x_11832) ;  /* 0x00000000da087348 */ /* 0x020fea0003c00000 */
[----:B------:R0:W1:Y:S02]  /*8310*/  SHFL.BFLY P6, R219, R221, R220, R223 ;  /* 0x0c0000dcdddb7389 */ /* 0x00006400000c00df */
[----:B01---5:R-:W-:Y:S01]  /*8320*/  ENDCOLLECTIVE ;  /* 0x000000000000791b */ /* 0x023fe20003800000 */
.L_x_11832:
[----:B------:R-:W-:Y:S05]  /*8330*/  BSYNC B0 ;  /* 0x0000000000007941 */ /* 0x000fea0003800000 */
.L_x_11831:
[----:B------:R-:W-:Y:S01]  /*8340*/  IMAD.MOV.U32 R168, RZ, RZ, R219 ;  /* 0x000000ffffa87224 */ /* 0x000fe200078e00db */
[----:B------:R-:W-:Y:S01]  /*8350*/  HFMA2.MMA R220, -RZ, RZ, 0, 1.1920928955078125e-07 ;  /* 0x00000002ffdc7435 */ /* 0x000fe200000001ff */
[----:B------:R-:W-:Y:S01]  /*8360*/  IMAD.MOV.U32 R223, RZ, RZ, 0x1f ;  /* 0x0000001fffdf7424 */ /* 0x000fe200078e00ff */
[----:B------:R-:W-:Y:S01]  /*8370*/  MOV R218, 0xffffffff ;  /* 0xffffffff00da7802 */ /* 0x000fe20000000f00 */
[----:B------:R-:W-:Y:S01]  /*8380*/  FADD.FTZ R170, R169, R168 ;  /* 0x000000a8a9aa7221 */ /* 0x000fe20000010000 */
[----:B------:R-:W0:Y:S04]  /*8390*/  LDC R214, c[0x0][0x290] ;  /* 0x0000a400ffd67b82 */ /* 0x000e280000000800 */
[----:B------:R-:W-:-:S07]  /*83a0*/  MOV R221, R170 ;  /* 0x000000aa00dd7202 */ /* 0x000fce0000000f00 */
[----:B0-----:R-:W-:Y:S05]  /*83b0*/  WARPSYNC.COLLECTIVE R218, `(.L_x_11833) ;  /* 0x00000000da087348 */ /* 0x001fea0003c00000 */
[----:B------:R1:W2:Y:S02]  /*83c0*/  SHFL.BFLY P6, R219, R221, R220, R223 ;  /* 0x0c0000dcdddb7389 */ /* 0x0002a400000c00df */
[----:B012---:R-:W-:Y:S01]  /*83d0*/  ENDCOLLECTIVE ;  /* 0x000000000000791b */ /* 0x007fe20003800000 */
.L_x_11833:
[----:B------:R-:W-:Y:S01]  /*83e0*/  HFMA2.MMA R220, -RZ, RZ, 0, 2.384185791015625e-07 ;  /* 0x00000004ffdc7435 */ /* 0x000fe200000001ff */
[----:B------:R-:W-:-:S05]  /*83f0*/  MOV R171, R219 ;  /* 0x000000db00ab7202 */ /* 0x000fca0000000f00 */
[----:B------:R-:W-:-:S04]  /*8400*/  FADD.FTZ R171, R170, R171 ;  /* 0x000000abaaab7221 */ /* 0x000fc80000010000 */
[----:B------:R-:W-:-:S07]  /*8410*/  IMAD.MOV.U32 R221, RZ, RZ, R171 ;  /* 0x000000ffffdd7224 */ /* 0x000fce00078e00ab */
[----:B------:R-:W-:Y:S05]  /*8420*/  WARPSYNC.COLLECTIVE R218, `(.L_x_11834) ;  /* 0x00000000da087348 */ /* 0x000fea0003c00000 */
[----:B------:R0:W1:Y:S02]  /*8430*/  SHFL.BFLY P6, R219, R221, R220, R223 ;  /* 0x0c0000dcdddb7389 */ /* 0x00006400000c00df */
[----:B01----:R-:W-:Y:S01]  /*8440*/  ENDCOLLECTIVE ;  /* 0x000000000000791b */ /* 0x003fe20003800000 */
.L_x_11834:
[----:B------:R-:W-:Y:S01]  /*8450*/  HFMA2.MMA R220, -RZ, RZ, 0, 4.76837158203125e-07 ;  /* 0x00000008ffdc7435 */ /* 0x000fe200000001ff */
[----:B------:R-:W-:-:S05]  /*8460*/  MOV R168, R219 ;  /* 0x000000db00a87202 */ /* 0x000fca0000000f00 */
[----:B------:R-:W-:-:S04]  /*8470*/  FADD.FTZ R216, R171, R168 ;  /* 0x000000a8abd87221 */ /* 0x000fc80000010000 */
[----:B------:R-:W-:-:S07]  /*8480*/  IMAD.MOV.U32 R221, RZ, RZ, R216 ;  /* 0x000000ffffdd7224 */ /* 0x000fce00078e00d8 */
[----:B------:R-:W-:Y:S05]  /*8490*/  WARPSYNC.COLLECTIVE R218, `(.L_x_11835) ;  /* 0x00000000da087348 */ /* 0x000fea0003c00000 */
[----:B------:R0:W1:Y:S02]  /*84a0*/  SHFL.BFLY P6, R219, R221, R220, R223 ;  /* 0x0c0000dcdddb7389 */ /* 0x00006400000c00df */
[----:B01----:R-:W-:Y:S01]  /*84b0*/  ENDCOLLECTIVE ;  /* 0x000000000000791b */ /* 0x003fe20003800000 */
.L_x_11835:
[----:B------:R-:W-:Y:S01]  /*84c0*/  HFMA2.MMA R220, -RZ, RZ, 0, 9.5367431640625e-07 ;  /* 0x00000010ffdc7435 */ /* 0x000fe200000001ff */
[----:B------:R-:W-:-:S05]  /*84d0*/  MOV R215, R219 ;  /* 0x000000db00d77202 */ /* 0x000fca0000000f00 */
[----:B------:R-:W-:-:S04]  /*84e0*/  FADD.FTZ R217, R216, R215 ;  /* 0x000000d7d8d97221 */ /* 0x000fc80000010000 */
[----:B------:R-:W-:-:S07]  /*84f0*/  IMAD.MOV.U32 R221, RZ, RZ, R217 ;  /* 0x000000ffffdd7224 */ /* 0x000fce00078e00d9 */
[----:B------:R-:W-:Y:S05]  /*8500*/  WARPSYNC.COLLECTIVE R218, `(.L_x_11836) ;  /* 0x00000000da087348 */ /* 0x000fea0003c00000 */
[----:B------:R0:W1:Y:S02]  /*8510*/  SHFL.BFLY P6, R219, R221, R220, R223 ;  /* 0x0c0000dcdddb7389 */ /* 0x00006400000c00df */
[----:B01----:R-:W-:Y:S01]  /*8520*/  ENDCOLLECTIVE ;  /* 0x000000000000791b */ /* 0x003fe20003800000 */
.L_x_11836:
        /* <DEDUP_REMOVED lines=141> */
.L_x_11837:
[----:B------:R-:W-:Y:S01]  /*8e00*/  HFMA2.MMA R220, -RZ, RZ, 0, 1.1920928955078125e-07 ;  /* 0x00000002ffdc7435 */ /* 0x000fe200000001ff */
[----:B------:R-:W-:-:S05]  /*8e10*/  MOV R169, R219 ;  /* 0x000000db00a97202 */ /* 0x000fca0000000f00 */
[----:B------:R-:W-:-:S04]  /*8e20*/  FADD.FTZ R169, R168, R169 ;  /* 0x000000a9a8a97221 */ /* 0x000fc80000010000 */
[----:B------:R-:W-:-:S07]  /*8e30*/  IMAD.MOV.U32 R221, RZ, RZ, R169 ;  /* 0x000000ffffdd7224 */ /* 0x000fce00078e00a9 */
[----:B------:R-:W-:Y:S05]  /*8e40*/  WARPSYNC.COLLECTIVE R218, `(.L_x_11838) ;  /* 0x00000000da087348 */ /* 0x000fea0003c00000 */
[----:B------:R0:W1:Y:S02]  /*8e50*/  SHFL.BFLY P6, R219, R221, R220, R223 ;  /* 0x0c0000dcdddb7389 */ /* 0x00006400000c00df */
[----:B01----:R-:W-:Y:S01]  /*8e60*/  ENDCOLLECTIVE ;  /* 0x000000000000791b */ /* 0x003fe20003800000 */
.L_x_11838:
[----:B------:R-:W-:Y:S01]  /*8e70*/  HFMA2.MMA R220, -RZ, RZ, 0, 2.384185791015625e-07 ;  /* 0x00000004ffdc7435 */ /* 0x000fe200000001ff */
[----:B------:R-:W-:-:S05]  /*8e80*/  MOV R170, R219 ;  /* 0x000000db00aa7202 */ /* 0x000fca0000000f00 */
[----:B------:R-:W-:-:S04]  /*8e90*/  FADD.FTZ R170, R169, R170 ;  /* 0x000000aaa9aa7221 */ /* 0x000fc80000010000 */
[----:B------:R-:W-:-:S07]  /*8ea0*/  IMAD.MOV.U32 R221, RZ, RZ, R170 ;  /* 0x000000ffffdd7224 */ /* 0x000fce00078e00aa */
[----:B------:R-:W-:Y:S05]  /*8eb0*/  WARPSYNC.COLLECTIVE R218, `(.L_x_11839) ;  /* 0x00000000da087348 */ /* 0x000fea0003c00000 */
[----:B------:R0:W1:Y:S02]  /*8ec0*/  SHFL.BFLY P6, R219, R221, R220, R223 ;  /* 0x0c0000dcdddb7389 */ /* 0x00006400000c00df */
[----:B01----:R-:W-:Y:S01]  /*8ed0*/  ENDCOLLECTIVE ;  /* 0x000000000000791b */ /* 0x003fe20003800000 */
.L_x_11839:
[----:B------:R-:W-:Y:S01]  /*8ee0*/  HFMA2.MMA R220, -RZ, RZ, 0, 4.76837158203125e-07 ;  /* 0x00000008ffdc7435 */ /* 0x000fe200000001ff */
[----:B------:R-:W-:-:S05]  /*8ef0*/  MOV R171, R219 ;  /* 0x000000db00ab7202 */ /* 0x000fca0000000f00 */
[----:B------:R-:W-:-:S04]  /*8f00*/  FADD.FTZ R171, R170, R171 ;  /* 0x000000abaaab7221 */ /* 0x000fc80000010000 */
[----:B------:R-:W-:-:S07]  /*8f10*/  IMAD.MOV.U32 R221, RZ, RZ, R171 ;  /* 0x000000ffffdd7224 */ /* 0x000fce00078e00ab */
[----:B------:R-:W-:Y:S05]  /*8f20*/  WARPSYNC.COLLECTIVE R218, `(.L_x_11840) ;  /* 0x00000000da087348 */ /* 0x000fea0003c00000 */
[----:B------:R0:W1:Y:S02]  /*8f30*/  SHFL.BFLY P6, R219, R221, R220, R223 ;  /* 0x0c0000dcdddb7389 */ /* 0x00006400000c00df */
[----:B01----:R-:W-:Y:S01]  /*8f40*/  ENDCOLLECTIVE ;  /* 0x000000000000791b */ /* 0x003fe20003800000 */
.L_x_11840:
[----:B------:R-:W-:Y:S01]  /*8f50*/  HFMA2.MMA R220, -RZ, RZ, 0, 9.5367431640625e-07 ;  /* 0x00000010ffdc7435 */ /* 0x000fe200000001ff */
[----:B------:R-:W-:-:S05]  /*8f60*/  MOV R216, R219 ;  /* 0x000000db00d87202 */ /* 0x000fca0000000f00 */
[----:B------:R-:W-:-:S04]  /*8f70*/  FADD.FTZ R216, R171, R216 ;  /* 0x000000d8abd87221 */ /* 0x000fc80000010000 */
[----:B------:R-:W-:-:S07]  /*8f80*/  IMAD.MOV.U32 R221, RZ, RZ, R216 ;  /* 0x000000ffffdd7224 */ /* 0x000fce00078e00d8 */
[----:B------:R-:W-:Y:S05]  /*8f90*/  WARPSYNC.COLLECTIVE R218, `(.L_x_11841) ;  /* 0x00000000da087348 */ /* 0x000fea0003c00000 */
[----:B------:R0:W1:Y:S02]  /*8fa0*/  SHFL.BFLY P6, R219, R221, R220, R223 ;  /* 0x0c0000dcdddb7389 */ /* 0x00006400000c00df */
[----:B01----:R-:W-:Y:S01]  /*8fb0*/  ENDCOLLECTIVE ;  /* 0x000000000000791b */ /* 0x003fe20003800000 */
.L_x_11841:
[----:B------:R-:W-:Y:S01]  /*8fc0*/  MOV R217, R219 ;  /* 0x000000db00d97202 */ /* 0x000fe20000000f00 */
[----:B------:R-:W-:Y:S06]  /*8fd0*/  BRA `(.L_x_11842) ;  /* 0xffffffdc00f07947 */ /* 0x000fec000383ffff */
.L_x_11843:
        /* <DEDUP_REMOVED lines=10> */
.L_x_53092:


//--------------------- .text._ZN10layer_norm31ln_parallel_residual_fwd_kernelINS_13Kernel_traitsIf13__nv_bfloat16S2_S2_fjLj2048ELj1ELj4ELj1ELj16ENS_18Kernel_traits_baseILj2048EfS2_S2_S2_fjLj128EEEEELb0ELb1ELb1EEEvNS_9FwdParamsE --------------------------
	.section	.text._ZN10layer_norm31ln_parallel_residual_fwd_kernelINS_13Kernel_traitsIf13__nv_bfloat16S2_S2_fjLj2048ELj1ELj4ELj1ELj16ENS_18Kernel_traits_baseILj2048EfS2_S2_S2_fjLj128EEEEELb0ELb1ELb1EEEvNS_9FwdParamsE,"ax",@progbits
	.align	128
        .global         _ZN10layer_norm31ln_parallel_residual_fwd_kernelINS_13Kernel_traitsIf13__nv_bfloat16S2_S2_fjLj2048ELj1ELj4ELj1ELj16ENS_18Kernel_traits_baseILj2048EfS2_S2_S2_fjLj128EEEEELb0ELb1ELb1EEEvNS_9FwdParamsE
        .type           _ZN10layer_norm31ln_parallel_residual_fwd_kernelINS_13Kernel_traitsIf13__nv_bfloat16S2_S2_fjLj2048ELj1ELj4ELj1ELj16ENS_18Kernel_traits_baseILj2048EfS2_S2_S2_fjLj128EEEEELb0ELb1ELb1EEEvNS_9FwdParamsE,@function
        .size           _ZN10layer_norm31ln_parallel_residual_fwd_kernelINS_13Kernel_traitsIf13__nv_bfloat16S2_S2_fjLj2048ELj1ELj4ELj1ELj16ENS_18Kernel_traits_baseILj2048EfS2_S2_S2_fjLj128EEEEELb0ELb1ELb1EEEvNS_9FwdParamsE,(.L_x_53093 - _ZN10layer_norm31ln_parallel_residual_fwd_kernelINS_13Kernel_traitsIf13__nv_bfloat16S2_S2_fjLj2048ELj1ELj4ELj1ELj16ENS_18Kernel_traits_baseILj2048EfS2_S2_S2_fjLj128EEEEELb0ELb1ELb1EEEvNS_9FwdParamsE)
        .other          _ZN10layer_norm31ln_parallel_residual_fwd_kernelINS_13Kernel_traitsIf13__nv_bfloat16S2_S2_fjLj2048ELj1ELj4ELj1ELj16ENS_18Kernel_traits_baseILj2048EfS2_S2_S2_fjLj128EEEEELb0ELb1ELb1EEEvNS_9FwdParamsE,@"STO_CUDA_ENTRY STV_DEFAULT"
_ZN10layer_norm31ln_parallel_residual_fwd_kernelINS_13Kernel_traitsIf13__nv_bfloat16S2_S2_fjLj2048ELj1ELj4ELj1ELj16ENS_18Kernel_traits_baseILj2048EfS2_S2_S2_fjLj128EEEEELb0ELb1ELb1EEEvNS_9FwdParamsE:
.text._ZN10layer_norm31ln_parallel_residual_fwd_kernelINS_13Kernel_traitsIf13__nv_bfloat16S2_S2_fjLj2048ELj1ELj4ELj1ELj16ENS_18Kernel_traits_baseILj2048EfS2_S2_S2_fjLj128EEEEELb0ELb1ELb1EEEvNS_9FwdParamsE:
[----:B------:R-:W-:Y:S01]  /*0000*/  LDC R1, c[0x0][0x28] ;  /* 0x00000a00ff017b82 */ /* 0x000fe20000000800 */
[----:B------:R-:W0:Y:S01]  /*0010*/  S2R R7, SR_TID.X ;  /* 0x0000000000077919 */ /* 0x000e220000002100 */
[----:B------:R-:W-:Y:S01]  /*0020*/  ULDC.64 UR4, c[0x0][0x2c8] ;  /* 0x0000b20000047ab9 */ /* 0x000fe20000000a00 */
[----:B------:R-:W-:Y:S02]  /*0030*/  CS2R R36, SRZ ;  /* 0x0000000000247805 */ /* 0x000fe4000001ff00 */
[----:B------:R-:W-:Y:S01]  /*0040*/  ISETP.NE.U32.AND P1, PT, RZ, UR4, PT ;  /* 0x00000004ff007c0c */ /* 0x000fe2000bf25070 */
[----:B------:R-:W1:Y:S01]  /*0050*/  S2R R3, SR_CTAID.X ;  /* 0x0000000000037919 */ /* 0x000e620000002500 */
[----:B------:R-:W-:Y:S02]  /*0060*/  CS2R R38, SRZ ;  /* 0x0000000000267805 */ /* 0x000fe4000001ff00 */
        /* <DEDUP_REMOVED lines=26> */
[----:B0-----:R-:W-:Y:S02]  /*0210*/  SHF.L.U32 R0, R7, 0x5, RZ ;  /* 0x0000000507007819 */ /* 0x001fe400000006ff */
[----:B------:R-:W-:Y:S02]  /*0220*/  CS2R R90, SRZ ;  /* 0x00000000005a7805 */ /* 0x000fe4000001ff00 */
[----:B------:R-:W-:Y:S02]  /*0230*/  SHF.R.U32.HI R2, RZ, 0x5, R7 ;  /* 0x00000005ff027819 */ /* 0x000fe40000011607 */
[----:B------:R-:W-:Y:S02]  /*0240*/  CS2R R92, SRZ ;  /* 0x00000000005c7805 */ /* 0x000fe4000001ff00 */
[----:B------:R-:W-:Y:S02]  /*0250*/  LOP3.LUT R0, R0, 0x3e0, RZ, 0xc0, !PT ;  /* 0x000003e000007812 */ /* 0x000fe400078ec0ff */
[----:B------:R-:W-:-:S02]  /*0260*/  CS2R R94, SRZ ;  /* 0x00000000005e7805 */ /* 0x000fc4000001ff00 */
[----:B-1----:R-:W-:Y:S02]  /*0270*/  LEA R6, R3, R2, 0x2 ;  /* 0x0000000203067211 */ /* 0x002fe400078e10ff */
[----:B------:R-:W-:Y:S02]  /*0280*/  CS2R R96, SRZ ;  /* 0x0000000000607805 */ /* 0x000fe4000001ff00 */
[C---:B------:R-:W-:Y:S02]  /*0290*/  IADD3 R2, P3, R0.reuse, UR4, RZ ;  /* 0x0000000400027c10 */ /* 0x040fe4000ff7e0ff */
[----:B------:R-:W-:Y:S01]  /*02a0*/  CS2R R98, SRZ ;  /* 0x0000000000627805 */ /* 0x000fe2000001ff00 */
[----:B------:R-:W0:Y:S01]  /*02b0*/  LDC.64 R8, c[0x0][0x228] ;  /* 0x00008a00ff087b82 */ /* 0x000e220000000a00 */
[----:B------:R-:W-:Y:S01]  /*02c0*/  ULDC.64 UR6, c[0x0][0x260] ;  /* 0x0000980000067ab9 */ /* 0x000fe20000000a00 */
[----:B------:R-:W-:Y:S01]  /*02d0*/  IADD3.X R3, RZ, UR5, RZ, P3, !PT ;  /* 0x00000005ff037c10 */ /* 0x000fe20009ffe4ff */
[----:B------:R-:W-:Y:S01]  /*02e0*/  ULDC.64 UR4, c[0x0][0x208] ;  /* 0x0000820000047ab9 */ /* 0x000fe20000000a00 */
[----:B------:R-:W-:Y:S01]  /*02f0*/  IADD3 R4, P2, R0, UR6, RZ ;  /* 0x0000000600047c10 */ /* 0x000fe2000ff5e0ff */
[----:B------:R-:W-:Y:S01]  /*0300*/  ULDC UR6, c[0x0][0x214] ;  /* 0x0000850000067ab9 */ /* 0x000fe20000000800 */
[----:B------:R-:W-:Y:S01]  /*0310*/  ULDC.64 UR8, c[0x0][0x230] ;  /* 0x00008c0000087ab9 */ /* 0x000fe20000000a00 */
[----:B------:R1:W5:Y:S01]  /*0320*/  @P1 LDG.E.128 R36, desc[UR4][R2.64] ;  /* 0x0000000402241981 */ /* 0x000362000c1e1d00 */
[----:B------:R-:W-:-:S02]  /*0330*/  IADD3.X R5, RZ, UR7, RZ, P2, !PT ;  /* 0x00000007ff057c10 */ /* 0x000fc400097fe4ff */
[----:B------:R-:W-:Y:S01]  /*0340*/  ISETP.GE.AND P2, PT, R6, UR6, PT ;  /* 0x0000000606007c0c */ /* 0x000fe2000bf46270 */
[----:B------:R1:W5:Y:S04]  /*0350*/  @P1 LDG.E.128 R40, desc[UR4][R2.64+0x10] ;  /* 0x0000100402281981 */ /* 0x000368000c1e1d00 */
[----:B------:R1:W5:Y:S04]  /*0360*/  @P1 LDG.E.128 R44, desc[UR4][R2.64+0x400] ;  /* 0x00040004022c1981 */ /* 0x000368000c1e1d00 */
[----:B------:R1:W5:Y:S04]  /*0370*/  @P1 LDG.E.128 R48, desc[UR4][R2.64+0x410] ;  /* 0x0004100402301981 */ /* 0x000368000c1e1d00 */
[----:B------:R1:W5:Y:S01]  /*0380*/  @P1 LDG.E.128 R52, desc[UR4][R2.64+0x800] ;  /* 0x0008000402341981 */ /* 0x000362000c1e1d00 */
[----:B0-----:R-:W-:-:S03]  /*0390*/  LOP3.LUT P0, RZ, R8, UR8, RZ, 0xfc, !PT ;  /* 0x0000000808ff7c12 */ /* 0x001fc6000f80fcff */
[----:B------:R1:W5:Y:S01]  /*03a0*/  @P1 LDG.E.128 R56, desc[UR4][R2.64+0x810] ;  /* 0x0008100402381981 */ /* 0x000362000c1e1d00 */
[----:B------:R-:W-:-:S03]  /*03b0*/  LOP3.LUT P0, RZ, R9, UR9, RZ, 0xfc, P0 ;  /* 0x0000000909ff7c12 */ /* 0x000fc6000800fcff */
[----:B------:R1:W5:Y:S04]  /*03c0*/  @P1 LDG.E.128 R60, desc[UR4][R2.64+0xc00] ;  /* 0x000c0004023c1981 */ /* 0x000368000c1e1d00 */
        /* <DEDUP_REMOVED lines=9> */
[----:B------:R-:W-:Y:S05]  /*0460*/  @P2 EXIT ;  /* 0x000000000000294d */ /* 0x000fea0003800000 */
[----:B------:R0:W5:Y:S04]  /*0470*/  LDG.E.128 R100, desc[UR4][R4.64] ;  /* 0x0000000404647981 */ /* 0x000168000c1e1d00 */
        /* <DEDUP_REMOVED lines=14> */
[----:B------:R0:W5:Y:S01]  /*0560*/  LDG.E.128 R160, desc[UR4][R4.64+0x1c10] ;  /* 0x001c100404a07981 */ /* 0x000162000c1e1d00 */
[----:B------:R-:W-:Y:S01]  /*0570*/  ISETP.NE.U32.AND P1, PT, R8, RZ, PT ;  /* 0x000000ff0800720c */ /* 0x000fe20003f25070 */
[----:B------:R-:W-:Y:S01]  /*0580*/  ULDC.U8 UR6, c[0x0][0x2a0] ;  /* 0x0000a80000067ab9 */ /* 0x000fe20000000000 */
[----:B------:R-:W-:Y:S01]  /*0590*/  MOV R0, R6 ;  /* 0x0000000600007202 */ /* 0x000fe20000000f00 */
[----:B------:R-:W-:Y:S01]  /*05a0*/  ULDC UR7, c[0x0][0x2d8] ;  /* 0x0000b60000077ab9 */ /* 0x000fe20000000800 */
[----:B------:R-:W-:Y:S01]  /*05b0*/  ISETP.NE.AND.EX P1, PT, R9, RZ, PT, P1 ;  /* 0x000000ff0900720c */ /* 0x000fe20003f25310 */
[----:B------:R-:W-:Y:S01]  /*05c0*/  ULDC.64 UR12, c[0x0][0x230] ;  /* 0x00008c00000c7ab9 */ /* 0x000fe20000000a00 */
[----:B-1----:R-:W-:Y:S01]  /*05d0*/  LOP3.LUT R2, R7, 0x1f, RZ, 0xc0, !PT ;  /* 0x0000001f07027812 */ /* 0x002fe200078ec0ff */
[----:B------:R-:W-:Y:S01]  /*05e0*/  ULDC.64 UR10, c[0x0][0x228] ;  /* 0x00008a00000a7ab9 */ /* 0x000fe20000000a00 */
[----:B------:R-:W-:Y:S01]  /*05f0*/  ISETP.NE.AND P5, PT, RZ, UR6, PT ;  /* 0x00000006ff007c0c */ /* 0x000fe2000bfa5270 */
[----:B------:R-:W-:Y:S01]  /*0600*/  ULDC UR6, c[0x0][0x218] ;  /* 0x0000860000067ab9 */ /* 0x000fe20000000800 */
[----:B0-----:R-:W-:-:S11]  /*0610*/  ULDC.64 UR8, c[0x0][0x2b8] ;  /* 0x0000ae0000087ab9 */ /* 0x001fd60000000a00 */
.L_x_12101:
[----:B------:R-:W0:Y:S01]  /*0620*/  LDC.64 R190, c[0x0][0x220] ;  /* 0x00008800ffbe7b82 */ /* 0x000e220000000a00 */
[----:B------:R-:W-:Y:S01]  /*0630*/  IMAD R3, R0, UR6, RZ ;  /* 0x0000000600037c24 */ /* 0x000fe2000f8e02ff */
[----:B------:R-:W-:-:S04]  /*0640*/  ISETP.NE.U32.AND P2, PT, RZ, UR12, PT ;  /* 0x0000000cff007c0c */ /* 0x000fc8000bf45070 */
[----:B-1----:R-:W-:Y:S02]  /*0650*/  SHF.R.S32.HI R4, RZ, 0x1f, R3 ;  /* 0x0000001fff047819 */ /* 0x002fe40000011403 */
        /* <DEDUP_REMOVED lines=21> */
.L_x_11845:
[----:B-----5:R-:W-:-:S05]  /*07b0*/  SHF.L.U32 R7, R28, 0x10, RZ ;  /* 0x000000101c077819 */ /* 0x020fca00000006ff */
[----:B------:R-:W-:Y:S01]  /*07c0*/  FADD.FTZ R4, R4, R7 ;  /* 0x0000000704047221 */ /* 0x000fe20000010000 */
[----:B------:R-:W-:Y:S06]  /*07d0*/  BRA `(.L_x_11846) ;  /* 0x0000000000107947 */ /* 0x000fec0003800000 */
.L_x_11844:
[----:B-----5:R-:W-:Y:S02]  /*07e0*/  SHF.L.U32 R7, R32, 0x10, RZ ;  /* 0x0000001020077819 */ /* 0x020fe400000006ff */
[----:B------:R-:W-:-:S03]  /*07f0*/  @P2 SHF.L.U32 R13, R28, 0x10, RZ ;  /* 0x000000101c0d2819 */ /* 0x000fc600000006ff */
[----:B------:R-:W-:-:S04]  /*0800*/  FADD.FTZ R4, R4, R7 ;  /* 0x0000000704047221 */ /* 0x000fc80000010000 */
[----:B------:R-:W-:-:S07]  /*0810*/  @P2 FADD.FTZ R4, R4, R13 ;  /* 0x0000000d04042221 */ /* 0x000fce0000010000 */
.L_x_11846:
[----:B------:R-:W-:-:S04]  /*0820*/  F2FP.BF16.F32.PACK_AB R6, RZ, R4 ;  /* 0x00000004ff06723e */ /* 0x000fc800000010ff */
[----:B------:R-:W-:-:S07]  /*0830*/  PRMT R164, R6, 0x7610, R164 ;  /* 0x0000761006a47816 */ /* 0x000fce00000000a4 */
.L_x_11847:
[----:B------:R-:W-:Y:S01]  /*0840*/  SHF.L.U32 R5, R5, 0x10, RZ ;  /* 0x0000001005057819 */ /* 0x000fe200000006ff */
[----:B------:R-:W-:Y:S06]  /*0850*/  @P3 BRA `(.L_x_11848) ;  /* 0x0000000000243947 */ /* 0x000fec0003800000 */
[----:B------:R-:W-:-:S04]  /*0860*/  ISETP.NE.U32.AND P4, PT, RZ, UR12, PT ;  /* 0x0000000cff007c0c */ /* 0x000fc8000bf85070 */
[----:B------:R-:W-:-:S13]  /*0870*/  ISETP.NE.AND.EX P4, PT, RZ, UR13, PT, P4 ;  /* 0x0000000dff007c0c */ /* 0x000fda000bf85340 */
[----:B------:R-:W-:Y:S05]  /*0880*/  @P4 BRA `(.L_x_11849) ;  /* 0x0000000000084947 */ /* 0x000fea0003800000 */
[----:B------:R-:W-:Y:S05]  /*0890*/  @P0 BRA `(.L_x_11850) ;  /* 0x00000000002c0947 */ /* 0x000fea0003800000 */
[----:B------:R-:W-:Y:S05]  /*08a0*/  BRA `(.L_x_11851) ;  /* 0x0000000000307947 */ /* 0x000fea0003800000 */
.L_x_11849:
[----:B-----5:R-:W-:-:S04]  /*08b0*/  PRMT R6, R28, 0x7632, R6 ;  /* 0x000076321c067816 */ /* 0x020fc80000000006 */
[----:B------:R-:W-:-:S05]  /*08c0*/  SHF.L.U32 R6, R6, 0x10, RZ ;  /* 0x0000001006067819 */ /* 0x000fca00000006ff */
[----:B------:R-:W-:Y:S01]  /*08d0*/  FADD.FTZ R5, R5, R6 ;  /* 0x0000000605057221 */ /* 0x000fe20000010000 */
[----:B------:R-:W-:Y:S06]  /*08e0*/  BRA `(.L_x_11850) ;  /* 0x0000000000187947 */ /* 0x000fec0003800000 */
.L_x_11848:
[----:B-----5:R-:W-:Y:S02]  /*08f0*/  PRMT R6, R32, 0x7632, R6 ;  /* 0x0000763220067816 */ /* 0x020fe40000000006 */
[----:B------:R-:W-:Y:S02]  /*0900*/  @P2 PRMT R7, R28, 0x7632, R7 ;  /* 0x000076321c072816 */ /* 0x000fe40000000007 */
[----:B------:R-:W-:Y:S02]  /*0910*/  SHF.L.U32 R6, R6, 0x10, RZ ;  /* 0x0000001006067819 */ /* 0x000fe400000006ff */
[----:B------:R-:W-:-:S03]  /*0920*/  @P2 SHF.L.U32 R8, R7, 0x10, RZ ;  /* 0x0000001007082819 */ /* 0x000fc600000006ff */
[----:B------:R-:W-:-:S04]  /*0930*/  FADD.FTZ R5, R5, R6 ;  /* 0x0000000605057221 */ /* 0x000fc80000010000 */
[----:B------:R-:W-:-:S07]  /*0940*/  @P2 FADD.FTZ R5, R5, R8 ;  /* 0x0000000805052221 */ /* 0x000fce0000010000 */
.L_x_11850:
[----:B------:R-:W-:-:S04]  /*0950*/  F2FP.BF16.F32.PACK_AB R6, RZ, R5 ;  /* 0x00000005ff06723e */ /* 0x000fc800000010ff */
[----:B------:R-:W-:-:S07]  /*0960*/  PRMT R164, R164, 0x5410, R6 ;  /* 0x00005410a4a47816 */ /* 0x000fce0000000006 */
.L_x_11851:
        /* <DEDUP_REMOVED lines=8> */
.L_x_11853:
[----:B-----5:R-:W-:-:S05]  /*09f0*/  SHF.L.U32 R9, R29, 0x10, RZ ;  /* 0x000000101d097819 */ /* 0x020fca00000006ff */
[----:B------:R-:W-:Y:S01]  /*0a00*/  FADD.FTZ R6, R6, R9 ;  /* 0x0000000906067221 */ /* 0x000fe20000010000 */
[----:B------:R-:W-:Y:S06]  /*0a10*/  BRA `(.L_x_11854) ;  /* 0x0000000000107947 */ /* 0x000fec0003800000 */
.L_x_11852:
[----:B-----5:R-:W-:Y:S02]  /*0a20*/  SHF.L.U32 R9, R33, 0x10, RZ ;  /* 0x0000001021097819 */ /* 0x020fe400000006ff */
[----:B------:R-:W-:-:S03]  /*0a30*/  @P2 SHF.L.U32 R13, R29, 0x10, RZ ;  /* 0x000000101d0d2819 */ /* 0x000fc600000006ff */
[----:B------:R-:W-:-:S04]  /*0a40*/  FADD.FTZ R6, R6, R9 ;  /* 0x0000000906067221 */ /* 0x000fc80000010000 */
[----:B------:R-:W-:-:S07]  /*0a50*/  @P2 FADD.FTZ R6, R6, R13 ;  /* 0x0000000d06062221 */ /* 0x000fce0000010000 */
.L_x_11854:
[----:B------:R-:W-:-:S04]  /*0a60*/  F2FP.BF16.F32.PACK_AB R8, RZ, R6 ;  /* 0x00000006ff08723e */ /* 0x000fc800000010ff */
[----:B------:R-:W-:-:S07]  /*0a70*/  PRMT R165, R8, 0x7610, R165 ;  /* 0x0000761008a57816 */ /* 0x000fce00000000a5 */
.L_x_11855:
[----:B------:R-:W-:Y:S01]  /*0a80*/  SHF.L.U32 R7, R7, 0x10, RZ ;  /* 0x0000001007077819 */ /* 0x000fe200000006ff */
[----:B------:R-:W-:Y:S06]  /*0a90*/  @P3 BRA `(.L_x_11856) ;  /* 0x0000000000243947 */ /* 0x000fec0003800000 */
[----:B------:R-:W-:-:S04]  /*0aa0*/  ISETP.NE.U32.AND P4, PT, RZ, UR12, PT ;  /* 0x0000000cff007c0c */ /* 0x000fc8000bf85070 */
[----:B------:R-:W-:-:S13]  /*0ab0*/  ISETP.NE.AND.EX P4, PT, RZ, UR13, PT, P4 ;  /* 0x0000000dff007c0c */ /* 0x000fda000bf85340 */
[----:B------:R-:W-:Y:S05]  /*0ac0*/  @P4 BRA `(.L_x_11857) ;  /* 0x0000000000084947 */ /* 0x000fea0003800000 */
[----:B------:R-:W-:Y:S05]  /*0ad0*/  @P0 BRA `(.L_x_11858) ;  /* 0x00000000002c0947 */ /* 0x000fea0003800000 */
[----:B------:R-:W-:Y:S05]  /*0ae0*/  BRA `(.L_x_11859) ;  /* 0x0000000000307947 */ /* 0x000fea0003800000 */
.L_x_11857:
[----:B-----5:R-:W-:-:S04]  /*0af0*/  PRMT R8, R29, 0x7632, R8 ;  /* 0x000076321d087816 */ /* 0x020fc80000000008 */
[----:B------:R-:W-:-:S05]  /*0b00*/  SHF.L.U32 R8, R8, 0x10, RZ ;  /* 0x0000001008087819 */ /* 0x000fca00000006ff */
[----:B------:R-:W-:Y:S01]  /*0b10*/  FADD.FTZ R7, R7, R8 ;  /* 0x0000000807077221 */ /* 0x000fe20000010000 */
[----:B------:R-:W-:Y:S06]  /*0b20*/  BRA `(.L_x_11858) ;  /* 0x0000000000187947 */ /* 0x000fec0003800000 */
.L_x_11856:
[----:B-----5:R-:W-:Y:S02]  /*0b30*/  PRMT R8, R33, 0x7632, R8 ;  /* 0x0000763221087816 */ /* 0x020fe40000000008 */
[----:B------:R-:W-:Y:S02]  /*0b40*/  @P2 PRMT R9, R29, 0x7632, R9 ;  /* 0x000076321d092816 */ /* 0x000fe40000000009 */
[----:B------:R-:W-:Y:S02]  /*0b50*/  SHF.L.U32 R8, R8, 0x10, RZ ;  /* 0x0000001008087819 */ /* 0x000fe400000006ff */
[----:B------:R-:W-:-:S03]  /*0b60*/  @P2 SHF.L.U32 R12, R9, 0x10, RZ ;  /* 0x00000010090c2819 */ /* 0x000fc600000006ff */
[----:B------:R-:W-:-:S04]  /*0b70*/  FADD.FTZ R7, R7, R8 ;  /* 0x0000000807077221 */ /* 0x000fc80000010000 */
[----:B------:R-:W-:-:S07]  /*0b80*/  @P2 FADD.FTZ R7, R7, R12 ;  /* 0x0000000c07072221 */ /* 0x000fce0000010000 */
.L_x_11858:
[----:B------:R-:W-:-:S04]  /*0b90*/  F2FP.BF16.F32.PACK_AB R8, RZ, R7 ;  /* 0x00000007ff08723e */ /* 0x000fc800000010ff */
[----:B------:R-:W-:-:S07]  /*0ba0*/  PRMT R165, R165, 0x5410, R8 ;  /* 0x00005410a5a57816 */ /* 0x000fce0000000008 */
.L_x_11859:
        /* <DEDUP_REMOVED lines=8> */
.L_x_11861:
[----:B-----5:R-:W-:-:S05]  /*0c30*/  SHF.L.U32 R13, R30, 0x10, RZ ;  /* 0x000000101e0d7819 */ /* 0x020fca00000006ff */
[----:B------:R-:W-:Y:S01]  /*0c40*/  FADD.FTZ R8, R8, R13 ;  /* 0x0000000d08087221 */ /* 0x000fe20000010000 */
[----:B------:R-:W-:Y:S06]  /*0c50*/  BRA `(.L_x_11862) ;  /* 0x0000000000107947 */ /* 0x000fec0003800000 */
.L_x_11860:
[----:B-----5:R-:W-:Y:S02]  /*0c60*/  SHF.L.U32 R13, R34, 0x10, RZ ;  /* 0x00000010220d7819 */ /* 0x020fe400000006ff */
[----:B------:R-:W-:-:S03]  /*0c70*/  @P2 SHF.L.U32 R15, R30, 0x10, RZ ;  /* 0x000000101e0f2819 */ /* 0x000fc600000006ff */
[----:B------:R-:W-:-:S04]  /*0c80*/  FADD.FTZ R8, R8, R13 ;  /* 0x0000000d08087221 */ /* 0x000fc80000010000 */
[----:B------:R-:W-:-:S07]  /*0c90*/  @P2 FADD.FTZ R8, R8, R15 ;  /* 0x0000000f08082221 */ /* 0x000fce0000010000 */
.L_x_11862:
[----:B------:R-:W-:-:S04]  /*0ca0*/  F2FP.BF16.F32.PACK_AB R10, RZ, R8 ;  /* 0x00000008ff0a723e */ /* 0x000fc800000010ff */
[----:B------:R-:W-:-:S07]  /*0cb0*/  PRMT R166, R10, 0x7610, R166 ;  /* 0x000076100aa67816 */ /* 0x000fce00000000a6 */
.L_x_11863:
[----:B------:R-:W-:Y:S01]  /*0cc0*/  SHF.L.U32 R9, R9, 0x10, RZ ;  /* 0x0000001009097819 */ /* 0x000fe200000006ff */
[----:B------:R-:W-:Y:S06]  /*0cd0*/  @P3 BRA `(.L_x_11864) ;  /* 0x0000000000243947 */ /* 0x000fec0003800000 */
[----:B------:R-:W-:-:S04]  /*0ce0*/  ISETP.NE.U32.AND P4, PT, RZ, UR12, PT ;  /* 0x0000000cff007c0c */ /* 0x000fc8000bf85070 */
[----:B------:R-:W-:-:S13]  /*0cf0*/  ISETP.NE.AND.EX P4, PT, RZ, UR13, PT, P4 ;  /* 0x0000000dff007c0c */ /* 0x000fda000bf85340 */
[----:B------:R-:W-:Y:S05]  /*0d00*/  @P4 BRA `(.L_x_11865) ;  /* 0x0000000000084947 */ /* 0x000fea0003800000 */
[----:B------:R-:W-:Y:S05]  /*0d10*/  @P0 BRA `(.L_x_11866) ;  /* 0x00000000002c0947 */ /* 0x000fea0003800000 */
[----:B------:R-:W-:Y:S05]  /*0d20*/  BRA `(.L_x_11867) ;  /* 0x0000000000307947 */ /* 0x000fea0003800000 */
.L_x_11865:
[----:B-----5:R-:W-:-:S04]  /*0d30*/  PRMT R10, R30, 0x7632, R10 ;  /* 0x000076321e0a7816 */ /* 0x020fc8000000000a */
[----:B------:R-:W-:-:S05]  /*0d40*/  SHF.L.U32 R10, R10, 0x10, RZ ;  /* 0x000000100a0a7819 */ /* 0x000fca00000006ff */
[----:B------:R-:W-:Y:S01]  /*0d50*/  FADD.FTZ R9, R9, R10 ;  /* 0x0000000a09097221 */ /* 0x000fe20000010000 */
[----:B------:R-:W-:Y:S06]  /*0d60*/  BRA `(.L_x_11866) ;  /* 0x0000000000187947 */ /* 0x000fec0003800000 */
.L_x_11864:
[----:B-----5:R-:W-:Y:S02]  /*0d70*/  PRMT R10, R34, 0x7632, R10 ;  /* 0x00007632220a7816 */ /* 0x020fe4000000000a */
[----:B------:R-:W-:Y:S02]  /*0d80*/  @P2 PRMT R12, R30, 0x7632, R12 ;  /* 0x000076321e0c2816 */ /* 0x000fe4000000000c */
[----:B------:R-:W-:Y:S02]  /*0d90*/  SHF.L.U32 R10, R10, 0x10, RZ ;  /* 0x000000100a0a7819 */ /* 0x000fe400000006ff */
[----:B------:R-:W-:-:S03]  /*0da0*/  @P2 SHF.L.U32 R12, R12, 0x10, RZ ;  /* 0x000000100c0c2819 */ /* 0x000fc600000006ff */
[----:B------:R-:W-:-:S04]  /*0db0*/  FADD.FTZ R9, R9, R10 ;  /* 0x0000000a09097221 */ /* 0x000fc80000010000 */
[----:B------:R-:W-:-:S07]  /*0dc0*/  @P2 FADD.FTZ R9, R9, R12 ;  /* 0x0000000c09092221 */ /* 0x000fce0000010000 */
.L_x_11866:
[----:B------:R-:W-:-:S04]  /*0dd0*/  F2FP.BF16.F32.PACK_AB R10, RZ, R9 ;  /* 0x00000009ff0a723e */ /* 0x000fc800000010ff */
[----:B------:R-:W-:-:S07]  /*0de0*/  PRMT R166, R166, 0x5410, R10 ;  /* 0x00005410a6a67816 */ /* 0x000fce000000000a */
.L_x_11867:
        /* <DEDUP_REMOVED lines=8> */
.L_x_11869:
[----:B-----5:R-:W-:-:S05]  /*0e70*/  SHF.L.U32 R13, R31, 0x10, RZ ;  /* 0x000000101f0d7819 */ /* 0x020fca00000006ff */
[----:B------:R-:W-:Y:S01]  /*0e80*/  FADD.FTZ R10, R10, R13 ;  /* 0x0000000d0a0a7221 */ /* 0x000fe20000010000 */
[----:B------:R-:W-:Y:S06]  /*0e90*/  BRA `(.L_x_11870) ;  /* 0x0000000000107947 */ /* 0x000fec0003800000 */
.L_x_11868:
[----:B-----5:R-:W-:Y:S02]  /*0ea0*/  SHF.L.U32 R13, R35, 0x10, RZ ;  /* 0x00000010230d7819 */ /* 0x020fe400000006ff */
[----:B------:R-:W-:-:S03]  /*0eb0*/  @P2 SHF.L.U32 R15, R31, 0x10, RZ ;  /* 0x000000101f0f2819 */ /* 0x000fc600000006ff */
[----:B------:R-:W-:-:S04]  /*0ec0*/  FADD.FTZ R10, R10, R13 ;  /* 0x0000000d0a0a7221 */ /* 0x000fc80000010000 */
[----:B------:R-:W-:-:S07]  /*0ed0*/  @P2 FADD.FTZ R10, R10, R15 ;  /* 0x0000000f0a0a2221 */ /* 0x000fce0000010000 */
.L_x_11870:
[----:B------:R-:W-:-:S04]  /*0ee0*/  F2FP.BF16.F32.PACK_AB R12, RZ, R10 ;  /* 0x0000000aff0c723e */ /* 0x000fc800000010ff */
[----:B------:R-:W-:-:S07]  /*0ef0*/  PRMT R167, R12, 0x7610, R167 ;  /* 0x000076100ca77816 */ /* 0x000fce00000000a7 */
.L_x_11871:
[----:B------:R-:W-:Y:S01]  /*0f00*/  SHF.L.U32 R11, R11, 0x10, RZ ;  /* 0x000000100b0b7819 */ /* 0x000fe200000006ff */
[----:B------:R-:W-:Y:S06]  /*0f10*/  @P3 BRA `(.L_x_11872) ;  /* 0x0000000000243947 */ /* 0x000fec0003800000 */
[----:B------:R-:W-:-:S04]  /*0f20*/  ISETP.NE.U32.AND P4, PT, RZ, UR12, PT ;  /* 0x0000000cff007c0c */ /* 0x000fc8000bf85070 */
[----:B------:R-:W-:-:S13]  /*0f30*/  ISETP.NE.AND.EX P4, PT, RZ, UR13, PT, P4 ;  /* 0x0000000dff007c0c */ /* 0x000fda000bf85340 */
[----:B------:R-:W-:Y:S05]  /*0f40*/  @P4 BRA `(.L_x_11873) ;  /* 0x0000000000084947 */ /* 0x000fea0003800000 */
[----:B------:R-:W-:Y:S05]  /*0f50*/  @P0 BRA `(.L_x_11874) ;  /* 0x00000000002c0947 */ /* 0x000fea0003800000 */
[----:B------:R-:W-:Y:S05]  /*0f60*/  BRA `(.L_x_11875) ;  /* 0x0000000000307947 */ /* 0x000fea0003800000 */
.L_x_11873:
[----:B-----5:R-:W-:-:S04]  /*0f70*/  PRMT R12, R31, 0x7632, R12 ;  /* 0x000076321f0c7816 */ /* 0x020fc8000000000c */
[----:B------:R-:W-:-:S05]  /*0f80*/  SHF.L.U32 R12, R12, 0x10, RZ ;  /* 0x000000100c0c7819 */ /* 0x000fca00000006ff */
[----:B------:R-:W-:Y:S01]  /*0f90*/  FADD.FTZ R11, R11, R12 ;  /* 0x0000000c0b0b7221 */ /* 0x000fe20000010000 */
[----:B------:R-:W-:Y:S06]  /*0fa0*/  BRA `(.L_x_11874) ;  /* 0x0000000000187947 */ /* 0x000fec0003800000 */
.L_x_11872:
[----:B-----5:R-:W-:Y:S02]  /*0fb0*/  PRMT R12, R35, 0x7632, R12 ;  /* 0x00007632230c7816 */ /* 0x020fe4000000000c */
[----:B------:R-:W-:Y:S02]  /*0fc0*/  @P2 PRMT R13, R31, 0x7632, R13 ;  /* 0x000076321f0d2816 */ /* 0x000fe4000000000d */
[----:B------:R-:W-:Y:S02]  /*0fd0*/  SHF.L.U32 R12, R12, 0x10, RZ ;  /* 0x000000100c0c7819 */ /* 0x000fe400000006ff */
[----:B------:R-:W-:-:S03]  /*0fe0*/  @P2 SHF.L.U32 R14, R13, 0x10, RZ ;  /* 0x000000100d0e2819 */ /* 0x000fc600000006ff */
[----:B------:R-:W-:-:S04]  /*0ff0*/  FADD.FTZ R11, R11, R12 ;  /* 0x0000000c0b0b7221 */ /* 0x000fc80000010000 */
[----:B------:R-:W-:-:S07]  /*1000*/  @P2 FADD.FTZ R11, R11, R14 ;  /* 0x0000000e0b0b2221 */ /* 0x000fce0000010000 */
.L_x_11874:
[----:B------:R-:W-:-:S04]  /*1010*/  F2FP.BF16.F32.PACK_AB R12, RZ, R11 ;  /* 0x0000000bff0c723e */ /* 0x000fc800000010ff */
[----:B------:R-:W-:-:S07]  /*1020*/  PRMT R167, R167, 0x5410, R12 ;  /* 0x00005410a7a77816 */ /* 0x000fce000000000c */
.L_x_11875:
        /* <DEDUP_REMOVED lines=21> */
.L_x_11877:
[----:B-----5:R-:W-:-:S05]  /*1180*/  SHF.L.U32 R14, R28, 0x10, RZ ;  /* 0x000000101c0e7819 */ /* 0x020fca00000006ff */
[----:B------:R-:W-:Y:S01]  /*1190*/  FADD.FTZ R13, R14, R13 ;  /* 0x0000000d0e0d7221 */ /* 0x000fe20000010000 */
[----:B------:R-:W-:Y:S06]  /*11a0*/  BRA `(.L_x_11878) ;  /* 0x0000000000107947 */ /* 0x000fec0003800000 */
.L_x_11876:
[----:B-----5:R-:W-:Y:S02]  /*11b0*/  SHF.L.U32 R14, R32, 0x10, RZ ;  /* 0x00000010200e7819 */ /* 0x020fe400000006ff */
[----:B------:R-:W-:-:S03]  /*11c0*/  @P2 SHF.L.U32 R16, R28, 0x10, RZ ;  /* 0x000000101c102819 */ /* 0x000fc600000006ff */
[----:B------:R-:W-:-:S04]  /*11d0*/  FADD.FTZ R13, R14, R13 ;  /* 0x0000000d0e0d7221 */ /* 0x000fc80000010000 */
[----:B------:R-:W-:-:S07]  /*11e0*/  @P2 FADD.FTZ R13, R16, R13 ;  /* 0x0000000d100d2221 */ /* 0x000fce0000010000 */
.L_x_11878:
[----:B------:R-:W-:-:S04]  /*11f0*/  F2FP.BF16.F32.PACK_AB R14, RZ, R13 ;  /* 0x0000000dff0e723e */ /* 0x000fc800000010ff */
[----:B------:R-:W-:-:S07]  /*1200*/  PRMT R164, R14, 0x7610, R164 ;  /* 0x000076100ea47816 */ /* 0x000fce00000000a4 */
.L_x_11879:
[----:B------:R-:W-:Y:S01]  /*1210*/  IMAD.U32 R14, R24, 0x10000, RZ ;  /* 0x00010000180e7824 */ /* 0x000fe200078e00ff */
[----:B------:R-:W-:Y:S06]  /*1220*/  @P3 BRA `(.L_x_11880) ;  /* 0x0000000000243947 */ /* 0x000fec0003800000 */
[----:B------:R-:W-:-:S04]  /*1230*/  ISETP.NE.U32.AND P4, PT, RZ, UR12, PT ;  /* 0x0000000cff007c0c */ /* 0x000fc8000bf85070 */
[----:B------:R-:W-:-:S13]  /*1240*/  ISETP.NE.AND.EX P4, PT, RZ, UR13, PT, P4 ;  /* 0x0000000dff007c0c */ /* 0x000fda000bf85340 */
[----:B------:R-:W-:Y:S05]  /*1250*/  @P4 BRA `(.L_x_11881) ;  /* 0x0000000000084947 */ /* 0x000fea0003800000 */
[----:B------:R-:W-:Y:S05]  /*1260*/  @P0 BRA `(.L_x_11882) ;  /* 0x00000000002c0947 */ /* 0x000fea0003800000 */
[----:B------:R-:W-:Y:S05]  /*1270*/  BRA `(.L_x_11883) ;  /* 0x0000000000307947 */ /* 0x000fea0003800000 */
.L_x_11881:
[----:B-----5:R-:W-:-:S04]  /*1280*/  PRMT R15, R28, 0x7632, R15 ;  /* 0x000076321c0f7816 */ /* 0x020fc8000000000f */
[----:B------:R-:W-:-:S05]  /*1290*/  SHF.L.U32 R15, R15, 0x10, RZ ;  /* 0x000000100f0f7819 */ /* 0x000fca00000006ff */
[----:B------:R-:W-:Y:S01]  /*12a0*/  FADD.FTZ R14, R14, R15 ;  /* 0x0000000f0e0e7221 */ /* 0x000fe20000010000 */
[----:B------:R-:W-:Y:S06]  /*12b0*/  BRA `(.L_x_11882) ;  /* 0x0000000000187947 */ /* 0x000fec0003800000 */
.L_x_11880:
[----:B-----5:R-:W-:Y:S02]  /*12c0*/  PRMT R15, R32, 0x7632, R15 ;  /* 0x00007632200f7816 */ /* 0x020fe4000000000f */
[----:B------:R-:W-:Y:S02]  /*12d0*/  @P2 PRMT R16, R28, 0x7632, R16 ;  /* 0x000076321c102816 */ /* 0x000fe40000000010 */
[----:B------:R-:W-:Y:S02]  /*12e0*/  SHF.L.U32 R15, R15, 0x10, RZ ;  /* 0x000000100f0f7819 */ /* 0x000fe400000006ff */
[----:B------:R-:W-:-:S03]  /*12f0*/  @P2 SHF.L.U32 R17, R16, 0x10, RZ ;  /* 0x0000001010112819 */ /* 0x000fc600000006ff */
[----:B------:R-:W-:-:S04]  /*1300*/  FADD.FTZ R14, R14, R15 ;  /* 0x0000000f0e0e7221 */ /* 0x000fc80000010000 */
[----:B------:R-:W-:-:S07]  /*1310*/  @P2 FADD.FTZ R14, R14, R17 ;  /* 0x000000110e0e2221 */ /* 0x000fce0000010000 */
.L_x_11882:
[----:B------:R-:W-:-:S04]  /*1320*/  F2FP.BF16.F32.PACK_AB R15, RZ, R14 ;  /* 0x0000000eff0f723e */ /* 0x000fc800000010ff */
[----:B------:R-:W-:-:S07]  /*1330*/  PRMT R164, R164, 0x5410, R15 ;  /* 0x00005410a4a47816 */ /* 0x000fce000000000f */
.L_x_11883:
        /* <DEDUP_REMOVED lines=8> */
.L_x_11885:
[----:B-----5:R-:W-:-:S05]  /*13c0*/  SHF.L.U32 R18, R29, 0x10, RZ ;  /* 0x000000101d127819 */ /* 0x020fca00000006ff */
[----:B------:R-:W-:Y:S01]  /*13d0*/  FADD.FTZ R15, R18, R15 ;  /* 0x0000000f120f7221 */ /* 0x000fe20000010000 */
[----:B------:R-:W-:Y:S06]  /*13e0*/  BRA `(.L_x_11886) ;  /* 0x0000000000107947 */ /* 0x000fec0003800000 */
.L_x_11884:
[----:B-----5:R-:W-:Y:S02]  /*13f0*/  SHF.L.U32 R18, R33, 0x10, RZ ;  /* 0x0000001021127819 */ /* 0x020fe400000006ff */
[----:B------:R-:W-:-:S03]  /*1400*/  @P2 SHF.L.U32 R20, R29, 0x10, RZ ;  /* 0x000000101d142819 */ /* 0x000fc600000006ff */
[----:B------:R-:W-:-:S04]  /*1410*/  FADD.FTZ R15, R18, R15 ;  /* 0x0000000f120f7221 */ /* 0x000fc80000010000 */
[----:B------:R-:W-:-:S07]  /*1420*/  @P2 FADD.FTZ R15, R20, R15 ;  /* 0x0000000f140f2221 */ /* 0x000fce0000010000 */
.L_x_11886:
[----:B------:R-:W-:-:S04]  /*1430*/  F2FP.BF16.F32.PACK_AB R17, RZ, R15 ;  /* 0x0000000fff11723e */ /* 0x000fc800000010ff */
[----:B------:R-:W-:-:S07]  /*1440*/  PRMT R165, R17, 0x7610, R165 ;  /* 0x0000761011a57816 */ /* 0x000fce00000000a5 */
.L_x_11887:
[----:B------:R-:W-:Y:S01]  /*1450*/  SHF.L.U32 R16, R16, 0x10, RZ ;  /* 0x0000001010107819 */ /* 0x000fe200000006ff */
[----:B------:R-:W-:Y:S06]  /*1460*/  @P3 BRA `(.L_x_11888) ;  /* 0x0000000000243947 */ /* 0x000fec0003800000 */
[----:B------:R-:W-:-:S04]  /*1470*/  ISETP.NE.U32.AND P4, PT, RZ, UR12, PT ;  /* 0x0000000cff007c0c */ /* 0x000fc8000bf85070 */
[----:B------:R-:W-:-:S13]  /*1480*/  ISETP.NE.AND.EX P4, PT, RZ, UR13, PT, P4 ;  /* 0x0000000dff007c0c */ /* 0x000fda000bf85340 */
[----:B------:R-:W-:Y:S05]  /*1490*/  @P4 BRA `(.L_x_11889) ;  /* 0x0000000000084947 */ /* 0x000fea0003800000 */
[----:B------:R-:W-:Y:S05]  /*14a0*/  @P0 BRA `(.L_x_11890) ;  /* 0x00000000002c0947 */ /* 0x000fea0003800000 */
[----:B------:R-:W-:Y:S05]  /*14b0*/  BRA `(.L_x_11891) ;  /* 0x0000000000307947 */ /* 0x000fea0003800000 */
.L_x_11889:
[----:B-----5:R-:W-:-:S04]  /*14c0*/  PRMT R17, R29, 0x7632, R17 ;  /* 0x000076321d117816 */ /* 0x020fc80000000011 */
[----:B------:R-:W-:-:S05]  /*14d0*/  SHF.L.U32 R17, R17, 0x10, RZ ;  /* 0x0000001011117819 */ /* 0x000fca00000006ff */
[----:B------:R-:W-:Y:S01]  /*14e0*/  FADD.FTZ R16, R16, R17 ;  /* 0x0000001110107221 */ /* 0x000fe20000010000 */
[----:B------:R-:W-:Y:S06]  /*14f0*/  BRA `(.L_x_11890) ;  /* 0x0000000000187947 */ /* 0x000fec0003800000 */
.L_x_11888:
[----:B-----5:R-:W-:Y:S02]  /*1500*/  PRMT R17, R33, 0x7632, R17 ;  /* 0x0000763221117816 */ /* 0x020fe40000000011 */
[----:B------:R-:W-:Y:S02]  /*1510*/  @P2 PRMT R18, R29, 0x7632, R18 ;  /* 0x000076321d122816 */ /* 0x000fe40000000012 */
[----:B------:R-:W-:Y:S02]  /*1520*/  SHF.L.U32 R17, R17, 0x10, RZ ;  /* 0x0000001011117819 */ /* 0x000fe400000006ff */
[----:B------:R-:W-:-:S03]  /*1530*/  @P2 SHF.L.U32 R19, R18, 0x10, RZ ;  /* 0x0000001012132819 */ /* 0x000fc600000006ff */
[----:B------:R-:W-:-:S04]  /*1540*/  FADD.FTZ R16, R16, R17 ;  /* 0x0000001110107221 */ /* 0x000fc80000010000 */
[----:B------:R-:W-:-:S07]  /*1550*/  @P2 FADD.FTZ R16, R16, R19 ;  /* 0x0000001310102221 */ /* 0x000fce0000010000 */
.L_x_11890:
[----:B------:R-:W-:-:S04]  /*1560*/  F2FP.BF16.F32.PACK_AB R17, RZ, R16 ;  /* 0x00000010ff11723e */ /* 0x000fc800000010ff */
[----:B------:R-:W-:-:S07]  /*1570*/  PRMT R165, R165, 0x5410, R17 ;  /* 0x00005410a5a57816 */ /* 0x000fce0000000011 */
.L_x_11891:
        /* <DEDUP_REMOVED lines=8> */
.L_x_11893:
[----:B-----5:R-:W-:-:S05]  /*1600*/  SHF.L.U32 R20, R30, 0x10, RZ ;  /* 0x000000101e147819 */ /* 0x020fca00000006ff */
[----:B------:R-:W-:Y:S01]  /*1610*/  FADD.FTZ R17, R20, R17 ;  /* 0x0000001114117221 */ /* 0x000fe20000010000 */
[----:B------:R-:W-:Y:S06]  /*1620*/  BRA `(.L_x_11894) ;  /* 0x0000000000107947 */ /* 0x000fec0003800000 */
.L_x_11892:
[----:B-----5:R-:W-:Y:S02]  /*1630*/  SHF.L.U32 R20, R34, 0x10, RZ ;  /* 0x0000001022147819 */ /* 0x020fe400000006ff */
[----:B------:R-:W-:-:S03]  /*1640*/  @P2 SHF.L.U32 R22, R30, 0x10, RZ ;  /* 0x000000101e162819 */ /* 0x000fc600000006ff */
[----:B------:R-:W-:-:S04]  /*1650*/  FADD.FTZ R17, R20, R17 ;  /* 0x0000001114117221 */ /* 0x000fc80000010000 */
[----:B------:R-:W-:-:S07]  /*1660*/  @P2 FADD.FTZ R17, R22, R17 ;  /* 0x0000001116112221 */ /* 0x000fce0000010000 */
.L_x_11894:
[----:B------:R-:W-:-:S04]  /*1670*/  F2FP.BF16.F32.PACK_AB R19, RZ, R17 ;  /* 0x00000011ff13723e */ /* 0x000fc800000010ff */
[----:B------:R-:W-:-:S07]  /*1680*/  PRMT R166, R19, 0x7610, R166 ;  /* 0x0000761013a67816 */ /* 0x000fce00000000a6 */
.L_x_11895:
[----:B------:R-:W-:Y:S01]  /*1690*/  SHF.L.U32 R18, R18, 0x10, RZ ;  /* 0x0000001012127819 */ /* 0x000fe200000006ff */
[----:B------:R-:W-:Y:S06]  /*16a0*/  @P3 BRA `(.L_x_11896) ;  /* 0x0000000000243947 */ /* 0x000fec0003800000 */
[----:B------:R-:W-:-:S04]  /*16b0*/  ISETP.NE.U32.AND P4, PT, RZ, UR12, PT ;  /* 0x0000000cff007c0c */ /* 0x000fc8000bf85070 */
[----:B------:R-:W-:-:S13]  /*16c0*/  ISETP.NE.AND.EX P4, PT, RZ, UR13, PT, P4 ;  /* 0x0000000dff007c0c */ /* 0x000fda000bf85340 */
[----:B------:R-:W-:Y:S05]  /*16d0*/  @P4 BRA `(.L_x_11897) ;  /* 0x0000000000084947 */ /* 0x000fea0003800000 */
[----:B------:R-:W-:Y:S05]  /*16e0*/  @P0 BRA `(.L_x_11898) ;  /* 0x00000000002c0947 */ /* 0x000fea0003800000 */
[----:B------:R-:W-:Y:S05]  /*16f0*/  BRA `(.L_x_11899) ;  /* 0x0000000000307947 */ /* 0x000fea0003800000 */
.L_x_11897:
[----:B-----5:R-:W-:-:S04]  /*1700*/  PRMT R19, R30, 0x7632, R19 ;  /* 0x000076321e137816 */ /* 0x020fc80000000013 */
[----:B------:R-:W-:-:S05]  /*1710*/  SHF.L.U32 R19, R19, 0x10, RZ ;  /* 0x0000001013137819 */ /* 0x000fca00000006ff */
[----:B------:R-:W-:Y:S01]  /*1720*/  FADD.FTZ R18, R18, R19 ;  /* 0x0000001312127221 */ /* 0x000fe20000010000 */
[----:B------:R-:W-:Y:S06]  /*1730*/  BRA `(.L_x_11898) ;  /* 0x0000000000187947 */ /* 0x000fec0003800000 */
.L_x_11896:
[----:B-----5:R-:W-:Y:S02]  /*1740*/  PRMT R19, R34, 0x7632, R19 ;  /* 0x0000763222137816 */ /* 0x020fe40000000013 */
[----:B------:R-:W-:Y:S02]  /*1750*/  @P2 PRMT R20, R30, 0x7632, R20 ;  /* 0x000076321e142816 */ /* 0x000fe40000000014 */
[----:B------:R-:W-:Y:S02]  /*1760*/  SHF.L.U32 R19, R19, 0x10, RZ ;  /* 0x0000001013137819 */ /* 0x000fe400000006ff */
[----:B------:R-:W-:-:S03]  /*1770*/  @P2 SHF.L.U32 R21, R20, 0x10, RZ ;  /* 0x0000001014152819 */ /* 0x000fc600000006ff */
[----:B------:R-:W-:-:S04]  /*1780*/  FADD.FTZ R18, R18, R19 ;  /* 0x0000001312127221 */ /* 0x000fc80000010000 */
[----:B------:R-:W-:-:S07]  /*1790*/  @P2 FADD.FTZ R18, R18, R21 ;  /* 0x0000001512122221 */ /* 0x000fce0000010000 */
.L_x_11898:
[----:B------:R-:W-:-:S04]  /*17a0*/  F2FP.BF16.F32.PACK_AB R19, RZ, R18 ;  /* 0x00000012ff13723e */ /* 0x000fc800000010ff */
[----:B------:R-:W-:-:S07]  /*17b0*/  PRMT R166, R166, 0x5410, R19 ;  /* 0x00005410a6a67816 */ /* 0x000fce0000000013 */
.L_x_11899:
        /* <DEDUP_REMOVED lines=8> */
.L_x_11901:
[----:B-----5:R-:W-:-:S05]  /*1840*/  SHF.L.U32 R22, R31, 0x10, RZ ;  /* 0x000000101f167819 */ /* 0x020fca00000006ff */
[----:B------:R-:W-:Y:S01]  /*1850*/  FADD.FTZ R19, R22, R19 ;  /* 0x0000001316137221 */ /* 0x000fe20000010000 */
[----:B------:R-:W-:Y:S06]  /*1860*/  BRA `(.L_x_11902) ;  /* 0x0000000000107947 */ /* 0x000fec0003800000 */
.L_x_11900:
[----:B-----5:R-:W-:Y:S02]  /*1870*/  SHF.L.U32 R22, R35, 0x10, RZ ;  /* 0x0000001023167819 */ /* 0x020fe400000006ff */
[----:B------:R-:W-:-:S03]  /*1880*/  @P2 SHF.L.U32 R24, R31, 0x10, RZ ;  /* 0x000000101f182819 */ /* 0x000fc600000006ff */
[----:B------:R-:W-:-:S04]  /*1890*/  FADD.FTZ R19, R22, R19 ;  /* 0x0000001316137221 */ /* 0x000fc80000010000 */
[----:B------:R-:W-:-:S07]  /*18a0*/  @P2 FADD.FTZ R19, R24, R19 ;  /* 0x0000001318132221 */ /* 0x000fce0000010000 */
.L_x_11902:
[----:B------:R-:W-:-:S04]  /*18b0*/  F2FP.BF16.F32.PACK_AB R21, RZ, R19 ;  /* 0x00000013ff15723e */ /* 0x000fc800000010ff */
[----:B------:R-:W-:-:S07]  /*18c0*/  PRMT R167, R21, 0x7610, R167 ;  /* 0x0000761015a77816 */ /* 0x000fce00000000a7 */
.L_x_11903:
[----:B------:R-:W-:Y:S01]  /*18d0*/  SHF.L.U32 R20, R20, 0x10, RZ ;  /* 0x0000001014147819 */ /* 0x000fe200000006ff */
[----:B------:R-:W-:Y:S06]  /*18e0*/  @P3 BRA `(.L_x_11904) ;  /* 0x0000000000243947 */ /* 0x000fec0003800000 */
[----:B------:R-:W-:-:S04]  /*18f0*/  ISETP.NE.U32.AND P4, PT, RZ, UR12, PT ;  /* 0x0000000cff007c0c */ /* 0x000fc8000bf85070 */
[----:B------:R-:W-:-:S13]  /*1900*/  ISETP.NE.AND.EX P4, PT, RZ, UR13, PT, P4 ;  /* 0x0000000dff007c0c */ /* 0x000fda000bf85340 */
[----:B------:R-:W-:Y:S05]  /*1910*/  @P4 BRA `(.L_x_11905) ;  /* 0x0000000000084947 */ /* 0x000fea0003800000 */
[----:B------:R-:W-:Y:S05]  /*1920*/  @P0 BRA `(.L_x_11906) ;  /* 0x00000000002c0947 */ /* 0x000fea0003800000 */
[----:B------:R-:W-:Y:S05]  /*1930*/  BRA `(.L_x_11907) ;  /* 0x0000000000307947 */ /* 0x000fea0003800000 */
.L_x_11905:
[----:B-----5:R-:W-:-:S04]  /*1940*/  PRMT R21, R31, 0x7632, R21 ;  /* 0x000076321f157816 */ /* 0x020fc80000000015 */
[----:B------:R-:W-:-:S05]  /*1950*/  SHF.L.U32 R21, R21, 0x10, RZ ;  /* 0x0000001015157819 */ /* 0x000fca00000006ff */
[----:B------:R-:W-:Y:S01]  /*1960*/  FADD.FTZ R20, R20, R21 ;  /* 0x0000001514147221 */ /* 0x000fe20000010000 */
[----:B------:R-:W-:Y:S06]  /*1970*/  BRA `(.L_x_11906) ;  /* 0x0000000000187947 */ /* 0x000fec0003800000 */
.L_x_11904:
[----:B-----5:R-:W-:Y:S02]  /*1980*/  PRMT R21, R35, 0x7632, R21 ;  /* 0x0000763223157816 */ /* 0x020fe40000000015 */
[----:B------:R-:W-:Y:S02]  /*1990*/  @P2 PRMT R22, R31, 0x7632, R22 ;  /* 0x000076321f162816 */ /* 0x000fe40000000016 */
[----:B------:R-:W-:Y:S02]  /*19a0*/  SHF.L.U32 R21, R21, 0x10, RZ ;  /* 0x0000001015157819 */ /* 0x000fe400000006ff */
[----:B------:R-:W-:-:S03]  /*19b0*/  @P2 SHF.L.U32 R23, R22, 0x10, RZ ;  /* 0x0000001016172819 */ /* 0x000fc600000006ff */
[----:B------:R-:W-:-:S04]  /*19c0*/  FADD.FTZ R20, R20, R21 ;  /* 0x0000001514147221 */ /* 0x000fc80000010000 */
[----:B------:R-:W-:-:S07]  /*19d0*/  @P2 FADD.FTZ R20, R20, R23 ;  /* 0x0000001714142221 */ /* 0x000fce0000010000 */
.L_x_11906:
[----:B------:R-:W-:-:S04]  /*19e0*/  F2FP.BF16.F32.PACK_AB R21, RZ, R20 ;  /* 0x00000014ff15723e */ /* 0x000fc800000010ff */
[----:B------:R-:W-:-:S07]  /*19f0*/  PRMT R167, R167, 0x5410, R21 ;  /* 0x00005410a7a77816 */ /* 0x000fce0000000015 */
.L_x_11907:
        /* <DEDUP_REMOVED lines=20> */
.L_x_11909:
[----:B-----5:R-:W-:-:S05]  /*1b40*/  SHF.L.U32 R25, R28, 0x10, RZ ;  /* 0x000000101c197819 */ /* 0x020fca00000006ff */
[----:B------:R-:W-:Y:S01]  /*1b50*/  FADD.FTZ R22, R25, R22 ;  /* 0x0000001619167221 */ /* 0x000fe20000010000 */
[----:B------:R-:W-:Y:S06]  /*1b60*/  BRA `(.L_x_11910) ;  /* 0x0000000000107947 */ /* 0x000fec0003800000 */
.L_x_11908:
[----:B-----5:R-:W-:Y:S02]  /*1b70*/  SHF.L.U32 R25, R32, 0x10, RZ ;  /* 0x0000001020197819 */ /* 0x020fe400000006ff */
[----:B------:R-:W-:-:S03]  /*1b80*/  @P2 SHF.L.U32 R27, R28, 0x10, RZ ;  /* 0x000000101c1b2819 */ /* 0x000fc600000006ff */
[----:B------:R-:W-:-:S04]  /*1b90*/  FADD.FTZ R22, R25, R22 ;  /* 0x0000001619167221 */ /* 0x000fc80000010000 */
[----:B------:R-:W-:-:S07]  /*1ba0*/  @P2 FADD.FTZ R22, R27, R22 ;  /* 0x000000161b162221 */ /* 0x000fce0000010000 */
.L_x_11910:
[----:B------:R-:W-:-:S04]  /*1bb0*/  F2FP.BF16.F32.PACK_AB R24, RZ, R22 ;  /* 0x00000016ff18723e */ /* 0x000fc800000010ff */
[----:B------:R-:W-:-:S07]  /*1bc0*/  PRMT R164, R24, 0x7610, R164 ;  /* 0x0000761018a47816 */ /* 0x000fce00000000a4 */
.L_x_11911:
[----:B------:R-:W-:Y:S01]  /*1bd0*/  SHF.L.U32 R23, R23, 0x10, RZ ;  /* 0x0000001017177819 */ /* 0x000fe200000006ff */
[----:B------:R-:W-:Y:S06]  /*1be0*/  @P3 BRA `(.L_x_11912) ;  /* 0x0000000000243947 */ /* 0x000fec0003800000 */
[----:B------:R-:W-:-:S04]  /*1bf0*/  ISETP.NE.U32.AND P4, PT, RZ, UR12, PT ;  /* 0x0000000cff007c0c */ /* 0x000fc8000bf85070 */
[----:B------:R-:W-:-:S13]  /*1c00*/  ISETP.NE.AND.EX P4, PT, RZ, UR13, PT, P4 ;  /* 0x0000000dff007c0c */ /* 0x000fda000bf85340 */
[----:B------:R-:W-:Y:S05]  /*1c10*/  @P4 BRA `(.L_x_11913) ;  /* 0x0000000000084947 */ /* 0x000fea0003800000 */
[----:B------:R-:W-:Y:S05]  /*1c20*/  @P0 BRA `(.L_x_11914) ;  /* 0x00000000002c0947 */ /* 0x000fea0003800000 */
[----:B------:R-:W-:Y:S05]  /*1c30*/  BRA `(.L_x_11915) ;  /* 0x0000000000307947 */ /* 0x000fea0003800000 */
.L_x_11913:
[----:B-----5:R-:W-:-:S04]  /*1c40*/  PRMT R24, R28, 0x7632, R24 ;  /* 0x000076321c187816 */ /* 0x020fc80000000018 */
[----:B------:R-:W-:-:S05]  /*1c50*/  SHF.L.U32 R24, R24, 0x10, RZ ;  /* 0x0000001018187819 */ /* 0x000fca00000006ff */
[----:B------:R-:W-:Y:S01]  /*1c60*/  FADD.FTZ R23, R23, R24 ;  /* 0x0000001817177221 */ /* 0x000fe20000010000 */
[----:B------:R-:W-:Y:S06]  /*1c70*/  BRA `(.L_x_11914) ;  /* 0x0000000000187947 */ /* 0x000fec0003800000 */
.L_x_11912:
[----:B-----5:R-:W-:Y:S02]  /*1c80*/  PRMT R24, R32, 0x7632, R24 ;  /* 0x0000763220187816 */ /* 0x020fe40000000018 */
[----:B------:R-:W-:Y:S02]  /*1c90*/  @P2 PRMT R25, R28, 0x7632, R25 ;  /* 0x000076321c192816 */ /* 0x000fe40000000019 */
[----:B------:R-:W-:Y:S02]  /*1ca0*/  SHF.L.U32 R24, R24, 0x10, RZ ;  /* 0x0000001018187819 */ /* 0x000fe400000006ff */
[----:B------:R-:W-:-:S03]  /*1cb0*/  @P2 SHF.L.U32 R26, R25, 0x10, RZ ;  /* 0x00000010191a2819 */ /* 0x000fc600000006ff */
[----:B------:R-:W-:-:S04]  /*1cc0*/  FADD.FTZ R23, R23, R24 ;  /* 0x0000001817177221 */ /* 0x000fc80000010000 */
[----:B------:R-:W-:-:S07]  /*1cd0*/  @P2 FADD.FTZ R23, R23, R26 ;  /* 0x0000001a17172221 */ /* 0x000fce0000010000 */
.L_x_11914:
[----:B------:R-:W-:-:S04]  /*1ce0*/  F2FP.BF16.F32.PACK_AB R24, RZ, R23 ;  /* 0x00000017ff18723e */ /* 0x000fc800000010ff */
[----:B------:R-:W-:-:S07]  /*1cf0*/  PRMT R164, R164, 0x5410, R24 ;  /* 0x00005410a4a47816 */ /* 0x000fce0000000018 */
.L_x_11915:
        /* <DEDUP_REMOVED lines=8> */
.L_x_11917:
[----:B-----5:R-:W-:-:S05]  /*1d80*/  SHF.L.U32 R27, R29, 0x10, RZ ;  /* 0x000000101d1b7819 */ /* 0x020fca00000006ff */
[----:B------:R-:W-:Y:S01]  /*1d90*/  FADD.FTZ R24, R27, R24 ;  /* 0x000000181b187221 */ /* 0x000fe20000010000 */
[----:B------:R-:W-:Y:S06]  /*1da0*/  BRA `(.L_x_11918) ;  /* 0x0000000000107947 */ /* 0x000fec0003800000 */
.L_x_11916:
[----:B-----5:R-:W-:Y:S02]  /*1db0*/  SHF.L.U32 R27, R33, 0x10, RZ ;  /* 0x00000010211b7819 */ /* 0x020fe400000006ff */
[----:B------:R-:W-:-:S03]  /*1dc0*/  @P2 SHF.L.U32 R169, R29, 0x10, RZ ;  /* 0x000000101da92819 */ /* 0x000fc600000006ff */
[----:B------:R-:W-:-:S04]  /*1dd0*/  FADD.FTZ R24, R27, R24 ;  /* 0x000000181b187221 */ /* 0x000fc80000010000 */
[----:B------:R-:W-:-:S07]  /*1de0*/  @P2 FADD.FTZ R24, R169, R24 ;  /* 0x00000018a9182221 */ /* 0x000fce0000010000 */
.L_x_11918:
[----:B------:R-:W-:-:S04]  /*1df0*/  F2FP.BF16.F32.PACK_AB R26, RZ, R24 ;  /* 0x00000018ff1a723e */ /* 0x000fc800000010ff */
[----:B------:R-:W-:-:S07]  /*1e00*/  PRMT R165, R26, 0x7610, R165 ;  /* 0x000076101aa57816 */ /* 0x000fce00000000a5 */
.L_x_11919:
[----:B------:R-:W-:Y:S01]  /*1e10*/  SHF.L.U32 R25, R25, 0x10, RZ ;  /* 0x0000001019197819 */ /* 0x000fe200000006ff */
[----:B------:R-:W-:Y:S06]  /*1e20*/  @P3 BRA `(.L_x_11920) ;  /* 0x0000000000243947 */ /* 0x000fec0003800000 */
[----:B------:R-:W-:-:S04]  /*1e30*/  ISETP.NE.U32.AND P4, PT, RZ, UR12, PT ;  /* 0x0000000cff007c0c */ /* 0x000fc8000bf85070 */
[----:B------:R-:W-:-:S13]  /*1e40*/  ISETP.NE.AND.EX P4, PT, RZ, UR13, PT, P4 ;  /* 0x0000000dff007c0c */ /* 0x000fda000bf85340 */
[----:B------:R-:W-:Y:S05]  /*1e50*/  @P4 BRA `(.L_x_11921) ;  /* 0x0000000000084947 */ /* 0x000fea0003800000 */
[----:B------:R-:W-:Y:S05]  /*1e60*/  @P0 BRA `(.L_x_11922) ;  /* 0x00000000002c0947 */ /* 0x000fea0003800000 */
[----:B------:R-:W-:Y:S05]  /*1e70*/  BRA `(.L_x_11923) ;  /* 0x0000000000307947 */ /* 0x000fea0003800000 */
.L_x_11921:
[----:B-----5:R-:W-:-:S04]  /*1e80*/  PRMT R26, R29, 0x7632, R26 ;  /* 0x000076321d1a7816 */ /* 0x020fc8000000001a */
[----:B------:R-:W-:-:S05]  /*1e90*/  SHF.L.U32 R26, R26, 0x10, RZ ;  /* 0x000000101a1a7819 */ /* 0x000fca00000006ff */
[----:B------:R-:W-:Y:S01]  /*1ea0*/  FADD.FTZ R25, R25, R26 ;  /* 0x0000001a19197221 */ /* 0x000fe20000010000 */
[----:B------:R-:W-:Y:S06]  /*1eb0*/  BRA `(.L_x_11922) ;  /* 0x0000000000187947 */ /* 0x000fec0003800000 */
.L_x_11920:
[----:B-----5:R-:W-:Y:S02]  /*1ec0*/  PRMT R26, R33, 0x7632, R26 ;  /* 0x00007632211a7816 */ /* 0x020fe4000000001a */
[----:B------:R-:W-:Y:S02]  /*1ed0*/  @P2 PRMT R27, R29, 0x7632, R27 ;  /* 0x000076321d1b2816 */ /* 0x000fe4000000001b */
[----:B------:R-:W-:Y:S02]  /*1ee0*/  SHF.L.U32 R26, R26, 0x10, RZ ;  /* 0x000000101a1a7819 */ /* 0x000fe400000006ff */
[----:B------:R-:W-:-:S03]  /*1ef0*/  @P2 SHF.L.U32 R168, R27, 0x10, RZ ;  /* 0x000000101ba82819 */ /* 0x000fc600000006ff */
[----:B------:R-:W-:-:S04]  /*1f00*/  FADD.FTZ R25, R25, R26 ;  /* 0x0000001a19197221 */ /* 0x000fc80000010000 */
[----:B------:R-:W-:-:S07]  /*1f10*/  @P2 FADD.FTZ R25, R25, R168 ;  /* 0x000000a819192221 */ /* 0x000fce0000010000 */
.L_x_11922:
[----:B------:R-:W-:-:S04]  /*1f20*/  F2FP.BF16.F32.PACK_AB R26, RZ, R25 ;  /* 0x00000019ff1a723e */ /* 0x000fc800000010ff */
[----:B------:R-:W-:-:S07]  /*1f30*/  PRMT R165, R165, 0x5410, R26 ;  /* 0x00005410a5a57816 */ /* 0x000fce000000001a */
.L_x_11923:
        /* <DEDUP_REMOVED lines=8> */
.L_x_11925:
[----:B-----5:R-:W-:-:S05]  /*1fc0*/  SHF.L.U32 R169, R30, 0x10, RZ ;  /* 0x000000101ea97819 */ /* 0x020fca00000006ff */
[----:B------:R-:W-:Y:S01]  /*1fd0*/  FADD.FTZ R26, R169, R26 ;  /* 0x0000001aa91a7221 */ /* 0x000fe20000010000 */
[----:B------:R-:W-:Y:S06]  /*1fe0*/  BRA `(.L_x_11926) ;  /* 0x0000000000107947 */ /* 0x000fec0003800000 */
.L_x_11924:
[----:B-----5:R-:W-:Y:S02]  /*1ff0*/  SHF.L.U32 R169, R34, 0x10, RZ ;  /* 0x0000001022a97819 */ /* 0x020fe400000006ff */
[----:B------:R-:W-:-:S03]  /*2000*/  @P2 SHF.L.U32 R173, R30, 0x10, RZ ;  /* 0x000000101ead2819 */ /* 0x000fc600000006ff */
[----:B------:R-:W-:-:S04]  /*2010*/  FADD.FTZ R26, R169, R26 ;  /* 0x0000001aa91a7221 */ /* 0x000fc80000010000 */
[----:B------:R-:W-:-:S07]  /*2020*/  @P2 FADD.FTZ R26, R173, R26 ;  /* 0x0000001aad1a2221 */ /* 0x000fce0000010000 */
.L_x_11926:
[----:B------:R-:W-:-:S04]  /*2030*/  F2FP.BF16.F32.PACK_AB R168, RZ, R26 ;  /* 0x0000001affa8723e */ /* 0x000fc800000010ff */
[----:B------:R-:W-:-:S07]  /*2040*/  PRMT R166, R168, 0x7610, R166 ;  /* 0x00007610a8a67816 */ /* 0x000fce00000000a6 */
.L_x_11927:
[----:B------:R-:W-:Y:S01]  /*2050*/  SHF.L.U32 R27, R27, 0x10, RZ ;  /* 0x000000101b1b7819 */ /* 0x000fe200000006ff */
[----:B------:R-:W-:Y:S06]  /*2060*/  @P3 BRA `(.L_x_11928) ;  /* 0x0000000000243947 */ /* 0x000fec0003800000 */
[----:B------:R-:W-:-:S04]  /*2070*/  ISETP.NE.U32.AND P4, PT, RZ, UR12, PT ;  /* 0x0000000cff007c0c */ /* 0x000fc8000bf85070 */
[----:B------:R-:W-:-:S13]  /*2080*/  ISETP.NE.AND.EX P4, PT, RZ, UR13, PT, P4 ;  /* 0x0000000dff007c0c */ /* 0x000fda000bf85340 */
[----:B------:R-:W-:Y:S05]  /*2090*/  @P4 BRA `(.L_x_11929) ;  /* 0x0000000000084947 */ /* 0x000fea0003800000 */
[----:B------:R-:W-:Y:S05]  /*20a0*/  @P0 BRA `(.L_x_11930) ;  /* 0x00000000002c0947 */ /* 0x000fea0003800000 */
[----:B------:R-:W-:Y:S05]  /*20b0*/  BRA `(.L_x_11931) ;  /* 0x0000000000307947 */ /* 0x000fea0003800000 */
.L_x_11929:
[----:B-----5:R-:W-:-:S04]  /*20c0*/  PRMT R168, R30, 0x7632, R168 ;  /* 0x000076321ea87816 */ /* 0x020fc800000000a8 */
[----:B------:R-:W-:-:S05]  /*20d0*/  SHF.L.U32 R168, R168, 0x10, RZ ;  /* 0x00000010a8a87819 */ /* 0x000fca00000006ff */
[----:B------:R-:W-:Y:S01]  /*20e0*/  FADD.FTZ R27, R27, R168 ;  /* 0x000000a81b1b7221 */ /* 0x000fe20000010000 */
[----:B------:R-:W-:Y:S06]  /*20f0*/  BRA `(.L_x_11930) ;  /* 0x0000000000187947 */ /* 0x000fec0003800000 */
.L_x_11928:
[----:B-----5:R-:W-:Y:S02]  /*2100*/  PRMT R168, R34, 0x7632, R168 ;  /* 0x0000763222a87816 */ /* 0x020fe400000000a8 */
[----:B------:R-:W-:Y:S02]  /*2110*/  @P2 PRMT R169, R30, 0x7632, R169 ;  /* 0x000076321ea92816 */ /* 0x000fe400000000a9 */
[----:B------:R-:W-:Y:S02]  /*2120*/  SHF.L.U32 R168, R168, 0x10, RZ ;  /* 0x00000010a8a87819 */ /* 0x000fe400000006ff */
[----:B------:R-:W-:-:S03]  /*2130*/  @P2 SHF.L.U32 R170, R169, 0x10, RZ ;  /* 0x00000010a9aa2819 */ /* 0x000fc600000006ff */
[----:B------:R-:W-:-:S04]  /*2140*/  FADD.FTZ R27, R27, R168 ;  /* 0x000000a81b1b7221 */ /* 0x000fc80000010000 */
[----:B------:R-:W-:-:S07]  /*2150*/  @P2 FADD.FTZ R27, R27, R170 ;  /* 0x000000aa1b1b2221 */ /* 0x000fce0000010000 */
.L_x_11930:
[----:B------:R-:W-:-:S04]  /*2160*/  F2FP.BF16.F32.PACK_AB R168, RZ, R27 ;  /* 0x0000001bffa8723e */ /* 0x000fc800000010ff */
[----:B------:R-:W-:-:S07]  /*2170*/  PRMT R166, R166, 0x5410, R168 ;  /* 0x00005410a6a67816 */ /* 0x000fce00000000a8 */
.L_x_11931:
        /* <DEDUP_REMOVED lines=8> */
.L_x_11933:
[----:B-----5:R-:W-:-:S05]  /*2200*/  SHF.L.U32 R169, R31, 0x10, RZ ;  /* 0x000000101fa97819 */ /* 0x020fca00000006ff */
[----:B------:R-:W-:Y:S01]  /*2210*/  FADD.FTZ R172, R169, R172 ;  /* 0x000000aca9ac7221 */ /* 0x000fe20000010000 */
[----:B------:R-:W-:Y:S06]  /*2220*/  BRA `(.L_x_11934) ;  /* 0x0000000000107947 */ /* 0x000fec0003800000 */
.L_x_11932:
[----:B-----5:R-:W-:Y:S02]  /*2230*/  SHF.L.U32 R169, R35, 0x10, RZ ;  /* 0x0000001023a97819 */ /* 0x020fe400000006ff */
[----:B------:R-:W-:-:S03]  /*2240*/  @P2 SHF.L.U32 R173, R31, 0x10, RZ ;  /* 0x000000101fad2819 */ /* 0x000fc600000006ff */
[----:B------:R-:W-:-:S04]  /*2250*/  FADD.FTZ R172, R169, R172 ;  /* 0x000000aca9ac7221 */ /* 0x000fc80000010000 */
[----:B------:R-:W-:-:S07]  /*2260*/  @P2 FADD.FTZ R172, R173, R172 ;  /* 0x000000acadac2221 */ /* 0x000fce0000010000 */
.L_x_11934:
[----:B------:R-:W-:-:S04]  /*2270*/  F2FP.BF16.F32.PACK_AB R168, RZ, R172 ;  /* 0x000000acffa8723e */ /* 0x000fc800000010ff */
[----:B------:R-:W-:-:S07]  /*2280*/  PRMT R167, R168, 0x7610, R167 ;  /* 0x00007610a8a77816 */ /* 0x000fce00000000a7 */
.L_x_11935:
[----:B------:R-:W-:Y:S01]  /*2290*/  SHF.L.U32 R175, R171, 0x10, RZ ;  /* 0x00000010abaf7819 */ /* 0x000fe200000006ff */
[----:B------:R-:W-:Y:S06]  /*22a0*/  @P3 BRA `(.L_x_11936) ;  /* 0x0000000000243947 */ /* 0x000fec0003800000 */
[----:B------:R-:W-:-:S04]  /*22b0*/  ISETP.NE.U32.AND P4, PT, RZ, UR12, PT ;  /* 0x0000000cff007c0c */ /* 0x000fc8000bf85070 */
[----:B------:R-:W-:-:S13]  /*22c0*/  ISETP.NE.AND.EX P4, PT, RZ, UR13, PT, P4 ;  /* 0x0000000dff007c0c */ /* 0x000fda000bf85340 */
[----:B------:R-:W-:Y:S05]  /*22d0*/  @P4 BRA `(.L_x_11937) ;  /* 0x0000000000084947 */ /* 0x000fea0003800000 */
[----:B------:R-:W-:Y:S05]  /*22e0*/  @P0 BRA `(.L_x_11938) ;  /* 0x00000000002c0947 */ /* 0x000fea0003800000 */
[----:B------:R-:W-:Y:S05]  /*22f0*/  BRA `(.L_x_11939) ;  /* 0x0000000000307947 */ /* 0x000fea0003800000 */
.L_x_11937:
[----:B-----5:R-:W-:-:S04]  /*2300*/  PRMT R168, R31, 0x7632, R168 ;  /* 0x000076321fa87816 */ /* 0x020fc800000000a8 */
[----:B------:R-:W-:-:S05]  /*2310*/  SHF.L.U32 R168, R168, 0x10, RZ ;  /* 0x00000010a8a87819 */ /* 0x000fca00000006ff */
[----:B------:R-:W-:Y:S01]  /*2320*/  FADD.FTZ R175, R175, R168 ;  /* 0x000000a8afaf7221 */ /* 0x000fe20000010000 */
[----:B------:R-:W-:Y:S06]  /*2330*/  BRA `(.L_x_11938) ;  /* 0x0000000000187947 */ /* 0x000fec0003800000 */
.L_x_11936:
[----:B-----5:R-:W-:Y:S02]  /*2340*/  PRMT R168, R35, 0x7632, R168 ;  /* 0x0000763223a87816 */ /* 0x020fe400000000a8 */
[----:B------:R-:W-:Y:S02]  /*2350*/  @P2 PRMT R169, R31, 0x7632, R169 ;  /* 0x000076321fa92816 */ /* 0x000fe400000000a9 */
[----:B------:R-:W-:Y:S02]  /*2360*/  SHF.L.U32 R168, R168, 0x10, RZ ;  /* 0x00000010a8a87819 */ /* 0x000fe400000006ff */
[----:B------:R-:W-:-:S03]  /*2370*/  @P2 SHF.L.U32 R170, R169, 0x10, RZ ;  /* 0x00000010a9aa2819 */ /* 0x000fc600000006ff */
[----:B------:R-:W-:-:S04]  /*2380*/  FADD.FTZ R175, R175, R168 ;  /* 0x000000a8afaf7221 */ /* 0x000fc80000010000 */
[----:B------:R-:W-:-:S07]  /*2390*/  @P2 FADD.FTZ R175, R175, R170 ;  /* 0x000000aaafaf2221 */ /* 0x000fce0000010000 */
.L_x_11938:
[----:B------:R-:W-:-:S04]  /*23a0*/  F2FP.BF16.F32.PACK_AB R168, RZ, R175 ;  /* 0x000000afffa8723e */ /* 0x000fc800000010ff */
[----:B------:R-:W-:-:S07]  /*23b0*/  PRMT R167, R167, 0x5410, R168 ;  /* 0x00005410a7a77816 */ /* 0x000fce00000000a8 */
.L_x_11939:
        /* <DEDUP_REMOVED lines=20> */
.L_x_11941:
[----:B-----5:R-:W-:-:S05]  /*2500*/  SHF.L.U32 R168, R28, 0x10, RZ ;  /* 0x000000101ca87819 */ /* 0x020fca00000006ff */
[----:B------:R-:W-:Y:S01]  /*2510*/  FADD.FTZ R173, R168, R173 ;  /* 0x000000ada8ad7221 */ /* 0x000fe20000010000 */
[----:B------:R-:W-:Y:S06]  /*2520*/  BRA `(.L_x_11942) ;  /* 0x0000000000107947 */ /* 0x000fec0003800000 */
.L_x_11940:
[----:B-----5:R-:W-:Y:S02]  /*2530*/  SHF.L.U32 R168, R32, 0x10, RZ ;  /* 0x0000001020a87819 */ /* 0x020fe400000006ff */
[----:B------:R-:W-:-:S03]  /*2540*/  @P2 SHF.L.U32 R176, R28, 0x10, RZ ;  /* 0x000000101cb02819 */ /* 0x000fc600000006ff */
[----:B------:R-:W-:-:S04]  /*2550*/  FADD.FTZ R173, R168, R173 ;  /* 0x000000ada8ad7221 */ /* 0x000fc80000010000 */
[----:B------:R-:W-:-:S07]  /*2560*/  @P2 FADD.FTZ R173, R176, R173 ;  /* 0x000000adb0ad2221 */ /* 0x000fce0000010000 */
.L_x_11942:
[----:B------:R-:W-:-:S04]  /*2570*/  F2FP.BF16.F32.PACK_AB R168, RZ, R173 ;  /* 0x000000adffa8723e */ /* 0x000fc800000010ff */
[----:B------:R-:W-:-:S07]  /*2580*/  PRMT R164, R168, 0x7610, R164 ;  /* 0x00007610a8a47816 */ /* 0x000fce00000000a4 */
.L_x_11943:
[----:B------:R-:W-:Y:S01]  /*2590*/  SHF.L.U32 R177, R182, 0x10, RZ ;  /* 0x00000010b6b17819 */ /* 0x000fe200000006ff */
[----:B------:R-:W-:Y:S06]  /*25a0*/  @P3 BRA `(.L_x_11944) ;  /* 0x0000000000243947 */ /* 0x000fec0003800000 */
[----:B------:R-:W-:-:S04]  /*25b0*/  ISETP.NE.U32.AND P4, PT, RZ, UR12, PT ;  /* 0x0000000cff007c0c */ /* 0x000fc8000bf85070 */
[----:B------:R-:W-:-:S13]  /*25c0*/  ISETP.NE.AND.EX P4, PT, RZ, UR13, PT, P4 ;  /* 0x0000000dff007c0c */ /* 0x000fda000bf85340 */
[----:B------:R-:W-:Y:S05]  /*25d0*/  @P4 BRA `(.L_x_11945) ;  /* 0x0000000000084947 */ /* 0x000fea0003800000 */
[----:B------:R-:W-:Y:S05]  /*25e0*/  @P0 BRA `(.L_x_11946) ;  /* 0x00000000002c0947 */ /* 0x000fea0003800000 */
[----:B------:R-:W-:Y:S05]  /*25f0*/  BRA `(.L_x_11947) ;  /* 0x0000000000307947 */ /* 0x000fea0003800000 */
.L_x_11945:
[----:B-----5:R-:W-:-:S04]  /*2600*/  PRMT R168, R28, 0x7632, R168 ;  /* 0x000076321ca87816 */ /* 0x020fc800000000a8 */
[----:B------:R-:W-:-:S05]  /*2610*/  SHF.L.U32 R168, R168, 0x10, RZ ;  /* 0x00000010a8a87819 */ /* 0x000fca00000006ff */
[----:B------:R-:W-:Y:S01]  /*2620*/  FADD.FTZ R177, R177, R168 ;  /* 0x000000a8b1b17221 */ /* 0x000fe20000010000 */
[----:B------:R-:W-:Y:S06]  /*2630*/  BRA `(.L_x_11946) ;  /* 0x0000000000187947 */ /* 0x000fec0003800000 */
.L_x_11944:
[----:B-----5:R-:W-:Y:S02]  /*2640*/  PRMT R168, R32, 0x7632, R168 ;  /* 0x0000763220a87816 */ /* 0x020fe400000000a8 */
[----:B------:R-:W-:Y:S02]  /*2650*/  @P2 PRMT R176, R28, 0x7632, R176 ;  /* 0x000076321cb02816 */ /* 0x000fe400000000b0 */
[----:B------:R-:W-:Y:S02]  /*2660*/  SHF.L.U32 R168, R168, 0x10, RZ ;  /* 0x00000010a8a87819 */ /* 0x000fe400000006ff */
[----:B------:R-:W-:-:S03]  /*2670*/  @P2 SHF.L.U32 R176, R176, 0x10, RZ ;  /* 0x00000010b0b02819 */ /* 0x000fc600000006ff */
[----:B------:R-:W-:-:S04]  /*2680*/  FADD.FTZ R177, R177, R168 ;  /* 0x000000a8b1b17221 */ /* 0x000fc80000010000 */
[----:B------:R-:W-:-:S07]  /*2690*/  @P2 FADD.FTZ R177, R177, R176 ;  /* 0x000000b0b1b12221 */ /* 0x000fce0000010000 */
.L_x_11946:
[----:B------:R-:W-:-:S04]  /*26a0*/  F2FP.BF16.F32.PACK_AB R168, RZ, R177 ;  /* 0x000000b1ffa8723e */ /* 0x000fc800000010ff */
[----:B------:R-:W-:-:S07]  /*26b0*/  PRMT R164, R164, 0x5410, R168 ;  /* 0x00005410a4a47816 */ /* 0x000fce00000000a8 */
.L_x_11947:
        /* <DEDUP_REMOVED lines=8> */
.L_x_11949:
[----:B-----5:R-:W-:-:S05]  /*2740*/  SHF.L.U32 R179, R29, 0x10, RZ ;  /* 0x000000101db37819 */ /* 0x020fca00000006ff */
[----:B------:R-:W-:Y:S01]  /*2750*/  FADD.FTZ R176, R179, R176 ;  /* 0x000000b0b3b07221 */ /* 0x000fe20000010000 */
[----:B------:R-:W-:Y:S06]  /*2760*/  BRA `(.L_x_11950) ;  /* 0x0000000000107947 */ /* 0x000fec0003800000 */
.L_x_11948:
[----:B-----5:R-:W-:Y:S02]  /*2770*/  SHF.L.U32 R179, R33, 0x10, RZ ;  /* 0x0000001021b37819 */ /* 0x020fe400000006ff */
[----:B------:R-:W-:-:S03]  /*2780*/  @P2 SHF.L.U32 R181, R29, 0x10, RZ ;  /* 0x000000101db52819 */ /* 0x000fc600000006ff */
[----:B------:R-:W-:-:S04]  /*2790*/  FADD.FTZ R176, R179, R176 ;  /* 0x000000b0b3b07221 */ /* 0x000fc80000010000 */
[----:B------:R-:W-:-:S07]  /*27a0*/  @P2 FADD.FTZ R176, R181, R176 ;  /* 0x000000b0b5b02221 */ /* 0x000fce0000010000 */
.L_x_11950:
[----:B------:R-:W-:-:S04]  /*27b0*/  F2FP.BF16.F32.PACK_AB R168, RZ, R176 ;  /* 0x000000b0ffa8723e */ /* 0x000fc800000010ff */
[----:B------:R-:W-:-:S07]  /*27c0*/  PRMT R165, R168, 0x7610, R165 ;  /* 0x00007610a8a57816 */ /* 0x000fce00000000a5 */
.L_x_11951:
[----:B------:R-:W-:Y:S01]  /*27d0*/  IMAD.U32 R179, R169, 0x10000, RZ ;  /* 0x00010000a9b37824 */ /* 0x000fe200078e00ff */
[----:B------:R-:W-:Y:S06]  /*27e0*/  @P3 BRA `(.L_x_11952) ;  /* 0x0000000000243947 */ /* 0x000fec0003800000 */
[----:B------:R-:W-:-:S04]  /*27f0*/  ISETP.NE.U32.AND P4, PT, RZ, UR12, PT ;  /* 0x0000000cff007c0c */ /* 0x000fc8000bf85070 */
[----:B------:R-:W-:-:S13]  /*2800*/  ISETP.NE.AND.EX P4, PT, RZ, UR13, PT, P4 ;  /* 0x0000000dff007c0c */ /* 0x000fda000bf85340 */
[----:B------:R-:W-:Y:S05]  /*2810*/  @P4 BRA `(.L_x_11953) ;  /* 0x0000000000084947 */ /* 0x000fea0003800000 */
[----:B------:R-:W-:Y:S05]  /*2820*/  @P0 BRA `(.L_x_11954) ;  /* 0x00000000002c0947 */ /* 0x000fea0003800000 */
[----:B------:R-:W-:Y:S05]  /*2830*/  BRA `(.L_x_11955) ;  /* 0x0000000000307947 */ /* 0x000fea0003800000 */
.L_x_11953:
[----:B-----5:R-:W-:-:S04]  /*2840*/  PRMT R168, R29, 0x7632, R168 ;  /* 0x000076321da87816 */ /* 0x020fc800000000a8 */
[----:B------:R-:W-:-:S05]  /*2850*/  SHF.L.U32 R168, R168, 0x10, RZ ;  /* 0x00000010a8a87819 */ /* 0x000fca00000006ff */
[----:B------:R-:W-:Y:S01]  /*2860*/  FADD.FTZ R179, R179, R168 ;  /* 0x000000a8b3b37221 */ /* 0x000fe20000010000 */
[----:B------:R-:W-:Y:S06]  /*2870*/  BRA `(.L_x_11954) ;  /* 0x0000000000187947 */ /* 0x000fec0003800000 */
.L_x_11952:
[----:B-----5:R-:W-:Y:S02]  /*2880*/  PRMT R168, R33, 0x7632, R168 ;  /* 0x0000763221a87816 */ /* 0x020fe400000000a8 */
[----:B------:R-:W-:Y:S02]  /*2890*/  @P2 PRMT R169, R29, 0x7632, R169 ;  /* 0x000076321da92816 */ /* 0x000fe400000000a9 */
[----:B------:R-:W-:Y:S02]  /*28a0*/  SHF.L.U32 R168, R168, 0x10, RZ ;  /* 0x00000010a8a87819 */ /* 0x000fe400000006ff */
[----:B------:R-:W-:-:S03]  /*28b0*/  @P2 SHF.L.U32 R178, R169, 0x10, RZ ;  /* 0x00000010a9b22819 */ /* 0x000fc600000006ff */
[----:B------:R-:W-:-:S04]  /*28c0*/  FADD.FTZ R179, R179, R168 ;  /* 0x000000a8b3b37221 */ /* 0x000fc80000010000 */
[----:B------:R-:W-:-:S07]  /*28d0*/  @P2 FADD.FTZ R179, R179, R178 ;  /* 0x000000b2b3b32221 */ /* 0x000fce0000010000 */
.L_x_11954:
[----:B------:R-:W-:-:S04]  /*28e0*/  F2FP.BF16.F32.PACK_AB R168, RZ, R179 ;  /* 0x000000b3ffa8723e */ /* 0x000fc800000010ff */
[----:B------:R-:W-:-:S07]  /*28f0*/  PRMT R165, R165, 0x5410, R168 ;  /* 0x00005410a5a57816 */ /* 0x000fce00000000a8 */
.L_x_11955:
        /* <DEDUP_REMOVED lines=8> */
.L_x_11957:
[----:B-----5:R-:W-:-:S05]  /*2980*/  SHF.L.U32 R169, R30, 0x10, RZ ;  /* 0x000000101ea97819 */ /* 0x020fca00000006ff */
[----:B------:R-:W-:Y:S01]  /*2990*/  FADD.FTZ R178, R169, R178 ;  /* 0x000000b2a9b27221 */ /* 0x000fe20000010000 */
[----:B------:R-:W-:Y:S06]  /*29a0*/  BRA `(.L_x_11958) ;  /* 0x0000000000107947 */ /* 0x000fec0003800000 */
.L_x_11956:
[----:B-----5:R-:W-:Y:S02]  /*29b0*/  SHF.L.U32 R169, R34, 0x10, RZ ;  /* 0x0000001022a97819 */ /* 0x020fe400000006ff */
[----:B------:R-:W-:-:S03]  /*29c0*/  @P2 SHF.L.U32 R181, R30, 0x10, RZ ;  /* 0x000000101eb52819 */ /* 0x000fc600000006ff */
[----:B------:R-:W-:-:S04]  /*29d0*/  FADD.FTZ R178, R169, R178 ;  /* 0x000000b2a9b27221 */ /* 0x000fc80000010000 */
[----:B------:R-:W-:-:S07]  /*29e0*/  @P2 FADD.FTZ R178, R181, R178 ;  /* 0x000000b2b5b22221 */ /* 0x000fce0000010000 */
.L_x_11958:
[----:B------:R-:W-:-:S04]  /*29f0*/  F2FP.BF16.F32.PACK_AB R168, RZ, R178 ;  /* 0x000000b2ffa8723e */ /* 0x000fc800000010ff */
[----:B------:R-:W-:-:S07]  /*2a00*/  PRMT R166, R168, 0x7610, R166 ;  /* 0x00007610a8a67816 */ /* 0x000fce00000000a6 */
.L_x_11959:
[----:B------:R-:W-:Y:S01]  /*2a10*/  SHF.L.U32 R181, R170, 0x10, RZ ;  /* 0x00000010aab57819 */ /* 0x000fe200000006ff */
[----:B------:R-:W-:Y:S06]  /*2a20*/  @P3 BRA `(.L_x_11960) ;  /* 0x0000000000243947 */ /* 0x000fec0003800000 */
[----:B------:R-:W-:-:S04]  /*2a30*/  ISETP.NE.U32.AND P4, PT, RZ, UR12, PT ;  /* 0x0000000cff007c0c */ /* 0x000fc8000bf85070 */
[----:B------:R-:W-:-:S13]  /*2a40*/  ISETP.NE.AND.EX P4, PT, RZ, UR13, PT, P4 ;  /* 0x0000000dff007c0c */ /* 0x000fda000bf85340 */
[----:B------:R-:W-:Y:S05]  /*2a50*/  @P4 BRA `(.L_x_11961) ;  /* 0x0000000000084947 */ /* 0x000fea0003800000 */
[----:B------:R-:W-:Y:S05]  /*2a60*/  @P0 BRA `(.L_x_11962) ;  /* 0x00000000002c0947 */ /* 0x000fea0003800000 */
[----:B------:R-:W-:Y:S05]  /*2a70*/  BRA `(.L_x_11963) ;  /* 0x0000000000307947 */ /* 0x000fea0003800000 */
.L_x_11961:
[----:B-----5:R-:W-:-:S04]  /*2a80*/  PRMT R168, R30, 0x7632, R168 ;  /* 0x000076321ea87816 */ /* 0x020fc800000000a8 */
[----:B------:R-:W-:-:S05]  /*2a90*/  SHF.L.U32 R168, R168, 0x10, RZ ;  /* 0x00000010a8a87819 */ /* 0x000fca00000006ff */
[----:B------:R-:W-:Y:S01]  /*2aa0*/  FADD.FTZ R181, R181, R168 ;  /* 0x000000a8b5b57221 */ /* 0x000fe20000010000 */
[----:B------:R-:W-:Y:S06]  /*2ab0*/  BRA `(.L_x_11962) ;  /* 0x0000000000187947 */ /* 0x000fec0003800000 */
.L_x_11960:
[----:B-----5:R-:W-:Y:S02]  /*2ac0*/  PRMT R168, R34, 0x7632, R168 ;  /* 0x0000763222a87816 */ /* 0x020fe400000000a8 */
[----:B------:R-:W-:Y:S02]  /*2ad0*/  @P2 PRMT R169, R30, 0x7632, R169 ;  /* 0x000076321ea92816 */ /* 0x000fe400000000a9 */
[----:B------:R-:W-:Y:S02]  /*2ae0*/  SHF.L.U32 R168, R168, 0x10, RZ ;  /* 0x00000010a8a87819 */ /* 0x000fe400000006ff */
[----:B------:R-:W-:-:S03]  /*2af0*/  @P2 SHF.L.U32 R170, R169, 0x10, RZ ;  /* 0x00000010a9aa2819 */ /* 0x000fc600000006ff */
[----:B------:R-:W-:-:S04]  /*2b00*/  FADD.FTZ R181, R181, R168 ;  /* 0x000000a8b5b57221 */ /* 0x000fc80000010000 */
[----:B------:R-:W-:-:S07]  /*2b10*/  @P2 FADD.FTZ R181, R181, R170 ;  /* 0x000000aab5b52221 */ /* 0x000fce0000010000 */
.L_x_11962:
[----:B------:R-:W-:-:S04]  /*2b20*/  F2FP.BF16.F32.PACK_AB R168, RZ, R181 ;  /* 0x000000b5ffa8723e */ /* 0x000fc800000010ff */
[----:B------:R-:W-:-:S07]  /*2b30*/  PRMT R166, R166, 0x5410, R168 ;  /* 0x00005410a6a67816 */ /* 0x000fce00000000a8 */
.L_x_11963:
        /* <DEDUP_REMOVED lines=8> */
.L_x_11965:
[----:B-----5:R-:W-:-:S05]  /*2bc0*/  SHF.L.U32 R169, R31, 0x10, RZ ;  /* 0x000000101fa97819 */ /* 0x020fca00000006ff */
[----:B------:R-:W-:Y:S01]  /*2bd0*/  FADD.FTZ R180, R169, R180 ;  /* 0x000000b4a9b47221 */ /* 0x000fe20000010000 */
[----:B------:R-:W-:Y:S06]  /*2be0*/  BRA `(.L_x_11966) ;  /* 0x0000000000107947 */ /* 0x000fec0003800000 */
.L_x_11964:
[----:B-----5:R-:W-:Y:S02]  /*2bf0*/  SHF.L.U32 R169, R35, 0x10, RZ ;  /* 0x0000001023a97819 */ /* 0x020fe400000006ff */
[----:B------:R-:W-:-:S03]  /*2c00*/  @P2 SHF.L.U32 R183, R31, 0x10, RZ ;  /* 0x000000101fb72819 */ /* 0x000fc600000006ff */
[----:B------:R-:W-:-:S04]  /*2c10*/  FADD.FTZ R180, R169, R180 ;  /* 0x000000b4a9b47221 */ /* 0x000fc80000010000 */
[----:B------:R-:W-:-:S07]  /*2c20*/  @P2 FADD.FTZ R180, R183, R180 ;  /* 0x000000b4b7b42221 */ /* 0x000fce0000010000 */
.L_x_11966:
[----:B------:R-:W-:-:S04]  /*2c30*/  F2FP.BF16.F32.PACK_AB R168, RZ, R180 ;  /* 0x000000b4ffa8723e */ /* 0x000fc800000010ff */
[----:B------:R-:W-:-:S07]  /*2c40*/  PRMT R167, R168, 0x7610, R167 ;  /* 0x00007610a8a77816 */ /* 0x000fce00000000a7 */
.L_x_11967:
[----:B------:R-:W-:Y:S01]  /*2c50*/  SHF.L.U32 R184, R171, 0x10, RZ ;  /* 0x00000010abb87819 */ /* 0x000fe200000006ff */
[----:B------:R-:W-:Y:S06]  /*2c60*/  @P3 BRA `(.L_x_11968) ;  /* 0x0000000000243947 */ /* 0x000fec0003800000 */
[----:B------:R-:W-:-:S04]  /*2c70*/  ISETP.NE.U32.AND P4, PT, RZ, UR12, PT ;  /* 0x0000000cff007c0c */ /* 0x000fc8000bf85070 */
[----:B------:R-:W-:-:S13]  /*2c80*/  ISETP.NE.AND.EX P4, PT, RZ, UR13, PT, P4 ;  /* 0x0000000dff007c0c */ /* 0x000fda000bf85340 */
[----:B------:R-:W-:Y:S05]  /*2c90*/  @P4 BRA `(.L_x_11969) ;  /* 0x0000000000084947 */ /* 0x000fea0003800000 */
[----:B------:R-:W-:Y:S05]  /*2ca0*/  @P0 BRA `(.L_x_11970) ;  /* 0x00000000002c0947 */ /* 0x000fea0003800000 */
[----:B------:R-:W-:Y:S05]  /*2cb0*/  BRA `(.L_x_11971) ;  /* 0x0000000000307947 */ /* 0x000fea0003800000 */
.L_x_11969:
[----:B-----5:R-:W-:-:S04]  /*2cc0*/  PRMT R168, R31, 0x7632, R168 ;  /* 0x000076321fa87816 */ /* 0x020fc800000000a8 */
[----:B------:R-:W-:-:S05]  /*2cd0*/  SHF.L.U32 R169, R168, 0x10, RZ ;  /* 0x00000010a8a97819 */ /* 0x000fca00000006ff */
[----:B------:R-:W-:Y:S01]  /*2ce0*/  FADD.FTZ R184, R184, R169 ;  /* 0x000000a9b8b87221 */ /* 0x000fe20000010000 */
[----:B------:R-:W-:Y:S06]  /*2cf0*/  BRA `(.L_x_11970) ;  /* 0x0000000000187947 */ /* 0x000fec0003800000 */
.L_x_11968:
[----:B-----5:R-:W-:Y:S02]  /*2d00*/  PRMT R168, R35, 0x7632, R168 ;  /* 0x0000763223a87816 */ /* 0x020fe400000000a8 */
[----:B------:R-:W-:Y:S02]  /*2d10*/  @P2 PRMT R170, R31, 0x7632, R170 ;  /* 0x000076321faa2816 */ /* 0x000fe400000000aa */
[----:B------:R-:W-:Y:S02]  /*2d20*/  SHF.L.U32 R169, R168, 0x10, RZ ;  /* 0x00000010a8a97819 */ /* 0x000fe400000006ff */
[----:B------:R-:W-:-:S03]  /*2d30*/  @P2 SHF.L.U32 R171, R170, 0x10, RZ ;  /* 0x00000010aaab2819 */ /* 0x000fc600000006ff */
[----:B------:R-:W-:-:S04]  /*2d40*/  FADD.FTZ R184, R184, R169 ;  /* 0x000000a9b8b87221 */ /* 0x000fc80000010000 */
[----:B------:R-:W-:-:S07]  /*2d50*/  @P2 FADD.FTZ R184, R184, R171 ;  /* 0x000000abb8b82221 */ /* 0x000fce0000010000 */
.L_x_11970:
[----:B------:R-:W-:-:S04]  /*2d60*/  F2FP.BF16.F32.PACK_AB R168, RZ, R184 ;  /* 0x000000b8ffa8723e */ /* 0x000fc800000010ff */
[----:B------:R-:W-:-:S07]  /*2d70*/  PRMT R167, R167, 0x5410, R168 ;  /* 0x00005410a7a77816 */ /* 0x000fce00000000a8 */
.L_x_11971:
        /* <DEDUP_REMOVED lines=20> */
.L_x_11973:
[----:B-----5:R-:W-:-:S05]  /*2ec0*/  SHF.L.U32 R187, R28, 0x10, RZ ;  /* 0x000000101cbb7819 */ /* 0x020fca00000006ff */
[----:B------:R-:W-:Y:S01]  /*2ed0*/  FADD.FTZ R182, R187, R182 ;  /* 0x000000b6bbb67221 */ /* 0x000fe20000010000 */
[----:B------:R-:W-:Y:S06]  /*2ee0*/  BRA `(.L_x_11974) ;  /* 0x0000000000107947 */ /* 0x000fec0003800000 */
.L_x_11972:
[----:B-----5:R-:W-:Y:S02]  /*2ef0*/  SHF.L.U32 R187, R32, 0x10, RZ ;  /* 0x0000001020bb7819 */ /* 0x020fe400000006ff */
[----:B------:R-:W-:-:S03]  /*2f00*/  @P2 SHF.L.U32 R189, R28, 0x10, RZ ;  /* 0x000000101cbd2819 */ /* 0x000fc600000006ff */
[----:B------:R-:W-:-:S04]  /*2f10*/  FADD.FTZ R182, R187, R182 ;  /* 0x000000b6bbb67221 */ /* 0x000fc80000010000 */
[----:B------:R-:W-:-:S07]  /*2f20*/  @P2 FADD.FTZ R182, R189, R182 ;  /* 0x000000b6bdb62221 */ /* 0x000fce0000010000 */
.L_x_11974:
[----:B------:R-:W-:-:S04]  /*2f30*/  F2FP.BF16.F32.PACK_AB R168, RZ, R182 ;  /* 0x000000b6ffa8723e */ /* 0x000fc800000010ff */
[----:B------:R-:W-:-:S07]  /*2f40*/  PRMT R164, R168, 0x7610, R164 ;  /* 0x00007610a8a47816 */ /* 0x000fce00000000a4 */
.L_x_11975:
[----:B------:R-:W-:Y:S01]  /*2f50*/  SHF.L.U32 R186, R185, 0x10, RZ ;  /* 0x00000010b9ba7819 */ /* 0x000fe200000006ff */
[----:B------:R-:W-:Y:S06]  /*2f60*/  @P3 BRA `(.L_x_11976) ;  /* 0x0000000000243947 */ /* 0x000fec0003800000 */
[----:B------:R-:W-:-:S04]  /*2f70*/  ISETP.NE.U32.AND P4, PT, RZ, UR12, PT ;  /* 0x0000000cff007c0c */ /* 0x000fc8000bf85070 */
[----:B------:R-:W-:-:S13]  /*2f80*/  ISETP.NE.AND.EX P4, PT, RZ, UR13, PT, P4 ;  /* 0x0000000dff007c0c */ /* 0x000fda000bf85340 */
[----:B------:R-:W-:Y:S05]  /*2f90*/  @P4 BRA `(.L_x_11977) ;  /* 0x0000000000084947 */ /* 0x000fea0003800000 */
[----:B------:R-:W-:Y:S05]  /*2fa0*/  @P0 BRA `(.L_x_11978) ;  /* 0x00000000002c0947 */ /* 0x000fea0003800000 */
[----:B------:R-:W-:Y:S05]  /*2fb0*/  BRA `(.L_x_11979) ;  /* 0x0000000000307947 */ /* 0x000fea0003800000 */
.L_x_11977:
[----:B-----5:R-:W-:-:S04]  /*2fc0*/  PRMT R168, R28, 0x7632, R168 ;  /* 0x000076321ca87816 */ /* 0x020fc800000000a8 */
[----:B------:R-:W-:-:S05]  /*2fd0*/  SHF.L.U32 R185, R168, 0x10, RZ ;  /* 0x00000010a8b97819 */ /* 0x000fca00000006ff */
[----:B------:R-:W-:Y:S01]  /*2fe0*/  FADD.FTZ R186, R186, R185 ;  /* 0x000000b9baba7221 */ /* 0x000fe20000010000 */
[----:B------:R-:W-:Y:S06]  /*2ff0*/  BRA `(.L_x_11978) ;  /* 0x0000000000187947 */ /* 0x000fec0003800000 */
.L_x_11976:
[----:B-----5:R-:W-:Y:S02]  /*3000*/  PRMT R168, R32, 0x7632, R168 ;  /* 0x0000763220a87816 */ /* 0x020fe400000000a8 */
[----:B------:R-:W-:Y:S02]  /*3010*/  @P2 PRMT R187, R28, 0x7632, R187 ;  /* 0x000076321cbb2816 */ /* 0x000fe400000000bb */
[----:B------:R-:W-:Y:S02]  /*3020*/  SHF.L.U32 R185, R168, 0x10, RZ ;  /* 0x00000010a8b97819 */ /* 0x000fe400000006ff */
[----:B------:R-:W-:-:S03]  /*3030*/  @P2 SHF.L.U32 R187, R187, 0x10, RZ ;  /* 0x00000010bbbb2819 */ /* 0x000fc600000006ff */
[----:B------:R-:W-:-:S04]  /*3040*/  FADD.FTZ R186, R186, R185 ;  /* 0x000000b9baba7221 */ /* 0x000fc80000010000 */
[----:B------:R-:W-:-:S07]  /*3050*/  @P2 FADD.FTZ R186, R186, R187 ;  /* 0x000000bbbaba2221 */ /* 0x000fce0000010000 */
.L_x_11978:
[----:B------:R-:W-:-:S04]  /*3060*/  F2FP.BF16.F32.PACK_AB R168, RZ, R186 ;  /* 0x000000baffa8723e */ /* 0x000fc800000010ff */
[----:B------:R-:W-:-:S07]  /*3070*/  PRMT R164, R164, 0x5410, R168 ;  /* 0x00005410a4a47816 */ /* 0x000fce00000000a8 */
.L_x_11979:
        /* <DEDUP_REMOVED lines=8> */
.L_x_11981:
[----:B-----5:R-:W-:-:S05]  /*3100*/  SHF.L.U32 R168, R29, 0x10, RZ ;  /* 0x000000101da87819 */ /* 0x020fca00000006ff */
[----:B------:R-:W-:Y:S01]  /*3110*/  FADD.FTZ R185, R168, R185 ;  /* 0x000000b9a8b97221 */ /* 0x000fe20000010000 */
[----:B------:R-:W-:Y:S06]  /*3120*/  BRA `(.L_x_11982) ;  /* 0x0000000000107947 */ /* 0x000fec0003800000 */
.L_x_11980:
[----:B-----5:R-:W-:Y:S02]  /*3130*/  SHF.L.U32 R168, R33, 0x10, RZ ;  /* 0x0000001021a87819 */ /* 0x020fe400000006ff */
[----:B------:R-:W-:-:S03]  /*3140*/  @P2 SHF.L.U32 R188, R29, 0x10, RZ ;  /* 0x000000101dbc2819 */ /* 0x000fc600000006ff */
[----:B------:R-:W-:-:S04]  /*3150*/  FADD.FTZ R185, R168, R185 ;  /* 0x000000b9a8b97221 */ /* 0x000fc80000010000 */
[----:B------:R-:W-:-:S07]  /*3160*/  @P2 FADD.FTZ R185, R188, R185 ;  /* 0x000000b9bcb92221 */ /* 0x000fce0000010000 */
.L_x_11982:
[----:B------:R-:W-:-:S04]  /*3170*/  F2FP.BF16.F32.PACK_AB R168, RZ, R185 ;  /* 0x000000b9ffa8723e */ /* 0x000fc800000010ff */
[----:B------:R-:W-:-:S07]  /*3180*/  PRMT R165, R168, 0x7610, R165 ;  /* 0x00007610a8a57816 */ /* 0x000fce00000000a5 */
.L_x_11983:
[----:B------:R-:W-:Y:S01]  /*3190*/  SHF.L.U32 R188, R169, 0x10, RZ ;  /* 0x00000010a9bc7819 */ /* 0x000fe200000006ff */
[----:B------:R-:W-:Y:S06]  /*31a0*/  @P3 BRA `(.L_x_11984) ;  /* 0x0000000000243947 */ /* 0x000fec0003800000 */
[----:B------:R-:W-:-:S04]  /*31b0*/  ISETP.NE.U32.AND P4, PT, RZ, UR12, PT ;  /* 0x0000000cff007c0c */ /* 0x000fc8000bf85070 */
[----:B------:R-:W-:-:S13]  /*31c0*/  ISETP.NE.AND.EX P4, PT, RZ, UR13, PT, P4 ;  /* 0x0000000dff007c0c */ /* 0x000fda000bf85340 */
[----:B------:R-:W-:Y:S05]  /*31d0*/  @P4 BRA `(.L_x_11985) ;  /* 0x0000000000084947 */ /* 0x000fea0003800000 */
[----:B------:R-:W-:Y:S05]  /*31e0*/  @P0 BRA `(.L_x_11986) ;  /* 0x00000000002c0947 */ /* 0x000fea0003800000 */
[----:B------:R-:W-:Y:S05]  /*31f0*/  BRA `(.L_x_11987) ;  /* 0x0000000000307947 */ /* 0x000fea0003800000 */
.L_x_11985:
[----:B-----5:R-:W-:-:S04]  /*3200*/  PRMT R168, R29, 0x7632, R168 ;  /* 0x000076321da87816 */ /* 0x020fc800000000a8 */
[----:B------:R-:W-:-:S05]  /*3210*/  SHF.L.U32 R169, R168, 0x10, RZ ;  /* 0x00000010a8a97819 */ /* 0x000fca00000006ff */
[----:B------:R-:W-:Y:S01]  /*3220*/  FADD.FTZ R188, R188, R169 ;  /* 0x000000a9bcbc7221 */ /* 0x000fe20000010000 */
[----:B------:R-:W-:Y:S06]  /*3230*/  BRA `(.L_x_11986) ;  /* 0x0000000000187947 */ /* 0x000fec0003800000 */
.L_x_11984:
[----:B-----5:R-:W-:Y:S02]  /*3240*/  PRMT R168, R33, 0x7632, R168 ;  /* 0x0000763221a87816 */ /* 0x020fe400000000a8 */
[----:B------:R-:W-:Y:S02]  /*3250*/  @P2 PRMT R187, R29, 0x7632, R187 ;  /* 0x000076321dbb2816 */ /* 0x000fe400000000bb */
[----:B------:R-:W-:Y:S02]  /*3260*/  SHF.L.U32 R169, R168, 0x10, RZ ;  /* 0x00000010a8a97819 */ /* 0x000fe400000006ff */
[----:B------:R-:W-:-:S03]  /*3270*/  @P2 SHF.L.U32 R187, R187, 0x10, RZ ;  /* 0x00000010bbbb2819 */ /* 0x000fc600000006ff */
[----:B------:R-:W-:-:S04]  /*3280*/  FADD.FTZ R188, R188, R169 ;  /* 0x000000a9bcbc7221 */ /* 0x000fc80000010000 */
[----:B------:R-:W-:-:S07]  /*3290*/  @P2 FADD.FTZ R188, R188, R187 ;  /* 0x000000bbbcbc2221 */ /* 0x000fce0000010000 */
.L_x_11986:
[----:B------:R-:W-:-:S04]  /*32a0*/  F2FP.BF16.F32.PACK_AB R168, RZ, R188 ;  /* 0x000000bcffa8723e */ /* 0x000fc800000010ff */
[----:B------:R-:W-:-:S07]  /*32b0*/  PRMT R165, R165, 0x5410, R168 ;  /* 0x00005410a5a57816 */ /* 0x000fce00000000a8 */
.L_x_11987:
        /* <DEDUP_REMOVED lines=8> */
.L_x_11989:
[----:B-----5:R-:W-:-:S05]  /*3340*/  SHF.L.U32 R168, R30, 0x10, RZ ;  /* 0x000000101ea87819 */ /* 0x020fca00000006ff */
[----:B------:R-:W-:Y:S01]  /*3350*/  FADD.FTZ R187, R168, R187 ;  /* 0x000000bba8bb7221 */ /* 0x000fe20000010000 */
[----:B------:R-:W-:Y:S06]  /*3360*/  BRA `(.L_x_11990) ;  /* 0x0000000000107947 */ /* 0x000fec0003800000 */
.L_x_11988:
[----:B-----5:R-:W-:Y:S02]  /*3370*/  SHF.L.U32 R168, R34, 0x10, RZ ;  /* 0x0000001022a87819 */ /* 0x020fe400000006ff */
[----:B------:R-:W-:-:S03]  /*3380*/  @P2 SHF.L.U32 R192, R30, 0x10, RZ ;  /* 0x000000101ec02819 */ /* 0x000fc600000006ff */
[----:B------:R-:W-:-:S04]  /*3390*/  FADD.FTZ R187, R168, R187 ;  /* 0x000000bba8bb7221 */ /* 0x000fc80000010000 */
[----:B------:R-:W-:-:S07]  /*33a0*/  @P2 FADD.FTZ R187, R192, R187 ;  /* 0x000000bbc0bb2221 */ /* 0x000fce0000010000 */
.L_x_11990:
[----:B------:R-:W-:-:S04]  /*33b0*/  F2FP.BF16.F32.PACK_AB R168, RZ, R187 ;  /* 0x000000bbffa8723e */ /* 0x000fc800000010ff */
[----:B------:R-:W-:-:S07]  /*33c0*/  PRMT R166, R168, 0x7610, R166 ;  /* 0x00007610a8a67816 */ /* 0x000fce00000000a6 */
.L_x_11991:
[----:B------:R-:W-:Y:S01]  /*33d0*/  SHF.L.U32 R192, R170, 0x10, RZ ;  /* 0x00000010aac07819 */ /* 0x000fe200000006ff */
[----:B------:R-:W-:Y:S06]  /*33e0*/  @P3 BRA `(.L_x_11992) ;  /* 0x0000000000243947 */ /* 0x000fec0003800000 */
[----:B------:R-:W-:-:S04]  /*33f0*/  ISETP.NE.U32.AND P4, PT, RZ, UR12, PT ;  /* 0x0000000cff007c0c */ /* 0x000fc8000bf85070 */
[----:B------:R-:W-:-:S13]  /*3400*/  ISETP.NE.AND.EX P4, PT, RZ, UR13, PT, P4 ;  /* 0x0000000dff007c0c */ /* 0x000fda000bf85340 */
[----:B------:R-:W-:Y:S05]  /*3410*/  @P4 BRA `(.L_x_11993) ;  /* 0x0000000000084947 */ /* 0x000fea0003800000 */
[----:B------:R-:W-:Y:S05]  /*3420*/  @P0 BRA `(.L_x_11994) ;  /* 0x00000000002c0947 */ /* 0x000fea0003800000 */
[----:B------:R-:W-:Y:S05]  /*3430*/  BRA `(.L_x_11995) ;  /* 0x0000000000307947 */ /* 0x000fea0003800000 */
.L_x_11993:
[----:B-----5:R-:W-:-:S04]  /*3440*/  PRMT R168, R30, 0x7632, R168 ;  /* 0x000076321ea87816 */ /* 0x020fc800000000a8 */
[----:B------:R-:W-:-:S05]  /*3450*/  SHF.L.U32 R169, R168, 0x10, RZ ;  /* 0x00000010a8a97819 */ /* 0x000fca00000006ff */
[----:B------:R-:W-:Y:S01]  /*3460*/  FADD.FTZ R192, R192, R169 ;  /* 0x000000a9c0c07221 */ /* 0x000fe20000010000 */
[----:B------:R-:W-:Y:S06]  /*3470*/  BRA `(.L_x_11994) ;  /* 0x0000000000187947 */ /* 0x000fec0003800000 */
.L_x_11992:
[----:B-----5:R-:W-:Y:S02]  /*3480*/  PRMT R168, R34, 0x7632, R168 ;  /* 0x0000763222a87816 */ /* 0x020fe400000000a8 */
[----:B------:R-:W-:Y:S02]  /*3490*/  @P2 PRMT R170, R30, 0x7632, R170 ;  /* 0x000076321eaa2816 */ /* 0x000fe400000000aa */
[----:B------:R-:W-:Y:S02]  /*34a0*/  SHF.L.U32 R169, R168, 0x10, RZ ;  /* 0x00000010a8a97819 */ /* 0x000fe400000006ff */
[----:B------:R-:W-:-:S03]  /*34b0*/  @P2 SHF.L.U32 R189, R170, 0x10, RZ ;  /* 0x00000010aabd2819 */ /* 0x000fc600000006ff */
[----:B------:R-:W-:-:S04]  /*34c0*/  FADD.FTZ R192, R192, R169 ;  /* 0x000000a9c0c07221 */ /* 0x000fc80000010000 */
[----:B------:R-:W-:-:S07]  /*34d0*/  @P2 FADD.FTZ R192, R192, R189 ;  /* 0x000000bdc0c02221 */ /* 0x000fce0000010000 */
.L_x_11994:
[----:B------:R-:W-:-:S04]  /*34e0*/  F2FP.BF16.F32.PACK_AB R168, RZ, R192 ;  /* 0x000000c0ffa8723e */ /* 0x000fc800000010ff */
[----:B------:R-:W-:-:S07]  /*34f0*/  PRMT R166, R166, 0x5410, R168 ;  /* 0x00005410a6a67816 */ /* 0x000fce00000000a8 */
.L_x_11995:
        /* <DEDUP_REMOVED lines=8> */
.L_x_11997:
[----:B-----5:R-:W-:-:S05]  /*3580*/  SHF.L.U32 R168, R31, 0x10, RZ ;  /* 0x000000101fa87819 */ /* 0x020fca00000006ff */
[----:B------:R-:W-:Y:S01]  /*3590*/  FADD.FTZ R189, R168, R189 ;  /* 0x000000bda8bd7221 */ /* 0x000fe20000010000 */
[----:B------:R-:W-:Y:S06]  /*35a0*/  BRA `(.L_x_11998) ;  /* 0x0000000000107947 */ /* 0x000fec0003800000 */
.L_x_11996:
[----:B-----5:R-:W-:Y:S02]  /*35b0*/  SHF.L.U32 R168, R35, 0x10, RZ ;  /* 0x0000001023a87819 */ /* 0x020fe400000006ff */
[----:B------:R-:W-:-:S03]  /*35c0*/  @P2 SHF.L.U32 R170, R31, 0x10, RZ ;  /* 0x000000101faa2819 */ /* 0x000fc600000006ff */
[----:B------:R-:W-:-:S04]  /*35d0*/  FADD.FTZ R189, R168, R189 ;  /* 0x000000bda8bd7221 */ /* 0x000fc80000010000 */
[----:B------:R-:W-:-:S07]  /*35e0*/  @P2 FADD.FTZ R189, R170, R189 ;  /* 0x000000bdaabd2221 */ /* 0x000fce0000010000 */
.L_x_11998:
[----:B------:R-:W-:-:S04]  /*35f0*/  F2FP.BF16.F32.PACK_AB R168, RZ, R189 ;  /* 0x000000bdffa8723e */ /* 0x000fc800000010ff */
[----:B------:R-:W-:-:S07]  /*3600*/  PRMT R167, R168, 0x7610, R167 ;  /* 0x00007610a8a77816 */ /* 0x000fce00000000a7 */
.L_x_11999:
[----:B------:R-:W-:Y:S01]  /*3610*/  SHF.L.U32 R194, R171, 0x10, RZ ;  /* 0x00000010abc27819 */ /* 0x000fe200000006ff */
[----:B------:R-:W-:Y:S06]  /*3620*/  @P3 BRA `(.L_x_12000) ;  /* 0x0000000000243947 */ /* 0x000fec0003800000 */
[----:B------:R-:W-:-:S04]  /*3630*/  ISETP.NE.U32.AND P4, PT, RZ, UR12, PT ;  /* 0x0000000cff007c0c */ /* 0x000fc8000bf85070 */
[----:B------:R-:W-:-:S13]  /*3640*/  ISETP.NE.AND.EX P4, PT, RZ, UR13, PT, P4 ;  /* 0x0000000dff007c0c */ /* 0x000fda000bf85340 */
[----:B------:R-:W-:Y:S05]  /*3650*/  @P4 BRA `(.L_x_12001) ;  /* 0x0000000000084947 */ /* 0x000fea0003800000 */
[----:B------:R-:W-:Y:S05]  /*3660*/  @P0 BRA `(.L_x_12002) ;  /* 0x00000000002c0947 */ /* 0x000fea0003800000 */
[----:B------:R-:W-:Y:S05]  /*3670*/  BRA `(.L_x_12003) ;  /* 0x0000000000307947 */ /* 0x000fea0003800000 */
.L_x_12001:
[----:B-----5:R-:W-:-:S04]  /*3680*/  PRMT R168, R31, 0x7632, R168 ;  /* 0x000076321fa87816 */ /* 0x020fc800000000a8 */
[----:B------:R-:W-:-:S05]  /*3690*/  SHF.L.U32 R169, R168, 0x10, RZ ;  /* 0x00000010a8a97819 */ /* 0x000fca00000006ff */
[----:B------:R-:W-:Y:S01]  /*36a0*/  FADD.FTZ R194, R194, R169 ;  /* 0x000000a9c2c27221 */ /* 0x000fe20000010000 */
[----:B------:R-:W-:Y:S06]  /*36b0*/  BRA `(.L_x_12002) ;  /* 0x0000000000187947 */ /* 0x000fec0003800000 */
.L_x_12000:
[----:B-----5:R-:W-:Y:S02]  /*36c0*/  PRMT R168, R35, 0x7632, R168 ;  /* 0x0000763223a87816 */ /* 0x020fe400000000a8 */
[----:B------:R-:W-:Y:S02]  /*36d0*/  @P2 PRMT R170, R31, 0x7632, R170 ;  /* 0x000076321faa2816 */ /* 0x000fe400000000aa */
[----:B------:R-:W-:Y:S02]  /*36e0*/  SHF.L.U32 R169, R168, 0x10, RZ ;  /* 0x00000010a8a97819 */ /* 0x000fe400000006ff */
[----:B------:R-:W-:-:S03]  /*36f0*/  @P2 SHF.L.U32 R171, R170, 0x10, RZ ;  /* 0x00000010aaab2819 */ /* 0x000fc600000006ff */
[----:B------:R-:W-:-:S04]  /*3700*/  FADD.FTZ R194, R194, R169 ;  /* 0x000000a9c2c27221 */ /* 0x000fc80000010000 */
[----:B------:R-:W-:-:S07]  /*3710*/  @P2 FADD.FTZ R194, R194, R171 ;  /* 0x000000abc2c22221 */ /* 0x000fce0000010000 */
.L_x_12002:
[----:B------:R-:W-:-:S04]  /*3720*/  F2FP.BF16.F32.PACK_AB R168, RZ, R194 ;  /* 0x000000c2ffa8723e */ /* 0x000fc800000010ff */
[----:B------:R-:W-:-:S07]  /*3730*/  PRMT R167, R167, 0x5410, R168 ;  /* 0x00005410a7a77816 */ /* 0x000fce00000000a8 */
.L_x_12003:
        /* <DEDUP_REMOVED lines=20> */
.L_x_12005:
[----:B-----5:R-:W-:-:S05]  /*3880*/  SHF.L.U32 R168, R28, 0x10, RZ ;  /* 0x000000101ca87819 */ /* 0x020fca00000006ff */
[----:B------:R-:W-:Y:S01]  /*3890*/  FADD.FTZ R193, R168, R193 ;  /* 0x000000c1a8c17221 */ /* 0x000fe20000010000 */
[----:B------:R-:W-:Y:S06]  /*38a0*/  BRA `(.L_x_12006) ;  /* 0x0000000000107947 */ /* 0x000fec0003800000 */
.L_x_12004:
[----:B-----5:R-:W-:Y:S02]  /*38b0*/  SHF.L.U32 R168, R32, 0x10, RZ ;  /* 0x0000001020a87819 */ /* 0x020fe400000006ff */
[----:B------:R-:W-:-:S03]  /*38c0*/  @P2 SHF.L.U32 R196, R28, 0x10, RZ ;  /* 0x000000101cc42819 */ /* 0x000fc600000006ff */
[----:B------:R-:W-:-:S04]  /*38d0*/  FADD.FTZ R193, R168, R193 ;  /* 0x000000c1a8c17221 */ /* 0x000fc80000010000 */
[----:B------:R-:W-:-:S07]  /*38e0*/  @P2 FADD.FTZ R193, R196, R193 ;  /* 0x000000c1c4c12221 */ /* 0x000fce0000010000 */
.L_x_12006:
[----:B------:R-:W-:-:S04]  /*38f0*/  F2FP.BF16.F32.PACK_AB R168, RZ, R193 ;  /* 0x000000c1ffa8723e */ /* 0x000fc800000010ff */
[----:B------:R-:W-:-:S07]  /*3900*/  PRMT R164, R168, 0x7610, R164 ;  /* 0x00007610a8a47816 */ /* 0x000fce00000000a4 */
.L_x_12007:
[----:B------:R-:W-:Y:S01]  /*3910*/  SHF.L.U32 R197, R202, 0x10, RZ ;  /* 0x00000010cac57819 */ /* 0x000fe200000006ff */
[----:B------:R-:W-:Y:S06]  /*3920*/  @P3 BRA `(.L_x_12008) ;  /* 0x0000000000243947 */ /* 0x000fec0003800000 */
[----:B------:R-:W-:-:S04]  /*3930*/  ISETP.NE.U32.AND P4, PT, RZ, UR12, PT ;  /* 0x0000000cff007c0c */ /* 0x000fc8000bf85070 */
[----:B------:R-:W-:-:S13]  /*3940*/  ISETP.NE.AND.EX P4, PT, RZ, UR13, PT, P4 ;  /* 0x0000000dff007c0c */ /* 0x000fda000bf85340 */
[----:B------:R-:W-:Y:S05]  /*3950*/  @P4 BRA `(.L_x_12009) ;  /* 0x0000000000084947 */ /* 0x000fea0003800000 */
[----:B------:R-:W-:Y:S05]  /*3960*/  @P0 BRA `(.L_x_12010) ;  /* 0x00000000002c0947 */ /* 0x000fea0003800000 */
[----:B------:R-:W-:Y:S05]  /*3970*/  BRA `(.L_x_12011) ;  /* 0x0000000000307947 */ /* 0x000fea0003800000 */
.L_x_12009:
[----:B-----5:R-:W-:-:S04]  /*3980*/  PRMT R168, R28, 0x7632, R168 ;  /* 0x000076321ca87816 */ /* 0x020fc800000000a8 */
[----:B------:R-:W-:-:S05]  /*3990*/  SHF.L.U32 R168, R168, 0x10, RZ ;  /* 0x00000010a8a87819 */ /* 0x000fca00000006ff */
[----:B------:R-:W-:Y:S01]  /*39a0*/  FADD.FTZ R197, R197, R168 ;  /* 0x000000a8c5c57221 */ /* 0x000fe20000010000 */
[----:B------:R-:W-:Y:S06]  /*39b0*/  BRA `(.L_x_12010) ;  /* 0x0000000000187947 */ /* 0x000fec0003800000 */
.L_x_12008:
[----:B-----5:R-:W-:Y:S02]  /*39c0*/  PRMT R168, R32, 0x7632, R168 ;  /* 0x0000763220a87816 */ /* 0x020fe400000000a8 */
[----:B------:R-:W-:Y:S02]  /*39d0*/  @P2 PRMT R196, R28, 0x7632, R196 ;  /* 0x000076321cc42816 */ /* 0x000fe400000000c4 */
[----:B------:R-:W-:Y:S02]  /*39e0*/  SHF.L.U32 R168, R168, 0x10, RZ ;  /* 0x00000010a8a87819 */ /* 0x000fe400000006ff */
[----:B------:R-:W-:-:S03]  /*39f0*/  @P2 SHF.L.U32 R196, R196, 0x10, RZ ;  /* 0x00000010c4c42819 */ /* 0x000fc600000006ff */
[----:B------:R-:W-:-:S04]  /*3a00*/  FADD.FTZ R197, R197, R168 ;  /* 0x000000a8c5c57221 */ /* 0x000fc80000010000 */
[----:B------:R-:W-:-:S07]  /*3a10*/  @P2 FADD.FTZ R197, R197, R196 ;  /* 0x000000c4c5c52221 */ /* 0x000fce0000010000 */
.L_x_12010:
[----:B------:R-:W-:-:S04]  /*3a20*/  F2FP.BF16.F32.PACK_AB R168, RZ, R197 ;  /* 0x000000c5ffa8723e */ /* 0x000fc800000010ff */
[----:B------:R-:W-:-:S07]  /*3a30*/  PRMT R164, R164, 0x5410, R168 ;  /* 0x00005410a4a47816 */ /* 0x000fce00000000a8 */
.L_x_12011:
        /* <DEDUP_REMOVED lines=8> */
.L_x_12013:
[----:B-----5:R-:W-:-:S05]  /*3ac0*/  SHF.L.U32 R199, R29, 0x10, RZ ;  /* 0x000000101dc77819 */ /* 0x020fca00000006ff */
[----:B------:R-:W-:Y:S01]  /*3ad0*/  FADD.FTZ R196, R199, R196 ;  /* 0x000000c4c7c47221 */ /* 0x000fe20000010000 */
[----:B------:R-:W-:Y:S06]  /*3ae0*/  BRA `(.L_x_12014) ;  /* 0x0000000000107947 */ /* 0x000fec0003800000 */
.L_x_12012:
[----:B-----5:R-:W-:Y:S02]  /*3af0*/  SHF.L.U32 R199, R33, 0x10, RZ ;  /* 0x0000001021c77819 */ /* 0x020fe400000006ff */
[----:B------:R-:W-:-:S03]  /*3b00*/  @P2 SHF.L.U32 R201, R29, 0x10, RZ ;  /* 0x000000101dc92819 */ /* 0x000fc600000006ff */
[----:B------:R-:W-:-:S04]  /*3b10*/  FADD.FTZ R196, R199, R196 ;  /* 0x000000c4c7c47221 */ /* 0x000fc80000010000 */
[----:B------:R-:W-:-:S07]  /*3b20*/  @P2 FADD.FTZ R196, R201, R196 ;  /* 0x000000c4c9c42221 */ /* 0x000fce0000010000 */
.L_x_12014:
[----:B------:R-:W-:-:S04]  /*3b30*/  F2FP.BF16.F32.PACK_AB R168, RZ, R196 ;  /* 0x000000c4ffa8723e */ /* 0x000fc800000010ff */
[----:B------:R-:W-:-:S07]  /*3b40*/  PRMT R165, R168, 0x7610, R165 ;  /* 0x00007610a8a57816 */ /* 0x000fce00000000a5 */
.L_x_12015:
[----:B------:R-:W-:Y:S01]  /*3b50*/  SHF.L.U32 R205, R169, 0x10, RZ ;  /* 0x00000010a9cd7819 */ /* 0x000fe200000006ff */
[----:B------:R-:W-:Y:S06]  /*3b60*/  @P3 BRA `(.L_x_12016) ;  /* 0x0000000000243947 */ /* 0x000fec0003800000 */
[----:B------:R-:W-:-:S04]  /*3b70*/  ISETP.NE.U32.AND P4, PT, RZ, UR12, PT ;  /* 0x0000000cff007c0c */ /* 0x000fc8000bf85070 */
[----:B------:R-:W-:-:S13]  /*3b80*/  ISETP.NE.AND.EX P4, PT, RZ, UR13, PT, P4 ;  /* 0x0000000dff007c0c */ /* 0x000fda000bf85340 */
[----:B------:R-:W-:Y:S05]  /*3b90*/  @P4 BRA `(.L_x_12017) ;  /* 0x0000000000084947 */ /* 0x000fea0003800000 */
[----:B------:R-:W-:Y:S05]  /*3ba0*/  @P0 BRA `(.L_x_12018) ;  /* 0x00000000002c0947 */ /* 0x000fea0003800000 */
[----:B------:R-:W-:Y:S05]  /*3bb0*/  BRA `(.L_x_12019) ;  /* 0x0000000000307947 */ /* 0x000fea0003800000 */
.L_x_12017:
[----:B-----5:R-:W-:-:S04]  /*3bc0*/  PRMT R168, R29, 0x7632, R168 ;  /* 0x000076321da87816 */ /* 0x020fc800000000a8 */
[----:B------:R-:W-:-:S05]  /*3bd0*/  SHF.L.U32 R168, R168, 0x10, RZ ;  /* 0x00000010a8a87819 */ /* 0x000fca00000006ff */
[----:B------:R-:W-:Y:S01]  /*3be0*/  FADD.FTZ R205, R205, R168 ;  /* 0x000000a8cdcd7221 */ /* 0x000fe20000010000 */
[----:B------:R-:W-:Y:S06]  /*3bf0*/  BRA `(.L_x_12018) ;  /* 0x0000000000187947 */ /* 0x000fec0003800000 */
.L_x_12016:
[----:B-----5:R-:W-:Y:S02]  /*3c00*/  PRMT R168, R33, 0x7632, R168 ;  /* 0x0000763221a87816 */ /* 0x020fe400000000a8 */
[----:B------:R-:W-:Y:S02]  /*3c10*/  @P2 PRMT R169, R29, 0x7632, R169 ;  /* 0x000076321da92816 */ /* 0x000fe400000000a9 */
[----:B------:R-:W-:Y:S02]  /*3c20*/  SHF.L.U32 R168, R168, 0x10, RZ ;  /* 0x00000010a8a87819 */ /* 0x000fe400000006ff */
[----:B------:R-:W-:-:S03]  /*3c30*/  @P2 SHF.L.U32 R198, R169, 0x10, RZ ;  /* 0x00000010a9c62819 */ /* 0x000fc600000006ff */
[----:B------:R-:W-:-:S04]  /*3c40*/  FADD.FTZ R205, R205, R168 ;  /* 0x000000a8cdcd7221 */ /* 0x000fc80000010000 */
[----:B------:R-:W-:-:S07]  /*3c50*/  @P2 FADD.FTZ R205, R205, R198 ;  /* 0x000000c6cdcd2221 */ /* 0x000fce0000010000 */
.L_x_12018:
[----:B------:R-:W-:-:S04]  /*3c60*/  F2FP.BF16.F32.PACK_AB R168, RZ, R205 ;  /* 0x000000cdffa8723e */ /* 0x000fc800000010ff */
[----:B------:R-:W-:-:S07]  /*3c70*/  PRMT R165, R165, 0x5410, R168 ;  /* 0x00005410a5a57816 */ /* 0x000fce00000000a8 */
.L_x_12019:
        /* <DEDUP_REMOVED lines=8> */
.L_x_12021:
[----:B-----5:R-:W-:-:S05]  /*3d00*/  SHF.L.U32 R169, R30, 0x10, RZ ;  /* 0x000000101ea97819 */ /* 0x020fca00000006ff */
[----:B------:R-:W-:Y:S01]  /*3d10*/  FADD.FTZ R204, R169, R204 ;  /* 0x000000cca9cc7221 */ /* 0x000fe20000010000 */
[----:B------:R-:W-:Y:S06]  /*3d20*/  BRA `(.L_x_12022) ;  /* 0x0000000000107947 */ /* 0x000fec0003800000 */
.L_x_12020:
[----:B-----5:R-:W-:Y:S02]  /*3d30*/  SHF.L.U32 R169, R34, 0x10, RZ ;  /* 0x0000001022a97819 */ /* 0x020fe400000006ff */
[----:B------:R-:W-:-:S03]  /*3d40*/  @P2 SHF.L.U32 R199, R30, 0x10, RZ ;  /* 0x000000101ec72819 */ /* 0x000fc600000006ff */
[----:B------:R-:W-:-:S04]  /*3d50*/  FADD.FTZ R204, R169, R204 ;  /* 0x000000cca9cc7221 */ /* 0x000fc80000010000 */
[----:B------:R-:W-:-:S07]  /*3d60*/  @P2 FADD.FTZ R204, R199, R204 ;  /* 0x000000ccc7cc2221 */ /* 0x000fce0000010000 */
.L_x_12022:
[----:B------:R-:W-:-:S04]  /*3d70*/  F2FP.BF16.F32.PACK_AB R168, RZ, R204 ;  /* 0x000000ccffa8723e */ /* 0x000fc800000010ff */
[----:B------:R-:W-:-:S07]  /*3d80*/  PRMT R166, R168, 0x7610, R166 ;  /* 0x00007610a8a67816 */ /* 0x000fce00000000a6 */
.L_x_12023:
[----:B------:R-:W-:Y:S01]  /*3d90*/  IMAD.U32 R207, R170, 0x10000, RZ ;  /* 0x00010000aacf7824 */ /* 0x000fe200078e00ff */
[----:B------:R-:W-:Y:S06]  /*3da0*/  @P3 BRA `(.L_x_12024) ;  /* 0x0000000000243947 */ /* 0x000fec0003800000 */
[----:B------:R-:W-:-:S04]  /*3db0*/  ISETP.NE.U32.AND P4, PT, RZ, UR12, PT ;  /* 0x0000000cff007c0c */ /* 0x000fc8000bf85070 */
[----:B------:R-:W-:-:S13]  /*3dc0*/  ISETP.NE.AND.EX P4, PT, RZ, UR13, PT, P4 ;  /* 0x0000000dff007c0c */ /* 0x000fda000bf85340 */
[----:B------:R-:W-:Y:S05]  /*3dd0*/  @P4 BRA `(.L_x_12025) ;  /* 0x0000000000084947 */ /* 0x000fea0003800000 */
[----:B------:R-:W-:Y:S05]  /*3de0*/  @P0 BRA `(.L_x_12026) ;  /* 0x00000000002c0947 */ /* 0x000fea0003800000 */
[----:B------:R-:W-:Y:S05]  /*3df0*/  BRA `(.L_x_12027) ;  /* 0x0000000000307947 */ /* 0x000fea0003800000 */
.L_x_12025:
[----:B-----5:R-:W-:-:S04]  /*3e00*/  PRMT R168, R30, 0x7632, R168 ;  /* 0x000076321ea87816 */ /* 0x020fc800000000a8 */
[----:B------:R-:W-:-:S05]  /*3e10*/  SHF.L.U32 R168, R168, 0x10, RZ ;  /* 0x00000010a8a87819 */ /* 0x000fca00000006ff */
[----:B------:R-:W-:Y:S01]  /*3e20*/  FADD.FTZ R207, R207, R168 ;  /* 0x000000a8cfcf7221 */ /* 0x000fe20000010000 */
[----:B------:R-:W-:Y:S06]  /*3e30*/  BRA `(.L_x_12026) ;  /* 0x0000000000187947 */ /* 0x000fec0003800000 */
.L_x_12024:
[----:B-----5:R-:W-:Y:S02]  /*3e40*/  PRMT R168, R34, 0x7632, R168 ;  /* 0x0000763222a87816 */ /* 0x020fe400000000a8 */
[----:B------:R-:W-:Y:S02]  /*3e50*/  @P2 PRMT R169, R30, 0x7632, R169 ;  /* 0x000076321ea92816 */ /* 0x000fe400000000a9 */
[----:B------:R-:W-:Y:S02]  /*3e60*/  SHF.L.U32 R168, R168, 0x10, RZ ;  /* 0x00000010a8a87819 */ /* 0x000fe400000006ff */
[----:B------:R-:W-:-:S03]  /*3e70*/  @P2 SHF.L.U32 R170, R169, 0x10, RZ ;  /* 0x00000010a9aa2819 */ /* 0x000fc600000006ff */
[----:B------:R-:W-:-:S04]  /*3e80*/  FADD.FTZ R207, R207, R168 ;  /* 0x000000a8cfcf7221 */ /* 0x000fc80000010000 */
[----:B------:R-:W-:-:S07]  /*3e90*/  @P2 FADD.FTZ R207, R207, R170 ;  /* 0x000000aacfcf2221 */ /* 0x000fce0000010000 */
.L_x_12026:
[----:B------:R-:W-:-:S04]  /*3ea0*/  F2FP.BF16.F32.PACK_AB R168, RZ, R207 ;  /* 0x000000cfffa8723e */ /* 0x000fc800000010ff */
[----:B------:R-:W-:-:S07]  /*3eb0*/  PRMT R166, R166, 0x5410, R168 ;  /* 0x00005410a6a67816 */ /* 0x000fce00000000a8 */
.L_x_12027:
        /* <DEDUP_REMOVED lines=8> */
.L_x_12029:
[----:B-----5:R-:W-:-:S05]  /*3f40*/  SHF.L.U32 R169, R31, 0x10, RZ ;  /* 0x000000101fa97819 */ /* 0x020fca00000006ff */
[----:B------:R-:W-:Y:S01]  /*3f50*/  FADD.FTZ R206, R169, R206 ;  /* 0x000000cea9ce7221 */ /* 0x000fe20000010000 */
[----:B------:R-:W-:Y:S06]  /*3f60*/  BRA `(.L_x_12030) ;  /* 0x0000000000107947 */ /* 0x000fec0003800000 */
.L_x_12028:
[----:B-----5:R-:W-:Y:S02]  /*3f70*/  SHF.L.U32 R169, R35, 0x10, RZ ;  /* 0x0000001023a97819 */ /* 0x020fe400000006ff */
[----:B------:R-:W-:-:S03]  /*3f80*/  @P2 SHF.L.U32 R199, R31, 0x10, RZ ;  /* 0x000000101fc72819 */ /* 0x000fc600000006ff */
[----:B------:R-:W-:-:S04]  /*3f90*/  FADD.FTZ R206, R169, R206 ;  /* 0x000000cea9ce7221 */ /* 0x000fc80000010000 */
[----:B------:R-:W-:-:S07]  /*3fa0*/  @P2 FADD.FTZ R206, R199, R206 ;  /* 0x000000cec7ce2221 */ /* 0x000fce0000010000 */
.L_x_12030:
[----:B------:R-:W-:-:S04]  /*3fb0*/  F2FP.BF16.F32.PACK_AB R168, RZ, R206 ;  /* 0x000000ceffa8723e */ /* 0x000fc800000010ff */
[----:B------:R-:W-:-:S07]  /*3fc0*/  PRMT R167, R168, 0x7610, R167 ;  /* 0x00007610a8a77816 */ /* 0x000fce00000000a7 */
.L_x_12031:
[----:B------:R-:W-:Y:S01]  /*3fd0*/  SHF.L.U32 R208, R171, 0x10, RZ ;  /* 0x00000010abd07819 */ /* 0x000fe200000006ff */
[----:B------:R-:W-:Y:S06]  /*3fe0*/  @P3 BRA `(.L_x_12032) ;  /* 0x0000000000243947 */ /* 0x000fec0003800000 */
[----:B------:R-:W-:-:S04]  /*3ff0*/  ISETP.NE.U32.AND P4, PT, RZ, UR12, PT ;  /* 0x0000000cff007c0c */ /* 0x000fc8000bf85070 */
[----:B------:R-:W-:-:S13]  /*4000*/  ISETP.NE.AND.EX P4, PT, RZ, UR13, PT, P4 ;  /* 0x0000000dff007c0c */ /* 0x000fda000bf85340 */
[----:B------:R-:W-:Y:S05]  /*4010*/  @P4 BRA `(.L_x_12033) ;  /* 0x0000000000084947 */ /* 0x000fea0003800000 */
[----:B------:R-:W-:Y:S05]  /*4020*/  @P0 BRA `(.L_x_12034) ;  /* 0x00000000002c0947 */ /* 0x000fea0003800000 */
[----:B------:R-:W-:Y:S05]  /*4030*/  BRA `(.L_x_12035) ;  /* 0x0000000000307947 */ /* 0x000fea0003800000 */
.L_x_12033:
[----:B-----5:R-:W-:-:S04]  /*4040*/  PRMT R168, R31, 0x7632, R168 ;  /* 0x000076321fa87816 */ /* 0x020fc800000000a8 */
[----:B------:R-:W-:-:S05]  /*4050*/  SHF.L.U32 R169, R168, 0x10, RZ ;  /* 0x00000010a8a97819 */ /* 0x000fca00000006ff */
[----:B------:R-:W-:Y:S01]  /*4060*/  FADD.FTZ R208, R208, R169 ;  /* 0x000000a9d0d07221 */ /* 0x000fe20000010000 */
[----:B------:R-:W-:Y:S06]  /*4070*/  BRA `(.L_x_12034) ;  /* 0x0000000000187947 */ /* 0x000fec0003800000 */
.L_x_12032:
[----:B-----5:R-:W-:Y:S02]  /*4080*/  PRMT R168, R35, 0x7632, R168 ;  /* 0x0000763223a87816 */ /* 0x020fe400000000a8 */
[----:B------:R-:W-:Y:S02]  /*4090*/  @P2 PRMT R170, R31, 0x7632, R170 ;  /* 0x000076321faa2816 */ /* 0x000fe400000000aa */
[----:B------:R-:W-:Y:S02]  /*40a0*/  SHF.L.U32 R169, R168, 0x10, RZ ;  /* 0x00000010a8a97819 */ /* 0x000fe400000006ff */
[----:B------:R-:W-:-:S03]  /*40b0*/  @P2 SHF.L.U32 R171, R170, 0x10, RZ ;  /* 0x00000010aaab2819 */ /* 0x000fc600000006ff */
[----:B------:R-:W-:-:S04]  /*40c0*/  FADD.FTZ R208, R208, R169 ;  /* 0x000000a9d0d07221 */ /* 0x000fc80000010000 */
[----:B------:R-:W-:-:S07]  /*40d0*/  @P2 FADD.FTZ R208, R208, R171 ;  /* 0x000000abd0d02221 */ /* 0x000fce0000010000 */
.L_x_12034:
[----:B------:R-:W-:-:S04]  /*40e0*/  F2FP.BF16.F32.PACK_AB R168, RZ, R208 ;  /* 0x000000d0ffa8723e */ /* 0x000fc800000010ff */
[----:B------:R-:W-:-:S07]  /*40f0*/  PRMT R167, R167, 0x5410, R168 ;  /* 0x00005410a7a77816 */ /* 0x000fce00000000a8 */
.L_x_12035:
        /* <DEDUP_REMOVED lines=20> */
.L_x_12037:
[----:B-----5:R-:W-:-:S05]  /*4240*/  SHF.L.U32 R199, R28, 0x10, RZ ;  /* 0x000000101cc77819 */ /* 0x020fca00000006ff */
[----:B------:R-:W-:Y:S01]  /*4250*/  FADD.FTZ R210, R199, R210 ;  /* 0x000000d2c7d27221 */ /* 0x000fe20000010000 */
[----:B------:R-:W-:Y:S06]  /*4260*/  BRA `(.L_x_12038) ;  /* 0x0000000000107947 */ /* 0x000fec0003800000 */
.L_x_12036:
[----:B-----5:R-:W-:Y:S02]  /*4270*/  SHF.L.U32 R199, R32, 0x10, RZ ;  /* 0x0000001020c77819 */ /* 0x020fe400000006ff */
[----:B------:R-:W-:-:S03]  /*4280*/  @P2 SHF.L.U32 R201, R28, 0x10, RZ ;  /* 0x000000101cc92819 */ /* 0x000fc600000006ff */
[----:B------:R-:W-:-:S04]  /*4290*/  FADD.FTZ R210, R199, R210 ;  /* 0x000000d2c7d27221 */ /* 0x000fc80000010000 */
[----:B------:R-:W-:-:S07]  /*42a0*/  @P2 FADD.FTZ R210, R201, R210 ;  /* 0x000000d2c9d22221 */ /* 0x000fce0000010000 */
.L_x_12038:
[----:B------:R-:W-:-:S04]  /*42b0*/  F2FP.BF16.F32.PACK_AB R168, RZ, R210 ;  /* 0x000000d2ffa8723e */ /* 0x000fc800000010ff */
[----:B------:R-:W-:-:S07]  /*42c0*/  PRMT R164, R168, 0x7610, R164 ;  /* 0x00007610a8a47816 */ /* 0x000fce00000000a4 */
.L_x_12039:
[----:B------:R-:W-:Y:S01]  /*42d0*/  SHF.L.U32 R212, R212, 0x10, RZ ;  /* 0x00000010d4d47819 */ /* 0x000fe200000006ff */
[----:B------:R-:W-:Y:S06]  /*42e0*/  @P3 BRA `(.L_x_12040) ;  /* 0x0000000000243947 */ /* 0x000fec0003800000 */
[----:B------:R-:W-:-:S04]  /*42f0*/  ISETP.NE.U32.AND P4, PT, RZ, UR12, PT ;  /* 0x0000000cff007c0c */ /* 0x000fc8000bf85070 */
[----:B------:R-:W-:-:S13]  /*4300*/  ISETP.NE.AND.EX P4, PT, RZ, UR13, PT, P4 ;  /* 0x0000000dff007c0c */ /* 0x000fda000bf85340 */
[----:B------:R-:W-:Y:S05]  /*4310*/  @P4 BRA `(.L_x_12041) ;  /* 0x0000000000084947 */ /* 0x000fea0003800000 */
[----:B------:R-:W-:Y:S05]  /*4320*/  @P0 BRA `(.L_x_12042) ;  /* 0x00000000002c0947 */ /* 0x000fea0003800000 */
[----:B------:R-:W-:Y:S05]  /*4330*/  BRA `(.L_x_12043) ;  /* 0x0000000000307947 */ /* 0x000fea0003800000 */
.L_x_12041:
[----:B-----5:R-:W-:-:S04]  /*4340*/  PRMT R168, R28, 0x7632, R168 ;  /* 0x000076321ca87816 */ /* 0x020fc800000000a8 */
[----:B------:R-:W-:-:S05]  /*4350*/  SHF.L.U32 R199, R168, 0x10, RZ ;  /* 0x00000010a8c77819 */ /* 0x000fca00000006ff */
[----:B------:R-:W-:Y:S01]  /*4360*/  FADD.FTZ R212, R212, R199 ;  /* 0x000000c7d4d47221 */ /* 0x000fe20000010000 */
[----:B------:R-:W-:Y:S06]  /*4370*/  BRA `(.L_x_12042) ;  /* 0x0000000000187947 */ /* 0x000fec0003800000 */
.L_x_12040:
[----:B-----5:R-:W-:Y:S02]  /*4380*/  PRMT R168, R32, 0x7632, R168 ;  /* 0x0000763220a87816 */ /* 0x020fe400000000a8 */
[----:B------:R-:W-:Y:S02]  /*4390*/  @P2 PRMT R198, R28, 0x7632, R198 ;  /* 0x000076321cc62816 */ /* 0x000fe400000000c6 */
[----:B------:R-:W-:Y:S02]  /*43a0*/  SHF.L.U32 R199, R168, 0x10, RZ ;  /* 0x00000010a8c77819 */ /* 0x000fe400000006ff */
[----:B------:R-:W-:-:S03]  /*43b0*/  @P2 SHF.L.U32 R201, R198, 0x10, RZ ;  /* 0x00000010c6c92819 */ /* 0x000fc600000006ff */
[----:B------:R-:W-:-:S04]  /*43c0*/  FADD.FTZ R212, R212, R199 ;  /* 0x000000c7d4d47221 */ /* 0x000fc80000010000 */
[----:B------:R-:W-:-:S07]  /*43d0*/  @P2 FADD.FTZ R212, R212, R201 ;  /* 0x000000c9d4d42221 */ /* 0x000fce0000010000 */
.L_x_12042:
[----:B------:R-:W-:-:S04]  /*43e0*/  F2FP.BF16.F32.PACK_AB R168, RZ, R212 ;  /* 0x000000d4ffa8723e */ /* 0x000fc800000010ff */
[----:B------:R-:W-:-:S07]  /*43f0*/  PRMT R164, R164, 0x5410, R168 ;  /* 0x00005410a4a47816 */ /* 0x000fce00000000a8 */
.L_x_12043:
        /* <DEDUP_REMOVED lines=8> */
.L_x_12045:
[----:B-----5:R-:W-:-:S05]  /*4480*/  SHF.L.U32 R168, R29, 0x10, RZ ;  /* 0x000000101da87819 */ /* 0x020fca00000006ff */
[----:B------:R-:W-:Y:S01]  /*4490*/  FADD.FTZ R211, R168, R211 ;  /* 0x000000d3a8d37221 */ /* 0x000fe20000010000 */
[----:B------:R-:W-:Y:S06]  /*44a0*/  BRA `(.L_x_12046) ;  /* 0x0000000000107947 */ /* 0x000fec0003800000 */
.L_x_12044:
[----:B-----5:R-:W-:Y:S02]  /*44b0*/  SHF.L.U32 R168, R33, 0x10, RZ ;  /* 0x0000001021a87819 */ /* 0x020fe400000006ff */
[----:B------:R-:W-:-:S03]  /*44c0*/  @P2 SHF.L.U32 R198, R29, 0x10, RZ ;  /* 0x000000101dc62819 */ /* 0x000fc600000006ff */
[----:B------:R-:W-:-:S04]  /*44d0*/  FADD.FTZ R211, R168, R211 ;  /* 0x000000d3a8d37221 */ /* 0x000fc80000010000 */
[----:B------:R-:W-:-:S07]  /*44e0*/  @P2 FADD.FTZ R211, R198, R211 ;  /* 0x000000d3c6d32221 */ /* 0x000fce0000010000 */
.L_x_12046:
[----:B------:R-:W-:-:S04]  /*44f0*/  F2FP.BF16.F32.PACK_AB R168, RZ, R211 ;  /* 0x000000d3ffa8723e */ /* 0x000fc800000010ff */
[----:B------:R-:W-:-:S07]  /*4500*/  PRMT R165, R168, 0x7610, R165 ;  /* 0x00007610a8a57816 */ /* 0x000fce00000000a5 */
.L_x_12047:
[----:B------:R-:W-:Y:S01]  /*4510*/  SHF.L.U32 R214, R169, 0x10, RZ ;  /* 0x00000010a9d67819 */ /* 0x000fe200000006ff */
[----:B------:R-:W-:Y:S06]  /*4520*/  @P3 BRA `(.L_x_12048) ;  /* 0x0000000000243947 */ /* 0x000fec0003800000 */
[----:B------:R-:W-:-:S04]  /*4530*/  ISETP.NE.U32.AND P4, PT, RZ, UR12, PT ;  /* 0x0000000cff007c0c */ /* 0x000fc8000bf85070 */
[----:B------:R-:W-:-:S13]  /*4540*/  ISETP.NE.AND.EX P4, PT, RZ, UR13, PT, P4 ;  /* 0x0000000dff007c0c */ /* 0x000fda000bf85340 */
[----:B------:R-:W-:Y:S05]  /*4550*/  @P4 BRA `(.L_x_12049) ;  /* 0x0000000000084947 */ /* 0x000fea0003800000 */
[----:B------:R-:W-:Y:S05]  /*4560*/  @P0 BRA `(.L_x_12050) ;  /* 0x00000000002c0947 */ /* 0x000fea0003800000 */
[----:B------:R-:W-:Y:S05]  /*4570*/  BRA `(.L_x_12051) ;  /* 0x0000000000307947 */ /* 0x000fea0003800000 */
.L_x_12049:
[----:B-----5:R-:W-:-:S04]  /*4580*/  PRMT R168, R29, 0x7632, R168 ;  /* 0x000076321da87816 */ /* 0x020fc800000000a8 */
[----:B------:R-:W-:-:S05]  /*4590*/  SHF.L.U32 R169, R168, 0x10, RZ ;  /* 0x00000010a8a97819 */ /* 0x000fca00000006ff */
[----:B------:R-:W-:Y:S01]  /*45a0*/  FADD.FTZ R214, R214, R169 ;  /* 0x000000a9d6d67221 */ /* 0x000fe20000010000 */
[----:B------:R-:W-:Y:S06]  /*45b0*/  BRA `(.L_x_12050) ;  /* 0x0000000000187947 */ /* 0x000fec0003800000 */
.L_x_12048:
[----:B-----5:R-:W-:Y:S02]  /*45c0*/  PRMT R168, R33, 0x7632, R168 ;  /* 0x0000763221a87816 */ /* 0x020fe400000000a8 */
[----:B------:R-:W-:Y:S02]  /*45d0*/  @P2 PRMT R198, R29, 0x7632, R198 ;  /* 0x000076321dc62816 */ /* 0x000fe400000000c6 */
[----:B------:R-:W-:Y:S02]  /*45e0*/  SHF.L.U32 R169, R168, 0x10, RZ ;  /* 0x00000010a8a97819 */ /* 0x000fe400000006ff */
[----:B------:R-:W-:-:S03]  /*45f0*/  @P2 SHF.L.U32 R199, R198, 0x10, RZ ;  /* 0x00000010c6c72819 */ /* 0x000fc600000006ff */
[----:B------:R-:W-:-:S04]  /*4600*/  FADD.FTZ R214, R214, R169 ;  /* 0x000000a9d6d67221 */ /* 0x000fc80000010000 */
[----:B------:R-:W-:-:S07]  /*4610*/  @P2 FADD.FTZ R214, R214, R199 ;  /* 0x000000c7d6d62221 */ /* 0x000fce0000010000 */
.L_x_12050:
[----:B------:R-:W-:-:S04]  /*4620*/  F2FP.BF16.F32.PACK_AB R168, RZ, R214 ;  /* 0x000000d6ffa8723e */ /* 0x000fc800000010ff */
[----:B------:R-:W-:-:S07]  /*4630*/  PRMT R165, R165, 0x5410, R168 ;  /* 0x00005410a5a57816 */ /* 0x000fce00000000a8 */
.L_x_12051:
        /* <DEDUP_REMOVED lines=8> */
.L_x_12053:
[----:B-----5:R-:W-:-:S05]  /*46c0*/  SHF.L.U32 R168, R30, 0x10, RZ ;  /* 0x000000101ea87819 */ /* 0x020fca00000006ff */
[----:B------:R-:W-:Y:S01]  /*46d0*/  FADD.FTZ R213, R168, R213 ;  /* 0x000000d5a8d57221 */ /* 0x000fe20000010000 */
[----:B------:R-:W-:Y:S06]  /*46e0*/  BRA `(.L_x_12054) ;  /* 0x0000000000107947 */ /* 0x000fec0003800000 */
.L_x_12052:
[----:B-----5:R-:W-:Y:S02]  /*46f0*/  SHF.L.U32 R168, R34, 0x10, RZ ;  /* 0x0000001022a87819 */ /* 0x020fe400000006ff */
[----:B------:R-:W-:-:S03]  /*4700*/  @P2 SHF.L.U32 R198, R30, 0x10, RZ ;  /* 0x000000101ec62819 */ /* 0x000fc600000006ff */
[----:B------:R-:W-:-:S04]  /*4710*/  FADD.FTZ R213, R168, R213 ;  /* 0x000000d5a8d57221 */ /* 0x000fc80000010000 */
[----:B------:R-:W-:-:S07]  /*4720*/  @P2 FADD.FTZ R213, R198, R213 ;  /* 0x000000d5c6d52221 */ /* 0x000fce0000010000 */
.L_x_12054:
[----:B------:R-:W-:-:S04]  /*4730*/  F2FP.BF16.F32.PACK_AB R168, RZ, R213 ;  /* 0x000000d5ffa8723e */ /* 0x000fc800000010ff */
[----:B------:R-:W-:-:S07]  /*4740*/  PRMT R166, R168, 0x7610, R166 ;  /* 0x00007610a8a67816 */ /* 0x000fce00000000a6 */
.L_x_12055:
[----:B------:R-:W-:Y:S01]  /*4750*/  SHF.L.U32 R215, R170, 0x10, RZ ;  /* 0x00000010aad77819 */ /* 0x000fe200000006ff */
[----:B------:R-:W-:Y:S06]  /*4760*/  @P3 BRA `(.L_x_12056) ;  /* 0x0000000000243947 */ /* 0x000fec0003800000 */
[----:B------:R-:W-:-:S04]  /*4770*/  ISETP.NE.U32.AND P4, PT, RZ, UR12, PT ;  /* 0x0000000cff007c0c */ /* 0x000fc8000bf85070 */
[----:B------:R-:W-:-:S13]  /*4780*/  ISETP.NE.AND.EX P4, PT, RZ, UR13, PT, P4 ;  /* 0x0000000dff007c0c */ /* 0x000fda000bf85340 */
[----:B------:R-:W-:Y:S05]  /*4790*/  @P4 BRA `(.L_x_12057) ;  /* 0x0000000000084947 */ /* 0x000fea0003800000 */
[----:B------:R-:W-:Y:S05]  /*47a0*/  @P0 BRA `(.L_x_12058) ;  /* 0x00000000002c0947 */ /* 0x000fea0003800000 */
[----:B------:R-:W-:Y:S05]  /*47b0*/  BRA `(.L_x_12059) ;  /* 0x0000000000307947 */ /* 0x000fea0003800000 */
.L_x_12057:
[----:B-----5:R-:W-:-:S04]  /*47c0*/  PRMT R168, R30, 0x7632, R168 ;  /* 0x000076321ea87816 */ /* 0x020fc800000000a8 */
[----:B------:R-:W-:-:S05]  /*47d0*/  SHF.L.U32 R168, R168, 0x10, RZ ;  /* 0x00000010a8a87819 */ /* 0x000fca00000006ff */
[----:B------:R-:W-:Y:S01]  /*47e0*/  FADD.FTZ R215, R215, R168 ;  /* 0x000000a8d7d77221 */ /* 0x000fe20000010000 */
[----:B------:R-:W-:Y:S06]  /*47f0*/  BRA `(.L_x_12058) ;  /* 0x0000000000187947 */ /* 0x000fec0003800000 */
.L_x_12056:
[----:B-----5:R-:W-:Y:S02]  /*4800*/  PRMT R168, R34, 0x7632, R168 ;  /* 0x0000763222a87816 */ /* 0x020fe400000000a8 */
[----:B------:R-:W-:Y:S02]  /*4810*/  @P2 PRMT R169, R30, 0x7632, R169 ;  /* 0x000076321ea92816 */ /* 0x000fe400000000a9 */
[----:B------:R-:W-:Y:S02]  /*4820*/  SHF.L.U32 R168, R168, 0x10, RZ ;  /* 0x00000010a8a87819 */ /* 0x000fe400000006ff */
[----:B------:R-:W-:-:S03]  /*4830*/  @P2 SHF.L.U32 R170, R169, 0x10, RZ ;  /* 0x00000010a9aa2819 */ /* 0x000fc600000006ff */
[----:B------:R-:W-:-:S04]  /*4840*/  FADD.FTZ R215, R215, R168 ;  /* 0x000000a8d7d77221 */ /* 0x000fc80000010000 */
[----:B------:R-:W-:-:S07]  /*4850*/  @P2 FADD.FTZ R215, R215, R170 ;  /* 0x000000aad7d72221 */ /* 0x000fce0000010000 */
.L_x_12058:
[----:B------:R-:W-:-:S04]  /*4860*/  F2FP.BF16.F32.PACK_AB R168, RZ, R215 ;  /* 0x000000d7ffa8723e */ /* 0x000fc800000010ff */
[----:B------:R-:W-:-:S07]  /*4870*/  PRMT R166, R166, 0x5410, R168 ;  /* 0x00005410a6a67816 */ /* 0x000fce00000000a8 */
.L_x_12059:
        /* <DEDUP_REMOVED lines=8> */
.L_x_12061:
[----:B-----5:R-:W-:-:S05]  /*4900*/  SHF.L.U32 R169, R31, 0x10, RZ ;  /* 0x000000101fa97819 */ /* 0x020fca00000006ff */
[----:B------:R-:W-:Y:S01]  /*4910*/  FADD.FTZ R216, R169, R216 ;  /* 0x000000d8a9d87221 */ /* 0x000fe20000010000 */
[----:B------:R-:W-:Y:S06]  /*4920*/  BRA `(.L_x_12062) ;  /* 0x0000000000107947 */ /* 0x000fec0003800000 */
.L_x_12060:
[----:B-----5:R-:W-:Y:S02]  /*4930*/  SHF.L.U32 R169, R35, 0x10, RZ ;  /* 0x0000001023a97819 */ /* 0x020fe400000006ff */
[----:B------:R-:W-:-:S03]  /*4940*/  @P2 SHF.L.U32 R199, R31, 0x10, RZ ;  /* 0x000000101fc72819 */ /* 0x000fc600000006ff */
[----:B------:R-:W-:-:S04]  /*4950*/  FADD.FTZ R216, R169, R216 ;  /* 0x000000d8a9d87221 */ /* 0x000fc80000010000 */
[----:B------:R-:W-:-:S07]  /*4960*/  @P2 FADD.FTZ R216, R199, R216 ;  /* 0x000000d8c7d82221 */ /* 0x000fce0000010000 */
.L_x_12062:
[----:B------:R-:W-:-:S04]  /*4970*/  F2FP.BF16.F32.PACK_AB R168, RZ, R216 ;  /* 0x000000d8ffa8723e */ /* 0x000fc800000010ff */
[----:B------:R-:W-:-:S07]  /*4980*/  PRMT R167, R168, 0x7610, R167 ;  /* 0x00007610a8a77816 */ /* 0x000fce00000000a7 */
.L_x_12063:
[----:B------:R-:W-:Y:S01]  /*4990*/  SHF.L.U32 R217, R171, 0x10, RZ ;  /* 0x00000010abd97819 */ /* 0x000fe200000006ff */
[----:B------:R-:W-:Y:S06]  /*49a0*/  @P3 BRA `(.L_x_12064) ;  /* 0x0000000000243947 */ /* 0x000fec0003800000 */
[----:B------:R-:W-:-:S04]  /*49b0*/  ISETP.NE.U32.AND P4, PT, RZ, UR12, PT ;  /* 0x0000000cff007c0c */ /* 0x000fc8000bf85070 */
[----:B------:R-:W-:-:S13]  /*49c0*/  ISETP.NE.AND.EX P4, PT, RZ, UR13, PT, P4 ;  /* 0x0000000dff007c0c */ /* 0x000fda000bf85340 */
[----:B------:R-:W-:Y:S05]  /*49d0*/  @P4 BRA `(.L_x_12065) ;  /* 0x0000000000084947 */ /* 0x000fea0003800000 */
[----:B------:R-:W-:Y:S05]  /*49e0*/  @P0 BRA `(.L_x_12066) ;  /* 0x00000000002c0947 */ /* 0x000fea0003800000 */
[----:B------:R-:W-:Y:S05]  /*49f0*/  BRA `(.L_x_12067) ;  /* 0x0000000000307947 */ /* 0x000fea0003800000 */
.L_x_12065:
[----:B-----5:R-:W-:-:S04]  /*4a00*/  PRMT R168, R31, 0x7632, R168 ;  /* 0x000076321fa87816 */ /* 0x020fc800000000a8 */
[----:B------:R-:W-:-:S05]  /*4a10*/  SHF.L.U32 R168, R168, 0x10, RZ ;  /* 0x00000010a8a87819 */ /* 0x000fca00000006ff */
[----:B------:R-:W-:Y:S01]  /*4a20*/  FADD.FTZ R217, R217, R168 ;  /* 0x000000a8d9d97221 */ /* 0x000fe20000010000 */
[----:B------:R-:W-:Y:S06]  /*4a30*/  BRA `(.L_x_12066) ;  /* 0x0000000000187947 */ /* 0x000fec0003800000 */
.L_x_12064:
[----:B-----5:R-:W-:Y:S02]  /*4a40*/  PRMT R168, R35, 0x7632, R168 ;  /* 0x0000763223a87816 */ /* 0x020fe400000000a8 */
[----:B------:R-:W-:Y:S02]  /*4a50*/  @P2 PRMT R169, R31, 0x7632, R169 ;  /* 0x000076321fa92816 */ /* 0x000fe400000000a9 */
[----:B------:R-:W-:Y:S02]  /*4a60*/  SHF.L.U32 R168, R168, 0x10, RZ ;  /* 0x00000010a8a87819 */ /* 0x000fe400000006ff */
[----:B------:R-:W-:-:S03]  /*4a70*/  @P2 SHF.L.U32 R170, R169, 0x10, RZ ;  /* 0x00000010a9aa2819 */ /* 0x000fc600000006ff */
[----:B------:R-:W-:-:S04]  /*4a80*/  FADD.FTZ R217, R217, R168 ;  /* 0x000000a8d9d97221 */ /* 0x000fc80000010000 */
[----:B------:R-:W-:-:S07]  /*4a90*/  @P2 FADD.FTZ R217, R217, R170 ;  /* 0x000000aad9d92221 */ /* 0x000fce0000010000 */
.L_x_12066:
[----:B------:R-:W-:-:S04]  /*4aa0*/  F2FP.BF16.F32.PACK_AB R168, RZ, R217 ;  /* 0x000000d9ffa8723e */ /* 0x000fc800000010ff */
[----:B------:R-:W-:-:S07]  /*4ab0*/  PRMT R167, R167, 0x5410, R168 ;  /* 0x00005410a7a77816 */ /* 0x000fce00000000a8 */
.L_x_12067:
        /* <DEDUP_REMOVED lines=20> */
.L_x_12069:
[----:B-----5:R-:W-:-:S05]  /*4c00*/  SHF.L.U32 R199, R28, 0x10, RZ ;  /* 0x000000101cc77819 */ /* 0x020fca00000006ff */
[----:B------:R-:W-:Y:S01]  /*4c10*/  FADD.FTZ R190, R199, R190 ;  /* 0x000000bec7be7221 */ /* 0x000fe20000010000 */
[----:B------:R-:W-:Y:S06]  /*4c20*/  BRA `(.L_x_12070) ;  /* 0x0000000000107947 */ /* 0x000fec0003800000 */
.L_x_12068:
[----:B-----5:R-:W-:Y:S02]  /*4c30*/  SHF.L.U32 R199, R32, 0x10, RZ ;  /* 0x0000001020c77819 */ /* 0x020fe400000006ff */
[----:B------:R-:W-:-:S03]  /*4c40*/  @P2 SHF.L.U32 R201, R28, 0x10, RZ ;  /* 0x000000101cc92819 */ /* 0x000fc600000006ff */
[----:B------:R-:W-:-:S04]  /*4c50*/  FADD.FTZ R190, R199, R190 ;  /* 0x000000bec7be7221 */ /* 0x000fc80000010000 */
[----:B------:R-:W-:-:S07]  /*4c60*/  @P2 FADD.FTZ R190, R201, R190 ;  /* 0x000000bec9be2221 */ /* 0x000fce0000010000 */
.L_x_12070:
[----:B------:R-:W-:-:S04]  /*4c70*/  F2FP.BF16.F32.PACK_AB R168, RZ, R190 ;  /* 0x000000beffa8723e */ /* 0x000fc800000010ff */
[----:B------:R-:W-:-:S07]  /*4c80*/  PRMT R164, R168, 0x7610, R164 ;  /* 0x00007610a8a47816 */ /* 0x000fce00000000a4 */
.L_x_12071:
[----:B------:R-:W-:Y:S01]  /*4c90*/  SHF.L.U32 R198, R191, 0x10, RZ ;  /* 0x00000010bfc67819 */ /* 0x000fe200000006ff */
[----:B------:R-:W-:Y:S06]  /*4ca0*/  @P3 BRA `(.L_x_12072) ;  /* 0x0000000000243947 */ /* 0x000fec0003800000 */
[----:B------:R-:W-:-:S04]  /*4cb0*/  ISETP.NE.U32.AND P4, PT, RZ, UR12, PT ;  /* 0x0000000cff007c0c */ /* 0x000fc8000bf85070 */
[----:B------:R-:W-:-:S13]  /*4cc0*/  ISETP.NE.AND.EX P4, PT, RZ, UR13, PT, P4 ;  /* 0x0000000dff007c0c */ /* 0x000fda000bf85340 */
[----:B------:R-:W-:Y:S05]  /*4cd0*/  @P4 BRA `(.L_x_12073) ;  /* 0x0000000000084947 */ /* 0x000fea0003800000 */
[----:B------:R-:W-:Y:S05]  /*4ce0*/  @P0 BRA `(.L_x_12074) ;  /* 0x00000000002c0947 */ /* 0x000fea0003800000 */
[----:B------:R-:W-:Y:S05]  /*4cf0*/  BRA `(.L_x_12075) ;  /* 0x0000000000307947 */ /* 0x000fea0003800000 */
.L_x_12073:
[----:B-----5:R-:W-:-:S04]  /*4d00*/  PRMT R168, R28, 0x7632, R168 ;  /* 0x000076321ca87816 */ /* 0x020fc800000000a8 */
[----:B------:R-:W-:-:S05]  /*4d10*/  SHF.L.U32 R191, R168, 0x10, RZ ;  /* 0x00000010a8bf7819 */ /* 0x000fca00000006ff */
[----:B------:R-:W-:Y:S01]  /*4d20*/  FADD.FTZ R198, R198, R191 ;  /* 0x000000bfc6c67221 */ /* 0x000fe20000010000 */
[----:B------:R-:W-:Y:S06]  /*4d30*/  BRA `(.L_x_12074) ;  /* 0x0000000000187947 */ /* 0x000fec0003800000 */
.L_x_12072:
[----:B-----5:R-:W-:Y:S02]  /*4d40*/  PRMT R168, R32, 0x7632, R168 ;  /* 0x0000763220a87816 */ /* 0x020fe400000000a8 */
[----:B------:R-:W-:Y:S02]  /*4d50*/  @P2 PRMT R199, R28, 0x7632, R199 ;  /* 0x000076321cc72816 */ /* 0x000fe400000000c7 */
[----:B------:R-:W-:Y:S02]  /*4d60*/  SHF.L.U32 R191, R168, 0x10, RZ ;  /* 0x00000010a8bf7819 */ /* 0x000fe400000006ff */
[----:B------:R-:W-:-:S03]  /*4d70*/  @P2 SHF.L.U32 R199, R199, 0x10, RZ ;  /* 0x00000010c7c72819 */ /* 0x000fc600000006ff */
[----:B------:R-:W-:-:S04]  /*4d80*/  FADD.FTZ R198, R198, R191 ;  /* 0x000000bfc6c67221 */ /* 0x000fc80000010000 */
[----:B------:R-:W-:-:S07]  /*4d90*/  @P2 FADD.FTZ R198, R198, R199 ;  /* 0x000000c7c6c62221 */ /* 0x000fce0000010000 */
.L_x_12074:
[----:B------:R-:W-:-:S04]  /*4da0*/  F2FP.BF16.F32.PACK_AB R168, RZ, R198 ;  /* 0x000000c6ffa8723e */ /* 0x000fc800000010ff */
[----:B------:R-:W-:-:S07]  /*4db0*/  PRMT R164, R164, 0x5410, R168 ;  /* 0x00005410a4a47816 */ /* 0x000fce00000000a8 */
.L_x_12075:
        /* <DEDUP_REMOVED lines=8> */
.L_x_12077:
[----:B-----5:R-:W-:-:S05]  /*4e40*/  SHF.L.U32 R168, R29, 0x10, RZ ;  /* 0x000000101da87819 */ /* 0x020fca00000006ff */
[----:B------:R-:W-:Y:S01]  /*4e50*/  FADD.FTZ R191, R168, R191 ;  /* 0x000000bfa8bf7221 */ /* 0x000fe20000010000 */
[----:B------:R-:W-:Y:S06]  /*4e60*/  BRA `(.L_x_12078) ;  /* 0x0000000000107947 */ /* 0x000fec0003800000 */
.L_x_12076:
[----:B-----5:R-:W-:Y:S02]  /*4e70*/  SHF.L.U32 R168, R33, 0x10, RZ ;  /* 0x0000001021a87819 */ /* 0x020fe400000006ff */
[----:B------:R-:W-:-:S03]  /*4e80*/  @P2 SHF.L.U32 R200, R29, 0x10, RZ ;  /* 0x000000101dc82819 */ /* 0x000fc600000006ff */
[----:B------:R-:W-:-:S04]  /*4e90*/  FADD.FTZ R191, R168, R191 ;  /* 0x000000bfa8bf7221 */ /* 0x000fc80000010000 */
[----:B------:R-:W-:-:S07]  /*4ea0*/  @P2 FADD.FTZ R191, R200, R191 ;  /* 0x000000bfc8bf2221 */ /* 0x000fce0000010000 */
.L_x_12078:
[----:B------:R-:W-:-:S04]  /*4eb0*/  F2FP.BF16.F32.PACK_AB R168, RZ, R191 ;  /* 0x000000bfffa8723e */ /* 0x000fc800000010ff */
[----:B------:R-:W-:-:S07]  /*4ec0*/  PRMT R165, R168, 0x7610, R165 ;  /* 0x00007610a8a57816 */ /* 0x000fce00000000a5 */
.L_x_12079:
[----:B------:R-:W-:Y:S01]  /*4ed0*/  SHF.L.U32 R199, R169, 0x10, RZ ;  /* 0x00000010a9c77819 */ /* 0x000fe200000006ff */
[----:B------:R-:W-:Y:S06]  /*4ee0*/  @P3 BRA `(.L_x_12080) ;  /* 0x0000000000243947 */ /* 0x000fec0003800000 */
[----:B------:R-:W-:-:S04]  /*4ef0*/  ISETP.NE.U32.AND P4, PT, RZ, UR12, PT ;  /* 0x0000000cff007c0c */ /* 0x000fc8000bf85070 */
[----:B------:R-:W-:-:S13]  /*4f00*/  ISETP.NE.AND.EX P4, PT, RZ, UR13, PT, P4 ;  /* 0x0000000dff007c0c */ /* 0x000fda000bf85340 */
[----:B------:R-:W-:Y:S05]  /*4f10*/  @P4 BRA `(.L_x_12081) ;  /* 0x0000000000084947 */ /* 0x000fea0003800000 */
[----:B------:R-:W-:Y:S05]  /*4f20*/  @P0 BRA `(.L_x_12082) ;  /* 0x00000000002c0947 */ /* 0x000fea0003800000 */
[----:B------:R-:W-:Y:S05]  /*4f30*/  BRA `(.L_x_12083) ;  /* 0x0000000000307947 */ /* 0x000fea0003800000 */
.L_x_12081:
[----:B-----5:R-:W-:-:S04]  /*4f40*/  PRMT R168, R29, 0x7632, R168 ;  /* 0x000076321da87816 */ /* 0x020fc800000000a8 */
[----:B------:R-:W-:-:S05]  /*4f50*/  SHF.L.U32 R168, R168, 0x10, RZ ;  /* 0x00000010a8a87819 */ /* 0x000fca00000006ff */
[----:B------:R-:W-:Y:S01]  /*4f60*/  FADD.FTZ R199, R199, R168 ;  /* 0x000000a8c7c77221 */ /* 0x000fe20000010000 */
[----:B------:R-:W-:Y:S06]  /*4f70*/  BRA `(.L_x_12082) ;  /* 0x0000000000187947 */ /* 0x000fec0003800000 */
.L_x_12080:
[----:B-----5:R-:W-:Y:S02]  /*4f80*/  PRMT R168, R33, 0x7632, R168 ;  /* 0x0000763221a87816 */ /* 0x020fe400000000a8 */
[----:B------:R-:W-:Y:S02]  /*4f90*/  @P2 PRMT R169, R29, 0x7632, R169 ;  /* 0x000076321da92816 */ /* 0x000fe400000000a9 */
[----:B------:R-:W-:Y:S02]  /*4fa0*/  SHF.L.U32 R168, R168, 0x10, RZ ;  /* 0x00000010a8a87819 */ /* 0x000fe400000006ff */
[----:B------:R-:W-:-:S03]  /*4fb0*/  @P2 SHF.L.U32 R200, R169, 0x10, RZ ;  /* 0x00000010a9c82819 */ /* 0x000fc600000006ff */
[----:B------:R-:W-:-:S04]  /*4fc0*/  FADD.FTZ R199, R199, R168 ;  /* 0x000000a8c7c77221 */ /* 0x000fc80000010000 */
[----:B------:R-:W-:-:S07]  /*4fd0*/  @P2 FADD.FTZ R199, R199, R200 ;  /* 0x000000c8c7c72221 */ /* 0x000fce0000010000 */
.L_x_12082:
[----:B------:R-:W-:-:S04]  /*4fe0*/  F2FP.BF16.F32.PACK_AB R168, RZ, R199 ;  /* 0x000000c7ffa8723e */ /* 0x000fc800000010ff */
[----:B------:R-:W-:-:S07]  /*4ff0*/  PRMT R165, R165, 0x5410, R168 ;  /* 0x00005410a5a57816 */ /* 0x000fce00000000a8 */
.L_x_12083:
        /* <DEDUP_REMOVED lines=8> */
.L_x_12085:
[----:B-----5:R-:W-:-:S05]  /*5080*/  SHF.L.U32 R169, R30, 0x10, RZ ;  /* 0x000000101ea97819 */ /* 0x020fca00000006ff */
[----:B------:R-:W-:Y:S01]  /*5090*/  FADD.FTZ R200, R169, R200 ;  /* 0x000000c8a9c87221 */ /* 0x000fe20000010000 */
[----:B------:R-:W-:Y:S06]  /*50a0*/  BRA `(.L_x_12086) ;  /* 0x0000000000107947 */ /* 0x000fec0003800000 */
.L_x_12084:
[----:B-----5:R-:W-:Y:S02]  /*50b0*/  SHF.L.U32 R169, R34, 0x10, RZ ;  /* 0x0000001022a97819 */ /* 0x020fe400000006ff */
[----:B------:R-:W-:-:S03]  /*50c0*/  @P2 SHF.L.U32 R201, R30, 0x10, RZ ;  /* 0x000000101ec92819 */ /* 0x000fc600000006ff */
[----:B------:R-:W-:-:S04]  /*50d0*/  FADD.FTZ R200, R169, R200 ;  /* 0x000000c8a9c87221 */ /* 0x000fc80000010000 */
[----:B------:R-:W-:-:S07]  /*50e0*/  @P2 FADD.FTZ R200, R201, R200 ;  /* 0x000000c8c9c82221 */ /* 0x000fce0000010000 */
.L_x_12086:
[----:B------:R-:W-:-:S04]  /*50f0*/  F2FP.BF16.F32.PACK_AB R168, RZ, R200 ;  /* 0x000000c8ffa8723e */ /* 0x000fc800000010ff */
[----:B------:R-:W-:-:S07]  /*5100*/  PRMT R166, R168, 0x7610, R166 ;  /* 0x00007610a8a67816 */ /* 0x000fce00000000a6 */
.L_x_12087:
[----:B------:R-:W-:Y:S01]  /*5110*/  SHF.L.U32 R201, R170, 0x10, RZ ;  /* 0x00000010aac97819 */ /* 0x000fe200000006ff */
[----:B------:R-:W-:Y:S06]  /*5120*/  @P3 BRA `(.L_x_12088) ;  /* 0x0000000000243947 */ /* 0x000fec0003800000 */
[----:B------:R-:W-:-:S04]  /*5130*/  ISETP.NE.U32.AND P4, PT, RZ, UR12, PT ;  /* 0x0000000cff007c0c */ /* 0x000fc8000bf85070 */
[----:B------:R-:W-:-:S13]  /*5140*/  ISETP.NE.AND.EX P4, PT, RZ, UR13, PT, P4 ;  /* 0x0000000dff007c0c */ /* 0x000fda000bf85340 */
[----:B------:R-:W-:Y:S05]  /*5150*/  @P4 BRA `(.L_x_12089) ;  /* 0x0000000000084947 */ /* 0x000fea0003800000 */
[----:B------:R-:W-:Y:S05]  /*5160*/  @P0 BRA `(.L_x_12090) ;  /* 0x00000000002c0947 */ /* 0x000fea0003800000 */
[----:B------:R-:W-:Y:S05]  /*5170*/  BRA `(.L_x_12091) ;  /* 0x0000000000307947 */ /* 0x000fea0003800000 */
.L_x_12089:
[----:B-----5:R-:W-:-:S04]  /*5180*/  PRMT R168, R30, 0x7632, R168 ;  /* 0x000076321ea87816 */ /* 0x020fc800000000a8 */
[----:B------:R-:W-:-:S05]  /*5190*/  SHF.L.U32 R168, R168, 0x10, RZ ;  /* 0x00000010a8a87819 */ /* 0x000fca00000006ff */
[----:B------:R-:W-:Y:S01]  /*51a0*/  FADD.FTZ R201, R201, R168 ;  /* 0x000000a8c9c97221 */ /* 0x000fe20000010000 */
[----:B------:R-:W-:Y:S06]  /*51b0*/  BRA `(.L_x_12090) ;  /* 0x0000000000187947 */ /* 0x000fec0003800000 */
.L_x_12088:
[----:B-----5:R-:W-:Y:S02]  /*51c0*/  PRMT R168, R34, 0x7632, R168 ;  /* 0x0000763222a87816 */ /* 0x020fe400000000a8 */
[----:B------:R-:W-:Y:S02]  /*51d0*/  @P2 PRMT R169, R30, 0x7632, R169 ;  /* 0x000076321ea92816 */ /* 0x000fe400000000a9 */
[----:B------:R-:W-:Y:S02]  /*51e0*/  SHF.L.U32 R168, R168, 0x10, RZ ;  /* 0x00000010a8a87819 */ /* 0x000fe400000006ff */
[----:B------:R-:W-:-:S03]  /*51f0*/  @P2 SHF.L.U32 R170, R169, 0x10, RZ ;  /* 0x00000010a9aa2819 */ /* 0x000fc600000006ff */
[----:B------:R-:W-:-:S04]  /*5200*/  FADD.FTZ R201, R201, R168 ;  /* 0x000000a8c9c97221 */ /* 0x000fc80000010000 */
[----:B------:R-:W-:-:S07]  /*5210*/  @P2 FADD.FTZ R201, R201, R170 ;  /* 0x000000aac9c92221 */ /* 0x000fce0000010000 */
.L_x_12090:
[----:B------:R-:W-:-:S04]  /*5220*/  F2FP.BF16.F32.PACK_AB R168, RZ, R201 ;  /* 0x000000c9ffa8723e */ /* 0x000fc800000010ff */
[----:B------:R-:W-:-:S07]  /*5230*/  PRMT R166, R166, 0x5410, R168 ;  /* 0x00005410a6a67816 */ /* 0x000fce00000000a8 */
.L_x_12091:
        /* <DEDUP_REMOVED lines=8> */
.L_x_12093:
[----:B-----5:R-:W-:-:S05]  /*52c0*/  SHF.L.U32 R169, R31, 0x10, RZ ;  /* 0x000000101fa97819 */ /* 0x020fca00000006ff */
[----:B------:R-:W-:Y:S01]  /*52d0*/  FADD.FTZ R202, R169, R202 ;  /* 0x000000caa9ca7221 */ /* 0x000fe20000010000 */
[----:B------:R-:W-:Y:S06]  /*52e0*/  BRA `(.L_x_12094) ;  /* 0x0000000000107947 */ /* 0x000fec0003800000 */
.L_x_12092:
[----:B-----5:R-:W-:Y:S02]  /*52f0*/  SHF.L.U32 R169, R35, 0x10, RZ ;  /* 0x0000001023a97819 */ /* 0x020fe400000006ff */
[----:B------:R-:W-:-:S03]  /*5300*/  @P2 SHF.L.U32 R203, R31, 0x10, RZ ;  /* 0x000000101fcb2819 */ /* 0x000fc600000006ff */
[----:B------:R-:W-:-:S04]  /*5310*/  FADD.FTZ R202, R169, R202 ;  /* 0x000000caa9ca7221 */ /* 0x000fc80000010000 */
[----:B------:R-:W-:-:S07]  /*5320*/  @P2 FADD.FTZ R202, R203, R202 ;  /* 0x000000cacbca2221 */ /* 0x000fce0000010000 */
.L_x_12094:
[----:B------:R-:W-:-:S04]  /*5330*/  F2FP.BF16.F32.PACK_AB R168, RZ, R202 ;  /* 0x000000caffa8723e */ /* 0x000fc800000010ff */
[----:B------:R-:W-:-:S07]  /*5340*/  PRMT R167, R168, 0x7610, R167 ;  /* 0x00007610a8a77816 */ /* 0x000fce00000000a7 */
.L_x_12095:
[----:B------:R-:W-:Y:S01]  /*5350*/  IMAD.U32 R203, R171, 0x10000, RZ ;  /* 0x00010000abcb7824 */ /* 0x000fe200078e00ff */
[----:B------:R-:W-:Y:S06]  /*5360*/  @P3 BRA `(.L_x_12096) ;  /* 0x0000000000243947 */ /* 0x000fec0003800000 */
[----:B------:R-:W-:-:S04]  /*5370*/  ISETP.NE.U32.AND P2, PT, RZ, UR12, PT ;  /* 0x0000000cff007c0c */ /* 0x000fc8000bf45070 */
[----:B------:R-:W-:-:S13]  /*5380*/  ISETP.NE.AND.EX P2, PT, RZ, UR13, PT, P2 ;  /* 0x0000000dff007c0c */ /* 0x000fda000bf45320 */
[----:B------:R-:W-:Y:S05]  /*5390*/  @P2 BRA `(.L_x_12097) ;  /* 0x0000000000082947 */ /* 0x000fea0003800000 */
[----:B------:R-:W-:Y:S05]  /*53a0*/  @P0 BRA `(.L_x_12098) ;  /* 0x00000000002c0947 */ /* 0x000fea0003800000 */
[----:B------:R-:W-:Y:S05]  /*53b0*/  BRA `(.L_x_12099) ;  /* 0x0000000000307947 */ /* 0x000fea0003800000 */
.L_x_12097:
[----:B-----5:R-:W-:-:S04]  /*53c0*/  PRMT R168, R31, 0x7632, R168 ;  /* 0x000076321fa87816 */ /* 0x020fc800000000a8 */
[----:B------:R-:W-:-:S05]  /*53d0*/  SHF.L.U32 R168, R168, 0x10, RZ ;  /* 0x00000010a8a87819 */ /* 0x000fca00000006ff */
[----:B------:R-:W-:Y:S01]  /*53e0*/  FADD.FTZ R203, R203, R168 ;  /* 0x000000a8cbcb7221 */ /* 0x000fe20000010000 */
[----:B------:R-:W-:Y:S06]  /*53f0*/  BRA `(.L_x_12098) ;  /* 0x0000000000187947 */ /* 0x000fec0003800000 */
.L_x_12096:
[----:B-----5:R-:W-:Y:S02]  /*5400*/  PRMT R168, R35, 0x7632, R168 ;  /* 0x0000763223a87816 */ /* 0x020fe400000000a8 */
[----:B------:R-:W-:Y:S02]  /*5410*/  @P2 PRMT R169, R31, 0x7632, R169 ;  /* 0x000076321fa92816 */ /* 0x000fe400000000a9 */
[----:B------:R-:W-:Y:S02]  /*5420*/  SHF.L.U32 R168, R168, 0x10, RZ ;  /* 0x00000010a8a87819 */ /* 0x000fe400000006ff */
[----:B------:R-:W-:-:S03]  /*5430*/  @P2 SHF.L.U32 R170, R169, 0x10, RZ ;  /* 0x00000010a9aa2819 */ /* 0x000fc600000006ff */
[----:B------:R-:W-:-:S04]  /*5440*/  FADD.FTZ R203, R203, R168 ;  /* 0x000000a8cbcb7221 */ /* 0x000fc80000010000 */
[----:B------:R-:W-:-:S07]  /*5450*/  @P2 FADD.FTZ R203, R203, R170 ;  /* 0x000000aacbcb2221 */ /* 0x000fce0000010000 */
.L_x_12098:
[----:B------:R-:W-:-:S04]  /*5460*/  F2FP.BF16.F32.PACK_AB R168, RZ, R203 ;  /* 0x000000cbffa8723e */ /* 0x000fc800000010ff */
[----:B------:R-:W-:-:S07]  /*5470*/  PRMT R167, R167, 0x5410, R168 ;  /* 0x00005410a7a77816 */ /* 0x000fce00000000a8 */
.L_x_12099:
        /* <DEDUP_REMOVED lines=219> */
.L_x_12113:
[C---:B------:R-:W-:Y:S01]  /*6230*/  FMUL.FTZ R168, R221.reuse, R221 ;  /* 0x000000dddda87220 */ /* 0x040fe20000410000 */
[----:B01----:R-:W-:Y:S01]  /*6240*/  FADD.FTZ R218, R218, R225 ;  /* 0x000000e1dada7221 */ /* 0x003fe20000010000 */
[----:B------:R-:W-:-:S03]  /*6250*/  FSEL R223, R221, RZ, !P5 ;  /* 0x000000ffdddf7208 */ /* 0x000fc60006800000 */
[----:B------:R-:W-:Y:S01]  /*6260*/  FSEL R171, R168, RZ, P5 ;  /* 0x000000ffa8ab7208 */ /* 0x000fe20002800000 */
[----:B------:R-:W-:Y:S01]  /*6270*/  FFMA.FTZ R218, R218, R169, UR7 ;  /* 0x00000007dada7e23 */ /* 0x000fe200080100a9 */
[C---:B------:R-:W-:Y:S01]  /*6280*/  FADD.FTZ R4, -R223.reuse, R4 ;  /* 0x00000004df047221 */ /* 0x040fe20000010100 */
[----:B------:R-:W0:Y:S01]  /*6290*/  @!P2 LDC.64 R168, c[0x0][0x250] ;  /* 0x00009400ffa8ab82 */ /* 0x000e220000000a00 */
[C---:B------:R-:W-:Y:S01]  /*62a0*/  FADD.FTZ R5, -R223.reuse, R5 ;  /* 0x00000005df057221 */ /* 0x040fe20000010100 */
[----:B------:R-:W-:Y:S01]  /*62b0*/  FADD.FTZ R218, R218, R171 ;  /* 0x000000abdada7221 */ /* 0x000fe20000010000 */
[C---:B------:R-:W-:Y:S01]  /*62c0*/  FADD.FTZ R6, -R223.reuse, R6 ;  /* 0x00000006df067221 */ /* 0x040fe20000010100 */
[C---:B------:R-:W-:Y:S01]  /*62d0*/  FADD.FTZ R7, -R223.reuse, R7 ;  /* 0x00000007df077221 */ /* 0x040fe20000010100 */
[C---:B------:R-:W-:Y:S01]  /*62e0*/  FADD.FTZ R175, -R223.reuse, R175 ;  /* 0x000000afdfaf7221 */ /* 0x040fe20000010100 */
[----:B------:R-:W1:Y:S01]  /*62f0*/  MUFU.RSQ R225, R218 ;  /* 0x000000da00e17308 */ /* 0x000e620000001400 */
[C---:B------:R-:W-:Y:S01]  /*6300*/  FADD.FTZ R226, -R223.reuse, R191 ;  /* 0x000000bfdfe27221 */ /* 0x040fe20000010100 */
[----:B------:R-:W2:Y:S01]  /*6310*/  @!P2 LDC.64 R170, c[0x0][0x258] ;  /* 0x00009600ffaaab82 */ /* 0x000ea20000000a00 */
        /* <DEDUP_REMOVED lines=14> */
[----:B-1----:R-:W-:Y:S01]  /*6400*/  FMUL.FTZ R191, R225, R4 ;  /* 0x00000004e1bf7220 */ /* 0x002fe20000410000 */
[----:B0-----:R-:W-:-:S04]  /*6410*/  @!P2 IMAD.WIDE R168, R0, 0x4, R168 ;  /* 0x0000000400a8a825 */ /* 0x001fc800078e02a8 */
[C---:B------:R-:W-:Y:S01]  /*6420*/  FMUL.FTZ R4, R225.reuse, R5 ;  /* 0x00000005e1047220 */ /* 0x040fe20000410000 */
[C---:B------:R-:W-:Y:S01]  /*6430*/  FMUL.FTZ R5, R225.reuse, R6 ;  /* 0x00000006e1057220 */ /* 0x040fe20000410000 */
[C---:B------:R-:W-:Y:S01]  /*6440*/  FMUL.FTZ R6, R225.reuse, R7 ;  /* 0x00000007e1067220 */ /* 0x040fe20000410000 */
[C---:B------:R-:W-:Y:S01]  /*6450*/  FMUL.FTZ R7, R225.reuse, R8 ;  /* 0x00000008e1077220 */ /* 0x040fe20000410000 */
[----:B------:R0:W-:Y:S01]  /*6460*/  @!P2 STG.E desc[UR4][R168.64], R221 ;  /* 0x000000dda800a986 */ /* 0x0001e2000c101904 */
[C---:B------:R-:W-:Y:S01]  /*6470*/  FMUL.FTZ R8, R225.reuse, R9 ;  /* 0x00000009e1087220 */ /* 0x040fe20000410000 */
[----:B------:R-:W-:Y:S01]  /*6480*/  FMUL.FTZ R9, R225, R10 ;  /* 0x0000000ae1097220 */ /* 0x000fe20000410000 */
[----:B------:R-:W-:Y:S01]  /*6490*/  FFMA.FTZ R5, R102, R5, R38 ;  /* 0x0000000566057223 */ /* 0x000fe20000010026 */
[----:B--2---:R-:W-:-:S04]  /*64a0*/  @!P2 IMAD.WIDE R170, R0, 0x4, R170 ;  /* 0x0000000400aaa825 */ /* 0x004fc800078e02aa */
[----:B------:R-:W-:Y:S01]  /*64b0*/  FMUL.FTZ R10, R225, R11 ;  /* 0x0000000be10a7220 */ /* 0x000fe20000410000 */
[----:B------:R-:W-:Y:S01]  /*64c0*/  FFMA.FTZ R191, R100, R191, R36 ;  /* 0x000000bf64bf7223 */ /* 0x000fe20000010024 */
[----:B------:R-:W-:Y:S01]  /*64d0*/  FFMA.FTZ R4, R101, R4, R37 ;  /* 0x0000000465047223 */ /* 0x000fe20000010025 */
[----:B------:R-:W-:Y:S01]  /*64e0*/  FADD.FTZ R18, -R223, R18 ;  /* 0x00000012df127221 */ /* 0x000fe20000010100 */
[----:B------:R1:W-:Y:S01]  /*64f0*/  @!P2 STG.E desc[UR4][R170.64], R225 ;  /* 0x000000e1aa00a986 */ /* 0x0003e2000c101904 */
[----:B------:R-:W-:Y:S01]  /*6500*/  FFMA.FTZ R10, R107, R10, R43 ;  /* 0x0000000a6b0a7223 */ /* 0x000fe2000001002b */
[----:B------:R-:W-:Y:S01]  /*6510*/  FADD.FTZ R26, -R223, R26 ;  /* 0x0000001adf1a7221 */ /* 0x000fe20000010100 */
[C---:B0-----:R-:W-:Y:S01]  /*6520*/  FMUL.FTZ R168, R225.reuse, R175 ;  /* 0x000000afe1a87220 */ /* 0x041fe20000410000 */
        /* <DEDUP_REMOVED lines=9> */
[----:B-1----:R-:W-:Y:S01]  /*65c0*/  LEA R170, P2, R3, UR8, 0x4 ;  /* 0x0000000803aa7c11 */ /* 0x002fe2000f8420ff */
[----:B------:R-:W-:Y:S01]  /*65d0*/  FMUL.FTZ R11, R225, R22 ;  /* 0x00000016e10b7220 */ /* 0x000fe20000410000 */
[----:B------:R-:W-:Y:S01]  /*65e0*/  FADD.FTZ R15, -R223, R15 ;  /* 0x0000000fdf0f7221 */ /* 0x000fe20000010100 */
[----:B------:R-:W-:Y:S01]  /*65f0*/  F2FP.BF16.F32.PACK_AB R6, R9, R190 ;  /* 0x000000be0906723e */ /* 0x000fe200000010ff */
[C---:B------:R-:W-:Y:S01]  /*6600*/  FADD.FTZ R16, -R223.reuse, R16 ;  /* 0x00000010df107221 */ /* 0x040fe20000010100 */
[----:B------:R-:W-:Y:S01]  /*6610*/  F2FP.BF16.F32.PACK_AB R5, R8, R5 ;  /* 0x000000050805723e */ /* 0x000fe200000010ff */
[----:B------:R-:W-:Y:S01]  /*6620*/  FADD.FTZ R27, -R223, R27 ;  /* 0x0000001bdf1b7221 */ /* 0x000fe20000010100 */
[----:B------:R-:W0:Y:S01]  /*6630*/  LDC.64 R8, c[0x0][0x2b8] ;  /* 0x0000ae00ff087b82 */ /* 0x000e220000000a00 */
[----:B------:R-:W-:Y:S01]  /*6640*/  FMUL.FTZ R22, R225, R23 ;  /* 0x00000017e1167220 */ /* 0x000fe20000410000 */
[C---:B------:R-:W-:Y:S01]  /*6650*/  FADD.FTZ R13, -R223.reuse, R13 ;  /* 0x0000000ddf0d7221 */ /* 0x040fe20000010100 */
[C---:B------:R-:W-:Y:S01]  /*6660*/  FADD.FTZ R14, -R223.reuse, R14 ;  /* 0x0000000edf0e7221 */ /* 0x040fe20000010100 */
[C---:B------:R-:W-:Y:S01]  /*6670*/  FADD.FTZ R19, -R223.reuse, R19 ;  /* 0x00000013df137221 */ /* 0x040fe20000010100 */
[C---:B------:R-:W-:Y:S01]  /*6680*/  FADD.FTZ R20, -R223.reuse, R20 ;  /* 0x00000014df147221 */ /* 0x040fe20000010100 */
[----:B------:R-:W-:Y:S01]  /*6690*/  FADD.FTZ R172, -R223, R172 ;  /* 0x000000acdfac7221 */ /* 0x000fe20000010100 */
[C---:B------:R-:W-:Y:S01]  /*66a0*/  FMUL.FTZ R23, R225.reuse, R24 ;  /* 0x00000018e1177220 */ /* 0x040fe20000410000 */
[C---:B------:R-:W-:Y:S01]  /*66b0*/  FMUL.FTZ R24, R225.reuse, R25 ;  /* 0x00000019e1187220 */ /* 0x040fe20000410000 */
[----:B------:R-:W-:Y:S01]  /*66c0*/  F2FP.BF16.F32.PACK_AB R7, R10, R7 ;  /* 0x000000070a07723e */ /* 0x000fe200000010ff */
[C---:B------:R-:W-:Y:S01]  /*66d0*/  FMUL.FTZ R17, R225.reuse, R17 ;  /* 0x00000011e1117220 */ /* 0x040fe20000410000 */
[----:B------:R-:W-:Y:S01]  /*66e0*/  F2FP.BF16.F32.PACK_AB R4, R4, R191 ;  /* 0x000000bf0404723e */ /* 0x000fe200000010ff */
[----:B------:R-:W-:Y:S01]  /*66f0*/  FMUL.FTZ R18, R225, R18 ;  /* 0x00000012e1127220 */ /* 0x000fe20000410000 */
[----:B------:R-:W-:Y:S01]  /*6700*/  LEA.HI.X R171, R3, UR9, RZ, 0x4, P2 ;  /* 0x0000000903ab7c11 */ /* 0x000fe200090f24ff */
        /* <DEDUP_REMOVED lines=11> */
[----:B------:R1:W-:Y:S01]  /*67c0*/  STG.E.128 desc[UR4][R170.64], R4 ;  /* 0x00000004aa007986 */ /* 0x0003e2000c101d04 */
        /* <DEDUP_REMOVED lines=9> */
[----:B------:R-:W-:Y:S01]  /*6860*/  FADD.FTZ R177, -R223, R177 ;  /* 0x000000b1dfb17221 */ /* 0x000fe20000010100 */
[----:B------:R-:W-:Y:S01]  /*6870*/  FFMA.FTZ R23, R118, R23, R54 ;  /* 0x0000001776177223 */ /* 0x000fe20000010036 */
[----:B------:R-:W-:Y:S01]  /*6880*/  FFMA.FTZ R25, R120, R25, R56 ;  /* 0x0000001978197223 */ /* 0x000fe20000010038 */
[----:B------:R-:W-:Y:S01]  /*6890*/  FFMA.FTZ R24, R119, R24, R55 ;  /* 0x0000001877187223 */ /* 0x000fe20000010037 */
[C---:B------:R-:W-:Y:S01]  /*68a0*/  FADD.FTZ R180, -R223.reuse, R180 ;  /* 0x000000b4dfb47221 */ /* 0x040fe20000010100 */
[C---:B------:R-:W-:Y:S01]  /*68b0*/  FADD.FTZ R197, -R223.reuse, R197 ;  /* 0x000000c5dfc57221 */ /* 0x040fe20000010100 */
[----:B------:R-:W-:Y:S01]  /*68c0*/  F2FP.BF16.F32.PACK_AB R18, R18, R17 ;  /* 0x000000111212723e */ /* 0x000fe200000010ff */
[----:B------:R-:W-:Y:S01]  /*68d0*/  FADD.FTZ R204, -R223, R204 ;  /* 0x000000ccdfcc7221 */ /* 0x000fe20000010100 */
[----:B-1----:R-:W-:Y:S01]  /*68e0*/  FFMA.FTZ R4, R117, R22, R53 ;  /* 0x0000001675047223 */ /* 0x002fe20000010035 */
[----:B------:R-:W-:Y:S01]  /*68f0*/  FFMA.FTZ R6, R121, R26, R57 ;  /* 0x0000001a79067223 */ /* 0x000fe20000010039 */
[----:B------:R-:W-:Y:S01]  /*6900*/  F2FP.BF16.F32.PACK_AB R17, R16, R15 ;  /* 0x0000000f1011723e */ /* 0x000fe200000010ff */
[C---:B------:R-:W-:Y:S01]  /*6910*/  FMUL.FTZ R172, R225.reuse, R177 ;  /* 0x000000b1e1ac7220 */ /* 0x040fe20000410000 */
[----:B------:R-:W-:Y:S01]  /*6920*/  F2FP.BF16.F32.PACK_AB R19, R20, R19 ;  /* 0x000000131413723e */ /* 0x000fe200000010ff */
[----:B------:R-:W-:Y:S01]  /*6930*/  FMUL.FTZ R177, R225, R180 ;  /* 0x000000b4e1b17220 */ /* 0x000fe20000410000 */
[----:B------:R-:W-:Y:S01]  /*6940*/  F2FP.BF16.F32.PACK_AB R4, R4, R11 ;  /* 0x0000000b0404723e */ /* 0x000fe200000010ff */
[----:B0-----:R-:W-:Y:S01]  /*6950*/  IMAD.WIDE.U32 R10, R12, 0x10, R8 ;  /* 0x000000100c0a7825 */ /* 0x001fe200078e0008 */
[----:B------:R-:W-:-:S03]  /*6960*/  F2FP.BF16.F32.PACK_AB R16, R14, R13 ;  /* 0x0000000d0e10723e */ /* 0x000fc600000010ff */
[----:B------:R-:W-:Y:S01]  /*6970*/  FMUL.FTZ R180, R225, R197 ;  /* 0x000000c5e1b47220 */ /* 0x000fe20000410000 */
[----:B------:R-:W-:Y:S01]  /*6980*/  F2FP.BF16.F32.PACK_AB R7, R168, R27 ;  /* 0x0000001ba807723e */ /* 0x000fe200000010ff */
[----:B------:R-:W-:Y:S01]  /*6990*/  IMAD.WIDE.U32 R26, R21, 0x10, R8 ;  /* 0x00000010151a7825 */ /* 0x000fe200078e0008 */
[----:B------:R-:W-:-:S03]  /*69a0*/  F2FP.BF16.F32.PACK_AB R6, R6, R25 ;  /* 0x000000190606723e */ /* 0x000fc600000010ff */
[----:B------:R-:W-:Y:S01]  /*69b0*/  FMUL.FTZ R197, R225, R204 ;  /* 0x000000cce1c57220 */ /* 0x000fe20000410000 */
[----:B------:R-:W-:Y:S01]  /*69c0*/  F2FP.BF16.F32.PACK_AB R5, R24, R23 ;  /* 0x000000171805723e */ /* 0x000fe200000010ff */
[C---:B------:R-:W-:Y:S01]  /*69d0*/  FADD.FTZ R220, -R223.reuse, R213 ;  /* 0x000000d5dfdc7221 */ /* 0x040fe20000010100 */
[C---:B------:R-:W-:Y:S01]  /*69e0*/  FADD.FTZ R222, -R223.reuse, R215 ;  /* 0x000000d7dfde7221 */ /* 0x040fe20000010100 */
[----:B------:R0:W-:Y:S01]  /*69f0*/  STG.E.128 desc[UR4][R10.64], R16 ;  /* 0x000000100a007986 */ /* 0x0001e2000c101d04 */
[C---:B------:R-:W-:Y:S01]  /*6a00*/  FADD.FTZ R230, -R223.reuse, R203 ;  /* 0x000000cbdfe67221 */ /* 0x040fe20000010100 */
[----:B------:R-:W-:Y:S01]  /*6a10*/  FADD.FTZ R176, -R223, R176 ;  /* 0x000000b0dfb07221 */ /* 0x000fe20000010100 */
[C---:B------:R-:W-:Y:S01]  /*6a20*/  FMUL.FTZ R203, R225.reuse, R220 ;  /* 0x000000dce1cb7220 */ /* 0x040fe20000410000 */
[----:B------:R1:W-:Y:S01]  /*6a30*/  STG.E.128 desc[UR4][R26.64], R4 ;  /* 0x000000041a007986 */ /* 0x0003e2000c101d04 */
[----:B------:R-:W-:Y:S01]  /*6a40*/  FMUL.FTZ R222, R225, R222 ;  /* 0x000000dee1de7220 */ /* 0x000fe20000410000 */
[C---:B------:R-:W-:Y:S01]  /*6a50*/  FADD.FTZ R179, -R223.reuse, R179 ;  /* 0x000000b3dfb37221 */ /* 0x040fe20000010100 */
[C---:B------:R-:W-:Y:S01]  /*6a60*/  FADD.FTZ R182, -R223.reuse, R182 ;  /* 0x000000b6dfb67221 */ /* 0x040fe20000010100 */
[----:B------:R-:W-:Y:S01]  /*6a70*/  FADD.FTZ R186, -R223, R186 ;  /* 0x000000badfba7221 */ /* 0x000fe20000010100 */
[C---:B------:R-:W-:Y:S01]  /*6a80*/  FMUL.FTZ R169, R225.reuse, R176 ;  /* 0x000000b0e1a97220 */ /* 0x040fe20000410000 */
[----:B------:R-:W-:Y:S01]  /*6a90*/  FFMA.FTZ R170, R152, R203, R88 ;  /* 0x000000cb98aa7223 */ /* 0x000fe20000010058 */
[C---:B------:R-:W-:Y:S01]  /*6aa0*/  FMUL.FTZ R176, R225.reuse, R179 ;  /* 0x000000b3e1b07220 */ /* 0x040fe20000410000 */
[C---:B------:R-:W-:Y:S01]  /*6ab0*/  FMUL.FTZ R179, R225.reuse, R182 ;  /* 0x000000b6e1b37220 */ /* 0x040fe20000410000 */
[----:B------:R-:W-:Y:S01]  /*6ac0*/  FMUL.FTZ R186, R225, R186 ;  /* 0x000000bae1ba7220 */ /* 0x000fe20000410000 */
[C---:B------:R-:W-:Y:S01]  /*6ad0*/  FADD.FTZ R187, -R223.reuse, R187 ;  /* 0x000000bbdfbb7221 */ /* 0x040fe20000010100 */
[C---:B------:R-:W-:Y:S01]  /*6ae0*/  FADD.FTZ R192, -R223.reuse, R192 ;  /* 0x000000c0dfc07221 */ /* 0x040fe20000010100 */
[----:B------:R-:W-:Y:S01]  /*6af0*/  FADD.FTZ R193, -R223, R193 ;  /* 0x000000c1dfc17221 */ /* 0x000fe20000010100 */
[----:B------:R-:W-:-:S04]  /*6b00*/  IMAD.WIDE.U32 R12, R174, 0x10, R8 ;  /* 0x00000010ae0c7825 */ /* 0x000fc800078e0008 */
[----:B0-----:R-:W-:Y:S01]  /*6b10*/  FFMA.FTZ R18, R144, R197, R80 ;  /* 0x000000c590127223 */ /* 0x001fe20000010050 */
[----:B------:R-:W-:Y:S01]  /*6b20*/  FFMA.FTZ R3, R133, R186, R69 ;  /* 0x000000ba85037223 */ /* 0x000fe20000010045 */
[----:B------:R-:W-:Y:S01]  /*6b30*/  FADD.FTZ R173, -R223, R173 ;  /* 0x000000addfad7221 */ /* 0x000fe20000010100 */
[----:B------:R-:W-:-:S04]  /*6b40*/  IMAD.WIDE.U32 R14, R183, 0x10, R8 ;  /* 0x00000010b70e7825 */ /* 0x000fc800078e0008 */
[----:B-1----:R-:W-:Y:S01]  /*6b50*/  FFMA.FTZ R27, R145, R196, R81 ;  /* 0x000000c4911b7223 */ /* 0x002fe20000010051 */
[----:B------:R-:W-:Y:S01]  /*6b60*/  FADD.FTZ R184, -R223, R184 ;  /* 0x000000b8dfb87221 */ /* 0x000fe20000010100 */
[----:B------:R-:W-:Y:S01]  /*6b70*/  FMUL.FTZ R187, R225, R187 ;  /* 0x000000bbe1bb7220 */ /* 0x000fe20000410000 */
[----:B------:R-:W-:-:S04]  /*6b80*/  IMAD.WIDE.U32 R20, R195, 0x10, R8 ;  /* 0x00000010c3147825 */ /* 0x000fc800078e0008 */
[----:B------:R-:W-:Y:S01]  /*6b90*/  FMUL.FTZ R192, R225, R192 ;  /* 0x000000c0e1c07220 */ /* 0x000fe20000410000 */
[----:B------:R-:W-:Y:S01]  /*6ba0*/  F2FP.BF16.F32.PACK_AB R18, R27, R18 ;  /* 0x000000121b12723e */ /* 0x000fe200000010ff */
[----:B------:R-:W-:Y:S01]  /*6bb0*/  FFMA.FTZ R27, R153, R222, R89 ;  /* 0x000000de991b7223 */ /* 0x000fe20000010059 */
[----:B------:R-:W-:-:S04]  /*6bc0*/  IMAD.WIDE.U32 R22, R209, 0x10, R8 ;  /* 0x00000010d1167825 */ /* 0x000fc800078e0008 */
[C---:B------:R-:W-:Y:S01]  /*6bd0*/  FADD.FTZ R185, -R223.reuse, R185 ;  /* 0x000000b9dfb97221 */ /* 0x040fe20000010100 */
[C---:B------:R-:W-:Y:S01]  /*6be0*/  FADD.FTZ R188, -R223.reuse, R188 ;  /* 0x000000bcdfbc7221 */ /* 0x040fe20000010100 */
[----:B------:R-:W-:Y:S01]  /*6bf0*/  FADD.FTZ R189, -R223, R189 ;  /* 0x000000bddfbd7221 */ /* 0x000fe20000010100 */
[----:B------:R-:W-:Y:S01]  /*6c00*/  IMAD.WIDE.U32 R24, R219, 0x10, R8 ;  /* 0x00000010db187825 */ /* 0x000fe200078e0008 */
[----:B------:R-:W-:-:S03]  /*6c10*/  F2FP.BF16.F32.PACK_AB R170, R27, R170 ;  /* 0x000000aa1baa723e */ /* 0x000fc600000010ff */
[----:B------:R-:W-:Y:S01]  /*6c20*/  FFMA.FTZ R8, R132, R179, R68 ;  /* 0x000000b384087223 */ /* 0x000fe20000010044 */
[----:B------:R-:W0:Y:S01]  /*6c30*/  LDC.64 R26, c[0x0][0x210] ;  /* 0x00008400ff1a7b82 */ /* 0x000e220000000a00 */
        /* <DEDUP_REMOVED lines=18> */
[----:B------:R-:W-:Y:S01]  /*6d60*/  FFMA.FTZ R10, R136, R187, R72 ;  /* 0x000000bb880a7223 */ /* 0x000fe20000010048 */
[----:B------:R-:W-:Y:S01]  /*6d70*/  FFMA.FTZ R17, R137, R192, R73 ;  /* 0x000000c089117223 */ /* 0x000fe20000010049 */
[----:B------:R-:W-:Y:S01]  /*6d80*/  F2FP.BF16.F32.PACK_AB R8, R3, R8 ;  /* 0x000000080308723e */ /* 0x000fe200000010ff */
        /* <DEDUP_REMOVED lines=35> */
[----:B------:R-:W-:Y:S01]  /*6fc0*/  FFMA.FTZ R19, R146, R199, R82 ;  /* 0x000000c792137223 */ /* 0x000fe20000010052 */
[----:B------:R-:W-:Y:S01]  /*6fd0*/  F2FP.BF16.F32.PACK_AB R5, R176, R169 ;  /* 0x000000a9b005723e */ /* 0x000fe200000010ff */
[----:B------:R-:W-:Y:S01]  /*6fe0*/  FFMA.FTZ R208, R147, R208, R83 ;  /* 0x000000d093d07223 */ /* 0x000fe20000010053 */
[----:B------:R-:W-:Y:S01]  /*6ff0*/  FFMA.FTZ R17, R142, R181, R78 ;  /* 0x000000b58e117223 */ /* 0x000fe2000001004e */
        /* <DEDUP_REMOVED lines=18> */
[----:B------:R-:W-:Y:S02]  /*7120*/  F2FP.BF16.F32.PACK_AB R4, R172, R173 ;  /* 0x000000adac04723e */ /* 0x000fe400000010ff */
[----:B------:R-:W-:Y:S02]  /*7130*/  F2FP.BF16.F32.PACK_AB R11, R194, R189 ;  /* 0x000000bdc20b723e */ /* 0x000fe400000010ff */
[----:B------:R-:W-:Y:S01]  /*7140*/  F2FP.BF16.F32.PACK_AB R9, R188, R9 ;  /* 0x00000009bc09723e */ /* 0x000fe200000010ff */
[----:B------:R1:W-:Y:S01]  /*7150*/  STG.E.128 desc[UR4][R12.64], R4 ;  /* 0x000000040c007986 */ /* 0x0003e2000c101d04 */
[----:B------:R-:W-:Y:S02]  /*7160*/  F2FP.BF16.F32.PACK_AB R19, R208, R19 ;  /* 0x00000013d013723e */ /* 0x000fe400000010ff */
[----:B------:R-:W-:Y:S01]  /*7170*/  F2FP.BF16.F32.PACK_AB R17, R182, R17 ;  /* 0x00000011b611723e */ /* 0x000fe200000010ff */
[----:B------:R1:W-:Y:S01]  /*7180*/  STG.E.128 desc[UR4][R14.64], R8 ;  /* 0x000000080e007986 */ /* 0x0003e2000c101d04 */
[----:B------:R-:W-:-:S02]  /*7190*/  F2FP.BF16.F32.PACK_AB R171, R224, R171 ;  /* 0x000000abe0ab723e */ /* 0x000fc400000010ff */
[----:B------:R-:W-:Y:S01]  /*71a0*/  F2FP.BF16.F32.PACK_AB R169, R214, R169 ;  /* 0x000000a9d6a9723e */ /* 0x000fe200000010ff */
[----:B------:R1:W-:Y:S01]  /*71b0*/  STG.E.128 desc[UR4][R20.64], R16 ;  /* 0x0000001014007986 */ /* 0x0003e2000c101d04 */
[----:B------:R-:W-:Y:S02]  /*71c0*/  F2FP.BF16.F32.PACK_AB R168, R3, R168 ;  /* 0x000000a803a8723e */ /* 0x000fe400000010ff */
[----:B------:R-:W-:Y:S02]  /*71d0*/  F2FP.BF16.F32.PACK_AB R219, R230, R217 ;  /* 0x000000d9e6db723e */ /* 0x000fe400000010ff */
[----:B------:R-:W-:Y:S01]  /*71e0*/  F2FP.BF16.F32.PACK_AB R218, R218, R215 ;  /* 0x000000d7dada723e */ /* 0x000fe200000010ff */
[----:B------:R1:W-:Y:S01]  /*71f0*/  STG.E.128 desc[UR4][R22.64], R168 ;  /* 0x000000a816007986 */ /* 0x0003e2000c101d04 */
[----:B------:R-:W-:Y:S02]  /*7200*/  F2FP.BF16.F32.PACK_AB R217, R228, R213 ;  /* 0x000000d5e4d9723e */ /* 0x000fe400000010ff */
[----:B------:R-:W-:-:S02]  /*7210*/  F2FP.BF16.F32.PACK_AB R216, R198, R207 ;  /* 0x000000cfc6d8723e */ /* 0x000fc400000010ff */
[----:B0-----:R-:W-:-:S03]  /*7220*/  LEA R0, R26, R0, 0x2 ;  /* 0x000000001a007211 */ /* 0x001fc600078e10ff */
[----:B------:R1:W-:Y:S01]  /*7230*/  STG.E.128 desc[UR4][R24.64], R216 ;  /* 0x000000d818007986 */ /* 0x0003e2000c101d04 */
[----:B------:R-:W-:-:S13]  /*7240*/  ISETP.GE.AND P2, PT, R0, R27, PT ;  /* 0x0000001b0000720c */ /* 0x000fda0003f46270 */
[----:B------:R-:W-:Y:S05]  /*7250*/  @!P2 BRA `(.L_x_12101) ;  /* 0xffffff9000f0a947 */ /* 0x000fea000383ffff */
[----:B------:R-:W-:Y:S05]  /*7260*/  EXIT ;  /* 0x000000000000794d */ /* 0x000fea0003800000 */
.L_x_12100:
        /* <DEDUP_REMOVED lines=8> */
.L_x_12103:
[----:B------:R-:W-:Y:S05]  /*72f0*/  BSYNC B0 ;  /* 0x0000000000007941 */ /* 0x000fea0003800000 */
.L_x_12102:
[----:B------:R-:W-:Y:S01]  /*7300*/  MOV R169, R225 ;  /* 0x000000e100a97202 */ /* 0x000fe20000000f00 */
[----:B------:R-:W-:Y:S01]  /*7310*/  HFMA2.MMA R226, -RZ, RZ, 0, 1.1920928955078125e-07 ;  /* 0x00000002ffe27435 */ /* 0x000fe200000001ff */
[----:B------:R-:W-:Y:S02]  /*7320*/  MOV R229, 0x1f ;  /* 0x0000001f00e57802 */ /* 0x000fe40000000f00 */
[----:B------:R-:W-:Y:S01]  /*7330*/  MOV R224, 0xffffffff ;  /* 0xffffffff00e07802 */ /* 0x000fe20000000f00 */
[----:B------:R-:W-:-:S05]  /*7340*/  FADD.FTZ R171, R170, R169 ;  /* 0x000000a9aaab7221 */ /* 0x000fca0000010000 */
[----:B------:R-:W-:-:S07]  /*7350*/  MOV R227, R171 ;  /* 0x000000ab00e37202 */ /* 0x000fce0000000f00 */
[----:B------:R-:W-:Y:S05]  /*7360*/  WARPSYNC.COLLECTIVE R224, `(.L_x_12104) ;  /* 0x00000000e0087348 */ /* 0x000fea0003c00000 */
[----:B------:R0:W1:Y:S02]  /*7370*/  SHFL.BFLY P3, R225, R227, R226, R229 ;  /* 0x0c0000e2e3e17389 */ /* 0x00006400000600e5 */
[----:B01----:R-:W-:Y:S01]  /*7380*/  ENDCOLLECTIVE ;  /* 0x000000000000791b */ /* 0x003fe20003800000 */
.L_x_12104:
[----:B------:R-:W-:Y:S01]  /*7390*/  HFMA2.MMA R226, -RZ, RZ, 0, 2.384185791015625e-07 ;  /* 0x00000004ffe27435 */ /* 0x000fe200000001ff */
[----:B------:R-:W-:-:S05]  /*73a0*/  MOV R168, R225 ;  /* 0x000000e100a87202 */ /* 0x000fca0000000f00 */
[----:B------:R-:W-:-:S05]  /*73b0*/  FADD.FTZ R218, R171, R168 ;  /* 0x000000a8abda7221 */ /* 0x000fca0000010000 */
[----:B------:R-:W-:-:S07]  /*73c0*/  MOV R227, R218 ;  /* 0x000000da00e37202 */ /* 0x000fce0000000f00 */
[----:B------:R-:W-:Y:S05]  /*73d0*/  WARPSYNC.COLLECTIVE R224, `(.L_x_12105) ;  /* 0x00000000e0087348 */ /* 0x000fea0003c00000 */
[----:B------:R0:W1:Y:S02]  /*73e0*/  SHFL.BFLY P3, R225, R227, R226, R229 ;  /* 0x0c0000e2e3e17389 */ /* 0x00006400000600e5 */
[----:B01----:R-:W-:Y:S01]  /*73f0*/  ENDCOLLECTIVE ;  /* 0x000000000000791b */ /* 0x003fe20003800000 */
.L_x_12105:
[----:B------:R-:W-:Y:S01]  /*7400*/  HFMA2.MMA R226, -RZ, RZ, 0, 4.76837158203125e-07 ;  /* 0x00000008ffe27435 */ /* 0x000fe200000001ff */
[----:B------:R-:W-:-:S05]  /*7410*/  MOV R169, R225 ;  /* 0x000000e100a97202 */ /* 0x000fca0000000f00 */
[----:B------:R-:W-:-:S05]  /*7420*/  FADD.FTZ R220, R218, R169 ;  /* 0x000000a9dadc7221 */ /* 0x000fca0000010000 */
[----:B------:R-:W-:-:S07]  /*7430*/  MOV R227, R220 ;  /* 0x000000dc00e37202 */ /* 0x000fce0000000f00 */
[----:B------:R-:W-:Y:S05]  /*7440*/  WARPSYNC.COLLECTIVE R224, `(.L_x_12106) ;  /* 0x00000000e0087348 */ /* 0x000fea0003c00000 */
[----:B------:R0:W1:Y:S02]  /*7450*/  SHFL.BFLY P3, R225, R227, R226, R229 ;  /* 0x0c0000e2e3e17389 */ /* 0x00006400000600e5 */
[----:B01----:R-:W-:Y:S01]  /*7460*/  ENDCOLLECTIVE ;  /* 0x000000000000791b */ /* 0x003fe20003800000 */
.L_x_12106:
[----:B------:R-:W-:Y:S01]  /*7470*/  HFMA2.MMA R226, -RZ, RZ, 0, 9.5367431640625e-07 ;  /* 0x00000010ffe27435 */ /* 0x000fe200000001ff */
[----:B------:R-:W-:-:S05]  /*7480*/  MOV R169, R225 ;  /* 0x000000e100a97202 */ /* 0x000fca0000000f00 */
[----:B------:R-:W-:Y:S02]  /*7490*/  FADD.FTZ R222, R220, R169 ;  /* 0x000000a9dcde7221 */ /* 0x000fe40000010000 */
[----:B------:R-:W0:Y:S03]  /*74a0*/  LDC R169, c[0x0][0x290] ;  /* 0x0000a400ffa97b82 */ /* 0x000e260000000800 */
[----:B------:R-:W-:-:S07]  /*74b0*/  MOV R227, R222 ;  /* 0x000000de00e37202 */ /* 0x000fce0000000f00 */
[----:B0-----:R-:W-:Y:S05]  /*74c0*/  WARPSYNC.COLLECTIVE R224, `(.L_x_12107) ;  /* 0x00000000e0087348 */ /* 0x001fea0003c00000 */
[----:B------:R1:W2:Y:S02]  /*74d0*/  SHFL.BFLY P3, R225, R227, R226, R229 ;  /* 0x0c0000e2e3e17389 */ /* 0x0002a400000600e5 */
[----:B012---:R-:W-:Y:S01]  /*74e0*/  ENDCOLLECTIVE ;  /* 0x000000000000791b */ /* 0x007fe20003800000 */
.L_x_12107:
[----:B------:R-:W-:Y:S01]  /*74f0*/  HFMA2.MMA R226, -RZ, RZ, 0, 5.9604644775390625e-08 ;  /* 0x00000001ffe27435 */ /* 0x000fe200000001ff */
[----:B------:R-:W-:-:S05]  /*7500*/  MOV R221, R225 ;  /* 0x000000e100dd7202 */ /* 0x000fca0000000f00 */
        /* <DEDUP_REMOVED lines=130> */
[----:B------:R-:W-:-:S07]  /*7d30*/  MOV R227, R168 ;  /* 0x000000a800e37202 */ /* 0x000fce0000000f00 */
[----:B------:R-:W-:Y:S05]  /*7d40*/  WARPSYNC.COLLECTIVE R224, `(.L_x_12108) ;  /* 0x00000000e0087348 */ /* 0x000fea0003c00000 */
[----:B------:R0:W1:Y:S02]  /*7d50*/  SHFL.BFLY P3, R225, R227, R226, R229 ;  /* 0x0c0000e2e3e17389 */ /* 0x00006400000600e5 */
[----:B01----:R-:W-:Y:S01]  /*7d60*/  ENDCOLLECTIVE ;  /* 0x000000000000791b */ /* 0x003fe20003800000 */
.L_x_12108:
[----:B------:R-:W-:Y:S01]  /*7d70*/  HFMA2.MMA R226, -RZ, RZ, 0, 1.1920928955078125e-07 ;  /* 0x00000002ffe27435 */ /* 0x000fe200000001ff */
[----:B------:R-:W-:-:S05]  /*7d80*/  MOV R171, R225 ;  /* 0x000000e100ab7202 */ /* 0x000fca0000000f00 */
[----:B------:R-:W-:-:S05]  /*7d90*/  FADD.FTZ R171, R168, R171 ;  /* 0x000000aba8ab7221 */ /* 0x000fca0000010000 */
[----:B------:R-:W-:-:S07]  /*7da0*/  MOV R227, R171 ;  /* 0x000000ab00e37202 */ /* 0x000fce0000000f00 */
[----:B------:R-:W-:Y:S05]  /*7db0*/  WARPSYNC.COLLECTIVE R224, `(.L_x_12109) ;  /* 0x00000000e0087348 */ /* 0x000fea0003c00000 */
[----:B------:R0:W1:Y:S02]  /*7dc0*/  SHFL.BFLY P3, R225, R227, R226, R229 ;  /* 0x0c0000e2e3e17389 */ /* 0x00006400000600e5 */
[----:B01----:R-:W-:Y:S01]  /*7dd0*/  ENDCOLLECTIVE ;  /* 0x000000000000791b */ /* 0x003fe20003800000 */
.L_x_12109:
[----:B------:R-:W-:Y:S01]  /*7de0*/  HFMA2.MMA R226, -RZ, RZ, 0, 2.384185791015625e-07 ;  /* 0x00000004ffe27435 */ /* 0x000fe200000001ff */
[----:B------:R-:W-:-:S05]  /*7df0*/  MOV R170, R225 ;  /* 0x000000e100aa7202 */ /* 0x000fca0000000f00 */
[----:B------:R-:W-:-:S05]  /*7e00*/  FADD.FTZ R170, R171, R170 ;  /* 0x000000aaabaa7221 */ /* 0x000fca0000010000 */
[----:B------:R-:W-:-:S07]  /*7e10*/  MOV R227, R170 ;  /* 0x000000aa00e37202 */ /* 0x000fce0000000f00 */
[----:B------:R-:W-:Y:S05]  /*7e20*/  WARPSYNC.COLLECTIVE R224, `(.L_x_12110) ;  /* 0x00000000e0087348 */ /* 0x000fea0003c00000 */
[----:B------:R0:W1:Y:S02]  /*7e30*/  SHFL.BFLY P3, R225, R227, R226, R229 ;  /* 0x0c0000e2e3e17389 */ /* 0x00006400000600e5 */
[----:B01----:R-:W-:Y:S01]  /*7e40*/  ENDCOLLECTIVE ;  /* 0x000000000000791b */ /* 0x003fe20003800000 */
.L_x_12110:
[----:B------:R-:W-:Y:S01]  /*7e50*/  HFMA2.MMA R226, -RZ, RZ, 0, 4.76837158203125e-07 ;  /* 0x00000008ffe27435 */ /* 0x000fe200000001ff */
[----:B------:R-:W-:-:S05]  /*7e60*/  MOV R223, R225 ;  /* 0x000000e100df7202 */ /* 0x000fca0000000f00 */
[----:B------:R-:W-:-:S05]  /*7e70*/  FADD.FTZ R223, R170, R223 ;  /* 0x000000dfaadf7221 */ /* 0x000fca0000010000 */
[----:B------:R-:W-:-:S07]  /*7e80*/  MOV R227, R223 ;  /* 0x000000df00e37202 */ /* 0x000fce0000000f00 */
[----:B------:R-:W-:Y:S05]  /*7e90*/  WARPSYNC.COLLECTIVE R224, `(.L_x_12111) ;  /* 0x00000000e0087348 */ /* 0x000fea0003c00000 */
[----:B------:R0:W1:Y:S02]  /*7ea0*/  SHFL.BFLY P3, R225, R227, R226, R229 ;  /* 0x0c0000e2e3e17389 */ /* 0x00006400000600e5 */
[----:B01----:R-:W-:Y:S01]  /*7eb0*/  ENDCOLLECTIVE ;  /* 0x000000000000791b */ /* 0x003fe20003800000 */
.L_x_12111:
[----:B------:R-:W-:Y:S01]  /*7ec0*/  HFMA2.MMA R226, -RZ, RZ, 0, 9.5367431640625e-07 ;  /* 0x00000010ffe27435 */ /* 0x000fe200000001ff */
[----:B------:R-:W-:-:S05]  /*7ed0*/  MOV R218, R225 ;  /* 0x000000e100da7202 */ /* 0x000fca0000000f00 */
[----:B------:R-:W-:-:S05]  /*7ee0*/  FADD.FTZ R218, R223, R218 ;  /* 0x000000dadfda7221 */ /* 0x000fca0000010000 */
[----:B------:R-:W-:-:S07]  /*7ef0*/  MOV R227, R218 ;  /* 0x000000da00e37202 */ /* 0x000fce0000000f00 */
[----:B------:R-:W-:Y:S05]  /*7f00*/  WARPSYNC.COLLECTIVE R224, `(.L_x_12112) ;  /* 0x00000000e0087348 */ /* 0x000fea0003c00000 */
[----:B------:R0:W1:Y:S02]  /*7f10*/  SHFL.BFLY P3, R225, R227, R226, R229 ;  /* 0x0c0000e2e3e17389 */ /* 0x00006400000600e5 */
[----:B01----:R-:W-:Y:S01]  /*7f20*/  ENDCOLLECTIVE ;  /* 0x000000000000791b */ /* 0x003fe20003800000 */
.L_x_12112:
[----:B------:R-:W-:Y:S05]  /*7f30*/  BRA `(.L_x_12113) ;  /* 0xffffffe000bc7947 */ /* 0x000fea000383ffff */
.L_x_12114:
        /* <DEDUP_REMOVED lines=12> */
.L_x_53093:


//--------------------- .text._ZN10layer_norm31ln_parallel_residual_fwd_kernelINS_13Kernel_traitsIf13__nv_bfloat16S2_S2_fjLj2048ELj1ELj4ELj1ELj16ENS_18Kernel_traits_baseILj2048EfS2_S2_S2_fjLj128EEEEELb1ELb0ELb0EEEvNS_9FwdParamsE --------------------------
	.section	.text._ZN10layer_norm31ln_parallel_residual_fwd_kernelINS_13Kernel_traitsIf13__nv_bfloat16S2_S2_fjLj2048ELj1ELj4ELj1ELj16ENS_18Kernel_traits_baseILj2048EfS2_S2_S2_fjLj128EEEEELb1ELb0ELb0EEEvNS_9FwdParamsE,"ax",@progbits
	.align	128
        .global         _ZN10layer_norm31ln_parallel_residual_fwd_kernelINS_13Kernel_traitsIf13__nv_bfloat16S2_S2_fjLj2048ELj1ELj4ELj1ELj16ENS_18Kernel_traits_baseILj2048EfS2_S2_S2_fjLj128EEEEELb1ELb0ELb0EEEvNS_9FwdParamsE
        .type           _ZN10layer_norm31ln_parallel_residual_fwd_kernelINS_13Kernel_traitsIf13__nv_bfloat16S2_S2_fjLj2048ELj1ELj4ELj1ELj16ENS_18Kernel_traits_baseILj2048EfS2_S2_S2_fjLj128EEEEELb1ELb0ELb0EEEvNS_9FwdParamsE,@function
        .size           _ZN10layer_norm31ln_parallel_residual_fwd_kernelINS_13Kernel_traitsIf13__nv_bfloat16S2_S2_fjLj2048ELj1ELj4ELj1ELj16ENS_18Kernel_traits_baseILj2048EfS2_S2_S2_fjLj128EEEEELb1ELb0ELb0EEEvNS_9FwdParamsE,(.L_x_53094 - _ZN10layer_norm31ln_parallel_residual_fwd_kernelINS_13Kernel_traitsIf13__nv_bfloat16S2_S2_fjLj2048ELj1ELj4ELj1ELj16ENS_18Kernel_traits_baseILj2048EfS2_S2_S2_fjLj128EEEEELb1ELb0ELb0EEEvNS_9FwdParamsE)
        .other          _ZN10layer_norm31ln_parallel_residual_fwd_kernelINS_13Kernel_traitsIf13__nv_bfloat16S2_S2_fjLj2048ELj1ELj4ELj1ELj16ENS_18Kernel_traits_baseILj2048EfS2_S2_S2_fjLj128EEEEELb1ELb0ELb0EEEvNS_9FwdParamsE,@"STO_CUDA_ENTRY STV_DEFAULT"
_ZN10layer_norm31ln_parallel_residual_fwd_kernelINS_13Kernel_traitsIf13__nv_bfloat16S2_S2_fjLj2048ELj1ELj4ELj1ELj16ENS_18Kernel_traits_baseILj2048EfS2_S2_S2_fjLj128EEEEELb1ELb0ELb0EEEvNS_9FwdParamsE:
.text._ZN10layer_norm31ln_parallel_residual_fwd_kernelINS_13Kernel_traitsIf13__nv_bfloat16S2_S2_fjLj2048ELj1ELj4ELj1ELj16ENS_18Kernel_traits_baseILj2048EfS2_S2_S2_fjLj128EEEEELb1ELb0ELb0EEEvNS_9FwdParamsE:
[----:B------:R-:W0:Y:S01]  /*0000*/  LDC R1, c[0x0][0x28] ;  /* 0x00000a00ff017b82 */ /* 0x000e220000000800 */
[----:B------:R-:W-:Y:S01]  /*0010*/  ULDC.U8 UR4, c[0x0][0x2f4] ;  /* 0x0000bd0000047ab9 */ /* 0x000fe20000000000 */
[----:B------:R-:W-:Y:S01]  /*0020*/  ULDC.64 UR8, c[0x0][0x208] ;  /* 0x0000820000087ab9 */ /* 0x000fe20000000a00 */
[----:B------:R-:W-:Y:S01]  /*0030*/  UISETP.NE.AND UP0, UPT, UR4, URZ, UPT ;  /* 0x0000003f0400728c */ /* 0x000fe2000bf05270 */
[----:B0-----:R-:W-:Y:S02]  /*0040*/  VIADD R1, R1, 0xfffffe38 ;  /* 0xfffffe3801017836 */ /* 0x001fe40000000000 */
[----:B------:R-:W-:-:S03]  /*0050*/  ULDC.64 UR4, c[0x0][0x2e8] ;  /* 0x0000ba0000047ab9 */ /* 0x000fc60000000a00 */
[----:B------:R-:W-:-:S05]  /*0060*/  PLOP3.LUT P0, PT, PT, PT, UP0, 0x80, 0x0 ;  /* 0x000000000000781c */ /* 0x000fca0003f0f008 */
[----:B------:R-:W-:Y:S01]  /*0070*/  @UP0 UMOV UR6, UR4 ;  /* 0x0000000400060c82 */ /* 0x000fe20008000000 */
[----:B------:R-:W-:Y:S01]  /*0080*/  @UP0 UMOV UR7, UR5 ;  /* 0x0000000500070c82 */ /* 0x000fe20008000000 */
[----:B------:R-:W-:Y:S01]  /*0090*/  IMAD.U32 R4, RZ, RZ, UR6 ;  /* 0x00000006ff047e24 */ /* 0x000fe2000f8e00ff */
[----:B------:R-:W-:Y:S01]  /*00a0*/  ULDC.64 UR10, c[0x0][0x2e0] ;  /* 0x0000b800000a7ab9 */ /* 0x000fe20000000a00 */
[----:B------:R-:W-:Y:S01]  /*00b0*/  IMAD.U32 R5, RZ, RZ, UR7 ;  /* 0x00000007ff057e24 */ /* 0x000fe2000f8e00ff */
[----:B------:R-:W0:Y:S01]  /*00c0*/  S2R R252, SR_TID.X ;  /* 0x0000000000fc7919 */ /* 0x000e220000002100 */
[----:B------:R-:W-:-:S04]  /*00d0*/  @UP0 ULDC UR12, c[0x0][0x2f0] ;  /* 0x0000bc00000c0ab9 */ /* 0x000fc80000000800 */
[----:B------:R-:W2:Y:S01]  /*00e0*/  @P0 LDG.E.64 R4, desc[UR8][R4.64] ;  /* 0x0000000804040981 */ /* 0x000ea2000c1e1b00 */
[----:B------:R-:W-:Y:S01]  /*00f0*/  MOV R2, UR10 ;  /* 0x0000000a00027c02 */ /* 0x000fe20008000f00 */
[----:B------:R-:W-:-:S06]  /*0100*/  IMAD.U32 R3, RZ, RZ, UR11 ;  /* 0x0000000bff037e24 */ /* 0x000fcc000f8e00ff */
[----:B------:R-:W3:Y:S01]  /*0110*/  @P0 LDG.E.64 R2, desc[UR8][R2.64] ;  /* 0x0000000802020981 */ /* 0x000ee2000c1e1b00 */
[----:B------:R-:W-:Y:S01]  /*0120*/  LOP3.LUT R16, R16, 0xffffffdf, RZ, 0xc0, !PT ;  /* 0xffffffdf10107812 */ /* 0x000fe200078ec0ff */
[----:B------:R-:W-:Y:S01]  /*0130*/  BSSY B0, `(.L_x_12115) ;  /* 0x000007d000007945 */ /* 0x000fe20003800000 */
[----:B------:R-:W1:Y:S01]  /*0140*/  S2R R11, SR_CTAID.X ;  /* 0x00000000000b7919 */ /* 0x000e620000002500 */
[----:B0-----:R-:W-:-:S05]  /*0150*/  SHF.R.U32.HI R20, RZ, 0x5, R252 ;  /* 0x00000005ff147819 */ /* 0x001fca00000116fc */
[----:B-1----:R-:W-:Y:S01]  /*0160*/  IMAD R20, R11, 0x4, R20 ;  /* 0x000000040b147824 */ /* 0x002fe200078e0214 */
[----:B--2---:R-:W-:Y:S02]  /*0170*/  @P0 R2UR UR6, R4 ;  /* 0x00000000040602ca */ /* 0x004fe400000e0000 */
[----:B------:R-:W-:Y:S02]  /*0180*/  @P0 R2UR UR7, R5 ;  /* 0x00000000050702ca */ /* 0x000fe400000e0000 */
[----:B---3--:R-:W-:Y:S02]  /*0190*/  @P0 R2UR UR11, R3 ;  /* 0x00000000030b02ca */ /* 0x008fe400000e0000 */
[----:B------:R-:W-:-:S07]  /*01a0*/  @P0 R2UR UR10, R2 ;  /* 0x00000000020a02ca */ /* 0x000fce00000e0000 */
[----:B------:R-:W-:-:S04]  /*01b0*/  @UP0 UIADD3 UR4, UP1, UR6, UR12, URZ ;  /* 0x0000000c06040290 */ /* 0x000fc8000ff3e03f */
[----:B------:R-:W-:-:S03]  /*01c0*/  @UP0 UIADD3.X UR5, URZ, UR7, URZ, UP1, !UPT ;  /* 0x000000073f050290 */ /* 0x000fc60008ffe43f */
[----:B------:R-:W-:Y:S01]  /*01d0*/  ULDC UR7, c[0x0][0x0] ;  /* 0x0000000000077ab9 */ /* 0x000fe20000000800 */
[----:B------:R-:W-:Y:S01]  /*01e0*/  USHF.R.U64 UR26, UR4, 0x2, UR5 ;  /* 0x00000002041a7899 */ /* 0x000fe20008001205 */
[----:B------:R-:W-:Y:S01]  /*01f0*/  IMAD R21, R11, UR7, R252 ;  /* 0x000000070b157c24 */ /* 0x000fe2000f8e02fc */
[----:B------:R-:W-:Y:S01]  /*0200*/  USHF.R.U32.HI UR5, URZ, 0x2, UR5 ;  /* 0x000000023f057899 */ /* 0x000fe20008011605 */
[----:B------:R-:W-:Y:S01]  /*0210*/  LOP3.LUT R252, R252, 0x1f, RZ, 0xc0, !PT ;  /* 0x0000001ffcfc7812 */ /* 0x000fe200078ec0ff */
[----:B------:R-:W-:Y:S01]  /*0220*/  UIMAD.WIDE.U32 UR14, UR26, -0x2daee0ad, URZ ;  /* 0xd2511f531a0e78a5 */ /* 0x000fe2000f8e003f */
[----:B------:R-:W-:Y:S01]  /*0230*/  IMAD.WIDE.U32 R2, R21, -0x326172a9, RZ ;  /* 0xcd9e8d5715027825 */ /* 0x000fe200078e00ff */
[----:B------:R-:W-:Y:S02]  /*0240*/  UIADD3 UR12, UR10, -0x61c88647, URZ ;  /* 0x9e3779b90a0c7890 */ /* 0x000fe4000fffe03f */
[----:B------:R-:W-:Y:S01]  /*0250*/  ULOP3.LUT UR6, UR15, UR11, URZ, 0x3c, !UPT ;  /* 0x0000000b0f067292 */ /* 0x000fe2000f8e3c3f */
[----:B------:R-:W-:Y:S01]  /*0260*/  IMAD.U32 R5, RZ, RZ, UR5 ;  /* 0x00000005ff057e24 */ /* 0x000fe2000f8e00ff */
[----:B------:R-:W-:Y:S01]  /*0270*/  UIADD3 UR13, UR10, 0x3c6ef372, URZ ;  /* 0x3c6ef3720a0d7890 */ /* 0x000fe2000fffe03f */
[----:B------:R-:W-:Y:S01]  /*0280*/  IMAD.U32 R4, RZ, RZ, UR14 ;  /* 0x0000000eff047e24 */ /* 0x000fe2000f8e00ff */
[----:B------:R-:W-:Y:S01]  /*0290*/  UIMAD.WIDE.U32 UR6, UR6, -0x326172a9, URZ ;  /* 0xcd9e8d57060678a5 */ /* 0x000fe2000f8e003f */
[----:B------:R-:W-:Y:S01]  /*02a0*/  IMAD.U32 R18, RZ, RZ, UR26 ;  /* 0x0000001aff127e24 */ /* 0x000fe2000f8e00ff */
[----:B------:R-:W-:Y:S01]  /*02b0*/  LOP3.LUT R3, R3, UR10, R5, 0x96, !PT ;  /* 0x0000000a03037c12 */ /* 0x000fe2000f8e9605 */
[----:B------:R-:W-:Y:S01]  /*02c0*/  IMAD.U32 R5, RZ, RZ, UR15 ;  /* 0x0000000fff057e24 */ /* 0x000fe2000f8e00ff */
[----:B------:R-:W-:Y:S01]  /*02d0*/  UIADD3 UR14, UR11, 0x32370b8f, URZ ;  /* 0x32370b8f0b0e7890 */ /* 0x000fe2000fffe03f */
[----:B------:R-:W-:Y:S01]  /*02e0*/  IMAD.U32 R17, RZ, RZ, UR5 ;  /* 0x00000005ff117e24 */ /* 0x000fe2000f8e00ff */
[----:B------:R-:W-:Y:S01]  /*02f0*/  MOV R7, UR7 ;  /* 0x0000000700077c02 */ /* 0x000fe20008000f00 */
[----:B------:R-:W-:Y:S01]  /*0300*/  IMAD.U32 R6, RZ, RZ, UR6 ;  /* 0x00000006ff067e24 */ /* 0x000fe2000f8e00ff */
[----:B------:R-:W-:-:S02]  /*0310*/  UIADD3 UR6, UR11, -0x4498517b, URZ ;  /* 0xbb67ae850b067890 */ /* 0x000fc4000fffe03f */
[----:B------:R-:W-:Y:S01]  /*0320*/  LOP3.LUT R0, R7, UR12, R2, 0x96, !PT ;  /* 0x0000000c07007c12 */ /* 0x000fe2000f8e9602 */
[----:B------:R-:W-:Y:S01]  /*0330*/  IMAD.WIDE.U32 R2, R3, -0x2daee0ad, RZ ;  /* 0xd2511f5303027825 */ /* 0x000fe200078e00ff */
[----:B------:R-:W-:Y:S02]  /*0340*/  UIADD3 UR7, UR11, 0x76cf5d0a, URZ ;  /* 0x76cf5d0a0b077890 */ /* 0x000fe4000fffe03f */
[----:B------:R-:W-:Y:S02]  /*0350*/  UIADD3 UR15, UR10, -0x255992d5, URZ ;  /* 0xdaa66d2b0a0f7890 */ /* 0x000fe4000fffe03f */
[----:B------:R-:W-:Y:S01]  /*0360*/  LOP3.LUT R3, R3, UR6, R4, 0x96, !PT ;  /* 0x0000000603037c12 */ /* 0x000fe2000f8e9604 */
[----:B------:R-:W-:Y:S01]  /*0370*/  IMAD.WIDE.U32 R4, R0, -0x2daee0ad, RZ ;  /* 0xd2511f5300047825 */ /* 0x000fe200078e00ff */
[----:B------:R-:W-:Y:S02]  /*0380*/  UIADD3 UR16, UR11, -0x126145ec, URZ ;  /* 0xed9eba140b107890 */ /* 0x000fe4000fffe03f */
[----:B------:R-:W-:-:S02]  /*0390*/  UIADD3 UR17, UR10, 0x78dde6e4, URZ ;  /* 0x78dde6e40a117890 */ /* 0x000fc4000fffe03f */
[----:B------:R-:W-:Y:S01]  /*03a0*/  LOP3.LUT R5, R5, UR7, R2, 0x96, !PT ;  /* 0x0000000705057c12 */ /* 0x000fe2000f8e9602 */
[----:B------:R-:W-:Y:S01]  /*03b0*/  IMAD.WIDE.U32 R2, R3, -0x326172a9, RZ ;  /* 0xcd9e8d5703027825 */ /* 0x000fe200078e00ff */
[----:B------:R-:W-:Y:S02]  /*03c0*/  UIADD3 UR18, UR11, -0x56f99767, URZ ;  /* 0xa90668990b127890 */ /* 0x000fe4000fffe03f */
[----:B------:R-:W-:Y:S02]  /*03d0*/  UIADD3 UR19, UR10, 0x1715609d, URZ ;  /* 0x1715609d0a137890 */ /* 0x000fe4000fffe03f */
[----:B------:R-:W-:Y:S01]  /*03e0*/  LOP3.LUT R6, R3, UR13, R6, 0x96, !PT ;  /* 0x0000000d03067c12 */ /* 0x000fe2000f8e9606 */
[----:B------:R-:W-:Y:S02]  /*03f0*/  UIADD3 UR20, UR11, 0x646e171e, URZ ;  /* 0x646e171e0b147890 */ /* 0x000fe4000fffe03f */
[----:B------:R-:W-:Y:S02]  /*0400*/  UIADD3 UR21, UR10, -0x4ab325aa, URZ ;  /* 0xb54cda560a157890 */ /* 0x000fe4000fffe03f */
[----:B------:R-:W-:Y:S01]  /*0410*/  IMAD.WIDE.U32 R6, R6, -0x2daee0ad, RZ ;  /* 0xd2511f5306067825 */ /* 0x000fe200078e00ff */
[----:B------:R-:W-:-:S02]  /*0420*/  UIADD3 UR22, UR11, 0x1fd5c5a3, URZ ;  /* 0x1fd5c5a30b167890 */ /* 0x000fc4000fffe03f */
[----:B------:R-:W-:Y:S02]  /*0430*/  UIADD3 UR23, UR10, 0x5384540f, URZ ;  /* 0x5384540f0a177890 */ /* 0x000fe4000fffe03f */
[----:B------:R-:W-:Y:S01]  /*0440*/  LOP3.LUT R7, R7, UR14, R4, 0x96, !PT ;  /* 0x0000000e07077c12 */ /* 0x000fe2000f8e9604 */
[----:B------:R-:W-:Y:S01]  /*0450*/  IMAD.WIDE.U32 R4, R5, -0x326172a9, RZ ;  /* 0xcd9e8d5705047825 */ /* 0x000fe200078e00ff */
[----:B------:R-:W-:Y:S02]  /*0460*/  UIADD3 UR24, UR10, -0xe443238, URZ ;  /* 0xf1bbcdc80a187890 */ /* 0x000fe4000fffe03f */
[----:B------:R-:W-:Y:S02]  /*0470*/  UIADD3 UR25, UR11, -0x24c28bd8, URZ ;  /* 0xdb3d74280b197890 */ /* 0x000fe4000fffe03f */
        /* <DEDUP_REMOVED lines=13> */
[----:B------:R-:W-:Y:S01]  /*0550*/  IMAD.WIDE.U32 R8, R8, -0x326172a9, RZ ;  /* 0xcd9e8d5708087825 */ /* 0x000fe200078e00ff */
[----:B------:R-:W-:Y:S02]  /*0560*/  LOP3.LUT R2, R5, UR21, R2, 0x96, !PT ;  /* 0x0000001505027c12 */ /* 0x000fe4000f8e9602 */
[----:B------:R-:W-:-:S03]  /*0570*/  LOP3.LUT R19, R7, 0x1f, RZ, 0x3c, !PT ;  /* 0x0000001f07137812 */ /* 0x000fc600078e3cff */
[----:B------:R-:W-:-:S05]  /*0580*/  IMAD.WIDE.U32 R2, R2, -0x2daee0ad, RZ ;  /* 0xd2511f5302027825 */ /* 0x000fca00078e00ff */
[----:B------:R-:W-:Y:S02]  /*0590*/  LOP3.LUT R6, R3, UR22, R6, 0x96, !PT ;  /* 0x0000001603067c12 */ /* 0x000fe4000f8e9606 */
[----:B------:R-:W-:-:S03]  /*05a0*/  LOP3.LUT R3, R9, UR23, R4, 0x96, !PT ;  /* 0x0000001709037c12 */ /* 0x000fc6000f8e9604 */
[----:B------:R-:W-:-:S05]  /*05b0*/  IMAD.HI.U32 R5, R6, -0x326172a9, RZ ;  /* 0xcd9e8d5706057827 */ /* 0x000fca00078e00ff */
[----:B------:R-:W-:Y:S01]  /*05c0*/  LOP3.LUT R0, R5, UR24, R8, 0x96, !PT ;  /* 0x0000001805007c12 */ /* 0x000fe2000f8e9608 */
[----:B------:R-:W-:-:S05]  /*05d0*/  IMAD.HI.U32 R5, R3, -0x2daee0ad, RZ ;  /* 0xd2511f5303057827 */ /* 0x000fca00078e00ff */
[----:B------:R-:W-:Y:S02]  /*05e0*/  LOP3.LUT R2, R5, UR25, R2, 0x96, !PT ;  /* 0x0000001905027c12 */ /* 0x000fe4000f8e9602 */
[----:B------:R-:W0:Y:S02]  /*05f0*/  LDC R5, c[0x0][0x218] ;  /* 0x00008600ff057b82 */ /* 0x000e240000000800 */
[----:B0-----:R-:W-:-:S04]  /*0600*/  SHF.R.S32.HI R4, RZ, 0x1f, R5 ;  /* 0x0000001fff047819 */ /* 0x001fc80000011405 */
[----:B------:R-:W-:-:S04]  /*0610*/  LEA.HI R4, R4, R5, RZ, 0x3 ;  /* 0x0000000504047211 */ /* 0x000fc800078f18ff */
[----:B------:R-:W-:-:S04]  /*0620*/  LEA.HI.SX32 R19, R4, R19, 0x1d ;  /* 0x0000001304137211 */ /* 0x000fc800078feaff */
[----:B------:R-:W-:-:S13]  /*0630*/  LOP3.LUT P1, RZ, R19, 0xffffffe0, RZ, 0xc0, !PT ;  /* 0xffffffe013ff7812 */ /* 0x000fda000782c0ff */
[----:B------:R-:W-:Y:S01]  /*0640*/  @P1 LOP3.LUT R16, R16, 0x20, RZ, 0xfc, !PT ;  /* 0x0000002010101812 */ /* 0x000fe200078efcff */
[----:B------:R-:W-:Y:S06]  /*0650*/  @!P1 BRA `(.L_x_12116) ;  /* 0x0000000000a89947 */ /* 0x000fec0003800000 */
[----:B------:R-:W-:Y:S01]  /*0660*/  ULDC.64 UR26, c[0x0][0x2c8] ;  /* 0x0000b200001a7ab9 */ /* 0x000fe20000000a00 */
[----:B------:R-:W-:Y:S01]  /*0670*/  ULDC.64 UR28, c[0x0][0x2d0] ;  /* 0x0000b400001c7ab9 */ /* 0x000fe20000000a00 */
[----:B------:R-:W-:Y:S01]  /*0680*/  ISETP.NE.U32.AND P0, PT, RZ, UR26, PT ;  /* 0x0000001aff007c0c */ /* 0x000fe2000bf05070 */
[----:B------:R-:W0:Y:S01]  /*0690*/  LDC.64 R12, c[0x0][0x260] ;  /* 0x00009800ff0c7b82 */ /* 0x000e220000000a00 */
[----:B------:R-:W-:Y:S02]  /*06a0*/  ISETP.NE.U32.AND P1, PT, RZ, UR28, PT ;  /* 0x0000001cff007c0c */ /* 0x000fe4000bf25070 */
[----:B------:R-:W-:Y:S02]  /*06b0*/  CS2R R230, SRZ ;  /* 0x0000000000e67805 */ /* 0x000fe4000001ff00 */
[----:B------:R-:W-:Y:S02]  /*06c0*/  ISETP.NE.AND.EX P0, PT, RZ, UR27, PT, P0 ;  /* 0x0000001bff007c0c */ /* 0x000fe4000bf05300 */
[----:B------:R-:W-:-:S02]  /*06d0*/  CS2R R228, SRZ ;  /* 0x0000000000e47805 */ /* 0x000fc4000001ff00 */
[----:B------:R-:W-:Y:S02]  /*06e0*/  ISETP.NE.AND.EX P1, PT, RZ, UR29, PT, P1 ;  /* 0x0000001dff007c0c */ /* 0x000fe4000bf25310 */
[----:B------:R-:W-:Y:S02]  /*06f0*/  CS2R R234, SRZ ;  /* 0x0000000000ea7805 */ /* 0x000fe4000001ff00 */
[----:B------:R-:W-:Y:S01]  /*0700*/  CS2R R232, SRZ ;  /* 0x0000000000e87805 */ /* 0x000fe2000001ff00 */
[----:B------:R-:W-:-:S04]  /*0710*/  IMAD.SHL.U32 R8, R7, 0x20, RZ ;  /* 0x0000002007087824 */ /* 0x000fc800078e00ff */
[----:B------:R-:W-:-:S04]  /*0720*/  @P0 LEA R4, P2, R7, UR26, 0x5 ;  /* 0x0000001a07040c11 */ /* 0x000fc8000f8428ff */
[C---:B------:R-:W-:Y:S01]  /*0730*/  @P0 LEA.HI.X R5, R7.reuse, UR27, RZ, 0x5, P2 ;  /* 0x0000001b07050c11 */ /* 0x040fe200090f2cff */
[----:B------:R-:W-:Y:S01]  /*0740*/  ULDC.64 UR26, c[0x0][0x268] ;  /* 0x00009a00001a7ab9 */ /* 0x000fe20000000a00 */
[----:B------:R-:W-:-:S03]  /*0750*/  SHF.L.U64.HI R9, R7, 0x5, RZ ;  /* 0x0000000507097819 */ /* 0x000fc600000102ff */
[----:B------:R-:W5:Y:S04]  /*0760*/  @P0 LDG.E.128 R228, desc[UR8][R4.64] ;  /* 0x0000000804e40981 */ /* 0x000f68000c1e1d00 */
[----:B------:R0:W5:Y:S01]  /*0770*/  @P0 LDG.E.128 R232, desc[UR8][R4.64+0x10] ;  /* 0x0000100804e80981 */ /* 0x000162000c1e1d00 */
[----:B------:R-:W-:Y:S02]  /*0780*/  @P1 IADD3 R10, P0, R8, UR28, RZ ;  /* 0x0000001c080a1c10 */ /* 0x000fe4000ff1e0ff */
[----:B------:R-:W-:Y:S02]  /*0790*/  CS2R R222, SRZ ;  /* 0x0000000000de7805 */ /* 0x000fe4000001ff00 */
[----:B------:R-:W-:Y:S02]  /*07a0*/  CS2R R220, SRZ ;  /* 0x0000000000dc7805 */ /* 0x000fe4000001ff00 */
[----:B------:R-:W-:-:S02]  /*07b0*/  CS2R R226, SRZ ;  /* 0x0000000000e27805 */ /* 0x000fc4000001ff00 */
[----:B------:R-:W-:Y:S02]  /*07c0*/  @P1 IADD3.X R11, R9, UR29, RZ, P0, !PT ;  /* 0x0000001d090b1c10 */ /* 0x000fe400087fe4ff */
[----:B------:R-:W-:Y:S02]  /*07d0*/  CS2R R224, SRZ ;  /* 0x0000000000e07805 */ /* 0x000fe4000001ff00 */
[----:B------:R-:W-:Y:S01]  /*07e0*/  IADD3 R8, P0, R8, UR26, RZ ;  /* 0x0000001a08087c10 */ /* 0x000fe2000ff1e0ff */
[----:B0-----:R-:W-:-:S03]  /*07f0*/  IMAD.WIDE.U32 R4, R7, 0x20, R12 ;  /* 0x0000002007047825 */ /* 0x001fc600078e000c */
[----:B------:R-:W-:Y:S01]  /*0800*/  IADD3.X R9, R9, UR27, RZ, P0, !PT ;  /* 0x0000001b09097c10 */ /* 0x000fe200087fe4ff */
        /* <DEDUP_REMOVED lines=15> */
.L_x_12116:
[----:B------:R-:W-:Y:S05]  /*0900*/  BSYNC B0 ;  /* 0x0000000000007941 */ /* 0x000fea0003800000 */
.L_x_12115:
[----:B------:R-:W-:Y:S01]  /*0910*/  ISETP.GE.U32.AND P0, PT, R19, 0x40, PT ;  /* 0x000000401300780c */ /* 0x000fe20003f06070 */
[----:B------:R-:W-:Y:S01]  /*0920*/  BSSY B0, `(.L_x_12117) ;  /* 0x000002e000007945 */ /* 0x000fe20003800000 */
[----:B------:R-:W-:-:S11]  /*0930*/  LOP3.LUT R16, R16, 0xffffefff, RZ, 0xc0, !PT ;  /* 0xffffefff10107812 */ /* 0x000fd600078ec0ff */
[----:B------:R-:W-:Y:S01]  /*0940*/  @P0 LOP3.LUT R16, R16, 0x1000, RZ, 0xfc, !PT ;  /* 0x0000100010100812 */ /* 0x000fe200078efcff */
[----:B------:R-:W-:Y:S06]  /*0950*/  @!P0 BRA `(.L_x_12118) ;  /* 0x0000000000a88947 */ /* 0x000fec0003800000 */
[----:B------:R-:W-:Y:S01]  /*0960*/  ULDC.64 UR26, c[0x0][0x2c8] ;  /* 0x0000b200001a7ab9 */ /* 0x000fe20000000a00 */
[----:B------:R-:W-:Y:S01]  /*0970*/  ULDC.64 UR28, c[0x0][0x2d0] ;  /* 0x0000b400001c7ab9 */ /* 0x000fe20000000a00 */
[----:B------:R-:W-:Y:S01]  /*0980*/  ISETP.NE.U32.AND P0, PT, RZ, UR26, PT ;  /* 0x0000001aff007c0c */ /* 0x000fe2000bf05070 */
[----:B0-----:R-:W0:Y:S01]  /*0990*/  LDC.64 R10, c[0x0][0x260] ;  /* 0x00009800ff0a7b82 */ /* 0x001e220000000a00 */
[----:B------:R-:W-:Y:S02]  /*09a0*/  ISETP.NE.U32.AND P1, PT, RZ, UR28, PT ;  /* 0x0000001cff007c0c */ /* 0x000fe4000bf25070 */
[----:B------:R-:W-:Y:S02]  /*09b0*/  CS2R R214, SRZ ;  /* 0x0000000000d67805 */ /* 0x000fe4000001ff00 */
[----:B------:R-:W-:Y:S02]  /*09c0*/  ISETP.NE.AND.EX P0, PT, RZ, UR27, PT, P0 ;  /* 0x0000001bff007c0c */ /* 0x000fe4000bf05300 */
[----:B------:R-:W-:-:S02]  /*09d0*/  CS2R R212, SRZ ;  /* 0x0000000000d47805 */ /* 0x000fc4000001ff00 */
[----:B------:R-:W-:Y:S02]  /*09e0*/  ISETP.NE.AND.EX P1, PT, RZ, UR29, PT, P1 ;  /* 0x0000001dff007c0c */ /* 0x000fe4000bf25310 */
[----:B------:R-:W-:Y:S02]  /*09f0*/  CS2R R218, SRZ ;  /* 0x0000000000da7805 */ /* 0x000fe4000001ff00 */
[----:B------:R-:W-:Y:S02]  /*0a00*/  CS2R R216, SRZ ;  /* 0x0000000000d87805 */ /* 0x000fe4000001ff00 */
[----:B------:R-:W-:-:S03]  /*0a10*/  SHF.L.U32 R13, R7, 0x5, RZ ;  /* 0x00000005070d7819 */ /* 0x000fc600000006ff */
        /* <DEDUP_REMOVED lines=10> */
[C---:B------:R-:W-:Y:S02]  /*0ac0*/  @P1 IADD3.X R9, R12.reuse, UR29, RZ, P0, !PT ;  /* 0x0000001d0c091c10 */ /* 0x040fe400087fe4ff */
[----:B------:R-:W-:Y:S01]  /*0ad0*/  CS2R R208, SRZ ;  /* 0x0000000000d07805 */ /* 0x000fe2000001ff00 */
[----:B0-----:R-:W-:Y:S01]  /*0ae0*/  IMAD.WIDE.U32 R10, R7, 0x20, R10 ;  /* 0x00000020070a7825 */ /* 0x001fe200078e000a */
[----:B-1----:R-:W-:Y:S01]  /*0af0*/  IADD3 R4, P0, R13, UR26, RZ ;  /* 0x0000001a0d047c10 */ /* 0x002fe2000ff1e0ff */
[----:B------:R1:W5:Y:S03]  /*0b00*/  @P1 LDG.E.128 R204, desc[UR8][R8.64] ;  /* 0x0000000808cc1981 */ /* 0x000366000c1e1d00 */
[----:B------:R-:W-:Y:S01]  /*0b10*/  IADD3.X R5, R12, UR27, RZ, P0, !PT ;  /* 0x0000001b0c057c10 */ /* 0x000fe200087fe4ff */
[----:B------:R1:W5:Y:S04]  /*0b20*/  @P1 LDG.E.128 R208, desc[UR8][R8.64+0x10] ;  /* 0x0000100808d01981 */ /* 0x000368000c1e1d00 */
[----:B------:R-:W2:Y:S04]  /*0b30*/  LDG.E.128 R28, desc[UR8][R10.64] ;  /* 0x000000080a1c7981 */ /* 0x000ea8000c1e1d00 */
[----:B------:R-:W3:Y:S04]  /*0b40*/  LDG.E.128 R24, desc[UR8][R10.64+0x10] ;  /* 0x000010080a187981 */ /* 0x000ee8000c1e1d00 */
[----:B------:R-:W4:Y:S04]  /*0b50*/  LDG.E.128 R12, desc[UR8][R4.64] ;  /* 0x00000008040c7981 */ /* 0x000f28000c1e1d00 */
[----:B------:R-:W2:Y:S01]  /*0b60*/  LDG.E.128 R8, desc[UR8][R4.64+0x10] ;  /* 0x0000100804087981 */ /* 0x000ea2000c1e1d00 */
[----:B------:R-:W-:-:S03]  /*0b70*/  VIADD R7, R7, 0x20 ;  /* 0x0000002007077836 */ /* 0x000fc60000000000 */
        /* <DEDUP_REMOVED lines=8> */
.L_x_12118:
[----:B------:R-:W-:Y:S05]  /*0c00*/  BSYNC B0 ;  /* 0x0000000000007941 */ /* 0x000fea0003800000 */
.L_x_12117:
        /* <DEDUP_REMOVED lines=8> */
[----:B01----:R-:W0:Y:S01]  /*0c90*/  LDC.64 R10, c[0x0][0x260] ;  /* 0x00009800ff0a7b82 */ /* 0x003e220000000a00 */
        /* <DEDUP_REMOVED lines=25> */
[----:B------:R-:W3:Y:S04]  /*0e30*/  LDG.E.128 R28, desc[UR8][R10.64] ;  /* 0x000000080a1c7981 */ /* 0x000ee8000c1e1d00 */
[----:B------:R-:W4:Y:S04]  /*0e40*/  LDG.E.128 R24, desc[UR8][R10.64+0x10] ;  /* 0x000010080a187981 */ /* 0x000f28000c1e1d00 */
[----:B------:R-:W2:Y:S04]  /*0e50*/  LDG.E.128 R12, desc[UR8][R4.64] ;  /* 0x00000008040c7981 */ /* 0x000ea8000c1e1d00 */
[----:B------:R-:W3:Y:S01]  /*0e60*/  LDG.E.128 R8, desc[UR8][R4.64+0x10] ;  /* 0x0000100804087981 */ /* 0x000ee2000c1e1d00 */
[----:B------:R-:W-:-:S03]  /*0e70*/  VIADD R7, R7, 0x20 ;  /* 0x0000002007077836 */ /* 0x000fc60000000000 */
[----:B---3--:R3:W-:Y:S04]  /*0e80*/  STL.64 [R1+0x140], R8 ;  /* 0x0001400801007387 */ /* 0x0087e80000100a00 */
[----:B------:R3:W-:Y:S04]  /*0e90*/  STL.64 [R1+0x148], R10 ;  /* 0x0001480a01007387 */ /* 0x0007e80000100a00 */
[----:B--2---:R3:W-:Y:S04]  /*0ea0*/  STL.64 [R1+0x150], R12 ;  /* 0x0001500c01007387 */ /* 0x0047e80000100a00 */
[----:B------:R3:W-:Y:S04]  /*0eb0*/  STL.64 [R1+0x158], R14 ;  /* 0x0001580e01007387 */ /* 0x0007e80000100a00 */
[----:B----4-:R3:W-:Y:S04]  /*0ec0*/  STL.64 [R1+0x40], R24 ;  /* 0x0000401801007387 */ /* 0x0107e80000100a00 */
[----:B------:R3:W-:Y:S04]  /*0ed0*/  STL.64 [R1+0x48], R26 ;  /* 0x0000481a01007387 */ /* 0x0007e80000100a00 */
[----:B------:R3:W-:Y:S04]  /*0ee0*/  STL.64 [R1+0x50], R28 ;  /* 0x0000501c01007387 */ /* 0x0007e80000100a00 */
[----:B------:R3:W-:Y:S02]  /*0ef0*/  STL.64 [R1+0x58], R30 ;  /* 0x0000581e01007387 */ /* 0x0007e40000100a00 */
.L_x_12120:
[----:B------:R-:W-:Y:S05]  /*0f00*/  BSYNC B0 ;  /* 0x0000000000007941 */ /* 0x000fea0003800000 */
.L_x_12119:
        /* <DEDUP_REMOVED lines=8> */
[----:B01-3--:R-:W0:Y:S01]  /*0f90*/  LDC.64 R10, c[0x0][0x260] ;  /* 0x00009800ff0a7b82 */ /* 0x00be220000000a00 */
        /* <DEDUP_REMOVED lines=38> */
.L_x_12122:
[----:B------:R-:W-:Y:S05]  /*1200*/  BSYNC B0 ;  /* 0x0000000000007941 */ /* 0x000fea0003800000 */
.L_x_12121:
        /* <DEDUP_REMOVED lines=20> */
[----:B------:R-:W5:Y:S01]  /*1350*/  @P0 LDG.E.128 R160, desc[UR8][R4.64] ;  /* 0x0000000804a00981 */ /* 0x000f62000c1e1d00 */
[----:B------:R-:W-:-:S03]  /*1360*/  ISETP.NE.AND.EX P1, PT, RZ, UR29, PT, P1 ;  /* 0x0000001dff007c0c */ /* 0x000fc6000bf25310 */
[----:B------:R1:W5:Y:S01]  /*1370*/  @P0 LDG.E.128 R164, desc[UR8][R4.64+0x10] ;  /* 0x0000100804a40981 */ /* 0x000362000c1e1d00 */
[----:B------:R-:W-:Y:S02]  /*1380*/  CS2R R154, SRZ ;  /* 0x00000000009a7805 */ /* 0x000fe4000001ff00 */
[----:B------:R-:W-:Y:S02]  /*1390*/  CS2R R152, SRZ ;  /* 0x0000000000987805 */ /* 0x000fe4000001ff00 */
[----:B------:R-:W-:-:S05]  /*13a0*/  CS2R R158, SRZ ;  /* 0x00000000009e7805 */ /* 0x000fca000001ff00 */
[C---:B------:R-:W-:Y:S02]  /*13b0*/  @P1 IADD3 R8, P0, R13.reuse, UR28, RZ ;  /* 0x0000001c0d081c10 */ /* 0x040fe4000ff1e0ff */
[----:B------:R-:W-:Y:S02]  /*13c0*/  CS2R R156, SRZ ;  /* 0x00000000009c7805 */ /* 0x000fe4000001ff00 */
[C---:B------:R-:W-:Y:S02]  /*13d0*/  @P1 IADD3.X R9, R12.reuse, UR29, RZ, P0, !PT ;  /* 0x0000001d0c091c10 */ /* 0x040fe400087fe4ff */
[----:B-1----:R-:W-:Y:S01]  /*13e0*/  IADD3 R4, P0, R13, UR26, RZ ;  /* 0x0000001a0d047c10 */ /* 0x002fe2000ff1e0ff */
[----:B0-----:R-:W-:Y:S02]  /*13f0*/  IMAD.WIDE.U32 R10, R7, 0x20, R10 ;  /* 0x00000020070a7825 */ /* 0x001fe400078e000a */
[----:B------:R2:W5:Y:S01]  /*1400*/  @P1 LDG.E.128 R152, desc[UR8][R8.64] ;  /* 0x0000000808981981 */ /* 0x000562000c1e1d00 */
[----:B------:R-:W-:-:S03]  /*1410*/  IADD3.X R5, R12, UR27, RZ, P0, !PT ;  /* 0x0000001b0c057c10 */ /* 0x000fc600087fe4ff */
        /* <DEDUP_REMOVED lines=10> */
[----:B----4-:R0:W-:Y:S04]  /*14c0*/  STL.64 [R1], R24 ;  /* 0x0000001801007387 */ /* 0x0101e80000100a00 */
[----:B------:R0:W-:Y:S04]  /*14d0*/  STL.64 [R1+0x8], R26 ;  /* 0x0000081a01007387 */ /* 0x0001e80000100a00 */
[----:B------:R0:W-:Y:S04]  /*14e0*/  STL.64 [R1+0x10], R28 ;  /* 0x0000101c01007387 */ /* 0x0001e80000100a00 */
[----:B------:R0:W-:Y:S02]  /*14f0*/  STL.64 [R1+0x18], R30 ;  /* 0x0000181e01007387 */ /* 0x0001e40000100a00 */
.L_x_12124:
[----:B------:R-:W-:Y:S05]  /*1500*/  BSYNC B0 ;  /* 0x0000000000007941 */ /* 0x000fea0003800000 */
.L_x_12123:
        /* <DEDUP_REMOVED lines=11> */
[----:B------:R-:W-:Y:S01]  /*15c0*/  ISETP.NE.AND.EX P0, PT, RZ, UR27, PT, P0 ;  /* 0x0000001bff007c0c */ /* 0x000fe2000bf05300 */
[----:B01-3--:R-:W0:Y:S01]  /*15d0*/  LDC.64 R12, c[0x0][0x260] ;  /* 0x00009800ff0c7b82 */ /* 0x00be220000000a00 */
[----:B------:R-:W-:Y:S01]  /*15e0*/  SHF.L.U32 R10, R7, 0x5, RZ ;  /* 0x00000005070a7819 */ /* 0x000fe200000006ff */
[----:B------:R-:W-:-:S10]  /*15f0*/  ULDC.64 UR28, c[0x0][0x2d0] ;  /* 0x0000b400001c7ab9 */ /* 0x000fd40000000a00 */
[----:B------:R-:W-:-:S04]  /*1600*/  @P0 LEA R4, P1, R7, UR26, 0x5 ;  /* 0x0000001a07040c11 */ /* 0x000fc8000f8228ff */
[C---:B------:R-:W-:Y:S01]  /*1610*/  @P0 LEA.HI.X R5, R7.reuse, UR27, RZ, 0x5, P1 ;  /* 0x0000001b07050c11 */ /* 0x040fe200088f2cff */
[----:B------:R-:W-:Y:S01]  /*1620*/  ULDC.64 UR26, c[0x0][0x268] ;  /* 0x00009a00001a7ab9 */ /* 0x000fe20000000a00 */
[----:B------:R-:W-:-:S03]  /*1630*/  SHF.L.U64.HI R11, R7, 0x5, RZ ;  /* 0x00000005070b7819 */ /* 0x000fc600000102ff */
[----:B------:R2:W5:Y:S04]  /*1640*/  @P0 LDG.E.128 R144, desc[UR8][R4.64] ;  /* 0x0000000804900981 */ /* 0x000568000c1e1d00 */
[----:B------:R2:W5:Y:S01]  /*1650*/  @P0 LDG.E.128 R148, desc[UR8][R4.64+0x10] ;  /* 0x0000100804940981 */ /* 0x000562000c1e1d00 */
[----:B------:R-:W-:Y:S02]  /*1660*/  IADD3 R8, P0, R10, UR26, RZ ;  /* 0x0000001a0a087c10 */ /* 0x000fe4000ff1e0ff */
[----:B------:R-:W-:Y:S02]  /*1670*/  CS2R R138, SRZ ;  /* 0x00000000008a7805 */ /* 0x000fe4000001ff00 */
[----:B------:R-:W-:Y:S02]  /*1680*/  CS2R R136, SRZ ;  /* 0x0000000000887805 */ /* 0x000fe4000001ff00 */
[----:B------:R-:W-:-:S02]  /*1690*/  CS2R R142, SRZ ;  /* 0x00000000008e7805 */ /* 0x000fc4000001ff00 */
[----:B------:R-:W-:Y:S02]  /*16a0*/  IADD3.X R9, R11, UR27, RZ, P0, !PT ;  /* 0x0000001b0b097c10 */ /* 0x000fe400087fe4ff */
[----:B------:R-:W-:Y:S02]  /*16b0*/  CS2R R140, SRZ ;  /* 0x00000000008c7805 */ /* 0x000fe4000001ff00 */
[----:B------:R-:W-:-:S04]  /*16c0*/  ISETP.NE.U32.AND P0, PT, RZ, UR28, PT ;  /* 0x0000001cff007c0c */ /* 0x000fc8000bf05070 */
[----:B------:R-:W-:Y:S01]  /*16d0*/  ISETP.NE.AND.EX P0, PT, RZ, UR29, PT, P0 ;  /* 0x0000001dff007c0c */ /* 0x000fe2000bf05300 */
[----:B0-----:R-:W-:-:S05]  /*16e0*/  IMAD.WIDE.U32 R12, R7, 0x20, R12 ;  /* 0x00000020070c7825 */ /* 0x001fca00078e000c */
[----:B------:R2:W5:Y:S04]  /*16f0*/  LDG.E.128 R248, desc[UR8][R12.64] ;  /* 0x000000080cf87981 */ /* 0x000568000c1e1d00 */
[----:B------:R2:W5:Y:S03]  /*1700*/  LDG.E.128 R244, desc[UR8][R12.64+0x10] ;  /* 0x000010080cf47981 */ /* 0x000566000c1e1d00 */
[----:B------:R-:W-:-:S04]  /*1710*/  @P0 IADD3 R10, P1, R10, UR28, RZ ;  /* 0x0000001c0a0a0c10 */ /* 0x000fc8000ff3e0ff */
[----:B------:R-:W-:Y:S01]  /*1720*/  @P0 IADD3.X R11, R11, UR29, RZ, P1, !PT ;  /* 0x0000001d0b0b0c10 */ /* 0x000fe20008ffe4ff */
[----:B------:R-:W3:Y:S04]  /*1730*/  LDG.E.128 R12, desc[UR8][R8.64] ;  /* 0x00000008080c7981 */ /* 0x000ee8000c1e1d00 */
[----:B------:R2:W5:Y:S04]  /*1740*/  @P0 LDG.E.128 R136, desc[UR8][R10.64] ;  /* 0x000000080a880981 */ /* 0x000568000c1e1d00 */
[----:B------:R2:W5:Y:S04]  /*1750*/  @P0 LDG.E.128 R140, desc[UR8][R10.64+0x10] ;  /* 0x000010080a8c0981 */ /* 0x000568000c1e1d00 */
[----:B------:R-:W4:Y:S01]  /*1760*/  LDG.E.128 R8, desc[UR8][R8.64+0x10] ;  /* 0x0000100808087981 */ /* 0x000f22000c1e1d00 */
[----:B------:R-:W-:-:S03]  /*1770*/  VIADD R7, R7, 0x20 ;  /* 0x0000002007077836 */ /* 0x000fc60000000000 */
[----:B----4-:R2:W-:Y:S04]  /*1780*/  STL.64 [R1+0xe0], R8 ;  /* 0x0000e00801007387 */ /* 0x0105e80000100a00 */
[----:B------:R2:W-:Y:S04]  /*1790*/  STL.64 [R1+0xe8], R10 ;  /* 0x0000e80a01007387 */ /* 0x0005e80000100a00 */
[----:B---3--:R2:W-:Y:S04]  /*17a0*/  STL.64 [R1+0xf0], R12 ;  /* 0x0000f00c01007387 */ /* 0x0085e80000100a00 */
[----:B------:R2:W-:Y:S02]  /*17b0*/  STL.64 [R1+0xf8], R14 ;  /* 0x0000f80e01007387 */ /* 0x0005e40000100a00 */
.L_x_12126:
[----:B------:R-:W-:Y:S05]  /*17c0*/  BSYNC B0 ;  /* 0x0000000000007941 */ /* 0x000fea0003800000 */
.L_x_12125:
        /* <DEDUP_REMOVED lines=12> */
[----:B--2---:R-:W-:-:S04]  /*1890*/  @P0 LEA R4, P1, R7, UR26, 0x5 ;  /* 0x0000001a07040c11 */ /* 0x004fc8000f8228ff */
[----:B------:R-:W-:Y:S01]  /*18a0*/  @P0 LEA.HI.X R5, R7, UR27, RZ, 0x5, P1 ;  /* 0x0000001b07050c11 */ /* 0x000fe200088f2cff */
[----:B------:R-:W-:-:S04]  /*18b0*/  ULDC.64 UR26, c[0x0][0x2d0] ;  /* 0x0000b400001a7ab9 */ /* 0x000fc80000000a00 */
[----:B------:R-:W5:Y:S04]  /*18c0*/  @P0 LDG.E.128 R52, desc[UR8][R4.64] ;  /* 0x0000000804340981 */ /* 0x000f68000c1e1d00 */
[----:B------:R2:W5:Y:S01]  /*18d0*/  @P0 LDG.E.128 R56, desc[UR8][R4.64+0x10] ;  /* 0x0000100804380981 */ /* 0x000562000c1e1d00 */
[----:B------:R-:W-:Y:S01]  /*18e0*/  ISETP.NE.U32.AND P0, PT, RZ, UR26, PT ;  /* 0x0000001aff007c0c */ /* 0x000fe2000bf05070 */
[C---:B01-3--:R-:W-:Y:S01]  /*18f0*/  IMAD.SHL.U32 R11, R7.reuse, 0x20, RZ ;  /* 0x00000020070b7824 */ /* 0x04bfe200078e00ff */
[----:B------:R-:W-:Y:S02]  /*1900*/  SHF.L.U64.HI R10, R7, 0x5, RZ ;  /* 0x00000005070a7819 */ /* 0x000fe400000102ff */
        /* <DEDUP_REMOVED lines=10> */
[----:B--2---:R-:W-:-:S04]  /*19b0*/  IADD3 R4, P0, R11, UR26, RZ ;  /* 0x0000001a0b047c10 */ /* 0x004fc8000ff1e0ff */
[----:B------:R-:W-:Y:S02]  /*19c0*/  IADD3.X R5, R10, UR27, RZ, P0, !PT ;  /* 0x0000001b0a057c10 */ /* 0x000fe400087fe4ff */
[----:B------:R-:W0:Y:S03]  /*19d0*/  LDC.64 R10, c[0x0][0x260] ;  /* 0x00009800ff0a7b82 */ /* 0x000e260000000a00 */
[----:B------:R-:W2:Y:S01]  /*19e0*/  LDG.E.128 R12, desc[UR8][R4.64] ;  /* 0x00000008040c7981 */ /* 0x000ea2000c1e1d00 */
[----:B0-----:R-:W-:-:S05]  /*19f0*/  IMAD.WIDE.U32 R10, R7, 0x20, R10 ;  /* 0x00000020070a7825 */ /* 0x001fca00078e000a */
[----:B------:R4:W5:Y:S04]  /*1a00*/  LDG.E.128 R240, desc[UR8][R10.64] ;  /* 0x000000080af07981 */ /* 0x000968000c1e1d00 */
[----:B------:R4:W5:Y:S04]  /*1a10*/  LDG.E.128 R236, desc[UR8][R10.64+0x10] ;  /* 0x000010080aec7981 */ /* 0x000968000c1e1d00 */
[----:B------:R-:W3:Y:S01]  /*1a20*/  LDG.E.128 R8, desc[UR8][R4.64+0x10] ;  /* 0x0000100804087981 */ /* 0x000ee2000c1e1d00 */
[----:B------:R-:W-:-:S03]  /*1a30*/  VIADD R7, R7, 0x20 ;  /* 0x0000002007077836 */ /* 0x000fc60000000000 */
[----:B---3--:R4:W-:Y:S04]  /*1a40*/  STL.64 [R1+0xc0], R8 ;  /* 0x0000c00801007387 */ /* 0x0089e80000100a00 */
[----:B------:R4:W-:Y:S04]  /*1a50*/  STL.64 [R1+0xc8], R10 ;  /* 0x0000c80a01007387 */ /* 0x0009e80000100a00 */
[----:B--2---:R4:W-:Y:S04]  /*1a60*/  STL.64 [R1+0xd0], R12 ;  /* 0x0000d00c01007387 */ /* 0x0049e80000100a00 */
[----:B------:R4:W-:Y:S02]  /*1a70*/  STL.64 [R1+0xd8], R14 ;  /* 0x0000d80e01007387 */ /* 0x0009e40000100a00 */
.L_x_12128:
[----:B------:R-:W-:Y:S05]  /*1a80*/  BSYNC B0 ;  /* 0x0000000000007941 */ /* 0x000fea0003800000 */
.L_x_12127:
        /* <DEDUP_REMOVED lines=17> */
[----:B------:R-:W-:Y:S02]  /*1ba0*/  ISETP.NE.U32.AND P0, PT, RZ, UR26, PT ;  /* 0x0000001aff007c0c */ /* 0x000fe4000bf05070 */
[----:B------:R-:W-:Y:S02]  /*1bb0*/  CS2R R78, SRZ ;  /* 0x00000000004e7805 */ /* 0x000fe4000001ff00 */
[----:B01-34-:R-:W-:Y:S02]  /*1bc0*/  SHF.L.U32 R9, R7, 0x5, RZ ;  /* 0x0000000507097819 */ /* 0x01bfe400000006ff */
[----:B------:R-:W-:-:S02]  /*1bd0*/  CS2R R76, SRZ ;  /* 0x00000000004c7805 */ /* 0x000fc4000001ff00 */
[----:B------:R-:W-:Y:S02]  /*1be0*/  ISETP.NE.AND.EX P0, PT, RZ, UR27, PT, P0 ;  /* 0x0000001bff007c0c */ /* 0x000fe4000bf05300 */
[----:B------:R-:W-:Y:S02]  /*1bf0*/  CS2R R82, SRZ ;  /* 0x0000000000527805 */ /* 0x000fe4000001ff00 */
[----:B------:R-:W-:Y:S02]  /*1c00*/  SHF.R.U32.HI R8, RZ, 0x1b, R7 ;  /* 0x0000001bff087819 */ /* 0x000fe40000011607 */
[----:B------:R-:W-:-:S07]  /*1c10*/  CS2R R80, SRZ ;  /* 0x0000000000507805 */ /* 0x000fce000001ff00 */
[----:B--2---:R-:W-:-:S04]  /*1c20*/  @P0 IADD3 R4, P1, R9, UR26, RZ ;  /* 0x0000001a09040c10 */ /* 0x004fc8000ff3e0ff */
[----:B------:R-:W-:Y:S01]  /*1c30*/  @P0 IADD3.X R5, R8, UR27, RZ, P1, !PT ;  /* 0x0000001b08050c10 */ /* 0x000fe20008ffe4ff */
[----:B------:R-:W-:-:S04]  /*1c40*/  ULDC.64 UR26, c[0x0][0x268] ;  /* 0x00009a00001a7ab9 */ /* 0x000fc80000000a00 */
[----:B------:R-:W5:Y:S04]  /*1c50*/  @P0 LDG.E.128 R76, desc[UR8][R4.64] ;  /* 0x00000008044c0981 */ /* 0x000f68000c1e1d00 */
[----:B------:R0:W5:Y:S02]  /*1c60*/  @P0 LDG.E.128 R80, desc[UR8][R4.64+0x10] ;  /* 0x0000100804500981 */ /* 0x000164000c1e1d00 */
        /* <DEDUP_REMOVED lines=16> */
.L_x_12130:
[----:B------:R-:W-:Y:S05]  /*1d70*/  BSYNC B0 ;  /* 0x0000000000007941 */ /* 0x000fea0003800000 */
.L_x_12129:
[----:B------:R-:W-:Y:S01]  /*1d80*/  ULDC UR5, c[0x0][0x214] ;  /* 0x0000850000057ab9 */ /* 0x000fe20000000800 */
[----:B------:R-:W-:Y:S01]  /*1d90*/  UIADD3 UR36, UR11, -0x695add53, URZ ;  /* 0x96a522ad0b247890 */ /* 0x000fe2000fffe03f */
[----:B------:R-:W-:Y:S01]  /*1da0*/  ISETP.GE.AND P0, PT, R20, UR5, PT ;  /* 0x0000000514007c0c */ /* 0x000fe2000bf06270 */
[----:B------:R-:W-:-:S12]  /*1db0*/  UIADD3 UR35, UR10, -0x700cb87f, URZ ;  /* 0x8ff347810a237890 */ /* 0x000fd8000fffe03f */
[----:B------:R-:W-:Y:S05]  /*1dc0*/  @P0 EXIT ;  /* 0x000000000000094d */ /* 0x000fea0003800000 */
[----:B------:R-:W-:Y:S01]  /*1dd0*/  IMAD R6, R6, -0x326172a9, RZ ;  /* 0xcd9e8d5706067824 */ /* 0x000fe200078e02ff */
[----:B------:R-:W-:Y:S01]  /*1de0*/  ULOP3.LUT UR4, UR4, 0x3, URZ, 0xc0, !UPT ;  /* 0x0000000304047892 */ /* 0x000fe2000f8ec03f */
[----:B--2---:R-:W-:Y:S01]  /*1df0*/  IMAD.HI.U32 R4, R2, -0x326172a9, RZ ;  /* 0xcd9e8d5702047827 */ /* 0x004fe200078e00ff */
[----:B------:R-:W-:Y:S01]  /*1e00*/  BSSY B0, `(.L_x_12131) ;  /* 0x000313d000007945 */ /* 0x000fe20003800000 */
[----:B------:R-:W-:Y:S01]  /*1e10*/  ULDC.U8 UR5, c[0x0][0x2a0] ;  /* 0x0000a80000057ab9 */ /* 0x000fe20000000000 */
[----:B------:R-:W-:Y:S01]  /*1e20*/  ULDC UR37, c[0x0][0x218] ;  /* 0x0000860000257ab9 */ /* 0x000fe20000000800 */
[----:B------:R-:W-:Y:S01]  /*1e30*/  IMAD R3, R3, -0x2daee0ad, RZ ;  /* 0xd2511f5303037824 */ /* 0x000fe200078e02ff */
[----:B01-34-:R-:W-:Y:S01]  /*1e40*/  LOP3.LUT R15, R4, UR35, R6, 0x96, !PT ;  /* 0x00000023040f7c12 */ /* 0x01bfe2000f8e9606 */
[----:B------:R-:W-:Y:S01]  /*1e50*/  IMAD.HI.U32 R4, R0, -0x2daee0ad, RZ ;  /* 0xd2511f5300047827 */ /* 0x000fe200078e00ff */
[----:B------:R-:W-:Y:S01]  /*1e60*/  ULDC UR34, c[0x0][0x2d8] ;  /* 0x0000b60000227ab9 */ /* 0x000fe20000000800 */
[----:B------:R-:W-:Y:S01]  /*1e70*/  ULDC.64 UR26, c[0x0][0x230] ;  /* 0x00008c00001a7ab9 */ /* 0x000fe20000000a00 */
[----:B------:R-:W-:Y:S01]  /*1e80*/  UISETP.NE.AND UP0, UPT, UR5, URZ, UPT ;  /* 0x0000003f0500728c */ /* 0x000fe2000bf05270 */
[----:B------:R-:W-:Y:S01]  /*1e90*/  IMAD R14, R2, -0x326172a9, RZ ;  /* 0xcd9e8d57020e7824 */ /* 0x000fe200078e02ff */
[----:B------:R-:W-:Y:S01]  /*1ea0*/  LOP3.LUT R13, R4, UR36, R3, 0x96, !PT ;  /* 0x00000024040d7c12 */ /* 0x000fe2000f8e9603 */
[----:B------:R-:W-:Y:S01]  /*1eb0*/  IMAD R12, R0, -0x2daee0ad, RZ ;  /* 0xd2511f53000c7824 */ /* 0x000fe200078e02ff */
[----:B------:R-:W-:Y:S01]  /*1ec0*/  ULDC.64 UR28, c[0x0][0x238] ;  /* 0x00008e00001c7ab9 */ /* 0x000fe20000000a00 */
[----:B------:R-:W-:Y:S01]  /*1ed0*/  IMAD.MOV.U32 R11, RZ, RZ, RZ ;  /* 0x000000ffff0b7224 */ /* 0x000fe200078e00ff */
[----:B------:R-:W-:Y:S01]  /*1ee0*/  ULDC.64 UR30, c[0x0][0x240] ;  /* 0x00009000001e7ab9 */ /* 0x000fe20000000a00 */
[----:B------:R-:W-:Y:S01]  /*1ef0*/  IMAD.U32 R10, RZ, RZ, UR4 ;  /* 0x00000004ff0a7e24 */ /* 0x000fe2000f8e00ff */
[----:B------:R-:W-:-:S06]  /*1f00*/  ULDC.64 UR32, c[0x0][0x248] ;  /* 0x0000920000207ab9 */ /* 0x000fcc0000000a00 */
.L_x_13196:
[----:B------:R-:W-:Y:S01]  /*1f10*/  IMAD R9, R20, UR37, RZ ;  /* 0x0000002514097c24 */ /* 0x000fe2000f8e02ff */
[----:B------:R-:W-:Y:S01]  /*1f20*/  LOP3.LUT P0, RZ, R16, 0x20, RZ, 0xc0, !PT ;  /* 0x0000002010ff7812 */ /* 0x000fe2000780c0ff */
[----:B------:R-:W-:Y:S03]  /*1f30*/  BSSY B1, `(.L_x_12132) ;  /* 0x00005c2000017945 */ /* 0x000fe60003800000 */
[----:B------:R-:W-:-:S04]  /*1f40*/  SHF.R.S32.HI R92, RZ, 0x1f, R9 ;  /* 0x0000001fff5c7819 */ /* 0x000fc80000011409 */
[----:B------:R-:W-:-:S04]  /*1f50*/  LEA.HI R9, R92, R9, RZ, 0x3 ;  /* 0x000000095c097211 */ /* 0x000fc800078f18ff */
[----:B------:R-:W-:-:S05]  /*1f60*/  LEA.HI.SX32 R9, R9, R252, 0x1d ;  /* 0x000000fc09097211 */ /* 0x000fca00078feaff */
[----:B------:R-:W-:Y:S01]  /*1f70*/  IMAD.MOV.U32 R96, RZ, RZ, R9 ;  /* 0x000000ffff607224 */ /* 0x000fe200078e0009 */
[----:B-----5:R-:W-:Y:S06]  /*1f80*/  @!P0 BRA `(.L_x_12133) ;  /* 0x0000005800f08947 */ /* 0x020fec0003800000 */
[----:B------:R-:W0:Y:S01]  /*1f90*/  LDC.64 R22, c[0x0][0x228] ;  /* 0x00008a00ff167b82 */ /* 0x000e220000000a00 */
[----:B------:R-:W-:-:S04]  /*1fa0*/  ISETP.NE.U32.AND P0, PT, RZ, UR26, PT ;  /* 0x0000001aff007c0c */ /* 0x000fc8000bf05070 */
        /* <DEDUP_REMOVED lines=8> */
[C---:B------:R-:W-:Y:S02]  /*2030*/  @P1 LEA.HI.X R93, R9.reuse, R23, RZ, 0x4, P2 ;  /* 0x00000017095d1211 */ /* 0x040fe400010f24ff */
[----:B------:R-:W-:Y:S01]  /*2040*/  ISETP.NE.AND P2, PT, R10, 0x1, PT ;  /* 0x000000010a00780c */ /* 0x000fe20003f45270 */
[----:B------:R-:W-:Y:S02]  /*2050*/  BSSY B2, `(.L_x_12134) ;  /* 0x000000f000027945 */ /* 0x000fe40003800000 */
[----:B------:R-:W5:Y:S01]  /*2060*/  @P1 LDG.E.128 R88, desc[UR8][R92.64] ;  /* 0x000000085c581981 */ /* 0x000f62000c1e1d00 */
[----:B0-----:R-:W-:-:S05]  /*2070*/  IMAD.WIDE.U32 R38, R9, 0x10, R38 ;  /* 0x0000001009267825 */ /* 0x001fca00078e0026 */
[----:B------:R0:W5:Y:S02]  /*2080*/  LDG.E.128 R92, desc[UR8][R38.64] ;  /* 0x00000008265c7981 */ /* 0x000164000c1e1d00 */
[----:B0-----:R-:W-:Y:S02]  /*2090*/  IADD3 R38, R10, 0x1, RZ ;  /* 0x000000010a267810 */ /* 0x001fe40007ffe0ff */
        /* <DEDUP_REMOVED lines=9> */
.L_x_12135:
[----:B------:R-:W-:-:S07]  /*2130*/  MOV R96, R14 ;  /* 0x0000000e00607202 */ /* 0x000fce0000000f00 */
.L_x_12136:
[----:B------:R-:W-:Y:S05]  /*2140*/  BSYNC B2 ;  /* 0x0000000000027941 */ /* 0x000fea0003800000 */
.L_x_12134:
        /* <DEDUP_REMOVED lines=16> */
.L_x_12140:
[----:B------:R-:W-:Y:S05]  /*2250*/  BSYNC B3 ;  /* 0x0000000000037941 */ /* 0x000fea0003800000 */
.L_x_12139:
        /* <DEDUP_REMOVED lines=41> */
[----:B------:R-:W-:-:S11]  /*24f0*/  HFMA2.MMA R38, -RZ, RZ, 0, 0 ;  /* 0x00000000ff267435 */ /* 0x000fd600000001ff */
.L_x_12138:
[----:B------:R-:W-:Y:S05]  /*2500*/  BSYNC B2 ;  /* 0x0000000000027941 */ /* 0x000fea0003800000 */
.L_x_12137:
        /* <DEDUP_REMOVED lines=9> */
[----:B-----5:R-:W-:-:S04]  /*25a0*/  IMAD.U32 R10, R92, 0x10000, RZ ;  /* 0x000100005c0a7824 */ /* 0x020fc800078e00ff */
[----:B-1----:R-:W-:Y:S01]  /*25b0*/  FMUL.FTZ R22, R10, R96 ;  /* 0x000000600a167220 */ /* 0x002fe20000410000 */
[----:B------:R-:W-:-:S07]  /*25c0*/  PRMT R10, R92, 0x7632, R10 ;  /* 0x000076325c0a7816 */ /* 0x000fce000000000a */
        /* <DEDUP_REMOVED lines=9> */
.L_x_12141:
        /* <DEDUP_REMOVED lines=12> */
.L_x_12144:
[----:B------:R-:W-:-:S07]  /*2720*/  IMAD.MOV.U32 R8, RZ, RZ, R14 ;  /* 0x000000ffff087224 */ /* 0x000fce00078e000e */
.L_x_12145:
[----:B------:R-:W-:Y:S05]  /*2730*/  BSYNC B2 ;  /* 0x0000000000027941 */ /* 0x000fea0003800000 */
.L_x_12143:
        /* <DEDUP_REMOVED lines=16> */
.L_x_12149:
[----:B------:R-:W-:Y:S05]  /*2840*/  BSYNC B3 ;  /* 0x0000000000037941 */ /* 0x000fea0003800000 */
.L_x_12148:
        /* <DEDUP_REMOVED lines=39> */
[----:B------:R-:W-:Y:S01]  /*2ac0*/  LOP3.LUT R13, R13, UR36, R14, 0x96, !PT ;  /* 0x000000240d0d7c12 */ /* 0x000fe2000f8e960e */
[----:B------:R-:W-:-:S05]  /*2ad0*/  IMAD.WIDE.U32 R14, R15, -0x326172a9, RZ ;  /* 0xcd9e8d570f0e7825 */ /* 0x000fca00078e00ff */
[----:B------:R-:W-:-:S07]  /*2ae0*/  LOP3.LUT R15, R15, UR35, R38, 0x96, !PT ;  /* 0x000000230f0f7c12 */ /* 0x000fce000f8e9626 */
.L_x_12147:
[----:B------:R-:W-:Y:S05]  /*2af0*/  BSYNC B2 ;  /* 0x0000000000027941 */ /* 0x000fea0003800000 */
.L_x_12146:
        /* <DEDUP_REMOVED lines=10> */
.L_x_12142:
        /* <DEDUP_REMOVED lines=12> */
.L_x_12151:
[----:B------:R-:W-:-:S07]  /*2c60*/  IMAD.MOV.U32 R23, RZ, RZ, R14 ;  /* 0x000000ffff177224 */ /* 0x000fce00078e000e */
.L_x_12152:
[----:B------:R-:W-:Y:S05]  /*2c70*/  BSYNC B2 ;  /* 0x0000000000027941 */ /* 0x000fea0003800000 */
.L_x_12150:
        /* <DEDUP_REMOVED lines=16> */
.L_x_12156:
[----:B------:R-:W-:Y:S05]  /*2d80*/  BSYNC B3 ;  /* 0x0000000000037941 */ /* 0x000fea0003800000 */
.L_x_12155:
        /* <DEDUP_REMOVED lines=41> */
[----:B------:R-:W-:-:S07]  /*3020*/  IMAD.MOV.U32 R38, RZ, RZ, RZ ;  /* 0x000000ffff267224 */ /* 0x000fce00078e00ff */
.L_x_12154:
[----:B------:R-:W-:Y:S05]  /*3030*/  BSYNC B2 ;  /* 0x0000000000027941 */ /* 0x000fea0003800000 */
.L_x_12153:
        /* <DEDUP_REMOVED lines=16> */
.L_x_12157:
        /* <DEDUP_REMOVED lines=12> */
.L_x_12160:
[----:B------:R-:W-:-:S07]  /*3200*/  IMAD.MOV.U32 R7, RZ, RZ, R14 ;  /* 0x000000ffff077224 */ /* 0x000fce00078e000e */
.L_x_12161:
[----:B------:R-:W-:Y:S05]  /*3210*/  BSYNC B2 ;  /* 0x0000000000027941 */ /* 0x000fea0003800000 */
.L_x_12159:
        /* <DEDUP_REMOVED lines=16> */
.L_x_12165:
[----:B------:R-:W-:Y:S05]  /*3320*/  BSYNC B3 ;  /* 0x0000000000037941 */ /* 0x000fea0003800000 */
.L_x_12164:
        /* <DEDUP_REMOVED lines=41> */
[----:B------:R-:W-:-:S07]  /*35c0*/  LOP3.LUT R15, R15, UR35, R38, 0x96, !PT ;  /* 0x000000230f0f7c12 */ /* 0x000fce000f8e9626 */
.L_x_12163:
[----:B------:R-:W-:Y:S05]  /*35d0*/  BSYNC B2 ;  /* 0x0000000000027941 */ /* 0x000fea0003800000 */
.L_x_12162:
        /* <DEDUP_REMOVED lines=12> */
.L_x_12158:
        /* <DEDUP_REMOVED lines=12> */
.L_x_12167:
[----:B------:R-:W-:-:S07]  /*3760*/  IMAD.MOV.U32 R10, RZ, RZ, R14 ;  /* 0x000000ffff0a7224 */ /* 0x000fce00078e000e */
.L_x_12168:
[----:B------:R-:W-:Y:S05]  /*3770*/  BSYNC B2 ;  /* 0x0000000000027941 */ /* 0x000fea0003800000 */
.L_x_12166:
        /* <DEDUP_REMOVED lines=16> */
.L_x_12172:
[----:B------:R-:W-:Y:S05]  /*3880*/  BSYNC B3 ;  /* 0x0000000000037941 */ /* 0x000fea0003800000 */
.L_x_12171:
        /* <DEDUP_REMOVED lines=42> */
.L_x_12170:
[----:B------:R-:W-:Y:S05]  /*3b30*/  BSYNC B2 ;  /* 0x0000000000027941 */ /* 0x000fea0003800000 */
.L_x_12169:
[----:B------:R-:W-:Y:S02]  /*3b40*/  I2FP.F32.U32 R10, R10 ;  /* 0x0000000a000a7245 */ /* 0x000fe40000201000 */
[----:B------:R-:W-:-:S03]  /*3b50*/  LOP3.LUT R16, R16, 0xfffffffb, RZ, 0xc0, !PT ;  /* 0xfffffffb10107812 */ /* 0x000fc600078ec0ff */
[----:B------:R-:W-:-:S05]  /*3b60*/  FFMA.FTZ R10, R10, R97, 1.1641532182693481445e-10 ;  /* 0x2f0000000a0a7423 */ /* 0x000fca0000010061 */
[----:B------:R-:W-:Y:S01]  /*3b70*/  FSETP.GTU.FTZ.AND P3, PT, R10, R98, PT ;  /* 0x000000620a00720b */ /* 0x000fe20003f7c000 */
[----:B------:R-:W-:-:S04]  /*3b80*/  IMAD.U32 R10, R93, 0x10000, RZ ;  /* 0x000100005d0a7824 */ /* 0x000fc800078e00ff */
[----:B------:R-:W-:Y:S01]  /*3b90*/  FMUL.FTZ R38, R10, R96 ;  /* 0x000000600a267220 */ /* 0x000fe20000410000 */
[----:B------:R-:W-:-:S04]  /*3ba0*/  PRMT R10, R93, 0x7632, R10 ;  /* 0x000076325d0a7816 */ /* 0x000fc8000000000a */
        /* <DEDUP_REMOVED lines=9> */
.L_x_12173:
        /* <DEDUP_REMOVED lines=12> */
.L_x_12176:
[----:B------:R-:W-:-:S07]  /*3d00*/  IMAD.MOV.U32 R6, RZ, RZ, R14 ;  /* 0x000000ffff067224 */ /* 0x000fce00078e000e */
.L_x_12177:
[----:B------:R-:W-:Y:S05]  /*3d10*/  BSYNC B2 ;  /* 0x0000000000027941 */ /* 0x000fea0003800000 */
.L_x_12175:
        /* <DEDUP_REMOVED lines=16> */
.L_x_12181:
[----:B------:R-:W-:Y:S05]  /*3e20*/  BSYNC B3 ;  /* 0x0000000000037941 */ /* 0x000fea0003800000 */
.L_x_12180:
        /* <DEDUP_REMOVED lines=42> */
.L_x_12179:
[----:B------:R-:W-:Y:S05]  /*40d0*/  BSYNC B2 ;  /* 0x0000000000027941 */ /* 0x000fea0003800000 */
.L_x_12178:
        /* <DEDUP_REMOVED lines=10> */
.L_x_12174:
        /* <DEDUP_REMOVED lines=12> */
.L_x_12183:
[----:B------:R-:W-:-:S07]  /*4240*/  IMAD.MOV.U32 R39, RZ, RZ, R14 ;  /* 0x000000ffff277224 */ /* 0x000fce00078e000e */
.L_x_12184:
[----:B------:R-:W-:Y:S05]  /*4250*/  BSYNC B2 ;  /* 0x0000000000027941 */ /* 0x000fea0003800000 */
.L_x_12182:
        /* <DEDUP_REMOVED lines=16> */
.L_x_12188:
[----:B------:R-:W-:Y:S05]  /*4360*/  BSYNC B3 ;  /* 0x0000000000037941 */ /* 0x000fea0003800000 */
.L_x_12187:
        /* <DEDUP_REMOVED lines=42> */
.L_x_12186:
[----:B------:R-:W-:Y:S05]  /*4610*/  BSYNC B2 ;  /* 0x0000000000027941 */ /* 0x000fea0003800000 */
.L_x_12185:
        /* <DEDUP_REMOVED lines=16> */
.L_x_12189:
        /* <DEDUP_REMOVED lines=12> */
.L_x_12192:
[----:B------:R-:W-:-:S07]  /*47e0*/  IMAD.MOV.U32 R5, RZ, RZ, R14 ;  /* 0x000000ffff057224 */ /* 0x000fce00078e000e */
.L_x_12193:
[----:B------:R-:W-:Y:S05]  /*47f0*/  BSYNC B2 ;  /* 0x0000000000027941 */ /* 0x000fea0003800000 */
.L_x_12191:
        /* <DEDUP_REMOVED lines=16> */
.L_x_12197:
[----:B------:R-:W-:Y:S05]  /*4900*/  BSYNC B3 ;  /* 0x0000000000037941 */ /* 0x000fea0003800000 */
.L_x_12196:
        /* <DEDUP_REMOVED lines=42> */
.L_x_12195:
[----:B------:R-:W-:Y:S05]  /*4bb0*/  BSYNC B2 ;  /* 0x0000000000027941 */ /* 0x000fea0003800000 */
.L_x_12194:
        /* <DEDUP_REMOVED lines=12> */
.L_x_12190:
        /* <DEDUP_REMOVED lines=12> */
.L_x_12199:
[----:B------:R-:W-:-:S07]  /*4d40*/  IMAD.MOV.U32 R10, RZ, RZ, R14 ;  /* 0x000000ffff0a7224 */ /* 0x000fce00078e000e */
.L_x_12200:
[----:B------:R-:W-:Y:S05]  /*4d50*/  BSYNC B2 ;  /* 0x0000000000027941 */ /* 0x000fea0003800000 */
.L_x_12198:
        /* <DEDUP_REMOVED lines=16> */
.L_x_12204:
[----:B------:R-:W-:Y:S05]  /*4e60*/  BSYNC B3 ;  /* 0x0000000000037941 */ /* 0x000fea0003800000 */
.L_x_12203:
        /* <DEDUP_REMOVED lines=42> */
.L_x_12202:
[----:B------:R-:W-:Y:S05]  /*5110*/  BSYNC B2 ;  /* 0x0000000000027941 */ /* 0x000fea0003800000 */
.L_x_12201:
        /* <DEDUP_REMOVED lines=16> */
.L_x_12205:
        /* <DEDUP_REMOVED lines=12> */
.L_x_12208:
[----:B------:R-:W-:-:S07]  /*52e0*/  IMAD.MOV.U32 R4, RZ, RZ, R14 ;  /* 0x000000ffff047224 */ /* 0x000fce00078e000e */
.L_x_12209:
[----:B------:R-:W-:Y:S05]  /*52f0*/  BSYNC B2 ;  /* 0x0000000000027941 */ /* 0x000fea0003800000 */
.L_x_12207:
        /* <DEDUP_REMOVED lines=16> */
.L_x_12213:
[----:B------:R-:W-:Y:S05]  /*5400*/  BSYNC B3 ;  /* 0x0000000000037941 */ /* 0x000fea0003800000 */
.L_x_12212:
        /* <DEDUP_REMOVED lines=42> */
.L_x_12211:
[----:B------:R-:W-:Y:S05]  /*56b0*/  BSYNC B2 ;  /* 0x0000000000027941 */ /* 0x000fea0003800000 */
.L_x_12210:
        /* <DEDUP_REMOVED lines=10> */
.L_x_12206:
        /* <DEDUP_REMOVED lines=12> */
.L_x_12215:
[----:B------:R-:W-:-:S07]  /*5820*/  IMAD.MOV.U32 R94, RZ, RZ, R14 ;  /* 0x000000ffff5e7224 */ /* 0x000fce00078e000e */
.L_x_12216:
[----:B------:R-:W-:Y:S05]  /*5830*/  BSYNC B2 ;  /* 0x0000000000027941 */ /* 0x000fea0003800000 */
.L_x_12214:
        /* <DEDUP_REMOVED lines=16> */
.L_x_12220:
[----:B------:R-:W-:Y:S05]  /*5940*/  BSYNC B3 ;  /* 0x0000000000037941 */ /* 0x000fea0003800000 */
.L_x_12219:
        /* <DEDUP_REMOVED lines=42> */
.L_x_12218:
[----:B------:R-:W-:Y:S05]  /*5bf0*/  BSYNC B2 ;  /* 0x0000000000027941 */ /* 0x000fea0003800000 */
.L_x_12217:
        /* <DEDUP_REMOVED lines=14> */
.L_x_12221:
        /* <DEDUP_REMOVED lines=12> */
.L_x_12224:
[----:B------:R-:W-:-:S07]  /*5da0*/  IMAD.MOV.U32 R3, RZ, RZ, R14 ;  /* 0x000000ffff037224 */ /* 0x000fce00078e000e */
.L_x_12225:
[----:B------:R-:W-:Y:S05]  /*5db0*/  BSYNC B2 ;  /* 0x0000000000027941 */ /* 0x000fea0003800000 */
.L_x_12223:
        /* <DEDUP_REMOVED lines=16> */
.L_x_12229:
[----:B------:R-:W-:Y:S05]  /*5ec0*/  BSYNC B3 ;  /* 0x0000000000037941 */ /* 0x000fea0003800000 */
.L_x_12228:
        /* <DEDUP_REMOVED lines=42> */
.L_x_12227:
[----:B------:R-:W-:Y:S05]  /*6170*/  BSYNC B2 ;  /* 0x0000000000027941 */ /* 0x000fea0003800000 */
.L_x_12226:
        /* <DEDUP_REMOVED lines=12> */
.L_x_12222:
        /* <DEDUP_REMOVED lines=12> */
.L_x_12231:
[----:B------:R-:W-:-:S07]  /*6300*/  IMAD.MOV.U32 R10, RZ, RZ, R14 ;  /* 0x000000ffff0a7224 */ /* 0x000fce00078e000e */
.L_x_12232:
[----:B------:R-:W-:Y:S05]  /*6310*/  BSYNC B2 ;  /* 0x0000000000027941 */ /* 0x000fea0003800000 */
.L_x_12230:
        /* <DEDUP_REMOVED lines=16> */
.L_x_12236:
[----:B------:R-:W-:Y:S05]  /*6420*/  BSYNC B3 ;  /* 0x0000000000037941 */ /* 0x000fea0003800000 */
.L_x_12235:
        /* <DEDUP_REMOVED lines=42> */
.L_x_12234:
[----:B------:R-:W-:Y:S05]  /*66d0*/  BSYNC B2 ;  /* 0x0000000000027941 */ /* 0x000fea0003800000 */
.L_x_12233:
[----:B------:R-:W-:-:S05]  /*66e0*/  I2FP.F32.U32 R10, R10 ;  /* 0x0000000a000a7245 */ /* 0x000fca0000201000 */
[----:B------:R-:W-:-:S05]  /*66f0*/  FFMA.FTZ R10, R10, R97, 1.1641532182693481445e-10 ;  /* 0x2f0000000a0a7423 */ /* 0x000fca0000010061 */
[----:B------:R-:W-:Y:S01]  /*6700*/  FSETP.GTU.FTZ.AND P4, PT, R10, R98, PT ;  /* 0x000000620a00720b */ /* 0x000fe20003f9c000 */
[----:B------:R-:W-:-:S04]  /*6710*/  IMAD.U32 R10, R95, 0x10000, RZ ;  /* 0x000100005f0a7824 */ /* 0x000fc800078e00ff */
[----:B------:R-:W-:Y:S01]  /*6720*/  FMUL.FTZ R93, R10, R96 ;  /* 0x000000600a5d7220 */ /* 0x000fe20000410000 */
[----:B------:R-:W-:-:S04]  /*6730*/  PRMT R10, R95, 0x7632, R10 ;  /* 0x000076325f0a7816 */ /* 0x000fc8000000000a */
[----:B------:R-:W-:Y:S01]  /*6740*/  FSEL R118, R93, RZ, !P4 ;  /* 0x000000ff5d767208 */ /* 0x000fe20006000000 */
[----:B------:R-:W-:Y:S06]  /*6750*/  @P2 BRA `(.L_x_12237) ;  /* 0x0000000000182947 */ /* 0x000fec0003800000 */
[----:B------:R-:W-:Y:S01]  /*6760*/  IMAD.MOV.U32 R93, RZ, RZ, R92 ;  /* 0x000000ffff5d7224 */ /* 0x000fe200078e005c */
[----:B------:R-:W-:Y:S06]  /*6770*/  @!P0 BRA `(.L_x_12238) ;  /* 0x0000000400608947 */ /* 0x000fec0003800000 */
[----:B------:R-:W-:-:S05]  /*6780*/  SHF.L.U32 R93, R87, 0x10, RZ ;  /* 0x00000010575d7819 */ /* 0x000fca00000006ff */
[----:B------:R-:W-:Y:S01]  /*6790*/  FADD.FTZ R118, R93, R118 ;  /* 0x000000765d767221 */ /* 0x000fe20000010000 */
[----:B------:R-:W-:Y:S01]  /*67a0*/  IMAD.MOV.U32 R93, RZ, RZ, R92 ;  /* 0x000000ffff5d7224 */ /* 0x000fe200078e005c */
[----:B------:R-:W-:Y:S06]  /*67b0*/  BRA `(.L_x_12238) ;  /* 0x0000000400507947 */ /* 0x000fec0003800000 */
.L_x_12237:
        /* <DEDUP_REMOVED lines=12> */
.L_x_12240:
[----:B------:R-:W-:-:S07]  /*6880*/  IMAD.MOV.U32 R2, RZ, RZ, R14 ;  /* 0x000000ffff027224 */ /* 0x000fce00078e000e */
.L_x_12241:
[----:B------:R-:W-:Y:S05]  /*6890*/  BSYNC B2 ;  /* 0x0000000000027941 */ /* 0x000fea0003800000 */
.L_x_12239:
        /* <DEDUP_REMOVED lines=16> */
.L_x_12245:
[----:B------:R-:W-:Y:S05]  /*69a0*/  BSYNC B3 ;  /* 0x0000000000037941 */ /* 0x000fea0003800000 */
.L_x_12244:
        /* <DEDUP_REMOVED lines=42> */
.L_x_12243:
[----:B------:R-:W-:Y:S05]  /*6c50*/  BSYNC B2 ;  /* 0x0000000000027941 */ /* 0x000fea0003800000 */
.L_x_12242:
        /* <DEDUP_REMOVED lines=10> */
.L_x_12238:
        /* <DEDUP_REMOVED lines=12> */
.L_x_12247:
[----:B------:R-:W-:-:S07]  /*6dc0*/  IMAD.MOV.U32 R94, RZ, RZ, R14 ;  /* 0x000000ffff5e7224 */ /* 0x000fce00078e000e */
.L_x_12248:
[----:B------:R-:W-:Y:S05]  /*6dd0*/  BSYNC B2 ;  /* 0x0000000000027941 */ /* 0x000fea0003800000 */
.L_x_12246:
        /* <DEDUP_REMOVED lines=16> */
.L_x_12252:
[----:B------:R-:W-:Y:S05]  /*6ee0*/  BSYNC B3 ;  /* 0x0000000000037941 */ /* 0x000fea0003800000 */
.L_x_12251:
        /* <DEDUP_REMOVED lines=42> */
.L_x_12250:
[----:B------:R-:W-:Y:S05]  /*7190*/  BSYNC B2 ;  /* 0x0000000000027941 */ /* 0x000fea0003800000 */
.L_x_12249:
        /* <DEDUP_REMOVED lines=14> */
.L_x_12253:
        /* <DEDUP_REMOVED lines=12> */
.L_x_12256:
[----:B------:R-:W-:-:S07]  /*7340*/  IMAD.MOV.U32 R0, RZ, RZ, R14 ;  /* 0x000000ffff007224 */ /* 0x000fce00078e000e */
.L_x_12257:
[----:B------:R-:W-:Y:S05]  /*7350*/  BSYNC B2 ;  /* 0x0000000000027941 */ /* 0x000fea0003800000 */
.L_x_12255:
        /* <DEDUP_REMOVED lines=16> */
.L_x_12261:
[----:B------:R-:W-:Y:S05]  /*7460*/  BSYNC B3 ;  /* 0x0000000000037941 */ /* 0x000fea0003800000 */
.L_x_12260:
        /* <DEDUP_REMOVED lines=41> */
[----:B------:R-:W-:-:S07]  /*7700*/  LOP3.LUT R15, R15, UR35, R92, 0x96, !PT ;  /* 0x000000230f0f7c12 */ /* 0x000fce000f8e965c */
.L_x_12259:
[----:B------:R-:W-:Y:S05]  /*7710*/  BSYNC B2 ;  /* 0x0000000000027941 */ /* 0x000fea0003800000 */
.L_x_12258:
        /* <DEDUP_REMOVED lines=12> */
.L_x_12254:
[C---:B------:R-:W-:Y:S01]  /*77e0*/  LEA R96, P0, R9.reuse, UR28, 0x4 ;  /* 0x0000001c09607c11 */ /* 0x040fe2000f8020ff */
[----:B------:R-:W-:Y:S01]  /*77f0*/  IMAD.SHL.U32 R99, R9, 0x8, RZ ;  /* 0x0000000809637824 */ /* 0x000fe200078e00ff */
        /* <DEDUP_REMOVED lines=8> */
[C---:B------:R-:W-:Y:S02]  /*7880*/  LOP3.LUT P2, RZ, R16.reuse, 0x10, RZ, 0xc0, !PT ;  /* 0x0000001010ff7812 */ /* 0x040fe4000784c0ff */
        /* <DEDUP_REMOVED lines=43> */
.L_x_12262:
[----:B------:R-:W-:-:S07]  /*7b40*/  VIADD R96, R9, 0x20 ;  /* 0x0000002009607836 */ /* 0x000fce0000000000 */
.L_x_12133:
[----:B------:R-:W-:Y:S05]  /*7b50*/  BSYNC B1 ;  /* 0x0000000000017941 */ /* 0x000fea0003800000 */
.L_x_12132:
[----:B------:R-:W-:Y:S01]  /*7b60*/  LOP3.LUT P0, RZ, R16, 0x1000, RZ, 0xc0, !PT ;  /* 0x0000100010ff7812 */ /* 0x000fe2000780c0ff */
[----:B------:R-:W-:-:S12]  /*7b70*/  BSSY B1, `(.L_x_12263) ;  /* 0x00005be000017945 */ /* 0x000fd80003800000 */
[----:B------:R-:W-:Y:S05]  /*7b80*/  @!P0 BRA `(.L_x_12264) ;  /* 0x0000005800f08947 */ /* 0x000fea0003800000 */
[----:B------:R-:W2:Y:S01]  /*7b90*/  LDC.64 R24, c[0x0][0x228] ;  /* 0x00008a00ff187b82 */ /* 0x000ea20000000a00 */
[----:B------:R-:W-:-:S04]  /*7ba0*/  ISETP.NE.U32.AND P0, PT, RZ, UR26, PT ;  /* 0x0000001aff007c0c */ /* 0x000fc8000bf05070 */
[----:B------:R-:W-:-:S13]  /*7bb0*/  ISETP.NE.AND.EX P0, PT, RZ, UR27, PT, P0 ;  /* 0x0000001bff007c0c */ /* 0x000fda000bf05300 */
[----:B------:R-:W-:-:S04]  /*7bc0*/  @P0 LEA R40, P1, R96, UR26, 0x4 ;  /* 0x0000001a60280c11 */ /* 0x000fc8000f8220ff */
[----:B------:R-:W-:Y:S02]  /*7bd0*/  @P0 LEA.HI.X R41, R96, UR27, RZ, 0x4, P1 ;  /* 0x0000001b60290c11 */ /* 0x000fe400088f24ff */
[----:B--2---:R-:W-:-:S03]  /*7be0*/  ISETP.NE.U32.AND P1, PT, R24, RZ, PT ;  /* 0x000000ff1800720c */ /* 0x004fc60003f25070 */
[----:B------:R2:W5:Y:S01]  /*7bf0*/  @P0 LDG.E.128 R84, desc[UR8][R40.64] ;  /* 0x0000000828540981 */ /* 0x000562000c1e1d00 */
[----:B------:R-:W-:Y:S01]  /*7c00*/  ISETP.NE.AND.EX P1, PT, R25, RZ, PT, P1 ;  /* 0x000000ff1900720c */ /* 0x000fe20003f25310 */
[----:B--2---:R-:W2:-:S12]  /*7c10*/  LDC.64 R40, c[0x0][0x220] ;  /* 0x00008800ff287b82 */ /* 0x004e980000000a00 */
[----:B01----:R-:W-:-:S04]  /*7c20*/  @P1 LEA R92, P2, R96, R24, 0x4 ;  /* 0x00000018605c1211 */ /* 0x003fc800078420ff */
[----:B------:R-:W-:Y:S02]  /*7c30*/  @P1 LEA.HI.X R93, R96, R25, RZ, 0x4, P2 ;  /* 0x00000019605d1211 */ /* 0x000fe400010f24ff */
[----:B------:R-:W-:Y:S01]  /*7c40*/  ISETP.NE.AND P2, PT, R10, 0x1, PT ;  /* 0x000000010a00780c */ /* 0x000fe20003f45270 */
[----:B------:R-:W-:Y:S02]  /*7c50*/  BSSY B2, `(.L_x_12265) ;  /* 0x000000f000027945 */ /* 0x000fe40003800000 */
[----:B------:R-:W5:Y:S01]  /*7c60*/  @P1 LDG.E.128 R88, desc[UR8][R92.64] ;  /* 0x000000085c581981 */ /* 0x000f62000c1e1d00 */
[----:B--2---:R-:W-:-:S05]  /*7c70*/  IMAD.WIDE.U32 R40, R96, 0x10, R40 ;  /* 0x0000001060287825 */ /* 0x004fca00078e0028 */
        /* <DEDUP_REMOVED lines=11> */
.L_x_12266:
[----:B------:R-:W-:-:S07]  /*7d30*/  MOV R97, R14 ;  /* 0x0000000e00617202 */ /* 0x000fce0000000f00 */
.L_x_12267:
[----:B------:R-:W-:Y:S05]  /*7d40*/  BSYNC B2 ;  /* 0x0000000000027941 */ /* 0x000fea0003800000 */
.L_x_12265:
        /* <DEDUP_REMOVED lines=16> */
.L_x_12271:
[----:B------:R-:W-:Y:S05]  /*7e50*/  BSYNC B3 ;  /* 0x0000000000037941 */ /* 0x000fea0003800000 */
.L_x_12270:
        /* <DEDUP_REMOVED lines=42> */
.L_x_12269:
[----:B------:R-:W-:Y:S05]  /*8100*/  BSYNC B2 ;  /* 0x0000000000027941 */ /* 0x000fea0003800000 */
.L_x_12268:
        /* <DEDUP_REMOVED lines=21> */
.L_x_12272:
        /* <DEDUP_REMOVED lines=12> */
.L_x_12275:
[----:B------:R-:W-:-:S07]  /*8320*/  IMAD.MOV.U32 R8, RZ, RZ, R14 ;  /* 0x000000ffff087224 */ /* 0x000fce00078e000e */
.L_x_12276:
[----:B------:R-:W-:Y:S05]  /*8330*/  BSYNC B2 ;  /* 0x0000000000027941 */ /* 0x000fea0003800000 */
.L_x_12274:
        /* <DEDUP_REMOVED lines=16> */
.L_x_12280:
[----:B------:R-:W-:Y:S05]  /*8440*/  BSYNC B3 ;  /* 0x0000000000037941 */ /* 0x000fea0003800000 */
.L_x_12279:
        /* <DEDUP_REMOVED lines=42> */
.L_x_12278:
[----:B------:R-:W-:Y:S05]  /*86f0*/  BSYNC B2 ;  /* 0x0000000000027941 */ /* 0x000fea0003800000 */
.L_x_12277:
        /* <DEDUP_REMOVED lines=10> */
.L_x_12273:
        /* <DEDUP_REMOVED lines=12> */
.L_x_12282:
[----:B------:R-:W-:-:S07]  /*8860*/  IMAD.MOV.U32 R25, RZ, RZ, R14 ;  /* 0x000000ffff197224 */ /* 0x000fce00078e000e */
.L_x_12283:
[----:B------:R-:W-:Y:S05]  /*8870*/  BSYNC B2 ;  /* 0x0000000000027941 */ /* 0x000fea0003800000 */
.L_x_12281:
        /* <DEDUP_REMOVED lines=16> */
.L_x_12287:
[----:B------:R-:W-:Y:S05]  /*8980*/  BSYNC B3 ;  /* 0x0000000000037941 */ /* 0x000fea0003800000 */
.L_x_12286:
        /* <DEDUP_REMOVED lines=42> */
.L_x_12285:
[----:B------:R-:W-:Y:S05]  /*8c30*/  BSYNC B2 ;  /* 0x0000000000027941 */ /* 0x000fea0003800000 */
.L_x_12284:
        /* <DEDUP_REMOVED lines=16> */
.L_x_12288:
        /* <DEDUP_REMOVED lines=12> */
.L_x_12291:
[----:B------:R-:W-:-:S07]  /*8e00*/  IMAD.MOV.U32 R7, RZ, RZ, R14 ;  /* 0x000000ffff077224 */ /* 0x000fce00078e000e */
.L_x_12292:
[----:B------:R-:W-:Y:S05]  /*8e10*/  BSYNC B2 ;  /* 0x0000000000027941 */ /* 0x000fea0003800000 */
.L_x_12290:
        /* <DEDUP_REMOVED lines=16> */
.L_x_12296:
[----:B------:R-:W-:Y:S05]  /*8f20*/  BSYNC B3 ;  /* 0x0000000000037941 */ /* 0x000fea0003800000 */
.L_x_12295:
        /* <DEDUP_REMOVED lines=42> */
.L_x_12294:
[----:B------:R-:W-:Y:S05]  /*91d0*/  BSYNC B2 ;  /* 0x0000000000027941 */ /* 0x000fea0003800000 */
.L_x_12293:
        /* <DEDUP_REMOVED lines=12> */
.L_x_12289:
        /* <DEDUP_REMOVED lines=12> */
.L_x_12298:
[----:B------:R-:W-:-:S07]  /*9360*/  IMAD.MOV.U32 R10, RZ, RZ, R14 ;  /* 0x000000ffff0a7224 */ /* 0x000fce00078e000e */
.L_x_12299:
[----:B------:R-:W-:Y:S05]  /*9370*/  BSYNC B2 ;  /* 0x0000000000027941 */ /* 0x000fea0003800000 */
.L_x_12297:
        /* <DEDUP_REMOVED lines=16> */
.L_x_12303:
[----:B------:R-:W-:Y:S05]  /*9480*/  BSYNC B3 ;  /* 0x0000000000037941 */ /* 0x000fea0003800000 */
.L_x_12302:
        /* <DEDUP_REMOVED lines=42> */
.L_x_12301:
[----:B------:R-:W-:Y:S05]  /*9730*/  BSYNC B2 ;  /* 0x0000000000027941 */ /* 0x000fea0003800000 */
.L_x_12300:
        /* <DEDUP_REMOVED lines=16> */
.L_x_12304:
        /* <DEDUP_REMOVED lines=12> */
.L_x_12307:
[----:B------:R-:W-:-:S07]  /*9900*/  IMAD.MOV.U32 R6, RZ, RZ, R14 ;  /* 0x000000ffff067224 */ /* 0x000fce00078e000e */
.L_x_12308:
[----:B------:R-:W-:Y:S05]  /*9910*/  BSYNC B2 ;  /* 0x0000000000027941 */ /* 0x000fea0003800000 */
.L_x_12306:
        /* <DEDUP_REMOVED lines=16> */
.L_x_12312:
[----:B------:R-:W-:Y:S05]  /*9a20*/  BSYNC B3 ;  /* 0x0000000000037941 */ /* 0x000fea0003800000 */
.L_x_12311:
        /* <DEDUP_REMOVED lines=42> */
.L_x_12310:
[----:B------:R-:W-:Y:S05]  /*9cd0*/  BSYNC B2 ;  /* 0x0000000000027941 */ /* 0x000fea0003800000 */
.L_x_12309:
        /* <DEDUP_REMOVED lines=10> */
.L_x_12305:
        /* <DEDUP_REMOVED lines=12> */
.L_x_12314:
[----:B------:R-:W-:-:S07]  /*9e40*/  IMAD.MOV.U32 R41, RZ, RZ, R14 ;  /* 0x000000ffff297224 */ /* 0x000fce00078e000e */
.L_x_12315:
[----:B------:R-:W-:Y:S05]  /*9e50*/  BSYNC B2 ;  /* 0x0000000000027941 */ /* 0x000fea0003800000 */
.L_x_12313:
        /* <DEDUP_REMOVED lines=16> */
.L_x_12319:
[----:B------:R-:W-:Y:S05]  /*9f60*/  BSYNC B3 ;  /* 0x0000000000037941 */ /* 0x000fea0003800000 */
.L_x_12318:
        /* <DEDUP_REMOVED lines=42> */
.L_x_12317:
[----:B------:R-:W-:Y:S05]  /*a210*/  BSYNC B2 ;  /* 0x0000000000027941 */ /* 0x000fea0003800000 */
.L_x_12316:
        /* <DEDUP_REMOVED lines=16> */
.L_x_12320:
        /* <DEDUP_REMOVED lines=12> */
.L_x_12323:
[----:B------:R-:W-:-:S07]  /*a3e0*/  IMAD.MOV.U32 R5, RZ, RZ, R14 ;  /* 0x000000ffff057224 */ /* 0x000fce00078e000e */
.L_x_12324:
[----:B------:R-:W-:Y:S05]  /*a3f0*/  BSYNC B2 ;  /* 0x0000000000027941 */ /* 0x000fea0003800000 */
.L_x_12322:
        /* <DEDUP_REMOVED lines=16> */
.L_x_12328:
[----:B------:R-:W-:Y:S05]  /*a500*/  BSYNC B3 ;  /* 0x0000000000037941 */ /* 0x000fea0003800000 */
.L_x_12327:
        /* <DEDUP_REMOVED lines=42> */
.L_x_12326:
[----:B------:R-:W-:Y:S05]  /*a7b0*/  BSYNC B2 ;  /* 0x0000000000027941 */ /* 0x000fea0003800000 */
.L_x_12325:
        /* <DEDUP_REMOVED lines=12> */
.L_x_12321:
        /* <DEDUP_REMOVED lines=12> */
.L_x_12330:
[----:B------:R-:W-:-:S07]  /*a940*/  IMAD.MOV.U32 R10, RZ, RZ, R14 ;  /* 0x000000ffff0a7224 */ /* 0x000fce00078e000e */
.L_x_12331:
[----:B------:R-:W-:Y:S05]  /*a950*/  BSYNC B2 ;  /* 0x0000000000027941 */ /* 0x000fea0003800000 */
.L_x_12329:
        /* <DEDUP_REMOVED lines=16> */
.L_x_12335:
[----:B------:R-:W-:Y:S05]  /*aa60*/  BSYNC B3 ;  /* 0x0000000000037941 */ /* 0x000fea0003800000 */
.L_x_12334:
        /* <DEDUP_REMOVED lines=42> */
.L_x_12333:
[----:B------:R-:W-:Y:S05]  /*ad10*/  BSYNC B2 ;  /* 0x0000000000027941 */ /* 0x000fea0003800000 */
.L_x_12332:
        /* <DEDUP_REMOVED lines=16> */
.L_x_12336:
        /* <DEDUP_REMOVED lines=12> */
.L_x_12339:
[----:B------:R-:W-:-:S07]  /*aee0*/  IMAD.MOV.U32 R4, RZ, RZ, R14 ;  /* 0x000000ffff047224 */ /* 0x000fce00078e000e */
.L_x_12340:
[----:B------:R-:W-:Y:S05]  /*aef0*/  BSYNC B2 ;  /* 0x0000000000027941 */ /* 0x000fea0003800000 */
.L_x_12338:
        /* <DEDUP_REMOVED lines=16> */
.L_x_12344:
[----:B------:R-:W-:Y:S05]  /*b000*/  BSYNC B3 ;  /* 0x0000000000037941 */ /* 0x000fea0003800000 */
.L_x_12343:
        /* <DEDUP_REMOVED lines=42> */
.L_x_12342:
[----:B------:R-:W-:Y:S05]  /*b2b0*/  BSYNC B2 ;  /* 0x0000000000027941 */ /* 0x000fea0003800000 */
.L_x_12341:
        /* <DEDUP_REMOVED lines=10> */
.L_x_12337:
        /* <DEDUP_REMOVED lines=12> */
.L_x_12346:
[----:B------:R-:W-:-:S07]  /*b420*/  IMAD.MOV.U32 R94, RZ, RZ, R14 ;  /* 0x000000ffff5e7224 */ /* 0x000fce00078e000e */
.L_x_12347:
[----:B------:R-:W-:Y:S05]  /*b430*/  BSYNC B2 ;  /* 0x0000000000027941 */ /* 0x000fea0003800000 */
.L_x_12345:
        /* <DEDUP_REMOVED lines=16> */
.L_x_12351:
[----:B------:R-:W-:Y:S05]  /*b540*/  BSYNC B3 ;  /* 0x0000000000037941 */ /* 0x000fea0003800000 */
.L_x_12350:
        /* <DEDUP_REMOVED lines=42> */
.L_x_12349:
[----:B------:R-:W-:Y:S05]  /*b7f0*/  BSYNC B2 ;  /* 0x0000000000027941 */ /* 0x000fea0003800000 */
.L_x_12348:
        /* <DEDUP_REMOVED lines=14> */
.L_x_12352:
        /* <DEDUP_REMOVED lines=12> */
.L_x_12355:
[----:B------:R-:W-:-:S07]  /*b9a0*/  IMAD.MOV.U32 R3, RZ, RZ, R14 ;  /* 0x000000ffff037224 */ /* 0x000fce00078e000e */
.L_x_12356:
[----:B------:R-:W-:Y:S05]  /*b9b0*/  BSYNC B2 ;  /* 0x0000000000027941 */ /* 0x000fea0003800000 */
.L_x_12354:
        /* <DEDUP_REMOVED lines=16> */
.L_x_12360:
[----:B------:R-:W-:Y:S05]  /*bac0*/  BSYNC B3 ;  /* 0x0000000000037941 */ /* 0x000fea0003800000 */
.L_x_12359:
        /* <DEDUP_REMOVED lines=42> */
.L_x_12358:
[----:B------:R-:W-:Y:S05]  /*bd70*/  BSYNC B2 ;  /* 0x0000000000027941 */ /* 0x000fea0003800000 */
.L_x_12357:
        /* <DEDUP_REMOVED lines=12> */
.L_x_12353:
        /* <DEDUP_REMOVED lines=12> */
.L_x_12362:
[----:B------:R-:W-:-:S07]  /*bf00*/  IMAD.MOV.U32 R10, RZ, RZ, R14 ;  /* 0x000000ffff0a7224 */ /* 0x000fce00078e000e */
.L_x_12363:
[----:B------:R-:W-:Y:S05]  /*bf10*/  BSYNC B2 ;  /* 0x0000000000027941 */ /* 0x000fea0003800000 */
.L_x_12361:
        /* <DEDUP_REMOVED lines=16> */
.L_x_12367:
[----:B------:R-:W-:Y:S05]  /*c020*/  BSYNC B3 ;  /* 0x0000000000037941 */ /* 0x000fea0003800000 */
.L_x_12366:
        /* <DEDUP_REMOVED lines=42> */
.L_x_12365:
[----:B------:R-:W-:Y:S05]  /*c2d0*/  BSYNC B2 ;  /* 0x0000000000027941 */ /* 0x000fea0003800000 */
.L_x_12364:
        /* <DEDUP_REMOVED lines=14> */
.L_x_12368:
        /* <DEDUP_REMOVED lines=12> */
.L_x_12371:
[----:B------:R-:W-:-:S07]  /*c480*/  IMAD.MOV.U32 R2, RZ, RZ, R14 ;  /* 0x000000ffff027224 */ /* 0x000fce00078e000e */
.L_x_12372:
[----:B------:R-:W-:Y:S05]  /*c490*/  BSYNC B2 ;  /* 0x0000000000027941 */ /* 0x000fea0003800000 */
.L_x_12370:
        /* <DEDUP_REMOVED lines=16> */
.L_x_12376:
[----:B------:R-:W-:Y:S05]  /*c5a0*/  BSYNC B3 ;  /* 0x0000000000037941 */ /* 0x000fea0003800000 */
.L_x_12375:
        /* <DEDUP_REMOVED lines=42> */
.L_x_12374:
[----:B------:R-:W-:Y:S05]  /*c850*/  BSYNC B2 ;  /* 0x0000000000027941 */ /* 0x000fea0003800000 */
.L_x_12373:
        /* <DEDUP_REMOVED lines=10> */
.L_x_12369:
        /* <DEDUP_REMOVED lines=12> */
.L_x_12378:
[----:B------:R-:W-:-:S07]  /*c9c0*/  IMAD.MOV.U32 R94, RZ, RZ, R14 ;  /* 0x000000ffff5e7224 */ /* 0x000fce00078e000e */
.L_x_12379:
[----:B------:R-:W-:Y:S05]  /*c9d0*/  BSYNC B2 ;  /* 0x0000000000027941 */ /* 0x000fea0003800000 */
.L_x_12377:
        /* <DEDUP_REMOVED lines=16> */
.L_x_12383:
[----:B------:R-:W-:Y:S05]  /*cae0*/  BSYNC B3 ;  /* 0x0000000000037941 */ /* 0x000fea0003800000 */
.L_x_12382:
        /* <DEDUP_REMOVED lines=42> */
.L_x_12381:
[----:B------:R-:W-:Y:S05]  /*cd90*/  BSYNC B2 ;  /* 0x0000000000027941 */ /* 0x000fea0003800000 */
.L_x_12380:
        /* <DEDUP_REMOVED lines=14> */
.L_x_12384:
        /* <DEDUP_REMOVED lines=12> */
.L_x_12387:
[----:B------:R-:W-:-:S07]  /*cf40*/  IMAD.MOV.U32 R0, RZ, RZ, R14 ;  /* 0x000000ffff007224 */ /* 0x000fce00078e000e */
.L_x_12388:
[----:B------:R-:W-:Y:S05]  /*cf50*/  BSYNC B2 ;  /* 0x0000000000027941 */ /* 0x000fea0003800000 */
.L_x_12386:
        /* <DEDUP_REMOVED lines=16> */
.L_x_12392:
[----:B------:R-:W-:Y:S05]  /*d060*/  BSYNC B3 ;  /* 0x0000000000037941 */ /* 0x000fea0003800000 */
.L_x_12391:
        /* <DEDUP_REMOVED lines=42> */
.L_x_12390:
[----:B------:R-:W-:Y:S05]  /*d310*/  BSYNC B2 ;  /* 0x0000000000027941 */ /* 0x000fea0003800000 */
.L_x_12389:
        /* <DEDUP_REMOVED lines=12> */
.L_x_12385:
[C---:B------:R-:W-:Y:S01]  /*d3e0*/  LEA R98, P0, R96.reuse, UR28, 0x4 ;  /* 0x0000001c60627c11 */ /* 0x040fe2000f8020ff */
[C---:B------:R-:W-:Y:S01]  /*d3f0*/  IMAD.SHL.U32 R134, R96.reuse, 0x8, RZ ;  /* 0x0000000860867824 */ /* 0x040fe200078e00ff */
        /* <DEDUP_REMOVED lines=10> */
[----:B0-----:R-:W-:Y:S02]  /*d4a0*/  SEL R94, RZ, 0x10000, P4 ;  /* 0x00010000ff5e7807 */ /* 0x001fe40002000000 */
[----:B------:R-:W-:-:S02]  /*d4b0*/  LOP3.LUT P4, RZ, R16, 0x2, RZ, 0xc0, !PT ;  /* 0x0000000210ff7812 */ /* 0x000fc4000788c0ff */
[----:B------:R-:W-:Y:S02]  /*d4c0*/  SEL R93, RZ, 0x1000000, P5 ;  /* 0x01000000ff5d7807 */ /* 0x000fe40002800000 */
[----:B------:R-:W-:Y:S02]  /*d4d0*/  SEL R92, RZ, 0x1, P4 ;  /* 0x00000001ff5c7807 */ /* 0x000fe40002000000 */
[----:B------:R-:W-:Y:S02]  /*d4e0*/  LOP3.LUT P5, RZ, R16, 0x1, RZ, 0xc0, !PT ;  /* 0x0000000110ff7812 */ /* 0x000fe400078ac0ff */
[----:B------:R-:W-:Y:S01]  /*d4f0*/  LOP3.LUT R97, R97, R93, R94, 0xfe, !PT ;  /* 0x0000005d61617212 */ /* 0x000fe200078efe5e */
[----:B------:R-:W-:Y:S01]  /*d500*/  IMAD.WIDE.U32 R92, R92, 0x1000000, RZ ;  /* 0x010000005c5c7825 */ /* 0x000fe200078e00ff */
[----:B------:R-:W-:Y:S02]  /*d510*/  SEL R95, RZ, 0x1, P5 ;  /* 0x00000001ff5f7807 */ /* 0x000fe40002800000 */
        /* <DEDUP_REMOVED lines=20> */
[----:B------:R-:W-:-:S02]  /*d660*/  LOP3.LUT R93, R6, 0xff, RZ, 0xc0, !PT ;  /* 0x000000ff065d7812 */ /* 0x000fc400078ec0ff */
[----:B------:R-:W-:Y:S02]  /*d670*/  LOP3.LUT R95, R92, 0xff00, R95, 0xf8, !PT ;  /* 0x0000ff005c5f7812 */ /* 0x000fe400078ef85f */
[----:B------:R-:W-:Y:S01]  /*d680*/  LOP3.LUT R92, R7, 0xff, RZ, 0xc0, !PT ;  /* 0x000000ff075c7812 */ /* 0x000fe200078ec0ff */
[----:B------:R-:W-:Y:S01]  /*d690*/  IMAD.WIDE.U32 R98, R93, 0x10000, RZ ;  /* 0x000100005d627825 */ /* 0x000fe200078e00ff */
[----:B------:R-:W-:-:S03]  /*d6a0*/  LOP3.LUT R135, R95, 0xff, R4, 0xf8, !PT ;  /* 0x000000ff5f877812 */ /* 0x000fc600078ef804 */
        /* <DEDUP_REMOVED lines=9> */
.L_x_12393:
[----:B------:R-:W-:-:S07]  /*d740*/  VIADD R96, R96, 0x20 ;  /* 0x0000002060607836 */ /* 0x000fce0000000000 */
.L_x_12264:
[----:B------:R-:W-:Y:S05]  /*d750*/  BSYNC B1 ;  /* 0x0000000000017941 */ /* 0x000fea0003800000 */
.L_x_12263:
        /* <DEDUP_REMOVED lines=29> */
.L_x_12397:
[----:B------:R-:W-:-:S07]  /*d930*/  MOV R97, R14 ;  /* 0x0000000e00617202 */ /* 0x000fce0000000f00 */
.L_x_12398:
[----:B------:R-:W-:Y:S05]  /*d940*/  BSYNC B2 ;  /* 0x0000000000027941 */ /* 0x000fea0003800000 */
.L_x_12396:
        /* <DEDUP_REMOVED lines=16> */
.L_x_12402:
[----:B------:R-:W-:Y:S05]  /*da50*/  BSYNC B3 ;  /* 0x0000000000037941 */ /* 0x000fea0003800000 */
.L_x_12401:
        /* <DEDUP_REMOVED lines=42> */
.L_x_12400:
[----:B------:R-:W-:Y:S05]  /*dd00*/  BSYNC B2 ;  /* 0x0000000000027941 */ /* 0x000fea0003800000 */
.L_x_12399:
        /* <DEDUP_REMOVED lines=21> */
.L_x_12403:
        /* <DEDUP_REMOVED lines=12> */
.L_x_12406:
[----:B------:R-:W-:-:S07]  /*df20*/  IMAD.MOV.U32 R8, RZ, RZ, R14 ;  /* 0x000000ffff087224 */ /* 0x000fce00078e000e */
.L_x_12407:
[----:B------:R-:W-:Y:S05]  /*df30*/  BSYNC B2 ;  /* 0x0000000000027941 */ /* 0x000fea0003800000 */
.L_x_12405:
        /* <DEDUP_REMOVED lines=16> */
.L_x_12411:
[----:B------:R-:W-:Y:S05]  /*e040*/  BSYNC B3 ;  /* 0x0000000000037941 */ /* 0x000fea0003800000 */
.L_x_12410:
        /* <DEDUP_REMOVED lines=42> */
.L_x_12409:
[----:B------:R-:W-:Y:S05]  /*e2f0*/  BSYNC B2 ;  /* 0x0000000000027941 */ /* 0x000fea0003800000 */
.L_x_12408:
        /* <DEDUP_REMOVED lines=10> */
.L_x_12404:
        /* <DEDUP_REMOVED lines=12> */
.L_x_12413:
[----:B------:R-:W-:-:S07]  /*e460*/  IMAD.MOV.U32 R27, RZ, RZ, R14 ;  /* 0x000000ffff1b7224 */ /* 0x000fce00078e000e */
.L_x_12414:
[----:B------:R-:W-:Y:S05]  /*e470*/  BSYNC B2 ;  /* 0x0000000000027941 */ /* 0x000fea0003800000 */
.L_x_12412:
        /* <DEDUP_REMOVED lines=16> */
.L_x_12418:
[----:B------:R-:W-:Y:S05]  /*e580*/  BSYNC B3 ;  /* 0x0000000000037941 */ /* 0x000fea0003800000 */
.L_x_12417:
        /* <DEDUP_REMOVED lines=42> */
.L_x_12416:
[----:B------:R-:W-:Y:S05]  /*e830*/  BSYNC B2 ;  /* 0x0000000000027941 */ /* 0x000fea0003800000 */
.L_x_12415:
        /* <DEDUP_REMOVED lines=16> */
.L_x_12419:
        /* <DEDUP_REMOVED lines=12> */
.L_x_12422:
[----:B------:R-:W-:-:S07]  /*ea00*/  IMAD.MOV.U32 R7, RZ, RZ, R14 ;  /* 0x000000ffff077224 */ /* 0x000fce00078e000e */
.L_x_12423:
[----:B------:R-:W-:Y:S05]  /*ea10*/  BSYNC B2 ;  /* 0x0000000000027941 */ /* 0x000fea0003800000 */
.L_x_12421:
        /* <DEDUP_REMOVED lines=16> */
.L_x_12427:
[----:B------:R-:W-:Y:S05]  /*eb20*/  BSYNC B3 ;  /* 0x0000000000037941 */ /* 0x000fea0003800000 */
.L_x_12426:
        /* <DEDUP_REMOVED lines=42> */
.L_x_12425:
[----:B------:R-:W-:Y:S05]  /*edd0*/  BSYNC B2 ;  /* 0x0000000000027941 */ /* 0x000fea0003800000 */
.L_x_12424:
        /* <DEDUP_REMOVED lines=12> */
.L_x_12420:
        /* <DEDUP_REMOVED lines=12> */
.L_x_12429:
[----:B------:R-:W-:-:S07]  /*ef60*/  IMAD.MOV.U32 R10, RZ, RZ, R14 ;  /* 0x000000ffff0a7224 */ /* 0x000fce00078e000e */
.L_x_12430:
[----:B------:R-:W-:Y:S05]  /*ef70*/  BSYNC B2 ;  /* 0x0000000000027941 */ /* 0x000fea0003800000 */
.L_x_12428:
        /* <DEDUP_REMOVED lines=16> */
.L_x_12434:
[----:B------:R-:W-:Y:S05]  /*f080*/  BSYNC B3 ;  /* 0x0000000000037941 */ /* 0x000fea0003800000 */
.L_x_12433:
        /* <DEDUP_REMOVED lines=42> */
.L_x_12432:
[----:B------:R-:W-:Y:S05]  /*f330*/  BSYNC B2 ;  /* 0x0000000000027941 */ /* 0x000fea0003800000 */
.L_x_12431:
        /* <DEDUP_REMOVED lines=16> */
.L_x_12435:
        /* <DEDUP_REMOVED lines=12> */
.L_x_12438:
[----:B------:R-:W-:-:S07]  /*f500*/  IMAD.MOV.U32 R6, RZ, RZ, R14 ;  /* 0x000000ffff067224 */ /* 0x000fce00078e000e */
.L_x_12439:
[----:B------:R-:W-:Y:S05]  /*f510*/  BSYNC B2 ;  /* 0x0000000000027941 */ /* 0x000fea0003800000 */
.L_x_12437:
        /* <DEDUP_REMOVED lines=16> */
.L_x_12443:
[----:B------:R-:W-:Y:S05]  /*f620*/  BSYNC B3 ;  /* 0x0000000000037941 */ /* 0x000fea0003800000 */
.L_x_12442:
        /* <DEDUP_REMOVED lines=42> */
.L_x_12441:
[----:B------:R-:W-:Y:S05]  /*f8d0*/  BSYNC B2 ;  /* 0x0000000000027941 */ /* 0x000fea0003800000 */
.L_x_12440:
        /* <DEDUP_REMOVED lines=10> */
.L_x_12436:
        /* <DEDUP_REMOVED lines=12> */
.L_x_12445:
[----:B------:R-:W-:-:S07]  /*fa40*/  IMAD.MOV.U32 R43, RZ, RZ, R14 ;  /* 0x000000ffff2b7224 */ /* 0x000fce00078e000e */
.L_x_12446:
[----:B------:R-:W-:Y:S05]  /*fa50*/  BSYNC B2 ;  /* 0x0000000000027941 */ /* 0x000fea0003800000 */
.L_x_12444:
        /* <DEDUP_REMOVED lines=16> */
.L_x_12450:
[----:B------:R-:W-:Y:S05]  /*fb60*/  BSYNC B3 ;  /* 0x0000000000037941 */ /* 0x000fea0003800000 */
.L_x_12449:
        /* <DEDUP_REMOVED lines=42> */
.L_x_12448:
[----:B------:R-:W-:Y:S05]  /*fe10*/  BSYNC B2 ;  /* 0x0000000000027941 */ /* 0x000fea0003800000 */
.L_x_12447:
        /* <DEDUP_REMOVED lines=16> */
.L_x_12451:
        /* <DEDUP_REMOVED lines=12> */
.L_x_12454:
[----:B------:R-:W-:-:S07]  /*ffe0*/  IMAD.MOV.U32 R5, RZ, RZ, R14 ;  /* 0x000000ffff057224 */ /* 0x000fce00078e000e */
.L_x_12455:
[----:B------:R-:W-:Y:S05]  /*fff0*/  BSYNC B2 ;  /* 0x0000000000027941 */ /* 0x000fea0003800000 */
.L_x_12453:
        /* <DEDUP_REMOVED lines=16> */
.L_x_12459:
[----:B------:R-:W-:Y:S05]  /*10100*/  BSYNC B3 ;  /* 0x0000000000037941 */ /* 0x000fea0003800000 */
.L_x_12458:
        /* <DEDUP_REMOVED lines=42> */
.L_x_12457:
[----:B------:R-:W-:Y:S05]  /*103b0*/  BSYNC B2 ;  /* 0x0000000000027941 */ /* 0x000fea0003800000 */
.L_x_12456:
        /* <DEDUP_REMOVED lines=12> */
.L_x_12452:
        /* <DEDUP_REMOVED lines=12> */
.L_x_12461:
[----:B------:R-:W-:-:S07]  /*10540*/  IMAD.MOV.U32 R10, RZ, RZ, R14 ;  /* 0x000000ffff0a7224 */ /* 0x000fce00078e000e */
.L_x_12462:
[----:B------:R-:W-:Y:S05]  /*10550*/  BSYNC B2 ;  /* 0x0000000000027941 */ /* 0x000fea0003800000 */
.L_x_12460:
        /* <DEDUP_REMOVED lines=16> */
.L_x_12466:
[----:B------:R-:W-:Y:S05]  /*10660*/  BSYNC B3 ;  /* 0x0000000000037941 */ /* 0x000fea0003800000 */
.L_x_12465:
        /* <DEDUP_REMOVED lines=42> */
.L_x_12464:
[----:B------:R-:W-:Y:S05]  /*10910*/  BSYNC B2 ;  /* 0x0000000000027941 */ /* 0x000fea0003800000 */
.L_x_12463:
        /* <DEDUP_REMOVED lines=16> */
.L_x_12467:
        /* <DEDUP_REMOVED lines=12> */
.L_x_12470:
[----:B------:R-:W-:-:S07]  /*10ae0*/  IMAD.MOV.U32 R4, RZ, RZ, R14 ;  /* 0x000000ffff047224 */ /* 0x000fce00078e000e */
.L_x_12471:
[----:B------:R-:W-:Y:S05]  /*10af0*/  BSYNC B2 ;  /* 0x0000000000027941 */ /* 0x000fea0003800000 */
.L_x_12469:
        /* <DEDUP_REMOVED lines=16> */
.L_x_12475:
[----:B------:R-:W-:Y:S05]  /*10c00*/  BSYNC B3 ;  /* 0x0000000000037941 */ /* 0x000fea0003800000 */
.L_x_12474:
        /* <DEDUP_REMOVED lines=42> */
.L_x_12473:
[----:B------:R-:W-:Y:S05]  /*10eb0*/  BSYNC B2 ;  /* 0x0000000000027941 */ /* 0x000fea0003800000 */
.L_x_12472:
        /* <DEDUP_REMOVED lines=10> */
.L_x_12468:
        /* <DEDUP_REMOVED lines=12> */
.L_x_12477:
[----:B------:R-:W-:-:S07]  /*11020*/  IMAD.MOV.U32 R94, RZ, RZ, R14 ;  /* 0x000000ffff5e7224 */ /* 0x000fce00078e000e */
.L_x_12478:
[----:B------:R-:W-:Y:S05]  /*11030*/  BSYNC B2 ;  /* 0x0000000000027941 */ /* 0x000fea0003800000 */
.L_x_12476:
        /* <DEDUP_REMOVED lines=16> */
.L_x_12482:
[----:B------:R-:W-:Y:S05]  /*11140*/  BSYNC B3 ;  /* 0x0000000000037941 */ /* 0x000fea0003800000 */
.L_x_12481:
        /* <DEDUP_REMOVED lines=42> */
.L_x_12480:
[----:B------:R-:W-:Y:S05]  /*113f0*/  BSYNC B2 ;  /* 0x0000000000027941 */ /* 0x000fea0003800000 */
.L_x_12479:
        /* <DEDUP_REMOVED lines=14> */
.L_x_12483:
        /* <DEDUP_REMOVED lines=12> */
.L_x_12486:
[----:B------:R-:W-:-:S07]  /*115a0*/  IMAD.MOV.U32 R3, RZ, RZ, R14 ;  /* 0x000000ffff037224 */ /* 0x000fce00078e000e */
.L_x_12487:
[----:B------:R-:W-:Y:S05]  /*115b0*/  BSYNC B2 ;  /* 0x0000000000027941 */ /* 0x000fea0003800000 */
.L_x_12485:
        /* <DEDUP_REMOVED lines=16> */
.L_x_12491:
[----:B------:R-:W-:Y:S05]  /*116c0*/  BSYNC B3 ;  /* 0x0000000000037941 */ /* 0x000fea0003800000 */
.L_x_12490:
        /* <DEDUP_REMOVED lines=42> */
.L_x_12489:
[----:B------:R-:W-:Y:S05]  /*11970*/  BSYNC B2 ;  /* 0x0000000000027941 */ /* 0x000fea0003800000 */
.L_x_12488:
        /* <DEDUP_REMOVED lines=12> */
.L_x_12484:
        /* <DEDUP_REMOVED lines=12> */
.L_x_12493:
[----:B------:R-:W-:-:S07]  /*11b00*/  IMAD.MOV.U32 R10, RZ, RZ, R14 ;  /* 0x000000ffff0a7224 */ /* 0x000fce00078e000e */
.L_x_12494:
[----:B------:R-:W-:Y:S05]  /*11b10*/  BSYNC B2 ;  /* 0x0000000000027941 */ /* 0x000fea0003800000 */
.L_x_12492:
        /* <DEDUP_REMOVED lines=16> */
.L_x_12498:
[----:B------:R-:W-:Y:S05]  /*11c20*/  BSYNC B3 ;  /* 0x0000000000037941 */ /* 0x000fea0003800000 */
.L_x_12497:
        /* <DEDUP_REMOVED lines=42> */
.L_x_12496:
[----:B------:R-:W-:Y:S05]  /*11ed0*/  BSYNC B2 ;  /* 0x0000000000027941 */ /* 0x000fea0003800000 */
.L_x_12495:
        /* <DEDUP_REMOVED lines=14> */
.L_x_12499:
        /* <DEDUP_REMOVED lines=12> */
.L_x_12502:
[----:B------:R-:W-:-:S07]  /*12080*/  IMAD.MOV.U32 R2, RZ, RZ, R14 ;  /* 0x000000ffff027224 */ /* 0x000fce00078e000e */
.L_x_12503:
[----:B------:R-:W-:Y:S05]  /*12090*/  BSYNC B2 ;  /* 0x0000000000027941 */ /* 0x000fea0003800000 */
.L_x_12501:
        /* <DEDUP_REMOVED lines=16> */
.L_x_12507:
[----:B------:R-:W-:Y:S05]  /*121a0*/  BSYNC B3 ;  /* 0x0000000000037941 */ /* 0x000fea0003800000 */
.L_x_12506:
        /* <DEDUP_REMOVED lines=42> */
.L_x_12505:
[----:B------:R-:W-:Y:S05]  /*12450*/  BSYNC B2 ;  /* 0x0000000000027941 */ /* 0x000fea0003800000 */
.L_x_12504:
        /* <DEDUP_REMOVED lines=10> */
.L_x_12500:
        /* <DEDUP_REMOVED lines=12> */
.L_x_12509:
[----:B------:R-:W-:-:S07]  /*125c0*/  IMAD.MOV.U32 R94, RZ, RZ, R14 ;  /* 0x000000ffff5e7224 */ /* 0x000fce00078e000e */
.L_x_12510:
[----:B------:R-:W-:Y:S05]  /*125d0*/  BSYNC B2 ;  /* 0x0000000000027941 */ /* 0x000fea0003800000 */
.L_x_12508:
        /* <DEDUP_REMOVED lines=16> */
.L_x_12514:
[----:B------:R-:W-:Y:S05]  /*126e0*/  BSYNC B3 ;  /* 0x0000000000037941 */ /* 0x000fea0003800000 */
.L_x_12513:
        /* <DEDUP_REMOVED lines=42> */
.L_x_12512:
[----:B------:R-:W-:Y:S05]  /*12990*/  BSYNC B2 ;  /* 0x0000000000027941 */ /* 0x000fea0003800000 */
.L_x_12511:
        /* <DEDUP_REMOVED lines=14> */
.L_x_12515:
        /* <DEDUP_REMOVED lines=12> */
.L_x_12518:
[----:B------:R-:W-:-:S07]  /*12b40*/  IMAD.MOV.U32 R0, RZ, RZ, R14 ;  /* 0x000000ffff007224 */ /* 0x000fce00078e000e */
.L_x_12519:
[----:B------:R-:W-:Y:S05]  /*12b50*/  BSYNC B2 ;  /* 0x0000000000027941 */ /* 0x000fea0003800000 */
.L_x_12517:
        /* <DEDUP_REMOVED lines=16> */
.L_x_12523:
[----:B------:R-:W-:Y:S05]  /*12c60*/  BSYNC B3 ;  /* 0x0000000000037941 */ /* 0x000fea0003800000 */
.L_x_12522:
        /* <DEDUP_REMOVED lines=42> */
.L_x_12521:
[----:B------:R-:W-:Y:S05]  /*12f10*/  BSYNC B2 ;  /* 0x0000000000027941 */ /* 0x000fea0003800000 */
.L_x_12520:
        /* <DEDUP_REMOVED lines=12> */
.L_x_12516:
        /* <DEDUP_REMOVED lines=54> */
.L_x_12524:
[----:B------:R-:W-:-:S07]  /*13340*/  VIADD R96, R96, 0x20 ;  /* 0x0000002060607836 */ /* 0x000fce0000000000 */
.L_x_12395:
[----:B------:R-:W-:Y:S05]  /*13350*/  BSYNC B1 ;  /* 0x0000000000017941 */ /* 0x000fea0003800000 */
.L_x_12394:
        /* <DEDUP_REMOVED lines=29> */
.L_x_12528:
[----:B------:R-:W-:-:S07]  /*13530*/  MOV R97, R14 ;  /* 0x0000000e00617202 */ /* 0x000fce0000000f00 */
.L_x_12529:
[----:B------:R-:W-:Y:S05]  /*13540*/  BSYNC B2 ;  /* 0x0000000000027941 */ /* 0x000fea0003800000 */
.L_x_12527:
        /* <DEDUP_REMOVED lines=16> */
.L_x_12533:
[----:B------:R-:W-:Y:S05]  /*13650*/  BSYNC B3 ;  /* 0x0000000000037941 */ /* 0x000fea0003800000 */
.L_x_12532:
        /* <DEDUP_REMOVED lines=42> */
.L_x_12531:
[----:B------:R-:W-:Y:S05]  /*13900*/  BSYNC B2 ;  /* 0x0000000000027941 */ /* 0x000fea0003800000 */
.L_x_12530:
        /* <DEDUP_REMOVED lines=21> */
.L_x_12534:
        /* <DEDUP_REMOVED lines=12> */
.L_x_12537:
[----:B------:R-:W-:-:S07]  /*13b20*/  IMAD.MOV.U32 R8, RZ, RZ, R14 ;  /* 0x000000ffff087224 */ /* 0x000fce00078e000e */
.L_x_12538:
[----:B------:R-:W-:Y:S05]  /*13b30*/  BSYNC B2 ;  /* 0x0000000000027941 */ /* 0x000fea0003800000 */
.L_x_12536:
        /* <DEDUP_REMOVED lines=16> */
.L_x_12542:
[----:B------:R-:W-:Y:S05]  /*13c40*/  BSYNC B3 ;  /* 0x0000000000037941 */ /* 0x000fea0003800000 */
.L_x_12541:
        /* <DEDUP_REMOVED lines=42> */
.L_x_12540:
[----:B------:R-:W-:Y:S05]  /*13ef0*/  BSYNC B2 ;  /* 0x0000000000027941 */ /* 0x000fea0003800000 */
.L_x_12539:
        /* <DEDUP_REMOVED lines=10> */
.L_x_12535:
        /* <DEDUP_REMOVED lines=12> */
.L_x_12544:
[----:B------:R-:W-:-:S07]  /*14060*/  IMAD.MOV.U32 R29, RZ, RZ, R14 ;  /* 0x000000ffff1d7224 */ /* 0x000fce00078e000e */
.L_x_12545:
[----:B------:R-:W-:Y:S05]  /*14070*/  BSYNC B2 ;  /* 0x0000000000027941 */ /* 0x000fea0003800000 */
.L_x_12543:
        /* <DEDUP_REMOVED lines=16> */
.L_x_12549:
[----:B------:R-:W-:Y:S05]  /*14180*/  BSYNC B3 ;  /* 0x0000000000037941 */ /* 0x000fea0003800000 */
.L_x_12548:
        /* <DEDUP_REMOVED lines=42> */
.L_x_12547:
[----:B------:R-:W-:Y:S05]  /*14430*/  BSYNC B2 ;  /* 0x0000000000027941 */ /* 0x000fea0003800000 */
.L_x_12546:
        /* <DEDUP_REMOVED lines=16> */
.L_x_12550:
        /* <DEDUP_REMOVED lines=12> */
.L_x_12553:
[----:B------:R-:W-:-:S07]  /*14600*/  IMAD.MOV.U32 R7, RZ, RZ, R14 ;  /* 0x000000ffff077224 */ /* 0x000fce00078e000e */
.L_x_12554:
[----:B------:R-:W-:Y:S05]  /*14610*/  BSYNC B2 ;  /* 0x0000000000027941 */ /* 0x000fea0003800000 */
.L_x_12552:
        /* <DEDUP_REMOVED lines=16> */
.L_x_12558:
[----:B------:R-:W-:Y:S05]  /*14720*/  BSYNC B3 ;  /* 0x0000000000037941 */ /* 0x000fea0003800000 */
.L_x_12557:
        /* <DEDUP_REMOVED lines=42> */
.L_x_12556:
[----:B------:R-:W-:Y:S05]  /*149d0*/  BSYNC B2 ;  /* 0x0000000000027941 */ /* 0x000fea0003800000 */
.L_x_12555:
        /* <DEDUP_REMOVED lines=12> */
.L_x_12551:
        /* <DEDUP_REMOVED lines=12> */
.L_x_12560:
[----:B------:R-:W-:-:S07]  /*14b60*/  IMAD.MOV.U32 R10, RZ, RZ, R14 ;  /* 0x000000ffff0a7224 */ /* 0x000fce00078e000e */
.L_x_12561:
[----:B------:R-:W-:Y:S05]  /*14b70*/  BSYNC B2 ;  /* 0x0000000000027941 */ /* 0x000fea0003800000 */
.L_x_12559:
        /* <DEDUP_REMOVED lines=16> */
.L_x_12565:
[----:B------:R-:W-:Y:S05]  /*14c80*/  BSYNC B3 ;  /* 0x0000000000037941 */ /* 0x000fea0003800000 */
.L_x_12564:
        /* <DEDUP_REMOVED lines=42> */
.L_x_12563:
[----:B------:R-:W-:Y:S05]  /*14f30*/  BSYNC B2 ;  /* 0x0000000000027941 */ /* 0x000fea0003800000 */
.L_x_12562:
        /* <DEDUP_REMOVED lines=16> */
.L_x_12566:
        /* <DEDUP_REMOVED lines=12> */
.L_x_12569:
[----:B------:R-:W-:-:S07]  /*15100*/  IMAD.MOV.U32 R6, RZ, RZ, R14 ;  /* 0x000000ffff067224 */ /* 0x000fce00078e000e */
.L_x_12570:
[----:B------:R-:W-:Y:S05]  /*15110*/  BSYNC B2 ;  /* 0x0000000000027941 */ /* 0x000fea0003800000 */
.L_x_12568:
        /* <DEDUP_REMOVED lines=16> */
.L_x_12574:
[----:B------:R-:W-:Y:S05]  /*15220*/  BSYNC B3 ;  /* 0x0000000000037941 */ /* 0x000fea0003800000 */
.L_x_12573:
        /* <DEDUP_REMOVED lines=42> */
.L_x_12572:
[----:B------:R-:W-:Y:S05]  /*154d0*/  BSYNC B2 ;  /* 0x0000000000027941 */ /* 0x000fea0003800000 */
.L_x_12571:
        /* <DEDUP_REMOVED lines=10> */
.L_x_12567:
        /* <DEDUP_REMOVED lines=12> */
.L_x_12576:
[----:B------:R-:W-:-:S07]  /*15640*/  IMAD.MOV.U32 R45, RZ, RZ, R14 ;  /* 0x000000ffff2d7224 */ /* 0x000fce00078e000e */
.L_x_12577:
[----:B------:R-:W-:Y:S05]  /*15650*/  BSYNC B2 ;  /* 0x0000000000027941 */ /* 0x000fea0003800000 */
.L_x_12575:
        /* <DEDUP_REMOVED lines=16> */
.L_x_12581:
[----:B------:R-:W-:Y:S05]  /*15760*/  BSYNC B3 ;  /* 0x0000000000037941 */ /* 0x000fea0003800000 */
.L_x_12580:
        /* <DEDUP_REMOVED lines=42> */
.L_x_12579:
[----:B------:R-:W-:Y:S05]  /*15a10*/  BSYNC B2 ;  /* 0x0000000000027941 */ /* 0x000fea0003800000 */
.L_x_12578:
        /* <DEDUP_REMOVED lines=16> */
.L_x_12582:
        /* <DEDUP_REMOVED lines=12> */
.L_x_12585:
[----:B------:R-:W-:-:S07]  /*15be0*/  IMAD.MOV.U32 R5, RZ, RZ, R14 ;  /* 0x000000ffff057224 */ /* 0x000fce00078e000e */
.L_x_12586:
[----:B------:R-:W-:Y:S05]  /*15bf0*/  BSYNC B2 ;  /* 0x0000000000027941 */ /* 0x000fea0003800000 */
.L_x_12584:
        /* <DEDUP_REMOVED lines=16> */
.L_x_12590:
[----:B------:R-:W-:Y:S05]  /*15d00*/  BSYNC B3 ;  /* 0x0000000000037941 */ /* 0x000fea0003800000 */
.L_x_12589:
        /* <DEDUP_REMOVED lines=42> */
.L_x_12588:
[----:B------:R-:W-:Y:S05]  /*15fb0*/  BSYNC B2 ;  /* 0x0000000000027941 */ /* 0x000fea0003800000 */
.L_x_12587:
        /* <DEDUP_REMOVED lines=12> */
.L_x_12583:
        /* <DEDUP_REMOVED lines=12> */
.L_x_12592:
[----:B------:R-:W-:-:S07]  /*16140*/  IMAD.MOV.U32 R10, RZ, RZ, R14 ;  /* 0x000000ffff0a7224 */ /* 0x000fce00078e000e */
.L_x_12593:
[----:B------:R-:W-:Y:S05]  /*16150*/  BSYNC B2 ;  /* 0x0000000000027941 */ /* 0x000fea0003800000 */
.L_x_12591:
        /* <DEDUP_REMOVED lines=16> */
.L_x_12597:
[----:B------:R-:W-:Y:S05]  /*16260*/  BSYNC B3 ;  /* 0x0000000000037941 */ /* 0x000fea0003800000 */
.L_x_12596:
        /* <DEDUP_REMOVED lines=42> */
.L_x_12595:
[----:B------:R-:W-:Y:S05]  /*16510*/  BSYNC B2 ;  /* 0x0000000000027941 */ /* 0x000fea0003800000 */
.L_x_12594:
        /* <DEDUP_REMOVED lines=16> */
.L_x_12598:
        /* <DEDUP_REMOVED lines=12> */
.L_x_12601:
[----:B------:R-:W-:-:S07]  /*166e0*/  IMAD.MOV.U32 R4, RZ, RZ, R14 ;  /* 0x000000ffff047224 */ /* 0x000fce00078e000e */
.L_x_12602:
[----:B------:R-:W-:Y:S05]  /*166f0*/  BSYNC B2 ;  /* 0x0000000000027941 */ /* 0x000fea0003800000 */
.L_x_12600:
        /* <DEDUP_REMOVED lines=16> */
.L_x_12606:
[----:B------:R-:W-:Y:S05]  /*16800*/  BSYNC B3 ;  /* 0x0000000000037941 */ /* 0x000fea0003800000 */
.L_x_12605:
        /* <DEDUP_REMOVED lines=42> */
.L_x_12604:
[----:B------:R-:W-:Y:S05]  /*16ab0*/  BSYNC B2 ;  /* 0x0000000000027941 */ /* 0x000fea0003800000 */
.L_x_12603:
        /* <DEDUP_REMOVED lines=10> */
.L_x_12599:
        /* <DEDUP_REMOVED lines=12> */
.L_x_12608:
[----:B------:R-:W-:-:S07]  /*16c20*/  IMAD.MOV.U32 R94, RZ, RZ, R14 ;  /* 0x000000ffff5e7224 */ /* 0x000fce00078e000e */
.L_x_12609:
[----:B------:R-:W-:Y:S05]  /*16c30*/  BSYNC B2 ;  /* 0x0000000000027941 */ /* 0x000fea0003800000 */
.L_x_12607:
        /* <DEDUP_REMOVED lines=16> */
.L_x_12613:
[----:B------:R-:W-:Y:S05]  /*16d40*/  BSYNC B3 ;  /* 0x0000000000037941 */ /* 0x000fea0003800000 */
.L_x_12612:
        /* <DEDUP_REMOVED lines=42> */
.L_x_12611:
[----:B------:R-:W-:Y:S05]  /*16ff0*/  BSYNC B2 ;  /* 0x0000000000027941 */ /* 0x000fea0003800000 */
.L_x_12610:
        /* <DEDUP_REMOVED lines=14> */
.L_x_12614:
        /* <DEDUP_REMOVED lines=12> */
.L_x_12617:
[----:B------:R-:W-:-:S07]  /*171a0*/  IMAD.MOV.U32 R3, RZ, RZ, R14 ;  /* 0x000000ffff037224 */ /* 0x000fce00078e000e */
.L_x_12618:
[----:B------:R-:W-:Y:S05]  /*171b0*/  BSYNC B2 ;  /* 0x0000000000027941 */ /* 0x000fea0003800000 */
.L_x_12616:
        /* <DEDUP_REMOVED lines=16> */
.L_x_12622:
[----:B------:R-:W-:Y:S05]  /*172c0*/  BSYNC B3 ;  /* 0x0000000000037941 */ /* 0x000fea0003800000 */
.L_x_12621:
        /* <DEDUP_REMOVED lines=42> */
.L_x_12620:
[----:B------:R-:W-:Y:S05]  /*17570*/  BSYNC B2 ;  /* 0x0000000000027941 */ /* 0x000fea0003800000 */
.L_x_12619:
        /* <DEDUP_REMOVED lines=12> */
.L_x_12615:
        /* <DEDUP_REMOVED lines=12> */
.L_x_12624:
[----:B------:R-:W-:-:S07]  /*17700*/  IMAD.MOV.U32 R10, RZ, RZ, R14 ;  /* 0x000000ffff0a7224 */ /* 0x000fce00078e000e */
.L_x_12625:
[----:B------:R-:W-:Y:S05]  /*17710*/  BSYNC B2 ;  /* 0x0000000000027941 */ /* 0x000fea0003800000 */
.L_x_12623:
        /* <DEDUP_REMOVED lines=16> */
.L_x_12629:
[----:B------:R-:W-:Y:S05]  /*17820*/  BSYNC B3 ;  /* 0x0000000000037941 */ /* 0x000fea0003800000 */
.L_x_12628:
        /* <DEDUP_REMOVED lines=42> */
.L_x_12627:
[----:B------:R-:W-:Y:S05]  /*17ad0*/  BSYNC B2 ;  /* 0x0000000000027941 */ /* 0x000fea0003800000 */
.L_x_12626:
        /* <DEDUP_REMOVED lines=14> */
.L_x_12630:
        /* <DEDUP_REMOVED lines=12> */
.L_x_12633:
[----:B------:R-:W-:-:S07]  /*17c80*/  IMAD.MOV.U32 R2, RZ, RZ, R14 ;  /* 0x000000ffff027224 */ /* 0x000fce00078e000e */
.L_x_12634:
[----:B------:R-:W-:Y:S05]  /*17c90*/  BSYNC B2 ;  /* 0x0000000000027941 */ /* 0x000fea0003800000 */
.L_x_12632:
        /* <DEDUP_REMOVED lines=16> */
.L_x_12638:
[----:B------:R-:W-:Y:S05]  /*17da0*/  BSYNC B3 ;  /* 0x0000000000037941 */ /* 0x000fea0003800000 */
.L_x_12637:
        /* <DEDUP_REMOVED lines=42> */
.L_x_12636:
[----:B------:R-:W-:Y:S05]  /*18050*/  BSYNC B2 ;  /* 0x0000000000027941 */ /* 0x000fea0003800000 */
.L_x_12635:
        /* <DEDUP_REMOVED lines=10> */
.L_x_12631:
        /* <DEDUP_REMOVED lines=12> */
.L_x_12640:
[----:B------:R-:W-:-:S07]  /*181c0*/  IMAD.MOV.U32 R94, RZ, RZ, R14 ;  /* 0x000000ffff5e7224 */ /* 0x000fce00078e000e */
.L_x_12641:
[----:B------:R-:W-:Y:S05]  /*181d0*/  BSYNC B2 ;  /* 0x0000000000027941 */ /* 0x000fea0003800000 */
.L_x_12639:
        /* <DEDUP_REMOVED lines=16> */
.L_x_12645:
[----:B------:R-:W-:Y:S05]  /*182e0*/  BSYNC B3 ;  /* 0x0000000000037941 */ /* 0x000fea0003800000 */
.L_x_12644:
        /* <DEDUP_REMOVED lines=42> */
.L_x_12643:
[----:B------:R-:W-:Y:S05]  /*18590*/  BSYNC B2 ;  /* 0x0000000000027941 */ /* 0x000fea0003800000 */
.L_x_12642:
        /* <DEDUP_REMOVED lines=14> */
.L_x_12646:
        /* <DEDUP_REMOVED lines=12> */
.L_x_12649:
[----:B------:R-:W-:-:S07]  /*18740*/  IMAD.MOV.U32 R0, RZ, RZ, R14 ;  /* 0x000000ffff007224 */ /* 0x000fce00078e000e */
.L_x_12650:
[----:B------:R-:W-:Y:S05]  /*18750*/  BSYNC B2 ;  /* 0x0000000000027941 */ /* 0x000fea0003800000 */
.L_x_12648:
        /* <DEDUP_REMOVED lines=16> */
.L_x_12654:
[----:B------:R-:W-:Y:S05]  /*18860*/  BSYNC B3 ;  /* 0x0000000000037941 */ /* 0x000fea0003800000 */
.L_x_12653:
        /* <DEDUP_REMOVED lines=42> */
.L_x_12652:
[----:B------:R-:W-:Y:S05]  /*18b10*/  BSYNC B2 ;  /* 0x0000000000027941 */ /* 0x000fea0003800000 */
.L_x_12651:
        /* <DEDUP_REMOVED lines=12> */
.L_x_12647:
        /* <DEDUP_REMOVED lines=54> */
.L_x_12655:
[----:B------:R-:W-:-:S07]  /*18f40*/  VIADD R96, R96, 0x20 ;  /* 0x0000002060607836 */ /* 0x000fce0000000000 */
.L_x_12526:
[----:B------:R-:W-:Y:S05]  /*18f50*/  BSYNC B1 ;  /* 0x0000000000017941 */ /* 0x000fea0003800000 */
.L_x_12525:
        /* <DEDUP_REMOVED lines=29> */
.L_x_12659:
[----:B------:R-:W-:-:S07]  /*19130*/  MOV R97, R14 ;  /* 0x0000000e00617202 */ /* 0x000fce0000000f00 */
.L_x_12660:
[----:B------:R-:W-:Y:S05]  /*19140*/  BSYNC B2 ;  /* 0x0000000000027941 */ /* 0x000fea0003800000 */
.L_x_12658:
        /* <DEDUP_REMOVED lines=16> */
.L_x_12664:
[----:B------:R-:W-:Y:S05]  /*19250*/  BSYNC B3 ;  /* 0x0000000000037941 */ /* 0x000fea0003800000 */
.L_x_12663:
        /* <DEDUP_REMOVED lines=42> */
.L_x_12662:
[----:B------:R-:W-:Y:S05]  /*19500*/  BSYNC B2 ;  /* 0x0000000000027941 */ /* 0x000fea0003800000 */
.L_x_12661:
        /* <DEDUP_REMOVED lines=21> */
.L_x_12665:
        /* <DEDUP_REMOVED lines=12> */
.L_x_12668:
[----:B------:R-:W-:-:S07]  /*19720*/  MOV R8, R14 ;  /* 0x0000000e00087202 */ /* 0x000fce0000000f00 */
.L_x_12669:
[----:B------:R-:W-:Y:S05]  /*19730*/  BSYNC B2 ;  /* 0x0000000000027941 */ /* 0x000fea0003800000 */
.L_x_12667:
        /* <DEDUP_REMOVED lines=16> */
.L_x_12673:
[----:B------:R-:W-:Y:S05]  /*19840*/  BSYNC B3 ;  /* 0x0000000000037941 */ /* 0x000fea0003800000 */
.L_x_12672:
        /* <DEDUP_REMOVED lines=42> */
.L_x_12671:
[----:B------:R-:W-:Y:S05]  /*19af0*/  BSYNC B2 ;  /* 0x0000000000027941 */ /* 0x000fea0003800000 */
.L_x_12670:
        /* <DEDUP_REMOVED lines=10> */
.L_x_12666:
        /* <DEDUP_REMOVED lines=12> */
.L_x_12675:
[----:B------:R-:W-:-:S07]  /*19c60*/  MOV R31, R14 ;  /* 0x0000000e001f7202 */ /* 0x000fce0000000f00 */
.L_x_12676:
[----:B------:R-:W-:Y:S05]  /*19c70*/  BSYNC B2 ;  /* 0x0000000000027941 */ /* 0x000fea0003800000 */
.L_x_12674:
        /* <DEDUP_REMOVED lines=16> */
.L_x_12680:
[----:B------:R-:W-:Y:S05]  /*19d80*/  BSYNC B3 ;  /* 0x0000000000037941 */ /* 0x000fea0003800000 */
.L_x_12679:
        /* <DEDUP_REMOVED lines=42> */
.L_x_12678:
[----:B------:R-:W-:Y:S05]  /*1a030*/  BSYNC B2 ;  /* 0x0000000000027941 */ /* 0x000fea0003800000 */
.L_x_12677:
        /* <DEDUP_REMOVED lines=16> */
.L_x_12681:
        /* <DEDUP_REMOVED lines=12> */
.L_x_12684:
[----:B------:R-:W-:-:S07]  /*1a200*/  IMAD.MOV.U32 R7, RZ, RZ, R14 ;  /* 0x000000ffff077224 */ /* 0x000fce00078e000e */
.L_x_12685:
[----:B------:R-:W-:Y:S05]  /*1a210*/  BSYNC B2 ;  /* 0x0000000000027941 */ /* 0x000fea0003800000 */
.L_x_12683:
        /* <DEDUP_REMOVED lines=16> */
.L_x_12689:
[----:B------:R-:W-:Y:S05]  /*1a320*/  BSYNC B3 ;  /* 0x0000000000037941 */ /* 0x000fea0003800000 */
.L_x_12688:
        /* <DEDUP_REMOVED lines=42> */
.L_x_12687:
[----:B------:R-:W-:Y:S05]  /*1a5d0*/  BSYNC B2 ;  /* 0x0000000000027941 */ /* 0x000fea0003800000 */
.L_x_12686:
        /* <DEDUP_REMOVED lines=12> */
.L_x_12682:
        /* <DEDUP_REMOVED lines=12> */
.L_x_12691:
[----:B------:R-:W-:-:S07]  /*1a760*/  IMAD.MOV.U32 R10, RZ, RZ, R14 ;  /* 0x000000ffff0a7224 */ /* 0x000fce00078e000e */
.L_x_12692:
[----:B------:R-:W-:Y:S05]  /*1a770*/  BSYNC B2 ;  /* 0x0000000000027941 */ /* 0x000fea0003800000 */
.L_x_12690:
        /* <DEDUP_REMOVED lines=16> */
.L_x_12696:
[----:B------:R-:W-:Y:S05]  /*1a880*/  BSYNC B3 ;  /* 0x0000000000037941 */ /* 0x000fea0003800000 */
.L_x_12695:
        /* <DEDUP_REMOVED lines=42> */
.L_x_12694:
[----:B------:R-:W-:Y:S05]  /*1ab30*/  BSYNC B2 ;  /* 0x0000000000027941 */ /* 0x000fea0003800000 */
.L_x_12693:
        /* <DEDUP_REMOVED lines=16> */
.L_x_12697:
        /* <DEDUP_REMOVED lines=12> */
.L_x_12700:
[----:B------:R-:W-:-:S07]  /*1ad00*/  IMAD.MOV.U32 R6, RZ, RZ, R14 ;  /* 0x000000ffff067224 */ /* 0x000fce00078e000e */
.L_x_12701:
[----:B------:R-:W-:Y:S05]  /*1ad10*/  BSYNC B2 ;  /* 0x0000000000027941 */ /* 0x000fea0003800000 */
.L_x_12699:
        /* <DEDUP_REMOVED lines=16> */
.L_x_12705:
[----:B------:R-:W-:Y:S05]  /*1ae20*/  BSYNC B3 ;  /* 0x0000000000037941 */ /* 0x000fea0003800000 */
.L_x_12704:
        /* <DEDUP_REMOVED lines=37> */
[----:B------:R-:W-:-:S04]  /*1b080*/  HFMA2.MMA R93, -RZ, RZ, 0, 0 ;  /* 0x00000000ff5d7435 */ /* 0x000fc800000001ff */
[----:B------:R-:W-:-:S05]  /*1b090*/  IMAD.WIDE.U32 R12, R12, -0x2daee0ad, RZ ;  /* 0xd2511f530c0c7825 */ /* 0x000fca00078e00ff */
[----:B------:R-:W-:Y:S01]  /*1b0a0*/  LOP3.LUT R13, R13, UR36, R14, 0x96, !PT ;  /* 0x000000240d0d7c12 */ /* 0x000fe2000f8e960e */
[----:B------:R-:W-:-:S05]  /*1b0b0*/  IMAD.WIDE.U32 R14, R15, -0x326172a9, RZ ;  /* 0xcd9e8d570f0e7825 */ /* 0x000fca00078e00ff */
[----:B------:R-:W-:-:S07]  /*1b0c0*/  LOP3.LUT R15, R15, UR35, R92, 0x96, !PT ;  /* 0x000000230f0f7c12 */ /* 0x000fce000f8e965c */
.L_x_12703:
[----:B------:R-:W-:Y:S05]  /*1b0d0*/  BSYNC B2 ;  /* 0x0000000000027941 */ /* 0x000fea0003800000 */
.L_x_12702:
        /* <DEDUP_REMOVED lines=10> */
.L_x_12698:
        /* <DEDUP_REMOVED lines=12> */
.L_x_12707:
[----:B------:R-:W-:-:S07]  /*1b240*/  IMAD.MOV.U32 R47, RZ, RZ, R14 ;  /* 0x000000ffff2f7224 */ /* 0x000fce00078e000e */
.L_x_12708:
[----:B------:R-:W-:Y:S05]  /*1b250*/  BSYNC B2 ;  /* 0x0000000000027941 */ /* 0x000fea0003800000 */
.L_x_12706:
        /* <DEDUP_REMOVED lines=16> */
.L_x_12712:
[----:B------:R-:W-:Y:S05]  /*1b360*/  BSYNC B3 ;  /* 0x0000000000037941 */ /* 0x000fea0003800000 */
.L_x_12711:
        /* <DEDUP_REMOVED lines=42> */
.L_x_12710:
[----:B------:R-:W-:Y:S05]  /*1b610*/  BSYNC B2 ;  /* 0x0000000000027941 */ /* 0x000fea0003800000 */
.L_x_12709:
        /* <DEDUP_REMOVED lines=16> */
.L_x_12713:
        /* <DEDUP_REMOVED lines=12> */
.L_x_12716:
[----:B------:R-:W-:-:S07]  /*1b7e0*/  MOV R5, R14 ;  /* 0x0000000e00057202 */ /* 0x000fce0000000f00 */
.L_x_12717:
[----:B------:R-:W-:Y:S05]  /*1b7f0*/  BSYNC B2 ;  /* 0x0000000000027941 */ /* 0x000fea0003800000 */
.L_x_12715:
        /* <DEDUP_REMOVED lines=16> */
.L_x_12721:
[----:B------:R-:W-:Y:S05]  /*1b900*/  BSYNC B3 ;  /* 0x0000000000037941 */ /* 0x000fea0003800000 */
.L_x_12720:
        /* <DEDUP_REMOVED lines=42> */
.L_x_12719:
[----:B------:R-:W-:Y:S05]  /*1bbb0*/  BSYNC B2 ;  /* 0x0000000000027941 */ /* 0x000fea0003800000 */
.L_x_12718:
        /* <DEDUP_REMOVED lines=12> */
.L_x_12714:
        /* <DEDUP_REMOVED lines=12> */
.L_x_12723:
[----:B------:R-:W-:-:S07]  /*1bd40*/  MOV R10, R14 ;  /* 0x0000000e000a7202 */ /* 0x000fce0000000f00 */
.L_x_12724:
[----:B------:R-:W-:Y:S05]  /*1bd50*/  BSYNC B2 ;  /* 0x0000000000027941 */ /* 0x000fea0003800000 */
.L_x_12722:
        /* <DEDUP_REMOVED lines=16> */
.L_x_12728:
[----:B------:R-:W-:Y:S05]  /*1be60*/  BSYNC B3 ;  /* 0x0000000000037941 */ /* 0x000fea0003800000 */
.L_x_12727:
        /* <DEDUP_REMOVED lines=42> */
.L_x_12726:
[----:B------:R-:W-:Y:S05]  /*1c110*/  BSYNC B2 ;  /* 0x0000000000027941 */ /* 0x000fea0003800000 */
.L_x_12725:
[----:B------:R-:W-:Y:S02]  /*1c120*/  I2FP.F32.U32 R10, R10 ;  /* 0x0000000a000a7245 */ /* 0x000fe40000201000 */
[----:B------:R-:W-:-:S03]  /*1c130*/  LOP3.LUT R16, R16, 0xfffffffe, RZ, 0xc0, !PT ;  /* 0xfffffffe10107812 */ /* 0x000fc600078ec0ff */
[----:B------:R-:W-:-:S05]  /*1c140*/  FFMA.FTZ R10, R10, R98, 1.1641532182693481445e-10 ;  /* 0x2f0000000a0a7423 */ /* 0x000fca0000010062 */
[----:B------:R-:W-:Y:S02]  /*1c150*/  FSETP.GTU.FTZ.AND P3, PT, R10, R99, PT ;  /* 0x000000630a00720b */ /* 0x000fe40003f7c000 */
[----:B------:R-:W-:-:S05]  /*1c160*/  SHF.L.U32 R10, R94, 0x10, RZ ;  /* 0x000000105e0a7819 */ /* 0x000fca00000006ff */
[----:B------:R-:W-:Y:S01]  /*1c170*/  FMUL.FTZ R93, R10, R97 ;  /* 0x000000610a5d7220 */ /* 0x000fe20000410000 */
[----:B------:R-:W-:-:S04]  /*1c180*/  PRMT R10, R94, 0x7632, R10 ;  /* 0x000076325e0a7816 */ /* 0x000fc8000000000a */
        /* <DEDUP_REMOVED lines=9> */
.L_x_12729:
        /* <DEDUP_REMOVED lines=12> */
.L_x_12732:
[----:B------:R-:W-:-:S07]  /*1c2e0*/  IMAD.MOV.U32 R4, RZ, RZ, R14 ;  /* 0x000000ffff047224 */ /* 0x000fce00078e000e */
.L_x_12733:
[----:B------:R-:W-:Y:S05]  /*1c2f0*/  BSYNC B2 ;  /* 0x0000000000027941 */ /* 0x000fea0003800000 */
.L_x_12731:
        /* <DEDUP_REMOVED lines=16> */
.L_x_12737:
[----:B------:R-:W-:Y:S05]  /*1c400*/  BSYNC B3 ;  /* 0x0000000000037941 */ /* 0x000fea0003800000 */
.L_x_12736:
        /* <DEDUP_REMOVED lines=42> */
.L_x_12735:
[----:B------:R-:W-:Y:S05]  /*1c6b0*/  BSYNC B2 ;  /* 0x0000000000027941 */ /* 0x000fea0003800000 */
.L_x_12734:
        /* <DEDUP_REMOVED lines=10> */
.L_x_12730:
        /* <DEDUP_REMOVED lines=12> */
.L_x_12739:
[----:B------:R-:W-:-:S07]  /*1c820*/  IMAD.MOV.U32 R94, RZ, RZ, R14 ;  /* 0x000000ffff5e7224 */ /* 0x000fce00078e000e */
.L_x_12740:
[----:B------:R-:W-:Y:S05]  /*1c830*/  BSYNC B2 ;  /* 0x0000000000027941 */ /* 0x000fea0003800000 */
.L_x_12738:
        /* <DEDUP_REMOVED lines=16> */
.L_x_12744:
[----:B------:R-:W-:Y:S05]  /*1c940*/  BSYNC B3 ;  /* 0x0000000000037941 */ /* 0x000fea0003800000 */
.L_x_12743:
        /* <DEDUP_REMOVED lines=42> */
.L_x_12742:
[----:B------:R-:W-:Y:S05]  /*1cbf0*/  BSYNC B2 ;  /* 0x0000000000027941 */ /* 0x000fea0003800000 */
.L_x_12741:
        /* <DEDUP_REMOVED lines=14> */
.L_x_12745:
        /* <DEDUP_REMOVED lines=12> */
.L_x_12748:
[----:B------:R-:W-:-:S07]  /*1cda0*/  IMAD.MOV.U32 R3, RZ, RZ, R14 ;  /* 0x000000ffff037224 */ /* 0x000fce00078e000e */
.L_x_12749:
[----:B------:R-:W-:Y:S05]  /*1cdb0*/  BSYNC B2 ;  /* 0x0000000000027941 */ /* 0x000fea0003800000 */
.L_x_12747:
        /* <DEDUP_REMOVED lines=16> */
.L_x_12753:
[----:B------:R-:W-:Y:S05]  /*1cec0*/  BSYNC B3 ;  /* 0x0000000000037941 */ /* 0x000fea0003800000 */
.L_x_12752:
        /* <DEDUP_REMOVED lines=42> */
.L_x_12751:
[----:B------:R-:W-:Y:S05]  /*1d170*/  BSYNC B2 ;  /* 0x0000000000027941 */ /* 0x000fea0003800000 */
.L_x_12750:
        /* <DEDUP_REMOVED lines=12> */
.L_x_12746:
        /* <DEDUP_REMOVED lines=12> */
.L_x_12755:
[----:B------:R-:W-:-:S07]  /*1d300*/  IMAD.MOV.U32 R10, RZ, RZ, R14 ;  /* 0x000000ffff0a7224 */ /* 0x000fce00078e000e */
.L_x_12756:
[----:B------:R-:W-:Y:S05]  /*1d310*/  BSYNC B2 ;  /* 0x0000000000027941 */ /* 0x000fea0003800000 */
.L_x_12754:
        /* <DEDUP_REMOVED lines=16> */
.L_x_12760:
[----:B------:R-:W-:Y:S05]  /*1d420*/  BSYNC B3 ;  /* 0x0000000000037941 */ /* 0x000fea0003800000 */
.L_x_12759:
        /* <DEDUP_REMOVED lines=42> */
.L_x_12758:
[----:B------:R-:W-:Y:S05]  /*1d6d0*/  BSYNC B2 ;  /* 0x0000000000027941 */ /* 0x000fea0003800000 */
.L_x_12757:
        /* <DEDUP_REMOVED lines=14> */
.L_x_12761:
        /* <DEDUP_REMOVED lines=12> */
.L_x_12764:
[----:B------:R-:W-:-:S07]  /*1d880*/  MOV R2, R14 ;  /* 0x0000000e00027202 */ /* 0x000fce0000000f00 */
.L_x_12765:
[----:B------:R-:W-:Y:S05]  /*1d890*/  BSYNC B2 ;  /* 0x0000000000027941 */ /* 0x000fea0003800000 */
.L_x_12763:
        /* <DEDUP_REMOVED lines=16> */
.L_x_12769:
[----:B------:R-:W-:Y:S05]  /*1d9a0*/  BSYNC B3 ;  /* 0x0000000000037941 */ /* 0x000fea0003800000 */
.L_x_12768:
        /* <DEDUP_REMOVED lines=42> */
.L_x_12767:
[----:B------:R-:W-:Y:S05]  /*1dc50*/  BSYNC B2 ;  /* 0x0000000000027941 */ /* 0x000fea0003800000 */
.L_x_12766:
        /* <DEDUP_REMOVED lines=10> */
.L_x_12762:
        /* <DEDUP_REMOVED lines=12> */
.L_x_12771:
[----:B------:R-:W-:-:S07]  /*1ddc0*/  MOV R94, R14 ;  /* 0x0000000e005e7202 */ /* 0x000fce0000000f00 */
.L_x_12772:
[----:B------:R-:W-:Y:S05]  /*1ddd0*/  BSYNC B2 ;  /* 0x0000000000027941 */ /* 0x000fea0003800000 */
.L_x_12770:
        /* <DEDUP_REMOVED lines=16> */
.L_x_12776:
[----:B------:R-:W-:Y:S05]  /*1dee0*/  BSYNC B3 ;  /* 0x0000000000037941 */ /* 0x000fea0003800000 */
.L_x_12775:
        /* <DEDUP_REMOVED lines=42> */
.L_x_12774:
[----:B------:R-:W-:Y:S05]  /*1e190*/  BSYNC B2 ;  /* 0x0000000000027941 */ /* 0x000fea0003800000 */
.L_x_12773:
        /* <DEDUP_REMOVED lines=14> */
.L_x_12777:
        /* <DEDUP_REMOVED lines=12> */
.L_x_12780:
[----:B------:R-:W-:-:S07]  /*1e340*/  IMAD.MOV.U32 R0, RZ, RZ, R14 ;  /* 0x000000ffff007224 */ /* 0x000fce00078e000e */
.L_x_12781:
[----:B------:R-:W-:Y:S05]  /*1e350*/  BSYNC B2 ;  /* 0x0000000000027941 */ /* 0x000fea0003800000 */
.L_x_12779:
        /* <DEDUP_REMOVED lines=16> */
.L_x_12785:
[----:B------:R-:W-:Y:S05]  /*1e460*/  BSYNC B3 ;  /* 0x0000000000037941 */ /* 0x000fea0003800000 */
.L_x_12784:
        /* <DEDUP_REMOVED lines=42> */
.L_x_12783:
[----:B------:R-:W-:Y:S05]  /*1e710*/  BSYNC B2 ;  /* 0x0000000000027941 */ /* 0x000fea0003800000 */
.L_x_12782:
        /* <DEDUP_REMOVED lines=12> */
.L_x_12778:
        /* <DEDUP_REMOVED lines=54> */
.L_x_12786:
[----:B------:R-:W-:-:S07]  /*1eb40*/  IADD3 R96, R96, 0x20, RZ ;  /* 0x0000002060607810 */ /* 0x000fce0007ffe0ff */
.L_x_12657:
[----:B------:R-:W-:Y:S05]  /*1eb50*/  BSYNC B1 ;  /* 0x0000000000017941 */ /* 0x000fea0003800000 */
.L_x_12656:
        /* <DEDUP_REMOVED lines=19> */
[----:B0-----:R-:W-:Y:S02]  /*1ec90*/  VIADD R48, R10, 0x1 ;  /* 0x000000010a307836 */ /* 0x001fe40000000000 */
        /* <DEDUP_REMOVED lines=9> */
.L_x_12790:
[----:B------:R-:W-:-:S07]  /*1ed30*/  IMAD.MOV.U32 R97, RZ, RZ, R14 ;  /* 0x000000ffff617224 */ /* 0x000fce00078e000e */
.L_x_12791:
[----:B------:R-:W-:Y:S05]  /*1ed40*/  BSYNC B2 ;  /* 0x0000000000027941 */ /* 0x000fea0003800000 */
.L_x_12789:
        /* <DEDUP_REMOVED lines=16> */
.L_x_12795:
[----:B------:R-:W-:Y:S05]  /*1ee50*/  BSYNC B3 ;  /* 0x0000000000037941 */ /* 0x000fea0003800000 */
.L_x_12794:
        /* <DEDUP_REMOVED lines=42> */
.L_x_12793:
[----:B------:R-:W-:Y:S05]  /*1f100*/  BSYNC B2 ;  /* 0x0000000000027941 */ /* 0x000fea0003800000 */
.L_x_12792:
        /* <DEDUP_REMOVED lines=8> */
[----:B0-----:R-:W-:-:S02]  /*1f190*/  FSETP.GTU.FTZ.AND P3, PT, R10, R99, PT ;  /* 0x000000630a00720b */ /* 0x001fc40003f7c000 */
[----:B-----5:R-:W-:-:S05]  /*1f1a0*/  SHF.L.U32 R10, R92, 0x10, RZ ;  /* 0x000000105c0a7819 */ /* 0x020fca00000006ff */
[----:B-1----:R-:W-:Y:S01]  /*1f1b0*/  FMUL.FTZ R32, R10, R97 ;  /* 0x000000610a207220 */ /* 0x002fe20000410000 */
[----:B------:R-:W-:-:S05]  /*1f1c0*/  PRMT R10, R92, 0x7632, R10 ;  /* 0x000076325c0a7816 */ /* 0x000fca000000000a */
        /* <DEDUP_REMOVED lines=9> */
.L_x_12796:
        /* <DEDUP_REMOVED lines=12> */
.L_x_12799:
[----:B------:R-:W-:-:S07]  /*1f320*/  IMAD.MOV.U32 R8, RZ, RZ, R14 ;  /* 0x000000ffff087224 */ /* 0x000fce00078e000e */
.L_x_12800:
[----:B------:R-:W-:Y:S05]  /*1f330*/  BSYNC B2 ;  /* 0x0000000000027941 */ /* 0x000fea0003800000 */
.L_x_12798:
        /* <DEDUP_REMOVED lines=16> */
.L_x_12804:
[----:B------:R-:W-:Y:S05]  /*1f440*/  BSYNC B3 ;  /* 0x0000000000037941 */ /* 0x000fea0003800000 */
.L_x_12803:
        /* <DEDUP_REMOVED lines=42> */
.L_x_12802:
[----:B------:R-:W-:Y:S05]  /*1f6f0*/  BSYNC B2 ;  /* 0x0000000000027941 */ /* 0x000fea0003800000 */
.L_x_12801:
        /* <DEDUP_REMOVED lines=10> */
.L_x_12797:
        /* <DEDUP_REMOVED lines=12> */
.L_x_12806:
[----:B------:R-:W-:-:S07]  /*1f860*/  IMAD.MOV.U32 R33, RZ, RZ, R14 ;  /* 0x000000ffff217224 */ /* 0x000fce00078e000e */
.L_x_12807:
[----:B------:R-:W-:Y:S05]  /*1f870*/  BSYNC B2 ;  /* 0x0000000000027941 */ /* 0x000fea0003800000 */
.L_x_12805:
        /* <DEDUP_REMOVED lines=16> */
.L_x_12811:
[----:B------:R-:W-:Y:S05]  /*1f980*/  BSYNC B3 ;  /* 0x0000000000037941 */ /* 0x000fea0003800000 */
.L_x_12810:
        /* <DEDUP_REMOVED lines=42> */
.L_x_12809:
[----:B------:R-:W-:Y:S05]  /*1fc30*/  BSYNC B2 ;  /* 0x0000000000027941 */ /* 0x000fea0003800000 */
.L_x_12808:
        /* <DEDUP_REMOVED lines=16> */
.L_x_12812:
        /* <DEDUP_REMOVED lines=12> */
.L_x_12815:
[----:B------:R-:W-:-:S07]  /*1fe00*/  IMAD.MOV.U32 R7, RZ, RZ, R14 ;  /* 0x000000ffff077224 */ /* 0x000fce00078e000e */
.L_x_12816:
[----:B------:R-:W-:Y:S05]  /*1fe10*/  BSYNC B2 ;  /* 0x0000000000027941 */ /* 0x000fea0003800000 */
.L_x_12814:
        /* <DEDUP_REMOVED lines=16> */
.L_x_12820:
[----:B------:R-:W-:Y:S05]  /*1ff20*/  BSYNC B3 ;  /* 0x0000000000037941 */ /* 0x000fea0003800000 */
.L_x_12819:
[----:B------:R-:W-:Y:S01]  /*1ff30*/  LOP3.LUT R12, R10, UR11, R11, 0x96, !PT ;  /* 0x0000000b0a0c7c12 */ /* 0x000fe2000f8e960b */
[----:B------:R-:W-:Y:S01]  /*1ff40*/  IMAD.HI.U32 R14, R21, -0x326172a9, RZ ;  /* 0xcd9e8d57150e7827 */ /* 0x000fe200078e00ff */
[----:B------:R-:W-:-:S03]  /*1ff50*/  HFMA2.MMA R92, -RZ, RZ, 0, 0 ;  /* 0x00000000ff5c7435 */ /* 0x000fc600000001ff */
        /* <DEDUP_REMOVED lines=39> */
.L_x_12818:
[----:B------:R-:W-:Y:S05]  /*201d0*/  BSYNC B2 ;  /* 0x0000000000027941 */ /* 0x000fea0003800000 */
.L_x_12817:
        /* <DEDUP_REMOVED lines=12> */
.L_x_12813:
        /* <DEDUP_REMOVED lines=12> */
.L_x_12822:
[----:B------:R-:W-:-:S07]  /*20360*/  IMAD.MOV.U32 R10, RZ, RZ, R14 ;  /* 0x000000ffff0a7224 */ /* 0x000fce00078e000e */
.L_x_12823:
[----:B------:R-:W-:Y:S05]  /*20370*/  BSYNC B2 ;  /* 0x0000000000027941 */ /* 0x000fea0003800000 */
.L_x_12821:
        /* <DEDUP_REMOVED lines=16> */
.L_x_12827:
[----:B------:R-:W-:Y:S05]  /*20480*/  BSYNC B3 ;  /* 0x0000000000037941 */ /* 0x000fea0003800000 */
.L_x_12826:
        /* <DEDUP_REMOVED lines=42> */
.L_x_12825:
[----:B------:R-:W-:Y:S05]  /*20730*/  BSYNC B2 ;  /* 0x0000000000027941 */ /* 0x000fea0003800000 */
.L_x_12824:
        /* <DEDUP_REMOVED lines=16> */
.L_x_12828:
        /* <DEDUP_REMOVED lines=12> */
.L_x_12831:
[----:B------:R-:W-:-:S07]  /*20900*/  MOV R6, R14 ;  /* 0x0000000e00067202 */ /* 0x000fce0000000f00 */
.L_x_12832:
[----:B------:R-:W-:Y:S05]  /*20910*/  BSYNC B2 ;  /* 0x0000000000027941 */ /* 0x000fea0003800000 */
.L_x_12830:
        /* <DEDUP_REMOVED lines=16> */
.L_x_12836:
[----:B------:R-:W-:Y:S05]  /*20a20*/  BSYNC B3 ;  /* 0x0000000000037941 */ /* 0x000fea0003800000 */
.L_x_12835:
        /* <DEDUP_REMOVED lines=42> */
.L_x_12834:
[----:B------:R-:W-:Y:S05]  /*20cd0*/  BSYNC B2 ;  /* 0x0000000000027941 */ /* 0x000fea0003800000 */
.L_x_12833:
        /* <DEDUP_REMOVED lines=10> */
.L_x_12829:
        /* <DEDUP_REMOVED lines=12> */
.L_x_12838:
[----:B------:R-:W-:-:S07]  /*20e40*/  MOV R49, R14 ;  /* 0x0000000e00317202 */ /* 0x000fce0000000f00 */
.L_x_12839:
[----:B------:R-:W-:Y:S05]  /*20e50*/  BSYNC B2 ;  /* 0x0000000000027941 */ /* 0x000fea0003800000 */
.L_x_12837:
        /* <DEDUP_REMOVED lines=16> */
.L_x_12843:
[----:B------:R-:W-:Y:S05]  /*20f60*/  BSYNC B3 ;  /* 0x0000000000037941 */ /* 0x000fea0003800000 */
.L_x_12842:
        /* <DEDUP_REMOVED lines=42> */
.L_x_12841:
[----:B------:R-:W-:Y:S05]  /*21210*/  BSYNC B2 ;  /* 0x0000000000027941 */ /* 0x000fea0003800000 */
.L_x_12840:
        /* <DEDUP_REMOVED lines=16> */
.L_x_12844:
        /* <DEDUP_REMOVED lines=12> */
.L_x_12847:
[----:B------:R-:W-:-:S07]  /*213e0*/  IMAD.MOV.U32 R5, RZ, RZ, R14 ;  /* 0x000000ffff057224 */ /* 0x000fce00078e000e */
.L_x_12848:
[----:B------:R-:W-:Y:S05]  /*213f0*/  BSYNC B2 ;  /* 0x0000000000027941 */ /* 0x000fea0003800000 */
.L_x_12846:
        /* <DEDUP_REMOVED lines=16> */
.L_x_12852:
[----:B------:R-:W-:Y:S05]  /*21500*/  BSYNC B3 ;  /* 0x0000000000037941 */ /* 0x000fea0003800000 */
.L_x_12851:
        /* <DEDUP_REMOVED lines=42> */
.L_x_12850:
[----:B------:R-:W-:Y:S05]  /*217b0*/  BSYNC B2 ;  /* 0x0000000000027941 */ /* 0x000fea0003800000 */
.L_x_12849:
        /* <DEDUP_REMOVED lines=12> */
.L_x_12845:
        /* <DEDUP_REMOVED lines=12> */
.L_x_12854:
[----:B------:R-:W-:-:S07]  /*21940*/  IMAD.MOV.U32 R10, RZ, RZ, R14 ;  /* 0x000000ffff0a7224 */ /* 0x000fce00078e000e */
.L_x_12855:
[----:B------:R-:W-:Y:S05]  /*21950*/  BSYNC B2 ;  /* 0x0000000000027941 */ /* 0x000fea0003800000 */
.L_x_12853:
        /* <DEDUP_REMOVED lines=16> */
.L_x_12859:
[----:B------:R-:W-:Y:S05]  /*21a60*/  BSYNC B3 ;  /* 0x0000000000037941 */ /* 0x000fea0003800000 */
.L_x_12858:
        /* <DEDUP_REMOVED lines=42> */
.L_x_12857:
[----:B------:R-:W-:Y:S05]  /*21d10*/  BSYNC B2 ;  /* 0x0000000000027941 */ /* 0x000fea0003800000 */
.L_x_12856:
        /* <DEDUP_REMOVED lines=16> */
.L_x_12860:
        /* <DEDUP_REMOVED lines=12> */
.L_x_12863:
[----:B------:R-:W-:-:S07]  /*21ee0*/  IMAD.MOV.U32 R4, RZ, RZ, R14 ;  /* 0x000000ffff047224 */ /* 0x000fce00078e000e */
.L_x_12864:
[----:B------:R-:W-:Y:S05]  /*21ef0*/  BSYNC B2 ;  /* 0x0000000000027941 */ /* 0x000fea0003800000 */
.L_x_12862:
        /* <DEDUP_REMOVED lines=16> */
.L_x_12868:
[----:B------:R-:W-:Y:S05]  /*22000*/  BSYNC B3 ;  /* 0x0000000000037941 */ /* 0x000fea0003800000 */
.L_x_12867:
        /* <DEDUP_REMOVED lines=42> */
.L_x_12866:
[----:B------:R-:W-:Y:S05]  /*222b0*/  BSYNC B2 ;  /* 0x0000000000027941 */ /* 0x000fea0003800000 */
.L_x_12865:
        /* <DEDUP_REMOVED lines=10> */
.L_x_12861:
        /* <DEDUP_REMOVED lines=12> */
.L_x_12870:
[----:B------:R-:W-:-:S07]  /*22420*/  IMAD.MOV.U32 R94, RZ, RZ, R14 ;  /* 0x000000ffff5e7224 */ /* 0x000fce00078e000e */
.L_x_12871:
[----:B------:R-:W-:Y:S05]  /*22430*/  BSYNC B2 ;  /* 0x0000000000027941 */ /* 0x000fea0003800000 */
.L_x_12869:
        /* <DEDUP_REMOVED lines=16> */
.L_x_12875:
[----:B------:R-:W-:Y:S05]  /*22540*/  BSYNC B3 ;  /* 0x0000000000037941 */ /* 0x000fea0003800000 */
.L_x_12874:
        /* <DEDUP_REMOVED lines=42> */
.L_x_12873:
[----:B------:R-:W-:Y:S05]  /*227f0*/  BSYNC B2 ;  /* 0x0000000000027941 */ /* 0x000fea0003800000 */
.L_x_12872:
        /* <DEDUP_REMOVED lines=14> */
.L_x_12876:
        /* <DEDUP_REMOVED lines=12> */
.L_x_12879:
[----:B------:R-:W-:-:S07]  /*229a0*/  MOV R3, R14 ;  /* 0x0000000e00037202 */ /* 0x000fce0000000f00 */
.L_x_12880:
[----:B------:R-:W-:Y:S05]  /*229b0*/  BSYNC B2 ;  /* 0x0000000000027941 */ /* 0x000fea0003800000 */
.L_x_12878:
        /* <DEDUP_REMOVED lines=16> */
.L_x_12884:
[----:B------:R-:W-:Y:S05]  /*22ac0*/  BSYNC B3 ;  /* 0x0000000000037941 */ /* 0x000fea0003800000 */
.L_x_12883:
        /* <DEDUP_REMOVED lines=42> */
.L_x_12882:
[----:B------:R-:W-:Y:S05]  /*22d70*/  BSYNC B2 ;  /* 0x0000000000027941 */ /* 0x000fea0003800000 */
.L_x_12881:
        /* <DEDUP_REMOVED lines=12> */
.L_x_12877:
        /* <DEDUP_REMOVED lines=12> */
.L_x_12886:
[----:B------:R-:W-:-:S07]  /*22f00*/  MOV R10, R14 ;  /* 0x0000000e000a7202 */ /* 0x000fce0000000f00 */
.L_x_12887:
[----:B------:R-:W-:Y:S05]  /*22f10*/  BSYNC B2 ;  /* 0x0000000000027941 */ /* 0x000fea0003800000 */
.L_x_12885:
        /* <DEDUP_REMOVED lines=16> */
.L_x_12891:
[----:B------:R-:W-:Y:S05]  /*23020*/  BSYNC B3 ;  /* 0x0000000000037941 */ /* 0x000fea0003800000 */
.L_x_12890:
        /* <DEDUP_REMOVED lines=42> */
.L_x_12889:
[----:B------:R-:W-:Y:S05]  /*232d0*/  BSYNC B2 ;  /* 0x0000000000027941 */ /* 0x000fea0003800000 */
.L_x_12888:
[----:B------:R-:W-:-:S05]  /*232e0*/  I2FP.F32.U32 R10, R10 ;  /* 0x0000000a000a7245 */ /* 0x000fca0000201000 */
[----:B------:R-:W-:-:S05]  /*232f0*/  FFMA.FTZ R10, R10, R98, 1.1641532182693481445e-10 ;  /* 0x2f0000000a0a7423 */ /* 0x000fca0000010062 */
[----:B------:R-:W-:Y:S02]  /*23300*/  FSETP.GTU.FTZ.AND P4, PT, R10, R99, PT ;  /* 0x000000630a00720b */ /* 0x000fe40003f9c000 */
[----:B------:R-:W-:-:S05]  /*23310*/  SHF.L.U32 R10, R95, 0x10, RZ ;  /* 0x000000105f0a7819 */ /* 0x000fca00000006ff */
[----:B------:R-:W-:Y:S01]  /*23320*/  FMUL.FTZ R93, R10, R97 ;  /* 0x000000610a5d7220 */ /* 0x000fe20000410000 */
[----:B------:R-:W-:-:S04]  /*23330*/  PRMT R10, R95, 0x7632, R10 ;  /* 0x000076325f0a7816 */ /* 0x000fc8000000000a */
[----:B------:R-:W-:Y:S01]  /*23340*/  FSEL R128, R93, RZ, !P4 ;  /* 0x000000ff5d807208 */ /* 0x000fe20006000000 */
[----:B------:R-:W-:Y:S06]  /*23350*/  @P2 BRA `(.L_x_12892) ;  /* 0x0000000000182947 */ /* 0x000fec0003800000 */
[----:B------:R-:W-:Y:S01]  /*23360*/  IMAD.MOV.U32 R93, RZ, RZ, R92 ;  /* 0x000000ffff5d7224 */ /* 0x000fe200078e005c */
[----:B------:R-:W-:Y:S06]  /*23370*/  @!P0 BRA `(.L_x_12893) ;  /* 0x0000000400608947 */ /* 0x000fec0003800000 */
[----:B------:R-:W-:-:S04]  /*23380*/  IMAD.U32 R93, R87, 0x10000, RZ ;  /* 0x00010000575d7824 */ /* 0x000fc800078e00ff */
[----:B------:R-:W-:Y:S01]  /*23390*/  FADD.FTZ R128, R93, R128 ;  /* 0x000000805d807221 */ /* 0x000fe20000010000 */
[----:B------:R-:W-:Y:S01]  /*233a0*/  MOV R93, R92 ;  /* 0x0000005c005d7202 */ /* 0x000fe20000000f00 */
[----:B------:R-:W-:Y:S06]  /*233b0*/  BRA `(.L_x_12893) ;  /* 0x0000000400507947 */ /* 0x000fec0003800000 */
.L_x_12892:
        /* <DEDUP_REMOVED lines=12> */
.L_x_12895:
[----:B------:R-:W-:-:S07]  /*23480*/  IMAD.MOV.U32 R2, RZ, RZ, R14 ;  /* 0x000000ffff027224 */ /* 0x000fce00078e000e */
.L_x_12896:
[----:B------:R-:W-:Y:S05]  /*23490*/  BSYNC B2 ;  /* 0x0000000000027941 */ /* 0x000fea0003800000 */
.L_x_12894:
        /* <DEDUP_REMOVED lines=16> */
.L_x_12900:
[----:B------:R-:W-:Y:S05]  /*235a0*/  BSYNC B3 ;  /* 0x0000000000037941 */ /* 0x000fea0003800000 */
.L_x_12899:
        /* <DEDUP_REMOVED lines=42> */
.L_x_12898:
[----:B------:R-:W-:Y:S05]  /*23850*/  BSYNC B2 ;  /* 0x0000000000027941 */ /* 0x000fea0003800000 */
.L_x_12897:
        /* <DEDUP_REMOVED lines=10> */
.L_x_12893:
        /* <DEDUP_REMOVED lines=12> */
.L_x_12902:
[----:B------:R-:W-:-:S07]  /*239c0*/  IMAD.MOV.U32 R94, RZ, RZ, R14 ;  /* 0x000000ffff5e7224 */ /* 0x000fce00078e000e */
.L_x_12903:
[----:B------:R-:W-:Y:S05]  /*239d0*/  BSYNC B2 ;  /* 0x0000000000027941 */ /* 0x000fea0003800000 */
.L_x_12901:
        /* <DEDUP_REMOVED lines=16> */
.L_x_12907:
[----:B------:R-:W-:Y:S05]  /*23ae0*/  BSYNC B3 ;  /* 0x0000000000037941 */ /* 0x000fea0003800000 */
.L_x_12906:
        /* <DEDUP_REMOVED lines=42> */
.L_x_12905:
[----:B------:R-:W-:Y:S05]  /*23d90*/  BSYNC B2 ;  /* 0x0000000000027941 */ /* 0x000fea0003800000 */
.L_x_12904:
        /* <DEDUP_REMOVED lines=14> */
.L_x_12908:
        /* <DEDUP_REMOVED lines=12> */
.L_x_12911:
[----:B------:R-:W-:-:S07]  /*23f40*/  IMAD.MOV.U32 R0, RZ, RZ, R14 ;  /* 0x000000ffff007224 */ /* 0x000fce00078e000e */
.L_x_12912:
[----:B------:R-:W-:Y:S05]  /*23f50*/  BSYNC B2 ;  /* 0x0000000000027941 */ /* 0x000fea0003800000 */
.L_x_12910:
        /* <DEDUP_REMOVED lines=16> */
.L_x_12916:
[----:B------:R-:W-:Y:S05]  /*24060*/  BSYNC B3 ;  /* 0x0000000000037941 */ /* 0x000fea0003800000 */
.L_x_12915:
        /* <DEDUP_REMOVED lines=41> */
[----:B------:R-:W-:-:S07]  /*24300*/  LOP3.LUT R15, R15, UR35, R92, 0x96, !PT ;  /* 0x000000230f0f7c12 */ /* 0x000fce000f8e965c */
.L_x_12914:
[----:B------:R-:W-:Y:S05]  /*24310*/  BSYNC B2 ;  /* 0x0000000000027941 */ /* 0x000fea0003800000 */
.L_x_12913:
        /* <DEDUP_REMOVED lines=12> */
.L_x_12909:
[C---:B------:R-:W-:Y:S02]  /*243e0*/  LEA R98, P0, R96.reuse, UR28, 0x4 ;  /* 0x0000001c60627c11 */ /* 0x040fe4000f8020ff */
        /* <DEDUP_REMOVED lines=9> */
[----:B------:R-:W-:Y:S02]  /*24480*/  LOP3.LUT P2, RZ, R16, 0x10, RZ, 0xc0, !PT ;  /* 0x0000001010ff7812 */ /* 0x000fe4000784c0ff */
[----:B------:R-:W-:Y:S02]  /*24490*/  SHF.L.U32 R134, R96, 0x3, RZ ;  /* 0x0000000360867819 */ /* 0x000fe400000006ff */
[----:B0-----:R-:W-:-:S02]  /*244a0*/  SEL R94, RZ, 0x10000, P4 ;  /* 0x00010000ff5e7807 */ /* 0x001fc40002000000 */
[C---:B------:R-:W-:Y:S02]  /*244b0*/  LOP3.LUT P4, RZ, R16.reuse, 0x2, RZ, 0xc0, !PT ;  /* 0x0000000210ff7812 */ /* 0x040fe4000788c0ff */
[----:B------:R-:W-:Y:S02]  /*244c0*/  SEL R93, RZ, 0x1000000, P5 ;  /* 0x01000000ff5d7807 */ /* 0x000fe40002800000 */
[----:B------:R-:W-:Y:S02]  /*244d0*/  SEL R92, RZ, 0x1, P4 ;  /* 0x00000001ff5c7807 */ /* 0x000fe40002000000 */
[----:B------:R-:W-:Y:S02]  /*244e0*/  LOP3.LUT P5, RZ, R16, 0x1, RZ, 0xc0, !PT ;  /* 0x0000000110ff7812 */ /* 0x000fe400078ac0ff */
[----:B------:R-:W-:Y:S01]  /*244f0*/  LOP3.LUT R97, R97, R93, R94, 0xfe, !PT ;  /* 0x0000005d61617212 */ /* 0x000fe200078efe5e */
[----:B------:R-:W-:Y:S01]  /*24500*/  IMAD.WIDE.U32 R92, R92, 0x1000000, RZ ;  /* 0x010000005c5c7825 */ /* 0x000fe200078e00ff */
[----:B------:R-:W-:-:S02]  /*24510*/  SEL R95, RZ, 0x1, P5 ;  /* 0x00000001ff5f7807 */ /* 0x000fc40002800000 */
[----:B------:R-:W-:Y:S02]  /*24520*/  SEL R94, RZ, 0x1, P0 ;  /* 0x00000001ff5e7807 */ /* 0x000fe40000000000 */
        /* <DEDUP_REMOVED lines=33> */
.L_x_12917:
[----:B------:R-:W-:-:S07]  /*24740*/  VIADD R96, R96, 0x20 ;  /* 0x0000002060607836 */ /* 0x000fce0000000000 */
.L_x_12788:
[----:B------:R-:W-:Y:S05]  /*24750*/  BSYNC B1 ;  /* 0x0000000000017941 */ /* 0x000fea0003800000 */
.L_x_12787:
        /* <DEDUP_REMOVED lines=29> */
.L_x_12921:
[----:B------:R-:W-:-:S07]  /*24930*/  IMAD.MOV.U32 R97, RZ, RZ, R14 ;  /* 0x000000ffff617224 */ /* 0x000fce00078e000e */
.L_x_12922:
[----:B------:R-:W-:Y:S05]  /*24940*/  BSYNC B2 ;  /* 0x0000000000027941 */ /* 0x000fea0003800000 */
.L_x_12920:
        /* <DEDUP_REMOVED lines=16> */
.L_x_12926:
[----:B------:R-:W-:Y:S05]  /*24a50*/  BSYNC B3 ;  /* 0x0000000000037941 */ /* 0x000fea0003800000 */
.L_x_12925:
        /* <DEDUP_REMOVED lines=42> */
.L_x_12924:
[----:B------:R-:W-:Y:S05]  /*24d00*/  BSYNC B2 ;  /* 0x0000000000027941 */ /* 0x000fea0003800000 */
.L_x_12923:
        /* <DEDUP_REMOVED lines=21> */
.L_x_12927:
        /* <DEDUP_REMOVED lines=12> */
.L_x_12930:
[----:B------:R-:W-:-:S07]  /*24f20*/  IMAD.MOV.U32 R8, RZ, RZ, R14 ;  /* 0x000000ffff087224 */ /* 0x000fce00078e000e */
.L_x_12931:
[----:B------:R-:W-:Y:S05]  /*24f30*/  BSYNC B2 ;  /* 0x0000000000027941 */ /* 0x000fea0003800000 */
.L_x_12929:
        /* <DEDUP_REMOVED lines=16> */
.L_x_12935:
[----:B------:R-:W-:Y:S05]  /*25040*/  BSYNC B3 ;  /* 0x0000000000037941 */ /* 0x000fea0003800000 */
.L_x_12934:
        /* <DEDUP_REMOVED lines=42> */
.L_x_12933:
[----:B------:R-:W-:Y:S05]  /*252f0*/  BSYNC B2 ;  /* 0x0000000000027941 */ /* 0x000fea0003800000 */
.L_x_12932:
        /* <DEDUP_REMOVED lines=10> */
.L_x_12928:
        /* <DEDUP_REMOVED lines=12> */
.L_x_12937:
[----:B------:R-:W-:-:S07]  /*25460*/  IMAD.MOV.U32 R35, RZ, RZ, R14 ;  /* 0x000000ffff237224 */ /* 0x000fce00078e000e */
.L_x_12938:
[----:B------:R-:W-:Y:S05]  /*25470*/  BSYNC B2 ;  /* 0x0000000000027941 */ /* 0x000fea0003800000 */
.L_x_12936:
        /* <DEDUP_REMOVED lines=16> */
.L_x_12942:
[----:B------:R-:W-:Y:S05]  /*25580*/  BSYNC B3 ;  /* 0x0000000000037941 */ /* 0x000fea0003800000 */
.L_x_12941:
        /* <DEDUP_REMOVED lines=42> */
.L_x_12940:
[----:B------:R-:W-:Y:S05]  /*25830*/  BSYNC B2 ;  /* 0x0000000000027941 */ /* 0x000fea0003800000 */
.L_x_12939:
        /* <DEDUP_REMOVED lines=16> */
.L_x_12943:
        /* <DEDUP_REMOVED lines=12> */
.L_x_12946:
[----:B------:R-:W-:-:S07]  /*25a00*/  MOV R7, R14 ;  /* 0x0000000e00077202 */ /* 0x000fce0000000f00 */
.L_x_12947:
[----:B------:R-:W-:Y:S05]  /*25a10*/  BSYNC B2 ;  /* 0x0000000000027941 */ /* 0x000fea0003800000 */
.L_x_12945:
        /* <DEDUP_REMOVED lines=16> */
.L_x_12951:
[----:B------:R-:W-:Y:S05]  /*25b20*/  BSYNC B3 ;  /* 0x0000000000037941 */ /* 0x000fea0003800000 */
.L_x_12950:
        /* <DEDUP_REMOVED lines=42> */
.L_x_12949:
[----:B------:R-:W-:Y:S05]  /*25dd0*/  BSYNC B2 ;  /* 0x0000000000027941 */ /* 0x000fea0003800000 */
.L_x_12948:
        /* <DEDUP_REMOVED lines=12> */
.L_x_12944:
        /* <DEDUP_REMOVED lines=12> */
.L_x_12953:
[----:B------:R-:W-:-:S07]  /*25f60*/  MOV R10, R14 ;  /* 0x0000000e000a7202 */ /* 0x000fce0000000f00 */
.L_x_12954:
[----:B------:R-:W-:Y:S05]  /*25f70*/  BSYNC B2 ;  /* 0x0000000000027941 */ /* 0x000fea0003800000 */
.L_x_12952:
        /* <DEDUP_REMOVED lines=16> */
.L_x_12958:
[----:B------:R-:W-:Y:S05]  /*26080*/  BSYNC B3 ;  /* 0x0000000000037941 */ /* 0x000fea0003800000 */
.L_x_12957:
        /* <DEDUP_REMOVED lines=42> */
.L_x_12956:
[----:B------:R-:W-:Y:S05]  /*26330*/  BSYNC B2 ;  /* 0x0000000000027941 */ /* 0x000fea0003800000 */
.L_x_12955:
        /* <DEDUP_REMOVED lines=16> */
.L_x_12959:
        /* <DEDUP_REMOVED lines=12> */
.L_x_12962:
[----:B------:R-:W-:-:S07]  /*26500*/  IMAD.MOV.U32 R6, RZ, RZ, R14 ;  /* 0x000000ffff067224 */ /* 0x000fce00078e000e */
.L_x_12963:
[----:B------:R-:W-:Y:S05]  /*26510*/  BSYNC B2 ;  /* 0x0000000000027941 */ /* 0x000fea0003800000 */
.L_x_12961:
        /* <DEDUP_REMOVED lines=16> */
.L_x_12967:
[----:B------:R-:W-:Y:S05]  /*26620*/  BSYNC B3 ;  /* 0x0000000000037941 */ /* 0x000fea0003800000 */
.L_x_12966:
        /* <DEDUP_REMOVED lines=42> */
.L_x_12965:
[----:B------:R-:W-:Y:S05]  /*268d0*/  BSYNC B2 ;  /* 0x0000000000027941 */ /* 0x000fea0003800000 */
.L_x_12964:
        /* <DEDUP_REMOVED lines=10> */
.L_x_12960:
        /* <DEDUP_REMOVED lines=12> */
.L_x_12969:
[----:B------:R-:W-:-:S07]  /*26a40*/  IMAD.MOV.U32 R51, RZ, RZ, R14 ;  /* 0x000000ffff337224 */ /* 0x000fce00078e000e */
.L_x_12970:
[----:B------:R-:W-:Y:S05]  /*26a50*/  BSYNC B2 ;  /* 0x0000000000027941 */ /* 0x000fea0003800000 */
.L_x_12968:
        /* <DEDUP_REMOVED lines=16> */
.L_x_12974:
[----:B------:R-:W-:Y:S05]  /*26b60*/  BSYNC B3 ;  /* 0x0000000000037941 */ /* 0x000fea0003800000 */
.L_x_12973:
        /* <DEDUP_REMOVED lines=42> */
.L_x_12972:
[----:B------:R-:W-:Y:S05]  /*26e10*/  BSYNC B2 ;  /* 0x0000000000027941 */ /* 0x000fea0003800000 */
.L_x_12971:
        /* <DEDUP_REMOVED lines=16> */
.L_x_12975:
        /* <DEDUP_REMOVED lines=12> */
.L_x_12978:
[----:B------:R-:W-:-:S07]  /*26fe0*/  IMAD.MOV.U32 R5, RZ, RZ, R14 ;  /* 0x000000ffff057224 */ /* 0x000fce00078e000e */
.L_x_12979:
[----:B------:R-:W-:Y:S05]  /*26ff0*/  BSYNC B2 ;  /* 0x0000000000027941 */ /* 0x000fea0003800000 */
.L_x_12977:
        /* <DEDUP_REMOVED lines=16> */
.L_x_12983:
[----:B------:R-:W-:Y:S05]  /*27100*/  BSYNC B3 ;  /* 0x0000000000037941 */ /* 0x000fea0003800000 */
.L_x_12982:
        /* <DEDUP_REMOVED lines=42> */
.L_x_12981:
[----:B------:R-:W-:Y:S05]  /*273b0*/  BSYNC B2 ;  /* 0x0000000000027941 */ /* 0x000fea0003800000 */
.L_x_12980:
        /* <DEDUP_REMOVED lines=12> */
.L_x_12976:
        /* <DEDUP_REMOVED lines=12> */
.L_x_12985:
[----:B------:R-:W-:-:S07]  /*27540*/  IMAD.MOV.U32 R10, RZ, RZ, R14 ;  /* 0x000000ffff0a7224 */ /* 0x000fce00078e000e */
.L_x_12986:
[----:B------:R-:W-:Y:S05]  /*27550*/  BSYNC B2 ;  /* 0x0000000000027941 */ /* 0x000fea0003800000 */
.L_x_12984:
        /* <DEDUP_REMOVED lines=16> */
.L_x_12990:
[----:B------:R-:W-:Y:S05]  /*27660*/  BSYNC B3 ;  /* 0x0000000000037941 */ /* 0x000fea0003800000 */
.L_x_12989:
        /* <DEDUP_REMOVED lines=42> */
.L_x_12988:
[----:B------:R-:W-:Y:S05]  /*27910*/  BSYNC B2 ;  /* 0x0000000000027941 */ /* 0x000fea0003800000 */
.L_x_12987:
        /* <DEDUP_REMOVED lines=16> */
.L_x_12991:
        /* <DEDUP_REMOVED lines=12> */
.L_x_12994:
[----:B------:R-:W-:-:S07]  /*27ae0*/  MOV R4, R14 ;  /* 0x0000000e00047202 */ /* 0x000fce0000000f00 */
.L_x_12995:
[----:B------:R-:W-:Y:S05]  /*27af0*/  BSYNC B2 ;  /* 0x0000000000027941 */ /* 0x000fea0003800000 */
.L_x_12993:
        /* <DEDUP_REMOVED lines=16> */
.L_x_12999:
[----:B------:R-:W-:Y:S05]  /*27c00*/  BSYNC B3 ;  /* 0x0000000000037941 */ /* 0x000fea0003800000 */
.L_x_12998:
        /* <DEDUP_REMOVED lines=42> */
.L_x_12997:
[----:B------:R-:W-:Y:S05]  /*27eb0*/  BSYNC B2 ;  /* 0x0000000000027941 */ /* 0x000fea0003800000 */
.L_x_12996:
        /* <DEDUP_REMOVED lines=10> */
.L_x_12992:
        /* <DEDUP_REMOVED lines=12> */
.L_x_13001:
[----:B------:R-:W-:-:S07]  /*28020*/  MOV R94, R14 ;  /* 0x0000000e005e7202 */ /* 0x000fce0000000f00 */
.L_x_13002:
[----:B------:R-:W-:Y:S05]  /*28030*/  BSYNC B2 ;  /* 0x0000000000027941 */ /* 0x000fea0003800000 */
.L_x_13000:
        /* <DEDUP_REMOVED lines=16> */
.L_x_13006:
[----:B------:R-:W-:Y:S05]  /*28140*/  BSYNC B3 ;  /* 0x0000000000037941 */ /* 0x000fea0003800000 */
.L_x_13005:
        /* <DEDUP_REMOVED lines=42> */
.L_x_13004:
[----:B------:R-:W-:Y:S05]  /*283f0*/  BSYNC B2 ;  /* 0x0000000000027941 */ /* 0x000fea0003800000 */
.L_x_13003:
        /* <DEDUP_REMOVED lines=14> */
.L_x_13007:
        /* <DEDUP_REMOVED lines=12> */
.L_x_13010:
[----:B------:R-:W-:-:S07]  /*285a0*/  IMAD.MOV.U32 R3, RZ, RZ, R14 ;  /* 0x000000ffff037224 */ /* 0x000fce00078e000e */
.L_x_13011:
[----:B------:R-:W-:Y:S05]  /*285b0*/  BSYNC B2 ;  /* 0x0000000000027941 */ /* 0x000fea0003800000 */
.L_x_13009:
        /* <DEDUP_REMOVED lines=16> */
.L_x_13015:
[----:B------:R-:W-:Y:S05]  /*286c0*/  BSYNC B3 ;  /* 0x0000000000037941 */ /* 0x000fea0003800000 */
.L_x_13014:
        /* <DEDUP_REMOVED lines=42> */
.L_x_13013:
[----:B------:R-:W-:Y:S05]  /*28970*/  BSYNC B2 ;  /* 0x0000000000027941 */ /* 0x000fea0003800000 */
.L_x_13012:
        /* <DEDUP_REMOVED lines=12> */
.L_x_13008:
        /* <DEDUP_REMOVED lines=12> */
.L_x_13017:
[----:B------:R-:W-:-:S07]  /*28b00*/  IMAD.MOV.U32 R10, RZ, RZ, R14 ;  /* 0x000000ffff0a7224 */ /* 0x000fce00078e000e */
.L_x_13018:
[----:B------:R-:W-:Y:S05]  /*28b10*/  BSYNC B2 ;  /* 0x0000000000027941 */ /* 0x000fea0003800000 */
.L_x_13016:
        /* <DEDUP_REMOVED lines=16> */
.L_x_13022:
[----:B------:R-:W-:Y:S05]  /*28c20*/  BSYNC B3 ;  /* 0x0000000000037941 */ /* 0x000fea0003800000 */
.L_x_13021:
        /* <DEDUP_REMOVED lines=42> */
.L_x_13020:
[----:B------:R-:W-:Y:S05]  /*28ed0*/  BSYNC B2 ;  /* 0x0000000000027941 */ /* 0x000fea0003800000 */
.L_x_13019:
        /* <DEDUP_REMOVED lines=8> */
[----:B------:R-:W-:Y:S01]  /*28f60*/  MOV R93, R92 ;  /* 0x0000005c005d7202 */ /* 0x000fe20000000f00 */
[----:B------:R-:W-:Y:S06]  /*28f70*/  @!P0 BRA `(.L_x_13024) ;  /* 0x0000000400608947 */ /* 0x000fec0003800000 */
[----:B------:R-:W-:-:S04]  /*28f80*/  IMAD.U32 R93, R87, 0x10000, RZ ;  /* 0x00010000575d7824 */ /* 0x000fc800078e00ff */
[----:B------:R-:W-:Y:S01]  /*28f90*/  FADD.FTZ R130, R93, R130 ;  /* 0x000000825d827221 */ /* 0x000fe20000010000 */
[----:B------:R-:W-:Y:S01]  /*28fa0*/  IMAD.MOV.U32 R93, RZ, RZ, R92 ;  /* 0x000000ffff5d7224 */ /* 0x000fe200078e005c */
[----:B------:R-:W-:Y:S06]  /*28fb0*/  BRA `(.L_x_13024) ;  /* 0x0000000400507947 */ /* 0x000fec0003800000 */
.L_x_13023:
        /* <DEDUP_REMOVED lines=12> */
.L_x_13026:
[----:B------:R-:W-:-:S07]  /*29080*/  IMAD.MOV.U32 R2, RZ, RZ, R14 ;  /* 0x000000ffff027224 */ /* 0x000fce00078e000e */
.L_x_13027:
[----:B------:R-:W-:Y:S05]  /*29090*/  BSYNC B2 ;  /* 0x0000000000027941 */ /* 0x000fea0003800000 */
.L_x_13025:
        /* <DEDUP_REMOVED lines=16> */
.L_x_13031:
[----:B------:R-:W-:Y:S05]  /*291a0*/  BSYNC B3 ;  /* 0x0000000000037941 */ /* 0x000fea0003800000 */
.L_x_13030:
        /* <DEDUP_REMOVED lines=42> */
.L_x_13029:
[----:B------:R-:W-:Y:S05]  /*29450*/  BSYNC B2 ;  /* 0x0000000000027941 */ /* 0x000fea0003800000 */
.L_x_13028:
        /* <DEDUP_REMOVED lines=10> */
.L_x_13024:
        /* <DEDUP_REMOVED lines=12> */
.L_x_13033:
[----:B------:R-:W-:-:S07]  /*295c0*/  IMAD.MOV.U32 R94, RZ, RZ, R14 ;  /* 0x000000ffff5e7224 */ /* 0x000fce00078e000e */
.L_x_13034:
[----:B------:R-:W-:Y:S05]  /*295d0*/  BSYNC B2 ;  /* 0x0000000000027941 */ /* 0x000fea0003800000 */
.L_x_13032:
        /* <DEDUP_REMOVED lines=16> */
.L_x_13038:
[----:B------:R-:W-:Y:S05]  /*296e0*/  BSYNC B3 ;  /* 0x0000000000037941 */ /* 0x000fea0003800000 */
.L_x_13037:
        /* <DEDUP_REMOVED lines=42> */
.L_x_13036:
[----:B------:R-:W-:Y:S05]  /*29990*/  BSYNC B2 ;  /* 0x0000000000027941 */ /* 0x000fea0003800000 */
.L_x_13035:
        /* <DEDUP_REMOVED lines=14> */
.L_x_13039:
        /* <DEDUP_REMOVED lines=12> */
.L_x_13042:
[----:B------:R-:W-:-:S07]  /*29b40*/  MOV R0, R14 ;  /* 0x0000000e00007202 */ /* 0x000fce0000000f00 */
.L_x_13043:
[----:B------:R-:W-:Y:S05]  /*29b50*/  BSYNC B2 ;  /* 0x0000000000027941 */ /* 0x000fea0003800000 */
.L_x_13041:
        /* <DEDUP_REMOVED lines=16> */
.L_x_13047:
[----:B------:R-:W-:Y:S05]  /*29c60*/  BSYNC B3 ;  /* 0x0000000000037941 */ /* 0x000fea0003800000 */
.L_x_13046:
        /* <DEDUP_REMOVED lines=42> */
.L_x_13045:
[----:B------:R-:W-:Y:S05]  /*29f10*/  BSYNC B2 ;  /* 0x0000000000027941 */ /* 0x000fea0003800000 */
.L_x_13044:
        /* <DEDUP_REMOVED lines=12> */
.L_x_13040:
        /* <DEDUP_REMOVED lines=54> */
.L_x_13048:
[----:B------:R-:W-:-:S07]  /*2a340*/  VIADD R96, R96, 0x20 ;  /* 0x0000002060607836 */ /* 0x000fce0000000000 */
.L_x_12919:
[----:B------:R-:W-:Y:S05]  /*2a350*/  BSYNC B1 ;  /* 0x0000000000017941 */ /* 0x000fea0003800000 */
.L_x_12918:
        /* <DEDUP_REMOVED lines=29> */
.L_x_13052:
[----:B------:R-:W-:-:S07]  /*2a530*/  MOV R97, R14 ;  /* 0x0000000e00617202 */ /* 0x000fce0000000f00 */
.L_x_13053:
[----:B------:R-:W-:Y:S05]  /*2a540*/  BSYNC B2 ;  /* 0x0000000000027941 */ /* 0x000fea0003800000 */
.L_x_13051:
        /* <DEDUP_REMOVED lines=16> */
.L_x_13057:
[----:B------:R-:W-:Y:S05]  /*2a650*/  BSYNC B3 ;  /* 0x0000000000037941 */ /* 0x000fea0003800000 */
.L_x_13056:
        /* <DEDUP_REMOVED lines=42> */
.L_x_13055:
[----:B------:R-:W-:Y:S05]  /*2a900*/  BSYNC B2 ;  /* 0x0000000000027941 */ /* 0x000fea0003800000 */
.L_x_13054:
        /* <DEDUP_REMOVED lines=21> */
.L_x_13058:
        /* <DEDUP_REMOVED lines=12> */
.L_x_13061:
[----:B------:R-:W-:-:S07]  /*2ab20*/  MOV R8, R14 ;  /* 0x0000000e00087202 */ /* 0x000fce0000000f00 */
.L_x_13062:
[----:B------:R-:W-:Y:S05]  /*2ab30*/  BSYNC B2 ;  /* 0x0000000000027941 */ /* 0x000fea0003800000 */
.L_x_13060:
        /* <DEDUP_REMOVED lines=16> */
.L_x_13066:
[----:B------:R-:W-:Y:S05]  /*2ac40*/  BSYNC B3 ;  /* 0x0000000000037941 */ /* 0x000fea0003800000 */
.L_x_13065:
        /* <DEDUP_REMOVED lines=42> */
.L_x_13064:
[----:B------:R-:W-:Y:S05]  /*2aef0*/  BSYNC B2 ;  /* 0x0000000000027941 */ /* 0x000fea0003800000 */
.L_x_13063:
        /* <DEDUP_REMOVED lines=10> */
.L_x_13059:
        /* <DEDUP_REMOVED lines=12> */
.L_x_13068:
[----:B------:R-:W-:-:S07]  /*2b060*/  MOV R37, R14 ;  /* 0x0000000e00257202 */ /* 0x000fce0000000f00 */
.L_x_13069:
[----:B------:R-:W-:Y:S05]  /*2b070*/  BSYNC B2 ;  /* 0x0000000000027941 */ /* 0x000fea0003800000 */
.L_x_13067:
        /* <DEDUP_REMOVED lines=16> */
.L_x_13073:
[----:B------:R-:W-:Y:S05]  /*2b180*/  BSYNC B3 ;  /* 0x0000000000037941 */ /* 0x000fea0003800000 */
.L_x_13072:
        /* <DEDUP_REMOVED lines=39> */
[----:B------:R-:W-:Y:S01]  /*2b400*/  LOP3.LUT R13, R13, UR36, R14, 0x96, !PT ;  /* 0x000000240d0d7c12 */ /* 0x000fe2000f8e960e */
[----:B------:R-:W-:-:S05]  /*2b410*/  IMAD.WIDE.U32 R14, R15, -0x326172a9, RZ ;  /* 0xcd9e8d570f0e7825 */ /* 0x000fca00078e00ff */
[----:B------:R-:W-:-:S07]  /*2b420*/  LOP3.LUT R15, R15, UR35, R98, 0x96, !PT ;  /* 0x000000230f0f7c12 */ /* 0x000fce000f8e9662 */
.L_x_13071:
[----:B------:R-:W-:Y:S05]  /*2b430*/  BSYNC B2 ;  /* 0x0000000000027941 */ /* 0x000fea0003800000 */
.L_x_13070:
        /* <DEDUP_REMOVED lines=16> */
.L_x_13074:
        /* <DEDUP_REMOVED lines=12> */
.L_x_13077:
[----:B------:R-:W-:-:S07]  /*2b600*/  IMAD.MOV.U32 R7, RZ, RZ, R14 ;  /* 0x000000ffff077224 */ /* 0x000fce00078e000e */
.L_x_13078:
[----:B------:R-:W-:Y:S05]  /*2b610*/  BSYNC B2 ;  /* 0x0000000000027941 */ /* 0x000fea0003800000 */
.L_x_13076:
        /* <DEDUP_REMOVED lines=16> */
.L_x_13082:
[----:B------:R-:W-:Y:S05]  /*2b720*/  BSYNC B3 ;  /* 0x0000000000037941 */ /* 0x000fea0003800000 */
.L_x_13081:
        /* <DEDUP_REMOVED lines=42> */
.L_x_13080:
[----:B------:R-:W-:Y:S05]  /*2b9d0*/  BSYNC B2 ;  /* 0x0000000000027941 */ /* 0x000fea0003800000 */
.L_x_13079:
        /* <DEDUP_REMOVED lines=12> */
.L_x_13075:
        /* <DEDUP_REMOVED lines=12> */
.L_x_13084:
[----:B------:R-:W-:-:S07]  /*2bb60*/  IMAD.MOV.U32 R10, RZ, RZ, R14 ;  /* 0x000000ffff0a7224 */ /* 0x000fce00078e000e */
.L_x_13085:
[----:B------:R-:W-:Y:S05]  /*2bb70*/  BSYNC B2 ;  /* 0x0000000000027941 */ /* 0x000fea0003800000 */
.L_x_13083:
        /* <DEDUP_REMOVED lines=16> */
.L_x_13089:
[----:B------:R-:W-:Y:S05]  /*2bc80*/  BSYNC B3 ;  /* 0x0000000000037941 */ /* 0x000fea0003800000 */
.L_x_13088:
        /* <DEDUP_REMOVED lines=42> */
.L_x_13087:
[----:B------:R-:W-:Y:S05]  /*2bf30*/  BSYNC B2 ;  /* 0x0000000000027941 */ /* 0x000fea0003800000 */
.L_x_13086:
        /* <DEDUP_REMOVED lines=16> */
.L_x_13090:
        /* <DEDUP_REMOVED lines=12> */
.L_x_13093:
[----:B------:R-:W-:-:S07]  /*2c100*/  IMAD.MOV.U32 R6, RZ, RZ, R14 ;  /* 0x000000ffff067224 */ /* 0x000fce00078e000e */
.L_x_13094:
[----:B------:R-:W-:Y:S05]  /*2c110*/  BSYNC B2 ;  /* 0x0000000000027941 */ /* 0x000fea0003800000 */
.L_x_13092:
        /* <DEDUP_REMOVED lines=16> */
.L_x_13098:
[----:B------:R-:W-:Y:S05]  /*2c220*/  BSYNC B3 ;  /* 0x0000000000037941 */ /* 0x000fea0003800000 */
.L_x_13097:
        /* <DEDUP_REMOVED lines=42> */
.L_x_13096:
[----:B------:R-:W-:Y:S05]  /*2c4d0*/  BSYNC B2 ;  /* 0x0000000000027941 */ /* 0x000fea0003800000 */
.L_x_13095:
        /* <DEDUP_REMOVED lines=10> */
.L_x_13091:
        /* <DEDUP_REMOVED lines=12> */
.L_x_13100:
[----:B------:R-:W-:-:S07]  /*2c640*/  IMAD.MOV.U32 R97, RZ, RZ, R14 ;  /* 0x000000ffff617224 */ /* 0x000fce00078e000e */
.L_x_13101:
[----:B------:R-:W-:Y:S05]  /*2c650*/  BSYNC B2 ;  /* 0x0000000000027941 */ /* 0x000fea0003800000 */
.L_x_13099:
        /* <DEDUP_REMOVED lines=16> */
.L_x_13105:
[----:B------:R-:W-:Y:S05]  /*2c760*/  BSYNC B3 ;  /* 0x0000000000037941 */ /* 0x000fea0003800000 */
.L_x_13104:
        /* <DEDUP_REMOVED lines=42> */
.L_x_13103:
[----:B------:R-:W-:Y:S05]  /*2ca10*/  BSYNC B2 ;  /* 0x0000000000027941 */ /* 0x000fea0003800000 */
.L_x_13102:
        /* <DEDUP_REMOVED lines=16> */
.L_x_13106:
        /* <DEDUP_REMOVED lines=12> */
.L_x_13109:
[----:B------:R-:W-:-:S07]  /*2cbe0*/  MOV R5, R14 ;  /* 0x0000000e00057202 */ /* 0x000fce0000000f00 */
.L_x_13110:
[----:B------:R-:W-:Y:S05]  /*2cbf0*/  BSYNC B2 ;  /* 0x0000000000027941 */ /* 0x000fea0003800000 */
.L_x_13108:
        /* <DEDUP_REMOVED lines=16> */
.L_x_13114:
[----:B------:R-:W-:Y:S05]  /*2cd00*/  BSYNC B3 ;  /* 0x0000000000037941 */ /* 0x000fea0003800000 */
.L_x_13113:
        /* <DEDUP_REMOVED lines=42> */
.L_x_13112:
[----:B------:R-:W-:Y:S05]  /*2cfb0*/  BSYNC B2 ;  /* 0x0000000000027941 */ /* 0x000fea0003800000 */
.L_x_13111:
        /* <DEDUP_REMOVED lines=12> */
.L_x_13107:
        /* <DEDUP_REMOVED lines=12> */
.L_x_13116:
[----:B------:R-:W-:-:S07]  /*2d140*/  MOV R10, R14 ;  /* 0x0000000e000a7202 */ /* 0x000fce0000000f00 */
.L_x_13117:
[----:B------:R-:W-:Y:S05]  /*2d150*/  BSYNC B2 ;  /* 0x0000000000027941 */ /* 0x000fea0003800000 */
.L_x_13115:
        /* <DEDUP_REMOVED lines=16> */
.L_x_13121:
[----:B------:R-:W-:Y:S05]  /*2d260*/  BSYNC B3 ;  /* 0x0000000000037941 */ /* 0x000fea0003800000 */
.L_x_13120:
        /* <DEDUP_REMOVED lines=42> */
.L_x_13119:
[----:B------:R-:W-:Y:S05]  /*2d510*/  BSYNC B2 ;  /* 0x0000000000027941 */ /* 0x000fea0003800000 */
.L_x_13118:
        /* <DEDUP_REMOVED lines=16> */
.L_x_13122:
        /* <DEDUP_REMOVED lines=12> */
.L_x_13125:
[----:B------:R-:W-:-:S07]  /*2d6e0*/  IMAD.MOV.U32 R4, RZ, RZ, R14 ;  /* 0x000000ffff047224 */ /* 0x000fce00078e000e */
.L_x_13126:
[----:B------:R-:W-:Y:S05]  /*2d6f0*/  BSYNC B2 ;  /* 0x0000000000027941 */ /* 0x000fea0003800000 */
.L_x_13124:
        /* <DEDUP_REMOVED lines=16> */
.L_x_13130:
[----:B------:R-:W-:Y:S05]  /*2d800*/  BSYNC B3 ;  /* 0x0000000000037941 */ /* 0x000fea0003800000 */
.L_x_13129:
        /* <DEDUP_REMOVED lines=42> */
.L_x_13128:
[----:B------:R-:W-:Y:S05]  /*2dab0*/  BSYNC B2 ;  /* 0x0000000000027941 */ /* 0x000fea0003800000 */
.L_x_13127:
        /* <DEDUP_REMOVED lines=10> */
.L_x_13123:
        /* <DEDUP_REMOVED lines=12> */
.L_x_13132:
[----:B------:R-:W-:-:S07]  /*2dc20*/  IMAD.MOV.U32 R94, RZ, RZ, R14 ;  /* 0x000000ffff5e7224 */ /* 0x000fce00078e000e */
.L_x_13133:
[----:B------:R-:W-:Y:S05]  /*2dc30*/  BSYNC B2 ;  /* 0x0000000000027941 */ /* 0x000fea0003800000 */
.L_x_13131:
        /* <DEDUP_REMOVED lines=16> */
.L_x_13137:
[----:B------:R-:W-:Y:S05]  /*2dd40*/  BSYNC B3 ;  /* 0x0000000000037941 */ /* 0x000fea0003800000 */
.L_x_13136:
        /* <DEDUP_REMOVED lines=42> */
.L_x_13135:
[----:B------:R-:W-:Y:S05]  /*2dff0*/  BSYNC B2 ;  /* 0x0000000000027941 */ /* 0x000fea0003800000 */
.L_x_13134:
        /* <DEDUP_REMOVED lines=14> */
.L_x_13138:
        /* <DEDUP_REMOVED lines=12> */
.L_x_13141:
[----:B------:R-:W-:-:S07]  /*2e1a0*/  IMAD.MOV.U32 R3, RZ, RZ, R14 ;  /* 0x000000ffff037224 */ /* 0x000fce00078e000e */
.L_x_13142:
[----:B------:R-:W-:Y:S05]  /*2e1b0*/  BSYNC B2 ;  /* 0x0000000000027941 */ /* 0x000fea0003800000 */
.L_x_13140:
        /* <DEDUP_REMOVED lines=16> */
.L_x_13146:
[----:B------:R-:W-:Y:S05]  /*2e2c0*/  BSYNC B3 ;  /* 0x0000000000037941 */ /* 0x000fea0003800000 */
.L_x_13145:
        /* <DEDUP_REMOVED lines=42> */
.L_x_13144:
[----:B------:R-:W-:Y:S05]  /*2e570*/  BSYNC B2 ;  /* 0x0000000000027941 */ /* 0x000fea0003800000 */
.L_x_13143:
        /* <DEDUP_REMOVED lines=12> */
.L_x_13139:
        /* <DEDUP_REMOVED lines=12> */
.L_x_13148:
[----:B------:R-:W-:-:S07]  /*2e700*/  IMAD.MOV.U32 R10, RZ, RZ, R14 ;  /* 0x000000ffff0a7224 */ /* 0x000fce00078e000e */
.L_x_13149:
[----:B------:R-:W-:Y:S05]  /*2e710*/  BSYNC B2 ;  /* 0x0000000000027941 */ /* 0x000fea0003800000 */
.L_x_13147:
        /* <DEDUP_REMOVED lines=16> */
.L_x_13153:
[----:B------:R-:W-:Y:S05]  /*2e820*/  BSYNC B3 ;  /* 0x0000000000037941 */ /* 0x000fea0003800000 */
.L_x_13152:
        /* <DEDUP_REMOVED lines=42> */
.L_x_13151:
[----:B------:R-:W-:Y:S05]  /*2ead0*/  BSYNC B2 ;  /* 0x0000000000027941 */ /* 0x000fea0003800000 */
.L_x_13150:
        /* <DEDUP_REMOVED lines=14> */
.L_x_13154:
        /* <DEDUP_REMOVED lines=12> */
.L_x_13157:
[----:B------:R-:W-:-:S07]  /*2ec80*/  MOV R2, R14 ;  /* 0x0000000e00027202 */ /* 0x000fce0000000f00 */
.L_x_13158:
[----:B------:R-:W-:Y:S05]  /*2ec90*/  BSYNC B2 ;  /* 0x0000000000027941 */ /* 0x000fea0003800000 */
.L_x_13156:
        /* <DEDUP_REMOVED lines=16> */
.L_x_13162:
[----:B------:R-:W-:Y:S05]  /*2eda0*/  BSYNC B3 ;  /* 0x0000000000037941 */ /* 0x000fea0003800000 */
.L_x_13161:
        /* <DEDUP_REMOVED lines=42> */
.L_x_13160:
[----:B------:R-:W-:Y:S05]  /*2f050*/  BSYNC B2 ;  /* 0x0000000000027941 */ /* 0x000fea0003800000 */
.L_x_13159:
        /* <DEDUP_REMOVED lines=10> */
.L_x_13155:
        /* <DEDUP_REMOVED lines=12> */
.L_x_13164:
[----:B------:R-:W-:-:S07]  /*2f1c0*/  MOV R94, R14 ;  /* 0x0000000e005e7202 */ /* 0x000fce0000000f00 */
.L_x_13165:
[----:B------:R-:W-:Y:S05]  /*2f1d0*/  BSYNC B2 ;  /* 0x0000000000027941 */ /* 0x000fea0003800000 */
.L_x_13163:
        /* <DEDUP_REMOVED lines=16> */
.L_x_13169:
[----:B------:R-:W-:Y:S05]  /*2f2e0*/  BSYNC B3 ;  /* 0x0000000000037941 */ /* 0x000fea0003800000 */
.L_x_13168:
        /* <DEDUP_REMOVED lines=42> */
.L_x_13167:
[----:B------:R-:W-:Y:S05]  /*2f590*/  BSYNC B2 ;  /* 0x0000000000027941 */ /* 0x000fea0003800000 */
.L_x_13166:
        /* <DEDUP_REMOVED lines=14> */
.L_x_13170:
        /* <DEDUP_REMOVED lines=12> */
.L_x_13173:
[----:B------:R-:W-:-:S07]  /*2f740*/  IMAD.MOV.U32 R0, RZ, RZ, R14 ;  /* 0x000000ffff007224 */ /* 0x000fce00078e000e */
.L_x_13174:
[----:B------:R-:W-:Y:S05]  /*2f750*/  BSYNC B2 ;  /* 0x0000000000027941 */ /* 0x000fea0003800000 */
.L_x_13172:
        /* <DEDUP_REMOVED lines=16> */
.L_x_13178:
[----:B------:R-:W-:Y:S05]  /*2f860*/  BSYNC B3 ;  /* 0x0000000000037941 */ /* 0x000fea0003800000 */
.L_x_13177:
        /* <DEDUP_REMOVED lines=42> */
.L_x_13176:
[----:B------:R-:W-:Y:S05]  /*2fb10*/  BSYNC B2 ;  /* 0x0000000000027941 */ /* 0x000fea0003800000 */
.L_x_13175:
        /* <DEDUP_REMOVED lines=12> */
.L_x_13171:
        /* <DEDUP_REMOVED lines=34> */
[----:B--2---:R-:W-:Y:S01]  /*2fe00*/  IMAD.U32 R92, R2, 0x10000, RZ ;  /* 0x00010000025c7824 */ /* 0x004fe200078e00ff */
        /* <DEDUP_REMOVED lines=19> */
.L_x_13050:
[----:B------:R-:W-:Y:S05]  /*2ff40*/  BSYNC B1 ;  /* 0x0000000000017941 */ /* 0x000fea0003800000 */
.L_x_13049:
        /* <DEDUP_REMOVED lines=236> */
.L_x_13208:
        /* <DEDUP_REMOVED lines=19> */
[----:B------:R-:W3:Y:S01]  /*30f40*/  LDL R99, [R1+0x194] ;  /* 0x0001940001637983 */ /* 0x000ee20000100800 */
[----:B------:R-:W-:-:S03]  /*30f50*/  PLOP3.LUT P0, PT, PT, PT, UP0, 0x40, 0x0 ;  /* 0x000000000000781c */ /* 0x000fc60003f0e808 */
[----:B------:R-:W3:Y:S04]  /*30f60*/  LDL R175, [R1+0x198] ;  /* 0x0001980001af7983 */ /* 0x000ee80000100800 */
[----:B----4-:R-:W4:Y:S01]  /*30f70*/  LDL R0, [R1+0x190] ;  /* 0x0001900001007983 */ /* 0x010f220000100800 */
[----:B0-----:R-:W-:-:S03]  /*30f80*/  FSEL R95, R172, RZ, P0 ;  /* 0x000000ffac5f7208 */ /* 0x001fc60000000000 */
[----:B------:R-:W4:Y:S02]  /*30f90*/  LDL R98, [R1+0x1bc] ;  /* 0x0001bc0001627983 */ /* 0x000f240000100800 */
[--C-:B-1----:R-:W-:Y:S01]  /*30fa0*/  FADD.FTZ R92, R22, -R95.reuse ;  /* 0x8000005f165c7221 */ /* 0x102fe20000010000 */
[----:B------:R-:W-:Y:S01]  /*30fb0*/  FADD.FTZ R93, R23, -R95 ;  /* 0x8000005f175d7221 */ /* 0x000fe20000010000 */
[----:B------:R-:W4:Y:S02]  /*30fc0*/  LDL R135, [R1+0x19c] ;  /* 0x00019c0001877983 */ /* 0x000f240000100800 */
[C---:B------:R-:W-:Y:S01]  /*30fd0*/  FMUL.FTZ R96, R173.reuse, R92 ;  /* 0x0000005cad607220 */ /* 0x040fe20000410000 */
[----:B------:R-:W-:Y:S01]  /*30fe0*/  FMUL.FTZ R93, R173, R93 ;  /* 0x0000005dad5d7220 */ /* 0x000fe20000410000 */
[----:B------:R-:W4:Y:S04]  /*30ff0*/  LDL R252, [R1+0x180] ;  /* 0x0001800001fc7983 */ /* 0x000f280000100800 */
[----:B------:R-:W4:Y:S04]  /*31000*/  LDL R134, [R1+0x1a4] ;  /* 0x0001a40001867983 */ /* 0x000f280000100800 */
[----:B------:R-:W4:Y:S01]  /*31010*/  LDL R174, [R1+0x184] ;  /* 0x0001840001ae7983 */ /* 0x000f220000100800 */
[-C--:B--2--5:R-:W-:Y:S01]  /*31020*/  FFMA.FTZ R92, R94, R96.reuse, R228 ;  /* 0x000000605e5c7223 */ /* 0x0a4fe200000100e4 */
[-C--:B---3--:R-:W-:Y:S01]  /*31030*/  FFMA.FTZ R94, R97, R93.reuse, R229 ;  /* 0x0000005d615e7223 */ /* 0x088fe200000100e5 */
[----:B------:R-:W-:Y:S01]  /*31040*/  FFMA.FTZ R99, R99, R93, R221 ;  /* 0x0000005d63637223 */ /* 0x000fe200000100dd */
[----:B----4-:R-:W-:-:S02]  /*31050*/  FFMA.FTZ R96, R0, R96, R220 ;  /* 0x0000006000607223 */ /* 0x010fc400000100dc */
[----:B------:R2:W5:Y:S04]  /*31060*/  LDL.LU R0, [R1+0x1c0] ;  /* 0x0001c00001007983 */ /* 0x0005680000300800 */
[----:B------:R-:W3:Y:S01]  /*31070*/  LDL R93, [R1+0x1b8] ;  /* 0x0001b800015d7983 */ /* 0x000ee20000100800 */
[----:B------:R-:W-:Y:S01]  /*31080*/  F2FP.BF16.F32.PACK_AB R92, R94, R92 ;  /* 0x0000005c5e5c723e */ /* 0x000fe200000010ff */
[--C-:B------:R-:W-:Y:S01]  /*31090*/  FADD.FTZ R94, R38, -R95.reuse ;  /* 0x8000005f265e7221 */ /* 0x100fe20000010000 */
[----:B------:R-:W-:-:S03]  /*310a0*/  FADD.FTZ R97, R39, -R95 ;  /* 0x8000005f27617221 */ /* 0x000fc60000010000 */
[C---:B------:R-:W-:Y:S01]  /*310b0*/  FMUL.FTZ R94, R173.reuse, R94 ;  /* 0x0000005ead5e7220 */ /* 0x040fe20000410000 */
[----:B------:R-:W-:-:S04]  /*310c0*/  FMUL.FTZ R97, R173, R97 ;  /* 0x00000061ad617220 */ /* 0x000fc80000410000 */
[-C--:B------:R-:W-:Y:S01]  /*310d0*/  FFMA.FTZ R98, R98, R97.reuse, R231 ;  /* 0x0000006162627223 */ /* 0x080fe200000100e7 */
[----:B------:R-:W-:Y:S01]  /*310e0*/  FFMA.FTZ R97, R135, R97, R223 ;  /* 0x0000006187617223 */ /* 0x000fe200000100df */
[----:B------:R-:W-:Y:S01]  /*310f0*/  F2FP.BF16.F32.PACK_AB R96, R99, R96 ;  /* 0x000000606360723e */ /* 0x000fe200000010ff */
[----:B------:R-:W4:Y:S01]  /*31100*/  LDL R135, [R1+0x1ac] ;  /* 0x0001ac0001877983 */ /* 0x000f220000100800 */
[-C--:B---3--:R-:W-:Y:S01]  /*31110*/  FFMA.FTZ R93, R93, R94.reuse, R230 ;  /* 0x0000005e5d5d7223 */ /* 0x088fe200000100e6 */
[----:B------:R-:W-:Y:S02]  /*31120*/  FFMA.FTZ R94, R175, R94, R222 ;  /* 0x0000005eaf5e7223 */ /* 0x000fe400000100de */
[----:B------:R-:W3:Y:S03]  /*31130*/  LDL R175, [R1+0x18c] ;  /* 0x00018c0001af7983 */ /* 0x000ee60000100800 */
[----:B------:R-:W-:Y:S01]  /*31140*/  F2FP.BF16.F32.PACK_AB R97, R97, R94 ;  /* 0x0000005e6161723e */ /* 0x000fe200000010ff */
[----:B------:R-:W-:-:S04]  /*31150*/  FADD.FTZ R94, R103, -R95 ;  /* 0x8000005f675e7221 */ /* 0x000fc80000010000 */
[----:B------:R-:W-:Y:S02]  /*31160*/  FMUL.FTZ R99, R173, R94 ;  /* 0x0000005ead637220 */ /* 0x000fe40000410000 */
[----:B------:R-:W2:Y:S01]  /*31170*/  LDL R94, [R1+0x1a0] ;  /* 0x0001a000015e7983 */ /* 0x000ea20000100800 */
[----:B------:R-:W-:Y:S01]  /*31180*/  F2FP.BF16.F32.PACK_AB R93, R98, R93 ;  /* 0x0000005d625d723e */ /* 0x000fe200000010ff */
[----:B------:R-:W-:-:S04]  /*31190*/  FADD.FTZ R98, R102, -R95 ;  /* 0x8000005f66627221 */ /* 0x000fc80000010000 */
[----:B------:R-:W-:Y:S01]  /*311a0*/  FMUL.FTZ R98, R173, R98 ;  /* 0x00000062ad627220 */ /* 0x000fe20000410000 */
[-C--:B------:R-:W-:Y:S01]  /*311b0*/  FFMA.FTZ R134, R134, R99.reuse, R233 ;  /* 0x0000006386867223 */ /* 0x080fe200000100e9 */
[----:B------:R-:W-:Y:S02]  /*311c0*/  FFMA.FTZ R99, R174, R99, R225 ;  /* 0x00000063ae637223 */ /* 0x000fe400000100e1 */
[----:B--2---:R-:W-:-:S05]  /*311d0*/  FFMA.FTZ R94, R94, R98, R232 ;  /* 0x000000625e5e7223 */ /* 0x004fca00000100e8 */
[----:B------:R-:W-:Y:S02]  /*311e0*/  F2FP.BF16.F32.PACK_AB R94, R134, R94 ;  /* 0x0000005e865e723e */ /* 0x000fe400000010ff */
[----:B------:R-:W2:Y:S01]  /*311f0*/  LDL R134, [R1+0x1a8] ;  /* 0x0001a80001867983 */ /* 0x000ea20000100800 */
[----:B------:R-:W-:-:S05]  /*31200*/  FFMA.FTZ R98, R252, R98, R224 ;  /* 0x00000062fc627223 */ /* 0x000fca00000100e0 */
[----:B------:R-:W-:Y:S01]  /*31210*/  F2FP.BF16.F32.PACK_AB R98, R99, R98 ;  /* 0x000000626362723e */ /* 0x000fe200000010ff */
[--C-:B------:R-:W-:Y:S01]  /*31220*/  FADD.FTZ R99, R118, -R95.reuse ;  /* 0x8000005f76637221 */ /* 0x100fe20000010000 */
[----:B------:R-:W-:-:S03]  /*31230*/  FADD.FTZ R95, R119, -R95 ;  /* 0x8000005f775f7221 */ /* 0x000fc60000010000 */
[C---:B------:R-:W-:Y:S01]  /*31240*/  FMUL.FTZ R99, R173.reuse, R99 ;  /* 0x00000063ad637220 */ /* 0x040fe20000410000 */
[----:B------:R-:W-:-:S03]  /*31250*/  FMUL.FTZ R174, R173, R95 ;  /* 0x0000005fadae7220 */ /* 0x000fc60000410000 */
[----:B--2---:R-:W-:Y:S01]  /*31260*/  FFMA.FTZ R95, R134, R99, R234 ;  /* 0x00000063865f7223 */ /* 0x004fe200000100ea */
[----:B----4-:R-:W-:-:S05]  /*31270*/  FFMA.FTZ R134, R135, R174, R235 ;  /* 0x000000ae87867223 */ /* 0x010fca00000100eb */
[----:B------:R-:W-:Y:S02]  /*31280*/  F2FP.BF16.F32.PACK_AB R95, R134, R95 ;  /* 0x0000005f865f723e */ /* 0x000fe400000010ff */
[----:B------:R-:W0:Y:S02]  /*31290*/  LDC.64 R134, c[0x0][0x2b8] ;  /* 0x0000ae00ff867b82 */ /* 0x000e240000000a00 */
[----:B0-----:R-:W-:-:S05]  /*312a0*/  IMAD.WIDE.U32 R134, R9, 0x10, R134 ;  /* 0x0000001009867825 */ /* 0x001fca00078e0086 */
[----:B------:R0:W-:Y:S04]  /*312b0*/  STG.E.128 desc[UR8][R134.64], R92 ;  /* 0x0000005c86007986 */ /* 0x0001e8000c101d08 */
[----:B0-----:R-:W2:Y:S01]  /*312c0*/  LDL R135, [R1+0x188] ;  /* 0x0001880001877983 */ /* 0x001ea20000100800 */
[----:B------:R-:W0:Y:S01]  /*312d0*/  LDC.64 R94, c[0x0][0x2c0] ;  /* 0x0000b000ff5e7b82 */ /* 0x000e220000000a00 */
[----:B---3--:R-:W-:Y:S01]  /*312e0*/  FFMA.FTZ R93, R175, R174, R227 ;  /* 0x000000aeaf5d7223 */ /* 0x008fe200000100e3 */
[----:B------:R-:W1:Y:S02]  /*312f0*/  S2R R252, SR_TID.X ;  /* 0x0000000000fc7919 */ /* 0x000e640000002100 */
[----:B-1----:R-:W-:Y:S01]  /*31300*/  LOP3.LUT R252, R252, 0x1f, RZ, 0xc0, !PT ;  /* 0x0000001ffcfc7812 */ /* 0x002fe200078ec0ff */
[----:B--2---:R-:W-:-:S05]  /*31310*/  FFMA.FTZ R92, R135, R99, R226 ;  /* 0x00000063875c7223 */ /* 0x004fca00000100e2 */
[----:B------:R-:W-:Y:S01]  /*31320*/  F2FP.BF16.F32.PACK_AB R99, R93, R92 ;  /* 0x0000005c5d63723e */ /* 0x000fe200000010ff */
[----:B0-----:R-:W-:-:S05]  /*31330*/  IMAD.WIDE.U32 R92, R9, 0x10, R94 ;  /* 0x00000010095c7825 */ /* 0x001fca00078e005e */
[----:B------:R2:W-:Y:S01]  /*31340*/  STG.E.128 desc[UR8][R92.64], R96 ;  /* 0x000000605c007986 */ /* 0x0005e2000c101d08 */
[----:B------:R-:W-:-:S07]  /*31350*/  IADD3 R9, R9, 0x20, RZ ;  /* 0x0000002009097810 */ /* 0x000fce0007ffe0ff */
.L_x_13181:
[----:B------:R-:W-:Y:S05]  /*31360*/  BSYNC B1 ;  /* 0x0000000000017941 */ /* 0x000fea0003800000 */
.L_x_13180:
[----:B------:R-:W-:Y:S01]  /*31370*/  LOP3.LUT P0, RZ, R16, 0x1000, RZ, 0xc0, !PT ;  /* 0x0000100010ff7812 */ /* 0x000fe2000780c0ff */
[----:B------:R-:W-:-:S12]  /*31380*/  BSSY B1, `(.L_x_13182) ;  /* 0x0000047000017945 */ /* 0x000fd80003800000 */
[----:B------:R-:W-:Y:S05]  /*31390*/  @!P0 BRA `(.L_x_13183) ;  /* 0x0000000400148947 */ /* 0x000fea0003800000 */
[----:B--2---:R-:W2:Y:S04]  /*313a0*/  LDL R97, [R1+0x70] ;  /* 0x0000700001617983 */ /* 0x004ea80000100800 */
[----:B------:R-:W3:Y:S04]  /*313b0*/  LDL R94, [R1+0x74] ;  /* 0x00007400015e7983 */ /* 0x000ee80000100800 */
[----:B-----5:R4:W-:Y:S04]  /*313c0*/  STL [R1+0x1c0], R0 ;  /* 0x0001c00001007387 */ /* 0x0209e80000100800 */
        /* <DEDUP_REMOVED lines=14> */
[-C--:B--2---:R-:W-:Y:S01]  /*314b0*/  FFMA.FTZ R92, R97, R96.reuse, R212 ;  /* 0x00000060615c7223 */ /* 0x084fe200000100d4 */
[-C--:B---3--:R-:W-:Y:S01]  /*314c0*/  FFMA.FTZ R94, R94, R93.reuse, R213 ;  /* 0x0000005d5e5e7223 */ /* 0x088fe200000100d5 */
[----:B------:R-:W-:Y:S01]  /*314d0*/  FFMA.FTZ R99, R99, R93, R205 ;  /* 0x0000005d63637223 */ /* 0x000fe200000100cd */
[----:B----4-:R-:W-:-:S02]  /*314e0*/  FFMA.FTZ R96, R0, R96, R204 ;  /* 0x0000006000607223 */ /* 0x010fc400000100cc */
[----:B------:R3:W5:Y:S04]  /*314f0*/  LDL.LU R0, [R1+0x1c0] ;  /* 0x0001c00001007983 */ /* 0x0007680000300800 */
[----:B------:R-:W2:Y:S01]  /*31500*/  LDL R93, [R1+0x78] ;  /* 0x00007800015d7983 */ /* 0x000ea20000100800 */
        /* <DEDUP_REMOVED lines=9> */
[-C--:B--2---:R-:W-:Y:S01]  /*315a0*/  FFMA.FTZ R93, R93, R94.reuse, R214 ;  /* 0x0000005e5d5d7223 */ /* 0x084fe200000100d6 */
[----:B------:R-:W-:Y:S02]  /*315b0*/  FFMA.FTZ R94, R175, R94, R206 ;  /* 0x0000005eaf5e7223 */ /* 0x000fe400000100ce */
[----:B------:R-:W2:Y:S03]  /*315c0*/  LDL R175, [R1+0x16c] ;  /* 0x00016c0001af7983 */ /* 0x000ea60000100800 */
[----:B------:R-:W-:Y:S01]  /*315d0*/  F2FP.BF16.F32.PACK_AB R97, R97, R94 ;  /* 0x0000005e6161723e */ /* 0x000fe200000010ff */
[----:B------:R-:W-:-:S04]  /*315e0*/  FADD.FTZ R94, R105, -R95 ;  /* 0x8000005f695e7221 */ /* 0x000fc80000010000 */
[----:B------:R-:W-:Y:S02]  /*315f0*/  FMUL.FTZ R99, R173, R94 ;  /* 0x0000005ead637220 */ /* 0x000fe40000410000 */
[----:B------:R-:W3:Y:S01]  /*31600*/  LDL R94, [R1+0x60] ;  /* 0x00006000015e7983 */ /* 0x000ee20000100800 */
[----:B------:R-:W-:Y:S01]  /*31610*/  F2FP.BF16.F32.PACK_AB R93, R98, R93 ;  /* 0x0000005d625d723e */ /* 0x000fe200000010ff */
[----:B------:R-:W-:-:S04]  /*31620*/  FADD.FTZ R98, R104, -R95 ;  /* 0x8000005f68627221 */ /* 0x000fc80000010000 */
[----:B------:R-:W-:Y:S01]  /*31630*/  FMUL.FTZ R98, R173, R98 ;  /* 0x00000062ad627220 */ /* 0x000fe20000410000 */
[-C--:B------:R-:W-:Y:S01]  /*31640*/  FFMA.FTZ R134, R134, R99.reuse, R217 ;  /* 0x0000006386867223 */ /* 0x080fe200000100d9 */
[----:B------:R-:W-:Y:S02]  /*31650*/  FFMA.FTZ R99, R174, R99, R209 ;  /* 0x00000063ae637223 */ /* 0x000fe400000100d1 */
[----:B---3--:R-:W-:-:S05]  /*31660*/  FFMA.FTZ R94, R94, R98, R216 ;  /* 0x000000625e5e7223 */ /* 0x008fca00000100d8 */
[----:B------:R-:W-:Y:S02]  /*31670*/  F2FP.BF16.F32.PACK_AB R94, R134, R94 ;  /* 0x0000005e865e723e */ /* 0x000fe400000010ff */
[----:B------:R-:W3:Y:S01]  /*31680*/  LDL R134, [R1+0x68] ;  /* 0x0000680001867983 */ /* 0x000ee20000100800 */
[----:B------:R-:W-:-:S05]  /*31690*/  FFMA.FTZ R98, R252, R98, R208 ;  /* 0x00000062fc627223 */ /* 0x000fca00000100d0 */
[----:B------:R-:W-:Y:S01]  /*316a0*/  F2FP.BF16.F32.PACK_AB R98, R99, R98 ;  /* 0x000000626362723e */ /* 0x000fe200000010ff */
[--C-:B------:R-:W-:Y:S01]  /*316b0*/  FADD.FTZ R99, R120, -R95.reuse ;  /* 0x8000005f78637221 */ /* 0x100fe20000010000 */
[----:B------:R-:W-:-:S03]  /*316c0*/  FADD.FTZ R95, R121, -R95 ;  /* 0x8000005f795f7221 */ /* 0x000fc60000010000 */
[C---:B------:R-:W-:Y:S01]  /*316d0*/  FMUL.FTZ R99, R173.reuse, R99 ;  /* 0x00000063ad637220 */ /* 0x040fe20000410000 */
[----:B------:R-:W-:-:S03]  /*316e0*/  FMUL.FTZ R174, R173, R95 ;  /* 0x0000005fadae7220 */ /* 0x000fc60000410000 */
[----:B---3--:R-:W-:Y:S01]  /*316f0*/  FFMA.FTZ R95, R134, R99, R218 ;  /* 0x00000063865f7223 */ /* 0x008fe200000100da */
[----:B----4-:R-:W-:-:S05]  /*31700*/  FFMA.FTZ R134, R135, R174, R219 ;  /* 0x000000ae87867223 */ /* 0x010fca00000100db */
[----:B------:R-:W-:Y:S02]  /*31710*/  F2FP.BF16.F32.PACK_AB R95, R134, R95 ;  /* 0x0000005f865f723e */ /* 0x000fe400000010ff */
[----:B------:R-:W0:Y:S02]  /*31720*/  LDC.64 R134, c[0x0][0x2b8] ;  /* 0x0000ae00ff867b82 */ /* 0x000e240000000a00 */
[----:B0-----:R-:W-:-:S05]  /*31730*/  IMAD.WIDE.U32 R134, R9, 0x10, R134 ;  /* 0x0000001009867825 */ /* 0x001fca00078e0086 */
[----:B------:R0:W-:Y:S04]  /*31740*/  STG.E.128 desc[UR8][R134.64], R92 ;  /* 0x0000005c86007986 */ /* 0x0001e8000c101d08 */
[----:B0-----:R-:W3:Y:S01]  /*31750*/  LDL R135, [R1+0x168] ;  /* 0x0001680001877983 */ /* 0x001ee20000100800 */
[----:B------:R-:W0:Y:S01]  /*31760*/  LDC.64 R94, c[0x0][0x2c0] ;  /* 0x0000b000ff5e7b82 */ /* 0x000e220000000a00 */
[----:B--2---:R-:W-:Y:S01]  /*31770*/  FFMA.FTZ R93, R175, R174, R211 ;  /* 0x000000aeaf5d7223 */ /* 0x004fe200000100d3 */
[----:B------:R-:W1:Y:S02]  /*31780*/  S2R R252, SR_TID.X ;  /* 0x0000000000fc7919 */ /* 0x000e640000002100 */
[----:B-1----:R-:W-:Y:S01]  /*31790*/  LOP3.LUT R252, R252, 0x1f, RZ, 0xc0, !PT ;  /* 0x0000001ffcfc7812 */ /* 0x002fe200078ec0ff */
[----:B---3--:R-:W-:-:S05]  /*317a0*/  FFMA.FTZ R92, R135, R99, R210 ;  /* 0x00000063875c7223 */ /* 0x008fca00000100d2 */
[----:B------:R-:W-:Y:S01]  /*317b0*/  F2FP.BF16.F32.PACK_AB R99, R93, R92 ;  /* 0x0000005c5d63723e */ /* 0x000fe200000010ff */
[----:B0-----:R-:W-:-:S05]  /*317c0*/  IMAD.WIDE.U32 R92, R9, 0x10, R94 ;  /* 0x00000010095c7825 */ /* 0x001fca00078e005e */
[----:B------:R3:W-:Y:S01]  /*317d0*/  STG.E.128 desc[UR8][R92.64], R96 ;  /* 0x000000605c007986 */ /* 0x0007e2000c101d08 */
[----:B------:R-:W-:-:S07]  /*317e0*/  VIADD R9, R9, 0x20 ;  /* 0x0000002009097836 */ /* 0x000fce0000000000 */
.L_x_13183:
[----:B------:R-:W-:Y:S05]  /*317f0*/  BSYNC B1 ;  /* 0x0000000000017941 */ /* 0x000fea0003800000 */
.L_x_13182:
[----:B------:R-:W-:Y:S01]  /*31800*/  LOP3.LUT P0, RZ, R16, 0x800, RZ, 0xc0, !PT ;  /* 0x0000080010ff7812 */ /* 0x000fe2000780c0ff */
[----:B------:R-:W-:-:S12]  /*31810*/  BSSY B1, `(.L_x_13184) ;  /* 0x0000047000017945 */ /* 0x000fd80003800000 */
[----:B------:R-:W-:Y:S05]  /*31820*/  @!P0 BRA `(.L_x_13185) ;  /* 0x0000000400148947 */ /* 0x000fea0003800000 */
[----:B--23--:R-:W2:Y:S04]  /*31830*/  LDL R97, [R1+0x50] ;  /* 0x0000500001617983 */ /* 0x00cea80000100800 */
        /* <DEDUP_REMOVED lines=30> */
[----:B------:R-:W3:Y:S01]  /*31a20*/  LDL R135, [R1+0x4c] ;  /* 0x00004c0001877983 */ /* 0x000ee20000100800 */
[-C--:B--2---:R-:W-:Y:S01]  /*31a30*/  FFMA.FTZ R93, R93, R94.reuse, R198 ;  /* 0x0000005e5d5d7223 */ /* 0x084fe200000100c6 */
[----:B------:R-:W-:Y:S02]  /*31a40*/  FFMA.FTZ R94, R175, R94, R190 ;  /* 0x0000005eaf5e7223 */ /* 0x000fe400000100be */
[----:B------:R-:W2:Y:S03]  /*31a50*/  LDL R175, [R1+0x14c] ;  /* 0x00014c0001af7983 */ /* 0x000ea60000100800 */
[----:B------:R-:W-:Y:S01]  /*31a60*/  F2FP.BF16.F32.PACK_AB R97, R97, R94 ;  /* 0x0000005e6161723e */ /* 0x000fe200000010ff */
[----:B------:R-:W-:-:S04]  /*31a70*/  FADD.FTZ R94, R107, -R95 ;  /* 0x8000005f6b5e7221 */ /* 0x000fc80000010000 */
[----:B------:R-:W-:Y:S02]  /*31a80*/  FMUL.FTZ R99, R173, R94 ;  /* 0x0000005ead637220 */ /* 0x000fe40000410000 */
[----:B------:R-:W4:Y:S01]  /*31a90*/  LDL R94, [R1+0x40] ;  /* 0x00004000015e7983 */ /* 0x000f220000100800 */
[----:B------:R-:W-:Y:S01]  /*31aa0*/  F2FP.BF16.F32.PACK_AB R93, R98, R93 ;  /* 0x0000005d625d723e */ /* 0x000fe200000010ff */
[----:B------:R-:W-:-:S04]  /*31ab0*/  FADD.FTZ R98, R106, -R95 ;  /* 0x8000005f6a627221 */ /* 0x000fc80000010000 */
[----:B------:R-:W-:Y:S01]  /*31ac0*/  FMUL.FTZ R98, R173, R98 ;  /* 0x00000062ad627220 */ /* 0x000fe20000410000 */
[-C--:B------:R-:W-:Y:S01]  /*31ad0*/  FFMA.FTZ R134, R134, R99.reuse, R201 ;  /* 0x0000006386867223 */ /* 0x080fe200000100c9 */
[----:B------:R-:W-:Y:S02]  /*31ae0*/  FFMA.FTZ R99, R174, R99, R193 ;  /* 0x00000063ae637223 */ /* 0x000fe400000100c1 */
[----:B----4-:R-:W-:-:S05]  /*31af0*/  FFMA.FTZ R94, R94, R98, R200 ;  /* 0x000000625e5e7223 */ /* 0x010fca00000100c8 */
[----:B------:R-:W-:Y:S02]  /*31b00*/  F2FP.BF16.F32.PACK_AB R94, R134, R94 ;  /* 0x0000005e865e723e */ /* 0x000fe400000010ff */
[----:B------:R-:W4:Y:S01]  /*31b10*/  LDL R134, [R1+0x48] ;  /* 0x0000480001867983 */ /* 0x000f220000100800 */
[----:B------:R-:W-:-:S05]  /*31b20*/  FFMA.FTZ R98, R252, R98, R192 ;  /* 0x00000062fc627223 */ /* 0x000fca00000100c0 */
[----:B------:R-:W-:Y:S01]  /*31b30*/  F2FP.BF16.F32.PACK_AB R98, R99, R98 ;  /* 0x000000626362723e */ /* 0x000fe200000010ff */
[--C-:B------:R-:W-:Y:S01]  /*31b40*/  FADD.FTZ R99, R122, -R95.reuse ;  /* 0x8000005f7a637221 */ /* 0x100fe20000010000 */
[----:B------:R-:W-:-:S03]  /*31b50*/  FADD.FTZ R95, R123, -R95 ;  /* 0x8000005f7b5f7221 */ /* 0x000fc60000010000 */
[C---:B------:R-:W-:Y:S01]  /*31b60*/  FMUL.FTZ R99, R173.reuse, R99 ;  /* 0x00000063ad637220 */ /* 0x040fe20000410000 */
[----:B------:R-:W-:-:S03]  /*31b70*/  FMUL.FTZ R174, R173, R95 ;  /* 0x0000005fadae7220 */ /* 0x000fc60000410000 */
[----:B----4-:R-:W-:Y:S01]  /*31b80*/  FFMA.FTZ R95, R134, R99, R202 ;  /* 0x00000063865f7223 */ /* 0x010fe200000100ca */
[----:B---3--:R-:W-:-:S05]  /*31b90*/  FFMA.FTZ R134, R135, R174, R203 ;  /* 0x000000ae87867223 */ /* 0x008fca00000100cb */
        /* <DEDUP_REMOVED lines=14> */
.L_x_13185:
[----:B------:R-:W-:Y:S05]  /*31c80*/  BSYNC B1 ;  /* 0x0000000000017941 */ /* 0x000fea0003800000 */
.L_x_13184:
[----:B------:R-:W-:Y:S01]  /*31c90*/  LOP3.LUT P0, RZ, R16, 0x400, RZ, 0xc0, !PT ;  /* 0x0000040010ff7812 */ /* 0x000fe2000780c0ff */
[----:B------:R-:W-:-:S12]  /*31ca0*/  BSSY B1, `(.L_x_13186) ;  /* 0x0000047000017945 */ /* 0x000fd80003800000 */
[----:B------:R-:W-:Y:S05]  /*31cb0*/  @!P0 BRA `(.L_x_13187) ;  /* 0x0000000400148947 */ /* 0x000fea0003800000 */
[----:B--234-:R-:W2:Y:S04]  /*31cc0*/  LDL R97, [R1+0x30] ;  /* 0x0000300001617983 */ /* 0x01cea80000100800 */
        /* <DEDUP_REMOVED lines=55> */
[----:B------:R-:W1:Y:S02]  /*32040*/  LDC.64 R134, c[0x0][0x2b8] ;  /* 0x0000ae00ff867b82 */ /* 0x000e640000000a00 */
[----:B-1----:R-:W-:-:S05]  /*32050*/  IMAD.WIDE.U32 R134, R9, 0x10, R134 ;  /* 0x0000001009867825 */ /* 0x002fca00078e0086 */
[----:B------:R1:W-:Y:S04]  /*32060*/  STG.E.128 desc[UR8][R134.64], R92 ;  /* 0x0000005c86007986 */ /* 0x0003e8000c101d08 */
[----:B-1----:R-:W3:Y:S01]  /*32070*/  LDL R135, [R1+0x128] ;  /* 0x0001280001877983 */ /* 0x002ee20000100800 */
[----:B------:R-:W1:Y:S01]  /*32080*/  LDC.64 R94, c[0x0][0x2c0] ;  /* 0x0000b000ff5e7b82 */ /* 0x000e620000000a00 */
[----:B--2---:R-:W-:Y:S01]  /*32090*/  FFMA.FTZ R93, R175, R174, R179 ;  /* 0x000000aeaf5d7223 */ /* 0x004fe200000100b3 */
[----:B------:R-:W2:Y:S02]  /*320a0*/  S2R R252, SR_TID.X ;  /* 0x0000000000fc7919 */ /* 0x000ea40000002100 */
[----:B--2---:R-:W-:Y:S01]  /*320b0*/  LOP3.LUT R252, R252, 0x1f, RZ, 0xc0, !PT ;  /* 0x0000001ffcfc7812 */ /* 0x004fe200078ec0ff */
[----:B---3--:R-:W-:-:S05]  /*320c0*/  FFMA.FTZ R92, R135, R99, R178 ;  /* 0x00000063875c7223 */ /* 0x008fca00000100b2 */
[----:B------:R-:W-:Y:S01]  /*320d0*/  F2FP.BF16.F32.PACK_AB R99, R93, R92 ;  /* 0x0000005c5d63723e */ /* 0x000fe200000010ff */
[----:B-1----:R-:W-:-:S05]  /*320e0*/  IMAD.WIDE.U32 R92, R9, 0x10, R94 ;  /* 0x00000010095c7825 */ /* 0x002fca00078e005e */
[----:B------:R0:W-:Y:S01]  /*320f0*/  STG.E.128 desc[UR8][R92.64], R96 ;  /* 0x000000605c007986 */ /* 0x0001e2000c101d08 */
[----:B------:R-:W-:-:S07]  /*32100*/  IADD3 R9, R9, 0x20, RZ ;  /* 0x0000002009097810 */ /* 0x000fce0007ffe0ff */
.L_x_13187:
[----:B------:R-:W-:Y:S05]  /*32110*/  BSYNC B1 ;  /* 0x0000000000017941 */ /* 0x000fea0003800000 */
.L_x_13186:
[----:B------:R-:W-:Y:S01]  /*32120*/  LOP3.LUT P0, RZ, R16, 0x200, RZ, 0xc0, !PT ;  /* 0x0000020010ff7812 */ /* 0x000fe2000780c0ff */
[----:B------:R-:W-:-:S12]  /*32130*/  BSSY B1, `(.L_x_13188) ;  /* 0x0000047000017945 */ /* 0x000fd80003800000 */
[----:B------:R-:W-:Y:S05]  /*32140*/  @!P0 BRA `(.L_x_13189) ;  /* 0x0000000400148947 */ /* 0x000fea0003800000 */
[----:B0-234-:R-:W2:Y:S04]  /*32150*/  LDL R97, [R1+0x10] ;  /* 0x0000100001617983 */ /* 0x01dea80000100800 */
[----:B------:R-:W3:Y:S04]  /*32160*/  LDL R94, [R1+0x14] ;  /* 0x00001400015e7983 */ /* 0x000ee80000100800 */
[----:B-----5:R0:W-:Y:S04]  /*32170*/  STL [R1+0x1c0], R0 ;  /* 0x0001c00001007387 */ /* 0x0201e80000100800 */
[----:B------:R-:W4:Y:S01]  /*32180*/  LDL R99, [R1+0x114] ;  /* 0x0001140001637983 */ /* 0x000f220000100800 */
[----:B------:R-:W-:-:S03]  /*32190*/  PLOP3.LUT P0, PT, PT, PT, UP0, 0x40, 0x0 ;  /* 0x000000000000781c */ /* 0x000fc60003f0e808 */
[----:B------:R-:W4:Y:S04]  /*321a0*/  LDL R175, [R1+0x118] ;  /* 0x0001180001af7983 */ /* 0x000f280000100800 */
[----:B0-----:R-:W4:Y:S01]  /*321b0*/  LDL R0, [R1+0x110] ;  /* 0x0001100001007983 */ /* 0x001f220000100800 */
[----:B------:R-:W-:-:S03]  /*321c0*/  FSEL R95, R172, RZ, P0 ;  /* 0x000000ffac5f7208 */ /* 0x000fc60000000000 */
        /* <DEDUP_REMOVED lines=11> */
[----:B----4-:R-:W-:Y:S01]  /*32280*/  FFMA.FTZ R99, R99, R93, R153 ;  /* 0x0000005d63637223 */ /* 0x010fe20000010099 */
[----:B------:R-:W-:-:S02]  /*32290*/  FFMA.FTZ R96, R0, R96, R152 ;  /* 0x0000006000607223 */ /* 0x000fc40000010098 */
        /* <DEDUP_REMOVED lines=17> */
[----:B------:R-:W4:Y:S01]  /*323b0*/  LDL R94, [R1] ;  /* 0x00000000015e7983 */ /* 0x000f220000100800 */
        /* <DEDUP_REMOVED lines=29> */
[----:B------:R-:W-:-:S07]  /*32590*/  VIADD R9, R9, 0x20 ;  /* 0x0000002009097836 */ /* 0x000fce0000000000 */
.L_x_13189:
[----:B------:R-:W-:Y:S05]  /*325a0*/  BSYNC B1 ;  /* 0x0000000000017941 */ /* 0x000fea0003800000 */
.L_x_13188:
[----:B------:R-:W-:Y:S01]  /*325b0*/  LOP3.LUT P0, RZ, R16, 0x100, RZ, 0xc0, !PT ;  /* 0x0000010010ff7812 */ /* 0x000fe2000780c0ff */
[----:B------:R-:W-:-:S12]  /*325c0*/  BSSY B1, `(.L_x_13190) ;  /* 0x000003b000017945 */ /* 0x000fd80003800000 */
[----:B------:R-:W-:Y:S05]  /*325d0*/  @!P0 BRA `(.L_x_13191) ;  /* 0x0000000000e48947 */ /* 0x000fea0003800000 */
[----:B0-234-:R-:W2:Y:S04]  /*325e0*/  LDL R99, [R1+0xf4] ;  /* 0x0000f40001637983 */ /* 0x01dea80000100800 */
[----:B------:R-:W3:Y:S04]  /*325f0*/  LDL R98, [R1+0xf8] ;  /* 0x0000f80001627983 */ /* 0x000ee80000100800 */
[----:B------:R-:W4:Y:S04]  /*32600*/  LDL R174, [R1+0xfc] ;  /* 0x0000fc0001ae7983 */ /* 0x000f280000100800 */
[----:B------:R-:W4:Y:S04]  /*32610*/  LDL R175, [R1+0xf0] ;  /* 0x0000f00001af7983 */ /* 0x000f280000100800 */
[----:B------:R-:W4:Y:S04]  /*32620*/  LDL R134, [R1+0xe0] ;  /* 0x0000e00001867983 */ /* 0x000f280000100800 */
[----:B------:R-:W4:Y:S01]  /*32630*/  LDL R135, [R1+0xe4] ;  /* 0x0000e40001877983 */ /* 0x000f220000100800 */
[----:B------:R-:W-:-:S04]  /*32640*/  PLOP3.LUT P0, PT, PT, PT, UP0, 0x40, 0x0 ;  /* 0x000000000000781c */ /* 0x000fc80003f0e808 */
[----:B------:R-:W-:-:S05]  /*32650*/  FSEL R95, R172, RZ, P0 ;  /* 0x000000ffac5f7208 */ /* 0x000fca0000000000 */
[--C-:B-1----:R-:W-:Y:S01]  /*32660*/  FADD.FTZ R92, R32, -R95.reuse ;  /* 0x8000005f205c7221 */ /* 0x102fe20000010000 */
[----:B------:R-:W-:-:S03]  /*32670*/  FADD.FTZ R93, R33, -R95 ;  /* 0x8000005f215d7221 */ /* 0x000fc60000010000 */
[C---:B------:R-:W-:Y:S01]  /*32680*/  FMUL.FTZ R96, R173.reuse, R92 ;  /* 0x0000005cad607220 */ /* 0x040fe20000410000 */
[----:B------:R-:W-:-:S03]  /*32690*/  FMUL.FTZ R93, R173, R93 ;  /* 0x0000005dad5d7220 */ /* 0x000fc60000410000 */
[----:B-----5:R-:W-:Y:S01]  /*326a0*/  FFMA.FTZ R92, R248, R96, R144 ;  /* 0x00000060f85c7223 */ /* 0x020fe20000010090 */
[----:B------:R-:W-:Y:S01]  /*326b0*/  FFMA.FTZ R94, R249, R93, R145 ;  /* 0x0000005df95e7223 */ /* 0x000fe20000010091 */
[----:B------:R-:W-:-:S04]  /*326c0*/  FADD.FTZ R97, R49, -R95 ;  /* 0x8000005f31617221 */ /* 0x000fc80000010000 */
[----:B------:R-:W-:Y:S01]  /*326d0*/  F2FP.BF16.F32.PACK_AB R92, R94, R92 ;  /* 0x0000005c5e5c723e */ /* 0x000fe200000010ff */
[----:B------:R-:W-:Y:S01]  /*326e0*/  FADD.FTZ R94, R48, -R95 ;  /* 0x8000005f305e7221 */ /* 0x000fe20000010000 */
[----:B------:R-:W-:-:S03]  /*326f0*/  FMUL.FTZ R97, R173, R97 ;  /* 0x00000061ad617220 */ /* 0x000fc60000410000 */
[----:B------:R-:W-:Y:S01]  /*32700*/  FMUL.FTZ R94, R173, R94 ;  /* 0x0000005ead5e7220 */ /* 0x000fe20000410000 */
[----:B--2---:R-:W-:-:S03]  /*32710*/  FFMA.FTZ R99, R99, R93, R137 ;  /* 0x0000005d63637223 */ /* 0x004fc60000010089 */
[-C--:B------:R-:W-:Y:S01]  /*32720*/  FFMA.FTZ R93, R250, R94.reuse, R146 ;  /* 0x0000005efa5d7223 */ /* 0x080fe20000010092 */
[----:B---3--:R-:W-:Y:S01]  /*32730*/  FFMA.FTZ R94, R98, R94, R138 ;  /* 0x0000005e625e7223 */ /* 0x008fe2000001008a */
[-C--:B------:R-:W-:Y:S01]  /*32740*/  FFMA.FTZ R98, R251, R97.reuse, R147 ;  /* 0x00000061fb627223 */ /* 0x080fe20000010093 */
[----:B----4-:R-:W-:-:S04]  /*32750*/  FFMA.FTZ R97, R174, R97, R139 ;  /* 0x00000061ae617223 */ /* 0x010fc8000001008b */
[----:B------:R-:W-:Y:S01]  /*32760*/  F2FP.BF16.F32.PACK_AB R93, R98, R93 ;  /* 0x0000005d625d723e */ /* 0x000fe200000010ff */
[--C-:B------:R-:W-:Y:S01]  /*32770*/  FADD.FTZ R98, R112, -R95.reuse ;  /* 0x8000005f70627221 */ /* 0x100fe20000010000 */
[----:B------:R-:W-:Y:S01]  /*32780*/  FFMA.FTZ R96, R175, R96, R136 ;  /* 0x00000060af607223 */ /* 0x000fe20000010088 */
[----:B------:R-:W-:Y:S01]  /*32790*/  F2FP.BF16.F32.PACK_AB R97, R97, R94 ;  /* 0x0000005e6161723e */ /* 0x000fe200000010ff */
[----:B------:R-:W-:Y:S01]  /*327a0*/  FADD.FTZ R94, R113, -R95 ;  /* 0x8000005f715e7221 */ /* 0x000fe20000010000 */
[----:B------:R-:W-:Y:S01]  /*327b0*/  FMUL.FTZ R98, R173, R98 ;  /* 0x00000062ad627220 */ /* 0x000fe20000410000 */
[----:B------:R-:W2:Y:S01]  /*327c0*/  LDL R175, [R1+0xec] ;  /* 0x0000ec0001af7983 */ /* 0x000ea20000100800 */
[----:B------:R-:W-:Y:S01]  /*327d0*/  F2FP.BF16.F32.PACK_AB R96, R99, R96 ;  /* 0x000000606360723e */ /* 0x000fe200000010ff */
[----:B------:R-:W-:Y:S01]  /*327e0*/  FMUL.FTZ R99, R173, R94 ;  /* 0x0000005ead637220 */ /* 0x000fe20000410000 */
[-C--:B------:R-:W-:Y:S01]  /*327f0*/  FFMA.FTZ R94, R244, R98.reuse, R148 ;  /* 0x00000062f45e7223 */ /* 0x080fe20000010094 */
[----:B------:R-:W-:-:S02]  /*32800*/  FFMA.FTZ R98, R134, R98, R140 ;  /* 0x0000006286627223 */ /* 0x000fc4000001008c */
        /* <DEDUP_REMOVED lines=13> */
[----:B------:R0:W-:Y:S04]  /*328e0*/  STG.E.128 desc[UR8][R134.64], R92 ;  /* 0x0000005c86007986 */ /* 0x0001e8000c101d08 */
[----:B0-----:R-:W3:Y:S01]  /*328f0*/  LDL R135, [R1+0xe8] ;  /* 0x0000e80001877983 */ /* 0x001ee20000100800 */
[----:B------:R-:W0:Y:S01]  /*32900*/  LDC.64 R94, c[0x0][0x2c0] ;  /* 0x0000b000ff5e7b82 */ /* 0x000e220000000a00 */
[----:B--2---:R-:W-:Y:S01]  /*32910*/  FFMA.FTZ R93, R175, R174, R143 ;  /* 0x000000aeaf5d7223 */ /* 0x004fe2000001008f */
[----:B---3--:R-:W-:-:S05]  /*32920*/  FFMA.FTZ R92, R135, R99, R142 ;  /* 0x00000063875c7223 */ /* 0x008fca000001008e */
[----:B------:R-:W-:Y:S01]  /*32930*/  F2FP.BF16.F32.PACK_AB R99, R93, R92 ;  /* 0x0000005c5d63723e */ /* 0x000fe200000010ff */
[----:B0-----:R-:W-:-:S05]  /*32940*/  IMAD.WIDE.U32 R92, R9, 0x10, R94 ;  /* 0x00000010095c7825 */ /* 0x001fca00078e005e */
[----:B------:R0:W-:Y:S01]  /*32950*/  STG.E.128 desc[UR8][R92.64], R96 ;  /* 0x000000605c007986 */ /* 0x0001e2000c101d08 */
[----:B------:R-:W-:-:S07]  /*32960*/  VIADD R9, R9, 0x20 ;  /* 0x0000002009097836 */ /* 0x000fce0000000000 */
.L_x_13191:
[----:B------:R-:W-:Y:S05]  /*32970*/  BSYNC B1 ;  /* 0x0000000000017941 */ /* 0x000fea0003800000 */
.L_x_13190:
        /* <DEDUP_REMOVED lines=59> */
[----:B------:R-:W-:-:S07]  /*32d30*/  IADD3 R9, R9, 0x20, RZ ;  /* 0x0000002009097810 */ /* 0x000fce0007ffe0ff */
.L_x_13193:
[----:B------:R-:W-:Y:S05]  /*32d40*/  BSYNC B1 ;  /* 0x0000000000017941 */ /* 0x000fea0003800000 */
.L_x_13192:
        /* <DEDUP_REMOVED lines=21> */
[----:B------:R-:W2:Y:S04]  /*32ea0*/  LDL R95, [R1+0xb4] ;  /* 0x0000b400015f7983 */ /* 0x000ea80000100800 */
[----:B------:R-:W3:Y:S04]  /*32eb0*/  LDL R94, [R1+0xbc] ;  /* 0x0000bc00015e7983 */ /* 0x000ee80000100800 */
[----:B------:R-:W4:Y:S04]  /*32ec0*/  LDL R93, [R1+0xb8] ;  /* 0x0000b800015d7983 */ /* 0x000f280000100800 */
[----:B------:R-:W4:Y:S04]  /*32ed0*/  LDL R92, [R1+0xb0] ;  /* 0x0000b000015c7983 */ /* 0x000f280000100800 */
[----:B------:R-:W4:Y:S04]  /*32ee0*/  LDL R96, [R1+0xa8] ;  /* 0x0000a80001607983 */ /* 0x000f280000100800 */
[----:B------:R-:W4:Y:S01]  /*32ef0*/  LDL R97, [R1+0xac] ;  /* 0x0000ac0001617983 */ /* 0x000f220000100800 */
[----:B--2--5:R-:W-:Y:S01]  /*32f00*/  FFMA.FTZ R95, R95, R99, R69 ;  /* 0x000000635f5f7223 */ /* 0x024fe20000010045 */
[----:B---3--:R-:W-:Y:S01]  /*32f10*/  FFMA.FTZ R94, R94, R98, R71 ;  /* 0x000000625e5e7223 */ /* 0x008fe20000010047 */
[----:B----4-:R-:W-:Y:S01]  /*32f20*/  FFMA.FTZ R93, R93, R135, R70 ;  /* 0x000000875d5d7223 */ /* 0x010fe20000010046 */
[----:B------:R-:W-:-:S04]  /*32f30*/  FFMA.FTZ R92, R92, R134, R68 ;  /* 0x000000865c5c7223 */ /* 0x000fc80000010044 */
[----:B------:R-:W-:Y:S02]  /*32f40*/  F2FP.BF16.F32.PACK_AB R93, R94, R93 ;  /* 0x0000005d5e5d723e */ /* 0x000fe400000010ff */
[----:B------:R-:W2:Y:S01]  /*32f50*/  LDL R94, [R1+0xa0] ;  /* 0x0000a000015e7983 */ /* 0x000ea20000100800 */
[----:B------:R-:W-:-:S03]  /*32f60*/  F2FP.BF16.F32.PACK_AB R92, R95, R92 ;  /* 0x0000005c5f5c723e */ /* 0x000fc600000010ff */
[----:B------:R-:W3:Y:S01]  /*32f70*/  LDL R95, [R1+0xa4] ;  /* 0x0000a400015f7983 */ /* 0x000ee20000100800 */
[----:B--2---:R-:W-:Y:S01]  /*32f80*/  FFMA.FTZ R94, R94, R172, R72 ;  /* 0x000000ac5e5e7223 */ /* 0x004fe20000010048 */
[----:B---3--:R-:W-:-:S05]  /*32f90*/  FFMA.FTZ R95, R95, R174, R73 ;  /* 0x000000ae5f5f7223 */ /* 0x008fca0000010049 */
[----:B------:R-:W-:Y:S01]  /*32fa0*/  F2FP.BF16.F32.PACK_AB R94, R95, R94 ;  /* 0x0000005e5f5e723e */ /* 0x000fe200000010ff */
[----:B------:R-:W-:Y:S01]  /*32fb0*/  FFMA.FTZ R95, R96, R175, R74 ;  /* 0x000000af605f7223 */ /* 0x000fe2000001004a */
[----:B------:R-:W-:-:S05]  /*32fc0*/  FFMA.FTZ R96, R97, R173, R75 ;  /* 0x000000ad61607223 */ /* 0x000fca000001004b */
[----:B------:R-:W-:Y:S02]  /*32fd0*/  F2FP.BF16.F32.PACK_AB R95, R96, R95 ;  /* 0x0000005f605f723e */ /* 0x000fe400000010ff */
[----:B------:R-:W0:Y:S02]  /*32fe0*/  LDC.64 R96, c[0x0][0x2b8] ;  /* 0x0000ae00ff607b82 */ /* 0x000e240000000a00 */
[----:B0-----:R-:W-:-:S05]  /*32ff0*/  IMAD.WIDE.U32 R96, R9, 0x10, R96 ;  /* 0x0000001009607825 */ /* 0x001fca00078e0060 */
        /* <DEDUP_REMOVED lines=11> */
[----:B----4-:R-:W-:Y:S01]  /*330b0*/  FFMA.FTZ R93, R93, R135, R78 ;  /* 0x000000875d5d7223 */ /* 0x010fe2000001004e */
[----:B------:R-:W-:Y:S01]  /*330c0*/  F2FP.BF16.F32.PACK_AB R95, R92, R95 ;  /* 0x0000005f5c5f723e */ /* 0x000fe200000010ff */
[----:B------:R-:W-:Y:S01]  /*330d0*/  FFMA.FTZ R94, R94, R172, R80 ;  /* 0x000000ac5e5e7223 */ /* 0x000fe20000010050 */
[----:B------:R-:W-:Y:S01]  /*330e0*/  FFMA.FTZ R96, R96, R174, R81 ;  /* 0x000000ae60607223 */ /* 0x000fe20000010051 */
[----:B------:R-:W-:-:S04]  /*330f0*/  FFMA.FTZ R99, R97, R99, R77 ;  /* 0x0000006361637223 */ /* 0x000fc8000001004d */
[----:B------:R-:W-:Y:S01]  /*33100*/  F2FP.BF16.F32.PACK_AB R94, R96, R94 ;  /* 0x0000005e605e723e */ /* 0x000fe200000010ff */
[----:B--2---:R-:W-:Y:S02]  /*33110*/  FFMA.FTZ R92, R173, R134, R76 ;  /* 0x00000086ad5c7223 */ /* 0x004fe4000001004c */
[----:B------:R-:W0:Y:S01]  /*33120*/  LDC.64 R134, c[0x0][0x2c0] ;  /* 0x0000b000ff867b82 */ /* 0x000e220000000a00 */
[----:B---3--:R-:W-:Y:S02]  /*33130*/  FFMA.FTZ R98, R175, R98, R79 ;  /* 0x00000062af627223 */ /* 0x008fe4000001004f */
[----:B------:R-:W-:-:S03]  /*33140*/  F2FP.BF16.F32.PACK_AB R92, R99, R92 ;  /* 0x0000005c635c723e */ /* 0x000fc600000010ff */
[----:B------:R-:W-:Y:S01]  /*33150*/  F2FP.BF16.F32.PACK_AB R93, R98, R93 ;  /* 0x0000005d625d723e */ /* 0x000fe200000010ff */
[----:B0-----:R-:W-:-:S05]  /*33160*/  IMAD.WIDE.U32 R96, R9, 0x10, R134 ;  /* 0x0000001009607825 */ /* 0x001fca00078e0086 */
[----:B------:R0:W-:Y:S02]  /*33170*/  STG.E.128 desc[UR8][R96.64], R92 ;  /* 0x0000005c60007986 */ /* 0x0001e4000c101d08 */
.L_x_13195:
[----:B------:R-:W-:Y:S05]  /*33180*/  BSYNC B1 ;  /* 0x0000000000017941 */ /* 0x000fea0003800000 */
.L_x_13194:
[----:B01234-:R-:W0:Y:S02]  /*33190*/  LDC.64 R92, c[0x0][0x210] ;  /* 0x00008400ff5c7b82 */ /* 0x01fe240000000a00 */
[----:B0-----:R-:W-:-:S05]  /*331a0*/  IMAD R20, R92, 0x4, R20 ;  /* 0x000000045c147824 */ /* 0x001fca00078e0214 */
[----:B------:R-:W-:-:S13]  /*331b0*/  ISETP.GE.AND P0, PT, R20, R93, PT ;  /* 0x0000005d1400720c */ /* 0x000fda0003f06270 */
[----:B------:R-:W-:Y:S05]  /*331c0*/  @!P0 BRA `(.L_x_13196) ;  /* 0xfffffcec00508947 */ /* 0x000fea000383ffff */
[----:B------:R-:W-:Y:S05]  /*331d0*/  BSYNC B0 ;  /* 0x0000000000007941 */ /* 0x000fea0003800000 */
.L_x_12131:
[----:B------:R-:W-:Y:S05]  /*331e0*/  EXIT ;  /* 0x000000000000794d */ /* 0x000fea0003800000 */
.L_x_13179:
[----:B------:R-:W-:Y:S01]  /*331f0*/  HFMA2.MMA R94, -RZ, RZ, 0, 5.9604644775390625e-08 ;  /* 0x00000001ff5e7435 */ /* 0x000fe200000001ff */
[----:B------:R-:W-:Y:S01]  /*33200*/  BSSY B1, `(.L_x_13197) ;  /* 0x0000007000017945 */ /* 0x000fe20003800000 */
[----:B------:R-:W-:Y:S02]  /*33210*/  IMAD.MOV.U32 R97, RZ, RZ, R95 ;  /* 0x000000ffff617224 */ /* 0x000fe400078e005f */
[----:B------:R-:W-:Y:S02]  /*33220*/  IMAD.MOV.U32 R93, RZ, RZ, 0x1f ;  /* 0x0000001fff5d7424 */ /* 0x000fe400078e00ff */
[----:B------:R-:W-:-:S07]  /*33230*/  IMAD.MOV.U32 R92, RZ, RZ, -0x1 ;  /* 0xffffffffff5c7424 */ /* 0x000fce00078e00ff */
[----:B-----5:R-:W-:Y:S05]  /*33240*/  WARPSYNC.COLLECTIVE R92, `(.L_x_13198) ;  /* 0x000000005c087348 */ /* 0x020fea0003c00000 */
[----:B------:R0:W1:Y:S02]  /*33250*/  SHFL.BFLY P6, R92, R97, R94, R93 ;  /* 0x0c00005e615c7389 */ /* 0x00006400000c005d */
[----:B01---5:R-:W-:Y:S01]  /*33260*/  ENDCOLLECTIVE ;  /* 0x000000000000791b */ /* 0x023fe20003800000 */
.L_x_13198:
[----:B------:R-:W-:Y:S05]  /*33270*/  BSYNC B1 ;  /* 0x0000000000017941 */ /* 0x000fea0003800000 */
.L_x_13197:
[----:B------:R-:W-:Y:S01]  /*33280*/  FADD.FTZ R95, R95, R92 ;  /* 0x0000005c5f5f7221 */ /* 0x000fe20000010000 */
[----:B------:R-:W-:Y:S01]  /*33290*/  MOV R92, 0xffffffff ;  /* 0xffffffff005c7802 */ /* 0x000fe20000000f00 */
[----:B------:R-:W-:Y:S01]  /*332a0*/  IMAD.MOV.U32 R94, RZ, RZ, 0x2 ;  /* 0x00000002ff5e7424 */ /* 0x000fe200078e00ff */
[----:B------:R-:W0:Y:S01]  /*332b0*/  LDC R96, c[0x0][0x290] ;  /* 0x0000a400ff607b82 */ /* 0x000e220000000800 */
[----:B------:R-:W-:Y:S01]  /*332c0*/  IMAD.MOV.U32 R93, RZ, RZ, 0x1f ;  /* 0x0000001fff5d7424 */ /* 0x000fe200078e00ff */
[----:B------:R-:W-:Y:S02]  /*332d0*/  MOV R97, R95 ;  /* 0x0000005f00617202 */ /* 0x000fe40000000f00 */
[----:B------:R-:W-:-:S07]  /*332e0*/  LOP3.LUT R16, R16, 0xffffdfff, RZ, 0xc0, !PT ;  /* 0xffffdfff10107812 */ /* 0x000fce00078ec0ff */
[----:B0-----:R-:W-:Y:S05]  /*332f0*/  WARPSYNC.COLLECTIVE R92, `(.L_x_13199) ;  /* 0x000000005c087348 */ /* 0x001fea0003c00000 */
[----:B------:R1:W2:Y:S02]  /*33300*/  SHFL.BFLY P6, R92, R97, R94, R93 ;  /* 0x0c00005e615c7389 */ /* 0x0002a400000c005d */
[----:B012---:R-:W-:Y:S01]  /*33310*/  ENDCOLLECTIVE ;  /* 0x000000000000791b */ /* 0x007fe20003800000 */
.L_x_13199:
[----:B------:R-:W-:-:S04]  /*33320*/  @P5 LOP3.LUT R16, R16, 0x2000, RZ, 0xfc, !PT ;  /* 0x0000200010105812 */ /* 0x000fc800078efcff */
[----:B------:R-:W-:Y:S01]  /*33330*/  LOP3.LUT P5, RZ, R16, 0x2, RZ, 0xc0, !PT ;  /* 0x0000000210ff7812 */ /* 0x000fe200078ac0ff */
[----:B------:R-:W-:Y:S02]  /*33340*/  IMAD.MOV.U32 R94, RZ, RZ, 0x4 ;  /* 0x00000004ff5e7424 */ /* 0x000fe400078e00ff */
[----:B------:R-:W-:Y:S01]  /*33350*/  FADD.FTZ R95, R95, R92 ;  /* 0x0000005c5f5f7221 */ /* 0x000fe20000010000 */
[----:B------:R-:W-:-:S03]  /*33360*/  MOV R92, 0xffffffff ;  /* 0xffffffff005c7802 */ /* 0x000fc60000000f00 */
[----:B------:R-:W-:-:S07]  /*33370*/  IMAD.MOV.U32 R97, RZ, RZ, R95 ;  /* 0x000000ffff617224 */ /* 0x000fce00078e005f */
[----:B------:R-:W-:Y:S05]  /*33380*/  WARPSYNC.COLLECTIVE R92, `(.L_x_13200) ;  /* 0x000000005c087348 */ /* 0x000fea0003c00000 */
[----:B------:R0:W1:Y:S02]  /*33390*/  SHFL.BFLY P6, R92, R97, R94, R93 ;  /* 0x0c00005e615c7389 */ /* 0x00006400000c005d */
[----:B01----:R-:W-:Y:S01]  /*333a0*/  ENDCOLLECTIVE ;  /* 0x000000000000791b */ /* 0x003fe20003800000 */
.L_x_13200:
[----:B------:R-:W-:Y:S02]  /*333b0*/  IMAD.MOV.U32 R94, RZ, RZ, 0x8 ;  /* 0x00000008ff5e7424 */ /* 0x000fe400078e00ff */
[----:B------:R-:W-:Y:S01]  /*333c0*/  FADD.FTZ R95, R95, R92 ;  /* 0x0000005c5f5f7221 */ /* 0x000fe20000010000 */
[----:B------:R-:W-:-:S03]  /*333d0*/  MOV R92, 0xffffffff ;  /* 0xffffffff005c7802 */ /* 0x000fc60000000f00 */
[----:B------:R-:W-:-:S07]  /*333e0*/  IMAD.MOV.U32 R97, RZ, RZ, R95 ;  /* 0x000000ffff617224 */ /* 0x000fce00078e005f */
[----:B------:R-:W-:Y:S05]  /*333f0*/  WARPSYNC.COLLECTIVE R92, `(.L_x_13201) ;  /* 0x000000005c087348 */ /* 0x000fea0003c00000 */
[----:B------:R0:W1:Y:S02]  /*33400*/  SHFL.BFLY P6, R92, R97, R94, R93 ;  /* 0x0c00005e615c7389 */ /* 0x00006400000c005d */
[----:B01----:R-:W-:Y:S01]  /*33410*/  ENDCOLLECTIVE ;  /* 0x000000000000791b */ /* 0x003fe20003800000 */
.L_x_13201:
[----:B------:R-:W-:Y:S02]  /*33420*/  IMAD.MOV.U32 R94, RZ, RZ, 0x10 ;  /* 0x00000010ff5e7424 */ /* 0x000fe400078e00ff */
[----:B------:R-:W-:Y:S01]  /*33430*/  FADD.FTZ R95, R95, R92 ;  /* 0x0000005c5f5f7221 */ /* 0x000fe20000010000 */
[----:B------:R-:W-:-:S03]  /*33440*/  MOV R92, 0xffffffff ;  /* 0xffffffff005c7802 */ /* 0x000fc60000000f00 */
[----:B------:R-:W-:-:S07]  /*33450*/  IMAD.MOV.U32 R97, RZ, RZ, R95 ;  /* 0x000000ffff617224 */ /* 0x000fce00078e005f */
[----:B------:R-:W-:Y:S05]  /*33460*/  WARPSYNC.COLLECTIVE R92, `(.L_x_13202) ;  /* 0x000000005c087348 */ /* 0x000fea0003c00000 */
[----:B------:R0:W1:Y:S02]  /*33470*/  SHFL.BFLY P6, R92, R97, R94, R93 ;  /* 0x0c00005e615c7389 */ /* 0x00006400000c005d */
[----:B01----:R-:W-:Y:S01]  /*33480*/  ENDCOLLECTIVE ;  /* 0x000000000000791b */ /* 0x003fe20003800000 */
.L_x_13202:
        /* <DEDUP_REMOVED lines=141> */
.L_x_13203:
[----:B------:R-:W-:Y:S01]  /*33d60*/  MOV R94, 0x2 ;  /* 0x00000002005e7802 */ /* 0x000fe20000000f00 */
[----:B------:R-:W-:Y:S01]  /*33d70*/  FADD.FTZ R95, R95, R92 ;  /* 0x0000005c5f5f7221 */ /* 0x000fe20000010000 */
[----:B------:R-:W-:-:S03]  /*33d80*/  IMAD.MOV.U32 R92, RZ, RZ, -0x1 ;  /* 0xffffffffff5c7424 */ /* 0x000fc600078e00ff */
[----:B------:R-:W-:-:S07]  /*33d90*/  IMAD.MOV.U32 R97, RZ, RZ, R95 ;  /* 0x000000ffff617224 */ /* 0x000fce00078e005f */
[----:B------:R-:W-:Y:S05]  /*33da0*/  WARPSYNC.COLLECTIVE R92, `(.L_x_13204) ;  /* 0x000000005c087348 */ /* 0x000fea0003c00000 */
[----:B------:R0:W1:Y:S02]  /*33db0*/  SHFL.BFLY P6, R92, R97, R94, R93 ;  /* 0x0c00005e615c7389 */ /* 0x00006400000c005d */
[----:B01----:R-:W-:Y:S01]  /*33dc0*/  ENDCOLLECTIVE ;  /* 0x000000000000791b */ /* 0x003fe20003800000 */
.L_x_13204:
[----:B------:R-:W-:Y:S01]  /*33dd0*/  HFMA2.MMA R94, -RZ, RZ, 0, 2.384185791015625e-07 ;  /* 0x00000004ff5e7435 */ /* 0x000fe200000001ff */
[----:B------:R-:W-:Y:S01]  /*33de0*/  FADD.FTZ R95, R95, R92 ;  /* 0x0000005c5f5f7221 */ /* 0x000fe20000010000 */
[----:B------:R-:W-:-:S03]  /*33df0*/  IMAD.MOV.U32 R92, RZ, RZ, -0x1 ;  /* 0xffffffffff5c7424 */ /* 0x000fc600078e00ff */
[----:B------:R-:W-:-:S07]  /*33e00*/  IMAD.MOV.U32 R97, RZ, RZ, R95 ;  /* 0x000000ffff617224 */ /* 0x000fce00078e005f */
[----:B------:R-:W-:Y:S05]  /*33e10*/  WARPSYNC.COLLECTIVE R92, `(.L_x_13205) ;  /* 0x000000005c087348 */ /* 0x000fea0003c00000 */
[----:B------:R0:W1:Y:S02]  /*33e20*/  SHFL.BFLY P6, R92, R97, R94, R93 ;  /* 0x0c00005e615c7389 */ /* 0x00006400000c005d */
[----:B01----:R-:W-:Y:S01]  /*33e30*/  ENDCOLLECTIVE ;  /* 0x000000000000791b */ /* 0x003fe20003800000 */
.L_x_13205:
[----:B------:R-:W-:Y:S01]  /*33e40*/  MOV R94, 0x8 ;  /* 0x00000008005e7802 */ /* 0x000fe20000000f00 */
[----:B------:R-:W-:Y:S01]  /*33e50*/  FADD.FTZ R95, R95, R92 ;  /* 0x0000005c5f5f7221 */ /* 0x000fe20000010000 */
[----:B------:R-:W-:-:S03]  /*33e60*/  IMAD.MOV.U32 R92, RZ, RZ, -0x1 ;  /* 0xffffffffff5c7424 */ /* 0x000fc600078e00ff */
[----:B------:R-:W-:-:S07]  /*33e70*/  IMAD.MOV.U32 R97, RZ, RZ, R95 ;  /* 0x000000ffff617224 */ /* 0x000fce00078e005f */
[----:B------:R-:W-:Y:S05]  /*33e80*/  WARPSYNC.COLLECTIVE R92, `(.L_x_13206) ;  /* 0x000000005c087348 */ /* 0x000fea0003c00000 */
[----:B------:R0:W1:Y:S02]  /*33e90*/  SHFL.BFLY P6, R92, R97, R94, R93 ;  /* 0x0c00005e615c7389 */ /* 0x00006400000c005d */
[----:B01----:R-:W-:Y:S01]  /*33ea0*/  ENDCOLLECTIVE ;  /* 0x000000000000791b */ /* 0x003fe20003800000 */
.L_x_13206:
[----:B------:R-:W-:Y:S01]  /*33eb0*/  HFMA2.MMA R94, -RZ, RZ, 0, 9.5367431640625e-07 ;  /* 0x00000010ff5e7435 */ /* 0x000fe200000001ff */
[----:B------:R-:W-:Y:S01]  /*33ec0*/  FADD.FTZ R95, R95, R92 ;  /* 0x0000005c5f5f7221 */ /* 0x000fe20000010000 */
[----:B------:R-:W-:-:S03]  /*33ed0*/  IMAD.MOV.U32 R92, RZ, RZ, -0x1 ;  /* 0xffffffffff5c7424 */ /* 0x000fc600078e00ff */
[----:B------:R-:W-:-:S07]  /*33ee0*/  IMAD.MOV.U32 R97, RZ, RZ, R95 ;  /* 0x000000ffff617224 */ /* 0x000fce00078e005f */
[----:B------:R-:W-:Y:S05]  /*33ef0*/  WARPSYNC.COLLECTIVE R92, `(.L_x_13207) ;  /* 0x000000005c087348 */ /* 0x000fea0003c00000 */
[----:B------:R0:W1:Y:S02]  /*33f00*/  SHFL.BFLY P6, R92, R97, R94, R93 ;  /* 0x0c00005e615c7389 */ /* 0x00006400000c005d */
[----:B01----:R-:W-:Y:S01]  /*33f10*/  ENDCOLLECTIVE ;  /* 0x000000000000791b */ /* 0x003fe20003800000 */
.L_x_13207:
[----:B------:R-:W-:Y:S05]  /*33f20*/  BRA `(.L_x_13208) ;  /* 0xffffffcc00b87947 */ /* 0x000fea000383ffff */
.L_x_13209:
        /* <DEDUP_REMOVED lines=13> */
.L_x_53094:


//--------------------- .text._ZN10layer_norm31ln_parallel_residual_fwd_kernelINS_13Kernel_traitsIf13__nv_bfloat16S2_S2_fjLj2048ELj1ELj4ELj1ELj16ENS_18Kernel_traits_baseILj2048EfS2_S2_S2_fjLj128EEEEELb1ELb0ELb1EEEvNS_9FwdParamsE --------------------------
	.section	.text._ZN10layer_norm31ln_parallel_residual_fwd_kernelINS_13Kernel_traitsIf13__nv_bfloat16S2_S2_fjLj2048ELj1ELj4ELj1ELj16ENS_18Kernel_traits_baseILj2048EfS2_S2_S2_fjLj128EEEEELb1ELb0ELb1EEEvNS_9FwdParamsE,"ax",@progbits
	.align	128
        .global         _ZN10layer_norm31ln_parallel_residual_fwd_kernelINS_13Kernel_traitsIf13__nv_bfloat16S2_S2_fjLj2048ELj1ELj4ELj1ELj16ENS_18Kernel_traits_baseILj2048EfS2_S2_S2_fjLj128EEEEELb1ELb0ELb1EEEvNS_9FwdParamsE
        .type           _ZN10layer_norm31ln_parallel_residual_fwd_kernelINS_13Kernel_traitsIf13__nv_bfloat16S2_S2_fjLj2048ELj1ELj4ELj1ELj16ENS_18Kernel_traits_baseILj2048EfS2_S2_S2_fjLj128EEEEELb1ELb0ELb1EEEvNS_9FwdParamsE,@function
        .size           _ZN10layer_norm31ln_parallel_residual_fwd_kernelINS_13Kernel_traitsIf13__nv_bfloat16S2_S2_fjLj2048ELj1ELj4ELj1ELj16ENS_18Kernel_traits_baseILj2048EfS2_S2_S2_fjLj128EEEEELb1ELb0ELb1EEEvNS_9FwdParamsE,(.L_x_53095 - _ZN10layer_norm31ln_parallel_residual_fwd_kernelINS_13Kernel_traitsIf13__nv_bfloat16S2_S2_fjLj2048ELj1ELj4ELj1ELj16ENS_18Kernel_traits_baseILj2048EfS2_S2_S2_fjLj128EEEEELb1ELb0ELb1EEEvNS_9FwdParamsE)
        .other          _ZN10layer_norm31ln_parallel_residual_fwd_kernelINS_13Kernel_traitsIf13__nv_bfloat16S2_S2_fjLj2048ELj1ELj4ELj1ELj16ENS_18Kernel_traits_baseILj2048EfS2_S2_S2_fjLj128EEEEELb1ELb0ELb1EEEvNS_9FwdParamsE,@"STO_CUDA_ENTRY STV_DEFAULT"
_ZN10layer_norm31ln_parallel_residual_fwd_kernelINS_13Kernel_traitsIf13__nv_bfloat16S2_S2_fjLj2048ELj1ELj4ELj1ELj16ENS_18Kernel_traits_baseILj2048EfS2_S2_S2_fjLj128EEEEELb1ELb0ELb1EEEvNS_9FwdParamsE:
.text._ZN10layer_norm31ln_parallel_residual_fwd_kernelINS_13Kernel_traitsIf13__nv_bfloat16S2_S2_fjLj2048ELj1ELj4ELj1ELj16ENS_18Kernel_traits_baseILj2048EfS2_S2_S2_fjLj128EEEEELb1ELb0ELb1EEEvNS_9FwdParamsE:
        /* <DEDUP_REMOVED lines=10> */
[----:B------:R-:W-:Y:S01]  /*00a0*/  MOV R5, UR7 ;  /* 0x0000000700057c02 */ /* 0x000fe20008000f00 */
[----:B------:R-:W-:Y:S01]  /*00b0*/  ULDC.64 UR8, c[0x0][0x2e0] ;  /* 0x0000b80000087ab9 */ /* 0x000fe20000000a00 */
[----:B------:R-:W0:Y:S01]  /*00c0*/  S2R R252, SR_TID.X ;  /* 0x0000000000fc7919 */ /* 0x000e220000002100 */
[----:B------:R-:W-:-:S03]  /*00d0*/  @UP0 ULDC UR12, c[0x0][0x2f0] ;  /* 0x0000bc00000c0ab9 */ /* 0x000fc60000000800 */
[----:B------:R-:W2:Y:S01]  /*00e0*/  @P0 LDG.E.64 R4, desc[UR10][R4.64] ;  /* 0x0000000a04040981 */ /* 0x000ea2000c1e1b00 */
[----:B------:R-:W-:Y:S02]  /*00f0*/  IMAD.U32 R2, RZ, RZ, UR8 ;  /* 0x00000008ff027e24 */ /* 0x000fe4000f8e00ff */
[----:B------:R-:W-:-:S06]  /*0100*/  IMAD.U32 R3, RZ, RZ, UR9 ;  /* 0x00000009ff037e24 */ /* 0x000fcc000f8e00ff */
[----:B------:R-:W3:Y:S01]  /*0110*/  @P0 LDG.E.64 R2, desc[UR10][R2.64] ;  /* 0x0000000a02020981 */ /* 0x000ee2000c1e1b00 */
[----:B------:R-:W0:Y:S01]  /*0120*/  S2R R0, SR_CTAID.X ;  /* 0x0000000000007919 */ /* 0x000e220000002500 */
        /* <DEDUP_REMOVED lines=27> */
[----:B--2---:R-:W-:Y:S02]  /*02e0*/  @P0 R2UR UR6, R4 ;  /* 0x00000000040602ca */ /* 0x004fe400000e0000 */
[----:B------:R-:W-:-:S02]  /*02f0*/  @P0 R2UR UR7, R5 ;  /* 0x00000000050702ca */ /* 0x000fc400000e0000 */
[----:B---3--:R-:W-:Y:S02]  /*0300*/  @P0 R2UR UR9, R3 ;  /* 0x00000000030902ca */ /* 0x008fe400000e0000 */
[----:B------:R-:W-:-:S07]  /*0310*/  @P0 R2UR UR8, R2 ;  /* 0x00000000020802ca */ /* 0x000fce00000e0000 */
[----:B------:R-:W-:-:S03]  /*0320*/  @UP0 UIADD3 UR4, UP1, UR6, UR12, URZ ;  /* 0x0000000c06040290 */ /* 0x000fc6000ff3e03f */
[----:B------:R-:W-:Y:S01]  /*0330*/  ULDC UR6, c[0x0][0x0] ;  /* 0x0000000000067ab9 */ /* 0x000fe20000000800 */
[----:B------:R-:W-:Y:S01]  /*0340*/  @UP0 UIADD3.X UR5, URZ, UR7, URZ, UP1, !UPT ;  /* 0x000000073f050290 */ /* 0x000fe20008ffe43f */
[----:B0-----:R-:W-:-:S03]  /*0350*/  IMAD R4, R0, UR6, R252 ;  /* 0x0000000600047c24 */ /* 0x001fc6000f8e02fc */
[----:B------:R-:W-:Y:S01]  /*0360*/  USHF.R.U32.HI UR22, URZ, 0x2, UR5 ;  /* 0x000000023f167899 */ /* 0x000fe20008011605 */
[----:B------:R-:W-:Y:S01]  /*0370*/  IMAD.WIDE.U32 R2, R4, -0x326172a9, RZ ;  /* 0xcd9e8d5704027825 */ /* 0x000fe200078e00ff */
[----:B------:R-:W-:Y:S02]  /*0380*/  USHF.R.U64 UR5, UR4, 0x2, UR5 ;  /* 0x0000000204057899 */ /* 0x000fe40008001205 */
[----:B------:R-:W-:Y:S02]  /*0390*/  UIADD3 UR27, UR9, -0x4498517b, URZ ;  /* 0xbb67ae85091b7890 */ /* 0x000fe4000fffe03f */
[----:B------:R-:W-:Y:S01]  /*03a0*/  UIMAD.WIDE.U32 UR12, UR5, -0x2daee0ad, URZ ;  /* 0xd2511f53050c78a5 */ /* 0x000fe2000f8e003f */
[----:B------:R-:W-:Y:S01]  /*03b0*/  MOV R5, UR22 ;  /* 0x0000001600057c02 */ /* 0x000fe20008000f00 */
[----:B------:R-:W-:Y:S02]  /*03c0*/  UIADD3 UR26, UR8, -0x61c88647, URZ ;  /* 0x9e3779b9081a7890 */ /* 0x000fe4000fffe03f */
[----:B------:R-:W-:Y:S01]  /*03d0*/  ULOP3.LUT UR6, UR13, UR9, URZ, 0x3c, !UPT ;  /* 0x000000090d067292 */ /* 0x000fe2000f8e3c3f */
[----:B------:R-:W-:Y:S01]  /*03e0*/  LOP3.LUT R6, R3, UR8, R5, 0x96, !PT ;  /* 0x0000000803067c12 */ /* 0x000fe2000f8e9605 */
[----:B------:R-:W-:Y:S01]  /*03f0*/  IMAD.U32 R8, RZ, RZ, UR12 ;  /* 0x0000000cff087e24 */ /* 0x000fe2000f8e00ff */
[----:B------:R-:W-:Y:S01]  /*0400*/  UIADD3 UR28, UR8, 0x3c6ef372, URZ ;  /* 0x3c6ef372081c7890 */ /* 0x000fe2000fffe03f */
[----:B------:R-:W-:Y:S01]  /*0410*/  IMAD.U32 R9, RZ, RZ, UR13 ;  /* 0x0000000dff097e24 */ /* 0x000fe2000f8e00ff */
[----:B------:R-:W-:Y:S01]  /*0420*/  UIMAD.WIDE.U32 UR6, UR6, -0x326172a9, URZ ;  /* 0xcd9e8d57060678a5 */ /* 0x000fe2000f8e003f */
[----:B------:R-:W-:Y:S01]  /*0430*/  IMAD.WIDE.U32 R6, R6, -0x2daee0ad, RZ ;  /* 0xd2511f5306067825 */ /* 0x000fe200078e00ff */
[----:B------:R-:W-:-:S02]  /*0440*/  UIADD3 UR29, UR9, 0x76cf5d0a, URZ ;  /* 0x76cf5d0a091d7890 */ /* 0x000fc4000fffe03f */
[----:B------:R-:W-:Y:S02]  /*0450*/  UIADD3 UR31, UR9, 0x32370b8f, URZ ;  /* 0x32370b8f091f7890 */ /* 0x000fe4000fffe03f */
[----:B------:R-:W-:Y:S01]  /*0460*/  IMAD.U32 R11, RZ, RZ, UR7 ;  /* 0x00000007ff0b7e24 */ /* 0x000fe2000f8e00ff */
[----:B------:R-:W-:Y:S01]  /*0470*/  LOP3.LUT R8, R7, UR27, R8, 0x96, !PT ;  /* 0x0000001b07087c12 */ /* 0x000fe2000f8e9608 */
[----:B------:R-:W-:Y:S01]  /*0480*/  UIADD3 UR30, UR8, -0x255992d5, URZ ;  /* 0xdaa66d2b081e7890 */ /* 0x000fe2000fffe03f */
[----:B------:R-:W-:Y:S01]  /*0490*/  MOV R10, UR6 ;  /* 0x00000006000a7c02 */ /* 0x000fe20008000f00 */
[----:B------:R-:W-:Y:S01]  /*04a0*/  UIADD3 UR32, UR8, 0x78dde6e4, URZ ;  /* 0x78dde6e408207890 */ /* 0x000fe2000fffe03f */
[----:B------:R-:W-:Y:S01]  /*04b0*/  LOP3.LUT R2, R11, UR26, R2, 0x96, !PT ;  /* 0x0000001a0b027c12 */ /* 0x000fe2000f8e9602 */
[----:B------:R-:W-:Y:S01]  /*04c0*/  IMAD.WIDE.U32 R8, R8, -0x326172a9, RZ ;  /* 0xcd9e8d5708087825 */ /* 0x000fe200078e00ff */
[----:B------:R-:W-:Y:S02]  /*04d0*/  UIADD3 UR33, UR9, -0x126145ec, URZ ;  /* 0xed9eba1409217890 */ /* 0x000fe4000fffe03f */
[----:B------:R-:W-:Y:S01]  /*04e0*/  UIADD3 UR35, UR9, -0x56f99767, URZ ;  /* 0xa906689909237890 */ /* 0x000fe2000fffe03f */
[----:B------:R-:W-:Y:S01]  /*04f0*/  IMAD.WIDE.U32 R2, R2, -0x2daee0ad, RZ ;  /* 0xd2511f5302027825 */ /* 0x000fe200078e00ff */
[----:B------:R-:W-:Y:S01]  /*0500*/  LOP3.LUT R7, R9, UR28, R10, 0x96, !PT ;  /* 0x0000001c09077c12 */ /* 0x000fe2000f8e960a */
[----:B------:R-:W-:-:S02]  /*0510*/  UIADD3 UR34, UR8, 0x1715609d, URZ ;  /* 0x1715609d08227890 */ /* 0x000fc4000fffe03f */
[----:B------:R-:W-:Y:S01]  /*0520*/  UIADD3 UR36, UR8, -0x4ab325aa, URZ ;  /* 0xb54cda5608247890 */ /* 0x000fe2000fffe03f */
[----:B------:R-:W-:Y:S01]  /*0530*/  LOP3.LUT R10, R3, UR29, R6, 0x96, !PT ;  /* 0x0000001d030a7c12 */ /* 0x000fe2000f8e9606 */
[----:B------:R-:W-:Y:S01]  /*0540*/  IMAD.WIDE.U32 R6, R7, -0x2daee0ad, RZ ;  /* 0xd2511f5307067825 */ /* 0x000fe200078e00ff */
[----:B------:R-:W-:Y:S01]  /*0550*/  UIADD3 UR37, UR9, 0x646e171e, URZ ;  /* 0x646e171e09257890 */ /* 0x000fe2000fffe03f */
[----:B------:R-:W-:Y:S02]  /*0560*/  ULDC.64 UR6, c[0x0][0x2c8] ;  /* 0x0000b20000067ab9 */ /* 0x000fe40000000a00 */
[----:B------:R-:W-:Y:S01]  /*0570*/  IMAD.WIDE.U32 R10, R10, -0x326172a9, RZ ;  /* 0xcd9e8d570a0a7825 */ /* 0x000fe200078e00ff */
[----:B------:R-:W-:Y:S01]  /*0580*/  LOP3.LUT R9, R7, UR31, R2, 0x96, !PT ;  /* 0x0000001f07097c12 */ /* 0x000fe2000f8e9602 */
[----:B------:R-:W-:Y:S01]  /*0590*/  UIADD3 UR38, UR8, 0x5384540f, URZ ;  /* 0x5384540f08267890 */ /* 0x000fe2000fffe03f */
[----:B------:R-:W-:Y:S01]  /*05a0*/  ISETP.NE.U32.AND P0, PT, RZ, UR6, PT ;  /* 0x00000006ff007c0c */ /* 0x000fe2000bf05070 */
[----:B------:R-:W-:Y:S01]  /*05b0*/  UIADD3 UR39, UR9, 0x1fd5c5a3, URZ ;  /* 0x1fd5c5a309277890 */ /* 0x000fe2000fffe03f */
[----:B------:R-:W-:Y:S01]  /*05c0*/  LOP3.LUT R2, R11, UR30, R8, 0x96, !PT ;  /* 0x0000001e0b027c12 */ /* 0x000fe2000f8e9608 */
[----:B------:R-:W-:Y:S01]  /*05d0*/  IMAD.WIDE.U32 R8, R9, -0x326172a9, RZ ;  /* 0xcd9e8d5709087825 */ /* 0x000fe200078e00ff */
[----:B------:R-:W-:Y:S01]  /*05e0*/  ISETP.NE.AND.EX P0, PT, RZ, UR7, PT, P0 ;  /* 0x00000007ff007c0c */ /* 0x000fe2000bf05300 */
[----:B------:R-:W-:-:S02]  /*05f0*/  UIADD3 UR41, UR9, -0x24c28bd8, URZ ;  /* 0xdb3d742809297890 */ /* 0x000fc4000fffe03f */
[----:B------:R-:W-:Y:S01]  /*0600*/  IMAD.WIDE.U32 R2, R2, -0x2daee0ad, RZ ;  /* 0xd2511f5302027825 */ /* 0x000fe200078e00ff */
[----:B------:R-:W-:Y:S01]  /*0610*/  LOP3.LUT R7, R9, UR32, R10, 0x96, !PT ;  /* 0x0000002009077c12 */ /* 0x000fe2000f8e960a */
[----:B------:R-:W-:Y:S01]  /*0620*/  UIADD3 UR40, UR8, -0xe443238, URZ ;  /* 0xf1bbcdc808287890 */ /* 0x000fe2000fffe03f */
[----:B------:R-:W-:Y:S02]  /*0630*/  ULDC.64 UR12, c[0x0][0x2d0] ;  /* 0x0000b400000c7ab9 */ /* 0x000fe40000000a00 */
[----:B------:R-:W-:Y:S01]  /*0640*/  LOP3.LUT R10, R3, UR33, R6, 0x96, !PT ;  /* 0x00000021030a7c12 */ /* 0x000fe2000f8e9606 */
[----:B------:R-:W-:Y:S01]  /*0650*/  IMAD.WIDE.U32 R6, R7, -0x2daee0ad, RZ ;  /* 0xd2511f5307067825 */ /* 0x000fe200078e00ff */
[----:B------:R-:W-:-:S03]  /*0660*/  ISETP.NE.U32.AND P1, PT, RZ, UR12, PT ;  /* 0x0000000cff007c0c */ /* 0x000fc6000bf25070 */
[----:B------:R-:W-:Y:S01]  /*0670*/  IMAD.WIDE.U32 R10, R10, -0x326172a9, RZ ;  /* 0xcd9e8d570a0a7825 */ /* 0x000fe200078e00ff */
[----:B------:R-:W-:Y:S02]  /*0680*/  LOP3.LUT R2, R7, UR35, R2, 0x96, !PT ;  /* 0x0000002307027c12 */ /* 0x000fe4000f8e9602 */
[----:B------:R-:W-:Y:S02]  /*0690*/  ISETP.NE.AND.EX P1, PT, RZ, UR13, PT, P1 ;  /* 0x0000000dff007c0c */ /* 0x000fe4000bf25310 */
[----:B------:R-:W-:Y:S01]  /*06a0*/  LOP3.LUT R8, R11, UR34, R8, 0x96, !PT ;  /* 0x000000220b087c12 */ /* 0x000fe2000f8e9608 */
[----:B------:R-:W-:-:S04]  /*06b0*/  IMAD.WIDE.U32 R2, R2, -0x326172a9, RZ ;  /* 0xcd9e8d5702027825 */ /* 0x000fc800078e00ff */
[----:B------:R-:W-:Y:S01]  /*06c0*/  IMAD.WIDE.U32 R8, R8, -0x2daee0ad, RZ ;  /* 0xd2511f5308087825 */ /* 0x000fe200078e00ff */
[----:B------:R-:W-:Y:S02]  /*06d0*/  LOP3.LUT R7, R3, UR36, R10, 0x96, !PT ;  /* 0x0000002403077c12 */ /* 0x000fe4000f8e960a */
[----:B------:R-:W-:Y:S02]  /*06e0*/  SHF.R.U32.HI R3, RZ, 0x5, R252 ;  /* 0x00000005ff037819 */ /* 0x000fe400000116fc */
[----:B------:R-:W-:Y:S01]  /*06f0*/  LOP3.LUT R10, R9, UR37, R6, 0x96, !PT ;  /* 0x00000025090a7c12 */ /* 0x000fe2000f8e9606 */
[----:B------:R-:W-:Y:S01]  /*0700*/  IMAD.WIDE.U32 R6, R7, -0x2daee0ad, RZ ;  /* 0xd2511f5307067825 */ /* 0x000fe200078e00ff */
[----:B------:R-:W-:-:S03]  /*0710*/  LOP3.LUT R252, R252, 0x1f, RZ, 0xc0, !PT ;  /* 0x0000001ffcfc7812 */ /* 0x000fc600078ec0ff */
[----:B------:R-:W-:Y:S01]  /*0720*/  IMAD.WIDE.U32 R10, R10, -0x326172a9, RZ ;  /* 0xcd9e8d570a0a7825 */ /* 0x000fe200078e00ff */
[----:B------:R-:W-:Y:S02]  /*0730*/  LOP3.LUT R8, R7, UR39, R8, 0x96, !PT ;  /* 0x0000002707087c12 */ /* 0x000fe4000f8e9608 */
[----:B------:R-:W-:Y:S01]  /*0740*/  LOP3.LUT R9, R252, 0x20, RZ, 0xfc, !PT ;  /* 0x00000020fc097812 */ /* 0x000fe200078efcff */
[----:B------:R-:W-:Y:S01]  /*0750*/  IMAD R3, R0, 0x4, R3 ;  /* 0x0000000400037824 */ /* 0x000fe200078e0203 */
[----:B------:R-:W-:Y:S01]  /*0760*/  LOP3.LUT R2, R11, UR38, R2, 0x96, !PT ;  /* 0x000000260b027c12 */ /* 0x000fe2000f8e9602 */
[----:B------:R-:W-:Y:S01]  /*0770*/  IMAD.HI.U32 R7, R8, -0x326172a9, RZ ;  /* 0xcd9e8d5708077827 */ /* 0x000fe200078e00ff */
[----:B------:R-:W-:Y:S02]  /*0780*/  LOP3.LUT R123, R252, 0x40, RZ, 0xfc, !PT ;  /* 0x00000040fc7b7812 */ /* 0x000fe400078efcff */
[----:B------:R-:W-:Y:S01]  /*0790*/  @P0 LEA R12, P6, R9, UR6, 0x5 ;  /* 0x00000006090c0c11 */ /* 0x000fe2000f8c28ff */
[----:B------:R-:W-:Y:S01]  /*07a0*/  IMAD.HI.U32 R5, R2, -0x2daee0ad, RZ ;  /* 0xd2511f5302057827 */ /* 0x000fe200078e00ff */
[----:B------:R-:W-:-:S02]  /*07b0*/  @P0 LEA R16, P5, R123, UR6, 0x5 ;  /* 0x000000067b100c11 */ /* 0x000fc4000f8a28ff */
[C---:B------:R-:W-:Y:S01]  /*07c0*/  LOP3.LUT R125, R252.reuse, 0x60, RZ, 0xfc, !PT ;  /* 0x00000060fc7d7812 */ /* 0x040fe200078efcff */
[----:B------:R-:W-:Y:S01]  /*07d0*/  @P0 IMAD.X R13, RZ, RZ, UR7, P6 ;  /* 0x00000007ff0d0e24 */ /* 0x000fe2000b0e06ff */
[----:B------:R-:W-:Y:S01]  /*07e0*/  LOP3.LUT R5, R5, UR41, R6, 0x96, !PT ;  /* 0x0000002905057c12 */ /* 0x000fe2000f8e9606 */
[----:B------:R-:W-:Y:S01]  /*07f0*/  IMAD.SHL.U32 R18, R123, 0x20, RZ ;  /* 0x000000207b127824 */ /* 0x000fe200078e00ff */
[C---:B------:R-:W-:Y:S01]  /*0800*/  @P0 LEA R6, P3, R252.reuse, UR6, 0x5 ;  /* 0x00000006fc060c11 */ /* 0x040fe2000f8628ff */
[----:B------:R-:W-:Y:S01]  /*0810*/  IMAD.SHL.U32 R30, R125, 0x20, RZ ;  /* 0x000000207d1e7824 */ /* 0x000fe200078e00ff */
[C---:B------:R-:W-:Y:S02]  /*0820*/  LOP3.LUT R127, R252.reuse, 0x80, RZ, 0xfc, !PT ;  /* 0x00000080fc7f7812 */ /* 0x040fe400078efcff */
[----:B------:R-:W-:Y:S02]  /*0830*/  CS2R R200, SRZ ;  /* 0x0000000000c87805 */ /* 0x000fe4000001ff00 */
[----:B------:R-:W-:-:S02]  /*0840*/  LOP3.LUT R131, R252, 0xc0, RZ, 0xfc, !PT ;  /* 0x000000c0fc837812 */ /* 0x000fc400078efcff */
[----:B------:R-:W-:Y:S02]  /*0850*/  CS2R R202, SRZ ;  /* 0x0000000000ca7805 */ /* 0x000fe4000001ff00 */
[C---:B------:R-:W-:Y:S02]  /*0860*/  LOP3.LUT R133, R252.reuse, 0xe0, RZ, 0xfc, !PT ;  /* 0x000000e0fc857812 */ /* 0x040fe400078efcff */
[----:B------:R-:W-:Y:S02]  /*0870*/  CS2R R196, SRZ ;  /* 0x0000000000c47805 */ /* 0x000fe4000001ff00 */
[----:B------:R-:W-:Y:S01]  /*0880*/  LOP3.LUT R129, R252, 0xa0, RZ, 0xfc, !PT ;  /* 0x000000a0fc817812 */ /* 0x000fe200078efcff */
[----:B------:R-:W-:Y:S01]  /*0890*/  IMAD.SHL.U32 R50, R131, 0x20, RZ ;  /* 0x0000002083327824 */ /* 0x000fe200078e00ff */
[----:B------:R-:W-:Y:S01]  /*08a0*/  LOP3.LUT R0, R7, UR40, R10, 0x96, !PT ;  /* 0x0000002807007c12 */ /* 0x000fe2000f8e960a */
[----:B------:R-:W-:Y:S01]  /*08b0*/  @P0 IMAD.X R7, RZ, RZ, UR7, P3 ;  /* 0x00000007ff070e24 */ /* 0x000fe200098e06ff */
[----:B------:R-:W-:Y:S01]  /*08c0*/  @P0 IADD3.X R17, RZ, UR7, RZ, P5, !PT ;  /* 0x00000007ff110c10 */ /* 0x000fe2000affe4ff */
[----:B------:R-:W-:Y:S01]  /*08d0*/  IMAD.SHL.U32 R46, R129, 0x20, RZ ;  /* 0x00000020812e7824 */ /* 0x000fe200078e00ff */
[----:B------:R-:W-:-:S02]  /*08e0*/  @P0 LEA R26, P2, R125, UR6, 0x5 ;  /* 0x000000067d1a0c11 */ /* 0x000fc4000f8428ff */
[----:B------:R-:W-:Y:S02]  /*08f0*/  CS2R R198, SRZ ;  /* 0x0000000000c67805 */ /* 0x000fe4000001ff00 */
[----:B------:R-:W-:Y:S01]  /*0900*/  @P0 LEA R40, P4, R127, UR6, 0x5 ;  /* 0x000000067f280c11 */ /* 0x000fe2000f8828ff */
[----:B------:R-:W5:Y:S01]  /*0910*/  @P0 LDG.E.128 R232, desc[UR10][R6.64] ;  /* 0x0000000a06e80981 */ /* 0x000f62000c1e1d00 */
[----:B------:R-:W-:Y:S01]  /*0920*/  @P0 LEA R48, P6, R131, UR6, 0x5 ;  /* 0x0000000683300c11 */ /* 0x000fe2000f8c28ff */
[----:B------:R-:W-:Y:S01]  /*0930*/  @P0 IMAD.X R27, RZ, RZ, UR7, P2 ;  /* 0x00000007ff1b0e24 */ /* 0x000fe200090e06ff */
[----:B------:R-:W-:Y:S01]  /*0940*/  @P0 LEA R52, P5, R133, UR6, 0x5 ;  /* 0x0000000685340c11 */ /* 0x000fe2000f8a28ff */
[----:B------:R-:W-:Y:S01]  /*0950*/  @P0 IMAD.X R41, RZ, RZ, UR7, P4 ;  /* 0x00000007ff290e24 */ /* 0x000fe2000a0e06ff */
[----:B------:R-:W-:Y:S01]  /*0960*/  @P0 LEA R44, P3, R129, UR6, 0x5 ;  /* 0x00000006812c0c11 */ /* 0x000fe2000f8628ff */
[----:B------:R-:W-:Y:S01]  /*0970*/  @P0 IMAD.X R49, RZ, RZ, UR7, P6 ;  /* 0x00000007ff310e24 */ /* 0x000fe2000b0e06ff */
[----:B------:R-:W-:Y:S01]  /*0980*/  SHF.L.U32 R10, R252, 0x5, RZ ;  /* 0x00000005fc0a7819 */ /* 0x000fe200000006ff */
[----:B------:R-:W-:Y:S01]  /*0990*/  @P0 IMAD.X R53, RZ, RZ, UR7, P5 ;  /* 0x00000007ff350e24 */ /* 0x000fe2000a8e06ff */
[----:B------:R-:W-:Y:S01]  /*09a0*/  @P0 IADD3.X R45, RZ, UR7, RZ, P3, !PT ;  /* 0x00000007ff2d0c10 */ /* 0x000fe20009ffe4ff */
[----:B------:R-:W-:Y:S01]  /*09b0*/  ULDC.64 UR6, c[0x0][0x268] ;  /* 0x00009a0000067ab9 */ /* 0x000fe20000000a00 */
[----:B------:R-:W-:Y:S01]  /*09c0*/  SHF.L.U32 R42, R127, 0x5, RZ ;  /* 0x000000057f2a7819 */ /* 0x000fe200000006ff */
[----:B------:R0:W5:Y:S01]  /*09d0*/  @P0 LDG.E.128 R228, desc[UR10][R6.64+0x10] ;  /* 0x0000100a06e40981 */ /* 0x000162000c1e1d00 */
[----:B------:R-:W-:-:S02]  /*09e0*/  IADD3 R36, P2, R10, UR6, RZ ;  /* 0x000000060a247c10 */ /* 0x000fc4000ff5e0ff */
[----:B------:R-:W-:Y:S01]  /*09f0*/  SHF.L.U32 R120, R133, 0x5, RZ ;  /* 0x0000000585787819 */ /* 0x000fe200000006ff */
[----:B------:R-:W5:Y:S01]  /*0a00*/  @P0 LDG.E.128 R92, desc[UR10][R52.64] ;  /* 0x0000000a345c0981 */ /* 0x000f62000c1e1d00 */
[----:B------:R-:W-:Y:S01]  /*0a10*/  SHF.L.U32 R14, R9, 0x5, RZ ;  /* 0x00000005090e7819 */ /* 0x000fe200000006ff */
[----:B------:R-:W-:Y:S01]  /*0a20*/  IMAD.X R37, RZ, RZ, UR7, P2 ;  /* 0x00000007ff257e24 */ /* 0x000fe200090e06ff */
[----:B------:R-:W-:Y:S01]  /*0a30*/  IADD3 R34, P2, R18, UR6, RZ ;  /* 0x0000000612227c10 */ /* 0x000fe2000ff5e0ff */
[----:B------:R1:W5:Y:S01]  /*0a40*/  @P0 LDG.E.128 R88, desc[UR10][R52.64+0x10] ;  /* 0x0000100a34580981 */ /* 0x000362000c1e1d00 */
[----:B------:R-:W-:Y:S01]  /*0a50*/  IADD3 R32, P3, R30, UR6, RZ ;  /* 0x000000061e207c10 */ /* 0x000fe2000ff7e0ff */
[----:B0-----:R-:W0:Y:S01]  /*0a60*/  LDC.64 R6, c[0x0][0x260] ;  /* 0x00009800ff067b82 */ /* 0x001e220000000a00 */
[----:B------:R-:W-:Y:S02]  /*0a70*/  IADD3.X R35, RZ, UR7, RZ, P2, !PT ;  /* 0x00000007ff237c10 */ /* 0x000fe400097fe4ff */
[----:B------:R-:W-:-:S02]  /*0a80*/  CS2R R184, SRZ ;  /* 0x0000000000b87805 */ /* 0x000fc4000001ff00 */
[----:B------:R-:W-:Y:S01]  /*0a90*/  IADD3 R28, P4, R42, UR6, RZ ;  /* 0x000000062a1c7c10 */ /* 0x000fe2000ff9e0ff */
[----:B------:R-:W-:Y:S01]  /*0aa0*/  IMAD.X R33, RZ, RZ, UR7, P3 ;  /* 0x00000007ff217e24 */ /* 0x000fe200098e06ff */
[----:B------:R-:W-:Y:S02]  /*0ab0*/  IADD3 R24, P5, R46, UR6, RZ ;  /* 0x000000062e187c10 */ /* 0x000fe4000ffbe0ff */
[----:B------:R-:W-:Y:S02]  /*0ac0*/  CS2R R186, SRZ ;  /* 0x0000000000ba7805 */ /* 0x000fe4000001ff00 */
[----:B------:R-:W-:Y:S01]  /*0ad0*/  IADD3 R20, P2, R120, UR6, RZ ;  /* 0x0000000678147c10 */ /* 0x000fe2000ff5e0ff */
[----:B------:R-:W-:Y:S01]  /*0ae0*/  IMAD.X R29, RZ, RZ, UR7, P4 ;  /* 0x00000007ff1d7e24 */ /* 0x000fe2000a0e06ff */
[----:B------:R-:W-:Y:S02]  /*0af0*/  IADD3 R38, P6, R14, UR6, RZ ;  /* 0x000000060e267c10 */ /* 0x000fe4000ffde0ff */
[----:B------:R-:W-:-:S02]  /*0b00*/  CS2R R180, SRZ ;  /* 0x0000000000b47805 */ /* 0x000fc4000001ff00 */
[----:B------:R-:W-:Y:S01]  /*0b10*/  IADD3.X R25, RZ, UR7, RZ, P5, !PT ;  /* 0x00000007ff197c10 */ /* 0x000fe2000affe4ff */
[----:B------:R-:W-:Y:S01]  /*0b20*/  IMAD.X R21, RZ, RZ, UR7, P2 ;  /* 0x00000007ff157e24 */ /* 0x000fe200090e06ff */
[----:B------:R-:W-:Y:S01]  /*0b30*/  @P1 IADD3 R14, P5, R14, UR12, RZ ;  /* 0x0000000c0e0e1c10 */ /* 0x000fe2000ffbe0ff */
[----:B------:R-:W-:Y:S01]  /*0b40*/  IMAD.X R39, RZ, RZ, UR7, P6 ;  /* 0x00000007ff277e24 */ /* 0x000fe2000b0e06ff */
[----:B------:R-:W-:Y:S02]  /*0b50*/  @P1 IADD3 R10, P4, R10, UR12, RZ ;  /* 0x0000000c0a0a1c10 */ /* 0x000fe4000ff9e0ff */
[----:B-1----:R-:W-:Y:S02]  /*0b60*/  CS2R R52, SRZ ;  /* 0x0000000000347805 */ /* 0x002fe4000001ff00 */
[----:B------:R-:W-:Y:S01]  /*0b70*/  @P1 IADD3 R18, P2, R18, UR12, RZ ;  /* 0x0000000c12121c10 */ /* 0x000fe2000ff5e0ff */
[----:B------:R-:W-:Y:S01]  /*0b80*/  @P1 IMAD.X R15, RZ, RZ, UR13, P5 ;  /* 0x0000000dff0f1e24 */ /* 0x000fe2000a8e06ff */
[----:B------:R-:W-:-:S02]  /*0b90*/  @P1 IADD3 R30, P3, R30, UR12, RZ ;  /* 0x0000000c1e1e1c10 */ /* 0x000fc4000ff7e0ff */
[----:B------:R-:W-:Y:S02]  /*0ba0*/  CS2R R182, SRZ ;  /* 0x0000000000b67805 */ /* 0x000fe4000001ff00 */
[----:B------:R-:W-:Y:S01]  /*0bb0*/  @P1 IADD3.X R11, RZ, UR13, RZ, P4, !PT ;  /* 0x0000000dff0b1c10 */ /* 0x000fe2000a7fe4ff */
[----:B------:R-:W-:Y:S01]  /*0bc0*/  @P1 IMAD.X R19, RZ, RZ, UR13, P2 ;  /* 0x0000000dff131e24 */ /* 0x000fe200090e06ff */
[----:B------:R-:W-:Y:S02]  /*0bd0*/  @P1 IADD3.X R31, RZ, UR13, RZ, P3, !PT ;  /* 0x0000000dff1f1c10 */ /* 0x000fe40009ffe4ff */
[----:B------:R-:W-:Y:S02]  /*0be0*/  CS2R R116, SRZ ;  /* 0x0000000000747805 */ /* 0x000fe4000001ff00 */
[----:B------:R-:W-:Y:S02]  /*0bf0*/  IADD3 R22, P6, R50, UR6, RZ ;  /* 0x0000000632167c10 */ /* 0x000fe4000ffde0ff */
[----:B------:R-:W-:-:S02]  /*0c00*/  CS2R R118, SRZ ;  /* 0x0000000000767805 */ /* 0x000fc4000001ff00 */
[----:B------:R-:W-:Y:S02]  /*0c10*/  @P1 IADD3 R42, P4, R42, UR12, RZ ;  /* 0x0000000c2a2a1c10 */ /* 0x000fe4000ff9e0ff */
[----:B------:R-:W-:Y:S02]  /*0c20*/  CS2R R112, SRZ ;  /* 0x0000000000707805 */ /* 0x000fe4000001ff00 */
[----:B------:R-:W-:Y:S02]  /*0c30*/  @P1 IADD3 R46, P5, R46, UR12, RZ ;  /* 0x0000000c2e2e1c10 */ /* 0x000fe4000ffbe0ff */
[----:B------:R-:W-:Y:S02]  /*0c40*/  CS2R R114, SRZ ;  /* 0x0000000000727805 */ /* 0x000fe4000001ff00 */
[----:B------:R-:W-:Y:S01]  /*0c50*/  @P1 IADD3 R120, P3, R120, UR12, RZ ;  /* 0x0000000c78781c10 */ /* 0x000fe2000ff7e0ff */
[----:B------:R-:W-:Y:S01]  /*0c60*/  @P1 IMAD.X R43, RZ, RZ, UR13, P4 ;  /* 0x0000000dff2b1e24 */ /* 0x000fe2000a0e06ff */
[----:B------:R-:W-:Y:S01]  /*0c70*/  @P1 IADD3 R50, P2, R50, UR12, RZ ;  /* 0x0000000c32321c10 */ /* 0x000fe2000ff5e0ff */
[----:B------:R-:W-:Y:S01]  /*0c80*/  @P1 IMAD.X R47, RZ, RZ, UR13, P5 ;  /* 0x0000000dff2f1e24 */ /* 0x000fe2000a8e06ff */
[----:B------:R-:W-:Y:S01]  /*0c90*/  CS2R R108, SRZ ;  /* 0x00000000006c7805 */ /* 0x000fe2000001ff00 */
[----:B------:R-:W-:Y:S01]  /*0ca0*/  @P1 IMAD.X R121, RZ, RZ, UR13, P3 ;  /* 0x0000000dff791e24 */ /* 0x000fe200098e06ff */
[----:B------:R-:W-:Y:S01]  /*0cb0*/  @P1 IADD3.X R51, RZ, UR13, RZ, P2, !PT ;  /* 0x0000000dff331c10 */ /* 0x000fe200097fe4ff */
[----:B------:R-:W5:Y:S01]  /*0cc0*/  @P1 LDG.E.128 R80, desc[UR10][R42.64] ;  /* 0x0000000a2a501981 */ /* 0x000f62000c1e1d00 */
[----:B------:R-:W-:-:S02]  /*0cd0*/  CS2R R110, SRZ ;  /* 0x00000000006e7805 */ /* 0x000fc4000001ff00 */
[----:B------:R-:W-:Y:S02]  /*0ce0*/  CS2R R104, SRZ ;  /* 0x0000000000687805 */ /* 0x000fe4000001ff00 */
[----:B------:R-:W-:Y:S01]  /*0cf0*/  CS2R R106, SRZ ;  /* 0x00000000006a7805 */ /* 0x000fe2000001ff00 */
[----:B------:R-:W5:Y:S01]  /*0d00*/  @P1 LDG.E.128 R76, desc[UR10][R42.64+0x10] ;  /* 0x0000100a2a4c1981 */ /* 0x000f62000c1e1d00 */
[----:B------:R-:W-:Y:S02]  /*0d10*/  CS2R R100, SRZ ;  /* 0x0000000000647805 */ /* 0x000fe4000001ff00 */
[----:B------:R-:W-:Y:S02]  /*0d20*/  CS2R R102, SRZ ;  /* 0x0000000000667805 */ /* 0x000fe4000001ff00 */
[----:B------:R-:W-:Y:S01]  /*0d30*/  CS2R R96, SRZ ;  /* 0x0000000000607805 */ /* 0x000fe2000001ff00 */
[----:B------:R-:W5:Y:S01]  /*0d40*/  @P1 LDG.E.128 R72, desc[UR10][R46.64] ;  /* 0x0000000a2e481981 */ /* 0x000f62000c1e1d00 */
[----:B------:R-:W-:Y:S01]  /*0d50*/  CS2R R98, SRZ ;  /* 0x0000000000627805 */ /* 0x000fe2000001ff00 */
[----:B------:R-:W-:Y:S01]  /*0d60*/  ULDC UR6, c[0x0][0x214] ;  /* 0x0000850000067ab9 */ /* 0x000fe20000000800 */
[----:B------:R-:W-:Y:S01]  /*0d70*/  CS2R R222, SRZ ;  /* 0x0000000000de7805 */ /* 0x000fe2000001ff00 */
        /* <DEDUP_REMOVED lines=21> */
[----:B------:R-:W-:-:S03]  /*0ed0*/  IMAD.X R23, RZ, RZ, UR7, P6 ;  /* 0x00000007ff177e24 */ /* 0x000fc6000b0e06ff */
[----:B------:R-:W5:Y:S04]  /*0ee0*/  @P0 LDG.E.128 R212, desc[UR10][R12.64+0x10] ;  /* 0x0000100a0cd40981 */ /* 0x000f68000c1e1d00 */
[----:B------:R-:W5:Y:S04]  /*0ef0*/  @P0 LDG.E.128 R200, desc[UR10][R16.64] ;  /* 0x0000000a10c80981 */ /* 0x000f68000c1e1d00 */
[----:B------:R-:W5:Y:S04]  /*0f00*/  @P0 LDG.E.128 R196, desc[UR10][R16.64+0x10] ;  /* 0x0000100a10c40981 */ /* 0x000f68000c1e1d00 */
[----:B------:R-:W5:Y:S04]  /*0f10*/  @P0 LDG.E.128 R184, desc[UR10][R26.64] ;  /* 0x0000000a1ab80981 */ /* 0x000f68000c1e1d00 */
[----:B------:R0:W5:Y:S04]  /*0f20*/  @P0 LDG.E.128 R180, desc[UR10][R26.64+0x10] ;  /* 0x0000100a1ab40981 */ /* 0x000168000c1e1d00 */
[----:B------:R-:W5:Y:S04]  /*0f30*/  @P0 LDG.E.128 R116, desc[UR10][R40.64] ;  /* 0x0000000a28740981 */ /* 0x000f68000c1e1d00 */
[----:B------:R-:W5:Y:S04]  /*0f40*/  @P0 LDG.E.128 R112, desc[UR10][R40.64+0x10] ;  /* 0x0000100a28700981 */ /* 0x000f68000c1e1d00 */
[----:B------:R-:W5:Y:S04]  /*0f50*/  @P0 LDG.E.128 R108, desc[UR10][R44.64] ;  /* 0x0000000a2c6c0981 */ /* 0x000f68000c1e1d00 */
[----:B------:R-:W5:Y:S04]  /*0f60*/  @P0 LDG.E.128 R104, desc[UR10][R44.64+0x10] ;  /* 0x0000100a2c680981 */ /* 0x000f68000c1e1d00 */
[----:B------:R-:W5:Y:S04]  /*0f70*/  @P0 LDG.E.128 R100, desc[UR10][R48.64] ;  /* 0x0000000a30640981 */ /* 0x000f68000c1e1d00 */
[----:B------:R-:W5:Y:S01]  /*0f80*/  @P0 LDG.E.128 R96, desc[UR10][R48.64+0x10] ;  /* 0x0000100a30600981 */ /* 0x000f62000c1e1d00 */
[----:B------:R-:W-:Y:S01]  /*0f90*/  ISETP.GE.AND P0, PT, R3, UR6, PT ;  /* 0x0000000603007c0c */ /* 0x000fe2000bf06270 */
[----:B0-----:R-:W-:-:S02]  /*0fa0*/  IMAD.WIDE.U32 R26, R123, 0x20, R6 ;  /* 0x000000207b1a7825 */ /* 0x001fc400078e0006 */
[----:B------:R-:W5:Y:S02]  /*0fb0*/  @P1 LDG.E.128 R220, desc[UR10][R10.64] ;  /* 0x0000000a0adc1981 */ /* 0x000f64000c1e1d00 */
[--C-:B------:R-:W-:Y:S02]  /*0fc0*/  IMAD.WIDE.U32 R16, R127, 0x20, R6.reuse ;  /* 0x000000207f107825 */ /* 0x100fe400078e0006 */
[----:B------:R0:W5:Y:S02]  /*0fd0*/  @P1 LDG.E.128 R224, desc[UR10][R10.64+0x10] ;  /* 0x0000100a0ae01981 */ /* 0x000164000c1e1d00 */
[--C-:B------:R-:W-:Y:S02]  /*0fe0*/  IMAD.WIDE.U32 R12, R131, 0x20, R6.reuse ;  /* 0x00000020830c7825 */ /* 0x100fe400078e0006 */
[----:B------:R-:W5:Y:S04]  /*0ff0*/  @P1 LDG.E.128 R204, desc[UR10][R14.64] ;  /* 0x0000000a0ecc1981 */ /* 0x000f68000c1e1d00 */
[----:B------:R1:W5:Y:S01]  /*1000*/  @P1 LDG.E.128 R208, desc[UR10][R14.64+0x10] ;  /* 0x0000100a0ed01981 */ /* 0x000362000c1e1d00 */
[----:B0-----:R-:W-:-:S03]  /*1010*/  IMAD.WIDE.U32 R10, R133, 0x20, R6 ;  /* 0x00000020850a7825 */ /* 0x001fc600078e0006 */
[----:B------:R-:W5:Y:S04]  /*1020*/  @P1 LDG.E.128 R188, desc[UR10][R18.64] ;  /* 0x0000000a12bc1981 */ /* 0x000f68000c1e1d00 */
[----:B------:R0:W5:Y:S01]  /*1030*/  @P1 LDG.E.128 R192, desc[UR10][R18.64+0x10] ;  /* 0x0000100a12c01981 */ /* 0x000162000c1e1d00 */
[----:B-1----:R-:W-:-:S03]  /*1040*/  IMAD.WIDE.U32 R14, R129, 0x20, R6 ;  /* 0x00000020810e7825 */ /* 0x002fc600078e0006 */
[----:B------:R-:W5:Y:S04]  /*1050*/  @P1 LDG.E.128 R84, desc[UR10][R30.64] ;  /* 0x0000000a1e541981 */ /* 0x000f68000c1e1d00 */
[----:B------:R1:W5:Y:S01]  /*1060*/  @P1 LDG.E.128 R176, desc[UR10][R30.64+0x10] ;  /* 0x0000100a1eb01981 */ /* 0x000362000c1e1d00 */
[----:B0-----:R-:W-:-:S04]  /*1070*/  IMAD.WIDE.U32 R18, R125, 0x20, R6 ;  /* 0x000000207d127825 */ /* 0x001fc800078e0006 */
[----:B-1----:R-:W-:Y:S01]  /*1080*/  IMAD.WIDE.U32 R30, R9, 0x20, R6 ;  /* 0x00000020091e7825 */ /* 0x002fe200078e0006 */
[----:B------:R-:W-:Y:S06]  /*1090*/  @P0 EXIT ;  /* 0x000000000000094d */ /* 0x000fec0003800000 */
[----:B------:R-:W2:Y:S01]  /*10a0*/  LDG.E.128 R120, desc[UR10][R36.64] ;  /* 0x0000000a24787981 */ /* 0x000ea2000c1e1d00 */
[----:B------:R-:W-:-:S03]  /*10b0*/  IMAD.WIDE.U32 R6, R252, 0x20, R6 ;  /* 0x00000020fc067825 */ /* 0x000fc600078e0006 */
[----:B------:R-:W3:Y:S04]  /*10c0*/  LDG.E.128 R48, desc[UR10][R36.64+0x10] ;  /* 0x0000100a24307981 */ /* 0x000ee8000c1e1d00 */
        /* <DEDUP_REMOVED lines=17> */
[----:B------:R-:W5:Y:S04]  /*11e0*/  LDG.E.128 R244, desc[UR10][R20.64] ;  /* 0x0000000a14f47981 */ /* 0x000f68000c1e1d00 */
[----:B------:R-:W5:Y:S01]  /*11f0*/  LDG.E.128 R240, desc[UR10][R20.64+0x10] ;  /* 0x0000100a14f07981 */ /* 0x000f62000c1e1d00 */
[----:B------:R-:W-:Y:S01]  /*1200*/  UIADD3 UR42, UR8, -0x700cb87f, URZ ;  /* 0x8ff34781082a7890 */ /* 0x000fe2000fffe03f */
[----:B------:R-:W-:Y:S01]  /*1210*/  IMAD R2, R2, -0x2daee0ad, RZ ;  /* 0xd2511f5302027824 */ /* 0x000fe200078e02ff */
[----:B------:R-:W-:Y:S01]  /*1220*/  UIADD3 UR43, UR9, -0x695add53, URZ ;  /* 0x96a522ad092b7890 */ /* 0x000fe2000fffe03f */
[----:B------:R-:W4:Y:S01]  /*1230*/  LDG.E.128 R36, desc[UR10][R34.64] ;  /* 0x0000000a22247981 */ /* 0x000f22000c1e1d00 */
[----:B------:R-:W-:Y:S01]  /*1240*/  ULDC.64 UR6, c[0x0][0x228] ;  /* 0x00008a0000067ab9 */ /* 0x000fe20000000a00 */
[----:B------:R-:W-:-:S02]  /*1250*/  ULOP3.LUT UR4, UR4, 0x3, URZ, 0xc0, !UPT ;  /* 0x0000000304047892 */ /* 0x000fc4000f8ec03f */
[----:B------:R-:W4:Y:S01]  /*1260*/  LDG.E.128 R28, desc[UR10][R10.64] ;  /* 0x0000000a0a1c7981 */ /* 0x000f22000c1e1d00 */
[----:B------:R-:W-:Y:S01]  /*1270*/  ULDC.U8 UR23, c[0x0][0x2a0] ;  /* 0x0000a80000177ab9 */ /* 0x000fe20000000000 */
[----:B------:R-:W-:Y:S01]  /*1280*/  ULDC UR24, c[0x0][0x218] ;  /* 0x0000860000187ab9 */ /* 0x000fe20000000800 */
[----:B------:R-:W-:Y:S01]  /*1290*/  ULDC UR25, c[0x0][0x2d8] ;  /* 0x0000b60000197ab9 */ /* 0x000fe20000000800 */
[----:B------:R-:W4:Y:S01]  /*12a0*/  LDG.E.128 R20, desc[UR10][R6.64] ;  /* 0x0000000a06147981 */ /* 0x000f22000c1e1d00 */
[----:B------:R-:W-:Y:S01]  /*12b0*/  ULDC.64 UR12, c[0x0][0x230] ;  /* 0x00008c00000c7ab9 */ /* 0x000fe20000000a00 */
[----:B------:R-:W-:Y:S01]  /*12c0*/  ULDC.64 UR14, c[0x0][0x238] ;  /* 0x00008e00000e7ab9 */ /* 0x000fe20000000a00 */
[----:B------:R-:W-:Y:S01]  /*12d0*/  ULDC.64 UR16, c[0x0][0x240] ;  /* 0x0000900000107ab9 */ /* 0x000fe20000000a00 */
[----:B------:R-:W4:Y:S01]  /*12e0*/  LDG.E.128 R32, desc[UR10][R12.64+0x10] ;  /* 0x0000100a0c207981 */ /* 0x000f22000c1e1d00 */
[----:B------:R-:W-:Y:S01]  /*12f0*/  ULDC.64 UR18, c[0x0][0x248] ;  /* 0x0000920000127ab9 */ /* 0x000fe20000000a00 */
[----:B------:R-:W-:-:S02]  /*1300*/  ULDC.64 UR20, c[0x0][0x2b8] ;  /* 0x0000ae0000147ab9 */ /* 0x000fc40000000a00 */
[----:B--2---:R-:W-:Y:S04]  /*1310*/  STL.64 [R1+0x1c0], R120 ;  /* 0x0001c07801007387 */ /* 0x004fe80000100a00 */
[----:B------:R0:W-:Y:S04]  /*1320*/  STL.64 [R1+0x1c8], R122 ;  /* 0x0001c87a01007387 */ /* 0x0001e80000100a00 */
[----:B---3--:R-:W-:Y:S04]  /*1330*/  STL.64 [R1+0x1b0], R48 ;  /* 0x0001b03001007387 */ /* 0x008fe80000100a00 */
[----:B------:R1:W-:Y:S04]  /*1340*/  STL.64 [R1+0x1b8], R50 ;  /* 0x0001b83201007387 */ /* 0x0003e80000100a00 */
[----:B0-----:R-:W2:Y:S04]  /*1350*/  LDG.E.128 R120, desc[UR10][R16.64] ;  /* 0x0000000a10787981 */ /* 0x001ea8000c1e1d00 */
[----:B----4-:R-:W-:Y:S04]  /*1360*/  STL.64 [R1+0x160], R44 ;  /* 0x0001602c01007387 */ /* 0x010fe80000100a00 */
[----:B-1----:R-:W3:Y:S04]  /*1370*/  LDG.E.128 R48, desc[UR10][R16.64+0x10] ;  /* 0x0000100a10307981 */ /* 0x002ee8000c1e1d00 */
[----:B------:R0:W-:Y:S04]  /*1380*/  STL.64 [R1+0x168], R46 ;  /* 0x0001682e01007387 */ /* 0x0001e80000100a00 */
[----:B------:R-:W-:Y:S04]  /*1390*/  STL.64 [R1+0x150], R40 ;  /* 0x0001502801007387 */ /* 0x000fe80000100a00 */
[----:B------:R1:W-:Y:S04]  /*13a0*/  STL.64 [R1+0x158], R42 ;  /* 0x0001582a01007387 */ /* 0x0003e80000100a00 */
[----:B0-----:R-:W4:Y:S04]  /*13b0*/  LDG.E.128 R44, desc[UR10][R14.64] ;  /* 0x0000000a0e2c7981 */ /* 0x001f28000c1e1d00 */
[----:B-1----:R-:W4:Y:S04]  /*13c0*/  LDG.E.128 R40, desc[UR10][R14.64+0x10] ;  /* 0x0000100a0e287981 */ /* 0x002f28000c1e1d00 */
[----:B------:R-:W-:Y:S04]  /*13d0*/  STL.64 [R1+0x120], R36 ;  /* 0x0001202401007387 */ /* 0x000fe80000100a00 */
[----:B------:R0:W-:Y:S04]  /*13e0*/  STL.64 [R1+0x128], R38 ;  /* 0x0001282601007387 */ /* 0x0001e80000100a00 */
[----:B0-----:R-:W4:Y:S04]  /*13f0*/  LDG.E.128 R36, desc[UR10][R12.64] ;  /* 0x0000000a0c247981 */ /* 0x001f28000c1e1d00 */
[----:B------:R0:W4:Y:S04]  /*1400*/  LDG.E.128 R12, desc[UR10][R6.64+0x10] ;  /* 0x0000100a060c7981 */ /* 0x000128000c1e1d00 */
[----:B------:R-:W-:Y:S04]  /*1410*/  STL.64 [R1+0x110], R248 ;  /* 0x000110f801007387 */ /* 0x000fe80000100a00 */
[----:B------:R1:W-:Y:S04]  /*1420*/  STL.64 [R1+0x118], R250 ;  /* 0x000118fa01007387 */ /* 0x0003e80000100a00 */
[----:B-1----:R1:W5:Y:S04]  /*1430*/  LDG.E.128 R248, desc[UR10][R10.64+0x10] ;  /* 0x0000100a0af87981 */ /* 0x002368000c1e1d00 */
[----:B------:R-:W-:Y:S04]  /*1440*/  STL.64 [R1+0xe0], R236 ;  /* 0x0000e0ec01007387 */ /* 0x000fe80000100a00 */
[----:B------:R-:W-:Y:S04]  /*1450*/  STL.64 [R1+0xe8], R238 ;  /* 0x0000e8ee01007387 */ /* 0x000fe80000100a00 */
        /* <DEDUP_REMOVED lines=26> */
[----:B0-----:R-:W-:-:S02]  /*1600*/  IMAD R6, R8, -0x326172a9, RZ ;  /* 0xcd9e8d5708067824 */ /* 0x001fc400078e02ff */
[----:B------:R-:W-:-:S05]  /*1610*/  IMAD.HI.U32 R7, R5, -0x326172a9, RZ ;  /* 0xcd9e8d5705077827 */ /* 0x000fca00078e00ff */
[----:B------:R-:W-:Y:S01]  /*1620*/  LOP3.LUT R18, R7, UR42, R6, 0x96, !PT ;  /* 0x0000002a07127c12 */ /* 0x000fe2000f8e9606 */
[C---:B------:R-:W-:Y:S01]  /*1630*/  IMAD.HI.U32 R6, R0.reuse, -0x2daee0ad, RZ ;  /* 0xd2511f5300067827 */ /* 0x040fe200078e00ff */
[----:B------:R-:W-:Y:S01]  /*1640*/  ISETP.NE.U32.AND P0, PT, RZ, UR6, PT ;  /* 0x00000006ff007c0c */ /* 0x000fe2000bf05070 */
[----:B------:R-:W-:Y:S02]  /*1650*/  BSSY B0, `(.L_x_13210) ;  /* 0x0003188000007945 */ /* 0x000fe40003800000 */
[----:B------:R-:W-:Y:S01]  /*1660*/  IMAD R0, R0, -0x2daee0ad, RZ ;  /* 0xd2511f5300007824 */ /* 0x000fe200078e02ff */
[----:B------:R-:W-:Y:S01]  /*1670*/  LOP3.LUT R2, R6, UR43, R2, 0x96, !PT ;  /* 0x0000002b06027c12 */ /* 0x000fe2000f8e9602 */
[----:B------:R-:W-:Y:S01]  /*1680*/  IMAD.MOV.U32 R7, RZ, RZ, RZ ;  /* 0x000000ffff077224 */ /* 0x000fe200078e00ff */
[----:B------:R-:W-:Y:S01]  /*1690*/  MOV R6, UR22 ;  /* 0x0000001600067c02 */ /* 0x000fe20008000f00 */
[----:B------:R-:W-:Y:S01]  /*16a0*/  IMAD R26, R5, -0x326172a9, RZ ;  /* 0xcd9e8d57051a7824 */ /* 0x000fe200078e02ff */
[----:B------:R-:W-:Y:S01]  /*16b0*/  ISETP.NE.AND.EX P0, PT, RZ, UR7, PT, P0 ;  /* 0x00000007ff007c0c */ /* 0x000fe2000bf05300 */
[----:B------:R-:W-:Y:S01]  /*16c0*/  IMAD.U32 R5, RZ, RZ, UR5 ;  /* 0x00000005ff057e24 */ /* 0x000fe2000f8e00ff */
[----:B------:R-:W-:Y:S01]  /*16d0*/  ULDC.64 UR6, c[0x0][0x228] ;  /* 0x00008a0000067ab9 */ /* 0x000fe20000000a00 */
[----:B-1----:R-:W-:Y:S01]  /*16e0*/  IMAD.U32 R173, RZ, RZ, UR4 ;  /* 0x00000004ffad7e24 */ /* 0x002fe2000f8e00ff */
[----:B------:R-:W-:Y:S01]  /*16f0*/  UISETP.NE.AND UP0, UPT, UR23, URZ, UPT ;  /* 0x0000003f1700728c */ /* 0x000fe2000bf05270 */
[----:B------:R-:W-:Y:S01]  /*1700*/  ULDC.64 UR4, c[0x0][0x2c0] ;  /* 0x0000b00000047ab9 */ /* 0x000fe20000000a00 */
[----:B--2---:R0:W-:Y:S04]  /*1710*/  STL.64 [R1+0xc0], R120 ;  /* 0x0000c07801007387 */ /* 0x0041e80000100a00 */
[----:B------:R0:W-:Y:S04]  /*1720*/  STL.64 [R1+0xc8], R122 ;  /* 0x0000c87a01007387 */ /* 0x0001e80000100a00 */
[----:B---3--:R0:W-:Y:S04]  /*1730*/  STL.64 [R1+0xb0], R48 ;  /* 0x0000b03001007387 */ /* 0x0081e80000100a00 */
[----:B------:R0:W-:Y:S04]  /*1740*/  STL.64 [R1+0xb8], R50 ;  /* 0x0000b83201007387 */ /* 0x0001e80000100a00 */
[----:B----4-:R0:W-:Y:S04]  /*1750*/  STL.64 [R1+0x80], R44 ;  /* 0x0000802c01007387 */ /* 0x0101e80000100a00 */
        /* <DEDUP_REMOVED lines=12> */
[----:B------:R0:W-:Y:S02]  /*1820*/  STL.64 [R1+0x188], R14 ;  /* 0x0001880e01007387 */ /* 0x0001e40000100a00 */
.L_x_14244:
[----:B01----:R-:W0:Y:S01]  /*1830*/  @P0 LDC.64 R20, c[0x0][0x228] ;  /* 0x00008a00ff140b82 */ /* 0x003e220000000a00 */
[----:B------:R-:W-:Y:S01]  /*1840*/  IMAD R17, R3, UR24, RZ ;  /* 0x0000001803117c24 */ /* 0x000fe2000f8e02ff */
[----:B------:R-:W-:-:S04]  /*1850*/  ISETP.NE.U32.AND P1, PT, RZ, UR12, PT ;  /* 0x0000000cff007c0c */ /* 0x000fc8000bf25070 */
        /* <DEDUP_REMOVED lines=8> */
[----:B-----5:R-:W5:Y:S01]  /*18e0*/  @P1 LDG.E.128 R48, desc[UR10][R22.64] ;  /* 0x0000000a16301981 */ /* 0x020f62000c1e1d00 */
[----:B------:R-:W-:-:S05]  /*18f0*/  @P0 LEA.HI.X R21, R34, R21, RZ, 0x4, P2 ;  /* 0x0000001522150211 */ /* 0x000fca00010f24ff */
[----:B------:R1:W5:Y:S02]  /*1900*/  @P0 LDG.E.128 R44, desc[UR10][R20.64] ;  /* 0x0000000a142c0981 */ /* 0x000364000c1e1d00 */
[----:B-1----:R-:W-:-:S06]  /*1910*/  IMAD.WIDE.U32 R20, R34, 0x10, R166 ;  /* 0x0000001022147825 */ /* 0x002fcc00078e00a6 */
        /* <DEDUP_REMOVED lines=13> */
.L_x_13212:
[----:B------:R-:W-:-:S07]  /*19f0*/  IMAD.MOV.U32 R17, RZ, RZ, R26 ;  /* 0x000000ffff117224 */ /* 0x000fce00078e001a */
.L_x_13213:
[----:B------:R-:W-:Y:S05]  /*1a00*/  BSYNC B1 ;  /* 0x0000000000017941 */ /* 0x000fea0003800000 */
.L_x_13211:
        /* <DEDUP_REMOVED lines=16> */
.L_x_13217:
[----:B------:R-:W-:Y:S05]  /*1b10*/  BSYNC B2 ;  /* 0x0000000000027941 */ /* 0x000fea0003800000 */
.L_x_13216:
[----:B------:R-:W-:Y:S01]  /*1b20*/  LOP3.LUT R18, R0, UR9, R7, 0x96, !PT ;  /* 0x0000000900127c12 */ /* 0x000fe2000f8e9607 */
[----:B------:R-:W-:-:S04]  /*1b30*/  IMAD.HI.U32 R0, R4, -0x326172a9, RZ ;  /* 0xcd9e8d5704007827 */ /* 0x000fc800078e00ff */
[----:B------:R-:W-:Y:S02]  /*1b40*/  IMAD R2, R4, -0x326172a9, RZ ;  /* 0xcd9e8d5704027824 */ /* 0x000fe400078e02ff */
[----:B------:R-:W-:Y:S01]  /*1b50*/  IMAD.WIDE.U32 R24, R18, -0x326172a9, RZ ;  /* 0xcd9e8d5712187825 */ /* 0x000fe200078e00ff */
[----:B------:R-:W-:-:S03]  /*1b60*/  LOP3.LUT R18, R0, UR8, R6, 0x96, !PT ;  /* 0x0000000800127c12 */ /* 0x000fc6000f8e9606 */
        /* <DEDUP_REMOVED lines=35> */
[----:B------:R-:W-:Y:S01]  /*1da0*/  IMAD.WIDE.U32 R26, R27, -0x326172a9, RZ ;  /* 0xcd9e8d571b1a7825 */ /* 0x000fe200078e00ff */
[----:B------:R-:W-:-:S04]  /*1db0*/  MOV R0, R24 ;  /* 0x0000001800007202 */ /* 0x000fc80000000f00 */
[----:B------:R-:W-:-:S07]  /*1dc0*/  LOP3.LUT R18, R27, UR42, R18, 0x96, !PT ;  /* 0x0000002a1b127c12 */ /* 0x000fce000f8e9612 */
.L_x_13215:
[----:B------:R-:W-:Y:S05]  /*1dd0*/  BSYNC B1 ;  /* 0x0000000000017941 */ /* 0x000fea0003800000 */
.L_x_13214:
[----:B------:R-:W0:Y:S01]  /*1de0*/  LDC R237, c[0x0][0x294] ;  /* 0x0000a500ffed7b82 */ /* 0x000e220000000800 */
[----:B------:R-:W-:Y:S01]  /*1df0*/  I2FP.F32.U32 R17, R17 ;  /* 0x0000001100117245 */ /* 0x000fe20000201000 */
[----:B------:R-:W-:Y:S01]  /*1e00*/  IMAD.MOV.U32 R238, RZ, RZ, 0x2f800000 ;  /* 0x2f800000ffee7424 */ /* 0x000fe200078e00ff */
[----:B------:R-:W-:Y:S02]  /*1e10*/  ISETP.NE.U32.AND P2, PT, RZ, UR6, PT ;  /* 0x00000006ff007c0c */ /* 0x000fe4000bf45070 */
[----:B------:R-:W-:Y:S01]  /*1e20*/  LOP3.LUT R9, R9, 0xffffffdf, RZ, 0xc0, !PT ;  /* 0xffffffdf09097812 */ /* 0x000fe200078ec0ff */
[----:B------:R-:W-:Y:S01]  /*1e30*/  FFMA.FTZ R17, R17, R238, 1.1641532182693481445e-10 ;  /* 0x2f00000011117423 */ /* 0x000fe200000100ee */
[----:B------:R-:W-:Y:S01]  /*1e40*/  ISETP.NE.AND.EX P2, PT, RZ, UR7, PT, P2 ;  /* 0x00000007ff007c0c */ /* 0x000fe2000bf45320 */
        /* <DEDUP_REMOVED lines=14> */
.L_x_13218:
        /* <DEDUP_REMOVED lines=12> */
.L_x_13221:
[----:B------:R-:W-:-:S07]  /*1ff0*/  IMAD.MOV.U32 R8, RZ, RZ, R26 ;  /* 0x000000ffff087224 */ /* 0x000fce00078e001a */
.L_x_13222:
[----:B------:R-:W-:Y:S05]  /*2000*/  BSYNC B1 ;  /* 0x0000000000017941 */ /* 0x000fea0003800000 */
.L_x_13220:
        /* <DEDUP_REMOVED lines=16> */
.L_x_13226:
[----:B------:R-:W-:Y:S05]  /*2110*/  BSYNC B2 ;  /* 0x0000000000027941 */ /* 0x000fea0003800000 */
.L_x_13225:
        /* <DEDUP_REMOVED lines=41> */
[----:B------:R-:W-:Y:S01]  /*23b0*/  IMAD.MOV.U32 R24, RZ, RZ, RZ ;  /* 0x000000ffff187224 */ /* 0x000fe200078e00ff */
[----:B------:R-:W-:-:S07]  /*23c0*/  LOP3.LUT R18, R27, UR42, R18, 0x96, !PT ;  /* 0x0000002a1b127c12 */ /* 0x000fce000f8e9612 */
.L_x_13224:
[----:B------:R-:W-:Y:S05]  /*23d0*/  BSYNC B1 ;  /* 0x0000000000017941 */ /* 0x000fea0003800000 */
.L_x_13223:
        /* <DEDUP_REMOVED lines=10> */
.L_x_13219:
        /* <DEDUP_REMOVED lines=12> */
.L_x_13228:
[----:B------:R-:W-:-:S07]  /*2540*/  MOV R19, R26 ;  /* 0x0000001a00137202 */ /* 0x000fce0000000f00 */
.L_x_13229:
[----:B------:R-:W-:Y:S05]  /*2550*/  BSYNC B1 ;  /* 0x0000000000017941 */ /* 0x000fea0003800000 */
.L_x_13227:
        /* <DEDUP_REMOVED lines=16> */
.L_x_13233:
[----:B------:R-:W-:Y:S05]  /*2660*/  BSYNC B2 ;  /* 0x0000000000027941 */ /* 0x000fea0003800000 */
.L_x_13232:
[----:B------:R-:W-:Y:S01]  /*2670*/  LOP3.LUT R18, R0, UR9, R7, 0x96, !PT ;  /* 0x0000000900127c12 */ /* 0x000fe2000f8e9607 */
[----:B------:R-:W-:Y:S01]  /*2680*/  IMAD.HI.U32 R0, R4, -0x326172a9, RZ ;  /* 0xcd9e8d5704007827 */ /* 0x000fe200078e00ff */
[----:B------:R-:W-:-:S03]  /*2690*/  HFMA2.MMA R20, -RZ, RZ, 0, 0 ;  /* 0x00000000ff147435 */ /* 0x000fc600000001ff */
        /* <DEDUP_REMOVED lines=39> */
[----:B------:R-:W-:-:S07]  /*2910*/  LOP3.LUT R18, R27, UR42, R24, 0x96, !PT ;  /* 0x0000002a1b127c12 */ /* 0x000fce000f8e9618 */
.L_x_13231:
[----:B------:R-:W-:Y:S05]  /*2920*/  BSYNC B1 ;  /* 0x0000000000017941 */ /* 0x000fea0003800000 */
.L_x_13230:
        /* <DEDUP_REMOVED lines=16> */
.L_x_13234:
        /* <DEDUP_REMOVED lines=12> */
.L_x_13237:
[----:B------:R-:W-:-:S07]  /*2af0*/  MOV R10, R26 ;  /* 0x0000001a000a7202 */ /* 0x000fce0000000f00 */
.L_x_13238:
[----:B------:R-:W-:Y:S05]  /*2b00*/  BSYNC B1 ;  /* 0x0000000000017941 */ /* 0x000fea0003800000 */
.L_x_13236:
        /* <DEDUP_REMOVED lines=16> */
.L_x_13242:
[----:B------:R-:W-:Y:S05]  /*2c10*/  BSYNC B2 ;  /* 0x0000000000027941 */ /* 0x000fea0003800000 */
.L_x_13241:
        /* <DEDUP_REMOVED lines=40> */
[----:B------:R-:W-:Y:S01]  /*2ea0*/  IMAD.WIDE.U32 R26, R17, -0x326172a9, RZ ;  /* 0xcd9e8d57111a7825 */ /* 0x000fe200078e00ff */
[----:B------:R-:W-:-:S04]  /*2eb0*/  HFMA2.MMA R24, -RZ, RZ, 0, 0 ;  /* 0x00000000ff187435 */ /* 0x000fc800000001ff */
[----:B------:R-:W-:-:S07]  /*2ec0*/  LOP3.LUT R18, R27, UR42, R18, 0x96, !PT ;  /* 0x0000002a1b127c12 */ /* 0x000fce000f8e9612 */
.L_x_13240:
[----:B------:R-:W-:Y:S05]  /*2ed0*/  BSYNC B1 ;  /* 0x0000000000017941 */ /* 0x000fea0003800000 */
.L_x_13239:
        /* <DEDUP_REMOVED lines=12> */
.L_x_13235:
        /* <DEDUP_REMOVED lines=12> */
.L_x_13244:
[----:B------:R-:W-:-:S07]  /*3060*/  IMAD.MOV.U32 R17, RZ, RZ, R26 ;  /* 0x000000ffff117224 */ /* 0x000fce00078e001a */
.L_x_13245:
[----:B------:R-:W-:Y:S05]  /*3070*/  BSYNC B1 ;  /* 0x0000000000017941 */ /* 0x000fea0003800000 */
.L_x_13243:
        /* <DEDUP_REMOVED lines=16> */
.L_x_13249:
[----:B------:R-:W-:Y:S05]  /*3180*/  BSYNC B2 ;  /* 0x0000000000027941 */ /* 0x000fea0003800000 */
.L_x_13248:
        /* <DEDUP_REMOVED lines=43> */
.L_x_13247:
[----:B------:R-:W-:Y:S05]  /*3440*/  BSYNC B1 ;  /* 0x0000000000017941 */ /* 0x000fea0003800000 */
.L_x_13246:
        /* <DEDUP_REMOVED lines=16> */
.L_x_13250:
        /* <DEDUP_REMOVED lines=12> */
.L_x_13253:
[----:B------:R-:W-:-:S07]  /*3610*/  IMAD.MOV.U32 R11, RZ, RZ, R26 ;  /* 0x000000ffff0b7224 */ /* 0x000fce00078e001a */
.L_x_13254:
[----:B------:R-:W-:Y:S05]  /*3620*/  BSYNC B1 ;  /* 0x0000000000017941 */ /* 0x000fea0003800000 */
.L_x_13252:
        /* <DEDUP_REMOVED lines=16> */
.L_x_13258:
[----:B------:R-:W-:Y:S05]  /*3730*/  BSYNC B2 ;  /* 0x0000000000027941 */ /* 0x000fea0003800000 */
.L_x_13257:
        /* <DEDUP_REMOVED lines=44> */
.L_x_13256:
[----:B------:R-:W-:Y:S05]  /*3a00*/  BSYNC B1 ;  /* 0x0000000000017941 */ /* 0x000fea0003800000 */
.L_x_13255:
        /* <DEDUP_REMOVED lines=10> */
.L_x_13251:
        /* <DEDUP_REMOVED lines=12> */
.L_x_13260:
[----:B------:R-:W-:-:S07]  /*3b70*/  MOV R24, R26 ;  /* 0x0000001a00187202 */ /* 0x000fce0000000f00 */
.L_x_13261:
[----:B------:R-:W-:Y:S05]  /*3b80*/  BSYNC B1 ;  /* 0x0000000000017941 */ /* 0x000fea0003800000 */
.L_x_13259:
        /* <DEDUP_REMOVED lines=16> */
.L_x_13265:
[----:B------:R-:W-:Y:S05]  /*3c90*/  BSYNC B2 ;  /* 0x0000000000027941 */ /* 0x000fea0003800000 */
.L_x_13264:
        /* <DEDUP_REMOVED lines=38> */
[----:B------:R-:W-:-:S04]  /*3f00*/  IMAD.WIDE.U32 R20, R0, -0x2daee0ad, RZ ;  /* 0xd2511f5300147825 */ /* 0x000fc800078e00ff */
[----:B------:R-:W-:Y:S01]  /*3f10*/  IMAD.MOV.U32 R0, RZ, RZ, R20 ;  /* 0x000000ffff007224 */ /* 0x000fe200078e0014 */
[----:B------:R-:W-:Y:S01]  /*3f20*/  LOP3.LUT R2, R21, UR43, R26, 0x96, !PT ;  /* 0x0000002b15027c12 */ /* 0x000fe2000f8e961a */
[----:B------:R-:W-:-:S05]  /*3f30*/  IMAD.WIDE.U32 R20, R25, -0x326172a9, RZ ;  /* 0xcd9e8d5719147825 */ /* 0x000fca00078e00ff */
[----:B------:R-:W-:Y:S02]  /*3f40*/  LOP3.LUT R18, R21, UR42, R18, 0x96, !PT ;  /* 0x0000002a15127c12 */ /* 0x000fe4000f8e9612 */
[----:B------:R-:W-:-:S07]  /*3f50*/  MOV R26, R20 ;  /* 0x00000014001a7202 */ /* 0x000fce0000000f00 */
.L_x_13263:
[----:B------:R-:W-:Y:S05]  /*3f60*/  BSYNC B1 ;  /* 0x0000000000017941 */ /* 0x000fea0003800000 */
.L_x_13262:
        /* <DEDUP_REMOVED lines=16> */
.L_x_13266:
        /* <DEDUP_REMOVED lines=12> */
.L_x_13269:
[----:B------:R-:W-:-:S07]  /*4130*/  IMAD.MOV.U32 R12, RZ, RZ, R26 ;  /* 0x000000ffff0c7224 */ /* 0x000fce00078e001a */
.L_x_13270:
[----:B------:R-:W-:Y:S05]  /*4140*/  BSYNC B1 ;  /* 0x0000000000017941 */ /* 0x000fea0003800000 */
.L_x_13268:
        /* <DEDUP_REMOVED lines=16> */
.L_x_13274:
[----:B------:R-:W-:Y:S05]  /*4250*/  BSYNC B2 ;  /* 0x0000000000027941 */ /* 0x000fea0003800000 */
.L_x_13273:
        /* <DEDUP_REMOVED lines=44> */
.L_x_13272:
[----:B------:R-:W-:Y:S05]  /*4520*/  BSYNC B1 ;  /* 0x0000000000017941 */ /* 0x000fea0003800000 */
.L_x_13271:
        /* <DEDUP_REMOVED lines=12> */
.L_x_13267:
        /* <DEDUP_REMOVED lines=12> */
.L_x_13276:
[----:B------:R-:W-:-:S07]  /*46b0*/  MOV R17, R26 ;  /* 0x0000001a00117202 */ /* 0x000fce0000000f00 */
.L_x_13277:
[----:B------:R-:W-:Y:S05]  /*46c0*/  BSYNC B1 ;  /* 0x0000000000017941 */ /* 0x000fea0003800000 */
.L_x_13275:
        /* <DEDUP_REMOVED lines=16> */
.L_x_13281:
[----:B------:R-:W-:Y:S05]  /*47d0*/  BSYNC B2 ;  /* 0x0000000000027941 */ /* 0x000fea0003800000 */
.L_x_13280:
        /* <DEDUP_REMOVED lines=44> */
.L_x_13279:
[----:B------:R-:W-:Y:S05]  /*4aa0*/  BSYNC B1 ;  /* 0x0000000000017941 */ /* 0x000fea0003800000 */
.L_x_13278:
        /* <DEDUP_REMOVED lines=16> */
.L_x_13282:
        /* <DEDUP_REMOVED lines=12> */
.L_x_13285:
[----:B------:R-:W-:-:S07]  /*4c70*/  IMAD.MOV.U32 R13, RZ, RZ, R26 ;  /* 0x000000ffff0d7224 */ /* 0x000fce00078e001a */
.L_x_13286:
[----:B------:R-:W-:Y:S05]  /*4c80*/  BSYNC B1 ;  /* 0x0000000000017941 */ /* 0x000fea0003800000 */
.L_x_13284:
        /* <DEDUP_REMOVED lines=16> */
.L_x_13290:
[----:B------:R-:W-:Y:S05]  /*4d90*/  BSYNC B2 ;  /* 0x0000000000027941 */ /* 0x000fea0003800000 */
.L_x_13289:
        /* <DEDUP_REMOVED lines=44> */
.L_x_13288:
[----:B------:R-:W-:Y:S05]  /*5060*/  BSYNC B1 ;  /* 0x0000000000017941 */ /* 0x000fea0003800000 */
.L_x_13287:
        /* <DEDUP_REMOVED lines=10> */
.L_x_13283:
        /* <DEDUP_REMOVED lines=12> */
.L_x_13292:
[----:B------:R-:W-:-:S07]  /*51d0*/  MOV R22, R26 ;  /* 0x0000001a00167202 */ /* 0x000fce0000000f00 */
.L_x_13293:
[----:B------:R-:W-:Y:S05]  /*51e0*/  BSYNC B1 ;  /* 0x0000000000017941 */ /* 0x000fea0003800000 */
.L_x_13291:
        /* <DEDUP_REMOVED lines=16> */
.L_x_13297:
[----:B------:R-:W-:Y:S05]  /*52f0*/  BSYNC B2 ;  /* 0x0000000000027941 */ /* 0x000fea0003800000 */
.L_x_13296:
        /* <DEDUP_REMOVED lines=44> */
.L_x_13295:
[----:B------:R-:W-:Y:S05]  /*55c0*/  BSYNC B1 ;  /* 0x0000000000017941 */ /* 0x000fea0003800000 */
.L_x_13294:
        /* <DEDUP_REMOVED lines=14> */
.L_x_13298:
        /* <DEDUP_REMOVED lines=12> */
.L_x_13301:
[----:B------:R-:W-:-:S07]  /*5770*/  IMAD.MOV.U32 R14, RZ, RZ, R26 ;  /* 0x000000ffff0e7224 */ /* 0x000fce00078e001a */
.L_x_13302:
[----:B------:R-:W-:Y:S05]  /*5780*/  BSYNC B1 ;  /* 0x0000000000017941 */ /* 0x000fea0003800000 */
.L_x_13300:
        /* <DEDUP_REMOVED lines=16> */
.L_x_13306:
[----:B------:R-:W-:Y:S05]  /*5890*/  BSYNC B2 ;  /* 0x0000000000027941 */ /* 0x000fea0003800000 */
.L_x_13305:
        /* <DEDUP_REMOVED lines=44> */
.L_x_13304:
[----:B------:R-:W-:Y:S05]  /*5b60*/  BSYNC B1 ;  /* 0x0000000000017941 */ /* 0x000fea0003800000 */
.L_x_13303:
        /* <DEDUP_REMOVED lines=12> */
.L_x_13299:
        /* <DEDUP_REMOVED lines=12> */
.L_x_13308:
[----:B------:R-:W-:-:S07]  /*5cf0*/  MOV R17, R26 ;  /* 0x0000001a00117202 */ /* 0x000fce0000000f00 */
.L_x_13309:
[----:B------:R-:W-:Y:S05]  /*5d00*/  BSYNC B1 ;  /* 0x0000000000017941 */ /* 0x000fea0003800000 */
.L_x_13307:
        /* <DEDUP_REMOVED lines=16> */
.L_x_13313:
[----:B------:R-:W-:Y:S05]  /*5e10*/  BSYNC B2 ;  /* 0x0000000000027941 */ /* 0x000fea0003800000 */
.L_x_13312:
        /* <DEDUP_REMOVED lines=44> */
.L_x_13311:
[----:B------:R-:W-:Y:S05]  /*60e0*/  BSYNC B1 ;  /* 0x0000000000017941 */ /* 0x000fea0003800000 */
.L_x_13310:
        /* <DEDUP_REMOVED lines=14> */
.L_x_13314:
        /* <DEDUP_REMOVED lines=12> */
.L_x_13317:
[----:B------:R-:W-:-:S07]  /*6290*/  IMAD.MOV.U32 R15, RZ, RZ, R26 ;  /* 0x000000ffff0f7224 */ /* 0x000fce00078e001a */
.L_x_13318:
[----:B------:R-:W-:Y:S05]  /*62a0*/  BSYNC B1 ;  /* 0x0000000000017941 */ /* 0x000fea0003800000 */
.L_x_13316:
        /* <DEDUP_REMOVED lines=16> */
.L_x_13322:
[----:B------:R-:W-:Y:S05]  /*63b0*/  BSYNC B2 ;  /* 0x0000000000027941 */ /* 0x000fea0003800000 */
.L_x_13321:
        /* <DEDUP_REMOVED lines=44> */
.L_x_13320:
[----:B------:R-:W-:Y:S05]  /*6680*/  BSYNC B1 ;  /* 0x0000000000017941 */ /* 0x000fea0003800000 */
.L_x_13319:
        /* <DEDUP_REMOVED lines=10> */
.L_x_13315:
        /* <DEDUP_REMOVED lines=12> */
.L_x_13324:
[----:B------:R-:W-:-:S07]  /*67f0*/  MOV R17, R26 ;  /* 0x0000001a00117202 */ /* 0x000fce0000000f00 */
.L_x_13325:
[----:B------:R-:W-:Y:S05]  /*6800*/  BSYNC B1 ;  /* 0x0000000000017941 */ /* 0x000fea0003800000 */
.L_x_13323:
        /* <DEDUP_REMOVED lines=16> */
.L_x_13329:
[----:B------:R-:W-:Y:S05]  /*6910*/  BSYNC B2 ;  /* 0x0000000000027941 */ /* 0x000fea0003800000 */
.L_x_13328:
        /* <DEDUP_REMOVED lines=44> */
.L_x_13327:
[----:B------:R-:W-:Y:S05]  /*6be0*/  BSYNC B1 ;  /* 0x0000000000017941 */ /* 0x000fea0003800000 */
.L_x_13326:
        /* <DEDUP_REMOVED lines=14> */
.L_x_13330:
        /* <DEDUP_REMOVED lines=12> */
.L_x_13333:
[----:B------:R-:W-:-:S07]  /*6d90*/  IMAD.MOV.U32 R20, RZ, RZ, R26 ;  /* 0x000000ffff147224 */ /* 0x000fce00078e001a */
.L_x_13334:
[----:B------:R-:W-:Y:S05]  /*6da0*/  BSYNC B1 ;  /* 0x0000000000017941 */ /* 0x000fea0003800000 */
.L_x_13332:
        /* <DEDUP_REMOVED lines=19> */
.L_x_13338:
[----:B------:R-:W-:Y:S05]  /*6ee0*/  BSYNC B2 ;  /* 0x0000000000027941 */ /* 0x000fea0003800000 */
.L_x_13337:
        /* <DEDUP_REMOVED lines=44> */
.L_x_13336:
[----:B------:R-:W-:Y:S05]  /*71b0*/  BSYNC B1 ;  /* 0x0000000000017941 */ /* 0x000fea0003800000 */
.L_x_13335:
        /* <DEDUP_REMOVED lines=12> */
.L_x_13331:
[----:B------:R-:W-:Y:S01]  /*7280*/  LOP3.LUT R9, R9, 0xffffffbf, RZ, 0xc0, !PT ;  /* 0xffffffbf09097812 */ /* 0x000fe200078ec0ff */
[C---:B------:R-:W-:Y:S01]  /*7290*/  IMAD.SHL.U32 R27, R34.reuse, 0x8, RZ ;  /* 0x00000008221b7824 */ /* 0x040fe200078e00ff */
[----:B------:R-:W-:Y:S02]  /*72a0*/  SEL R19, RZ, 0x1000000, P5 ;  /* 0x01000000ff137807 */ /* 0x000fe40002800000 */
[C---:B------:R-:W-:Y:S02]  /*72b0*/  LEA R24, P5, R34.reuse, UR14, 0x4 ;  /* 0x0000000e22187c11 */ /* 0x040fe4000f8a20ff */
[----:B------:R-:W-:Y:S02]  /*72c0*/  @P1 LOP3.LUT R9, R9, 0x40, RZ, 0xfc, !PT ;  /* 0x0000004009091812 */ /* 0x000fe400078efcff */
[----:B------:R-:W-:Y:S02]  /*72d0*/  LEA.HI.X R25, R34, UR15, RZ, 0x4, P5 ;  /* 0x0000000f22197c11 */ /* 0x000fe4000a8f24ff */
[----:B------:R-:W-:-:S02]  /*72e0*/  F2FP.BF16.F32.PACK_AB R23, R36, R35 ;  /* 0x000000232417723e */ /* 0x000fc400000010ff */
[----:B------:R-:W-:Y:S02]  /*72f0*/  F2FP.BF16.F32.PACK_AB R22, R42, R41 ;  /* 0x000000292a16723e */ /* 0x000fe400000010ff */
[----:B------:R-:W-:Y:S02]  /*7300*/  F2FP.BF16.F32.PACK_AB R21, R40, R39 ;  /* 0x000000272815723e */ /* 0x000fe400000010ff */
[----:B------:R-:W-:Y:S02]  /*7310*/  F2FP.BF16.F32.PACK_AB R20, R38, R37 ;  /* 0x000000252614723e */ /* 0x000fe400000010ff */
[C---:B------:R-:W-:Y:S02]  /*7320*/  LOP3.LUT P1, RZ, R9.reuse, 0x4, RZ, 0xc0, !PT ;  /* 0x0000000409ff7812 */ /* 0x040fe4000782c0ff */
[C---:B------:R-:W-:Y:S01]  /*7330*/  LOP3.LUT P5, RZ, R9.reuse, 0x10, RZ, 0xc0, !PT ;  /* 0x0000001009ff7812 */ /* 0x040fe200078ac0ff */
[----:B------:R0:W-:Y:S01]  /*7340*/  STG.E.128 desc[UR10][R24.64], R20 ;  /* 0x0000001418007986 */ /* 0x0001e2000c101d0a */
[----:B------:R-:W-:-:S02]  /*7350*/  LOP3.LUT P6, RZ, R9, 0x20, RZ, 0xc0, !PT ;  /* 0x0000002009ff7812 */ /* 0x000fc400078cc0ff */
[----:B0-----:R-:W-:Y:S02]  /*7360*/  SEL R21, RZ, 0x10000, P4 ;  /* 0x00010000ff157807 */ /* 0x001fe40002000000 */
[----:B------:R-:W-:Y:S02]  /*7370*/  SEL R22, RZ, 0x100, P3 ;  /* 0x00000100ff167807 */ /* 0x000fe40001800000 */
[----:B------:R-:W-:Y:S02]  /*7380*/  SEL R20, RZ, 0x1, P1 ;  /* 0x00000001ff147807 */ /* 0x000fe40000800000 */
[----:B------:R-:W-:Y:S02]  /*7390*/  LOP3.LUT P3, RZ, R9, 0x2, RZ, 0xc0, !PT ;  /* 0x0000000209ff7812 */ /* 0x000fe4000786c0ff */
[----:B------:R-:W-:Y:S01]  /*73a0*/  LOP3.LUT R19, R22, R19, R21, 0xfe, !PT ;  /* 0x0000001316137212 */ /* 0x000fe200078efe15 */
[----:B------:R-:W-:Y:S01]  /*73b0*/  IMAD.WIDE.U32 R20, R20, 0x1000000, RZ ;  /* 0x0100000014147825 */ /* 0x000fe200078e00ff */
[----:B------:R-:W-:-:S02]  /*73c0*/  SEL R22, RZ, 0x1, P3 ;  /* 0x00000001ff167807 */ /* 0x000fc40001800000 */
[----:B------:R-:W-:Y:S02]  /*73d0*/  LOP3.LUT P4, RZ, R9, 0x8, RZ, 0xc0, !PT ;  /* 0x0000000809ff7812 */ /* 0x000fe4000788c0ff */
[----:B------:R-:W-:Y:S02]  /*73e0*/  LOP3.LUT R19, R21, R19, R22, 0xfe, !PT ;  /* 0x0000001315137212 */ /* 0x000fe400078efe16 */
        /* <DEDUP_REMOVED lines=8> */
[----:B------:R-:W-:Y:S02]  /*7470*/  LOP3.LUT R22, R20, R19, RZ, 0xfc, !PT ;  /* 0x0000001314167212 */ /* 0x000fe400078efcff */
[----:B------:R-:W-:Y:S02]  /*7480*/  SHF.R.U32.HI R19, RZ, 0x1d, R34 ;  /* 0x0000001dff137819 */ /* 0x000fe40000011622 */
[----:B------:R-:W-:-:S04]  /*7490*/  IADD3 R20, P3, R27, UR16, RZ ;  /* 0x000000101b147c10 */ /* 0x000fc8000ff7e0ff */
[----:B------:R-:W-:-:S05]  /*74a0*/  IADD3.X R21, R19, UR17, RZ, P3, !PT ;  /* 0x0000001113157c10 */ /* 0x000fca0009ffe4ff */
[----:B------:R0:W-:Y:S01]  /*74b0*/  STG.E.64 desc[UR10][R20.64], R22 ;  /* 0x0000001614007986 */ /* 0x0001e2000c101b0a */
[----:B------:R-:W-:Y:S05]  /*74c0*/  @!P0 BRA `(.L_x_13339) ;  /* 0x0000000000508947 */ /* 0x000fea0003800000 */
[----:B0-----:R-:W-:Y:S02]  /*74d0*/  SHF.L.U32 R20, R15, 0x10, RZ ;  /* 0x000000100f147819 */ /* 0x001fe400000006ff */
[----:B------:R-:W-:Y:S02]  /*74e0*/  LOP3.LUT R21, R16, 0xffff, RZ, 0xc0, !PT ;  /* 0x0000ffff10157812 */ /* 0x000fe400078ec0ff */
[----:B------:R-:W-:Y:S02]  /*74f0*/  LOP3.LUT R20, R20, 0xff0000, RZ, 0xc0, !PT ;  /* 0x00ff000014147812 */ /* 0x000fe400078ec0ff */
[----:B------:R-:W-:Y:S02]  /*7500*/  LOP3.LUT R22, R11, 0xff, RZ, 0xc0, !PT ;  /* 0x000000ff0b167812 */ /* 0x000fe400078ec0ff */
[----:B------:R-:W-:Y:S02]  /*7510*/  PRMT R21, R20, 0x4210, R21 ;  /* 0x0000421014157816 */ /* 0x000fe40000000015 */
[----:B------:R-:W-:Y:S01]  /*7520*/  PRMT R20, R14, 0x7104, RZ ;  /* 0x000071040e147816 */ /* 0x000fe200000000ff */
[----:B------:R-:W-:Y:S01]  /*7530*/  IMAD.WIDE.U32 R22, R22, 0x10000, RZ ;  /* 0x0001000016167825 */ /* 0x000fe200078e00ff */
[----:B------:R-:W-:-:S02]  /*7540*/  LOP3.LUT R24, R10, 0xff, RZ, 0xc0, !PT ;  /* 0x000000ff0a187812 */ /* 0x000fc400078ec0ff */
[----:B------:R-:W-:Y:S02]  /*7550*/  LOP3.LUT R21, R21, 0xff00, R20, 0xf8, !PT ;  /* 0x0000ff0015157812 */ /* 0x000fe400078ef814 */
        /* <DEDUP_REMOVED lines=11> */
.L_x_13339:
[----:B01----:R-:W0:Y:S01]  /*7610*/  @P1 LDC.64 R20, c[0x0][0x230] ;  /* 0x00008c00ff141b82 */ /* 0x003e220000000a00 */
[----:B------:R-:W-:-:S07]  /*7620*/  VIADD R22, R34, 0x20 ;  /* 0x0000002022167836 */ /* 0x000fce0000000000 */
[----:B------:R-:W1:Y:S01]  /*7630*/  @P0 LDC.64 R24, c[0x0][0x228] ;  /* 0x00008a00ff180b82 */ /* 0x000e620000000a00 */
[----:B0-----:R-:W-:-:S05]  /*7640*/  @P1 IMAD.WIDE.U32 R20, R22, 0x10, R20 ;  /* 0x0000001016141825 */ /* 0x001fca00078e0014 */
[----:B------:R0:W5:Y:S01]  /*7650*/  @P1 LDG.E.128 R48, desc[UR10][R20.64] ;  /* 0x0000000a14301981 */ /* 0x000162000c1e1d00 */
[----:B-1----:R-:W-:-:S05]  /*7660*/  @P0 IMAD.WIDE.U32 R24, R22, 0x10, R24 ;  /* 0x0000001016180825 */ /* 0x002fca00078e0018 */
[----:B------:R1:W5:Y:S01]  /*7670*/  @P0 LDG.E.128 R44, desc[UR10][R24.64] ;  /* 0x0000000a182c0981 */ /* 0x000362000c1e1d00 */
[----:B0-----:R-:W-:-:S05]  /*7680*/  IMAD.WIDE.U32 R20, R22, 0x10, R166 ;  /* 0x0000001016147825 */ /* 0x001fca00078e00a6 */
[----:B------:R1:W5:Y:S01]  /*7690*/  LDG.E.128 R120, desc[UR10][R20.64] ;  /* 0x0000000a14787981 */ /* 0x000362000c1e1d00 */
        /* <DEDUP_REMOVED lines=12> */
.L_x_13341:
[----:B------:R-:W-:-:S07]  /*7760*/  MOV R23, R26 ;  /* 0x0000001a00177202 */ /* 0x000fce0000000f00 */
.L_x_13342:
[----:B------:R-:W-:Y:S05]  /*7770*/  BSYNC B1 ;  /* 0x0000000000017941 */ /* 0x000fea0003800000 */
.L_x_13340:
        /* <DEDUP_REMOVED lines=16> */
.L_x_13346:
[----:B------:R-:W-:Y:S05]  /*7880*/  BSYNC B2 ;  /* 0x0000000000027941 */ /* 0x000fea0003800000 */
.L_x_13345:
        /* <DEDUP_REMOVED lines=44> */
.L_x_13344:
[----:B------:R-:W-:Y:S05]  /*7b50*/  BSYNC B1 ;  /* 0x0000000000017941 */ /* 0x000fea0003800000 */
.L_x_13343:
[----:B------:R-:W-:Y:S02]  /*7b60*/  I2FP.F32.U32 R17, R23 ;  /* 0x0000001700117245 */ /* 0x000fe40000201000 */
[----:B------:R-:W-:-:S03]  /*7b70*/  LOP3.LUT R9, R9, 0xffffffdf, RZ, 0xc0, !PT ;  /* 0xffffffdf09097812 */ /* 0x000fc600078ec0ff */
[----:B------:R-:W-:-:S05]  /*7b80*/  FFMA.FTZ R17, R17, R238, 1.1641532182693481445e-10 ;  /* 0x2f00000011117423 */ /* 0x000fca00000100ee */
[----:B------:R-:W-:Y:S01]  /*7b90*/  FSETP.GTU.FTZ.AND P3, PT, R17, R237, PT ;  /* 0x000000ed1100720b */ /* 0x000fe20003f7c000 */
[----:B-----5:R-:W-:-:S04]  /*7ba0*/  IMAD.U32 R17, R120, 0x10000, RZ ;  /* 0x0001000078117824 */ /* 0x020fc800078e00ff */
        /* <DEDUP_REMOVED lines=11> */
.L_x_13347:
        /* <DEDUP_REMOVED lines=12> */
.L_x_13350:
[----:B------:R-:W-:-:S07]  /*7d20*/  IMAD.MOV.U32 R8, RZ, RZ, R26 ;  /* 0x000000ffff087224 */ /* 0x000fce00078e001a */
.L_x_13351:
[----:B------:R-:W-:Y:S05]  /*7d30*/  BSYNC B1 ;  /* 0x0000000000017941 */ /* 0x000fea0003800000 */
.L_x_13349:
        /* <DEDUP_REMOVED lines=16> */
.L_x_13355:
[----:B------:R-:W-:Y:S05]  /*7e40*/  BSYNC B2 ;  /* 0x0000000000027941 */ /* 0x000fea0003800000 */
.L_x_13354:
        /* <DEDUP_REMOVED lines=44> */
.L_x_13353:
[----:B------:R-:W-:Y:S05]  /*8110*/  BSYNC B1 ;  /* 0x0000000000017941 */ /* 0x000fea0003800000 */
.L_x_13352:
        /* <DEDUP_REMOVED lines=10> */
.L_x_13348:
        /* <DEDUP_REMOVED lines=12> */
.L_x_13357:
[----:B------:R-:W-:-:S07]  /*8280*/  MOV R23, R26 ;  /* 0x0000001a00177202 */ /* 0x000fce0000000f00 */
.L_x_13358:
[----:B------:R-:W-:Y:S05]  /*8290*/  BSYNC B1 ;  /* 0x0000000000017941 */ /* 0x000fea0003800000 */
.L_x_13356:
        /* <DEDUP_REMOVED lines=16> */
.L_x_13362:
[----:B------:R-:W-:Y:S05]  /*83a0*/  BSYNC B2 ;  /* 0x0000000000027941 */ /* 0x000fea0003800000 */
.L_x_13361:
        /* <DEDUP_REMOVED lines=44> */
.L_x_13360:
[----:B------:R-:W-:Y:S05]  /*8670*/  BSYNC B1 ;  /* 0x0000000000017941 */ /* 0x000fea0003800000 */
.L_x_13359:
        /* <DEDUP_REMOVED lines=16> */
.L_x_13363:
        /* <DEDUP_REMOVED lines=12> */
.L_x_13366:
[----:B------:R-:W-:-:S07]  /*8840*/  IMAD.MOV.U32 R10, RZ, RZ, R26 ;  /* 0x000000ffff0a7224 */ /* 0x000fce00078e001a */
.L_x_13367:
[----:B------:R-:W-:Y:S05]  /*8850*/  BSYNC B1 ;  /* 0x0000000000017941 */ /* 0x000fea0003800000 */
.L_x_13365:
        /* <DEDUP_REMOVED lines=16> */
.L_x_13371:
[----:B------:R-:W-:Y:S05]  /*8960*/  BSYNC B2 ;  /* 0x0000000000027941 */ /* 0x000fea0003800000 */
.L_x_13370:
        /* <DEDUP_REMOVED lines=44> */
.L_x_13369:
[----:B------:R-:W-:Y:S05]  /*8c30*/  BSYNC B1 ;  /* 0x0000000000017941 */ /* 0x000fea0003800000 */
.L_x_13368:
        /* <DEDUP_REMOVED lines=12> */
.L_x_13364:
        /* <DEDUP_REMOVED lines=12> */
.L_x_13373:
[----:B------:R-:W-:-:S07]  /*8dc0*/  MOV R17, R26 ;  /* 0x0000001a00117202 */ /* 0x000fce0000000f00 */
.L_x_13374:
[----:B------:R-:W-:Y:S05]  /*8dd0*/  BSYNC B1 ;  /* 0x0000000000017941 */ /* 0x000fea0003800000 */
.L_x_13372:
        /* <DEDUP_REMOVED lines=16> */
.L_x_13378:
[----:B------:R-:W-:Y:S05]  /*8ee0*/  BSYNC B2 ;  /* 0x0000000000027941 */ /* 0x000fea0003800000 */
.L_x_13377:
        /* <DEDUP_REMOVED lines=44> */
.L_x_13376:
[----:B------:R-:W-:Y:S05]  /*91b0*/  BSYNC B1 ;  /* 0x0000000000017941 */ /* 0x000fea0003800000 */
.L_x_13375:
        /* <DEDUP_REMOVED lines=16> */
.L_x_13379:
        /* <DEDUP_REMOVED lines=12> */
.L_x_13382:
[----:B------:R-:W-:-:S07]  /*9380*/  IMAD.MOV.U32 R11, RZ, RZ, R26 ;  /* 0x000000ffff0b7224 */ /* 0x000fce00078e001a */
.L_x_13383:
[----:B------:R-:W-:Y:S05]  /*9390*/  BSYNC B1 ;  /* 0x0000000000017941 */ /* 0x000fea0003800000 */
.L_x_13381:
        /* <DEDUP_REMOVED lines=16> */
.L_x_13387:
[----:B------:R-:W-:Y:S05]  /*94a0*/  BSYNC B2 ;  /* 0x0000000000027941 */ /* 0x000fea0003800000 */
.L_x_13386:
        /* <DEDUP_REMOVED lines=44> */
.L_x_13385:
[----:B------:R-:W-:Y:S05]  /*9770*/  BSYNC B1 ;  /* 0x0000000000017941 */ /* 0x000fea0003800000 */
.L_x_13384:
        /* <DEDUP_REMOVED lines=10> */
.L_x_13380:
        /* <DEDUP_REMOVED lines=12> */
.L_x_13389:
[----:B------:R-:W-:-:S07]  /*98e0*/  MOV R19, R26 ;  /* 0x0000001a00137202 */ /* 0x000fce0000000f00 */
.L_x_13390:
[----:B------:R-:W-:Y:S05]  /*98f0*/  BSYNC B1 ;  /* 0x0000000000017941 */ /* 0x000fea0003800000 */
.L_x_13388:
        /* <DEDUP_REMOVED lines=16> */
.L_x_13394:
[----:B------:R-:W-:Y:S05]  /*9a00*/  BSYNC B2 ;  /* 0x0000000000027941 */ /* 0x000fea0003800000 */
.L_x_13393:
        /* <DEDUP_REMOVED lines=44> */
.L_x_13392:
[----:B------:R-:W-:Y:S05]  /*9cd0*/  BSYNC B1 ;  /* 0x0000000000017941 */ /* 0x000fea0003800000 */
.L_x_13391:
        /* <DEDUP_REMOVED lines=16> */
.L_x_13395:
        /* <DEDUP_REMOVED lines=12> */
.L_x_13398:
[----:B------:R-:W-:-:S07]  /*9ea0*/  IMAD.MOV.U32 R12, RZ, RZ, R26 ;  /* 0x000000ffff0c7224 */ /* 0x000fce00078e001a */
.L_x_13399:
[----:B------:R-:W-:Y:S05]  /*9eb0*/  BSYNC B1 ;  /* 0x0000000000017941 */ /* 0x000fea0003800000 */
.L_x_13397:
        /* <DEDUP_REMOVED lines=16> */
.L_x_13403:
[----:B------:R-:W-:Y:S05]  /*9fc0*/  BSYNC B2 ;  /* 0x0000000000027941 */ /* 0x000fea0003800000 */
.L_x_13402:
        /* <DEDUP_REMOVED lines=44> */
.L_x_13401:
[----:B------:R-:W-:Y:S05]  /*a290*/  BSYNC B1 ;  /* 0x0000000000017941 */ /* 0x000fea0003800000 */
.L_x_13400:
        /* <DEDUP_REMOVED lines=12> */
.L_x_13396:
        /* <DEDUP_REMOVED lines=12> */
.L_x_13405:
[----:B------:R-:W-:-:S07]  /*a420*/  MOV R17, R26 ;  /* 0x0000001a00117202 */ /* 0x000fce0000000f00 */
.L_x_13406:
[----:B------:R-:W-:Y:S05]  /*a430*/  BSYNC B1 ;  /* 0x0000000000017941 */ /* 0x000fea0003800000 */
.L_x_13404:
        /* <DEDUP_REMOVED lines=16> */
.L_x_13410:
[----:B------:R-:W-:Y:S05]  /*a540*/  BSYNC B2 ;  /* 0x0000000000027941 */ /* 0x000fea0003800000 */
.L_x_13409:
        /* <DEDUP_REMOVED lines=44> */
.L_x_13408:
[----:B------:R-:W-:Y:S05]  /*a810*/  BSYNC B1 ;  /* 0x0000000000017941 */ /* 0x000fea0003800000 */
.L_x_13407:
        /* <DEDUP_REMOVED lines=16> */
.L_x_13411:
        /* <DEDUP_REMOVED lines=12> */
.L_x_13414:
[----:B------:R-:W-:-:S07]  /*a9e0*/  IMAD.MOV.U32 R13, RZ, RZ, R26 ;  /* 0x000000ffff0d7224 */ /* 0x000fce00078e001a */
.L_x_13415:
[----:B------:R-:W-:Y:S05]  /*a9f0*/  BSYNC B1 ;  /* 0x0000000000017941 */ /* 0x000fea0003800000 */
.L_x_13413:
        /* <DEDUP_REMOVED lines=16> */
.L_x_13419:
[----:B------:R-:W-:Y:S05]  /*ab00*/  BSYNC B2 ;  /* 0x0000000000027941 */ /* 0x000fea0003800000 */
.L_x_13418:
        /* <DEDUP_REMOVED lines=44> */
.L_x_13417:
[----:B------:R-:W-:Y:S05]  /*add0*/  BSYNC B1 ;  /* 0x0000000000017941 */ /* 0x000fea0003800000 */
.L_x_13416:
        /* <DEDUP_REMOVED lines=10> */
.L_x_13412:
        /* <DEDUP_REMOVED lines=12> */
.L_x_13421:
[----:B------:R-:W-:-:S07]  /*af40*/  MOV R23, R26 ;  /* 0x0000001a00177202 */ /* 0x000fce0000000f00 */
.L_x_13422:
[----:B------:R-:W-:Y:S05]  /*af50*/  BSYNC B1 ;  /* 0x0000000000017941 */ /* 0x000fea0003800000 */
.L_x_13420:
        /* <DEDUP_REMOVED lines=16> */
.L_x_13426:
[----:B------:R-:W-:Y:S05]  /*b060*/  BSYNC B2 ;  /* 0x0000000000027941 */ /* 0x000fea0003800000 */
.L_x_13425:
        /* <DEDUP_REMOVED lines=44> */
.L_x_13424:
[----:B------:R-:W-:Y:S05]  /*b330*/  BSYNC B1 ;  /* 0x0000000000017941 */ /* 0x000fea0003800000 */
.L_x_13423:
        /* <DEDUP_REMOVED lines=14> */
.L_x_13427:
        /* <DEDUP_REMOVED lines=12> */
.L_x_13430:
[----:B------:R-:W-:-:S07]  /*b4e0*/  IMAD.MOV.U32 R14, RZ, RZ, R26 ;  /* 0x000000ffff0e7224 */ /* 0x000fce00078e001a */
.L_x_13431:
[----:B------:R-:W-:Y:S05]  /*b4f0*/  BSYNC B1 ;  /* 0x0000000000017941 */ /* 0x000fea0003800000 */
.L_x_13429:
        /* <DEDUP_REMOVED lines=16> */
.L_x_13435:
[----:B------:R-:W-:Y:S05]  /*b600*/  BSYNC B2 ;  /* 0x0000000000027941 */ /* 0x000fea0003800000 */
.L_x_13434:
        /* <DEDUP_REMOVED lines=44> */
.L_x_13433:
[----:B------:R-:W-:Y:S05]  /*b8d0*/  BSYNC B1 ;  /* 0x0000000000017941 */ /* 0x000fea0003800000 */
.L_x_13432:
        /* <DEDUP_REMOVED lines=12> */
.L_x_13428:
        /* <DEDUP_REMOVED lines=12> */
.L_x_13437:
[----:B------:R-:W-:-:S07]  /*ba60*/  MOV R17, R26 ;  /* 0x0000001a00117202 */ /* 0x000fce0000000f00 */
.L_x_13438:
[----:B------:R-:W-:Y:S05]  /*ba70*/  BSYNC B1 ;  /* 0x0000000000017941 */ /* 0x000fea0003800000 */
.L_x_13436:
        /* <DEDUP_REMOVED lines=16> */
.L_x_13442:
[----:B------:R-:W-:Y:S05]  /*bb80*/  BSYNC B2 ;  /* 0x0000000000027941 */ /* 0x000fea0003800000 */
.L_x_13441:
        /* <DEDUP_REMOVED lines=44> */
.L_x_13440:
[----:B------:R-:W-:Y:S05]  /*be50*/  BSYNC B1 ;  /* 0x0000000000017941 */ /* 0x000fea0003800000 */
.L_x_13439:
        /* <DEDUP_REMOVED lines=14> */
.L_x_13443:
        /* <DEDUP_REMOVED lines=12> */
.L_x_13446:
[----:B------:R-:W-:-:S07]  /*c000*/  IMAD.MOV.U32 R15, RZ, RZ, R26 ;  /* 0x000000ffff0f7224 */ /* 0x000fce00078e001a */
.L_x_13447:
[----:B------:R-:W-:Y:S05]  /*c010*/  BSYNC B1 ;  /* 0x0000000000017941 */ /* 0x000fea0003800000 */
.L_x_13445:
        /* <DEDUP_REMOVED lines=16> */
.L_x_13451:
[----:B------:R-:W-:Y:S05]  /*c120*/  BSYNC B2 ;  /* 0x0000000000027941 */ /* 0x000fea0003800000 */
.L_x_13450:
        /* <DEDUP_REMOVED lines=44> */
.L_x_13449:
[----:B------:R-:W-:Y:S05]  /*c3f0*/  BSYNC B1 ;  /* 0x0000000000017941 */ /* 0x000fea0003800000 */
.L_x_13448:
        /* <DEDUP_REMOVED lines=10> */
.L_x_13444:
        /* <DEDUP_REMOVED lines=12> */
.L_x_13453:
[----:B------:R-:W-:-:S07]  /*c560*/  MOV R23, R26 ;  /* 0x0000001a00177202 */ /* 0x000fce0000000f00 */
.L_x_13454:
[----:B------:R-:W-:Y:S05]  /*c570*/  BSYNC B1 ;  /* 0x0000000000017941 */ /* 0x000fea0003800000 */
.L_x_13452:
        /* <DEDUP_REMOVED lines=16> */
.L_x_13458:
[----:B------:R-:W-:Y:S05]  /*c680*/  BSYNC B2 ;  /* 0x0000000000027941 */ /* 0x000fea0003800000 */
.L_x_13457:
        /* <DEDUP_REMOVED lines=44> */
.L_x_13456:
[----:B------:R-:W-:Y:S05]  /*c950*/  BSYNC B1 ;  /* 0x0000000000017941 */ /* 0x000fea0003800000 */
.L_x_13455:
        /* <DEDUP_REMOVED lines=14> */
.L_x_13459:
        /* <DEDUP_REMOVED lines=12> */
.L_x_13462:
[----:B------:R-:W-:-:S07]  /*cb00*/  IMAD.MOV.U32 R23, RZ, RZ, R26 ;  /* 0x000000ffff177224 */ /* 0x000fce00078e001a */
.L_x_13463:
[----:B------:R-:W-:Y:S05]  /*cb10*/  BSYNC B1 ;  /* 0x0000000000017941 */ /* 0x000fea0003800000 */
.L_x_13461:
        /* <DEDUP_REMOVED lines=19> */
.L_x_13467:
[----:B------:R-:W-:Y:S05]  /*cc50*/  BSYNC B2 ;  /* 0x0000000000027941 */ /* 0x000fea0003800000 */
.L_x_13466:
        /* <DEDUP_REMOVED lines=41> */
[----:B------:R-:W-:-:S04]  /*cef0*/  IMAD.WIDE.U32 R16, R21, -0x326172a9, RZ ;  /* 0xcd9e8d5715107825 */ /* 0x000fc800078e00ff */
[----:B------:R-:W-:Y:S01]  /*cf00*/  IMAD.MOV.U32 R26, RZ, RZ, R16 ;  /* 0x000000ffff1a7224 */ /* 0x000fe200078e0010 */
[----:B------:R-:W-:-:S07]  /*cf10*/  LOP3.LUT R18, R17, UR42, R18, 0x96, !PT ;  /* 0x0000002a11127c12 */ /* 0x000fce000f8e9612 */
.L_x_13465:
[----:B------:R-:W-:Y:S05]  /*cf20*/  BSYNC B1 ;  /* 0x0000000000017941 */ /* 0x000fea0003800000 */
.L_x_13464:
        /* <DEDUP_REMOVED lines=12> */
.L_x_13460:
[----:B------:R-:W0:Y:S01]  /*cff0*/  LDC.64 R170, c[0x0][0x238] ;  /* 0x00008e00ffaa7b82 */ /* 0x000e220000000a00 */
[----:B------:R-:W-:Y:S02]  /*d000*/  LOP3.LUT R9, R9, 0xffffffbf, RZ, 0xc0, !PT ;  /* 0xffffffbf09097812 */ /* 0x000fe400078ec0ff */
[----:B------:R-:W-:Y:S02]  /*d010*/  F2FP.BF16.F32.PACK_AB R123, R29, R28 ;  /* 0x0000001c1d7b723e */ /* 0x000fe400000010ff */
[----:B------:R-:W-:Y:S02]  /*d020*/  @P1 LOP3.LUT R9, R9, 0x40, RZ, 0xfc, !PT ;  /* 0x0000004009091812 */ /* 0x000fe400078efcff */
[----:B------:R-:W-:Y:S01]  /*d030*/  F2FP.BF16.F32.PACK_AB R122, R27, R25 ;  /* 0x000000191b7a723e */ /* 0x000fe200000010ff */
[----:B------:R-:W1:Y:S01]  /*d040*/  LDC.64 R168, c[0x0][0x240] ;  /* 0x00009000ffa87b82 */ /* 0x000e620000000a00 */
[----:B------:R-:W-:Y:S02]  /*d050*/  F2FP.BF16.F32.PACK_AB R121, R33, R32 ;  /* 0x000000202179723e */ /* 0x000fe400000010ff */
[----:B------:R-:W-:-:S02]  /*d060*/  F2FP.BF16.F32.PACK_AB R120, R31, R30 ;  /* 0x0000001e1f78723e */ /* 0x000fc400000010ff */
[C---:B------:R-:W-:Y:S02]  /*d070*/  LOP3.LUT P1, RZ, R9.reuse, 0x4, RZ, 0xc0, !PT ;  /* 0x0000000409ff7812 */ /* 0x040fe4000782c0ff */
[----:B------:R-:W-:Y:S02]  /*d080*/  SEL R23, RZ, 0x10000, P4 ;  /* 0x00010000ff177807 */ /* 0x000fe40002000000 */
[----:B------:R-:W-:Y:S02]  /*d090*/  SEL R17, RZ, 0x1000000, P5 ;  /* 0x01000000ff117807 */ /* 0x000fe40002800000 */
[C---:B------:R-:W-:Y:S02]  /*d0a0*/  LOP3.LUT P4, RZ, R9.reuse, 0x10, RZ, 0xc0, !PT ;  /* 0x0000001009ff7812 */ /* 0x040fe4000788c0ff */
[C---:B------:R-:W-:Y:S02]  /*d0b0*/  LOP3.LUT P5, RZ, R9.reuse, 0x2, RZ, 0xc0, !PT ;  /* 0x0000000209ff7812 */ /* 0x040fe400078ac0ff */
[----:B------:R-:W-:Y:S01]  /*d0c0*/  SEL R24, RZ, 0x1, P4 ;  /* 0x00000001ff187807 */ /* 0x000fe20002000000 */
[----:B0-----:R-:W-:Y:S01]  /*d0d0*/  IMAD.WIDE.U32 R20, R22, 0x10, R170 ;  /* 0x0000001016147825 */ /* 0x001fe200078e00aa */
[----:B------:R-:W-:-:S04]  /*d0e0*/  LOP3.LUT P6, RZ, R9, 0x20, RZ, 0xc0, !PT ;  /* 0x0000002009ff7812 */ /* 0x000fc800078cc0ff */
[----:B------:R0:W-:Y:S02]  /*d0f0*/  STG.E.128 desc[UR10][R20.64], R120 ;  /* 0x0000007814007986 */ /* 0x0001e4000c101d0a */
[----:B0-----:R-:W-:Y:S01]  /*d100*/  SEL R21, RZ, 0x100, P3 ;  /* 0x00000100ff157807 */ /* 0x001fe20001800000 */
[----:B------:R-:W-:Y:S01]  /*d110*/  IMAD.WIDE.U32 R122, R24, 0x100, RZ ;  /* 0x00000100187a7825 */ /* 0x000fe200078e00ff */
[----:B------:R-:W-:Y:S02]  /*d120*/  LOP3.LUT P3, RZ, R9, 0x8, RZ, 0xc0, !PT ;  /* 0x0000000809ff7812 */ /* 0x000fe4000786c0ff */
[----:B------:R-:W-:Y:S02]  /*d130*/  SEL R20, RZ, 0x1, P1 ;  /* 0x00000001ff147807 */ /* 0x000fe40000800000 */
[----:B------:R-:W-:Y:S02]  /*d140*/  LOP3.LUT R17, R21, R17, R23, 0xfe, !PT ;  /* 0x0000001115117212 */ /* 0x000fe400078efe17 */
[----:B------:R-:W-:Y:S01]  /*d150*/  SEL R43, RZ, 0x1, P3 ;  /* 0x00000001ff2b7807 */ /* 0x000fe20001800000 */
[----:B------:R-:W-:Y:S01]  /*d160*/  IMAD.WIDE.U32 R20, R20, 0x1000000, RZ ;  /* 0x0100000014147825 */ /* 0x000fe200078e00ff */
[----:B------:R-:W-:-:S02]  /*d170*/  SEL R23, RZ, 0x1, P5 ;  /* 0x00000001ff177807 */ /* 0x000fc40002800000 */
[----:B------:R-:W-:Y:S01]  /*d180*/  LOP3.LUT P1, RZ, R9, 0x40, RZ, 0xc0, !PT ;  /* 0x0000004009ff7812 */ /* 0x000fe2000782c0ff */
[----:B------:R-:W-:Y:S01]  /*d190*/  IMAD.WIDE.U32 R120, R43, 0x10000, RZ ;  /* 0x000100002b787825 */ /* 0x000fe200078e00ff */
[----:B------:R-:W-:-:S04]  /*d1a0*/  LOP3.LUT R17, R21, R17, R23, 0xfe, !PT ;  /* 0x0000001115117212 */ /* 0x000fc800078efe17 */
[----:B------:R-:W-:Y:S02]  /*d1b0*/  LOP3.LUT R21, R123, R17, R121, 0xfe, !PT ;  /* 0x000000117b157212 */ /* 0x000fe400078efe79 */
[----:B------:R-:W-:Y:S01]  /*d1c0*/  LOP3.LUT R20, R122, R20, R120, 0xfe, !PT ;  /* 0x000000147a147212 */ /* 0x000fe200078efe78 */
[----:B-1----:R-:W-:Y:S01]  /*d1d0*/  IMAD.WIDE.U32 R120, R22, 0x8, R168 ;  /* 0x0000000816787825 */ /* 0x002fe200078e00a8 */
[----:B------:R-:W-:-:S04]  /*d1e0*/  SEL R17, RZ, 0x1, P6 ;  /* 0x00000001ff117807 */ /* 0x000fc80003000000 */
[----:B------:R-:W-:-:S05]  /*d1f0*/  LOP3.LUT R20, R20, R17, RZ, 0xfc, !PT ;  /* 0x0000001114147212 */ /* 0x000fca00078efcff */
        /* <DEDUP_REMOVED lines=22> */
.L_x_13468:
[----:B01----:R-:W0:Y:S01]  /*d360*/  @P1 LDC.64 R20, c[0x0][0x230] ;  /* 0x00008c00ff141b82 */ /* 0x003e220000000a00 */
[----:B------:R-:W-:-:S07]  /*d370*/  IADD3 R17, R34, 0x40, RZ ;  /* 0x0000004022117810 */ /* 0x000fce0007ffe0ff */
        /* <DEDUP_REMOVED lines=19> */
.L_x_13470:
[----:B------:R-:W-:-:S07]  /*d4b0*/  IMAD.MOV.U32 R23, RZ, RZ, R26 ;  /* 0x000000ffff177224 */ /* 0x000fce00078e001a */
.L_x_13471:
[----:B------:R-:W-:Y:S05]  /*d4c0*/  BSYNC B1 ;  /* 0x0000000000017941 */ /* 0x000fea0003800000 */
.L_x_13469:
        /* <DEDUP_REMOVED lines=16> */
.L_x_13475:
[----:B------:R-:W-:Y:S05]  /*d5d0*/  BSYNC B2 ;  /* 0x0000000000027941 */ /* 0x000fea0003800000 */
.L_x_13474:
        /* <DEDUP_REMOVED lines=41> */
[----:B------:R-:W-:-:S03]  /*d870*/  HFMA2.MMA R24, -RZ, RZ, 0, 0 ;  /* 0x00000000ff187435 */ /* 0x000fc600000001ff */
[----:B------:R-:W-:Y:S01]  /*d880*/  IMAD.MOV.U32 R26, RZ, RZ, R20 ;  /* 0x000000ffff1a7224 */ /* 0x000fe200078e0014 */
[----:B------:R-:W-:-:S07]  /*d890*/  LOP3.LUT R18, R21, UR42, R18, 0x96, !PT ;  /* 0x0000002a15127c12 */ /* 0x000fce000f8e9612 */
.L_x_13473:
[----:B------:R-:W-:Y:S05]  /*d8a0*/  BSYNC B1 ;  /* 0x0000000000017941 */ /* 0x000fea0003800000 */
.L_x_13472:
[----:B------:R-:W-:Y:S02]  /*d8b0*/  I2FP.F32.U32 R19, R23 ;  /* 0x0000001700137245 */ /* 0x000fe40000201000 */
[----:B------:R-:W-:Y:S02]  /*d8c0*/  LOP3.LUT R9, R9, 0xffffffdf, RZ, 0xc0, !PT ;  /* 0xffffffdf09097812 */ /* 0x000fe400078ec0ff */
[----:B-----5:R-:W-:Y:S01]  /*d8d0*/  PRMT R20, R120, 0x7632, R20 ;  /* 0x0000763278147816 */ /* 0x020fe20000000014 */
        /* <DEDUP_REMOVED lines=13> */
.L_x_13476:
        /* <DEDUP_REMOVED lines=12> */
.L_x_13479:
[----:B------:R-:W-:-:S07]  /*da70*/  MOV R8, R26 ;  /* 0x0000001a00087202 */ /* 0x000fce0000000f00 */
.L_x_13480:
[----:B------:R-:W-:Y:S05]  /*da80*/  BSYNC B1 ;  /* 0x0000000000017941 */ /* 0x000fea0003800000 */
.L_x_13478:
        /* <DEDUP_REMOVED lines=16> */
.L_x_13484:
[----:B------:R-:W-:Y:S05]  /*db90*/  BSYNC B2 ;  /* 0x0000000000027941 */ /* 0x000fea0003800000 */
.L_x_13483:
        /* <DEDUP_REMOVED lines=44> */
.L_x_13482:
[----:B------:R-:W-:Y:S05]  /*de60*/  BSYNC B1 ;  /* 0x0000000000017941 */ /* 0x000fea0003800000 */
.L_x_13481:
        /* <DEDUP_REMOVED lines=10> */
.L_x_13477:
        /* <DEDUP_REMOVED lines=12> */
.L_x_13486:
[----:B------:R-:W-:-:S07]  /*dfd0*/  IMAD.MOV.U32 R23, RZ, RZ, R26 ;  /* 0x000000ffff177224 */ /* 0x000fce00078e001a */
.L_x_13487:
[----:B------:R-:W-:Y:S05]  /*dfe0*/  BSYNC B1 ;  /* 0x0000000000017941 */ /* 0x000fea0003800000 */
.L_x_13485:
        /* <DEDUP_REMOVED lines=16> */
.L_x_13491:
[----:B------:R-:W-:Y:S05]  /*e0f0*/  BSYNC B2 ;  /* 0x0000000000027941 */ /* 0x000fea0003800000 */
.L_x_13490:
        /* <DEDUP_REMOVED lines=38> */
[----:B------:R-:W-:-:S04]  /*e360*/  IMAD.WIDE.U32 R124, R0, -0x2daee0ad, RZ ;  /* 0xd2511f53007c7825 */ /* 0x000fc800078e00ff */
[----:B------:R-:W-:Y:S01]  /*e370*/  IMAD.MOV.U32 R0, RZ, RZ, R124 ;  /* 0x000000ffff007224 */ /* 0x000fe200078e007c */
[----:B------:R-:W-:Y:S01]  /*e380*/  LOP3.LUT R2, R125, UR43, R126, 0x96, !PT ;  /* 0x0000002b7d027c12 */ /* 0x000fe2000f8e967e */
[----:B------:R-:W-:-:S04]  /*e390*/  IMAD.WIDE.U32 R124, R24, -0x326172a9, RZ ;  /* 0xcd9e8d57187c7825 */ /* 0x000fc800078e00ff */
[----:B------:R-:W-:Y:S01]  /*e3a0*/  IMAD.MOV.U32 R26, RZ, RZ, R124 ;  /* 0x000000ffff1a7224 */ /* 0x000fe200078e007c */
[----:B------:R-:W-:-:S07]  /*e3b0*/  LOP3.LUT R18, R125, UR42, R18, 0x96, !PT ;  /* 0x0000002a7d127c12 */ /* 0x000fce000f8e9612 */
.L_x_13489:
[----:B------:R-:W-:Y:S05]  /*e3c0*/  BSYNC B1 ;  /* 0x0000000000017941 */ /* 0x000fea0003800000 */
.L_x_13488:
        /* <DEDUP_REMOVED lines=16> */
.L_x_13492:
        /* <DEDUP_REMOVED lines=12> */
.L_x_13495:
[----:B------:R-:W-:-:S07]  /*e590*/  MOV R10, R26 ;  /* 0x0000001a000a7202 */ /* 0x000fce0000000f00 */
.L_x_13496:
[----:B------:R-:W-:Y:S05]  /*e5a0*/  BSYNC B1 ;  /* 0x0000000000017941 */ /* 0x000fea0003800000 */
.L_x_13494:
        /* <DEDUP_REMOVED lines=16> */
.L_x_13500:
[----:B------:R-:W-:Y:S05]  /*e6b0*/  BSYNC B2 ;  /* 0x0000000000027941 */ /* 0x000fea0003800000 */
.L_x_13499:
        /* <DEDUP_REMOVED lines=44> */
.L_x_13498:
[----:B------:R-:W-:Y:S05]  /*e980*/  BSYNC B1 ;  /* 0x0000000000017941 */ /* 0x000fea0003800000 */
.L_x_13497:
        /* <DEDUP_REMOVED lines=12> */
.L_x_13493:
        /* <DEDUP_REMOVED lines=12> */
.L_x_13502:
[----:B------:R-:W-:-:S07]  /*eb10*/  IMAD.MOV.U32 R23, RZ, RZ, R26 ;  /* 0x000000ffff177224 */ /* 0x000fce00078e001a */
.L_x_13503:
[----:B------:R-:W-:Y:S05]  /*eb20*/  BSYNC B1 ;  /* 0x0000000000017941 */ /* 0x000fea0003800000 */
.L_x_13501:
        /* <DEDUP_REMOVED lines=16> */
.L_x_13507:
[----:B------:R-:W-:Y:S05]  /*ec30*/  BSYNC B2 ;  /* 0x0000000000027941 */ /* 0x000fea0003800000 */
.L_x_13506:
        /* <DEDUP_REMOVED lines=44> */
.L_x_13505:
[----:B------:R-:W-:Y:S05]  /*ef00*/  BSYNC B1 ;  /* 0x0000000000017941 */ /* 0x000fea0003800000 */
.L_x_13504:
        /* <DEDUP_REMOVED lines=16> */
.L_x_13508:
        /* <DEDUP_REMOVED lines=12> */
.L_x_13511:
[----:B------:R-:W-:-:S07]  /*f0d0*/  MOV R11, R26 ;  /* 0x0000001a000b7202 */ /* 0x000fce0000000f00 */
.L_x_13512:
[----:B------:R-:W-:Y:S05]  /*f0e0*/  BSYNC B1 ;  /* 0x0000000000017941 */ /* 0x000fea0003800000 */
.L_x_13510:
        /* <DEDUP_REMOVED lines=16> */
.L_x_13516:
[----:B------:R-:W-:Y:S05]  /*f1f0*/  BSYNC B2 ;  /* 0x0000000000027941 */ /* 0x000fea0003800000 */
.L_x_13515:
        /* <DEDUP_REMOVED lines=44> */
.L_x_13514:
[----:B------:R-:W-:Y:S05]  /*f4c0*/  BSYNC B1 ;  /* 0x0000000000017941 */ /* 0x000fea0003800000 */
.L_x_13513:
        /* <DEDUP_REMOVED lines=10> */
.L_x_13509:
        /* <DEDUP_REMOVED lines=12> */
.L_x_13518:
[----:B------:R-:W-:-:S07]  /*f630*/  IMAD.MOV.U32 R43, RZ, RZ, R26 ;  /* 0x000000ffff2b7224 */ /* 0x000fce00078e001a */
.L_x_13519:
[----:B------:R-:W-:Y:S05]  /*f640*/  BSYNC B1 ;  /* 0x0000000000017941 */ /* 0x000fea0003800000 */
.L_x_13517:
        /* <DEDUP_REMOVED lines=16> */
.L_x_13523:
[----:B------:R-:W-:Y:S05]  /*f750*/  BSYNC B2 ;  /* 0x0000000000027941 */ /* 0x000fea0003800000 */
.L_x_13522:
        /* <DEDUP_REMOVED lines=44> */
.L_x_13521:
[----:B------:R-:W-:Y:S05]  /*fa20*/  BSYNC B1 ;  /* 0x0000000000017941 */ /* 0x000fea0003800000 */
.L_x_13520:
        /* <DEDUP_REMOVED lines=16> */
.L_x_13524:
        /* <DEDUP_REMOVED lines=12> */
.L_x_13527:
[----:B------:R-:W-:-:S07]  /*fbf0*/  MOV R12, R26 ;  /* 0x0000001a000c7202 */ /* 0x000fce0000000f00 */
.L_x_13528:
[----:B------:R-:W-:Y:S05]  /*fc00*/  BSYNC B1 ;  /* 0x0000000000017941 */ /* 0x000fea0003800000 */
.L_x_13526:
        /* <DEDUP_REMOVED lines=16> */
.L_x_13532:
[----:B------:R-:W-:Y:S05]  /*fd10*/  BSYNC B2 ;  /* 0x0000000000027941 */ /* 0x000fea0003800000 */
.L_x_13531:
        /* <DEDUP_REMOVED lines=44> */
.L_x_13530:
[----:B------:R-:W-:Y:S05]  /*ffe0*/  BSYNC B1 ;  /* 0x0000000000017941 */ /* 0x000fea0003800000 */
.L_x_13529:
        /* <DEDUP_REMOVED lines=12> */
.L_x_13525:
        /* <DEDUP_REMOVED lines=12> */
.L_x_13534:
[----:B------:R-:W-:-:S07]  /*10170*/  IMAD.MOV.U32 R43, RZ, RZ, R26 ;  /* 0x000000ffff2b7224 */ /* 0x000fce00078e001a */
.L_x_13535:
[----:B------:R-:W-:Y:S05]  /*10180*/  BSYNC B1 ;  /* 0x0000000000017941 */ /* 0x000fea0003800000 */
.L_x_13533:
        /* <DEDUP_REMOVED lines=16> */
.L_x_13539:
[----:B------:R-:W-:Y:S05]  /*10290*/  BSYNC B2 ;  /* 0x0000000000027941 */ /* 0x000fea0003800000 */
.L_x_13538:
        /* <DEDUP_REMOVED lines=44> */
.L_x_13537:
[----:B------:R-:W-:Y:S05]  /*10560*/  BSYNC B1 ;  /* 0x0000000000017941 */ /* 0x000fea0003800000 */
.L_x_13536:
        /* <DEDUP_REMOVED lines=16> */
.L_x_13540:
        /* <DEDUP_REMOVED lines=12> */
.L_x_13543:
[----:B------:R-:W-:-:S07]  /*10730*/  MOV R13, R26 ;  /* 0x0000001a000d7202 */ /* 0x000fce0000000f00 */
.L_x_13544:
[----:B------:R-:W-:Y:S05]  /*10740*/  BSYNC B1 ;  /* 0x0000000000017941 */ /* 0x000fea0003800000 */
.L_x_13542:
        /* <DEDUP_REMOVED lines=16> */
.L_x_13548:
[----:B------:R-:W-:Y:S05]  /*10850*/  BSYNC B2 ;  /* 0x0000000000027941 */ /* 0x000fea0003800000 */
.L_x_13547:
        /* <DEDUP_REMOVED lines=44> */
.L_x_13546:
[----:B------:R-:W-:Y:S05]  /*10b20*/  BSYNC B1 ;  /* 0x0000000000017941 */ /* 0x000fea0003800000 */
.L_x_13545:
        /* <DEDUP_REMOVED lines=10> */
.L_x_13541:
        /* <DEDUP_REMOVED lines=12> */
.L_x_13550:
[----:B------:R-:W-:-:S07]  /*10c90*/  IMAD.MOV.U32 R126, RZ, RZ, R26 ;  /* 0x000000ffff7e7224 */ /* 0x000fce00078e001a */
.L_x_13551:
[----:B------:R-:W-:Y:S05]  /*10ca0*/  BSYNC B1 ;  /* 0x0000000000017941 */ /* 0x000fea0003800000 */
.L_x_13549:
        /* <DEDUP_REMOVED lines=16> */
.L_x_13555:
[----:B------:R-:W-:Y:S05]  /*10db0*/  BSYNC B2 ;  /* 0x0000000000027941 */ /* 0x000fea0003800000 */
.L_x_13554:
        /* <DEDUP_REMOVED lines=44> */
.L_x_13553:
[----:B------:R-:W-:Y:S05]  /*11080*/  BSYNC B1 ;  /* 0x0000000000017941 */ /* 0x000fea0003800000 */
.L_x_13552:
[----:B------:R-:W-:-:S05]  /*11090*/  I2FP.F32.U32 R19, R126 ;  /* 0x0000007e00137245 */ /* 0x000fca0000201000 */
        /* <DEDUP_REMOVED lines=13> */
.L_x_13556:
        /* <DEDUP_REMOVED lines=12> */
.L_x_13559:
[----:B------:R-:W-:-:S07]  /*11230*/  MOV R14, R26 ;  /* 0x0000001a000e7202 */ /* 0x000fce0000000f00 */
.L_x_13560:
[----:B------:R-:W-:Y:S05]  /*11240*/  BSYNC B1 ;  /* 0x0000000000017941 */ /* 0x000fea0003800000 */
.L_x_13558:
        /* <DEDUP_REMOVED lines=16> */
.L_x_13564:
[----:B------:R-:W-:Y:S05]  /*11350*/  BSYNC B2 ;  /* 0x0000000000027941 */ /* 0x000fea0003800000 */
.L_x_13563:
        /* <DEDUP_REMOVED lines=44> */
.L_x_13562:
[----:B------:R-:W-:Y:S05]  /*11620*/  BSYNC B1 ;  /* 0x0000000000017941 */ /* 0x000fea0003800000 */
.L_x_13561:
        /* <DEDUP_REMOVED lines=12> */
.L_x_13557:
        /* <DEDUP_REMOVED lines=12> */
.L_x_13566:
[----:B------:R-:W-:-:S07]  /*117b0*/  IMAD.MOV.U32 R122, RZ, RZ, R26 ;  /* 0x000000ffff7a7224 */ /* 0x000fce00078e001a */
.L_x_13567:
[----:B------:R-:W-:Y:S05]  /*117c0*/  BSYNC B1 ;  /* 0x0000000000017941 */ /* 0x000fea0003800000 */
.L_x_13565:
        /* <DEDUP_REMOVED lines=16> */
.L_x_13571:
[----:B------:R-:W-:Y:S05]  /*118d0*/  BSYNC B2 ;  /* 0x0000000000027941 */ /* 0x000fea0003800000 */
.L_x_13570:
        /* <DEDUP_REMOVED lines=44> */
.L_x_13569:
[----:B------:R-:W-:Y:S05]  /*11ba0*/  BSYNC B1 ;  /* 0x0000000000017941 */ /* 0x000fea0003800000 */
.L_x_13568:
        /* <DEDUP_REMOVED lines=14> */
.L_x_13572:
        /* <DEDUP_REMOVED lines=12> */
.L_x_13575:
[----:B------:R-:W-:-:S07]  /*11d50*/  MOV R15, R26 ;  /* 0x0000001a000f7202 */ /* 0x000fce0000000f00 */
.L_x_13576:
[----:B------:R-:W-:Y:S05]  /*11d60*/  BSYNC B1 ;  /* 0x0000000000017941 */ /* 0x000fea0003800000 */
.L_x_13574:
        /* <DEDUP_REMOVED lines=16> */
.L_x_13580:
[----:B------:R-:W-:Y:S05]  /*11e70*/  BSYNC B2 ;  /* 0x0000000000027941 */ /* 0x000fea0003800000 */
.L_x_13579:
        /* <DEDUP_REMOVED lines=44> */
.L_x_13578:
[----:B------:R-:W-:Y:S05]  /*12140*/  BSYNC B1 ;  /* 0x0000000000017941 */ /* 0x000fea0003800000 */
.L_x_13577:
        /* <DEDUP_REMOVED lines=10> */
.L_x_13573:
        /* <DEDUP_REMOVED lines=12> */
.L_x_13582:
[----:B------:R-:W-:-:S07]  /*122b0*/  IMAD.MOV.U32 R128, RZ, RZ, R26 ;  /* 0x000000ffff807224 */ /* 0x000fce00078e001a */
.L_x_13583:
[----:B------:R-:W-:Y:S05]  /*122c0*/  BSYNC B1 ;  /* 0x0000000000017941 */ /* 0x000fea0003800000 */
.L_x_13581:
        /* <DEDUP_REMOVED lines=16> */
.L_x_13587:
[----:B------:R-:W-:Y:S05]  /*123d0*/  BSYNC B2 ;  /* 0x0000000000027941 */ /* 0x000fea0003800000 */
.L_x_13586:
        /* <DEDUP_REMOVED lines=44> */
.L_x_13585:
[----:B------:R-:W-:Y:S05]  /*126a0*/  BSYNC B1 ;  /* 0x0000000000017941 */ /* 0x000fea0003800000 */
.L_x_13584:
        /* <DEDUP_REMOVED lines=14> */
.L_x_13588:
        /* <DEDUP_REMOVED lines=12> */
.L_x_13591:
[----:B------:R-:W-:-:S07]  /*12850*/  MOV R16, R26 ;  /* 0x0000001a00107202 */ /* 0x000fce0000000f00 */
.L_x_13592:
[----:B------:R-:W-:Y:S05]  /*12860*/  BSYNC B1 ;  /* 0x0000000000017941 */ /* 0x000fea0003800000 */
.L_x_13590:
        /* <DEDUP_REMOVED lines=19> */
.L_x_13596:
[----:B------:R-:W-:Y:S05]  /*129a0*/  BSYNC B2 ;  /* 0x0000000000027941 */ /* 0x000fea0003800000 */
.L_x_13595:
        /* <DEDUP_REMOVED lines=44> */
.L_x_13594:
[----:B------:R-:W-:Y:S05]  /*12c70*/  BSYNC B1 ;  /* 0x0000000000017941 */ /* 0x000fea0003800000 */
.L_x_13593:
        /* <DEDUP_REMOVED lines=12> */
.L_x_13589:
        /* <DEDUP_REMOVED lines=15> */
[----:B------:R-:W-:Y:S02]  /*12e30*/  LOP3.LUT P3, RZ, R9, 0x2, RZ, 0xc0, !PT ;  /* 0x0000000209ff7812 */ /* 0x000fe4000786c0ff */
        /* <DEDUP_REMOVED lines=37> */
.L_x_13597:
        /* <DEDUP_REMOVED lines=21> */
.L_x_13599:
[----:B------:R-:W-:-:S07]  /*131e0*/  IMAD.MOV.U32 R127, RZ, RZ, R26 ;  /* 0x000000ffff7f7224 */ /* 0x000fce00078e001a */
.L_x_13600:
[----:B------:R-:W-:Y:S05]  /*131f0*/  BSYNC B1 ;  /* 0x0000000000017941 */ /* 0x000fea0003800000 */
.L_x_13598:
        /* <DEDUP_REMOVED lines=16> */
.L_x_13604:
[----:B------:R-:W-:Y:S05]  /*13300*/  BSYNC B2 ;  /* 0x0000000000027941 */ /* 0x000fea0003800000 */
.L_x_13603:
        /* <DEDUP_REMOVED lines=44> */
.L_x_13602:
[----:B------:R-:W-:Y:S05]  /*135d0*/  BSYNC B1 ;  /* 0x0000000000017941 */ /* 0x000fea0003800000 */
.L_x_13601:
        /* <DEDUP_REMOVED lines=16> */
.L_x_13605:
        /* <DEDUP_REMOVED lines=12> */
.L_x_13608:
[----:B------:R-:W-:-:S07]  /*137a0*/  IMAD.MOV.U32 R8, RZ, RZ, R26 ;  /* 0x000000ffff087224 */ /* 0x000fce00078e001a */
.L_x_13609:
[----:B------:R-:W-:Y:S05]  /*137b0*/  BSYNC B1 ;  /* 0x0000000000017941 */ /* 0x000fea0003800000 */
.L_x_13607:
        /* <DEDUP_REMOVED lines=16> */
.L_x_13613:
[----:B------:R-:W-:Y:S05]  /*138c0*/  BSYNC B2 ;  /* 0x0000000000027941 */ /* 0x000fea0003800000 */
.L_x_13612:
        /* <DEDUP_REMOVED lines=44> */
.L_x_13611:
[----:B------:R-:W-:Y:S05]  /*13b90*/  BSYNC B1 ;  /* 0x0000000000017941 */ /* 0x000fea0003800000 */
.L_x_13610:
        /* <DEDUP_REMOVED lines=10> */
.L_x_13606:
        /* <DEDUP_REMOVED lines=12> */
.L_x_13615:
[----:B------:R-:W-:-:S07]  /*13d00*/  IMAD.MOV.U32 R134, RZ, RZ, R26 ;  /* 0x000000ffff867224 */ /* 0x000fce00078e001a */
.L_x_13616:
[----:B------:R-:W-:Y:S05]  /*13d10*/  BSYNC B1 ;  /* 0x0000000000017941 */ /* 0x000fea0003800000 */
.L_x_13614:
        /* <DEDUP_REMOVED lines=16> */
.L_x_13620:
[----:B------:R-:W-:Y:S05]  /*13e20*/  BSYNC B2 ;  /* 0x0000000000027941 */ /* 0x000fea0003800000 */
.L_x_13619:
        /* <DEDUP_REMOVED lines=44> */
.L_x_13618:
[----:B------:R-:W-:Y:S05]  /*140f0*/  BSYNC B1 ;  /* 0x0000000000017941 */ /* 0x000fea0003800000 */
.L_x_13617:
        /* <DEDUP_REMOVED lines=16> */
.L_x_13621:
        /* <DEDUP_REMOVED lines=12> */
.L_x_13624:
[----:B------:R-:W-:-:S07]  /*142c0*/  IMAD.MOV.U32 R10, RZ, RZ, R26 ;  /* 0x000000ffff0a7224 */ /* 0x000fce00078e001a */
.L_x_13625:
[----:B------:R-:W-:Y:S05]  /*142d0*/  BSYNC B1 ;  /* 0x0000000000017941 */ /* 0x000fea0003800000 */
.L_x_13623:
        /* <DEDUP_REMOVED lines=16> */
.L_x_13629:
[----:B------:R-:W-:Y:S05]  /*143e0*/  BSYNC B2 ;  /* 0x0000000000027941 */ /* 0x000fea0003800000 */
.L_x_13628:
        /* <DEDUP_REMOVED lines=44> */
.L_x_13627:
[----:B------:R-:W-:Y:S05]  /*146b0*/  BSYNC B1 ;  /* 0x0000000000017941 */ /* 0x000fea0003800000 */
.L_x_13626:
        /* <DEDUP_REMOVED lines=12> */
.L_x_13622:
        /* <DEDUP_REMOVED lines=12> */
.L_x_13631:
[----:B------:R-:W-:-:S07]  /*14840*/  IMAD.MOV.U32 R120, RZ, RZ, R26 ;  /* 0x000000ffff787224 */ /* 0x000fce00078e001a */
.L_x_13632:
[----:B------:R-:W-:Y:S05]  /*14850*/  BSYNC B1 ;  /* 0x0000000000017941 */ /* 0x000fea0003800000 */
.L_x_13630:
        /* <DEDUP_REMOVED lines=16> */
.L_x_13636:
[----:B------:R-:W-:Y:S05]  /*14960*/  BSYNC B2 ;  /* 0x0000000000027941 */ /* 0x000fea0003800000 */
.L_x_13635:
        /* <DEDUP_REMOVED lines=44> */
.L_x_13634:
[----:B------:R-:W-:Y:S05]  /*14c30*/  BSYNC B1 ;  /* 0x0000000000017941 */ /* 0x000fea0003800000 */
.L_x_13633:
        /* <DEDUP_REMOVED lines=16> */
.L_x_13637:
        /* <DEDUP_REMOVED lines=12> */
.L_x_13640:
[----:B------:R-:W-:-:S07]  /*14e00*/  IMAD.MOV.U32 R11, RZ, RZ, R26 ;  /* 0x000000ffff0b7224 */ /* 0x000fce00078e001a */
.L_x_13641:
[----:B------:R-:W-:Y:S05]  /*14e10*/  BSYNC B1 ;  /* 0x0000000000017941 */ /* 0x000fea0003800000 */
.L_x_13639:
        /* <DEDUP_REMOVED lines=16> */
.L_x_13645:
[----:B------:R-:W-:Y:S05]  /*14f20*/  BSYNC B2 ;  /* 0x0000000000027941 */ /* 0x000fea0003800000 */
.L_x_13644:
        /* <DEDUP_REMOVED lines=44> */
.L_x_13643:
[----:B------:R-:W-:Y:S05]  /*151f0*/  BSYNC B1 ;  /* 0x0000000000017941 */ /* 0x000fea0003800000 */
.L_x_13642:
        /* <DEDUP_REMOVED lines=10> */
.L_x_13638:
        /* <DEDUP_REMOVED lines=12> */
.L_x_13647:
[----:B------:R-:W-:-:S07]  /*15360*/  IMAD.MOV.U32 R133, RZ, RZ, R26 ;  /* 0x000000ffff857224 */ /* 0x000fce00078e001a */
.L_x_13648:
[----:B------:R-:W-:Y:S05]  /*15370*/  BSYNC B1 ;  /* 0x0000000000017941 */ /* 0x000fea0003800000 */
.L_x_13646:
        /* <DEDUP_REMOVED lines=16> */
.L_x_13652:
[----:B------:R-:W-:Y:S05]  /*15480*/  BSYNC B2 ;  /* 0x0000000000027941 */ /* 0x000fea0003800000 */
.L_x_13651:
        /* <DEDUP_REMOVED lines=44> */
.L_x_13650:
[----:B------:R-:W-:Y:S05]  /*15750*/  BSYNC B1 ;  /* 0x0000000000017941 */ /* 0x000fea0003800000 */
.L_x_13649:
[----:B------:R-:W-:Y:S02]  /*15760*/  I2FP.F32.U32 R121, R133 ;  /* 0x0000008500797245 */ /* 0x000fe40000201000 */
[----:B------:R-:W-:-:S03]  /*15770*/  LOP3.LUT R9, R9, 0xfffffffb, RZ, 0xc0, !PT ;  /* 0xfffffffb09097812 */ /* 0x000fc600078ec0ff */
        /* <DEDUP_REMOVED lines=14> */
.L_x_13653:
        /* <DEDUP_REMOVED lines=12> */
.L_x_13656:
[----:B------:R-:W-:-:S07]  /*15920*/  IMAD.MOV.U32 R12, RZ, RZ, R26 ;  /* 0x000000ffff0c7224 */ /* 0x000fce00078e001a */
.L_x_13657:
[----:B------:R-:W-:Y:S05]  /*15930*/  BSYNC B1 ;  /* 0x0000000000017941 */ /* 0x000fea0003800000 */
.L_x_13655:
        /* <DEDUP_REMOVED lines=16> */
.L_x_13661:
[----:B------:R-:W-:Y:S05]  /*15a40*/  BSYNC B2 ;  /* 0x0000000000027941 */ /* 0x000fea0003800000 */
.L_x_13660:
        /* <DEDUP_REMOVED lines=44> */
.L_x_13659:
[----:B------:R-:W-:Y:S05]  /*15d10*/  BSYNC B1 ;  /* 0x0000000000017941 */ /* 0x000fea0003800000 */
.L_x_13658:
        /* <DEDUP_REMOVED lines=12> */
.L_x_13654:
        /* <DEDUP_REMOVED lines=12> */
.L_x_13663:
[----:B------:R-:W-:-:S07]  /*15ea0*/  IMAD.MOV.U32 R131, RZ, RZ, R26 ;  /* 0x000000ffff837224 */ /* 0x000fce00078e001a */
.L_x_13664:
[----:B------:R-:W-:Y:S05]  /*15eb0*/  BSYNC B1 ;  /* 0x0000000000017941 */ /* 0x000fea0003800000 */
.L_x_13662:
        /* <DEDUP_REMOVED lines=16> */
.L_x_13668:
[----:B------:R-:W-:Y:S05]  /*15fc0*/  BSYNC B2 ;  /* 0x0000000000027941 */ /* 0x000fea0003800000 */
.L_x_13667:
        /* <DEDUP_REMOVED lines=44> */
.L_x_13666:
[----:B------:R-:W-:Y:S05]  /*16290*/  BSYNC B1 ;  /* 0x0000000000017941 */ /* 0x000fea0003800000 */
.L_x_13665:
        /* <DEDUP_REMOVED lines=16> */
.L_x_13669:
        /* <DEDUP_REMOVED lines=12> */
.L_x_13672:
[----:B------:R-:W-:-:S07]  /*16460*/  IMAD.MOV.U32 R13, RZ, RZ, R26 ;  /* 0x000000ffff0d7224 */ /* 0x000fce00078e001a */
.L_x_13673:
[----:B------:R-:W-:Y:S05]  /*16470*/  BSYNC B1 ;  /* 0x0000000000017941 */ /* 0x000fea0003800000 */
.L_x_13671:
        /* <DEDUP_REMOVED lines=16> */
.L_x_13677:
[----:B------:R-:W-:Y:S05]  /*16580*/  BSYNC B2 ;  /* 0x0000000000027941 */ /* 0x000fea0003800000 */
.L_x_13676:
        /* <DEDUP_REMOVED lines=44> */
.L_x_13675:
[----:B------:R-:W-:Y:S05]  /*16850*/  BSYNC B1 ;  /* 0x0000000000017941 */ /* 0x000fea0003800000 */
.L_x_13674:
        /* <DEDUP_REMOVED lines=10> */
.L_x_13670:
        /* <DEDUP_REMOVED lines=12> */
.L_x_13679:
[----:B------:R-:W-:-:S07]  /*169c0*/  IMAD.MOV.U32 R136, RZ, RZ, R26 ;  /* 0x000000ffff887224 */ /* 0x000fce00078e001a */
.L_x_13680:
[----:B------:R-:W-:Y:S05]  /*169d0*/  BSYNC B1 ;  /* 0x0000000000017941 */ /* 0x000fea0003800000 */
.L_x_13678:
        /* <DEDUP_REMOVED lines=16> */
.L_x_13684:
[----:B------:R-:W-:Y:S05]  /*16ae0*/  BSYNC B2 ;  /* 0x0000000000027941 */ /* 0x000fea0003800000 */
.L_x_13683:
        /* <DEDUP_REMOVED lines=44> */
.L_x_13682:
[----:B------:R-:W-:Y:S05]  /*16db0*/  BSYNC B1 ;  /* 0x0000000000017941 */ /* 0x000fea0003800000 */
.L_x_13681:
        /* <DEDUP_REMOVED lines=14> */
.L_x_13685:
        /* <DEDUP_REMOVED lines=12> */
.L_x_13688:
[----:B------:R-:W-:-:S07]  /*16f60*/  IMAD.MOV.U32 R14, RZ, RZ, R26 ;  /* 0x000000ffff0e7224 */ /* 0x000fce00078e001a */
.L_x_13689:
[----:B------:R-:W-:Y:S05]  /*16f70*/  BSYNC B1 ;  /* 0x0000000000017941 */ /* 0x000fea0003800000 */
.L_x_13687:
        /* <DEDUP_REMOVED lines=16> */
.L_x_13693:
[----:B------:R-:W-:Y:S05]  /*17080*/  BSYNC B2 ;  /* 0x0000000000027941 */ /* 0x000fea0003800000 */
.L_x_13692:
        /* <DEDUP_REMOVED lines=44> */
.L_x_13691:
[----:B------:R-:W-:Y:S05]  /*17350*/  BSYNC B1 ;  /* 0x0000000000017941 */ /* 0x000fea0003800000 */
.L_x_13690:
        /* <DEDUP_REMOVED lines=12> */
.L_x_13686:
        /* <DEDUP_REMOVED lines=12> */
.L_x_13695:
[----:B------:R-:W-:-:S07]  /*174e0*/  IMAD.MOV.U32 R122, RZ, RZ, R26 ;  /* 0x000000ffff7a7224 */ /* 0x000fce00078e001a */
.L_x_13696:
[----:B------:R-:W-:Y:S05]  /*174f0*/  BSYNC B1 ;  /* 0x0000000000017941 */ /* 0x000fea0003800000 */
.L_x_13694:
        /* <DEDUP_REMOVED lines=16> */
.L_x_13700:
[----:B------:R-:W-:Y:S05]  /*17600*/  BSYNC B2 ;  /* 0x0000000000027941 */ /* 0x000fea0003800000 */
.L_x_13699:
        /* <DEDUP_REMOVED lines=44> */
.L_x_13698:
[----:B------:R-:W-:Y:S05]  /*178d0*/  BSYNC B1 ;  /* 0x0000000000017941 */ /* 0x000fea0003800000 */
.L_x_13697:
[----:B------:R-:W-:Y:S02]  /*178e0*/  I2FP.F32.U32 R121, R122 ;  /* 0x0000007a00797245 */ /* 0x000fe40000201000 */
[----:B------:R-:W-:-:S03]  /*178f0*/  PRMT R136, R123, 0x7632, R136 ;  /* 0x000076327b887816 */ /* 0x000fc60000000088 */
[----:B------:R-:W-:-:S05]  /*17900*/  FFMA.FTZ R121, R121, R238, 1.1641532182693481445e-10 ;  /* 0x2f00000079797423 */ /* 0x000fca00000100ee */
[----:B------:R-:W-:Y:S02]  /*17910*/  FSETP.GTU.FTZ.AND P4, PT, R121, R237, PT ;  /* 0x000000ed7900720b */ /* 0x000fe40003f9c000 */
[----:B------:R-:W-:-:S05]  /*17920*/  SHF.L.U32 R121, R123, 0x10, RZ ;  /* 0x000000107b797819 */ /* 0x000fca00000006ff */
[----:B------:R-:W-:-:S05]  /*17930*/  FMUL.FTZ R121, R121, R236 ;  /* 0x000000ec79797220 */ /* 0x000fca0000410000 */
        /* <DEDUP_REMOVED lines=8> */
.L_x_13701:
        /* <DEDUP_REMOVED lines=12> */
.L_x_13704:
[----:B------:R-:W-:-:S07]  /*17a80*/  IMAD.MOV.U32 R15, RZ, RZ, R26 ;  /* 0x000000ffff0f7224 */ /* 0x000fce00078e001a */
.L_x_13705:
[----:B------:R-:W-:Y:S05]  /*17a90*/  BSYNC B1 ;  /* 0x0000000000017941 */ /* 0x000fea0003800000 */
.L_x_13703:
        /* <DEDUP_REMOVED lines=16> */
.L_x_13709:
[----:B------:R-:W-:Y:S05]  /*17ba0*/  BSYNC B2 ;  /* 0x0000000000027941 */ /* 0x000fea0003800000 */
.L_x_13708:
        /* <DEDUP_REMOVED lines=44> */
.L_x_13707:
[----:B------:R-:W-:Y:S05]  /*17e70*/  BSYNC B1 ;  /* 0x0000000000017941 */ /* 0x000fea0003800000 */
.L_x_13706:
        /* <DEDUP_REMOVED lines=10> */
.L_x_13702:
        /* <DEDUP_REMOVED lines=12> */
.L_x_13711:
[----:B------:R-:W-:-:S07]  /*17fe0*/  IMAD.MOV.U32 R137, RZ, RZ, R26 ;  /* 0x000000ffff897224 */ /* 0x000fce00078e001a */
.L_x_13712:
[----:B------:R-:W-:Y:S05]  /*17ff0*/  BSYNC B1 ;  /* 0x0000000000017941 */ /* 0x000fea0003800000 */
.L_x_13710:
        /* <DEDUP_REMOVED lines=16> */
.L_x_13716:
[----:B------:R-:W-:Y:S05]  /*18100*/  BSYNC B2 ;  /* 0x0000000000027941 */ /* 0x000fea0003800000 */
.L_x_13715:
        /* <DEDUP_REMOVED lines=44> */
.L_x_13714:
[----:B------:R-:W-:Y:S05]  /*183d0*/  BSYNC B1 ;  /* 0x0000000000017941 */ /* 0x000fea0003800000 */
.L_x_13713:
[----:B------:R-:W-:-:S05]  /*183e0*/  I2FP.F32.U32 R121, R137 ;  /* 0x0000008900797245 */ /* 0x000fca0000201000 */
        /* <DEDUP_REMOVED lines=13> */
.L_x_13717:
        /* <DEDUP_REMOVED lines=12> */
.L_x_13720:
[----:B------:R-:W-:-:S07]  /*18580*/  IMAD.MOV.U32 R16, RZ, RZ, R26 ;  /* 0x000000ffff107224 */ /* 0x000fce00078e001a */
.L_x_13721:
[----:B------:R-:W-:Y:S05]  /*18590*/  BSYNC B1 ;  /* 0x0000000000017941 */ /* 0x000fea0003800000 */
.L_x_13719:
        /* <DEDUP_REMOVED lines=19> */
.L_x_13725:
[----:B------:R-:W-:Y:S05]  /*186d0*/  BSYNC B2 ;  /* 0x0000000000027941 */ /* 0x000fea0003800000 */
.L_x_13724:
        /* <DEDUP_REMOVED lines=44> */
.L_x_13723:
[----:B------:R-:W-:Y:S05]  /*189a0*/  BSYNC B1 ;  /* 0x0000000000017941 */ /* 0x000fea0003800000 */
.L_x_13722:
        /* <DEDUP_REMOVED lines=12> */
.L_x_13718:
        /* <DEDUP_REMOVED lines=53> */
.L_x_13726:
        /* <DEDUP_REMOVED lines=21> */
.L_x_13728:
[----:B------:R-:W-:-:S07]  /*18f10*/  MOV R142, R26 ;  /* 0x0000001a008e7202 */ /* 0x000fce0000000f00 */
.L_x_13729:
[----:B------:R-:W-:Y:S05]  /*18f20*/  BSYNC B1 ;  /* 0x0000000000017941 */ /* 0x000fea0003800000 */
.L_x_13727:
        /* <DEDUP_REMOVED lines=16> */
.L_x_13733:
[----:B------:R-:W-:Y:S05]  /*19030*/  BSYNC B2 ;  /* 0x0000000000027941 */ /* 0x000fea0003800000 */
.L_x_13732:
        /* <DEDUP_REMOVED lines=44> */
.L_x_13731:
[----:B------:R-:W-:Y:S05]  /*19300*/  BSYNC B1 ;  /* 0x0000000000017941 */ /* 0x000fea0003800000 */
.L_x_13730:
        /* <DEDUP_REMOVED lines=16> */
.L_x_13734:
        /* <DEDUP_REMOVED lines=12> */
.L_x_13737:
[----:B------:R-:W-:-:S07]  /*194d0*/  IMAD.MOV.U32 R8, RZ, RZ, R26 ;  /* 0x000000ffff087224 */ /* 0x000fce00078e001a */
.L_x_13738:
[----:B------:R-:W-:Y:S05]  /*194e0*/  BSYNC B1 ;  /* 0x0000000000017941 */ /* 0x000fea0003800000 */
.L_x_13736:
        /* <DEDUP_REMOVED lines=16> */
.L_x_13742:
[----:B------:R-:W-:Y:S05]  /*195f0*/  BSYNC B2 ;  /* 0x0000000000027941 */ /* 0x000fea0003800000 */
.L_x_13741:
        /* <DEDUP_REMOVED lines=44> */
.L_x_13740:
[----:B------:R-:W-:Y:S05]  /*198c0*/  BSYNC B1 ;  /* 0x0000000000017941 */ /* 0x000fea0003800000 */
.L_x_13739:
        /* <DEDUP_REMOVED lines=10> */
.L_x_13735:
        /* <DEDUP_REMOVED lines=12> */
.L_x_13744:
[----:B------:R-:W-:-:S07]  /*19a30*/  MOV R137, R26 ;  /* 0x0000001a00897202 */ /* 0x000fce0000000f00 */
.L_x_13745:
[----:B------:R-:W-:Y:S05]  /*19a40*/  BSYNC B1 ;  /* 0x0000000000017941 */ /* 0x000fea0003800000 */
.L_x_13743:
        /* <DEDUP_REMOVED lines=16> */
.L_x_13749:
[----:B------:R-:W-:Y:S05]  /*19b50*/  BSYNC B2 ;  /* 0x0000000000027941 */ /* 0x000fea0003800000 */
.L_x_13748:
        /* <DEDUP_REMOVED lines=44> */
.L_x_13747:
[----:B------:R-:W-:Y:S05]  /*19e20*/  BSYNC B1 ;  /* 0x0000000000017941 */ /* 0x000fea0003800000 */
.L_x_13746:
        /* <DEDUP_REMOVED lines=16> */
.L_x_13750:
        /* <DEDUP_REMOVED lines=12> */
.L_x_13753:
[----:B------:R-:W-:-:S07]  /*19ff0*/  IMAD.MOV.U32 R10, RZ, RZ, R26 ;  /* 0x000000ffff0a7224 */ /* 0x000fce00078e001a */
.L_x_13754:
[----:B------:R-:W-:Y:S05]  /*1a000*/  BSYNC B1 ;  /* 0x0000000000017941 */ /* 0x000fea0003800000 */
.L_x_13752:
        /* <DEDUP_REMOVED lines=16> */
.L_x_13758:
[----:B------:R-:W-:Y:S05]  /*1a110*/  BSYNC B2 ;  /* 0x0000000000027941 */ /* 0x000fea0003800000 */
.L_x_13757:
        /* <DEDUP_REMOVED lines=44> */
.L_x_13756:
[----:B------:R-:W-:Y:S05]  /*1a3e0*/  BSYNC B1 ;  /* 0x0000000000017941 */ /* 0x000fea0003800000 */
.L_x_13755:
        /* <DEDUP_REMOVED lines=12> */
.L_x_13751:
        /* <DEDUP_REMOVED lines=12> */
.L_x_13760:
[----:B------:R-:W-:-:S07]  /*1a570*/  MOV R120, R26 ;  /* 0x0000001a00787202 */ /* 0x000fce0000000f00 */
.L_x_13761:
[----:B------:R-:W-:Y:S05]  /*1a580*/  BSYNC B1 ;  /* 0x0000000000017941 */ /* 0x000fea0003800000 */
.L_x_13759:
        /* <DEDUP_REMOVED lines=16> */
.L_x_13765:
[----:B------:R-:W-:Y:S05]  /*1a690*/  BSYNC B2 ;  /* 0x0000000000027941 */ /* 0x000fea0003800000 */
.L_x_13764:
        /* <DEDUP_REMOVED lines=44> */
.L_x_13763:
[----:B------:R-:W-:Y:S05]  /*1a960*/  BSYNC B1 ;  /* 0x0000000000017941 */ /* 0x000fea0003800000 */
.L_x_13762:
        /* <DEDUP_REMOVED lines=16> */
.L_x_13766:
        /* <DEDUP_REMOVED lines=12> */
.L_x_13769:
[----:B------:R-:W-:-:S07]  /*1ab30*/  IMAD.MOV.U32 R11, RZ, RZ, R26 ;  /* 0x000000ffff0b7224 */ /* 0x000fce00078e001a */
.L_x_13770:
[----:B------:R-:W-:Y:S05]  /*1ab40*/  BSYNC B1 ;  /* 0x0000000000017941 */ /* 0x000fea0003800000 */
.L_x_13768:
        /* <DEDUP_REMOVED lines=16> */
.L_x_13774:
[----:B------:R-:W-:Y:S05]  /*1ac50*/  BSYNC B2 ;  /* 0x0000000000027941 */ /* 0x000fea0003800000 */
.L_x_13773:
        /* <DEDUP_REMOVED lines=44> */
.L_x_13772:
[----:B------:R-:W-:Y:S05]  /*1af20*/  BSYNC B1 ;  /* 0x0000000000017941 */ /* 0x000fea0003800000 */
.L_x_13771:
        /* <DEDUP_REMOVED lines=10> */
.L_x_13767:
        /* <DEDUP_REMOVED lines=12> */
.L_x_13776:
[----:B------:R-:W-:-:S07]  /*1b090*/  MOV R144, R26 ;  /* 0x0000001a00907202 */ /* 0x000fce0000000f00 */
.L_x_13777:
[----:B------:R-:W-:Y:S05]  /*1b0a0*/  BSYNC B1 ;  /* 0x0000000000017941 */ /* 0x000fea0003800000 */
.L_x_13775:
        /* <DEDUP_REMOVED lines=16> */
.L_x_13781:
[----:B------:R-:W-:Y:S05]  /*1b1b0*/  BSYNC B2 ;  /* 0x0000000000027941 */ /* 0x000fea0003800000 */
.L_x_13780:
        /* <DEDUP_REMOVED lines=44> */
.L_x_13779:
[----:B------:R-:W-:Y:S05]  /*1b480*/  BSYNC B1 ;  /* 0x0000000000017941 */ /* 0x000fea0003800000 */
.L_x_13778:
[----:B------:R-:W-:Y:S02]  /*1b490*/  I2FP.F32.U32 R121, R144 ;  /* 0x0000009000797245 */ /* 0x000fe40000201000 */
[----:B------:R-:W-:-:S03]  /*1b4a0*/  LOP3.LUT R9, R9, 0xfffffffb, RZ, 0xc0, !PT ;  /* 0xfffffffb09097812 */ /* 0x000fc600078ec0ff */
        /* <DEDUP_REMOVED lines=14> */
.L_x_13782:
        /* <DEDUP_REMOVED lines=12> */
.L_x_13785:
[----:B------:R-:W-:-:S07]  /*1b650*/  IMAD.MOV.U32 R12, RZ, RZ, R26 ;  /* 0x000000ffff0c7224 */ /* 0x000fce00078e001a */
.L_x_13786:
[----:B------:R-:W-:Y:S05]  /*1b660*/  BSYNC B1 ;  /* 0x0000000000017941 */ /* 0x000fea0003800000 */
.L_x_13784:
        /* <DEDUP_REMOVED lines=16> */
.L_x_13790:
[----:B------:R-:W-:Y:S05]  /*1b770*/  BSYNC B2 ;  /* 0x0000000000027941 */ /* 0x000fea0003800000 */
.L_x_13789:
        /* <DEDUP_REMOVED lines=44> */
.L_x_13788:
[----:B------:R-:W-:Y:S05]  /*1ba40*/  BSYNC B1 ;  /* 0x0000000000017941 */ /* 0x000fea0003800000 */
.L_x_13787:
        /* <DEDUP_REMOVED lines=12> */
.L_x_13783:
        /* <DEDUP_REMOVED lines=12> */
.L_x_13792:
[----:B------:R-:W-:-:S07]  /*1bbd0*/  MOV R144, R26 ;  /* 0x0000001a00907202 */ /* 0x000fce0000000f00 */
.L_x_13793:
[----:B------:R-:W-:Y:S05]  /*1bbe0*/  BSYNC B1 ;  /* 0x0000000000017941 */ /* 0x000fea0003800000 */
.L_x_13791:
        /* <DEDUP_REMOVED lines=16> */
.L_x_13797:
[----:B------:R-:W-:Y:S05]  /*1bcf0*/  BSYNC B2 ;  /* 0x0000000000027941 */ /* 0x000fea0003800000 */
.L_x_13796:
        /* <DEDUP_REMOVED lines=44> */
.L_x_13795:
[----:B------:R-:W-:Y:S05]  /*1bfc0*/  BSYNC B1 ;  /* 0x0000000000017941 */ /* 0x000fea0003800000 */
.L_x_13794:
        /* <DEDUP_REMOVED lines=16> */
.L_x_13798:
        /* <DEDUP_REMOVED lines=12> */
.L_x_13801:
[----:B------:R-:W-:-:S07]  /*1c190*/  IMAD.MOV.U32 R13, RZ, RZ, R26 ;  /* 0x000000ffff0d7224 */ /* 0x000fce00078e001a */
.L_x_13802:
[----:B------:R-:W-:Y:S05]  /*1c1a0*/  BSYNC B1 ;  /* 0x0000000000017941 */ /* 0x000fea0003800000 */
.L_x_13800:
        /* <DEDUP_REMOVED lines=16> */
.L_x_13806:
[----:B------:R-:W-:Y:S05]  /*1c2b0*/  BSYNC B2 ;  /* 0x0000000000027941 */ /* 0x000fea0003800000 */
.L_x_13805:
        /* <DEDUP_REMOVED lines=44> */
.L_x_13804:
[----:B------:R-:W-:Y:S05]  /*1c580*/  BSYNC B1 ;  /* 0x0000000000017941 */ /* 0x000fea0003800000 */
.L_x_13803:
        /* <DEDUP_REMOVED lines=10> */
.L_x_13799:
        /* <DEDUP_REMOVED lines=12> */
.L_x_13808:
[----:B------:R-:W-:-:S07]  /*1c6f0*/  MOV R141, R26 ;  /* 0x0000001a008d7202 */ /* 0x000fce0000000f00 */
.L_x_13809:
[----:B------:R-:W-:Y:S05]  /*1c700*/  BSYNC B1 ;  /* 0x0000000000017941 */ /* 0x000fea0003800000 */
.L_x_13807:
        /* <DEDUP_REMOVED lines=16> */
.L_x_13813:
[----:B------:R-:W-:Y:S05]  /*1c810*/  BSYNC B2 ;  /* 0x0000000000027941 */ /* 0x000fea0003800000 */
.L_x_13812:
        /* <DEDUP_REMOVED lines=44> */
.L_x_13811:
[----:B------:R-:W-:Y:S05]  /*1cae0*/  BSYNC B1 ;  /* 0x0000000000017941 */ /* 0x000fea0003800000 */
.L_x_13810:
        /* <DEDUP_REMOVED lines=14> */
.L_x_13814:
        /* <DEDUP_REMOVED lines=12> */
.L_x_13817:
[----:B------:R-:W-:-:S07]  /*1cc90*/  IMAD.MOV.U32 R14, RZ, RZ, R26 ;  /* 0x000000ffff0e7224 */ /* 0x000fce00078e001a */
.L_x_13818:
[----:B------:R-:W-:Y:S05]  /*1cca0*/  BSYNC B1 ;  /* 0x0000000000017941 */ /* 0x000fea0003800000 */
.L_x_13816:
        /* <DEDUP_REMOVED lines=16> */
.L_x_13822:
[----:B------:R-:W-:Y:S05]  /*1cdb0*/  BSYNC B2 ;  /* 0x0000000000027941 */ /* 0x000fea0003800000 */
.L_x_13821:
        /* <DEDUP_REMOVED lines=44> */
.L_x_13820:
[----:B------:R-:W-:Y:S05]  /*1d080*/  BSYNC B1 ;  /* 0x0000000000017941 */ /* 0x000fea0003800000 */
.L_x_13819:
        /* <DEDUP_REMOVED lines=12> */
.L_x_13815:
        /* <DEDUP_REMOVED lines=12> */
.L_x_13824:
[----:B------:R-:W-:-:S07]  /*1d210*/  MOV R122, R26 ;  /* 0x0000001a007a7202 */ /* 0x000fce0000000f00 */
.L_x_13825:
[----:B------:R-:W-:Y:S05]  /*1d220*/  BSYNC B1 ;  /* 0x0000000000017941 */ /* 0x000fea0003800000 */
.L_x_13823:
        /* <DEDUP_REMOVED lines=16> */
.L_x_13829:
[----:B------:R-:W-:Y:S05]  /*1d330*/  BSYNC B2 ;  /* 0x0000000000027941 */ /* 0x000fea0003800000 */
.L_x_13828:
        /* <DEDUP_REMOVED lines=44> */
.L_x_13827:
[----:B------:R-:W-:Y:S05]  /*1d600*/  BSYNC B1 ;  /* 0x0000000000017941 */ /* 0x000fea0003800000 */
.L_x_13826:
        /* <DEDUP_REMOVED lines=14> */
.L_x_13830:
        /* <DEDUP_REMOVED lines=12> */
.L_x_13833:
[----:B------:R-:W-:-:S07]  /*1d7b0*/  IMAD.MOV.U32 R15, RZ, RZ, R26 ;  /* 0x000000ffff0f7224 */ /* 0x000fce00078e001a */
.L_x_13834:
[----:B------:R-:W-:Y:S05]  /*1d7c0*/  BSYNC B1 ;  /* 0x0000000000017941 */ /* 0x000fea0003800000 */
.L_x_13832:
        /* <DEDUP_REMOVED lines=16> */
.L_x_13838:
[----:B------:R-:W-:Y:S05]  /*1d8d0*/  BSYNC B2 ;  /* 0x0000000000027941 */ /* 0x000fea0003800000 */
.L_x_13837:
        /* <DEDUP_REMOVED lines=44> */
.L_x_13836:
[----:B------:R-:W-:Y:S05]  /*1dba0*/  BSYNC B1 ;  /* 0x0000000000017941 */ /* 0x000fea0003800000 */
.L_x_13835:
        /* <DEDUP_REMOVED lines=10> */
.L_x_13831:
        /* <DEDUP_REMOVED lines=12> */
.L_x_13840:
[----:B------:R-:W-:-:S07]  /*1dd10*/  MOV R146, R26 ;  /* 0x0000001a00927202 */ /* 0x000fce0000000f00 */
.L_x_13841:
[----:B------:R-:W-:Y:S05]  /*1dd20*/  BSYNC B1 ;  /* 0x0000000000017941 */ /* 0x000fea0003800000 */
.L_x_13839:
        /* <DEDUP_REMOVED lines=16> */
.L_x_13845:
[----:B------:R-:W-:Y:S05]  /*1de30*/  BSYNC B2 ;  /* 0x0000000000027941 */ /* 0x000fea0003800000 */
.L_x_13844:
        /* <DEDUP_REMOVED lines=44> */
.L_x_13843:
[----:B------:R-:W-:Y:S05]  /*1e100*/  BSYNC B1 ;  /* 0x0000000000017941 */ /* 0x000fea0003800000 */
.L_x_13842:
[----:B------:R-:W-:-:S05]  /*1e110*/  I2FP.F32.U32 R121, R146 ;  /* 0x0000009200797245 */ /* 0x000fca0000201000 */
        /* <DEDUP_REMOVED lines=13> */
.L_x_13846:
        /* <DEDUP_REMOVED lines=12> */
.L_x_13849:
[----:B------:R-:W-:-:S07]  /*1e2b0*/  IMAD.MOV.U32 R16, RZ, RZ, R26 ;  /* 0x000000ffff107224 */ /* 0x000fce00078e001a */
.L_x_13850:
[----:B------:R-:W-:Y:S05]  /*1e2c0*/  BSYNC B1 ;  /* 0x0000000000017941 */ /* 0x000fea0003800000 */
.L_x_13848:
        /* <DEDUP_REMOVED lines=19> */
.L_x_13854:
[----:B------:R-:W-:Y:S05]  /*1e400*/  BSYNC B2 ;  /* 0x0000000000027941 */ /* 0x000fea0003800000 */
.L_x_13853:
        /* <DEDUP_REMOVED lines=44> */
.L_x_13852:
[----:B------:R-:W-:Y:S05]  /*1e6d0*/  BSYNC B1 ;  /* 0x0000000000017941 */ /* 0x000fea0003800000 */
.L_x_13851:
        /* <DEDUP_REMOVED lines=12> */
.L_x_13847:
        /* <DEDUP_REMOVED lines=53> */
.L_x_13855:
        /* <DEDUP_REMOVED lines=21> */
.L_x_13857:
[----:B------:R-:W-:-:S07]  /*1ec40*/  IMAD.MOV.U32 R145, RZ, RZ, R26 ;  /* 0x000000ffff917224 */ /* 0x000fce00078e001a */
.L_x_13858:
[----:B------:R-:W-:Y:S05]  /*1ec50*/  BSYNC B1 ;  /* 0x0000000000017941 */ /* 0x000fea0003800000 */
.L_x_13856:
        /* <DEDUP_REMOVED lines=16> */
.L_x_13862:
[----:B------:R-:W-:Y:S05]  /*1ed60*/  BSYNC B2 ;  /* 0x0000000000027941 */ /* 0x000fea0003800000 */
.L_x_13861:
        /* <DEDUP_REMOVED lines=44> */
.L_x_13860:
[----:B------:R-:W-:Y:S05]  /*1f030*/  BSYNC B1 ;  /* 0x0000000000017941 */ /* 0x000fea0003800000 */
.L_x_13859:
        /* <DEDUP_REMOVED lines=16> */
.L_x_13863:
        /* <DEDUP_REMOVED lines=12> */
.L_x_13866:
[----:B------:R-:W-:-:S07]  /*1f200*/  MOV R8, R26 ;  /* 0x0000001a00087202 */ /* 0x000fce0000000f00 */
.L_x_13867:
[----:B------:R-:W-:Y:S05]  /*1f210*/  BSYNC B1 ;  /* 0x0000000000017941 */ /* 0x000fea0003800000 */
.L_x_13865:
        /* <DEDUP_REMOVED lines=16> */
.L_x_13871:
[----:B------:R-:W-:Y:S05]  /*1f320*/  BSYNC B2 ;  /* 0x0000000000027941 */ /* 0x000fea0003800000 */
.L_x_13870:
        /* <DEDUP_REMOVED lines=44> */
.L_x_13869:
[----:B------:R-:W-:Y:S05]  /*1f5f0*/  BSYNC B1 ;  /* 0x0000000000017941 */ /* 0x000fea0003800000 */
.L_x_13868:
        /* <DEDUP_REMOVED lines=10> */
.L_x_13864:
        /* <DEDUP_REMOVED lines=12> */
.L_x_13873:
[----:B------:R-:W-:-:S07]  /*1f760*/  IMAD.MOV.U32 R152, RZ, RZ, R26 ;  /* 0x000000ffff987224 */ /* 0x000fce00078e001a */
.L_x_13874:
[----:B------:R-:W-:Y:S05]  /*1f770*/  BSYNC B1 ;  /* 0x0000000000017941 */ /* 0x000fea0003800000 */
.L_x_13872:
        /* <DEDUP_REMOVED lines=16> */
.L_x_13878:
[----:B------:R-:W-:Y:S05]  /*1f880*/  BSYNC B2 ;  /* 0x0000000000027941 */ /* 0x000fea0003800000 */
.L_x_13877:
        /* <DEDUP_REMOVED lines=44> */
.L_x_13876:
[----:B------:R-:W-:Y:S05]  /*1fb50*/  BSYNC B1 ;  /* 0x0000000000017941 */ /* 0x000fea0003800000 */
.L_x_13875:
        /* <DEDUP_REMOVED lines=16> */
.L_x_13879:
        /* <DEDUP_REMOVED lines=12> */
.L_x_13882:
[----:B------:R-:W-:-:S07]  /*1fd20*/  MOV R10, R26 ;  /* 0x0000001a000a7202 */ /* 0x000fce0000000f00 */
.L_x_13883:
[----:B------:R-:W-:Y:S05]  /*1fd30*/  BSYNC B1 ;  /* 0x0000000000017941 */ /* 0x000fea0003800000 */
.L_x_13881:
        /* <DEDUP_REMOVED lines=16> */
.L_x_13887:
[----:B------:R-:W-:Y:S05]  /*1fe40*/  BSYNC B2 ;  /* 0x0000000000027941 */ /* 0x000fea0003800000 */
.L_x_13886:
        /* <DEDUP_REMOVED lines=44> */
.L_x_13885:
[----:B------:R-:W-:Y:S05]  /*20110*/  BSYNC B1 ;  /* 0x0000000000017941 */ /* 0x000fea0003800000 */
.L_x_13884:
        /* <DEDUP_REMOVED lines=12> */
.L_x_13880:
        /* <DEDUP_REMOVED lines=12> */
.L_x_13889:
[----:B------:R-:W-:-:S07]  /*202a0*/  IMAD.MOV.U32 R120, RZ, RZ, R26 ;  /* 0x000000ffff787224 */ /* 0x000fce00078e001a */
.L_x_13890:
[----:B------:R-:W-:Y:S05]  /*202b0*/  BSYNC B1 ;  /* 0x0000000000017941 */ /* 0x000fea0003800000 */
.L_x_13888:
        /* <DEDUP_REMOVED lines=16> */
.L_x_13894:
[----:B------:R-:W-:Y:S05]  /*203c0*/  BSYNC B2 ;  /* 0x0000000000027941 */ /* 0x000fea0003800000 */
.L_x_13893:
        /* <DEDUP_REMOVED lines=44> */
.L_x_13892:
[----:B------:R-:W-:Y:S05]  /*20690*/  BSYNC B1 ;  /* 0x0000000000017941 */ /* 0x000fea0003800000 */
.L_x_13891:
        /* <DEDUP_REMOVED lines=16> */
.L_x_13895:
        /* <DEDUP_REMOVED lines=12> */
.L_x_13898:
[----:B------:R-:W-:-:S07]  /*20860*/  MOV R11, R26 ;  /* 0x0000001a000b7202 */ /* 0x000fce0000000f00 */
.L_x_13899:
[----:B------:R-:W-:Y:S05]  /*20870*/  BSYNC B1 ;  /* 0x0000000000017941 */ /* 0x000fea0003800000 */
.L_x_13897:
        /* <DEDUP_REMOVED lines=16> */
.L_x_13903:
[----:B------:R-:W-:Y:S05]  /*20980*/  BSYNC B2 ;  /* 0x0000000000027941 */ /* 0x000fea0003800000 */
.L_x_13902:
        /* <DEDUP_REMOVED lines=44> */
.L_x_13901:
[----:B------:R-:W-:Y:S05]  /*20c50*/  BSYNC B1 ;  /* 0x0000000000017941 */ /* 0x000fea0003800000 */
.L_x_13900:
        /* <DEDUP_REMOVED lines=10> */
.L_x_13896:
        /* <DEDUP_REMOVED lines=12> */
.L_x_13905:
[----:B------:R-:W-:-:S07]  /*20dc0*/  IMAD.MOV.U32 R153, RZ, RZ, R26 ;  /* 0x000000ffff997224 */ /* 0x000fce00078e001a */
.L_x_13906:
[----:B------:R-:W-:Y:S05]  /*20dd0*/  BSYNC B1 ;  /* 0x0000000000017941 */ /* 0x000fea0003800000 */
.L_x_13904:
        /* <DEDUP_REMOVED lines=16> */
.L_x_13910:
[----:B------:R-:W-:Y:S05]  /*20ee0*/  BSYNC B2 ;  /* 0x0000000000027941 */ /* 0x000fea0003800000 */
.L_x_13909:
        /* <DEDUP_REMOVED lines=44> */
.L_x_13908:
[----:B------:R-:W-:Y:S05]  /*211b0*/  BSYNC B1 ;  /* 0x0000000000017941 */ /* 0x000fea0003800000 */
.L_x_13907:
        /* <DEDUP_REMOVED lines=16> */
.L_x_13911:
        /* <DEDUP_REMOVED lines=12> */
.L_x_13914:
[----:B------:R-:W-:-:S07]  /*21380*/  MOV R12, R26 ;  /* 0x0000001a000c7202 */ /* 0x000fce0000000f00 */
.L_x_13915:
[----:B------:R-:W-:Y:S05]  /*21390*/  BSYNC B1 ;  /* 0x0000000000017941 */ /* 0x000fea0003800000 */
.L_x_13913:
        /* <DEDUP_REMOVED lines=16> */
.L_x_13919:
[----:B------:R-:W-:Y:S05]  /*214a0*/  BSYNC B2 ;  /* 0x0000000000027941 */ /* 0x000fea0003800000 */
.L_x_13918:
        /* <DEDUP_REMOVED lines=44> */
.L_x_13917:
[----:B------:R-:W-:Y:S05]  /*21770*/  BSYNC B1 ;  /* 0x0000000000017941 */ /* 0x000fea0003800000 */
.L_x_13916:
        /* <DEDUP_REMOVED lines=12> */
.L_x_13912:
        /* <DEDUP_REMOVED lines=12> */
.L_x_13921:
[----:B------:R-:W-:-:S07]  /*21900*/  IMAD.MOV.U32 R149, RZ, RZ, R26 ;  /* 0x000000ffff957224 */ /* 0x000fce00078e001a */
.L_x_13922:
[----:B------:R-:W-:Y:S05]  /*21910*/  BSYNC B1 ;  /* 0x0000000000017941 */ /* 0x000fea0003800000 */
.L_x_13920:
        /* <DEDUP_REMOVED lines=16> */
.L_x_13926:
[----:B------:R-:W-:Y:S05]  /*21a20*/  BSYNC B2 ;  /* 0x0000000000027941 */ /* 0x000fea0003800000 */
.L_x_13925:
        /* <DEDUP_REMOVED lines=44> */
.L_x_13924:
[----:B------:R-:W-:Y:S05]  /*21cf0*/  BSYNC B1 ;  /* 0x0000000000017941 */ /* 0x000fea0003800000 */
.L_x_13923:
        /* <DEDUP_REMOVED lines=16> */
.L_x_13927:
        /* <DEDUP_REMOVED lines=12> */
.L_x_13930:
[----:B------:R-:W-:-:S07]  /*21ec0*/  MOV R13, R26 ;  /* 0x0000001a000d7202 */ /* 0x000fce0000000f00 */
.L_x_13931:
[----:B------:R-:W-:Y:S05]  /*21ed0*/  BSYNC B1 ;  /* 0x0000000000017941 */ /* 0x000fea0003800000 */
.L_x_13929:
        /* <DEDUP_REMOVED lines=16> */
.L_x_13935:
[----:B------:R-:W-:Y:S05]  /*21fe0*/  BSYNC B2 ;  /* 0x0000000000027941 */ /* 0x000fea0003800000 */
.L_x_13934:
        /* <DEDUP_REMOVED lines=44> */
.L_x_13933:
[----:B------:R-:W-:Y:S05]  /*222b0*/  BSYNC B1 ;  /* 0x0000000000017941 */ /* 0x000fea0003800000 */
.L_x_13932:
        /* <DEDUP_REMOVED lines=10> */
.L_x_13928:
        /* <DEDUP_REMOVED lines=12> */
.L_x_13937:
[----:B------:R-:W-:-:S07]  /*22420*/  IMAD.MOV.U32 R154, RZ, RZ, R26 ;  /* 0x000000ffff9a7224 */ /* 0x000fce00078e001a */
.L_x_13938:
[----:B------:R-:W-:Y:S05]  /*22430*/  BSYNC B1 ;  /* 0x0000000000017941 */ /* 0x000fea0003800000 */
.L_x_13936:
        /* <DEDUP_REMOVED lines=16> */
.L_x_13942:
[----:B------:R-:W-:Y:S05]  /*22540*/  BSYNC B2 ;  /* 0x0000000000027941 */ /* 0x000fea0003800000 */
.L_x_13941:
        /* <DEDUP_REMOVED lines=44> */
.L_x_13940:
[----:B------:R-:W-:Y:S05]  /*22810*/  BSYNC B1 ;  /* 0x0000000000017941 */ /* 0x000fea0003800000 */
.L_x_13939:
        /* <DEDUP_REMOVED lines=14> */
.L_x_13943:
        /* <DEDUP_REMOVED lines=12> */
.L_x_13946:
[----:B------:R-:W-:-:S07]  /*229c0*/  MOV R14, R26 ;  /* 0x0000001a000e7202 */ /* 0x000fce0000000f00 */
.L_x_13947:
[----:B------:R-:W-:Y:S05]  /*229d0*/  BSYNC B1 ;  /* 0x0000000000017941 */ /* 0x000fea0003800000 */
.L_x_13945:
        /* <DEDUP_REMOVED lines=16> */
.L_x_13951:
[----:B------:R-:W-:Y:S05]  /*22ae0*/  BSYNC B2 ;  /* 0x0000000000027941 */ /* 0x000fea0003800000 */
.L_x_13950:
        /* <DEDUP_REMOVED lines=44> */
.L_x_13949:
[----:B------:R-:W-:Y:S05]  /*22db0*/  BSYNC B1 ;  /* 0x0000000000017941 */ /* 0x000fea0003800000 */
.L_x_13948:
        /* <DEDUP_REMOVED lines=12> */
.L_x_13944:
        /* <DEDUP_REMOVED lines=12> */
.L_x_13953:
[----:B------:R-:W-:-:S07]  /*22f40*/  IMAD.MOV.U32 R122, RZ, RZ, R26 ;  /* 0x000000ffff7a7224 */ /* 0x000fce00078e001a */
.L_x_13954:
[----:B------:R-:W-:Y:S05]  /*22f50*/  BSYNC B1 ;  /* 0x0000000000017941 */ /* 0x000fea0003800000 */
.L_x_13952:
        /* <DEDUP_REMOVED lines=16> */
.L_x_13958:
[----:B------:R-:W-:Y:S05]  /*23060*/  BSYNC B2 ;  /* 0x0000000000027941 */ /* 0x000fea0003800000 */
.L_x_13957:
        /* <DEDUP_REMOVED lines=44> */
.L_x_13956:
[----:B------:R-:W-:Y:S05]  /*23330*/  BSYNC B1 ;  /* 0x0000000000017941 */ /* 0x000fea0003800000 */
.L_x_13955:
        /* <DEDUP_REMOVED lines=14> */
.L_x_13959:
        /* <DEDUP_REMOVED lines=12> */
.L_x_13962:
[----:B------:R-:W-:-:S07]  /*234e0*/  MOV R15, R26 ;  /* 0x0000001a000f7202 */ /* 0x000fce0000000f00 */
.L_x_13963:
[----:B------:R-:W-:Y:S05]  /*234f0*/  BSYNC B1 ;  /* 0x0000000000017941 */ /* 0x000fea0003800000 */
.L_x_13961:
        /* <DEDUP_REMOVED lines=16> */
.L_x_13967:
[----:B------:R-:W-:Y:S05]  /*23600*/  BSYNC B2 ;  /* 0x0000000000027941 */ /* 0x000fea0003800000 */
.L_x_13966:
        /* <DEDUP_REMOVED lines=44> */
.L_x_13965:
[----:B------:R-:W-:Y:S05]  /*238d0*/  BSYNC B1 ;  /* 0x0000000000017941 */ /* 0x000fea0003800000 */
.L_x_13964:
        /* <DEDUP_REMOVED lines=10> */
.L_x_13960:
        /* <DEDUP_REMOVED lines=12> */
.L_x_13969:
[----:B------:R-:W-:-:S07]  /*23a40*/  IMAD.MOV.U32 R153, RZ, RZ, R26 ;  /* 0x000000ffff997224 */ /* 0x000fce00078e001a */
.L_x_13970:
[----:B------:R-:W-:Y:S05]  /*23a50*/  BSYNC B1 ;  /* 0x0000000000017941 */ /* 0x000fea0003800000 */
.L_x_13968:
        /* <DEDUP_REMOVED lines=16> */
.L_x_13974:
[----:B------:R-:W-:Y:S05]  /*23b60*/  BSYNC B2 ;  /* 0x0000000000027941 */ /* 0x000fea0003800000 */
.L_x_13973:
        /* <DEDUP_REMOVED lines=44> */
.L_x_13972:
[----:B------:R-:W-:Y:S05]  /*23e30*/  BSYNC B1 ;  /* 0x0000000000017941 */ /* 0x000fea0003800000 */
.L_x_13971:
        /* <DEDUP_REMOVED lines=14> */
.L_x_13975:
        /* <DEDUP_REMOVED lines=12> */
.L_x_13978:
[----:B------:R-:W-:-:S07]  /*23fe0*/  MOV R16, R26 ;  /* 0x0000001a00107202 */ /* 0x000fce0000000f00 */
.L_x_13979:
[----:B------:R-:W-:Y:S05]  /*23ff0*/  BSYNC B1 ;  /* 0x0000000000017941 */ /* 0x000fea0003800000 */
.L_x_13977:
        /* <DEDUP_REMOVED lines=19> */
.L_x_13983:
[----:B------:R-:W-:Y:S05]  /*24130*/  BSYNC B2 ;  /* 0x0000000000027941 */ /* 0x000fea0003800000 */
.L_x_13982:
        /* <DEDUP_REMOVED lines=44> */
.L_x_13981:
[----:B------:R-:W-:Y:S05]  /*24400*/  BSYNC B1 ;  /* 0x0000000000017941 */ /* 0x000fea0003800000 */
.L_x_13980:
        /* <DEDUP_REMOVED lines=12> */
.L_x_13976:
        /* <DEDUP_REMOVED lines=53> */
.L_x_13984:
        /* <DEDUP_REMOVED lines=21> */
.L_x_13986:
[----:B------:R-:W-:-:S07]  /*24970*/  IMAD.MOV.U32 R160, RZ, RZ, R26 ;  /* 0x000000ffffa07224 */ /* 0x000fce00078e001a */
.L_x_13987:
[----:B------:R-:W-:Y:S05]  /*24980*/  BSYNC B1 ;  /* 0x0000000000017941 */ /* 0x000fea0003800000 */
.L_x_13985:
        /* <DEDUP_REMOVED lines=16> */
.L_x_13991:
[----:B------:R-:W-:Y:S05]  /*24a90*/  BSYNC B2 ;  /* 0x0000000000027941 */ /* 0x000fea0003800000 */
.L_x_13990:
        /* <DEDUP_REMOVED lines=44> */
.L_x_13989:
[----:B------:R-:W-:Y:S05]  /*24d60*/  BSYNC B1 ;  /* 0x0000000000017941 */ /* 0x000fea0003800000 */
.L_x_13988:
        /* <DEDUP_REMOVED lines=16> */
.L_x_13992:
        /* <DEDUP_REMOVED lines=12> */
.L_x_13995:
[----:B------:R-:W-:-:S07]  /*24f30*/  IMAD.MOV.U32 R8, RZ, RZ, R26 ;  /* 0x000000ffff087224 */ /* 0x000fce00078e001a */
.L_x_13996:
[----:B------:R-:W-:Y:S05]  /*24f40*/  BSYNC B1 ;  /* 0x0000000000017941 */ /* 0x000fea0003800000 */
.L_x_13994:
        /* <DEDUP_REMOVED lines=16> */
.L_x_14000:
[----:B------:R-:W-:Y:S05]  /*25050*/  BSYNC B2 ;  /* 0x0000000000027941 */ /* 0x000fea0003800000 */
.L_x_13999:
        /* <DEDUP_REMOVED lines=44> */
.L_x_13998:
[----:B------:R-:W-:Y:S05]  /*25320*/  BSYNC B1 ;  /* 0x0000000000017941 */ /* 0x000fea0003800000 */
.L_x_13997:
        /* <DEDUP_REMOVED lines=10> */
.L_x_13993:
        /* <DEDUP_REMOVED lines=12> */
.L_x_14002:
[----:B------:R-:W-:-:S07]  /*25490*/  IMAD.MOV.U32 R155, RZ, RZ, R26 ;  /* 0x000000ffff9b7224 */ /* 0x000fce00078e001a */
.L_x_14003:
[----:B------:R-:W-:Y:S05]  /*254a0*/  BSYNC B1 ;  /* 0x0000000000017941 */ /* 0x000fea0003800000 */
.L_x_14001:
        /* <DEDUP_REMOVED lines=16> */
.L_x_14007:
[----:B------:R-:W-:Y:S05]  /*255b0*/  BSYNC B2 ;  /* 0x0000000000027941 */ /* 0x000fea0003800000 */
.L_x_14006:
        /* <DEDUP_REMOVED lines=44> */
.L_x_14005:
[----:B------:R-:W-:Y:S05]  /*25880*/  BSYNC B1 ;  /* 0x0000000000017941 */ /* 0x000fea0003800000 */
.L_x_14004:
        /* <DEDUP_REMOVED lines=16> */
.L_x_14008:
        /* <DEDUP_REMOVED lines=12> */
.L_x_14011:
[----:B------:R-:W-:-:S07]  /*25a50*/  IMAD.MOV.U32 R10, RZ, RZ, R26 ;  /* 0x000000ffff0a7224 */ /* 0x000fce00078e001a */
.L_x_14012:
[----:B------:R-:W-:Y:S05]  /*25a60*/  BSYNC B1 ;  /* 0x0000000000017941 */ /* 0x000fea0003800000 */
.L_x_14010:
        /* <DEDUP_REMOVED lines=16> */
.L_x_14016:
[----:B------:R-:W-:Y:S05]  /*25b70*/  BSYNC B2 ;  /* 0x0000000000027941 */ /* 0x000fea0003800000 */
.L_x_14015:
        /* <DEDUP_REMOVED lines=44> */
.L_x_14014:
[----:B------:R-:W-:Y:S05]  /*25e40*/  BSYNC B1 ;  /* 0x0000000000017941 */ /* 0x000fea0003800000 */
.L_x_14013:
        /* <DEDUP_REMOVED lines=12> */
.L_x_14009:
        /* <DEDUP_REMOVED lines=12> */
.L_x_14018:
[----:B------:R-:W-:-:S07]  /*25fd0*/  IMAD.MOV.U32 R120, RZ, RZ, R26 ;  /* 0x000000ffff787224 */ /* 0x000fce00078e001a */
.L_x_14019:
[----:B------:R-:W-:Y:S05]  /*25fe0*/  BSYNC B1 ;  /* 0x0000000000017941 */ /* 0x000fea0003800000 */
.L_x_14017:
        /* <DEDUP_REMOVED lines=16> */
.L_x_14023:
[----:B------:R-:W-:Y:S05]  /*260f0*/  BSYNC B2 ;  /* 0x0000000000027941 */ /* 0x000fea0003800000 */
.L_x_14022:
        /* <DEDUP_REMOVED lines=44> */
.L_x_14021:
[----:B------:R-:W-:Y:S05]  /*263c0*/  BSYNC B1 ;  /* 0x0000000000017941 */ /* 0x000fea0003800000 */
.L_x_14020:
        /* <DEDUP_REMOVED lines=16> */
.L_x_14024:
        /* <DEDUP_REMOVED lines=12> */
.L_x_14027:
[----:B------:R-:W-:-:S07]  /*26590*/  IMAD.MOV.U32 R11, RZ, RZ, R26 ;  /* 0x000000ffff0b7224 */ /* 0x000fce00078e001a */
.L_x_14028:
[----:B------:R-:W-:Y:S05]  /*265a0*/  BSYNC B1 ;  /* 0x0000000000017941 */ /* 0x000fea0003800000 */
.L_x_14026:
        /* <DEDUP_REMOVED lines=16> */
.L_x_14032:
[----:B------:R-:W-:Y:S05]  /*266b0*/  BSYNC B2 ;  /* 0x0000000000027941 */ /* 0x000fea0003800000 */
.L_x_14031:
        /* <DEDUP_REMOVED lines=44> */
.L_x_14030:
[----:B------:R-:W-:Y:S05]  /*26980*/  BSYNC B1 ;  /* 0x0000000000017941 */ /* 0x000fea0003800000 */
.L_x_14029:
        /* <DEDUP_REMOVED lines=10> */
.L_x_14025:
        /* <DEDUP_REMOVED lines=12> */
.L_x_14034:
[----:B------:R-:W-:-:S07]  /*26af0*/  IMAD.MOV.U32 R162, RZ, RZ, R26 ;  /* 0x000000ffffa27224 */ /* 0x000fce00078e001a */
.L_x_14035:
[----:B------:R-:W-:Y:S05]  /*26b00*/  BSYNC B1 ;  /* 0x0000000000017941 */ /* 0x000fea0003800000 */
.L_x_14033:
        /* <DEDUP_REMOVED lines=16> */
.L_x_14039:
[----:B------:R-:W-:Y:S05]  /*26c10*/  BSYNC B2 ;  /* 0x0000000000027941 */ /* 0x000fea0003800000 */
.L_x_14038:
        /* <DEDUP_REMOVED lines=44> */
.L_x_14037:
[----:B------:R-:W-:Y:S05]  /*26ee0*/  BSYNC B1 ;  /* 0x0000000000017941 */ /* 0x000fea0003800000 */
.L_x_14036:
        /* <DEDUP_REMOVED lines=16> */
.L_x_14040:
        /* <DEDUP_REMOVED lines=12> */
.L_x_14043:
[----:B------:R-:W-:-:S07]  /*270b0*/  IMAD.MOV.U32 R12, RZ, RZ, R26 ;  /* 0x000000ffff0c7224 */ /* 0x000fce00078e001a */
.L_x_14044:
[----:B------:R-:W-:Y:S05]  /*270c0*/  BSYNC B1 ;  /* 0x0000000000017941 */ /* 0x000fea0003800000 */
.L_x_14042:
        /* <DEDUP_REMOVED lines=16> */
.L_x_14048:
[----:B------:R-:W-:Y:S05]  /*271d0*/  BSYNC B2 ;  /* 0x0000000000027941 */ /* 0x000fea0003800000 */
.L_x_14047:
        /* <DEDUP_REMOVED lines=44> */
.L_x_14046:
[----:B------:R-:W-:Y:S05]  /*274a0*/  BSYNC B1 ;  /* 0x0000000000017941 */ /* 0x000fea0003800000 */
.L_x_14045:
        /* <DEDUP_REMOVED lines=12> */
.L_x_14041:
        /* <DEDUP_REMOVED lines=12> */
.L_x_14050:
[----:B------:R-:W-:-:S07]  /*27630*/  IMAD.MOV.U32 R162, RZ, RZ, R26 ;  /* 0x000000ffffa27224 */ /* 0x000fce00078e001a */
.L_x_14051:
[----:B------:R-:W-:Y:S05]  /*27640*/  BSYNC B1 ;  /* 0x0000000000017941 */ /* 0x000fea0003800000 */
.L_x_14049:
        /* <DEDUP_REMOVED lines=16> */
.L_x_14055:
[----:B------:R-:W-:Y:S05]  /*27750*/  BSYNC B2 ;  /* 0x0000000000027941 */ /* 0x000fea0003800000 */
.L_x_14054:
        /* <DEDUP_REMOVED lines=44> */
.L_x_14053:
[----:B------:R-:W-:Y:S05]  /*27a20*/  BSYNC B1 ;  /* 0x0000000000017941 */ /* 0x000fea0003800000 */
.L_x_14052:
        /* <DEDUP_REMOVED lines=16> */
.L_x_14056:
        /* <DEDUP_REMOVED lines=12> */
.L_x_14059:
[----:B------:R-:W-:-:S07]  /*27bf0*/  IMAD.MOV.U32 R13, RZ, RZ, R26 ;  /* 0x000000ffff0d7224 */ /* 0x000fce00078e001a */
.L_x_14060:
[----:B------:R-:W-:Y:S05]  /*27c00*/  BSYNC B1 ;  /* 0x0000000000017941 */ /* 0x000fea0003800000 */
.L_x_14058:
        /* <DEDUP_REMOVED lines=16> */
.L_x_14064:
[----:B------:R-:W-:Y:S05]  /*27d10*/  BSYNC B2 ;  /* 0x0000000000027941 */ /* 0x000fea0003800000 */
.L_x_14063:
        /* <DEDUP_REMOVED lines=44> */
.L_x_14062:
[----:B------:R-:W-:Y:S05]  /*27fe0*/  BSYNC B1 ;  /* 0x0000000000017941 */ /* 0x000fea0003800000 */
.L_x_14061:
        /* <DEDUP_REMOVED lines=10> */
.L_x_14057:
        /* <DEDUP_REMOVED lines=12> */
.L_x_14066:
[----:B------:R-:W-:-:S07]  /*28150*/  IMAD.MOV.U32 R159, RZ, RZ, R26 ;  /* 0x000000ffff9f7224 */ /* 0x000fce00078e001a */
.L_x_14067:
[----:B------:R-:W-:Y:S05]  /*28160*/  BSYNC B1 ;  /* 0x0000000000017941 */ /* 0x000fea0003800000 */
.L_x_14065:
        /* <DEDUP_REMOVED lines=16> */
.L_x_14071:
[----:B------:R-:W-:Y:S05]  /*28270*/  BSYNC B2 ;  /* 0x0000000000027941 */ /* 0x000fea0003800000 */
.L_x_14070:
        /* <DEDUP_REMOVED lines=44> */
.L_x_14069:
[----:B------:R-:W-:Y:S05]  /*28540*/  BSYNC B1 ;  /* 0x0000000000017941 */ /* 0x000fea0003800000 */
.L_x_14068:
        /* <DEDUP_REMOVED lines=14> */
.L_x_14072:
        /* <DEDUP_REMOVED lines=12> */
.L_x_14075:
[----:B------:R-:W-:-:S07]  /*286f0*/  IMAD.MOV.U32 R14, RZ, RZ, R26 ;  /* 0x000000ffff0e7224 */ /* 0x000fce00078e001a */
.L_x_14076:
[----:B------:R-:W-:Y:S05]  /*28700*/  BSYNC B1 ;  /* 0x0000000000017941 */ /* 0x000fea0003800000 */
.L_x_14074:
        /* <DEDUP_REMOVED lines=16> */
.L_x_14080:
[----:B------:R-:W-:Y:S05]  /*28810*/  BSYNC B2 ;  /* 0x0000000000027941 */ /* 0x000fea0003800000 */
.L_x_14079:
        /* <DEDUP_REMOVED lines=44> */
.L_x_14078:
[----:B------:R-:W-:Y:S05]  /*28ae0*/  BSYNC B1 ;  /* 0x0000000000017941 */ /* 0x000fea0003800000 */
.L_x_14077:
        /* <DEDUP_REMOVED lines=12> */
.L_x_14073:
        /* <DEDUP_REMOVED lines=12> */
.L_x_14082:
[----:B------:R-:W-:-:S07]  /*28c70*/  MOV R122, R26 ;  /* 0x0000001a007a7202 */ /* 0x000fce0000000f00 */
.L_x_14083:
[----:B------:R-:W-:Y:S05]  /*28c80*/  BSYNC B1 ;  /* 0x0000000000017941 */ /* 0x000fea0003800000 */
.L_x_14081:
        /* <DEDUP_REMOVED lines=16> */
.L_x_14087:
[----:B------:R-:W-:Y:S05]  /*28d90*/  BSYNC B2 ;  /* 0x0000000000027941 */ /* 0x000fea0003800000 */
.L_x_14086:
        /* <DEDUP_REMOVED lines=44> */
.L_x_14085:
[----:B------:R-:W-:Y:S05]  /*29060*/  BSYNC B1 ;  /* 0x0000000000017941 */ /* 0x000fea0003800000 */
.L_x_14084:
        /* <DEDUP_REMOVED lines=12> */
[----:B------:R-:W-:Y:S01]  /*29130*/  MOV R121, R120 ;  /* 0x0000007800797202 */ /* 0x000fe20000000f00 */
[----:B------:R-:W-:Y:S06]  /*29140*/  BRA `(.L_x_14089) ;  /* 0x0000000400587947 */ /* 0x000fec0003800000 */
.L_x_14088:
        /* <DEDUP_REMOVED lines=12> */
.L_x_14091:
[----:B------:R-:W-:-:S07]  /*29210*/  IMAD.MOV.U32 R15, RZ, RZ, R26 ;  /* 0x000000ffff0f7224 */ /* 0x000fce00078e001a */
.L_x_14092:
[----:B------:R-:W-:Y:S05]  /*29220*/  BSYNC B1 ;  /* 0x0000000000017941 */ /* 0x000fea0003800000 */
.L_x_14090:
        /* <DEDUP_REMOVED lines=16> */
.L_x_14096:
[----:B------:R-:W-:Y:S05]  /*29330*/  BSYNC B2 ;  /* 0x0000000000027941 */ /* 0x000fea0003800000 */
.L_x_14095:
        /* <DEDUP_REMOVED lines=44> */
.L_x_14094:
[----:B------:R-:W-:Y:S05]  /*29600*/  BSYNC B1 ;  /* 0x0000000000017941 */ /* 0x000fea0003800000 */
.L_x_14093:
        /* <DEDUP_REMOVED lines=10> */
.L_x_14089:
        /* <DEDUP_REMOVED lines=12> */
.L_x_14098:
[----:B------:R-:W-:-:S07]  /*29770*/  MOV R164, R26 ;  /* 0x0000001a00a47202 */ /* 0x000fce0000000f00 */
.L_x_14099:
[----:B------:R-:W-:Y:S05]  /*29780*/  BSYNC B1 ;  /* 0x0000000000017941 */ /* 0x000fea0003800000 */
.L_x_14097:
        /* <DEDUP_REMOVED lines=16> */
.L_x_14103:
[----:B------:R-:W-:Y:S05]  /*29890*/  BSYNC B2 ;  /* 0x0000000000027941 */ /* 0x000fea0003800000 */
.L_x_14102:
        /* <DEDUP_REMOVED lines=44> */
.L_x_14101:
[----:B------:R-:W-:Y:S05]  /*29b60*/  BSYNC B1 ;  /* 0x0000000000017941 */ /* 0x000fea0003800000 */
.L_x_14100:
        /* <DEDUP_REMOVED lines=9> */
[----:B------:R-:W-:Y:S02]  /*29c00*/  PRMT R121, R51, 0x7632, R121 ;  /* 0x0000763233797816 */ /* 0x000fe40000000079 */
[----:B------:R-:W-:-:S03]  /*29c10*/  MOV R164, R120 ;  /* 0x0000007800a47202 */ /* 0x000fc60000000f00 */
[----:B------:R-:W-:-:S04]  /*29c20*/  IMAD.U32 R121, R121, 0x10000, RZ ;  /* 0x0001000079797824 */ /* 0x000fc800078e00ff */
[----:B------:R-:W-:Y:S01]  /*29c30*/  FADD.FTZ R161, R161, R121 ;  /* 0x00000079a1a17221 */ /* 0x000fe20000010000 */
[----:B------:R-:W-:Y:S06]  /*29c40*/  BRA `(.L_x_14105) ;  /* 0x00000004006c7947 */ /* 0x000fec0003800000 */
.L_x_14104:
        /* <DEDUP_REMOVED lines=12> */
.L_x_14107:
[----:B------:R-:W-:-:S07]  /*29d10*/  IMAD.MOV.U32 R16, RZ, RZ, R26 ;  /* 0x000000ffff107224 */ /* 0x000fce00078e001a */
.L_x_14108:
[----:B------:R-:W-:Y:S05]  /*29d20*/  BSYNC B1 ;  /* 0x0000000000017941 */ /* 0x000fea0003800000 */
.L_x_14106:
        /* <DEDUP_REMOVED lines=12> */
[----:B------:R-:W-:Y:S01]  /*29df0*/  @!P6 IADD3 R4, R4, 0x1, RZ ;  /* 0x000000010404e810 */ /* 0x000fe20007ffe0ff */
[----:B------:R-:W-:Y:S01]  /*29e00*/  @!P6 VIADD R2, R7, 0x1 ;  /* 0x000000010702e836 */ /* 0x000fe20000000000 */
[----:B------:R-:W-:Y:S02]  /*29e10*/  @!P6 MOV R6, RZ ;  /* 0x000000ff0006e202 */ /* 0x000fe40000000f00 */
[----:B------:R-:W-:-:S13]  /*29e20*/  ISETP.NE.AND P0, PT, R4, RZ, !P6 ;  /* 0x000000ff0400720c */ /* 0x000fda0007705270 */
[----:B------:R-:W-:Y:S02]  /*29e30*/  @P0 IADD3 R2, R7, RZ, RZ ;  /* 0x000000ff07020210 */ /* 0x000fe40007ffe0ff */
[----:B------:R-:W-:-:S03]  /*29e40*/  LOP3.LUT P0, RZ, R9, 0x40, RZ, 0xc0, !PT ;  /* 0x0000004009ff7812 */ /* 0x000fc6000780c0ff */
[----:B------:R-:W-:-:S10]  /*29e50*/  @!P6 IMAD.MOV.U32 R7, RZ, RZ, R2 ;  /* 0x000000ffff07e224 */ /* 0x000fd400078e0002 */
.L_x_14112:
[----:B------:R-:W-:Y:S05]  /*29e60*/  BSYNC B2 ;  /* 0x0000000000027941 */ /* 0x000fea0003800000 */
.L_x_14111:
        /* <DEDUP_REMOVED lines=44> */
.L_x_14110:
[----:B------:R-:W-:Y:S05]  /*2a130*/  BSYNC B1 ;  /* 0x0000000000017941 */ /* 0x000fea0003800000 */
.L_x_14109:
        /* <DEDUP_REMOVED lines=12> */
.L_x_14105:
        /* <DEDUP_REMOVED lines=53> */
.L_x_14113:
        /* <DEDUP_REMOVED lines=21> */
.L_x_14115:
[----:B------:R-:W-:-:S07]  /*2a6a0*/  MOV R163, R26 ;  /* 0x0000001a00a37202 */ /* 0x000fce0000000f00 */
.L_x_14116:
[----:B------:R-:W-:Y:S05]  /*2a6b0*/  BSYNC B1 ;  /* 0x0000000000017941 */ /* 0x000fea0003800000 */
.L_x_14114:
        /* <DEDUP_REMOVED lines=16> */
.L_x_14120:
[----:B------:R-:W-:Y:S05]  /*2a7c0*/  BSYNC B2 ;  /* 0x0000000000027941 */ /* 0x000fea0003800000 */
.L_x_14119:
        /* <DEDUP_REMOVED lines=44> */
.L_x_14118:
[----:B------:R-:W-:Y:S05]  /*2aa90*/  BSYNC B1 ;  /* 0x0000000000017941 */ /* 0x000fea0003800000 */
.L_x_14117:
        /* <DEDUP_REMOVED lines=16> */
.L_x_14121:
        /* <DEDUP_REMOVED lines=12> */
.L_x_14124:
[----:B------:R-:W-:-:S07]  /*2ac60*/  IMAD.MOV.U32 R8, RZ, RZ, R26 ;  /* 0x000000ffff087224 */ /* 0x000fce00078e001a */
.L_x_14125:
[----:B------:R-:W-:Y:S05]  /*2ac70*/  BSYNC B1 ;  /* 0x0000000000017941 */ /* 0x000fea0003800000 */
.L_x_14123:
        /* <DEDUP_REMOVED lines=16> */
.L_x_14129:
[----:B------:R-:W-:Y:S05]  /*2ad80*/  BSYNC B2 ;  /* 0x0000000000027941 */ /* 0x000fea0003800000 */
.L_x_14128:
        /* <DEDUP_REMOVED lines=44> */
.L_x_14127:
[----:B------:R-:W-:Y:S05]  /*2b050*/  BSYNC B1 ;  /* 0x0000000000017941 */ /* 0x000fea0003800000 */
.L_x_14126:
        /* <DEDUP_REMOVED lines=10> */
.L_x_14122:
        /* <DEDUP_REMOVED lines=12> */
.L_x_14131:
[----:B------:R-:W-:-:S07]  /*2b1c0*/  MOV R170, R26 ;  /* 0x0000001a00aa7202 */ /* 0x000fce0000000f00 */
.L_x_14132:
[----:B------:R-:W-:Y:S05]  /*2b1d0*/  BSYNC B1 ;  /* 0x0000000000017941 */ /* 0x000fea0003800000 */
.L_x_14130:
        /* <DEDUP_REMOVED lines=16> */
.L_x_14136:
[----:B------:R-:W-:Y:S05]  /*2b2e0*/  BSYNC B2 ;  /* 0x0000000000027941 */ /* 0x000fea0003800000 */
.L_x_14135:
        /* <DEDUP_REMOVED lines=44> */
.L_x_14134:
[----:B------:R-:W-:Y:S05]  /*2b5b0*/  BSYNC B1 ;  /* 0x0000000000017941 */ /* 0x000fea0003800000 */
.L_x_14133:
        /* <DEDUP_REMOVED lines=16> */
.L_x_14137:
        /* <DEDUP_REMOVED lines=12> */
.L_x_14140:
[----:B------:R-:W-:-:S07]  /*2b780*/  IMAD.MOV.U32 R10, RZ, RZ, R26 ;  /* 0x000000ffff0a7224 */ /* 0x000fce00078e001a */
.L_x_14141:
[----:B------:R-:W-:Y:S05]  /*2b790*/  BSYNC B1 ;  /* 0x0000000000017941 */ /* 0x000fea0003800000 */
.L_x_14139:
        /* <DEDUP_REMOVED lines=16> */
.L_x_14145:
[----:B------:R-:W-:Y:S05]  /*2b8a0*/  BSYNC B2 ;  /* 0x0000000000027941 */ /* 0x000fea0003800000 */
.L_x_14144:
        /* <DEDUP_REMOVED lines=44> */
.L_x_14143:
[----:B------:R-:W-:Y:S05]  /*2bb70*/  BSYNC B1 ;  /* 0x0000000000017941 */ /* 0x000fea0003800000 */
.L_x_14142:
        /* <DEDUP_REMOVED lines=12> */
.L_x_14138:
        /* <DEDUP_REMOVED lines=12> */
.L_x_14147:
[----:B------:R-:W-:-:S07]  /*2bd00*/  MOV R120, R26 ;  /* 0x0000001a00787202 */ /* 0x000fce0000000f00 */
.L_x_14148:
[----:B------:R-:W-:Y:S05]  /*2bd10*/  BSYNC B1 ;  /* 0x0000000000017941 */ /* 0x000fea0003800000 */
.L_x_14146:
        /* <DEDUP_REMOVED lines=16> */
.L_x_14152:
[----:B------:R-:W-:Y:S05]  /*2be20*/  BSYNC B2 ;  /* 0x0000000000027941 */ /* 0x000fea0003800000 */
.L_x_14151:
        /* <DEDUP_REMOVED lines=44> */
.L_x_14150:
[----:B------:R-:W-:Y:S05]  /*2c0f0*/  BSYNC B1 ;  /* 0x0000000000017941 */ /* 0x000fea0003800000 */
.L_x_14149:
        /* <DEDUP_REMOVED lines=12> */
[----:B------:R-:W-:Y:S01]  /*2c1c0*/  IMAD.U32 R120, R49, 0x10000, RZ ;  /* 0x0001000031787824 */ /* 0x000fe200078e00ff */
[----:B------:R-:W-:-:S03]  /*2c1d0*/  MOV R121, R166 ;  /* 0x000000a600797202 */ /* 0x000fc60000000f00 */
[----:B------:R-:W-:Y:S01]  /*2c1e0*/  FADD.FTZ R165, R120, R165 ;  /* 0x000000a578a57221 */ /* 0x000fe20000010000 */
[----:B------:R-:W-:Y:S06]  /*2c1f0*/  BRA `(.L_x_14154) ;  /* 0x0000000400587947 */ /* 0x000fec0003800000 */
.L_x_14153:
        /* <DEDUP_REMOVED lines=12> */
.L_x_14156:
[----:B------:R-:W-:-:S07]  /*2c2c0*/  IMAD.MOV.U32 R11, RZ, RZ, R26 ;  /* 0x000000ffff0b7224 */ /* 0x000fce00078e001a */
.L_x_14157:
[----:B------:R-:W-:Y:S05]  /*2c2d0*/  BSYNC B1 ;  /* 0x0000000000017941 */ /* 0x000fea0003800000 */
.L_x_14155:
        /* <DEDUP_REMOVED lines=16> */
.L_x_14161:
[----:B------:R-:W-:Y:S05]  /*2c3e0*/  BSYNC B2 ;  /* 0x0000000000027941 */ /* 0x000fea0003800000 */
.L_x_14160:
        /* <DEDUP_REMOVED lines=44> */
.L_x_14159:
[----:B------:R-:W-:Y:S05]  /*2c6b0*/  BSYNC B1 ;  /* 0x0000000000017941 */ /* 0x000fea0003800000 */
.L_x_14158:
        /* <DEDUP_REMOVED lines=10> */
.L_x_14154:
        /* <DEDUP_REMOVED lines=12> */
.L_x_14163:
[----:B------:R-:W-:-:S07]  /*2c820*/  MOV R171, R26 ;  /* 0x0000001a00ab7202 */ /* 0x000fce0000000f00 */
.L_x_14164:
[----:B------:R-:W-:Y:S05]  /*2c830*/  BSYNC B1 ;  /* 0x0000000000017941 */ /* 0x000fea0003800000 */
.L_x_14162:
        /* <DEDUP_REMOVED lines=16> */
.L_x_14168:
[----:B------:R-:W-:Y:S05]  /*2c940*/  BSYNC B2 ;  /* 0x0000000000027941 */ /* 0x000fea0003800000 */
.L_x_14167:
        /* <DEDUP_REMOVED lines=44> */
.L_x_14166:
[----:B------:R-:W-:Y:S05]  /*2cc10*/  BSYNC B1 ;  /* 0x0000000000017941 */ /* 0x000fea0003800000 */
.L_x_14165:
        /* <DEDUP_REMOVED lines=14> */
[----:B------:R-:W-:Y:S01]  /*2cd00*/  MOV R121, R120 ;  /* 0x0000007800797202 */ /* 0x000fe20000000f00 */
[----:B------:R-:W-:Y:S06]  /*2cd10*/  BRA `(.L_x_14170) ;  /* 0x0000000400607947 */ /* 0x000fec0003800000 */
.L_x_14169:
        /* <DEDUP_REMOVED lines=12> */
.L_x_14172:
[----:B------:R-:W-:-:S07]  /*2cde0*/  IMAD.MOV.U32 R12, RZ, RZ, R26 ;  /* 0x000000ffff0c7224 */ /* 0x000fce00078e001a */
.L_x_14173:
[----:B------:R-:W-:Y:S05]  /*2cdf0*/  BSYNC B1 ;  /* 0x0000000000017941 */ /* 0x000fea0003800000 */
.L_x_14171:
        /* <DEDUP_REMOVED lines=16> */
.L_x_14177:
[----:B------:R-:W-:Y:S05]  /*2cf00*/  BSYNC B2 ;  /* 0x0000000000027941 */ /* 0x000fea0003800000 */
.L_x_14176:
        /* <DEDUP_REMOVED lines=44> */
.L_x_14175:
[----:B------:R-:W-:Y:S05]  /*2d1d0*/  BSYNC B1 ;  /* 0x0000000000017941 */ /* 0x000fea0003800000 */
.L_x_14174:
        /* <DEDUP_REMOVED lines=12> */
.L_x_14170:
        /* <DEDUP_REMOVED lines=12> */
.L_x_14179:
[----:B------:R-:W-:-:S07]  /*2d360*/  MOV R169, R26 ;  /* 0x0000001a00a97202 */ /* 0x000fce0000000f00 */
.L_x_14180:
[----:B------:R-:W-:Y:S05]  /*2d370*/  BSYNC B1 ;  /* 0x0000000000017941 */ /* 0x000fea0003800000 */
.L_x_14178:
        /* <DEDUP_REMOVED lines=16> */
.L_x_14184:
[----:B------:R-:W-:Y:S05]  /*2d480*/  BSYNC B2 ;  /* 0x0000000000027941 */ /* 0x000fea0003800000 */
.L_x_14183:
        /* <DEDUP_REMOVED lines=44> */
.L_x_14182:
[----:B------:R-:W-:Y:S05]  /*2d750*/  BSYNC B1 ;  /* 0x0000000000017941 */ /* 0x000fea0003800000 */
.L_x_14181:
        /* <DEDUP_REMOVED lines=16> */
.L_x_14185:
        /* <DEDUP_REMOVED lines=12> */
.L_x_14188:
[----:B------:R-:W-:-:S07]  /*2d920*/  IMAD.MOV.U32 R13, RZ, RZ, R26 ;  /* 0x000000ffff0d7224 */ /* 0x000fce00078e001a */
.L_x_14189:
[----:B------:R-:W-:Y:S05]  /*2d930*/  BSYNC B1 ;  /* 0x0000000000017941 */ /* 0x000fea0003800000 */
.L_x_14187:
        /* <DEDUP_REMOVED lines=16> */
.L_x_14193:
[----:B------:R-:W-:Y:S05]  /*2da40*/  BSYNC B2 ;  /* 0x0000000000027941 */ /* 0x000fea0003800000 */
.L_x_14192:
        /* <DEDUP_REMOVED lines=44> */
.L_x_14191:
[----:B------:R-:W-:Y:S05]  /*2dd10*/  BSYNC B1 ;  /* 0x0000000000017941 */ /* 0x000fea0003800000 */
.L_x_14190:
        /* <DEDUP_REMOVED lines=10> */
.L_x_14186:
        /* <DEDUP_REMOVED lines=12> */
.L_x_14195:
[----:B------:R-:W-:-:S07]  /*2de80*/  MOV R172, R26 ;  /* 0x0000001a00ac7202 */ /* 0x000fce0000000f00 */
.L_x_14196:
[----:B------:R-:W-:Y:S05]  /*2de90*/  BSYNC B1 ;  /* 0x0000000000017941 */ /* 0x000fea0003800000 */
.L_x_14194:
        /* <DEDUP_REMOVED lines=16> */
.L_x_14200:
[----:B------:R-:W-:Y:S05]  /*2dfa0*/  BSYNC B2 ;  /* 0x0000000000027941 */ /* 0x000fea0003800000 */
.L_x_14199:
        /* <DEDUP_REMOVED lines=44> */
.L_x_14198:
[----:B------:R-:W-:Y:S05]  /*2e270*/  BSYNC B1 ;  /* 0x0000000000017941 */ /* 0x000fea0003800000 */
.L_x_14197:
        /* <DEDUP_REMOVED lines=14> */
.L_x_14201:
        /* <DEDUP_REMOVED lines=12> */
.L_x_14204:
[----:B------:R-:W-:-:S07]  /*2e420*/  IMAD.MOV.U32 R14, RZ, RZ, R26 ;  /* 0x000000ffff0e7224 */ /* 0x000fce00078e001a */
.L_x_14205:
[----:B------:R-:W-:Y:S05]  /*2e430*/  BSYNC B1 ;  /* 0x0000000000017941 */ /* 0x000fea0003800000 */
.L_x_14203:
        /* <DEDUP_REMOVED lines=16> */
.L_x_14209:
[----:B------:R-:W-:Y:S05]  /*2e540*/  BSYNC B2 ;  /* 0x0000000000027941 */ /* 0x000fea0003800000 */
.L_x_14208:
        /* <DEDUP_REMOVED lines=44> */
.L_x_14207:
[----:B------:R-:W-:Y:S05]  /*2e810*/  BSYNC B1 ;  /* 0x0000000000017941 */ /* 0x000fea0003800000 */
.L_x_14206:
        /* <DEDUP_REMOVED lines=12> */
.L_x_14202:
        /* <DEDUP_REMOVED lines=12> */
.L_x_14211:
[----:B------:R-:W-:-:S07]  /*2e9a0*/  MOV R122, R26 ;  /* 0x0000001a007a7202 */ /* 0x000fce0000000f00 */
.L_x_14212:
[----:B------:R-:W-:Y:S05]  /*2e9b0*/  BSYNC B1 ;  /* 0x0000000000017941 */ /* 0x000fea0003800000 */
.L_x_14210:
        /* <DEDUP_REMOVED lines=16> */
.L_x_14216:
[----:B------:R-:W-:Y:S05]  /*2eac0*/  BSYNC B2 ;  /* 0x0000000000027941 */ /* 0x000fea0003800000 */
.L_x_14215:
[----:B------:R-:W-:Y:S01]  /*2ead0*/  LOP3.LUT R18, R0, UR9, R7, 0x96, !PT ;  /* 0x0000000900127c12 */ /* 0x000fe2000f8e9607 */
[----:B------:R-:W-:-:S04]  /*2eae0*/  IMAD.HI.U32 R0, R4, -0x326172a9, RZ ;  /* 0xcd9e8d5704007827 */ /* 0x000fc800078e00ff */
[----:B------:R-:W-:Y:S01]  /*2eaf0*/  IMAD.WIDE.U32 R174, R18, -0x326172a9, RZ ;  /* 0xcd9e8d5712ae7825 */ /* 0x000fe200078e00ff */
[----:B------:R-:W-:-:S03]  /*2eb00*/  LOP3.LUT R18, R0, UR8, R6, 0x96, !PT ;  /* 0x0000000800127c12 */ /* 0x000fc6000f8e9606 */
[----:B------:R-:W-:Y:S02]  /*2eb10*/  IMAD R0, R5, -0x2daee0ad, RZ ;  /* 0xd2511f5305007824 */ /* 0x000fe400078e02ff */
[----:B------:R-:W-:-:S04]  /*2eb20*/  IMAD.WIDE.U32 R120, R18, -0x2daee0ad, RZ ;  /* 0xd2511f5312787825 */ /* 0x000fc800078e00ff */
[----:B------:R-:W-:Y:S01]  /*2eb30*/  IMAD R2, R4, -0x326172a9, RZ ;  /* 0xcd9e8d5704027824 */ /* 0x000fe200078e02ff */
[----:B------:R-:W-:-:S04]  /*2eb40*/  LOP3.LUT R0, R121, UR27, R0, 0x96, !PT ;  /* 0x0000001b79007c12 */ /* 0x000fc8000f8e9600 */
        /* <DEDUP_REMOVED lines=36> */
.L_x_14214:
[----:B------:R-:W-:Y:S05]  /*2ed90*/  BSYNC B1 ;  /* 0x0000000000017941 */ /* 0x000fea0003800000 */
.L_x_14213:
        /* <DEDUP_REMOVED lines=14> */
.L_x_14217:
        /* <DEDUP_REMOVED lines=12> */
.L_x_14220:
[----:B------:R-:W-:-:S07]  /*2ef40*/  IMAD.MOV.U32 R15, RZ, RZ, R26 ;  /* 0x000000ffff0f7224 */ /* 0x000fce00078e001a */
.L_x_14221:
[----:B------:R-:W-:Y:S05]  /*2ef50*/  BSYNC B1 ;  /* 0x0000000000017941 */ /* 0x000fea0003800000 */
.L_x_14219:
        /* <DEDUP_REMOVED lines=16> */
.L_x_14225:
[----:B------:R-:W-:Y:S05]  /*2f060*/  BSYNC B2 ;  /* 0x0000000000027941 */ /* 0x000fea0003800000 */
.L_x_14224:
        /* <DEDUP_REMOVED lines=44> */
.L_x_14223:
[----:B------:R-:W-:Y:S05]  /*2f330*/  BSYNC B1 ;  /* 0x0000000000017941 */ /* 0x000fea0003800000 */
.L_x_14222:
        /* <DEDUP_REMOVED lines=10> */
.L_x_14218:
        /* <DEDUP_REMOVED lines=12> */
.L_x_14227:
[----:B------:R-:W-:-:S07]  /*2f4a0*/  MOV R173, R26 ;  /* 0x0000001a00ad7202 */ /* 0x000fce0000000f00 */
.L_x_14228:
[----:B------:R-:W-:Y:S05]  /*2f4b0*/  BSYNC B1 ;  /* 0x0000000000017941 */ /* 0x000fea0003800000 */
.L_x_14226:
        /* <DEDUP_REMOVED lines=16> */
.L_x_14232:
[----:B------:R-:W-:Y:S05]  /*2f5c0*/  BSYNC B2 ;  /* 0x0000000000027941 */ /* 0x000fea0003800000 */
.L_x_14231:
        /* <DEDUP_REMOVED lines=44> */
.L_x_14230:
[----:B------:R-:W-:Y:S05]  /*2f890*/  BSYNC B1 ;  /* 0x0000000000017941 */ /* 0x000fea0003800000 */
.L_x_14229:
        /* <DEDUP_REMOVED lines=14> */
.L_x_14233:
        /* <DEDUP_REMOVED lines=12> */
.L_x_14236:
[----:B------:R-:W-:-:S07]  /*2fa40*/  IMAD.MOV.U32 R16, RZ, RZ, R26 ;  /* 0x000000ffff107224 */ /* 0x000fce00078e001a */
.L_x_14237:
[----:B------:R-:W-:Y:S05]  /*2fa50*/  BSYNC B1 ;  /* 0x0000000000017941 */ /* 0x000fea0003800000 */
.L_x_14235:
        /* <DEDUP_REMOVED lines=16> */
.L_x_14241:
[----:B------:R-:W-:Y:S05]  /*2fb60*/  BSYNC B2 ;  /* 0x0000000000027941 */ /* 0x000fea0003800000 */
.L_x_14240:
        /* <DEDUP_REMOVED lines=44> */
.L_x_14239:
[----:B------:R-:W-:Y:S05]  /*2fe30*/  BSYNC B1 ;  /* 0x0000000000017941 */ /* 0x000fea0003800000 */
.L_x_14238:
        /* <DEDUP_REMOVED lines=12> */
.L_x_14234:
[----:B------:R-:W0:Y:S01]  /*2ff00*/  LDC.64 R120, c[0x0][0x238] ;  /* 0x00008e00ff787b82 */ /* 0x000e220000000a00 */
[----:B------:R-:W-:Y:S02]  /*2ff10*/  F2FP.BF16.F32.PACK_AB R123, R171, R170 ;  /* 0x000000aaab7b723e */ /* 0x000fe400000010ff */
[----:B------:R-:W-:Y:S02]  /*2ff20*/  F2FP.BF16.F32.PACK_AB R122, R172, R169 ;  /* 0x000000a9ac7a723e */ /* 0x000fe400000010ff */
[C---:B------:R-:W-:Y:S02]  /*2ff30*/  LOP3.LUT P6, RZ, R9.reuse, 0x4, RZ, 0xc0, !PT ;  /* 0x0000000409ff7812 */ /* 0x040fe400078cc0ff */
[C---:B------:R-:W-:Y:S01]  /*2ff40*/  LOP3.LUT P2, RZ, R9.reuse, 0x8, RZ, 0xc0, !PT ;  /* 0x0000000809ff7812 */ /* 0x040fe2000784c0ff */
[----:B------:R-:W1:Y:S01]  /*2ff50*/  LDC.64 R174, c[0x0][0x240] ;  /* 0x00009000ffae7b82 */ /* 0x000e620000000a00 */
[----:B------:R-:W-:Y:S01]  /*2ff60*/  LOP3.LUT P1, RZ, R9, 0x10, RZ, 0xc0, !PT ;  /* 0x0000001009ff7812 */ /* 0x000fe2000782c0ff */
[----:B0-----:R-:W-:Y:S01]  /*2ff70*/  IMAD.WIDE.U32 R166, R162, 0x10, R120 ;  /* 0x00000010a2a67825 */ /* 0x001fe200078e0078 */
[----:B------:R-:W-:-:S02]  /*2ff80*/  F2FP.BF16.F32.PACK_AB R121, R168, R165 ;  /* 0x000000a5a879723e */ /* 0x000fc400000010ff */
[----:B------:R-:W-:-:S05]  /*2ff90*/  F2FP.BF16.F32.PACK_AB R120, R164, R163 ;  /* 0x000000a3a478723e */ /* 0x000fca00000010ff */
[----:B------:R0:W-:Y:S02]  /*2ffa0*/  STG.E.128 desc[UR10][R166.64], R120 ;  /* 0x00000078a6007986 */ /* 0x0001e4000c101d0a */
[----:B0-----:R-:W-:Y:S02]  /*2ffb0*/  SEL R120, RZ, 0x1000000, P5 ;  /* 0x01000000ff787807 */ /* 0x001fe40002800000 */
[----:B------:R-:W-:Y:S02]  /*2ffc0*/  SEL R121, RZ, 0x10000, P4 ;  /* 0x00010000ff797807 */ /* 0x000fe40002000000 */
[----:B------:R-:W-:Y:S02]  /*2ffd0*/  SEL R122, RZ, 0x100, P3 ;  /* 0x00000100ff7a7807 */ /* 0x000fe40001800000 */
[----:B------:R-:W-:Y:S02]  /*2ffe0*/  LOP3.LUT P4, RZ, R9, 0x2, RZ, 0xc0, !PT ;  /* 0x0000000209ff7812 */ /* 0x000fe4000788c0ff */
[----:B------:R-:W-:-:S02]  /*2fff0*/  LOP3.LUT R120, R122, R120, R121, 0xfe, !PT ;  /* 0x000000787a787212 */ /* 0x000fc400078efe79 */
[----:B------:R-:W-:Y:S02]  /*30000*/  SEL R121, RZ, 0x1, P4 ;  /* 0x00000001ff797807 */ /* 0x000fe40002000000 */
[----:B------:R-:W-:Y:S02]  /*30010*/  LOP3.LUT P5, RZ, R9, 0x1, RZ, 0xc0, !PT ;  /* 0x0000000109ff7812 */ /* 0x000fe400078ac0ff */
[----:B------:R-:W-:Y:S01]  /*30020*/  SEL R122, RZ, 0x1, P6 ;  /* 0x00000001ff7a7807 */ /* 0x000fe20003000000 */
[----:B------:R-:W-:Y:S01]  /*30030*/  IMAD.WIDE.U32 R166, R121, 0x1000000, RZ ;  /* 0x0100000079a67825 */ /* 0x000fe200078e00ff */
[----:B------:R-:W-:-:S03]  /*30040*/  SEL R121, RZ, 0x1, P5 ;  /* 0x00000001ff797807 */ /* 0x000fc60002800000 */
[----:B------:R-:W-:Y:S01]  /*30050*/  IMAD.WIDE.U32 R122, R122, 0x10000, RZ ;  /* 0x000100007a7a7825 */ /* 0x000fe200078e00ff */
[----:B------:R-:W-:Y:S02]  /*30060*/  LOP3.LUT R167, R167, R120, R121, 0xfe, !PT ;  /* 0x00000078a7a77212 */ /* 0x000fe400078efe79 */
[----:B------:R-:W-:-:S05]  /*30070*/  SEL R120, RZ, 0x1, P2 ;  /* 0x00000001ff787807 */ /* 0x000fca0001000000 */
[----:B------:R-:W-:-:S03]  /*30080*/  IMAD.WIDE.U32 R120, R120, 0x100, RZ ;  /* 0x0000010078787825 */ /* 0x000fc600078e00ff */
[----:B------:R-:W-:Y:S02]  /*30090*/  LOP3.LUT R120, R120, R166, R122, 0xfe, !PT ;  /* 0x000000a678787212 */ /* 0x000fe400078efe7a */
[----:B------:R-:W-:Y:S02]  /*300a0*/  SEL R122, RZ, 0x1, P1 ;  /* 0x00000001ff7a7807 */ /* 0x000fe40000800000 */
[----:B------:R-:W-:Y:S02]  /*300b0*/  LOP3.LUT R121, R121, R167, R123, 0xfe, !PT ;  /* 0x000000a779797212 */ /* 0x000fe400078efe7b */
[----:B------:R-:W-:Y:S01]  /*300c0*/  LOP3.LUT R120, R120, R122, RZ, 0xfc, !PT ;  /* 0x0000007a78787212 */ /* 0x000fe200078efcff */
[----:B-1----:R-:W-:-:S05]  /*300d0*/  IMAD.WIDE.U32 R122, R162, 0x8, R174 ;  /* 0x00000008a27a7825 */ /* 0x002fca00078e00ae */
        /* <DEDUP_REMOVED lines=22> */
.L_x_14242:
[----:B01----:R-:W-:Y:S01]  /*30240*/  FADD.FTZ R120, RZ, R37 ;  /* 0x00000025ff787221 */ /* 0x003fe20000010000 */
        /* <DEDUP_REMOVED lines=215> */
.L_x_14256:
[----:B-1----:R-:W-:Y:S01]  /*30fc0*/  FADD.FTZ R120, R123, R120 ;  /* 0x000000787b787221 */ /* 0x002fe20000010000 */
[----:B------:R-:W-:Y:S01]  /*30fd0*/  FMUL.FTZ R122, R236, R236 ;  /* 0x000000ecec7a7220 */ /* 0x000fe20000410000 */
[----:B------:R-:W-:Y:S01]  /*30fe0*/  PLOP3.LUT P2, PT, PT, PT, UP0, 0x40, 0x0 ;  /* 0x000000000000781c */ /* 0x000fe20003f4e808 */
[----:B------:R-:W2:Y:S01]  /*30ff0*/  LDL R239, [R1+0x184] ;  /* 0x0001840001ef7983 */ /* 0x000ea20000100800 */
[----:B------:R-:W-:Y:S02]  /*31000*/  FFMA.FTZ R166, R120, R166, UR25 ;  /* 0x0000001978a67e23 */ /* 0x000fe400080100a6 */
[----:B------:R-:W1:Y:S01]  /*31010*/  @!P1 LDC.64 R120, c[0x0][0x250] ;  /* 0x00009400ff789b82 */ /* 0x000e620000000a00 */
[----:B------:R-:W-:Y:S01]  /*31020*/  FSEL R167, R122, RZ, !P2 ;  /* 0x000000ff7aa77208 */ /* 0x000fe20005000000 */
[----:B------:R-:W3:Y:S04]  /*31030*/  LDL R238, [R1+0x188] ;  /* 0x0001880001ee7983 */ /* 0x000ee80000100800 */
[----:B------:R-:W4:Y:S01]  /*31040*/  LDL R237, [R1+0x18c] ;  /* 0x00018c0001ed7983 */ /* 0x000f220000100800 */
[----:B------:R-:W-:Y:S01]  /*31050*/  FADD.FTZ R166, R166, R167 ;  /* 0x000000a7a6a67221 */ /* 0x000fe20000010000 */
[----:B0-----:R-:W0:Y:S05]  /*31060*/  @!P1 LDC.64 R122, c[0x0][0x258] ;  /* 0x00009600ff7a9b82 */ /* 0x001e2a0000000a00 */
[----:B------:R-:W5:Y:S01]  /*31070*/  MUFU.RSQ R166, R166 ;  /* 0x000000a600a67308 */ /* 0x000f620000001400 */
[----:B-1----:R-:W-:-:S05]  /*31080*/  @!P1 IMAD.WIDE R120, R3, 0x4, R120 ;  /* 0x0000000403789825 */ /* 0x002fca00078e0278 */
[----:B------:R0:W-:Y:S02]  /*31090*/  @!P1 STG.E desc[UR10][R120.64], R236 ;  /* 0x000000ec78009986 */ /* 0x0001e4000c10190a */
[----:B0-----:R-:W-:Y:S02]  /*310a0*/  @!P1 IMAD.WIDE R120, R3, 0x4, R122 ;  /* 0x0000000403789825 */ /* 0x001fe400078e027a */
[----:B------:R-:W2:Y:S04]  /*310b0*/  LDL R122, [R1+0x19c] ;  /* 0x00019c00017a7983 */ /* 0x000ea80000100800 */
[----:B-----5:R0:W-:Y:S01]  /*310c0*/  @!P1 STG.E desc[UR10][R120.64], R166 ;  /* 0x000000a678009986 */ /* 0x0201e2000c10190a */
[----:B------:R-:W-:-:S03]  /*310d0*/  PLOP3.LUT P1, PT, PT, PT, UP0, 0x40, 0x0 ;  /* 0x000000000000781c */ /* 0x000fc60003f2e808 */
[----:B------:R-:W5:Y:S01]  /*310e0*/  LDL R123, [R1+0x180] ;  /* 0x00018000017b7983 */ /* 0x000f620000100800 */
[----:B------:R-:W-:-:S03]  /*310f0*/  FSEL R167, R236, RZ, P1 ;  /* 0x000000ffeca77208 */ /* 0x000fc60000800000 */
[----:B------:R-:W3:Y:S04]  /*31100*/  LDL R236, [R1+0x190] ;  /* 0x0001900001ec7983 */ /* 0x000ee80000100800 */
[----:B0-----:R-:W4:Y:S04]  /*31110*/  LDL R120, [R1+0x194] ;  /* 0x0001940001787983 */ /* 0x001f280000100800 */
[----:B------:R-:W2:Y:S01]  /*31120*/  LDL R121, [R1+0x198] ;  /* 0x0001980001797983 */ /* 0x000ea20000100800 */
[C---:B------:R-:W-:Y:S01]  /*31130*/  FADD.FTZ R37, -R167.reuse, R37 ;  /* 0x00000025a7257221 */ /* 0x040fe20000010100 */
[----:B------:R-:W-:-:S03]  /*31140*/  FADD.FTZ R38, -R167, R38 ;  /* 0x00000026a7267221 */ /* 0x000fc60000010100 */
[C---:B------:R-:W-:Y:S01]  /*31150*/  FMUL.FTZ R174, R166.reuse, R37 ;  /* 0x00000025a6ae7220 */ /* 0x040fe20000410000 */
[----:B------:R-:W-:Y:S01]  /*31160*/  FMUL.FTZ R175, R166, R38 ;  /* 0x00000026a6af7220 */ /* 0x000fe20000410000 */
[C---:B------:R-:W-:Y:S01]  /*31170*/  FADD.FTZ R38, -R167.reuse, R39 ;  /* 0x00000027a7267221 */ /* 0x040fe20000010100 */
[----:B------:R-:W-:-:S03]  /*31180*/  FADD.FTZ R37, -R167, R40 ;  /* 0x00000028a7257221 */ /* 0x000fc60000010100 */
[C---:B------:R-:W-:Y:S01]  /*31190*/  FMUL.FTZ R38, R166.reuse, R38 ;  /* 0x00000026a6267220 */ /* 0x040fe20000410000 */
[----:B------:R-:W-:Y:S01]  /*311a0*/  FMUL.FTZ R37, R166, R37 ;  /* 0x00000025a6257220 */ /* 0x000fe20000410000 */
[C---:B------:R-:W-:Y:S01]  /*311b0*/  FADD.FTZ R41, -R167.reuse, R41 ;  /* 0x00000029a7297221 */ /* 0x040fe20000010100 */
[----:B------:R-:W-:Y:S01]  /*311c0*/  FADD.FTZ R42, -R167, R42 ;  /* 0x0000002aa72a7221 */ /* 0x000fe20000010100 */
[----:B---3--:R-:W-:Y:S01]  /*311d0*/  FFMA.FTZ R39, R236, R174, R232 ;  /* 0x000000aeec277223 */ /* 0x008fe200000100e8 */
[----:B----4-:R-:W-:-:S05]  /*311e0*/  FFMA.FTZ R40, R120, R175, R233 ;  /* 0x000000af78287223 */ /* 0x010fca00000100e9 */
[----:B------:R-:W-:Y:S01]  /*311f0*/  F2FP.BF16.F32.PACK_AB R120, R40, R39 ;  /* 0x000000272878723e */ /* 0x000fe200000010ff */
[----:B--2---:R-:W-:Y:S01]  /*31200*/  FFMA.FTZ R39, R121, R38, R234 ;  /* 0x0000002679277223 */ /* 0x004fe200000100ea */
[----:B------:R-:W-:-:S05]  /*31210*/  FFMA.FTZ R40, R122, R37, R235 ;  /* 0x000000257a287223 */ /* 0x000fca00000100eb */
[----:B------:R-:W-:Y:S01]  /*31220*/  F2FP.BF16.F32.PACK_AB R121, R40, R39 ;  /* 0x000000272879723e */ /* 0x000fe200000010ff */
[C---:B------:R-:W-:Y:S01]  /*31230*/  FMUL.FTZ R39, R166.reuse, R41 ;  /* 0x00000029a6277220 */ /* 0x040fe20000410000 */
[C---:B------:R-:W-:Y:S01]  /*31240*/  FMUL.FTZ R41, R166.reuse, R42 ;  /* 0x0000002aa6297220 */ /* 0x040fe20000410000 */
[C---:B------:R-:W-:Y:S01]  /*31250*/  FADD.FTZ R42, -R167.reuse, R35 ;  /* 0x00000023a72a7221 */ /* 0x040fe20000010100 */
[----:B------:R-:W-:Y:S01]  /*31260*/  FADD.FTZ R40, -R167, R36 ;  /* 0x00000024a7287221 */ /* 0x000fe20000010100 */
[----:B-----5:R-:W-:Y:S01]  /*31270*/  FFMA.FTZ R35, R123, R39, R228 ;  /* 0x000000277b237223 */ /* 0x020fe200000100e4 */
[----:B------:R-:W-:Y:S01]  /*31280*/  FFMA.FTZ R36, R239, R41, R229 ;  /* 0x00000029ef247223 */ /* 0x000fe200000100e5 */
[C---:B------:R-:W-:Y:S01]  /*31290*/  FMUL.FTZ R42, R166.reuse, R42 ;  /* 0x0000002aa62a7220 */ /* 0x040fe20000410000 */
[----:B------:R-:W-:Y:S01]  /*312a0*/  FMUL.FTZ R236, R166, R40 ;  /* 0x00000028a6ec7220 */ /* 0x000fe20000410000 */
[----:B------:R-:W2:Y:S02]  /*312b0*/  LDL R239, [R1+0x1a4] ;  /* 0x0001a40001ef7983 */ /* 0x000ea40000100800 */
[----:B------:R-:W-:Y:S01]  /*312c0*/  F2FP.BF16.F32.PACK_AB R122, R36, R35 ;  /* 0x00000023247a723e */ /* 0x000fe200000010ff */
[----:B------:R-:W-:Y:S01]  /*312d0*/  FFMA.FTZ R35, R238, R42, R230 ;  /* 0x0000002aee237223 */ /* 0x000fe200000100e6 */
[----:B------:R-:W-:Y:S01]  /*312e0*/  FFMA.FTZ R36, R237, R236, R231 ;  /* 0x000000eced247223 */ /* 0x000fe200000100e7 */
[----:B------:R-:W-:Y:S01]  /*312f0*/  SHF.R.U32.HI R40, RZ, 0x1c, R34 ;  /* 0x0000001cff287819 */ /* 0x000fe20000011622 */
[----:B------:R-:W3:Y:S03]  /*31300*/  LDL R237, [R1+0x1ac] ;  /* 0x0001ac0001ed7983 */ /* 0x000ee60000100800 */
[----:B------:R-:W-:Y:S01]  /*31310*/  F2FP.BF16.F32.PACK_AB R123, R36, R35 ;  /* 0x00000023247b723e */ /* 0x000fe200000010ff */
[----:B------:R-:W-:Y:S01]  /*31320*/  IMAD.SHL.U32 R36, R34, 0x10, RZ ;  /* 0x0000001022247824 */ /* 0x000fe200078e00ff */
[----:B------:R-:W4:Y:S04]  /*31330*/  LDL R238, [R1+0x1a8] ;  /* 0x0001a80001ee7983 */ /* 0x000f280000100800 */
[----:B------:R-:W-:-:S04]  /*31340*/  IADD3 R34, P1, R36, UR20, RZ ;  /* 0x0000001424227c10 */ /* 0x000fc8000ff3e0ff */
[----:B------:R-:W-:-:S05]  /*31350*/  IADD3.X R35, R40, UR21, RZ, P1, !PT ;  /* 0x0000001528237c10 */ /* 0x000fca0008ffe4ff */
[----:B------:R0:W-:Y:S04]  /*31360*/  STG.E.128 desc[UR10][R34.64], R120 ;  /* 0x0000007822007986 */ /* 0x0001e8000c101d0a */
[----:B0-----:R-:W5:Y:S04]  /*31370*/  LDL R35, [R1+0x1b0] ;  /* 0x0001b00001237983 */ /* 0x001f680000100800 */
[----:B------:R-:W2:Y:S04]  /*31380*/  LDL R34, [R1+0x1c8] ;  /* 0x0001c80001227983 */ /* 0x000ea80000100800 */
[----:B------:R-:W3:Y:S04]  /*31390*/  LDL R121, [R1+0x1c0] ;  /* 0x0001c00001797983 */ /* 0x000ee80000100800 */
[----:B------:R-:W4:Y:S04]  /*313a0*/  LDL R122, [R1+0x1c4] ;  /* 0x0001c400017a7983 */ /* 0x000f280000100800 */
[----:B------:R-:W3:Y:S04]  /*313b0*/  LDL R120, [R1+0x1cc] ;  /* 0x0001cc0001787983 */ /* 0x000ee80000100800 */
[----:B------:R-:W4:Y:S01]  /*313c0*/  LDL R123, [R1+0x1a0] ;  /* 0x0001a000017b7983 */ /* 0x000f220000100800 */
[----:B-----5:R-:W-:-:S03]  /*313d0*/  FFMA.FTZ R35, R35, R39, R224 ;  /* 0x0000002723237223 */ /* 0x020fc600000100e0 */
[----:B------:R-:W5:Y:S01]  /*313e0*/  LDL R39, [R1+0x1b8] ;  /* 0x0001b80001277983 */ /* 0x000f620000100800 */
[----:B--2---:R-:W-:-:S03]  /*313f0*/  FFMA.FTZ R34, R34, R38, R222 ;  /* 0x0000002622227223 */ /* 0x004fc600000100de */
[----:B------:R-:W2:Y:S01]  /*31400*/  LDL R38, [R1+0x1bc] ;  /* 0x0001bc0001267983 */ /* 0x000ea20000100800 */
[----:B-----5:R-:W-:-:S03]  /*31410*/  FFMA.FTZ R39, R39, R42, R226 ;  /* 0x0000002a27277223 */ /* 0x020fc600000100e2 */
[----:B------:R-:W5:Y:S01]  /*31420*/  LDL R42, [R1+0x1b4] ;  /* 0x0001b400012a7983 */ /* 0x000f620000100800 */
[----:B--2---:R-:W-:Y:S01]  /*31430*/  FFMA.FTZ R38, R38, R236, R227 ;  /* 0x000000ec26267223 */ /* 0x004fe200000100e3 */
[----:B---3--:R-:W-:Y:S02]  /*31440*/  FFMA.FTZ R37, R120, R37, R223 ;  /* 0x0000002578257223 */ /* 0x008fe400000100df */
[----:B------:R-:W2:Y:S02]  /*31450*/  LDL R120, [R1+0x178] ;  /* 0x0001780001787983 */ /* 0x000ea40000100800 */
[----:B------:R-:W-:Y:S02]  /*31460*/  F2FP.BF16.F32.PACK_AB R39, R38, R39 ;  /* 0x000000272627723e */ /* 0x000fe400000010ff */
[----:B------:R-:W-:Y:S02]  /*31470*/  F2FP.BF16.F32.PACK_AB R37, R37, R34 ;  /* 0x000000222525723e */ /* 0x000fe400000010ff */
[----:B------:R-:W-:Y:S01]  /*31480*/  IADD3 R34, P1, R36, UR4, RZ ;  /* 0x0000000424227c10 */ /* 0x000fe2000ff3e0ff */
[C---:B------:R-:W-:Y:S01]  /*31490*/  FADD.FTZ R30, -R167.reuse, R30 ;  /* 0x0000001ea71e7221 */ /* 0x040fe20000010100 */
[C---:B------:R-:W-:Y:S01]  /*314a0*/  FADD.FTZ R31, -R167.reuse, R31 ;  /* 0x0000001fa71f7221 */ /* 0x040fe20000010100 */
[----:B------:R-:W-:Y:S01]  /*314b0*/  FADD.FTZ R33, -R167, R33 ;  /* 0x00000021a7217221 */ /* 0x000fe20000010100 */
[----:B-----5:R-:W-:-:S02]  /*314c0*/  FFMA.FTZ R41, R42, R41, R225 ;  /* 0x000000292a297223 */ /* 0x020fc400000100e1 */
[----:B------:R-:W3:Y:S03]  /*314d0*/  LDL R42, [R1+0x17c] ;  /* 0x00017c00012a7983 */ /* 0x000ee60000100800 */
[----:B------:R-:W-:Y:S01]  /*314e0*/  F2FP.BF16.F32.PACK_AB R38, R41, R35 ;  /* 0x000000232926723e */ /* 0x000fe200000010ff */
[----:B------:R-:W-:Y:S01]  /*314f0*/  FFMA.FTZ R35, R121, R174, R220 ;  /* 0x000000ae79237223 */ /* 0x000fe200000100dc */
[----:B----4-:R-:W-:Y:S01]  /*31500*/  FFMA.FTZ R41, R122, R175, R221 ;  /* 0x000000af7a297223 */ /* 0x010fe200000100dd */
[----:B------:R-:W4:Y:S04]  /*31510*/  LDL R174, [R1+0x174] ;  /* 0x0001740001ae7983 */ /* 0x000f280000100800 */
[----:B------:R-:W5:Y:S01]  /*31520*/  LDL R175, [R1+0x170] ;  /* 0x0001700001af7983 */ /* 0x000f620000100800 */
[----:B------:R-:W-:-:S02]  /*31530*/  F2FP.BF16.F32.PACK_AB R36, R41, R35 ;  /* 0x000000232924723e */ /* 0x000fc400000010ff */
[----:B------:R-:W-:Y:S01]  /*31540*/  IADD3.X R35, R40, UR5, RZ, P1, !PT ;  /* 0x0000000528237c10 */ /* 0x000fe20008ffe4ff */
[C---:B------:R-:W-:Y:S01]  /*31550*/  FADD.FTZ R25, -R167.reuse, R25 ;  /* 0x00000019a7197221 */ /* 0x040fe20000010100 */
[C---:B------:R-:W-:Y:S01]  /*31560*/  FADD.FTZ R27, -R167.reuse, R27 ;  /* 0x0000001ba71b7221 */ /* 0x040fe20000010100 */
[C---:B------:R-:W-:Y:S01]  /*31570*/  FADD.FTZ R29, -R167.reuse, R29 ;  /* 0x0000001da71d7221 */ /* 0x040fe20000010100 */
[----:B------:R-:W5:Y:S04]  /*31580*/  LDL R122, [R1+0x16c] ;  /* 0x00016c00017a7983 */ /* 0x000f680000100800 */
[----:B------:R0:W-:Y:S04]  /*31590*/  STG.E.128 desc[UR10][R34.64], R36 ;  /* 0x0000002422007986 */ /* 0x0001e8000c101d0a */
[----:B------:R-:W5:Y:S04]  /*315a0*/  LDL R121, [R1+0x164] ;  /* 0x0001640001797983 */ /* 0x000f680000100800 */
[----:B------:R-:W5:Y:S04]  /*315b0*/  LDL R41, [R1+0x148] ;  /* 0x0001480001297983 */ /* 0x000f680000100800 */
[----:B------:R-:W5:Y:S01]  /*315c0*/  LDL R40, [R1+0x14c] ;  /* 0x00014c0001287983 */ /* 0x000f620000100800 */
[C---:B0-----:R-:W-:Y:S01]  /*315d0*/  FMUL.FTZ R36, R166.reuse, R30 ;  /* 0x0000001ea6247220 */ /* 0x041fe20000410000 */
[C---:B------:R-:W-:Y:S01]  /*315e0*/  FMUL.FTZ R30, R166.reuse, R31 ;  /* 0x0000001fa61e7220 */ /* 0x040fe20000410000 */
[C---:B------:R-:W-:Y:S01]  /*315f0*/  FMUL.FTZ R37, R166.reuse, R33 ;  /* 0x00000021a6257220 */ /* 0x040fe20000410000 */
[----:B------:R-:W-:Y:S01]  /*31600*/  FADD.FTZ R34, -R167, R32 ;  /* 0x00000020a7227221 */ /* 0x000fe20000010100 */
[----:B------:R-:W-:Y:S01]  /*31610*/  FFMA.FTZ R31, R123, R36, R216 ;  /* 0x000000247b1f7223 */ /* 0x000fe200000100d8 */
[----:B------:R-:W-:Y:S01]  /*31620*/  FFMA.FTZ R32, R239, R30, R217 ;  /* 0x0000001eef207223 */ /* 0x000fe200000100d9 */
[----:B------:R-:W-:Y:S01]  /*31630*/  FFMA.FTZ R33, R237, R37, R219 ;  /* 0x00000025ed217223 */ /* 0x000fe200000100db */
[C---:B------:R-:W-:Y:S01]  /*31640*/  FMUL.FTZ R38, R166.reuse, R34 ;  /* 0x00000022a6267220 */ /* 0x040fe20000410000 */
[----:B------:R-:W0:Y:S01]  /*31650*/  LDC.64 R236, c[0x0][0x2b8] ;  /* 0x0000ae00ffec7b82 */ /* 0x000e220000000a00 */
[----:B------:R-:W-:Y:S01]  /*31660*/  FMUL.FTZ R25, R166, R25 ;  /* 0x00000019a6197220 */ /* 0x000fe20000410000 */
[----:B------:R-:W-:Y:S01]  /*31670*/  F2FP.BF16.F32.PACK_AB R32, R32, R31 ;  /* 0x0000001f2020723e */ /* 0x000fe200000010ff */
[----:B------:R-:W-:Y:S01]  /*31680*/  FFMA.FTZ R31, R238, R38, R218 ;  /* 0x00000026ee1f7223 */ /* 0x000fe200000100da */
[C---:B------:R-:W-:Y:S01]  /*31690*/  FMUL.FTZ R27, R166.reuse, R27 ;  /* 0x0000001ba61b7220 */ /* 0x040fe20000410000 */
[C---:B------:R-:W-:Y:S01]  /*316a0*/  FMUL.FTZ R39, R166.reuse, R29 ;  /* 0x0000001da6277220 */ /* 0x040fe20000410000 */
[----:B------:R-:W5:Y:S02]  /*316b0*/  LDL R239, [R1+0x168] ;  /* 0x0001680001ef7983 */ /* 0x000f640000100800 */
[----:B------:R-:W-:Y:S01]  /*316c0*/  F2FP.BF16.F32.PACK_AB R33, R33, R31 ;  /* 0x0000001f2121723e */ /* 0x000fe200000010ff */
[----:B------:R-:W-:Y:S01]  /*316d0*/  FADD.FTZ R31, -R167, R28 ;  /* 0x0000001ca71f7221 */ /* 0x000fe20000010100 */
[----:B------:R-:W5:Y:S03]  /*316e0*/  LDL R238, [R1+0x150] ;  /* 0x0001500001ee7983 */ /* 0x000f660000100800 */
[----:B------:R-:W-:Y:S01]  /*316f0*/  FMUL.FTZ R31, R166, R31 ;  /* 0x0000001fa61f7220 */ /* 0x000fe20000410000 */
[----:B------:R-:W5:Y:S03]  /*31700*/  LDL R123, [R1+0x154] ;  /* 0x00015400017b7983 */ /* 0x000f660000100800 */
[----:B--2---:R-:W-:-:S02]  /*31710*/  FFMA.FTZ R28, R120, R31, R214 ;  /* 0x0000001f781c7223 */ /* 0x004fc400000100d6 */
[----:B------:R-:W2:Y:S01]  /*31720*/  LDL R120, [R1+0x140] ;  /* 0x0001400001787983 */ /* 0x000ea20000100800 */
[----:B---3--:R-:W-:-:S03]  /*31730*/  FFMA.FTZ R29, R42, R39, R215 ;  /* 0x000000272a1d7223 */ /* 0x008fc600000100d7 */
[----:B------:R-:W3:Y:S01]  /*31740*/  LDL R42, [R1+0x144] ;  /* 0x00014400012a7983 */ /* 0x000ee20000100800 */
[----:B----4-:R-:W-:Y:S01]  /*31750*/  FFMA.FTZ R35, R174, R27, R213 ;  /* 0x0000001bae237223 */ /* 0x010fe200000100d5 */
[----:B-----5:R-:W-:Y:S02]  /*31760*/  FFMA.FTZ R34, R175, R25, R212 ;  /* 0x00000019af227223 */ /* 0x020fe400000100d4 */
[----:B------:R-:W1:Y:S03]  /*31770*/  LDC.64 R174, c[0x0][0x2c0] ;  /* 0x0000b000ffae7b82 */ /* 0x000e660000000a00 */
[----:B------:R-:W-:Y:S02]  /*31780*/  F2FP.BF16.F32.PACK_AB R34, R35, R34 ;  /* 0x000000222322723e */ /* 0x000fe400000010ff */
[----:B------:R-:W-:Y:S01]  /*31790*/  F2FP.BF16.F32.PACK_AB R35, R29, R28 ;  /* 0x0000001c1d23723e */ /* 0x000fe200000010ff */
[----:B0-----:R-:W-:-:S05]  /*317a0*/  IMAD.WIDE.U32 R28, R22, 0x10, R236 ;  /* 0x00000010161c7825 */ /* 0x001fca00078e00ec */
[----:B------:R0:W-:Y:S04]  /*317b0*/  STG.E.128 desc[UR10][R28.64], R32 ;  /* 0x000000201c007986 */ /* 0x0001e8000c101d0a */
[----:B0-----:R-:W4:Y:S04]  /*317c0*/  LDL R35, [R1+0x158] ;  /* 0x0001580001237983 */ /* 0x001f280000100800 */
[----:B------:R-:W5:Y:S04]  /*317d0*/  LDL R28, [R1+0x15c] ;  /* 0x00015c00011c7983 */ /* 0x000f680000100800 */
[----:B------:R-:W2:Y:S01]  /*317e0*/  LDL R29, [R1+0x160] ;  /* 0x00016000011d7983 */ /* 0x000ea20000100800 */
[----:B------:R-:W-:-:S03]  /*317f0*/  FFMA.FTZ R32, R122, R37, R207 ;  /* 0x000000257a207223 */ /* 0x000fc600000100cf */
[----:B------:R-:W3:Y:S04]  /*31800*/  LDL R37, [R1+0x130] ;  /* 0x0001300001257983 */ /* 0x000ee80000100800 */
[----:B------:R-:W3:Y:S01]  /*31810*/  LDL R34, [R1+0x13c] ;  /* 0x00013c0001227983 */ /* 0x000ee20000100800 */
[----:B------:R-:W-:Y:S01]  /*31820*/  FFMA.FTZ R33, R121, R30, R205 ;  /* 0x0000001e79217223 */ /* 0x000fe200000100cd */
[----:B------:R-:W-:Y:S01]  /*31830*/  FFMA.FTZ R25, R238, R25, R208 ;  /* 0x00000019ee197223 */ /* 0x000fe200000100d0 */
[----:B------:R-:W-:Y:S01]  /*31840*/  FFMA.FTZ R27, R123, R27, R209 ;  /* 0x0000001b7b1b7223 */ /* 0x000fe200000100d1 */
[C---:B------:R-:W-:Y:S01]  /*31850*/  FADD.FTZ R21, -R167.reuse, R21 ;  /* 0x00000015a7157221 */ /* 0x040fe20000010100 */
[C---:B------:R-:W-:Y:S01]  /*31860*/  FADD.FTZ R20, -R167.reuse, R20 ;  /* 0x00000014a7147221 */ /* 0x040fe20000010100 */
[----:B------:R-:W-:Y:S01]  /*31870*/  FADD.FTZ R23, -R167, R23 ;  /* 0x00000017a7177221 */ /* 0x000fe20000010100 */
[----:B------:R-:W3:Y:S01]  /*31880*/  LDL R238, [R1+0x124] ;  /* 0x0001240001ee7983 */ /* 0x000ee20000100800 */
[----:B----4-:R-:W-:-:S03]  /*31890*/  FFMA.FTZ R31, R35, R31, R210 ;  /* 0x0000001f231f7223 */ /* 0x010fc600000100d2 */
[----:B------:R-:W4:Y:S01]  /*318a0*/  LDL R35, [R1+0x138] ;  /* 0x0001380001237983 */ /* 0x000f220000100800 */
[----:B-----5:R-:W-:-:S05]  /*318b0*/  FFMA.FTZ R28, R28, R39, R211 ;  /* 0x000000271c1c7223 */ /* 0x020fca00000100d3 */
[----:B------:R-:W-:Y:S01]  /*318c0*/  F2FP.BF16.F32.PACK_AB R31, R28, R31 ;  /* 0x0000001f1c1f723e */ /* 0x000fe200000010ff */
[----:B--2---:R-:W-:Y:S02]  /*318d0*/  FFMA.FTZ R28, R29, R36, R204 ;  /* 0x000000241d1c7223 */ /* 0x004fe400000100cc */
[----:B------:R-:W2:Y:S01]  /*318e0*/  LDL R36, [R1+0x134] ;  /* 0x0001340001247983 */ /* 0x000ea20000100800 */
[----:B------:R-:W-:Y:S01]  /*318f0*/  FFMA.FTZ R29, R239, R38, R206 ;  /* 0x00000026ef1d7223 */ /* 0x000fe200000100ce */
[----:B------:R-:W-:Y:S02]  /*31900*/  F2FP.BF16.F32.PACK_AB R30, R27, R25 ;  /* 0x000000191b1e723e */ /* 0x000fe400000010ff */
[----:B------:R-:W-:Y:S01]  /*31910*/  F2FP.BF16.F32.PACK_AB R28, R33, R28 ;  /* 0x0000001c211c723e */ /* 0x000fe200000010ff */
[----:B------:R-:W5:Y:S01]  /*31920*/  LDL R239, [R1+0x12c] ;  /* 0x00012c0001ef7983 */ /* 0x000f620000100800 */
[----:B------:R-:W-:Y:S01]  /*31930*/  F2FP.BF16.F32.PACK_AB R29, R32, R29 ;  /* 0x0000001d201d723e */ /* 0x000fe200000010ff */
[----:B-1----:R-:W-:-:S04]  /*31940*/  IMAD.WIDE.U32 R32, R22, 0x10, R174 ;  /* 0x0000001016207825 */ /* 0x002fc800078e00ae */
[C---:B------:R-:W-:Y:S01]  /*31950*/  FADD.FTZ R22, -R167.reuse, R24 ;  /* 0x00000018a7167221 */ /* 0x040fe20000010100 */
[C---:B------:R-:W-:Y:S01]  /*31960*/  FMUL.FTZ R27, R166.reuse, R23 ;  /* 0x00000017a61b7220 */ /* 0x040fe20000410000 */
[----:B------:R0:W-:Y:S01]  /*31970*/  STG.E.128 desc[UR10][R32.64], R28 ;  /* 0x0000001c20007986 */ /* 0x0001e2000c101d0a */
[C---:B------:R-:W-:Y:S01]  /*31980*/  FADD.FTZ R24, -R167.reuse, R124 ;  /* 0x0000007ca7187221 */ /* 0x040fe20000010100 */
[----:B------:R-:W-:Y:S01]  /*31990*/  FADD.FTZ R25, -R167, R125 ;  /* 0x0000007da7197221 */ /* 0x000fe20000010100 */
[C---:B0-----:R-:W-:Y:S01]  /*319a0*/  FMUL.FTZ R29, R166.reuse, R21 ;  /* 0x00000015a61d7220 */ /* 0x041fe20000410000 */
[C---:B------:R-:W-:Y:S01]  /*319b0*/  FMUL.FTZ R28, R166.reuse, R20 ;  /* 0x00000014a61c7220 */ /* 0x040fe20000410000 */
[----:B------:R-:W-:Y:S01]  /*319c0*/  FMUL.FTZ R30, R166, R22 ;  /* 0x00000016a61e7220 */ /* 0x000fe20000410000 */
[----:B------:R-:W-:Y:S01]  /*319d0*/  FFMA.FTZ R22, R40, R27, R203 ;  /* 0x0000001b28167223 */ /* 0x000fe200000100cb */
[----:B------:R-:W-:Y:S01]  /*319e0*/  FFMA.FTZ R20, R120, R29, R200 ;  /* 0x0000001d78147223 */ /* 0x000fe200000100c8 */
[----:B---3--:R-:W-:Y:S01]  /*319f0*/  FFMA.FTZ R23, R42, R28, R201 ;  /* 0x0000001c2a177223 */ /* 0x008fe200000100c9 */
[----:B------:R-:W-:-:S04]  /*31a00*/  FFMA.FTZ R21, R41, R30, R202 ;  /* 0x0000001e29157223 */ /* 0x000fc800000100ca */
[----:B------:R-:W-:Y:S01]  /*31a10*/  F2FP.BF16.F32.PACK_AB R20, R23, R20 ;  /* 0x000000141714723e */ /* 0x000fe200000010ff */
[C---:B------:R-:W-:Y:S01]  /*31a20*/  FADD.FTZ R23, -R167.reuse, R19 ;  /* 0x00000013a7177221 */ /* 0x040fe20000010100 */
[----:B------:R-:W-:Y:S01]  /*31a30*/  F2FP.BF16.F32.PACK_AB R21, R22, R21 ;  /* 0x000000151615723e */ /* 0x000fe200000010ff */
[----:B------:R-:W-:Y:S01]  /*31a40*/  FADD.FTZ R22, -R167, R43 ;  /* 0x0000002ba7167221 */ /* 0x000fe20000010100 */
[C---:B------:R-:W-:Y:S01]  /*31a50*/  FMUL.FTZ R32, R166.reuse, R24 ;  /* 0x00000018a6207220 */ /* 0x040fe20000410000 */
[C---:B------:R-:W-:Y:S01]  /*31a60*/  FMUL.FTZ R31, R166.reuse, R23 ;  /* 0x00000017a61f7220 */ /* 0x040fe20000410000 */
[C---:B------:R-:W-:Y:S01]  /*31a70*/  FMUL.FTZ R33, R166.reuse, R25 ;  /* 0x00000019a6217220 */ /* 0x040fe20000410000 */
[----:B------:R-:W-:-:S03]  /*31a80*/  FMUL.FTZ R19, R166, R22 ;  /* 0x00000016a6137220 */ /* 0x000fc60000410000 */
[----:B------:R-:W-:Y:S01]  /*31a90*/  FFMA.FTZ R24, R34, R33, R199 ;  /* 0x0000002122187223 */ /* 0x000fe200000100c7 */
[----:B------:R-:W-:Y:S01]  /*31aa0*/  FFMA.FTZ R22, R37, R19, R196 ;  /* 0x0000001325167223 */ /* 0x000fe200000100c4 */
[C---:B------:R-:W-:Y:S01]  /*31ab0*/  FADD.FTZ R41, -R167.reuse, R140 ;  /* 0x0000008ca7297221 */ /* 0x040fe20000010100 */
[C---:B------:R-:W-:Y:S01]  /*31ac0*/  FADD.FTZ R42, -R167.reuse, R138 ;  /* 0x0000008aa72a7221 */ /* 0x040fe20000010100 */
[C---:B------:R-:W-:Y:S01]  /*31ad0*/  FADD.FTZ R140, -R167.reuse, R146 ;  /* 0x00000092a78c7221 */ /* 0x040fe20000010100 */
[C---:B------:R-:W-:Y:S01]  /*31ae0*/  FADD.FTZ R138, -R167.reuse, R145 ;  /* 0x00000091a78a7221 */ /* 0x040fe20000010100 */
        /* <DEDUP_REMOVED lines=12> */
[C---:B------:R-:W-:Y:S01]  /*31bb0*/  FMUL.FTZ R156, R166.reuse, R34 ;  /* 0x00000022a69c7220 */ /* 0x040fe20000410000 */
[C---:B------:R-:W-:Y:S01]  /*31bc0*/  FMUL.FTZ R159, R166.reuse, R37 ;  /* 0x00000025a69f7220 */ /* 0x040fe20000410000 */
[C---:B------:R-:W-:Y:S01]  /*31bd0*/  FMUL.FTZ R148, R166.reuse, R40 ;  /* 0x00000028a6947220 */ /* 0x040fe20000410000 */
[C---:B------:R-:W-:Y:S01]  /*31be0*/  FMUL.FTZ R40, R166.reuse, R140 ;  /* 0x0000008ca6287220 */ /* 0x040fe20000410000 */
[C---:B------:R-:W-:Y:S01]  /*31bf0*/  FMUL.FTZ R34, R166.reuse, R137 ;  /* 0x00000089a6227220 */ /* 0x040fe20000410000 */
[----:B------:R-:W-:Y:S01]  /*31c00*/  FMUL.FTZ R37, R166, R142 ;  /* 0x0000008ea6257220 */ /* 0x000fe20000410000 */
[----:B------:R-:W3:Y:S01]  /*31c10*/  LDL R140, [R1+0x10c] ;  /* 0x00010c00018c7983 */ /* 0x000ee20000100800 */
[----:B------:R-:W-:-:S03]  /*31c20*/  FADD.FTZ R43, -R167, R139 ;  /* 0x0000008ba72b7221 */ /* 0x000fc60000010100 */
        /* <DEDUP_REMOVED lines=9> */
[----:B------:R-:W3:Y:S01]  /*31cc0*/  LDL R171, [R1+0xe0] ;  /* 0x0000e00001ab7983 */ /* 0x000ee20000100800 */
[----:B------:R-:W-:-:S03]  /*31cd0*/  FADD.FTZ R38, -R167, R133 ;  /* 0x00000085a7267221 */ /* 0x000fc60000010100 */
[----:B------:R-:W3:Y:S01]  /*31ce0*/  LDL R170, [R1+0xe8] ;  /* 0x0000e80001aa7983 */ /* 0x000ee20000100800 */
[C---:B------:R-:W-:Y:S01]  /*31cf0*/  FADD.FTZ R39, -R167.reuse, R134 ;  /* 0x00000086a7277221 */ /* 0x040fe20000010100 */
[C---:B------:R-:W-:Y:S02]  /*31d00*/  FADD.FTZ R122, -R167.reuse, R136 ;  /* 0x00000088a77a7221 */ /* 0x040fe40000010100 */
[----:B------:R-:W3:Y:S01]  /*31d10*/  LDL R169, [R1+0xd0] ;  /* 0x0000d00001a97983 */ /* 0x000ee20000100800 */
[C---:B------:R-:W-:Y:S01]  /*31d20*/  FADD.FTZ R147, -R167.reuse, R154 ;  /* 0x0000009aa7937221 */ /* 0x040fe20000010100 */
[C---:B------:R-:W-:Y:S01]  /*31d30*/  FADD.FTZ R151, -R167.reuse, R151 ;  /* 0x00000097a7977221 */ /* 0x040fe20000010100 */
[C---:B------:R-:W-:Y:S01]  /*31d40*/  FADD.FTZ R136, -R167.reuse, R163 ;  /* 0x000000a3a7887221 */ /* 0x040fe20000010100 */
[C---:B------:R-:W-:Y:S01]  /*31d50*/  FADD.FTZ R133, -R167.reuse, R164 ;  /* 0x000000a4a7857221 */ /* 0x040fe20000010100 */
[C---:B------:R-:W-:Y:S01]  /*31d60*/  FADD.FTZ R134, -R167.reuse, R165 ;  /* 0x000000a5a7867221 */ /* 0x040fe20000010100 */
[C---:B------:R-:W-:Y:S01]  /*31d70*/  FADD.FTZ R132, -R167.reuse, R168 ;  /* 0x000000a8a7847221 */ /* 0x040fe20000010100 */
[----:B------:R-:W-:Y:S01]  /*31d80*/  FADD.FTZ R154, -R167, R172 ;  /* 0x000000aca79a7221 */ /* 0x000fe20000010100 */
[----:B------:R-:W3:Y:S04]  /*31d90*/  LDL R168, [R1+0xd8] ;  /* 0x0000d80001a87983 */ /* 0x000ee80000100800 */
[----:B------:R-:W3:Y:S01]  /*31da0*/  LDL R164, [R1+0xec] ;  /* 0x0000ec0001a47983 */ /* 0x000ee20000100800 */
[----:B------:R-:W-:-:S03]  /*31db0*/  FFMA.FTZ R28, R238, R28, R189 ;  /* 0x0000001cee1c7223 */ /* 0x000fc600000100bd */
[----:B------:R-:W3:Y:S04]  /*31dc0*/  LDL R238, [R1+0xf8] ;  /* 0x0000f80001ee7983 */ /* 0x000ee80000100800 */
[----:B------:R-:W3:Y:S04]  /*31dd0*/  LDL R172, [R1+0xfc] ;  /* 0x0000fc0001ac7983 */ /* 0x000ee80000100800 */
[----:B------:R-:W3:Y:S04]  /*31de0*/  LDL R165, [R1+0xd4] ;  /* 0x0000d40001a57983 */ /* 0x000ee80000100800 */
[----:B------:R-:W3:Y:S01]  /*31df0*/  LDL R163, [R1+0xe4] ;  /* 0x0000e40001a37983 */ /* 0x000ee20000100800 */
[----:B----4-:R-:W-:-:S05]  /*31e00*/  FFMA.FTZ R23, R35, R32, R198 ;  /* 0x0000002023177223 */ /* 0x010fca00000100c6 */
[----:B------:R-:W-:Y:S01]  /*31e10*/  F2FP.BF16.F32.PACK_AB R23, R24, R23 ;  /* 0x000000171817723e */ /* 0x000fe200000010ff */
[----:B--2---:R-:W-:-:S05]  /*31e20*/  FFMA.FTZ R25, R36, R31, R197 ;  /* 0x0000001f24197223 */ /* 0x004fca00000100c5 */
[----:B------:R-:W-:Y:S01]  /*31e30*/  F2FP.BF16.F32.PACK_AB R22, R25, R22 ;  /* 0x000000161916723e */ /* 0x000fe200000010ff */
[----:B------:R-:W-:-:S05]  /*31e40*/  IMAD.WIDE.U32 R24, R17, 0x10, R236 ;  /* 0x0000001011187825 */ /* 0x000fca00078e00ec */
[----:B------:R0:W-:Y:S01]  /*31e50*/  STG.E.128 desc[UR10][R24.64], R20 ;  /* 0x0000001418007986 */ /* 0x0001e2000c101d0a */
[----:B------:R-:W-:-:S03]  /*31e60*/  FADD.FTZ R35, -R167, R130 ;  /* 0x00000082a7237221 */ /* 0x000fc60000010100 */
[----:B0-----:R-:W2:Y:S04]  /*31e70*/  LDL R23, [R1+0x118] ;  /* 0x0001180001177983 */ /* 0x001ea80000100800 */
[----:B------:R-:W4:Y:S04]  /*31e80*/  LDL R20, [R1+0x11c] ;  /* 0x00011c0001147983 */ /* 0x000f280000100800 */
[----:B------:R-:W4:Y:S04]  /*31e90*/  LDL R21, [R1+0x128] ;  /* 0x0001280001157983 */ /* 0x000f280000100800 */
[----:B------:R-:W4:Y:S01]  /*31ea0*/  LDL R22, [R1+0x114] ;  /* 0x0001140001167983 */ /* 0x000f220000100800 */
[C---:B------:R-:W-:Y:S01]  /*31eb0*/  FADD.FTZ R24, -R167.reuse, R127 ;  /* 0x0000007fa7187221 */ /* 0x040fe20000010100 */
[----:B------:R-:W-:Y:S01]  /*31ec0*/  FADD.FTZ R127, -R167, R157 ;  /* 0x0000009da77f7221 */ /* 0x000fe20000010100 */
[C---:B------:R-:W-:Y:S01]  /*31ed0*/  FMUL.FTZ R157, R166.reuse, R35 ;  /* 0x00000023a69d7220 */ /* 0x040fe20000410000 */
[----:B------:R-:W-:-:S02]  /*31ee0*/  FMUL.FTZ R35, R166, R143 ;  /* 0x0000008fa6237220 */ /* 0x000fc40000410000 */
[----:B------:R-:W4:Y:S01]  /*31ef0*/  LDL R143, [R1+0x104] ;  /* 0x00010400018f7983 */ /* 0x000f220000100800 */
[C---:B------:R-:W-:Y:S01]  /*31f00*/  FADD.FTZ R36, -R167.reuse, R131 ;  /* 0x00000083a7247221 */ /* 0x040fe20000010100 */
[C---:B------:R-:W-:Y:S01]  /*31f10*/  FADD.FTZ R25, -R167.reuse, R128 ;  /* 0x00000080a7197221 */ /* 0x040fe20000010100 */
[C---:B------:R-:W-:Y:S01]  /*31f20*/  FADD.FTZ R128, -R167.reuse, R158 ;  /* 0x0000009ea7807221 */ /* 0x040fe20000010100 */
[C---:B------:R-:W-:Y:S01]  /*31f30*/  FADD.FTZ R130, -R167.reuse, R160 ;  /* 0x000000a0a7827221 */ /* 0x040fe20000010100 */
[----:B------:R-:W-:Y:S01]  /*31f40*/  FADD.FTZ R131, -R167, R161 ;  /* 0x000000a1a7837221 */ /* 0x000fe20000010100 */
[C---:B------:R-:W-:Y:S01]  /*31f50*/  FMUL.FTZ R158, R166.reuse, R36 ;  /* 0x00000024a69e7220 */ /* 0x040fe20000410000 */
[----:B------:R-:W4:Y:S01]  /*31f60*/  LDL R167, [R1+0xdc] ;  /* 0x0000dc0001a77983 */ /* 0x000f220000100800 */
[----:B------:R-:W-:-:S03]  /*31f70*/  FMUL.FTZ R36, R166, R138 ;  /* 0x0000008aa6247220 */ /* 0x000fc60000410000 */
[----:B------:R-:W4:Y:S01]  /*31f80*/  LDL R138, [R1+0xf0] ;  /* 0x0000f000018a7983 */ /* 0x000f220000100800 */
[----:B-----5:R-:W-:Y:S01]  /*31f90*/  FFMA.FTZ R27, R239, R27, R191 ;  /* 0x0000001bef1b7223 */ /* 0x020fe200000100bf */
[----:B---3--:R-:W-:Y:S02]  /*31fa0*/  FFMA.FTZ R19, R145, R19, R192 ;  /* 0x0000001391137223 */ /* 0x008fe400000100c0 */
[----:B------:R-:W3:Y:S01]  /*31fb0*/  LDL R239, [R1+0xf4] ;  /* 0x0000f40001ef7983 */ /* 0x000ee20000100800 */
[C---:B------:R-:W-:Y:S01]  /*31fc0*/  FMUL.FTZ R161, R166.reuse, R39 ;  /* 0x00000027a6a17220 */ /* 0x040fe20000410000 */
[C---:B------:R-:W-:Y:S01]  /*31fd0*/  FMUL.FTZ R160, R166.reuse, R38 ;  /* 0x00000026a6a07220 */ /* 0x040fe20000410000 */
[----:B------:R-:W-:Y:S02]  /*31fe0*/  FMUL.FTZ R39, R166, R151 ;  /* 0x00000097a6277220 */ /* 0x000fe40000410000 */
[----:B------:R-:W5:Y:S01]  /*31ff0*/  LDL R151, [R1+0xa8] ;  /* 0x0000a80001977983 */ /* 0x000f620000100800 */
[----:B--2---:R-:W-:Y:S01]  /*32000*/  FFMA.FTZ R23, R23, R32, R194 ;  /* 0x0000002017177223 */ /* 0x004fe200000100c2 */
[----:B----4-:R-:W-:-:S05]  /*32010*/  FFMA.FTZ R20, R20, R33, R195 ;  /* 0x0000002114147223 */ /* 0x010fca00000100c3 */
[----:B------:R-:W-:Y:S01]  /*32020*/  F2FP.BF16.F32.PACK_AB R23, R20, R23 ;  /* 0x000000171417723e */ /* 0x000fe200000010ff */
[----:B------:R-:W-:Y:S01]  /*32030*/  FFMA.FTZ R20, R146, R29, R188 ;  /* 0x0000001d92147223 */ /* 0x000fe200000100bc */
[----:B------:R-:W-:Y:S01]  /*32040*/  FFMA.FTZ R21, R21, R30, R190 ;  /* 0x0000001e15157223 */ /* 0x000fe200000100be */
[----:B------:R-:W-:-:S03]  /*32050*/  FFMA.FTZ R22, R22, R31, R193 ;  /* 0x0000001f16167223 */ /* 0x000fc600000100c1 */
[----:B------:R-:W-:Y:S01]  /*32060*/  F2FP.BF16.F32.PACK_AB R20, R28, R20 ;  /* 0x000000141c14723e */ /* 0x000fe200000010ff */
[----:B------:R-:W-:Y:S01]  /*32070*/  IMAD.WIDE.U32 R28, R17, 0x10, R174 ;  /* 0x00000010111c7825 */ /* 0x000fe200078e00ae */
[----:B------:R-:W-:Y:S02]  /*32080*/  F2FP.BF16.F32.PACK_AB R22, R22, R19 ;  /* 0x000000131616723e */ /* 0x000fe400000010ff */
[----:B------:R-:W-:Y:S01]  /*32090*/  F2FP.BF16.F32.PACK_AB R21, R27, R21 ;  /* 0x000000151b15723e */ /* 0x000fe200000010ff */
[C---:B------:R-:W-:Y:S01]  /*320a0*/  FMUL.FTZ R30, R166.reuse, R24 ;  /* 0x00000018a61e7220 */ /* 0x040fe20000410000 */
[C---:B------:R-:W-:Y:S01]  /*320b0*/  FMUL.FTZ R31, R166.reuse, R25 ;  /* 0x00000019a61f7220 */ /* 0x040fe20000410000 */
[C---:B------:R-:W-:Y:S01]  /*320c0*/  FMUL.FTZ R19, R166.reuse, R133 ;  /* 0x00000085a6137220 */ /* 0x040fe20000410000 */
[----:B------:R-:W-:Y:S01]  /*320d0*/  FMUL.FTZ R25, R166, R132 ;  /* 0x00000084a6197220 */ /* 0x000fe20000410000 */
[----:B------:R0:W-:Y:S01]  /*320e0*/  STG.E.128 desc[UR10][R28.64], R20 ;  /* 0x000000141c007986 */ /* 0x0001e2000c101d0a */
[----:B------:R-:W-:Y:S01]  /*320f0*/  FFMA.FTZ R133, R143, R31, R185 ;  /* 0x0000001f8f857223 */ /* 0x000fe200000100b9 */
[----:B------:R-:W-:Y:S01]  /*32100*/  FFMA.FTZ R132, R140, R157, R187 ;  /* 0x0000009d8c847223 */ /* 0x000fe200000100bb */
[C---:B------:R-:W-:Y:S01]  /*32110*/  FMUL.FTZ R32, R166.reuse, R122 ;  /* 0x0000007aa6207220 */ /* 0x040fe20000410000 */
[----:B------:R-:W-:-:S02]  /*32120*/  FMUL.FTZ R122, R166, R155 ;  /* 0x0000009ba67a7220 */ /* 0x000fc40000410000 */
[----:B------:R-:W2:Y:S01]  /*32130*/  LDL R155, [R1+0x9c] ;  /* 0x00009c00019b7983 */ /* 0x000ea20000100800 */
[----:B------:R-:W-:Y:S01]  /*32140*/  FMUL.FTZ R17, R166, R136 ;  /* 0x00000088a6117220 */ /* 0x000fe20000410000 */
[----:B0-----:R-:W-:Y:S01]  /*32150*/  FFMA.FTZ R20, R142, R30, R184 ;  /* 0x0000001e8e147223 */ /* 0x001fe200000100b8 */
[----:B------:R-:W-:-:S04]  /*32160*/  FFMA.FTZ R21, R137, R156, R186 ;  /* 0x0000009c89157223 */ /* 0x000fc800000100ba */
[----:B------:R-:W-:Y:S01]  /*32170*/  F2FP.BF16.F32.PACK_AB R20, R133, R20 ;  /* 0x000000148514723e */ /* 0x000fe200000010ff */
[----:B------:R-:W-:Y:S01]  /*32180*/  FFMA.FTZ R133, R170, R156, R86 ;  /* 0x0000009caa857223 */ /* 0x000fe20000010056 */
[----:B------:R-:W-:Y:S01]  /*32190*/  F2FP.BF16.F32.PACK_AB R21, R132, R21 ;  /* 0x000000158415723e */ /* 0x000fe200000010ff */
[----:B------:R-:W-:Y:S01]  /*321a0*/  FFMA.FTZ R132, R171, R30, R84 ;  /* 0x0000001eab847223 */ /* 0x000fe20000010054 */
[----:B------:R-:W-:Y:S01]  /*321b0*/  FFMA.FTZ R30, R169, R158, R176 ;  /* 0x0000009ea91e7223 */ /* 0x000fe200000100b0 */
[----:B------:R-:W4:Y:S04]  /*321c0*/  LDL R170, [R1+0xb8] ;  /* 0x0000b80001aa7983 */ /* 0x000f280000100800 */
[----:B------:R-:W5:Y:S01]  /*321d0*/  LDL R156, [R1+0xbc] ;  /* 0x0000bc00019c7983 */ /* 0x000f620000100800 */
[----:B------:R-:W-:-:S03]  /*321e0*/  FMUL.FTZ R33, R166, R121 ;  /* 0x00000079a6217220 */ /* 0x000fc60000410000 */
[----:B------:R-:W5:Y:S01]  /*321f0*/  LDL R169, [R1+0x98] ;  /* 0x0000980001a97983 */ /* 0x000f620000100800 */
[C---:B------:R-:W-:Y:S01]  /*32200*/  FMUL.FTZ R146, R166.reuse, R120 ;  /* 0x00000078a6927220 */ /* 0x040fe20000410000 */
[C---:B------:R-:W-:Y:S01]  /*32210*/  FMUL.FTZ R24, R166.reuse, R134 ;  /* 0x00000086a6187220 */ /* 0x040fe20000410000 */
[----:B------:R-:W-:Y:S01]  /*32220*/  FFMA.FTZ R136, R167, R161, R179 ;  /* 0x000000a1a7887223 */ /* 0x000fe200000100b3 */
[C---:B------:R-:W-:Y:S01]  /*32230*/  FMUL.FTZ R120, R166.reuse, R154 ;  /* 0x0000009aa6787220 */ /* 0x040fe20000410000 */
[----:B------:R-:W-:Y:S01]  /*32240*/  FMUL.FTZ R121, R166, R152 ;  /* 0x00000098a6797220 */ /* 0x000fe20000410000 */
[----:B------:R-:W-:Y:S01]  /*32250*/  FFMA.FTZ R22, R138, R158, R180 ;  /* 0x0000009e8a167223 */ /* 0x000fe200000100b4 */
[----:B------:R-:W-:Y:S01]  /*32260*/  FFMA.FTZ R134, R168, R160, R178 ;  /* 0x000000a0a8867223 */ /* 0x000fe200000100b2 */
[----:B------:R-:W5:Y:S01]  /*32270*/  LDL R167, [R1+0xc4] ;  /* 0x0000c40001a77983 */ /* 0x000f620000100800 */
[----:B------:R-:W-:Y:S01]  /*32280*/  FMUL.FTZ R27, R166, R150 ;  /* 0x00000096a61b7220 */ /* 0x000fe20000410000 */
[----:B------:R-:W-:-:S02]  /*32290*/  FFMA.FTZ R138, R164, R157, R87 ;  /* 0x0000009da48a7223 */ /* 0x000fc40000010057 */
[----:B------:R-:W5:Y:S04]  /*322a0*/  LDL R168, [R1+0xc0] ;  /* 0x0000c00001a87983 */ /* 0x000f680000100800 */
[----:B------:R-:W5:Y:S04]  /*322b0*/  LDL R158, [R1+0xb0] ;  /* 0x0000b000019e7983 */ /* 0x000f680000100800 */
[----:B------:R-:W5:Y:S04]  /*322c0*/  LDL R154, [R1+0xa0] ;  /* 0x0000a000019a7983 */ /* 0x000f680000100800 */
[----:B------:R-:W5:Y:S04]  /*322d0*/  LDL R152, [R1+0xa4] ;  /* 0x0000a40001987983 */ /* 0x000f680000100800 */
[----:B------:R-:W5:Y:S04]  /*322e0*/  LDL R157, [R1+0xb4] ;  /* 0x0000b400019d7983 */ /* 0x000f680000100800 */
[----:B------:R-:W5:Y:S01]  /*322f0*/  LDL R150, [R1+0xac] ;  /* 0x0000ac0001967983 */ /* 0x000f620000100800 */
[----:B---3--:R-:W-:Y:S01]  /*32300*/  FFMA.FTZ R29, R239, R159, R181 ;  /* 0x0000009fef1d7223 */ /* 0x008fe200000100b5 */
[----:B------:R-:W-:Y:S01]  /*32310*/  FFMA.FTZ R23, R238, R160, R182 ;  /* 0x000000a0ee177223 */ /* 0x000fe200000100b6 */
[----:B------:R-:W-:Y:S01]  /*32320*/  FFMA.FTZ R28, R172, R161, R183 ;  /* 0x000000a1ac1c7223 */ /* 0x000fe200000100b7 */
[C---:B------:R-:W-:Y:S01]  /*32330*/  FMUL.FTZ R145, R166.reuse, R41 ;  /* 0x00000029a6917220 */ /* 0x040fe20000410000 */
[----:B------:R-:W-:Y:S01]  /*32340*/  FMUL.FTZ R41, R166, R139 ;  /* 0x0000008ba6297220 */ /* 0x000fe20000410000 */
[----:B------:R-:W-:Y:S01]  /*32350*/  F2FP.BF16.F32.PACK_AB R22, R29, R22 ;  /* 0x000000161d16723e */ /* 0x000fe200000010ff */
[----:B------:R-:W-:Y:S01]  /*32360*/  FFMA.FTZ R137, R165, R159, R177 ;  /* 0x0000009fa5897223 */ /* 0x000fe200000100b1 */
[----:B------:R-:W-:Y:S01]  /*32370*/  F2FP.BF16.F32.PACK_AB R23, R28, R23 ;  /* 0x000000171c17723e */ /* 0x000fe200000010ff */
[----:B------:R-:W-:-:S04]  /*32380*/  IMAD.WIDE.U32 R28, R126, 0x10, R236 ;  /* 0x000000107e1c7825 */ /* 0x000fc800078e00ec */
[----:B------:R-:W-:Y:S01]  /*32390*/  FFMA.FTZ R139, R163, R31, R85 ;  /* 0x0000001fa38b7223 */ /* 0x000fe20000010055 */
[C---:B------:R-:W-:Y:S01]  /*323a0*/  FMUL.FTZ R149, R166.reuse, R123 ;  /* 0x0000007ba6957220 */ /* 0x040fe20000410000 */
[C---:B------:R-:W-:Y:S01]  /*323b0*/  FMUL.FTZ R42, R166.reuse, R42 ;  /* 0x0000002aa62a7220 */ /* 0x040fe20000410000 */
[C---:B------:R-:W-:Y:S01]  /*323c0*/  FMUL.FTZ R43, R166.reuse, R43 ;  /* 0x0000002ba62b7220 */ /* 0x040fe20000410000 */
[----:B------:R0:W-:Y:S01]  /*323d0*/  STG.E.128 desc[UR10][R28.64], R20 ;  /* 0x000000141c007986 */ /* 0x0001e2000c101d0a */
        /* <DEDUP_REMOVED lines=9> */
[----:B------:R-:W-:Y:S01]  /*32470*/  F2FP.BF16.F32.PACK_AB R31, R136, R134 ;  /* 0x00000086881f723e */ /* 0x000fe200000010ff */
[----:B------:R-:W3:Y:S01]  /*32480*/  LDL R166, [R1+0xc8] ;  /* 0x0000c80001a67983 */ /* 0x000ee20000100800 */
[----:B------:R-:W-:-:S03]  /*32490*/  F2FP.BF16.F32.PACK_AB R30, R137, R30 ;  /* 0x0000001e891e723e */ /* 0x000fc600000010ff */
[----:B------:R-:W3:Y:S01]  /*324a0*/  LDL R165, [R1+0xcc] ;  /* 0x0000cc0001a57983 */ /* 0x000ee20000100800 */
[----:B0-----:R-:W-:Y:S01]  /*324b0*/  F2FP.BF16.F32.PACK_AB R29, R138, R133 ;  /* 0x000000858a1d723e */ /* 0x001fe200000010ff */
[----:B------:R-:W-:Y:S01]  /*324c0*/  IMAD.WIDE.U32 R20, R126, 0x10, R174 ;  /* 0x000000107e147825 */ /* 0x000fe200078e00ae */
[----:B------:R-:W-:Y:S01]  /*324d0*/  F2FP.BF16.F32.PACK_AB R28, R139, R132 ;  /* 0x000000848b1c723e */ /* 0x000fe200000010ff */
[----:B------:R-:W3:Y:S04]  /*324e0*/  LDL R161, [R1+0x80] ;  /* 0x0000800001a17983 */ /* 0x000ee80000100800 */
[----:B------:R2:W-:Y:S01]  /*324f0*/  STG.E.128 desc[UR10][R20.64], R28 ;  /* 0x0000001c14007986 */ /* 0x0005e2000c101d0a */
[----:B------:R-:W-:-:S03]  /*32500*/  IMAD.WIDE.U32 R138, R144, 0x10, R236 ;  /* 0x00000010908a7825 */ /* 0x000fc600078e00ec */
[----:B------:R-:W3:Y:S01]  /*32510*/  LDL R160, [R1+0x84] ;  /* 0x0000840001a07983 */ /* 0x000ee20000100800 */
[----:B------:R-:W-:-:S03]  /*32520*/  IMAD.WIDE.U32 R142, R144, 0x10, R174 ;  /* 0x00000010908e7825 */ /* 0x000fc600078e00ae */
[----:B------:R-:W3:Y:S04]  /*32530*/  LDL R159, [R1+0x88] ;  /* 0x00008800019f7983 */ /* 0x000ee80000100800 */
[----:B------:R-:W3:Y:S01]  /*32540*/  LDL R147, [R1+0x8c] ;  /* 0x00008c0001937983 */ /* 0x000ee20000100800 */
[----:B------:R-:W-:-:S03]  /*32550*/  IMAD.WIDE.U32 R140, R153, 0x10, R236 ;  /* 0x00000010998c7825 */ /* 0x000fc600078e00ec */
[----:B------:R-:W3:Y:S01]  /*32560*/  LDL R164, [R1+0x90] ;  /* 0x0000900001a47983 */ /* 0x000ee20000100800 */
[----:B------:R-:W-:-:S03]  /*32570*/  IMAD.WIDE.U32 R132, R153, 0x10, R174 ;  /* 0x0000001099847825 */ /* 0x000fc600078e00ae */
[----:B------:R-:W3:Y:S04]  /*32580*/  LDL R153, [R1+0x74] ;  /* 0x0000740001997983 */ /* 0x000ee80000100800 */
[----:B------:R-:W3:Y:S01]  /*32590*/  LDL R163, [R1+0x94] ;  /* 0x0000940001a37983 */ /* 0x000ee20000100800 */
[----:B--2---:R-:W-:-:S03]  /*325a0*/  FFMA.FTZ R29, R155, R149, R79 ;  /* 0x000000959b1d7223 */ /* 0x004fc6000001004f */
[----:B------:R-:W2:Y:S01]  /*325b0*/  LDL R155, [R1+0x78] ;  /* 0x00007800019b7983 */ /* 0x000ea20000100800 */
[-C--:B----4-:R-:W-:Y:S01]  /*325c0*/  FFMA.FTZ R23, R170, R148.reuse, R114 ;  /* 0x00000094aa177223 */ /* 0x090fe20000010072 */
[----:B-----5:R-:W-:Y:S02]  /*325d0*/  FFMA.FTZ R28, R156, R149, R115 ;  /* 0x000000959c1c7223 */ /* 0x020fe40000010073 */
[----:B------:R-:W4:Y:S01]  /*325e0*/  LDL R149, [R1+0x48] ;  /* 0x0000480001957983 */ /* 0x000f220000100800 */
[----:B------:R-:W-:Y:S02]  /*325f0*/  FFMA.FTZ R31, R169, R148, R78 ;  /* 0x00000094a91f7223 */ /* 0x000fe4000001004e */
[----:B------:R-:W-:Y:S01]  /*32600*/  F2FP.BF16.F32.PACK_AB R23, R28, R23 ;  /* 0x000000171c17723e */ /* 0x000fe200000010ff */
[----:B------:R-:W5:Y:S02]  /*32610*/  LDL R148, [R1+0x4c] ;  /* 0x00004c0001947983 */ /* 0x000f640000100800 */
[----:B------:R-:W-:Y:S01]  /*32620*/  F2FP.BF16.F32.PACK_AB R31, R29, R31 ;  /* 0x0000001f1d1f723e */ /* 0x000fe200000010ff */
[----:B------:R-:W-:Y:S01]  /*32630*/  FFMA.FTZ R29, R151, R42, R82 ;  /* 0x0000002a971d7223 */ /* 0x000fe20000010052 */
[----:B------:R-:W4:Y:S01]  /*32640*/  LDL R156, [R1+0x50] ;  /* 0x00005000019c7983 */ /* 0x000f220000100800 */
[----:B------:R-:W-:-:S03]  /*32650*/  FFMA.FTZ R144, R167, R33, R117 ;  /* 0x00000021a7907223 */ /* 0x000fc60000010075 */
[----:B------:R-:W5:Y:S01]  /*32660*/  LDL R151, [R1+0x5c] ;  /* 0x00005c0001977983 */ /* 0x000f620000100800 */
[----:B------:R-:W-:-:S03]  /*32670*/  FFMA.FTZ R20, R168, R32, R116 ;  /* 0x00000020a8147223 */ /* 0x000fc60000010074 */
[----:B------:R-:W4:Y:S01]  /*32680*/  LDL R168, [R1+0x6c] ;  /* 0x00006c0001a87983 */ /* 0x000f220000100800 */
[----:B------:R-:W-:-:S03]  /*32690*/  FFMA.FTZ R22, R158, R145, R112 ;  /* 0x000000919e167223 */ /* 0x000fc60000010070 */
[----:B------:R-:W5:Y:S01]  /*326a0*/  LDL R158, [R1+0x68] ;  /* 0x00006800019e7983 */ /* 0x000f620000100800 */
[----:B------:R-:W-:-:S03]  /*326b0*/  FFMA.FTZ R28, R154, R32, R80 ;  /* 0x000000209a1c7223 */ /* 0x000fc60000010050 */
[----:B------:R-:W4:Y:S01]  /*326c0*/  LDL R154, [R1+0x58] ;  /* 0x00005800019a7983 */ /* 0x000f220000100800 */
[----:B------:R-:W-:-:S03]  /*326d0*/  FFMA.FTZ R33, R152, R33, R81 ;  /* 0x0000002198217223 */ /* 0x000fc60000010051 */
[----:B------:R-:W4:Y:S01]  /*326e0*/  LDL R152, [R1+0x7c] ;  /* 0x00007c0001987983 */ /* 0x000f220000100800 */
[----:B------:R-:W-:-:S03]  /*326f0*/  FFMA.FTZ R30, R157, R146, R113 ;  /* 0x000000929d1e7223 */ /* 0x000fc60000010071 */
[----:B------:R-:W4:Y:S01]  /*32700*/  LDL R157, [R1+0x70] ;  /* 0x00007000019d7983 */ /* 0x000f220000100800 */
[----:B------:R-:W-:-:S03]  /*32710*/  FFMA.FTZ R32, R150, R43, R83 ;  /* 0x0000002b96207223 */ /* 0x000fc60000010053 */
[----:B------:R-:W4:Y:S01]  /*32720*/  LDL R150, [R1+0x54] ;  /* 0x0000540001967983 */ /* 0x000f220000100800 */
[----:B------:R-:W-:Y:S02]  /*32730*/  F2FP.BF16.F32.PACK_AB R20, R144, R20 ;  /* 0x000000149014723e */ /* 0x000fe400000010ff */
[----:B------:R-:W-:Y:S01]  /*32740*/  F2FP.BF16.F32.PACK_AB R22, R30, R22 ;  /* 0x000000161e16723e */ /* 0x000fe200000010ff */
[----:B------:R-:W4:Y:S01]  /*32750*/  LDL R167, [R1+0x60] ;  /* 0x0000600001a77983 */ /* 0x000f220000100800 */
[----:B------:R-:W-:Y:S02]  /*32760*/  F2FP.BF16.F32.PACK_AB R29, R32, R29 ;  /* 0x0000001d201d723e */ /* 0x000fe400000010ff */
[----:B------:R-:W-:Y:S01]  /*32770*/  F2FP.BF16.F32.PACK_AB R28, R33, R28 ;  /* 0x0000001c211c723e */ /* 0x000fe200000010ff */
[----:B---3--:R-:W-:Y:S02]  /*32780*/  FFMA.FTZ R21, R166, R42, R118 ;  /* 0x0000002aa6157223 */ /* 0x008fe40000010076 */
[----:B------:R-:W3:Y:S01]  /*32790*/  LDL R166, [R1+0x40] ;  /* 0x0000400001a67983 */ /* 0x000ee20000100800 */
[----:B------:R-:W-:-:S03]  /*327a0*/  FFMA.FTZ R126, R165, R43, R119 ;  /* 0x0000002ba57e7223 */ /* 0x000fc60000010077 */
[----:B------:R-:W3:Y:S02]  /*327b0*/  LDL R165, [R1+0x44] ;  /* 0x0000440001a57983 */ /* 0x000ee40000100800 */
[----:B------:R-:W-:Y:S01]  /*327c0*/  F2FP.BF16.F32.PACK_AB R21, R126, R21 ;  /* 0x000000157e15723e */ /* 0x000fe200000010ff */
[----:B------:R-:W-:Y:S02]  /*327d0*/  FFMA.FTZ R126, R161, R36, R108 ;  /* 0x00000024a17e7223 */ /* 0x000fe4000001006c */
[----:B------:R-:W3:Y:S01]  /*327e0*/  LDL R161, [R1+0x38] ;  /* 0x0000380001a17983 */ /* 0x000ee20000100800 */
[----:B------:R-:W-:-:S03]  /*327f0*/  FFMA.FTZ R144, R160, R40, R109 ;  /* 0x00000028a0907223 */ /* 0x000fc6000001006d */
[----:B------:R-:W3:Y:S01]  /*32800*/  LDL R160, [R1+0x3c] ;  /* 0x00003c0001a07983 */ /* 0x000ee20000100800 */
[----:B------:R-:W-:Y:S01]  /*32810*/  FFMA.FTZ R42, R159, R34, R110 ;  /* 0x000000229f2a7223 */ /* 0x000fe2000001006e */
[----:B------:R-:W-:Y:S01]  /*32820*/  FFMA.FTZ R43, R147, R35, R111 ;  /* 0x00000023932b7223 */ /* 0x000fe2000001006f */
[----:B------:R-:W-:Y:S01]  /*32830*/  F2FP.BF16.F32.PACK_AB R32, R144, R126 ;  /* 0x0000007e9020723e */ /* 0x000fe200000010ff */
[----:B------:R-:W3:Y:S01]  /*32840*/  LDL R147, [R1+0x64] ;  /* 0x0000640001937983 */ /* 0x000ee20000100800 */
[----:B------:R-:W-:Y:S02]  /*32850*/  FFMA.FTZ R30, R164, R145, R76 ;  /* 0x00000091a41e7223 */ /* 0x000fe4000001004c */
[----:B------:R-:W-:Y:S01]  /*32860*/  F2FP.BF16.F32.PACK_AB R33, R43, R42 ;  /* 0x0000002a2b21723e */ /* 0x000fe200000010ff */
[----:B------:R-:W3:Y:S01]  /*32870*/  LDL R159, [R1+0x20] ;  /* 0x00002000019f7983 */ /* 0x000ee20000100800 */
[----:B------:R-:W-:-:S03]  /*32880*/  FFMA.FTZ R145, R153, R38, R105 ;  /* 0x0000002699917223 */ /* 0x000fc60000010069 */
[----:B------:R-:W3:Y:S01]  /*32890*/  LDL R153, [R1+0x14] ;  /* 0x0000140001997983 */ /* 0x000ee20000100800 */
[----:B------:R-:W-:-:S03]  /*328a0*/  FFMA.FTZ R146, R163, R146, R77 ;  /* 0x00000092a3927223 */ /* 0x000fc6000001004d */
[----:B------:R-:W3:Y:S04]  /*328b0*/  LDL R164, [R1+0x30] ;  /* 0x0000300001a47983 */ /* 0x000ee80000100800 */
[----:B------:R-:W3:Y:S01]  /*328c0*/  LDL R163, [R1+0x34] ;  /* 0x0000340001a37983 */ /* 0x000ee20000100800 */
[----:B--2---:R-:W-:-:S03]  /*328d0*/  FFMA.FTZ R43, R155, R39, R106 ;  /* 0x000000279b2b7223 */ /* 0x004fc6000001006a */
[----:B------:R-:W2:Y:S01]  /*328e0*/  LDL R155, [R1+0x18] ;  /* 0x00001800019b7983 */ /* 0x000ea20000100800 */
[----:B-----5:R-:W-:-:S03]  /*328f0*/  FFMA.FTZ R42, R158, R34, R74 ;  /* 0x000000229e2a7223 */ /* 0x020fc6000001004a */
[----:B------:R-:W5:Y:S01]  /*32900*/  LDL R158, [R1+0x24] ;  /* 0x00002400019e7983 */ /* 0x000f620000100800 */
[----:B----4-:R-:W-:-:S03]  /*32910*/  FFMA.FTZ R39, R154, R39, R70 ;  /* 0x000000279a277223 */ /* 0x010fc60000010046 */
[----:B------:R-:W4:Y:S01]  /*32920*/  LDL R154, [R1+0x1c] ;  /* 0x00001c00019a7983 */ /* 0x000f220000100800 */
[-C--:B------:R-:W-:Y:S01]  /*32930*/  FFMA.FTZ R126, R152, R41.reuse, R107 ;  /* 0x00000029987e7223 */ /* 0x080fe2000001006b */
[----:B------:R-:W-:Y:S02]  /*32940*/  FFMA.FTZ R41, R151, R41, R71 ;  /* 0x0000002997297223 */ /* 0x000fe40000010047 */
[----:B------:R-:W4:Y:S01]  /*32950*/  LDL R152, [R1+0x2c] ;  /* 0x00002c0001987983 */ /* 0x000f220000100800 */
[----:B------:R-:W-:-:S03]  /*32960*/  FFMA.FTZ R34, R157, R37, R104 ;  /* 0x000000259d227223 */ /* 0x000fc60000010068 */
[----:B------:R-:W4:Y:S01]  /*32970*/  LDL R151, [R1] ;  /* 0x0000000001977983 */ /* 0x000f220000100800 */
[----:B------:R-:W-:-:S03]  /*32980*/  FFMA.FTZ R38, R150, R38, R69 ;  /* 0x0000002696267223 */ /* 0x000fc60000010045 */
[----:B------:R-:W4:Y:S01]  /*32990*/  LDL R150, [R1+0x4] ;  /* 0x0000040001967983 */ /* 0x000f220000100800 */
[----:B------:R-:W-:Y:S01]  /*329a0*/  F2FP.BF16.F32.PACK_AB R34, R145, R34 ;  /* 0x000000229122723e */ /* 0x000fe200000010ff */
[----:B------:R-:W-:Y:S01]  /*329b0*/  FFMA.FTZ R145, R148, R127, R103 ;  /* 0x0000007f94917223 */ /* 0x000fe20000010067 */
[----:B------:R-:W-:Y:S01]  /*329c0*/  F2FP.BF16.F32.PACK_AB R39, R41, R39 ;  /* 0x000000272927723e */ /* 0x000fe200000010ff */
[----:B------:R-:W-:Y:S01]  /*329d0*/  FFMA.FTZ R41, R149, R125, R102 ;  /* 0x0000007d95297223 */ /* 0x000fe20000010066 */
[----:B------:R-:W4:Y:S04]  /*329e0*/  LDL R148, [R1+0xc] ;  /* 0x00000c0001947983 */ /* 0x000f280000100800 */
[----:B------:R-:W4:Y:S01]  /*329f0*/  LDL R149, [R1+0x8] ;  /* 0x0000080001957983 */ /* 0x000f220000100800 */
[----:B------:R-:W-:-:S03]  /*32a00*/  FFMA.FTZ R37, R156, R37, R68 ;  /* 0x000000259c257223 */ /* 0x000fc60000010044 */
[----:B------:R-:W4:Y:S04]  /*32a10*/  LDL R157, [R1+0x28] ;  /* 0x00002800019d7983 */ /* 0x000f280000100800 */
[----:B------:R-:W4:Y:S01]  /*32a20*/  LDL R156, [R1+0x10] ;  /* 0x00001000019c7983 */ /* 0x000f220000100800 */
[----:B------:R-:W-:Y:S01]  /*32a30*/  IMAD.WIDE.U32 R136, R135, 0x10, R236 ;  /* 0x0000001087887825 */ /* 0x000fe200078e00ec */
[----:B------:R-:W-:-:S03]  /*32a40*/  F2FP.BF16.F32.PACK_AB R30, R146, R30 ;  /* 0x0000001e921e723e */ /* 0x000fc600000010ff */
[----:B------:R-:W-:Y:S01]  /*32a50*/  FFMA.FTZ R144, R168, R35, R75 ;  /* 0x00000023a8907223 */ /* 0x000fe2000001004b */
[----:B------:R-:W-:-:S04]  /*32a60*/  IMAD.WIDE.U32 R134, R135, 0x10, R174 ;  /* 0x0000001087867825 */ /* 0x000fc800078e00ae */
[----:B------:R-:W-:Y:S01]  /*32a70*/  FFMA.FTZ R36, R167, R36, R72 ;  /* 0x00000024a7247223 */ /* 0x000fe20000010048 */
[----:B------:R0:W-:Y:S01]  /*32a80*/  STG.E.128 desc[UR10][R136.64], R20 ;  /* 0x0000001488007986 */ /* 0x0001e2000c101d0a */
[----:B------:R-:W-:Y:S02]  /*32a90*/  F2FP.BF16.F32.PACK_AB R35, R126, R43 ;  /* 0x0000002b7e23723e */ /* 0x000fe400000010ff */
[----:B------:R-:W-:Y:S01]  /*32aa0*/  F2FP.BF16.F32.PACK_AB R38, R38, R37 ;  /* 0x000000252626723e */ /* 0x000fe200000010ff */
[----:B------:R-:W-:Y:S01]  /*32ab0*/  STG.E.128 desc[UR10][R134.64], R28 ;  /* 0x0000001c86007986 */ /* 0x000fe2000c101d0a */
[----:B------:R-:W-:-:S03]  /*32ac0*/  F2FP.BF16.F32.PACK_AB R37, R144, R42 ;  /* 0x0000002a9025723e */ /* 0x000fc600000010ff */
[----:B------:R1:W-:Y:S01]  /*32ad0*/  STG.E.128 desc[UR10][R138.64], R32 ;  /* 0x000000208a007986 */ /* 0x0003e2000c101d0a */
[----:B---3--:R-:W-:Y:S01]  /*32ae0*/  FFMA.FTZ R147, R147, R40, R73 ;  /* 0x0000002893937223 */ /* 0x008fe20000010049 */
[----:B0-----:R-:W-:-:S04]  /*32af0*/  FFMA.FTZ R20, R159, R123, R64 ;  /* 0x0000007b9f147223 */ /* 0x001fc80000010040 */
[----:B------:R-:W-:-:S05]  /*32b00*/  F2FP.BF16.F32.PACK_AB R36, R147, R36 ;  /* 0x000000249324723e */ /* 0x000fca00000010ff */
[----:B------:R0:W-:Y:S01]  /*32b10*/  STG.E.128 desc[UR10][R142.64], R36 ;  /* 0x000000248e007986 */ /* 0x0001e2000c101d0a */
[----:B-1----:R-:W-:Y:S01]  /*32b20*/  FFMA.FTZ R32, R153, R129, R61 ;  /* 0x0000008199207223 */ /* 0x002fe2000001003d */
        /* <DEDUP_REMOVED lines=10> */
[----:B------:R-:W-:-:S02]  /*32bd0*/  F2FP.BF16.F32.PACK_AB R42, R144, R42 ;  /* 0x0000002a902a723e */ /* 0x000fc400000010ff */
[----:B------:R-:W-:Y:S02]  /*32be0*/  F2FP.BF16.F32.PACK_AB R43, R126, R43 ;  /* 0x0000002b7e2b723e */ /* 0x000fe400000010ff */
[----:B------:R-:W-:Y:S01]  /*32bf0*/  F2FP.BF16.F32.PACK_AB R35, R34, R35 ;  /* 0x000000232223723e */ /* 0x000fe200000010ff */
[----:B------:R-:W-:Y:S02]  /*32c00*/  FFMA.FTZ R34, R241, R120, R53 ;  /* 0x00000078f1227223 */ /* 0x000fe40000010035 */
[----:B------:R1:W-:Y:S01]  /*32c10*/  STG.E.128 desc[UR10][R140.64], R40 ;  /* 0x000000288c007986 */ /* 0x0003e2000c101d0a */
[----:B--2---:R-:W-:Y:S01]  /*32c20*/  FFMA.FTZ R23, R155, R130, R62 ;  /* 0x000000829b177223 */ /* 0x004fe2000001003e */
[----:B-----5:R-:W-:-:S05]  /*32c30*/  FFMA.FTZ R28, R158, R124, R65 ;  /* 0x0000007c9e1c7223 */ /* 0x020fca0000010041 */
[----:B------:R-:W-:Y:S01]  /*32c40*/  F2FP.BF16.F32.PACK_AB R20, R28, R20 ;  /* 0x000000141c14723e */ /* 0x000fe200000010ff */
[----:B----4-:R-:W-:Y:S01]  /*32c50*/  FFMA.FTZ R29, R151, R17, R92 ;  /* 0x00000011971d7223 */ /* 0x010fe2000001005c */
[----:B------:R-:W-:-:S05]  /*32c60*/  FFMA.FTZ R30, R150, R19, R93 ;  /* 0x00000013961e7223 */ /* 0x000fca000001005d */
[----:B------:R-:W-:Y:S01]  /*32c70*/  F2FP.BF16.F32.PACK_AB R28, R30, R29 ;  /* 0x0000001d1e1c723e */ /* 0x000fe200000010ff */
[----:B0-----:R-:W-:Y:S01]  /*32c80*/  FFMA.FTZ R36, R148, R25, R95 ;  /* 0x0000001994247223 */ /* 0x001fe2000001005f */
[----:B------:R-:W-:Y:S01]  /*32c90*/  FFMA.FTZ R29, R149, R24, R94 ;  /* 0x00000018951d7223 */ /* 0x000fe2000001005e */
[----:B------:R-:W-:Y:S01]  /*32ca0*/  FFMA.FTZ R33, R152, R127, R67 ;  /* 0x0000007f98217223 */ /* 0x000fe20000010043 */
[----:B------:R-:W-:-:S03]  /*32cb0*/  FFMA.FTZ R21, R157, R125, R66 ;  /* 0x0000007d9d157223 */ /* 0x000fc60000010042 */
[----:B------:R-:W-:Y:S02]  /*32cc0*/  F2FP.BF16.F32.PACK_AB R29, R36, R29 ;  /* 0x0000001d241d723e */ /* 0x000fe400000010ff */
[----:B------:R-:W0:Y:S01]  /*32cd0*/  LDC.64 R36, c[0x0][0x210] ;  /* 0x00008400ff247b82 */ /* 0x000e220000000a00 */
[----:B------:R-:W-:Y:S01]  /*32ce0*/  FFMA.FTZ R22, R156, R128, R60 ;  /* 0x000000809c167223 */ /* 0x000fe2000001003c */
[----:B------:R-:W-:Y:S01]  /*32cf0*/  FFMA.FTZ R31, R154, R131, R63 ;  /* 0x000000839a1f7223 */ /* 0x000fe2000001003f */
[----:B------:R-:W-:Y:S01]  /*32d00*/  F2FP.BF16.F32.PACK_AB R21, R33, R21 ;  /* 0x000000152115723e */ /* 0x000fe200000010ff */
[----:B------:R-:W-:Y:S01]  /*32d10*/  FFMA.FTZ R30, R248, R27, R88 ;  /* 0x0000001bf81e7223 */ /* 0x000fe20000010058 */
[----:B------:R-:W-:Y:S01]  /*32d20*/  FFMA.FTZ R33, R249, R120, R89 ;  /* 0x00000078f9217223 */ /* 0x000fe20000010059 */
[----:B------:R-:W-:Y:S01]  /*32d30*/  F2FP.BF16.F32.PACK_AB R22, R32, R22 ;  /* 0x000000162016723e */ /* 0x000fe200000010ff */
[----:B------:R-:W-:Y:S01]  /*32d40*/  FFMA.FTZ R32, R251, R122, R91 ;  /* 0x0000007afb207223 */ /* 0x000fe2000001005b */
[----:B------:R-:W-:Y:S01]  /*32d50*/  F2FP.BF16.F32.PACK_AB R23, R31, R23 ;  /* 0x000000171f17723e */ /* 0x000fe200000010ff */
[----:B------:R-:W-:Y:S01]  /*32d60*/  FFMA.FTZ R31, R250, R121, R90 ;  /* 0x00000079fa1f7223 */ /* 0x000fe2000001005a */
[----:B------:R-:W-:-:S02]  /*32d70*/  F2FP.BF16.F32.PACK_AB R30, R33, R30 ;  /* 0x0000001e211e723e */ /* 0x000fc400000010ff */
[----:B------:R-:W-:Y:S01]  /*32d80*/  SHF.L.U32 R33, R162, 0x4, RZ ;  /* 0x00000004a2217819 */ /* 0x000fe200000006ff */
[----:B------:R-:W-:Y:S01]  /*32d90*/  FFMA.FTZ R27, R240, R27, R52 ;  /* 0x0000001bf01b7223 */ /* 0x000fe20000010034 */
[----:B------:R-:W-:Y:S01]  /*32da0*/  F2FP.BF16.F32.PACK_AB R31, R32, R31 ;  /* 0x0000001f201f723e */ /* 0x000fe200000010ff */
[----:B------:R-:W-:Y:S01]  /*32db0*/  FFMA.FTZ R24, R246, R24, R58 ;  /* 0x00000018f6187223 */ /* 0x000fe2000001003a */
[----:B------:R-:W-:Y:S01]  /*32dc0*/  SHF.R.U32.HI R32, RZ, 0x1c, R162 ;  /* 0x0000001cff207819 */ /* 0x000fe200000116a2 */
[----:B------:R-:W-:Y:S01]  /*32dd0*/  FFMA.FTZ R25, R247, R25, R59 ;  /* 0x00000019f7197223 */ /* 0x000fe2000001003b */
[C---:B------:R-:W-:Y:S01]  /*32de0*/  IADD3 R38, P1, R33.reuse, UR20, RZ ;  /* 0x0000001421267c10 */ /* 0x040fe2000ff3e0ff */
[----:B------:R-:W-:Y:S01]  /*32df0*/  FFMA.FTZ R17, R244, R17, R56 ;  /* 0x00000011f4117223 */ /* 0x000fe20000010038 */
[----:B-1----:R-:W-:Y:S01]  /*32e00*/  IADD3 R40, P2, R33, UR4, RZ ;  /* 0x0000000421287c10 */ /* 0x002fe2000ff5e0ff */
[----:B------:R-:W-:Y:S01]  /*32e10*/  FFMA.FTZ R19, R245, R19, R57 ;  /* 0x00000013f5137223 */ /* 0x000fe20000010039 */
[----:B------:R-:W-:-:S02]  /*32e20*/  IADD3.X R39, R32, UR21, RZ, P1, !PT ;  /* 0x0000001520277c10 */ /* 0x000fc40008ffe4ff */
[----:B------:R-:W-:Y:S02]  /*32e30*/  IADD3.X R41, R32, UR5, RZ, P2, !PT ;  /* 0x0000000520297c10 */ /* 0x000fe400097fe4ff */
[----:B------:R-:W-:Y:S02]  /*32e40*/  F2FP.BF16.F32.PACK_AB R34, R34, R27 ;  /* 0x0000001b2222723e */ /* 0x000fe400000010ff */
[----:B------:R-:W-:Y:S02]  /*32e50*/  F2FP.BF16.F32.PACK_AB R33, R25, R24 ;  /* 0x000000181921723e */ /* 0x000fe400000010ff */
[----:B------:R-:W-:Y:S01]  /*32e60*/  F2FP.BF16.F32.PACK_AB R32, R19, R17 ;  /* 0x000000111320723e */ /* 0x000fe200000010ff */
[----:B------:R1:W-:Y:S01]  /*32e70*/  STG.E.128 desc[UR10][R132.64], R20 ;  /* 0x0000001484007986 */ /* 0x0003e2000c101d0a */
[----:B0-----:R-:W-:-:S03]  /*32e80*/  IMAD R3, R36, 0x4, R3 ;  /* 0x0000000424037824 */ /* 0x001fc600078e0203 */
[----:B------:R1:W-:Y:S04]  /*32e90*/  STG.E.128 desc[UR10][R38.64], R28 ;  /* 0x0000001c26007986 */ /* 0x0003e8000c101d0a */
[----:B------:R1:W-:Y:S01]  /*32ea0*/  STG.E.128 desc[UR10][R40.64], R32 ;  /* 0x0000002028007986 */ /* 0x0003e2000c101d0a */
[----:B------:R-:W-:-:S13]  /*32eb0*/  ISETP.GE.AND P1, PT, R3, R37, PT ;  /* 0x000000250300720c */ /* 0x000fda0003f26270 */
[----:B------:R-:W-:Y:S05]  /*32ec0*/  @!P1 BRA `(.L_x_14244) ;  /* 0xfffffce800589947 */ /* 0x000fea000383ffff */
[----:B------:R-:W-:Y:S05]  /*32ed0*/  BSYNC B0 ;  /* 0x0000000000007941 */ /* 0x000fea0003800000 */
.L_x_13210:
[----:B------:R-:W-:Y:S05]  /*32ee0*/  EXIT ;  /* 0x000000000000794d */ /* 0x000fea0003800000 */
.L_x_14243:
        /* <DEDUP_REMOVED lines=8> */
.L_x_14246:
[----:B------:R-:W-:Y:S05]  /*32f70*/  BSYNC B1 ;  /* 0x0000000000017941 */ /* 0x000fea0003800000 */
.L_x_14245:
[----:B------:R-:W-:Y:S01]  /*32f80*/  FADD.FTZ R123, R123, R120 ;  /* 0x000000787b7b7221 */ /* 0x000fe20000010000 */
[----:B------:R-:W-:Y:S01]  /*32f90*/  HFMA2.MMA R121, -RZ, RZ, 0, 1.847743988037109375e-06 ;  /* 0x0000001fff797435 */ /* 0x000fe200000001ff */
[----:B------:R-:W-:Y:S01]  /*32fa0*/  IMAD.MOV.U32 R120, RZ, RZ, 0x2 ;  /* 0x00000002ff787424 */ /* 0x000fe200078e00ff */
[----:B------:R-:W0:Y:S01]  /*32fb0*/  LDC R166, c[0x0][0x290] ;  /* 0x0000a400ffa67b82 */ /* 0x000e220000000800 */
[----:B------:R-:W-:Y:S01]  /*32fc0*/  IMAD.MOV.U32 R122, RZ, RZ, -0x1 ;  /* 0xffffffffff7a7424 */ /* 0x000fe200078e00ff */
[----:B------:R-:W-:-:S07]  /*32fd0*/  MOV R167, R123 ;  /* 0x0000007b00a77202 */ /* 0x000fce0000000f00 */
[----:B0-----:R-:W-:Y:S05]  /*32fe0*/  WARPSYNC.COLLECTIVE R122, `(.L_x_14247) ;  /* 0x000000007a087348 */ /* 0x001fea0003c00000 */
[----:B------:R1:W2:Y:S02]  /*32ff0*/  SHFL.BFLY P2, R120, R167, R120, R121 ;  /* 0x0c000078a7787389 */ /* 0x0002a40000040079 */
[----:B012---:R-:W-:Y:S01]  /*33000*/  ENDCOLLECTIVE ;  /* 0x000000000000791b */ /* 0x007fe20003800000 */
.L_x_14247:
[----:B------:R-:W-:Y:S01]  /*33010*/  FADD.FTZ R123, R123, R120 ;  /* 0x000000787b7b7221 */ /* 0x000fe20000010000 */
[----:B------:R-:W-:-:S04]  /*33020*/  IMAD.MOV.U32 R120, RZ, RZ, 0x4 ;  /* 0x00000004ff787424 */ /* 0x000fc800078e00ff */
[----:B------:R-:W-:-:S07]  /*33030*/  MOV R167, R123 ;  /* 0x0000007b00a77202 */ /* 0x000fce0000000f00 */
[----:B------:R-:W-:Y:S05]  /*33040*/  WARPSYNC.COLLECTIVE R122, `(.L_x_14248) ;  /* 0x000000007a087348 */ /* 0x000fea0003c00000 */
[----:B------:R0:W1:Y:S02]  /*33050*/  SHFL.BFLY P2, R120, R167, R120, R121 ;  /* 0x0c000078a7787389 */ /* 0x0000640000040079 */
[----:B01----:R-:W-:Y:S01]  /*33060*/  ENDCOLLECTIVE ;  /* 0x000000000000791b */ /* 0x003fe20003800000 */
.L_x_14248:
[----:B------:R-:W-:Y:S01]  /*33070*/  FADD.FTZ R123, R123, R120 ;  /* 0x000000787b7b7221 */ /* 0x000fe20000010000 */
[----:B------:R-:W-:-:S04]  /*33080*/  IMAD.MOV.U32 R120, RZ, RZ, 0x8 ;  /* 0x00000008ff787424 */ /* 0x000fc800078e00ff */
[----:B------:R-:W-:-:S07]  /*33090*/  MOV R167, R123 ;  /* 0x0000007b00a77202 */ /* 0x000fce0000000f00 */
[----:B------:R-:W-:Y:S05]  /*330a0*/  WARPSYNC.COLLECTIVE R122, `(.L_x_14249) ;  /* 0x000000007a087348 */ /* 0x000fea0003c00000 */
[----:B------:R0:W1:Y:S02]  /*330b0*/  SHFL.BFLY P2, R120, R167, R120, R121 ;  /* 0x0c000078a7787389 */ /* 0x0000640000040079 */
[----:B01----:R-:W-:Y:S01]  /*330c0*/  ENDCOLLECTIVE ;  /* 0x000000000000791b */ /* 0x003fe20003800000 */
.L_x_14249:
[----:B------:R-:W-:Y:S01]  /*330d0*/  FADD.FTZ R123, R123, R120 ;  /* 0x000000787b7b7221 */ /* 0x000fe20000010000 */
[----:B------:R-:W-:-:S04]  /*330e0*/  IMAD.MOV.U32 R120, RZ, RZ, 0x10 ;  /* 0x00000010ff787424 */ /* 0x000fc800078e00ff */
[----:B------:R-:W-:-:S07]  /*330f0*/  MOV R167, R123 ;  /* 0x0000007b00a77202 */ /* 0x000fce0000000f00 */
[----:B------:R-:W-:Y:S05]  /*33100*/  WARPSYNC.COLLECTIVE R122, `(.L_x_14250) ;  /* 0x000000007a087348 */ /* 0x000fea0003c00000 */
[----:B------:R0:W1:Y:S02]  /*33110*/  SHFL.BFLY P2, R120, R167, R120, R121 ;  /* 0x0c000078a7787389 */ /* 0x0000640000040079 */
[----:B01----:R-:W-:Y:S01]  /*33120*/  ENDCOLLECTIVE ;  /* 0x000000000000791b */ /* 0x003fe20003800000 */
.L_x_14250:
        /* <DEDUP_REMOVED lines=131> */
[----:B------:R-:W-:-:S04]  /*33960*/  IMAD.MOV.U32 R120, RZ, RZ, 0x1 ;  /* 0x00000001ff787424 */ /* 0x000fc800078e00ff */
[----:B------:R-:W-:-:S07]  /*33970*/  MOV R167, R123 ;  /* 0x0000007b00a77202 */ /* 0x000fce0000000f00 */
[----:B------:R-:W-:Y:S05]  /*33980*/  WARPSYNC.COLLECTIVE R122, `(.L_x_14251) ;  /* 0x000000007a087348 */ /* 0x000fea0003c00000 */
[----:B------:R0:W1:Y:S02]  /*33990*/  SHFL.BFLY P2, R120, R167, R120, R121 ;  /* 0x0c000078a7787389 */ /* 0x0000640000040079 */
[----:B01----:R-:W-:Y:S01]  /*339a0*/  ENDCOLLECTIVE ;  /* 0x000000000000791b */ /* 0x003fe20003800000 */
.L_x_14251:
[----:B------:R-:W-:Y:S01]  /*339b0*/  FADD.FTZ R123, R123, R120 ;  /* 0x000000787b7b7221 */ /* 0x000fe20000010000 */
[----:B------:R-:W-:-:S03]  /*339c0*/  MOV R120, 0x2 ;  /* 0x0000000200787802 */ /* 0x000fc60000000f00 */
[----:B------:R-:W-:-:S07]  /*339d0*/  IMAD.MOV.U32 R167, RZ, RZ, R123 ;  /* 0x000000ffffa77224 */ /* 0x000fce00078e007b */
[----:B------:R-:W-:Y:S05]  /*339e0*/  WARPSYNC.COLLECTIVE R122, `(.L_x_14252) ;  /* 0x000000007a087348 */ /* 0x000fea0003c00000 */
[----:B------:R0:W1:Y:S02]  /*339f0*/  SHFL.BFLY P2, R120, R167, R120, R121 ;  /* 0x0c000078a7787389 */ /* 0x0000640000040079 */
[----:B01----:R-:W-:Y:S01]  /*33a00*/  ENDCOLLECTIVE ;  /* 0x000000000000791b */ /* 0x003fe20003800000 */
.L_x_14252:
[----:B------:R-:W-:Y:S01]  /*33a10*/  FADD.FTZ R123, R123, R120 ;  /* 0x000000787b7b7221 */ /* 0x000fe20000010000 */
[----:B------:R-:W-:-:S03]  /*33a20*/  HFMA2.MMA R120, -RZ, RZ, 0, 2.384185791015625e-07 ;  /* 0x00000004ff787435 */ /* 0x000fc600000001ff */
[----:B------:R-:W-:-:S08]  /*33a30*/  IMAD.MOV.U32 R167, RZ, RZ, R123 ;  /* 0x000000ffffa77224 */ /* 0x000fd000078e007b */
[----:B------:R-:W-:Y:S05]  /*33a40*/  WARPSYNC.COLLECTIVE R122, `(.L_x_14253) ;  /* 0x000000007a087348 */ /* 0x000fea0003c00000 */
[----:B------:R0:W1:Y:S02]  /*33a50*/  SHFL.BFLY P2, R120, R167, R120, R121 ;  /* 0x0c000078a7787389 */ /* 0x0000640000040079 */
[----:B01----:R-:W-:Y:S01]  /*33a60*/  ENDCOLLECTIVE ;  /* 0x000000000000791b */ /* 0x003fe20003800000 */
.L_x_14253:
[----:B------:R-:W-:Y:S01]  /*33a70*/  FADD.FTZ R123, R123, R120 ;  /* 0x000000787b7b7221 */ /* 0x000fe20000010000 */
[----:B------:R-:W-:-:S03]  /*33a80*/  MOV R120, 0x8 ;  /* 0x0000000800787802 */ /* 0x000fc60000000f00 */
[----:B------:R-:W-:-:S07]  /*33a90*/  IMAD.MOV.U32 R167, RZ, RZ, R123 ;  /* 0x000000ffffa77224 */ /* 0x000fce00078e007b */
[----:B------:R-:W-:Y:S05]  /*33aa0*/  WARPSYNC.COLLECTIVE R122, `(.L_x_14254) ;  /* 0x000000007a087348 */ /* 0x000fea0003c00000 */
[----:B------:R0:W1:Y:S02]  /*33ab0*/  SHFL.BFLY P2, R120, R167, R120, R121 ;  /* 0x0c000078a7787389 */ /* 0x0000640000040079 */
[----:B01----:R-:W-:Y:S01]  /*33ac0*/  ENDCOLLECTIVE ;  /* 0x000000000000791b */ /* 0x003fe20003800000 */
.L_x_14254:
[----:B------:R-:W-:Y:S01]  /*33ad0*/  FADD.FTZ R123, R123, R120 ;  /* 0x000000787b7b7221 */ /* 0x000fe20000010000 */
[----:B------:R-:W-:-:S03]  /*33ae0*/  HFMA2.MMA R120, -RZ, RZ, 0, 9.5367431640625e-07 ;  /* 0x00000010ff787435 */ /* 0x000fc600000001ff */
[----:B------:R-:W-:-:S08]  /*33af0*/  IMAD.MOV.U32 R167, RZ, RZ, R123 ;  /* 0x000000ffffa77224 */ /* 0x000fd000078e007b */
[----:B------:R-:W-:Y:S05]  /*33b00*/  WARPSYNC.COLLECTIVE R122, `(.L_x_14255) ;  /* 0x000000007a087348 */ /* 0x000fea0003c00000 */
[----:B------:R0:W1:Y:S02]  /*33b10*/  SHFL.BFLY P2, R120, R167, R120, R121 ;  /* 0x0c000078a7787389 */ /* 0x0000640000040079 */
[----:B01----:R-:W-:Y:S01]  /*33b20*/  ENDCOLLECTIVE ;  /* 0x000000000000791b */ /* 0x003fe20003800000 */
.L_x_14255:
[----:B------:R-:W-:Y:S05]  /*33b30*/  BRA `(.L_x_14256) ;  /* 0xffffffd400207947 */ /* 0x000fea000383ffff */
.L_x_14257:
        /* <DEDUP_REMOVED lines=12> */
.L_x_53095:


//--------------------- .text._ZN10layer_norm31ln_parallel_residual_fwd_kernelINS_13Kernel_traitsIf13__nv_bfloat16S2_S2_fjLj2048ELj1ELj4ELj1ELj16ENS_18Kernel_traits_baseILj2048EfS2_S2_S2_fjLj128EEEEELb1ELb1ELb0EEEvNS_9FwdParamsE --------------------------
	.section	.text._ZN10layer_norm31ln_parallel_residual_fwd_kernelINS_13Kernel_traitsIf13__nv_bfloat16S2_S2_fjLj2048ELj1ELj4ELj1ELj16ENS_18Kernel_traits_baseILj2048EfS2_S2_S2_fjLj128EEEEELb1ELb1ELb0EEEvNS_9FwdParamsE,"ax",@progbits
	.align	128
        .global         _ZN10layer_norm31ln_parallel_residual_fwd_kernelINS_13Kernel_traitsIf13__nv_bfloat16S2_S2_fjLj2048ELj1ELj4ELj1ELj16ENS_18Kernel_traits_baseILj2048EfS2_S2_S2_fjLj128EEEEELb1ELb1ELb0EEEvNS_9FwdParamsE
        .type           _ZN10layer_norm31ln_parallel_residual_fwd_kernelINS_13Kernel_traitsIf13__nv_bfloat16S2_S2_fjLj2048ELj1ELj4ELj1ELj16ENS_18Kernel_traits_baseILj2048EfS2_S2_S2_fjLj128EEEEELb1ELb1ELb0EEEvNS_9FwdParamsE,@function
        .size           _ZN10layer_norm31ln_parallel_residual_fwd_kernelINS_13Kernel_traitsIf13__nv_bfloat16S2_S2_fjLj2048ELj1ELj4ELj1ELj16ENS_18Kernel_traits_baseILj2048EfS2_S2_S2_fjLj128EEEEELb1ELb1ELb0EEEvNS_9FwdParamsE,(.L_x_53096 - _ZN10layer_norm31ln_parallel_residual_fwd_kernelINS_13Kernel_traitsIf13__nv_bfloat16S2_S2_fjLj2048ELj1ELj4ELj1ELj16ENS_18Kernel_traits_baseILj2048EfS2_S2_S2_fjLj128EEEEELb1ELb1ELb0EEEvNS_9FwdParamsE)
        .other          _ZN10layer_norm31ln_parallel_residual_fwd_kernelINS_13Kernel_traitsIf13__nv_bfloat16S2_S2_fjLj2048ELj1ELj4ELj1ELj16ENS_18Kernel_traits_baseILj2048EfS2_S2_S2_fjLj128EEEEELb1ELb1ELb0EEEvNS_9FwdParamsE,@"STO_CUDA_ENTRY STV_DEFAULT"
_ZN10layer_norm31ln_parallel_residual_fwd_kernelINS_13Kernel_traitsIf13__nv_bfloat16S2_S2_fjLj2048ELj1ELj4ELj1ELj16ENS_18Kernel_traits_baseILj2048EfS2_S2_S2_fjLj128EEEEELb1ELb1ELb0EEEvNS_9FwdParamsE:
.text._ZN10layer_norm31ln_parallel_residual_fwd_kernelINS_13Kernel_traitsIf13__nv_bfloat16S2_S2_fjLj2048ELj1ELj4ELj1ELj16ENS_18Kernel_traits_baseILj2048EfS2_S2_S2_fjLj128EEEEELb1ELb1ELb0EEEvNS_9FwdParamsE:
        /* <DEDUP_REMOVED lines=20> */
[----:B0-----:R-:W-:Y:S01]  /*0140*/  IMAD R0, R20, UR8, R7 ;  /* 0x0000000814007c24 */ /* 0x001fe2000f8e0207 */
        /* <DEDUP_REMOVED lines=27> */
[----:B------:R-:W-:Y:S01]  /*0300*/  LOP3.LUT R14, R13, UR19, R4, 0x96, !PT ;  /* 0x000000130d0e7c12 */ /* 0x000fe2000f8e9604 */
[----:B------:R-:W-:Y:S01]  /*0310*/  IMAD.WIDE.U32 R4, R5, -0x326172a9, RZ ;  /* 0xcd9e8d5705047825 */ /* 0x000fe200078e00ff */
[----:B------:R-:W-:-:S03]  /*0320*/  UIADD3 UR34, UR6, -0x700cb87f, URZ ;  /* 0x8ff3478106227890 */ /* 0x000fc6000fffe03f */
        /* <DEDUP_REMOVED lines=10> */
[----:B----4-:R-:W-:Y:S02]  /*03d0*/  SHF.R.S32.HI R5, RZ, 0x1f, R18 ;  /* 0x0000001fff057819 */ /* 0x010fe40000011412 */
[----:B------:R-:W-:Y:S01]  /*03e0*/  LOP3.LUT R14, R17, UR24, R4, 0x96, !PT ;  /* 0x00000018110e7c12 */ /* 0x000fe2000f8e9604 */
[----:B------:R-:W-:Y:S01]  /*03f0*/  IMAD.WIDE.U32 R12, R12, -0x2daee0ad, RZ ;  /* 0xd2511f530c0c7825 */ /* 0x000fe200078e00ff */
[----:B------:R-:W-:Y:S02]  /*0400*/  LOP3.LUT R4, R7, 0x1f, RZ, 0xc0, !PT ;  /* 0x0000001f07047812 */ /* 0x000fe400078ec0ff */
[----:B------:R-:W-:Y:S01]  /*0410*/  LEA.HI R5, R5, R18, RZ, 0x3 ;  /* 0x0000001205057211 */ /* 0x000fe200078f18ff */
[----:B------:R-:W-:Y:S01]  /*0420*/  IMAD.WIDE.U32 R14, R14, -0x2daee0ad, RZ ;  /* 0xd2511f530e0e7825 */ /* 0x000fe200078e00ff */
[----:B------:R-:W-:-:S03]  /*0430*/  LOP3.LUT R8, R13, UR25, R8, 0x96, !PT ;  /* 0x000000190d087c12 */ /* 0x000fc6000f8e9608 */
[----:B------:R-:W-:Y:S02]  /*0440*/  IMAD.MOV.U32 R11, RZ, RZ, R4 ;  /* 0x000000ffff0b7224 */ /* 0x000fe400078e0004 */
[----:B------:R-:W-:-:S03]  /*0450*/  IMAD.WIDE.U32 R8, R8, -0x326172a9, RZ ;  /* 0xcd9e8d5708087825 */ /* 0x000fc600078e00ff */
[----:B------:R-:W-:Y:S02]  /*0460*/  LOP3.LUT R18, R11, 0x1f, RZ, 0x3c, !PT ;  /* 0x0000001f0b127812 */ /* 0x000fe400078e3cff */
[----:B------:R-:W-:Y:S02]  /*0470*/  LOP3.LUT R16, R9, UR26, R16, 0x96, !PT ;  /* 0x0000001a09107c12 */ /* 0x000fe4000f8e9610 */
[----:B------:R-:W-:Y:S02]  /*0480*/  LEA.HI.SX32 R5, R5, R18, 0x1d ;  /* 0x0000001205057211 */ /* 0x000fe400078feaff */
[----:B------:R-:W-:Y:S02]  /*0490*/  LOP3.LUT R18, R15, UR27, R12, 0x96, !PT ;  /* 0x0000001b0f127c12 */ /* 0x000fe4000f8e960c */
[C---:B------:R-:W-:Y:S02]  /*04a0*/  LOP3.LUT P6, RZ, R5.reuse, 0xffffffe0, RZ, 0xc0, !PT ;  /* 0xffffffe005ff7812 */ /* 0x040fe400078cc0ff */
[C---:B------:R-:W-:Y:S01]  /*04b0*/  ISETP.GE.U32.AND P5, PT, R5.reuse, 0x40, PT ;  /* 0x000000400500780c */ /* 0x040fe20003fa6070 */
[----:B------:R-:W-:Y:S01]  /*04c0*/  IMAD.WIDE.U32 R18, R18, -0x326172a9, RZ ;  /* 0xcd9e8d5712127825 */ /* 0x000fe200078e00ff */
[----:B------:R-:W-:-:S02]  /*04d0*/  ISETP.GE.U32.AND P4, PT, R5, 0x60, PT ;  /* 0x000000600500780c */ /* 0x000fc40003f86070 */
[C---:B------:R-:W-:Y:S02]  /*04e0*/  ISETP.GE.U32.AND P3, PT, R5.reuse, 0x80, PT ;  /* 0x000000800500780c */ /* 0x040fe40003f66070 */
[----:B------:R-:W-:Y:S02]  /*04f0*/  ISETP.GE.U32.AND P2, PT, R5, 0xa0, PT ;  /* 0x000000a00500780c */ /* 0x000fe40003f46070 */
[----:B------:R-:W-:-:S03]  /*0500*/  LOP3.LUT R17, R19, UR28, R8, 0x96, !PT ;  /* 0x0000001c13117c12 */ /* 0x000fc6000f8e9608 */
[----:B------:R-:W-:-:S04]  /*0510*/  @P6 LOP3.LUT R6, R6, 0x20, RZ, 0xfc, !PT ;  /* 0x0000002006066812 */ /* 0x000fc800078efcff */
[----:B------:R-:W-:-:S04]  /*0520*/  LOP3.LUT R6, R6, 0xffffefff, RZ, 0xc0, !PT ;  /* 0xffffefff06067812 */ /* 0x000fc800078ec0ff */
[----:B------:R-:W-:-:S04]  /*0530*/  @P5 LOP3.LUT R6, R6, 0x1000, RZ, 0xfc, !PT ;  /* 0x0000100006065812 */ /* 0x000fc800078efcff */
[----:B------:R-:W-:-:S04]  /*0540*/  LOP3.LUT R6, R6, 0xfffff7ff, RZ, 0xc0, !PT ;  /* 0xfffff7ff06067812 */ /* 0x000fc800078ec0ff */
[----:B------:R-:W-:-:S04]  /*0550*/  @P4 LOP3.LUT R6, R6, 0x800, RZ, 0xfc, !PT ;  /* 0x0000080006064812 */ /* 0x000fc800078efcff */
[----:B------:R-:W-:-:S04]  /*0560*/  LOP3.LUT R6, R6, 0xfffffbff, RZ, 0xc0, !PT ;  /* 0xfffffbff06067812 */ /* 0x000fc800078ec0ff */
[----:B------:R-:W-:-:S04]  /*0570*/  @P3 LOP3.LUT R6, R6, 0x400, RZ, 0xfc, !PT ;  /* 0x0000040006063812 */ /* 0x000fc800078efcff */
[----:B------:R-:W-:-:S04]  /*0580*/  LOP3.LUT R6, R6, 0xfffffdff, RZ, 0xc0, !PT ;  /* 0xfffffdff06067812 */ /* 0x000fc800078ec0ff */
[----:B------:R-:W-:Y:S01]  /*0590*/  @P2 LOP3.LUT R6, R6, 0x200, RZ, 0xfc, !PT ;  /* 0x0000020006062812 */ /* 0x000fe200078efcff */
[----:B------:R-:W-:Y:S06]  /*05a0*/  @!P6 BRA `(.L_x_14259) ;  /* 0x000000000040e947 */ /* 0x000fec0003800000 */
        /* <DEDUP_REMOVED lines=16> */
.L_x_14259:
[----:B------:R-:W-:Y:S05]  /*06b0*/  BSYNC B0 ;  /* 0x0000000000007941 */ /* 0x000fea0003800000 */
.L_x_14258:
        /* <DEDUP_REMOVED lines=18> */
.L_x_14261:
[----:B------:R-:W-:Y:S05]  /*07e0*/  BSYNC B0 ;  /* 0x0000000000007941 */ /* 0x000fea0003800000 */
.L_x_14260:
        /* <DEDUP_REMOVED lines=18> */
.L_x_14263:
[----:B------:R-:W-:Y:S05]  /*0910*/  BSYNC B0 ;  /* 0x0000000000007941 */ /* 0x000fea0003800000 */
.L_x_14262:
        /* <DEDUP_REMOVED lines=18> */
.L_x_14265:
[----:B------:R-:W-:Y:S05]  /*0a40*/  BSYNC B0 ;  /* 0x0000000000007941 */ /* 0x000fea0003800000 */
.L_x_14264:
        /* <DEDUP_REMOVED lines=18> */
.L_x_14267:
[----:B------:R-:W-:Y:S05]  /*0b70*/  BSYNC B0 ;  /* 0x0000000000007941 */ /* 0x000fea0003800000 */
.L_x_14266:
[----:B------:R-:W-:Y:S01]  /*0b80*/  ISETP.GE.U32.AND P0, PT, R5, 0xc0, PT ;  /* 0x000000c00500780c */ /* 0x000fe20003f06070 */
[----:B01234-:R-:W-:Y:S01]  /*0b90*/  IMAD.WIDE.U32 R8, R16, -0x2daee0ad, RZ ;  /* 0xd2511f5310087825 */ /* 0x01ffe200078e00ff */
        /* <DEDUP_REMOVED lines=25> */
.L_x_14269:
[----:B------:R-:W-:Y:S05]  /*0d30*/  BSYNC B0 ;  /* 0x0000000000007941 */ /* 0x000fea0003800000 */
.L_x_14268:
[----:B------:R-:W-:Y:S01]  /*0d40*/  ISETP.GE.U32.AND P0, PT, R5, 0xe0, PT ;  /* 0x000000e00500780c */ /* 0x000fe20003f06070 */
[----:B0-----:R-:W-:Y:S01]  /*0d50*/  IMAD.WIDE.U32 R8, R14, -0x326172a9, RZ ;  /* 0xcd9e8d570e087825 */ /* 0x001fe200078e00ff */
        /* <DEDUP_REMOVED lines=24> */
.L_x_14271:
[----:B------:R-:W-:Y:S05]  /*0ee0*/  BSYNC B0 ;  /* 0x0000000000007941 */ /* 0x000fea0003800000 */
.L_x_14270:
[----:B------:R-:W-:Y:S01]  /*0ef0*/  ISETP.GE.U32.AND P0, PT, R5, 0x100, PT ;  /* 0x000001000500780c */ /* 0x000fe20003f06070 */
[----:B------:R-:W-:Y:S01]  /*0f00*/  BSSY B0, `(.L_x_14272) ;  /* 0x0000014000007945 */ /* 0x000fe20003800000 */
[----:B------:R-:W-:Y:S01]  /*0f10*/  LOP3.LUT R6, R6, 0xffffffbf, RZ, 0xc0, !PT ;  /* 0xffffffbf06067812 */ /* 0x000fe200078ec0ff */
[----:B------:R-:W-:-:S10]  /*0f20*/  IMAD.HI.U32 R15, R18, -0x2daee0ad, RZ ;  /* 0xd2511f53120f7827 */ /* 0x000fd400078e00ff */
[----:B------:R-:W-:Y:S01]  /*0f30*/  @P0 LOP3.LUT R6, R6, 0x40, RZ, 0xfc, !PT ;  /* 0x0000004006060812 */ /* 0x000fe200078efcff */
[----:B------:R-:W-:Y:S06]  /*0f40*/  @!P0 BRA `(.L_x_14273) ;  /* 0x00000000003c8947 */ /* 0x000fec0003800000 */
        /* <DEDUP_REMOVED lines=15> */
.L_x_14273:
[----:B------:R-:W-:Y:S05]  /*1040*/  BSYNC B0 ;  /* 0x0000000000007941 */ /* 0x000fea0003800000 */
.L_x_14272:
[----:B------:R-:W-:Y:S01]  /*1050*/  ULDC UR8, c[0x0][0x214] ;  /* 0x0000850000087ab9 */ /* 0x000fe20000000800 */
[----:B------:R-:W-:Y:S02]  /*1060*/  LOP3.LUT R15, R15, UR33, R16, 0x96, !PT ;  /* 0x000000210f0f7c12 */ /* 0x000fe4000f8e9610 */
[----:B------:R-:W-:-:S13]  /*1070*/  ISETP.GE.AND P0, PT, R7, UR8, PT ;  /* 0x0000000807007c0c */ /* 0x000fda000bf06270 */
[----:B------:R-:W-:Y:S05]  /*1080*/  @P0 EXIT ;  /* 0x000000000000094d */ /* 0x000fea0003800000 */
[----:B01----:R-:W-:Y:S01]  /*1090*/  IMAD R8, R21, -0x326172a9, RZ ;  /* 0xcd9e8d5715087824 */ /* 0x003fe200078e02ff */
[----:B------:R-:W-:Y:S01]  /*10a0*/  BSSY B0, `(.L_x_14274) ;  /* 0x0003123000007945 */ /* 0x000fe20003800000 */
[----:B------:R-:W-:Y:S01]  /*10b0*/  IMAD.HI.U32 R9, R15, -0x326172a9, RZ ;  /* 0xcd9e8d570f097827 */ /* 0x000fe200078e00ff */
[----:B------:R-:W-:Y:S01]  /*10c0*/  ULDC.U8 UR8, c[0x0][0x2a0] ;  /* 0x0000a80000087ab9 */ /* 0x000fe20000000000 */
[----:B------:R-:W-:Y:S01]  /*10d0*/  ULDC UR36, c[0x0][0x218] ;  /* 0x0000860000247ab9 */ /* 0x000fe20000000800 */
[----:B------:R-:W-:Y:S01]  /*10e0*/  ULDC UR9, c[0x0][0x2d8] ;  /* 0x0000b60000097ab9 */ /* 0x000fe20000000800 */
[----:B------:R-:W-:Y:S01]  /*10f0*/  IMAD R11, R18, -0x2daee0ad, RZ ;  /* 0xd2511f53120b7824 */ /* 0x000fe200078e02ff */
[----:B------:R-:W-:Y:S01]  /*1100*/  LOP3.LUT R8, R9, UR34, R8, 0x96, !PT ;  /* 0x0000002209087c12 */ /* 0x000fe2000f8e9608 */
[----:B------:R-:W-:Y:S01]  /*1110*/  IMAD.HI.U32 R12, R14, -0x2daee0ad, RZ ;  /* 0xd2511f530e0c7827 */ /* 0x000fe200078e00ff */
[----:B------:R-:W-:Y:S01]  /*1120*/  LOP3.LUT R9, R10, 0x3, RZ, 0xc0, !PT ;  /* 0x000000030a097812 */ /* 0x000fe200078ec0ff */
[----:B------:R-:W-:-:S02]  /*1130*/  UISETP.NE.AND UP0, UPT, UR8, URZ, UPT ;  /* 0x0000003f0800728c */ /* 0x000fc4000bf05270 */
[----:B------:R-:W-:Y:S01]  /*1140*/  IMAD R14, R14, -0x2daee0ad, RZ ;  /* 0xd2511f530e0e7824 */ /* 0x000fe200078e02ff */
[----:B------:R-:W-:Y:S01]  /*1150*/  LOP3.LUT R10, R12, UR35, R11, 0x96, !PT ;  /* 0x000000230c0a7c12 */ /* 0x000fe2000f8e960b */
[----:B------:R-:W-:Y:S01]  /*1160*/  IMAD R12, R15, -0x326172a9, RZ ;  /* 0xcd9e8d570f0c7824 */ /* 0x000fe200078e02ff */
[----:B------:R-:W-:Y:S01]  /*1170*/  ULDC.64 UR10, c[0x0][0x230] ;  /* 0x00008c00000a7ab9 */ /* 0x000fe20000000a00 */
[----:B------:R-:W-:Y:S01]  /*1180*/  IMAD.MOV.U32 R11, RZ, RZ, RZ ;  /* 0x000000ffff0b7224 */ /* 0x000fe200078e00ff */
[----:B------:R-:W-:Y:S01]  /*1190*/  ULDC.64 UR12, c[0x0][0x238] ;  /* 0x00008e00000c7ab9 */ /* 0x000fe20000000a00 */
[----:B------:R-:W-:Y:S01]  /*11a0*/  ULDC.64 UR14, c[0x0][0x240] ;  /* 0x00009000000e7ab9 */ /* 0x000fe20000000a00 */
[----:B------:R-:W-:-:S05]  /*11b0*/  ULDC.64 UR16, c[0x0][0x248] ;  /* 0x0000920000107ab9 */ /* 0x000fca0000000a00 */
.L_x_15339:
        /* <DEDUP_REMOVED lines=34> */
.L_x_14278:
[----:B------:R-:W-:-:S07]  /*13e0*/  MOV R228, R12 ;  /* 0x0000000c00e47202 */ /* 0x000fce0000000f00 */
.L_x_14279:
[----:B------:R-:W-:Y:S05]  /*13f0*/  BSYNC B2 ;  /* 0x0000000000027941 */ /* 0x000fea0003800000 */
.L_x_14277:
        /* <DEDUP_REMOVED lines=16> */
.L_x_14283:
[----:B------:R-:W-:Y:S05]  /*1500*/  BSYNC B3 ;  /* 0x0000000000037941 */ /* 0x000fea0003800000 */
.L_x_14282:
        /* <DEDUP_REMOVED lines=44> */
.L_x_14281:
[----:B------:R-:W-:Y:S05]  /*17d0*/  BSYNC B2 ;  /* 0x0000000000027941 */ /* 0x000fea0003800000 */
.L_x_14280:
[----:B------:R-:W0:Y:S01]  /*17e0*/  LDC R230, c[0x0][0x294] ;  /* 0x0000a500ffe67b82 */ /* 0x000e220000000800 */
[----:B------:R-:W-:Y:S01]  /*17f0*/  I2FP.F32.U32 R176, R228 ;  /* 0x000000e400b07245 */ /* 0x000fe20000201000 */
[----:B------:R-:W-:Y:S01]  /*1800*/  IMAD.MOV.U32 R231, RZ, RZ, 0x2f800000 ;  /* 0x2f800000ffe77424 */ /* 0x000fe200078e00ff */
[----:B------:R-:W-:Y:S02]  /*1810*/  ISETP.NE.U32.AND P2, PT, R22, RZ, PT ;  /* 0x000000ff1600720c */ /* 0x000fe40003f45070 */
[----:B-----5:R-:W-:Y:S01]  /*1820*/  SHF.L.U32 R190, R164, 0x10, RZ ;  /* 0x00000010a4be7819 */ /* 0x020fe200000006ff */
        /* <DEDUP_REMOVED lines=12> */
[----:B------:R-:W-:Y:S02]  /*18f0*/  IMAD.U32 R23, R32, 0x10000, RZ ;  /* 0x0001000020177824 */ /* 0x000fe400078e00ff */
[----:B------:R-:W-:Y:S02]  /*1900*/  IMAD.MOV.U32 R9, RZ, RZ, R210 ;  /* 0x000000ffff097224 */ /* 0x000fe400078e00d2 */
[----:B------:R-:W-:Y:S01]  /*1910*/  FADD.FTZ R22, R23, R22 ;  /* 0x0000001617167221 */ /* 0x000fe20000010000 */
[----:B------:R-:W-:Y:S06]  /*1920*/  BRA `(.L_x_14285) ;  /* 0x0000000400547947 */ /* 0x000fec0003800000 */
.L_x_14284:
        /* <DEDUP_REMOVED lines=12> */
.L_x_14287:
[----:B------:R-:W-:-:S07]  /*19f0*/  MOV R23, R12 ;  /* 0x0000000c00177202 */ /* 0x000fce0000000f00 */
.L_x_14288:
[----:B------:R-:W-:Y:S05]  /*1a00*/  BSYNC B2 ;  /* 0x0000000000027941 */ /* 0x000fea0003800000 */
.L_x_14286:
        /* <DEDUP_REMOVED lines=16> */
.L_x_14292:
[----:B------:R-:W-:Y:S05]  /*1b10*/  BSYNC B3 ;  /* 0x0000000000037941 */ /* 0x000fea0003800000 */
.L_x_14291:
        /* <DEDUP_REMOVED lines=41> */
[----:B------:R-:W-:Y:S02]  /*1db0*/  LOP3.LUT R10, R177, UR35, R190, 0x96, !PT ;  /* 0x00000023b10a7c12 */ /* 0x000fe4000f8e96be */
[----:B------:R-:W-:-:S07]  /*1dc0*/  MOV R14, R176 ;  /* 0x000000b0000e7202 */ /* 0x000fce0000000f00 */
.L_x_14290:
[----:B------:R-:W-:Y:S05]  /*1dd0*/  BSYNC B2 ;  /* 0x0000000000027941 */ /* 0x000fea0003800000 */
.L_x_14289:
        /* <DEDUP_REMOVED lines=10> */
.L_x_14285:
        /* <DEDUP_REMOVED lines=12> */
.L_x_14294:
[----:B------:R-:W-:-:S07]  /*1f40*/  MOV R23, R12 ;  /* 0x0000000c00177202 */ /* 0x000fce0000000f00 */
.L_x_14295:
[----:B------:R-:W-:Y:S05]  /*1f50*/  BSYNC B2 ;  /* 0x0000000000027941 */ /* 0x000fea0003800000 */
.L_x_14293:
        /* <DEDUP_REMOVED lines=16> */
.L_x_14299:
[----:B------:R-:W-:Y:S05]  /*2060*/  BSYNC B3 ;  /* 0x0000000000037941 */ /* 0x000fea0003800000 */
.L_x_14298:
        /* <DEDUP_REMOVED lines=44> */
.L_x_14297:
[----:B------:R-:W-:Y:S05]  /*2330*/  BSYNC B2 ;  /* 0x0000000000027941 */ /* 0x000fea0003800000 */
.L_x_14296:
        /* <DEDUP_REMOVED lines=16> */
.L_x_14300:
        /* <DEDUP_REMOVED lines=12> */
.L_x_14303:
[----:B------:R-:W-:-:S07]  /*2500*/  IMAD.MOV.U32 R164, RZ, RZ, R12 ;  /* 0x000000ffffa47224 */ /* 0x000fce00078e000c */
.L_x_14304:
[----:B------:R-:W-:Y:S05]  /*2510*/  BSYNC B2 ;  /* 0x0000000000027941 */ /* 0x000fea0003800000 */
.L_x_14302:
        /* <DEDUP_REMOVED lines=16> */
.L_x_14308:
[----:B------:R-:W-:Y:S05]  /*2620*/  BSYNC B3 ;  /* 0x0000000000037941 */ /* 0x000fea0003800000 */
.L_x_14307:
        /* <DEDUP_REMOVED lines=39> */
[----:B------:R-:W-:Y:S01]  /*28a0*/  IMAD.WIDE.U32 R14, R14, -0x2daee0ad, RZ ;  /* 0xd2511f530e0e7825 */ /* 0x000fe200078e00ff */
[----:B------:R-:W-:-:S03]  /*28b0*/  LOP3.LUT R8, R191, UR34, R8, 0x96, !PT ;  /* 0x00000022bf087c12 */ /* 0x000fc6000f8e9608 */
[----:B------:R-:W-:Y:S01]  /*28c0*/  IMAD.MOV.U32 R12, RZ, RZ, R190 ;  /* 0x000000ffff0c7224 */ /* 0x000fe200078e00be */
[----:B------:R-:W-:-:S07]  /*28d0*/  LOP3.LUT R10, R15, UR35, R176, 0x96, !PT ;  /* 0x000000230f0a7c12 */ /* 0x000fce000f8e96b0 */
.L_x_14306:
[----:B------:R-:W-:Y:S05]  /*28e0*/  BSYNC B2 ;  /* 0x0000000000027941 */ /* 0x000fea0003800000 */
.L_x_14305:
        /* <DEDUP_REMOVED lines=12> */
.L_x_14301:
        /* <DEDUP_REMOVED lines=12> */
.L_x_14310:
[----:B------:R-:W-:-:S07]  /*2a70*/  IMAD.MOV.U32 R164, RZ, RZ, R12 ;  /* 0x000000ffffa47224 */ /* 0x000fce00078e000c */
.L_x_14311:
[----:B------:R-:W-:Y:S05]  /*2a80*/  BSYNC B2 ;  /* 0x0000000000027941 */ /* 0x000fea0003800000 */
.L_x_14309:
        /* <DEDUP_REMOVED lines=16> */
.L_x_14315:
[----:B------:R-:W-:Y:S05]  /*2b90*/  BSYNC B3 ;  /* 0x0000000000037941 */ /* 0x000fea0003800000 */
.L_x_14314:
        /* <DEDUP_REMOVED lines=44> */
.L_x_14313:
[----:B------:R-:W-:Y:S05]  /*2e60*/  BSYNC B2 ;  /* 0x0000000000027941 */ /* 0x000fea0003800000 */
.L_x_14312:
        /* <DEDUP_REMOVED lines=16> */
.L_x_14316:
        /* <DEDUP_REMOVED lines=12> */
.L_x_14319:
[----:B------:R-:W-:-:S07]  /*3030*/  IMAD.MOV.U32 R16, RZ, RZ, R12 ;  /* 0x000000ffff107224 */ /* 0x000fce00078e000c */
.L_x_14320:
[----:B------:R-:W-:Y:S05]  /*3040*/  BSYNC B2 ;  /* 0x0000000000027941 */ /* 0x000fea0003800000 */
.L_x_14318:
        /* <DEDUP_REMOVED lines=14> */
[----:B------:R-:W-:-:S04]  /*3130*/  @P4 IMAD.MOV R9, RZ, RZ, R11 ;  /* 0x000000ffff094224 */ /* 0x000fc800078e020b */
[----:B------:R-:W-:-:S07]  /*3140*/  @!P3 IMAD.MOV.U32 R11, RZ, RZ, R9 ;  /* 0x000000ffff0bb224 */ /* 0x000fce00078e0009 */
.L_x_14324:
[----:B------:R-:W-:Y:S05]  /*3150*/  BSYNC B3 ;  /* 0x0000000000037941 */ /* 0x000fea0003800000 */
.L_x_14323:
        /* <DEDUP_REMOVED lines=42> */
[----:B------:R-:W-:Y:S01]  /*3400*/  LOP3.LUT R10, R165, UR35, R190, 0x96, !PT ;  /* 0x00000023a50a7c12 */ /* 0x000fe2000f8e96be */
[----:B------:R-:W-:-:S07]  /*3410*/  IMAD.MOV.U32 R14, RZ, RZ, R164 ;  /* 0x000000ffff0e7224 */ /* 0x000fce00078e00a4 */
.L_x_14322:
[----:B------:R-:W-:Y:S05]  /*3420*/  BSYNC B2 ;  /* 0x0000000000027941 */ /* 0x000fea0003800000 */
.L_x_14321:
        /* <DEDUP_REMOVED lines=10> */
.L_x_14317:
        /* <DEDUP_REMOVED lines=12> */
.L_x_14326:
[----:B------:R-:W-:-:S07]  /*3590*/  IMAD.MOV.U32 R228, RZ, RZ, R12 ;  /* 0x000000ffffe47224 */ /* 0x000fce00078e000c */
.L_x_14327:
[----:B------:R-:W-:Y:S05]  /*35a0*/  BSYNC B2 ;  /* 0x0000000000027941 */ /* 0x000fea0003800000 */
.L_x_14325:
        /* <DEDUP_REMOVED lines=16> */
.L_x_14331:
[----:B------:R-:W-:Y:S05]  /*36b0*/  BSYNC B3 ;  /* 0x0000000000037941 */ /* 0x000fea0003800000 */
.L_x_14330:
        /* <DEDUP_REMOVED lines=44> */
.L_x_14329:
[----:B------:R-:W-:Y:S05]  /*3980*/  BSYNC B2 ;  /* 0x0000000000027941 */ /* 0x000fea0003800000 */
.L_x_14328:
        /* <DEDUP_REMOVED lines=16> */
.L_x_14332:
        /* <DEDUP_REMOVED lines=12> */
.L_x_14335:
[----:B------:R-:W-:-:S07]  /*3b50*/  IMAD.MOV.U32 R17, RZ, RZ, R12 ;  /* 0x000000ffff117224 */ /* 0x000fce00078e000c */
.L_x_14336:
[----:B------:R-:W-:Y:S05]  /*3b60*/  BSYNC B2 ;  /* 0x0000000000027941 */ /* 0x000fea0003800000 */
.L_x_14334:
        /* <DEDUP_REMOVED lines=16> */
.L_x_14340:
[----:B------:R-:W-:Y:S05]  /*3c70*/  BSYNC B3 ;  /* 0x0000000000037941 */ /* 0x000fea0003800000 */
.L_x_14339:
        /* <DEDUP_REMOVED lines=44> */
.L_x_14338:
[----:B------:R-:W-:Y:S05]  /*3f40*/  BSYNC B2 ;  /* 0x0000000000027941 */ /* 0x000fea0003800000 */
.L_x_14337:
        /* <DEDUP_REMOVED lines=12> */
.L_x_14333:
        /* <DEDUP_REMOVED lines=12> */
.L_x_14342:
[----:B------:R-:W-:-:S07]  /*40d0*/  IMAD.MOV.U32 R228, RZ, RZ, R12 ;  /* 0x000000ffffe47224 */ /* 0x000fce00078e000c */
.L_x_14343:
[----:B------:R-:W-:Y:S05]  /*40e0*/  BSYNC B2 ;  /* 0x0000000000027941 */ /* 0x000fea0003800000 */
.L_x_14341:
        /* <DEDUP_REMOVED lines=16> */
.L_x_14347:
[----:B------:R-:W-:Y:S05]  /*41f0*/  BSYNC B3 ;  /* 0x0000000000037941 */ /* 0x000fea0003800000 */
.L_x_14346:
        /* <DEDUP_REMOVED lines=44> */
.L_x_14345:
[----:B------:R-:W-:Y:S05]  /*44c0*/  BSYNC B2 ;  /* 0x0000000000027941 */ /* 0x000fea0003800000 */
.L_x_14344:
        /* <DEDUP_REMOVED lines=16> */
.L_x_14348:
        /* <DEDUP_REMOVED lines=12> */
.L_x_14351:
[----:B------:R-:W-:-:S07]  /*4690*/  IMAD.MOV.U32 R18, RZ, RZ, R12 ;  /* 0x000000ffff127224 */ /* 0x000fce00078e000c */
.L_x_14352:
[----:B------:R-:W-:Y:S05]  /*46a0*/  BSYNC B2 ;  /* 0x0000000000027941 */ /* 0x000fea0003800000 */
.L_x_14350:
        /* <DEDUP_REMOVED lines=16> */
.L_x_14356:
[----:B------:R-:W-:Y:S05]  /*47b0*/  BSYNC B3 ;  /* 0x0000000000037941 */ /* 0x000fea0003800000 */
.L_x_14355:
        /* <DEDUP_REMOVED lines=44> */
.L_x_14354:
[----:B------:R-:W-:Y:S05]  /*4a80*/  BSYNC B2 ;  /* 0x0000000000027941 */ /* 0x000fea0003800000 */
.L_x_14353:
        /* <DEDUP_REMOVED lines=10> */
.L_x_14349:
        /* <DEDUP_REMOVED lines=12> */
.L_x_14358:
[----:B------:R-:W-:-:S07]  /*4bf0*/  IMAD.MOV.U32 R191, RZ, RZ, R12 ;  /* 0x000000ffffbf7224 */ /* 0x000fce00078e000c */
.L_x_14359:
[----:B------:R-:W-:Y:S05]  /*4c00*/  BSYNC B2 ;  /* 0x0000000000027941 */ /* 0x000fea0003800000 */
.L_x_14357:
        /* <DEDUP_REMOVED lines=16> */
.L_x_14363:
[----:B------:R-:W-:Y:S05]  /*4d10*/  BSYNC B3 ;  /* 0x0000000000037941 */ /* 0x000fea0003800000 */
.L_x_14362:
        /* <DEDUP_REMOVED lines=44> */
.L_x_14361:
[----:B------:R-:W-:Y:S05]  /*4fe0*/  BSYNC B2 ;  /* 0x0000000000027941 */ /* 0x000fea0003800000 */
.L_x_14360:
        /* <DEDUP_REMOVED lines=14> */
.L_x_14364:
        /* <DEDUP_REMOVED lines=12> */
.L_x_14367:
[----:B------:R-:W-:-:S07]  /*5190*/  IMAD.MOV.U32 R19, RZ, RZ, R12 ;  /* 0x000000ffff137224 */ /* 0x000fce00078e000c */
.L_x_14368:
[----:B------:R-:W-:Y:S05]  /*51a0*/  BSYNC B2 ;  /* 0x0000000000027941 */ /* 0x000fea0003800000 */
.L_x_14366:
        /* <DEDUP_REMOVED lines=16> */
.L_x_14372:
[----:B------:R-:W-:Y:S05]  /*52b0*/  BSYNC B3 ;  /* 0x0000000000037941 */ /* 0x000fea0003800000 */
.L_x_14371:
        /* <DEDUP_REMOVED lines=44> */
.L_x_14370:
[----:B------:R-:W-:Y:S05]  /*5580*/  BSYNC B2 ;  /* 0x0000000000027941 */ /* 0x000fea0003800000 */
.L_x_14369:
        /* <DEDUP_REMOVED lines=12> */
.L_x_14365:
        /* <DEDUP_REMOVED lines=12> */
.L_x_14374:
[----:B------:R-:W-:-:S07]  /*5710*/  IMAD.MOV.U32 R166, RZ, RZ, R12 ;  /* 0x000000ffffa67224 */ /* 0x000fce00078e000c */
.L_x_14375:
[----:B------:R-:W-:Y:S05]  /*5720*/  BSYNC B2 ;  /* 0x0000000000027941 */ /* 0x000fea0003800000 */
.L_x_14373:
        /* <DEDUP_REMOVED lines=16> */
.L_x_14379:
[----:B------:R-:W-:Y:S05]  /*5830*/  BSYNC B3 ;  /* 0x0000000000037941 */ /* 0x000fea0003800000 */
.L_x_14378:
        /* <DEDUP_REMOVED lines=44> */
.L_x_14377:
[----:B------:R-:W-:Y:S05]  /*5b00*/  BSYNC B2 ;  /* 0x0000000000027941 */ /* 0x000fea0003800000 */
.L_x_14376:
        /* <DEDUP_REMOVED lines=14> */
.L_x_14380:
        /* <DEDUP_REMOVED lines=12> */
.L_x_14383:
[----:B------:R-:W-:-:S07]  /*5cb0*/  MOV R20, R12 ;  /* 0x0000000c00147202 */ /* 0x000fce0000000f00 */
.L_x_14384:
[----:B------:R-:W-:Y:S05]  /*5cc0*/  BSYNC B2 ;  /* 0x0000000000027941 */ /* 0x000fea0003800000 */
.L_x_14382:
        /* <DEDUP_REMOVED lines=16> */
.L_x_14388:
[----:B------:R-:W-:Y:S05]  /*5dd0*/  BSYNC B3 ;  /* 0x0000000000037941 */ /* 0x000fea0003800000 */
.L_x_14387:
        /* <DEDUP_REMOVED lines=44> */
.L_x_14386:
[----:B------:R-:W-:Y:S05]  /*60a0*/  BSYNC B2 ;  /* 0x0000000000027941 */ /* 0x000fea0003800000 */
.L_x_14385:
        /* <DEDUP_REMOVED lines=10> */
.L_x_14381:
        /* <DEDUP_REMOVED lines=12> */
.L_x_14390:
[----:B------:R-:W-:-:S07]  /*6210*/  IMAD.MOV.U32 R232, RZ, RZ, R12 ;  /* 0x000000ffffe87224 */ /* 0x000fce00078e000c */
.L_x_14391:
[----:B------:R-:W-:Y:S05]  /*6220*/  BSYNC B2 ;  /* 0x0000000000027941 */ /* 0x000fea0003800000 */
.L_x_14389:
        /* <DEDUP_REMOVED lines=16> */
.L_x_14395:
[----:B------:R-:W-:Y:S05]  /*6330*/  BSYNC B3 ;  /* 0x0000000000037941 */ /* 0x000fea0003800000 */
.L_x_14394:
        /* <DEDUP_REMOVED lines=44> */
.L_x_14393:
[----:B------:R-:W-:Y:S05]  /*6600*/  BSYNC B2 ;  /* 0x0000000000027941 */ /* 0x000fea0003800000 */
.L_x_14392:
        /* <DEDUP_REMOVED lines=14> */
.L_x_14396:
        /* <DEDUP_REMOVED lines=12> */
.L_x_14399:
[----:B------:R-:W-:-:S07]  /*67b0*/  MOV R21, R12 ;  /* 0x0000000c00157202 */ /* 0x000fce0000000f00 */
.L_x_14400:
[----:B------:R-:W-:Y:S05]  /*67c0*/  BSYNC B2 ;  /* 0x0000000000027941 */ /* 0x000fea0003800000 */
.L_x_14398:
        /* <DEDUP_REMOVED lines=16> */
.L_x_14404:
[----:B------:R-:W-:Y:S05]  /*68d0*/  BSYNC B3 ;  /* 0x0000000000037941 */ /* 0x000fea0003800000 */
.L_x_14403:
        /* <DEDUP_REMOVED lines=44> */
.L_x_14402:
[----:B------:R-:W-:Y:S05]  /*6ba0*/  BSYNC B2 ;  /* 0x0000000000027941 */ /* 0x000fea0003800000 */
.L_x_14401:
[----:B------:R-:W-:Y:S02]  /*6bb0*/  I2FP.F32.U32 R164, R21 ;  /* 0x0000001500a47245 */ /* 0x000fe40000201000 */
[----:B------:R-:W-:-:S03]  /*6bc0*/  PRMT R21, R31, 0x7632, R21 ;  /* 0x000076321f157816 */ /* 0x000fc60000000015 */
[----:B------:R-:W-:Y:S01]  /*6bd0*/  FFMA.FTZ R231, R164, R231, 1.1641532182693481445e-10 ;  /* 0x2f000000a4e77423 */ /* 0x000fe200000100e7 */
[----:B------:R-:W-:Y:S01]  /*6be0*/  @P0 PRMT R164, R35, 0x7632, R164 ;  /* 0x0000763223a40816 */ /* 0x000fe200000000a4 */
[----:B------:R-:W-:-:S03]  /*6bf0*/  IMAD.U32 R166, R21, 0x10000, RZ ;  /* 0x0001000015a67824 */ /* 0x000fc600078e00ff */
[----:B------:R-:W-:Y:S01]  /*6c00*/  FSETP.GTU.FTZ.AND P2, PT, R231, R230, PT ;  /* 0x000000e6e700720b */ /* 0x000fe20003f5c000 */
[----:B------:R-:W-:Y:S01]  /*6c10*/  FMUL.FTZ R166, R166, R227 ;  /* 0x000000e3a6a67220 */ /* 0x000fe20000410000 */
[----:B------:R-:W-:Y:S02]  /*6c20*/  @P0 SHF.L.U32 R164, R164, 0x10, RZ ;  /* 0x00000010a4a40819 */ /* 0x000fe400000006ff */
[----:B------:R-:W-:Y:S02]  /*6c30*/  SEL R21, RZ, 0x1, P2 ;  /* 0x00000001ff157807 */ /* 0x000fe40001000000 */
[----:B------:R-:W-:-:S05]  /*6c40*/  FSEL R166, R166, RZ, !P2 ;  /* 0x000000ffa6a67208 */ /* 0x000fca0005000000 */
[----:B------:R-:W-:-:S04]  /*6c50*/  FADD.FTZ R211, R166, R211 ;  /* 0x000000d3a6d37221 */ /* 0x000fc80000010000 */
[----:B------:R-:W-:-:S07]  /*6c60*/  @P0 FADD.FTZ R211, R164, R211 ;  /* 0x000000d3a4d30221 */ /* 0x000fce0000010000 */
.L_x_14397:
        /* <DEDUP_REMOVED lines=19> */
[----:B------:R-:W-:Y:S01]  /*6da0*/  SHF.L.U64.HI R235, R226, 0x3, RZ ;  /* 0x00000003e2eb7819 */ /* 0x000fe200000102ff */
[----:B------:R-:W-:Y:S01]  /*6db0*/  IMAD.WIDE.U32 R230, R230, 0x100, RZ ;  /* 0x00000100e6e67825 */ /* 0x000fe200078e00ff */
[----:B------:R-:W-:-:S02]  /*6dc0*/  LEA.HI.X R233, R226, UR13, RZ, 0x4, P0 ;  /* 0x0000000de2e97c11 */ /* 0x000fc400080f24ff */
[----:B------:R-:W-:Y:S02]  /*6dd0*/  IADD3 R228, P0, R237, UR14, RZ ;  /* 0x0000000eede47c10 */ /* 0x000fe4000ff1e0ff */
[----:B------:R-:W-:Y:S02]  /*6de0*/  LOP3.LUT R227, R230, R166, R164, 0xfe, !PT ;  /* 0x000000a6e6e37212 */ /* 0x000fe400078efea4 */
[----:B------:R-:W-:Y:S02]  /*6df0*/  LOP3.LUT R231, R231, R167, R165, 0xfe, !PT ;  /* 0x000000a7e7e77212 */ /* 0x000fe400078efea5 */
[----:B------:R-:W-:Y:S02]  /*6e00*/  F2FP.BF16.F32.PACK_AB R167, R211, R210 ;  /* 0x000000d2d3a7723e */ /* 0x000fe400000010ff */
[----:B------:R-:W-:Y:S02]  /*6e10*/  F2FP.BF16.F32.PACK_AB R166, R191, R190 ;  /* 0x000000bebfa6723e */ /* 0x000fe400000010ff */
[----:B------:R-:W-:-:S02]  /*6e20*/  F2FP.BF16.F32.PACK_AB R165, R177, R176 ;  /* 0x000000b0b1a5723e */ /* 0x000fc400000010ff */
        /* <DEDUP_REMOVED lines=26> */
.L_x_14405:
[----:B------:R-:W-:-:S07]  /*6fd0*/  IADD3 R227, R226, 0x20, RZ ;  /* 0x00000020e2e37810 */ /* 0x000fce0007ffe0ff */
.L_x_14276:
[----:B------:R-:W-:Y:S05]  /*6fe0*/  BSYNC B1 ;  /* 0x0000000000017941 */ /* 0x000fea0003800000 */
.L_x_14275:
[----:B------:R-:W-:Y:S01]  /*6ff0*/  LOP3.LUT P0, RZ, R6, 0x1000, RZ, 0xc0, !PT ;  /* 0x0000100006ff7812 */ /* 0x000fe2000780c0ff */
[----:B------:R-:W-:-:S12]  /*7000*/  BSSY B1, `(.L_x_14406) ;  /* 0x00005dc000017945 */ /* 0x000fd80003800000 */
[----:B------:R-:W-:Y:S05]  /*7010*/  @!P0 BRA `(.L_x_14407) ;  /* 0x0000005c00688947 */ /* 0x000fea0003800000 */
[----:B------:R-:W2:Y:S01]  /*7020*/  LDC.64 R24, c[0x0][0x228] ;  /* 0x00008a00ff187b82 */ /* 0x000ea20000000a00 */
[----:B------:R-:W-:-:S04]  /*7030*/  ISETP.NE.U32.AND P0, PT, RZ, UR10, PT ;  /* 0x0000000aff007c0c */ /* 0x000fc8000bf05070 */
[----:B------:R-:W-:-:S03]  /*7040*/  ISETP.NE.AND.EX P0, PT, RZ, UR11, PT, P0 ;  /* 0x0000000bff007c0c */ /* 0x000fc6000bf05300 */
[----:B01----:R-:W0:Y:S10]  /*7050*/  LDC.64 R164, c[0x0][0x220] ;  /* 0x00008800ffa47b82 */ /* 0x003e340000000a00 */
[----:B------:R-:W-:-:S04]  /*7060*/  @P0 LEA R178, P1, R227, UR10, 0x4 ;  /* 0x0000000ae3b20c11 */ /* 0x000fc8000f8220ff */
[----:B------:R-:W-:Y:S02]  /*7070*/  @P0 LEA.HI.X R179, R227, UR11, RZ, 0x4, P1 ;  /* 0x0000000be3b30c11 */ /* 0x000fe400088f24ff */
[----:B--2---:R-:W-:-:S03]  /*7080*/  ISETP.NE.U32.AND P1, PT, R24, RZ, PT ;  /* 0x000000ff1800720c */ /* 0x004fc60003f25070 */
[----:B------:R1:W5:Y:S01]  /*7090*/  @P0 LDG.E.128 R32, desc[UR4][R178.64] ;  /* 0x00000004b2200981 */ /* 0x000362000c1e1d00 */
[----:B------:R-:W-:Y:S01]  /*70a0*/  ISETP.NE.AND.EX P1, PT, R25, RZ, PT, P1 ;  /* 0x000000ff1900720c */ /* 0x000fe20003f25310 */
[----:B0-----:R-:W-:-:S06]  /*70b0*/  IMAD.WIDE.U32 R164, R227, 0x10, R164 ;  /* 0x00000010e3a47825 */ /* 0x001fcc00078e00a4 */
[----:B------:R-:W5:Y:S06]  /*70c0*/  LDG.E.128 R164, desc[UR4][R164.64] ;  /* 0x00000004a4a47981 */ /* 0x000f6c000c1e1d00 */
[----:B------:R-:W-:-:S04]  /*70d0*/  @P1 LEA R192, P2, R227, R24, 0x4 ;  /* 0x00000018e3c01211 */ /* 0x000fc800078420ff */
[----:B------:R-:W-:-:S05]  /*70e0*/  @P1 LEA.HI.X R193, R227, R25, RZ, 0x4, P2 ;  /* 0x00000019e3c11211 */ /* 0x000fca00010f24ff */
        /* <DEDUP_REMOVED lines=13> */
.L_x_14409:
[----:B------:R-:W-:-:S07]  /*71c0*/  IMAD.MOV.U32 R228, RZ, RZ, R12 ;  /* 0x000000ffffe47224 */ /* 0x000fce00078e000c */
.L_x_14410:
[----:B------:R-:W-:Y:S05]  /*71d0*/  BSYNC B2 ;  /* 0x0000000000027941 */ /* 0x000fea0003800000 */
.L_x_14408:
        /* <DEDUP_REMOVED lines=16> */
.L_x_14414:
[----:B------:R-:W-:Y:S05]  /*72e0*/  BSYNC B3 ;  /* 0x0000000000037941 */ /* 0x000fea0003800000 */
.L_x_14413:
        /* <DEDUP_REMOVED lines=42> */
[----:B------:R-:W-:Y:S01]  /*7590*/  LOP3.LUT R10, R179, UR35, R192, 0x96, !PT ;  /* 0x00000023b30a7c12 */ /* 0x000fe2000f8e96c0 */
[----:B------:R-:W-:-:S09]  /*75a0*/  IMAD.MOV.U32 R14, RZ, RZ, R178 ;  /* 0x000000ffff0e7224 */ /* 0x000fd200078e00b2 */
.L_x_14412:
[----:B------:R-:W-:Y:S05]  /*75b0*/  BSYNC B2 ;  /* 0x0000000000027941 */ /* 0x000fea0003800000 */
.L_x_14411:
        /* <DEDUP_REMOVED lines=21> */
.L_x_14415:
        /* <DEDUP_REMOVED lines=12> */
.L_x_14418:
[----:B------:R-:W-:-:S07]  /*77d0*/  IMAD.MOV.U32 R25, RZ, RZ, R12 ;  /* 0x000000ffff197224 */ /* 0x000fce00078e000c */
.L_x_14419:
[----:B------:R-:W-:Y:S05]  /*77e0*/  BSYNC B2 ;  /* 0x0000000000027941 */ /* 0x000fea0003800000 */
.L_x_14417:
        /* <DEDUP_REMOVED lines=16> */
.L_x_14423:
[----:B------:R-:W-:Y:S05]  /*78f0*/  BSYNC B3 ;  /* 0x0000000000037941 */ /* 0x000fea0003800000 */
.L_x_14422:
        /* <DEDUP_REMOVED lines=43> */
.L_x_14421:
[----:B------:R-:W-:Y:S05]  /*7bb0*/  BSYNC B2 ;  /* 0x0000000000027941 */ /* 0x000fea0003800000 */
.L_x_14420:
        /* <DEDUP_REMOVED lines=10> */
.L_x_14416:
        /* <DEDUP_REMOVED lines=12> */
.L_x_14425:
[----:B------:R-:W-:-:S07]  /*7d20*/  IMAD.MOV.U32 R25, RZ, RZ, R12 ;  /* 0x000000ffff197224 */ /* 0x000fce00078e000c */
.L_x_14426:
[----:B------:R-:W-:Y:S05]  /*7d30*/  BSYNC B2 ;  /* 0x0000000000027941 */ /* 0x000fea0003800000 */
.L_x_14424:
        /* <DEDUP_REMOVED lines=16> */
.L_x_14430:
[----:B------:R-:W-:Y:S05]  /*7e40*/  BSYNC B3 ;  /* 0x0000000000037941 */ /* 0x000fea0003800000 */
.L_x_14429:
        /* <DEDUP_REMOVED lines=44> */
.L_x_14428:
[----:B------:R-:W-:Y:S05]  /*8110*/  BSYNC B2 ;  /* 0x0000000000027941 */ /* 0x000fea0003800000 */
.L_x_14427:
        /* <DEDUP_REMOVED lines=16> */
.L_x_14431:
        /* <DEDUP_REMOVED lines=12> */
.L_x_14434:
[----:B------:R-:W-:-:S07]  /*82e0*/  MOV R164, R12 ;  /* 0x0000000c00a47202 */ /* 0x000fce0000000f00 */
.L_x_14435:
[----:B------:R-:W-:Y:S05]  /*82f0*/  BSYNC B2 ;  /* 0x0000000000027941 */ /* 0x000fea0003800000 */
.L_x_14433:
        /* <DEDUP_REMOVED lines=16> */
.L_x_14439:
[----:B------:R-:W-:Y:S05]  /*8400*/  BSYNC B3 ;  /* 0x0000000000037941 */ /* 0x000fea0003800000 */
.L_x_14438:
        /* <DEDUP_REMOVED lines=43> */
.L_x_14437:
[----:B------:R-:W-:Y:S05]  /*86c0*/  BSYNC B2 ;  /* 0x0000000000027941 */ /* 0x000fea0003800000 */
.L_x_14436:
[----:B------:R-:W-:Y:S02]  /*86d0*/  I2FP.F32.U32 R15, R164 ;  /* 0x000000a4000f7245 */ /* 0x000fe40000201000 */
[----:B------:R-:W-:Y:S02]  /*86e0*/  PRMT R164, R28, 0x7632, R164 ;  /* 0x000076321ca47816 */ /* 0x000fe400000000a4 */
[----:B------:R-:W-:-:S03]  /*86f0*/  @P0 PRMT R178, R32, 0x7632, R178 ;  /* 0x0000763220b20816 */ /* 0x000fc600000000b2 */
[----:B------:R-:W-:Y:S02]  /*8700*/  IMAD.U32 R179, R164, 0x10000, RZ ;  /* 0x00010000a4b37824 */ /* 0x000fe400078e00ff */
[----:B------:R-:W-:Y:S01]  /*8710*/  FFMA.FTZ R164, R15, R232, 1.1641532182693481445e-10 ;  /* 0x2f0000000fa47423 */ /* 0x000fe200000100e8 */
[----:B------:R-:W-:Y:S02]  /*8720*/  @P0 IMAD.U32 R178, R178, 0x10000, RZ ;  /* 0x00010000b2b20824 */ /* 0x000fe400078e00ff */
[----:B------:R-:W-:Y:S02]  /*8730*/  FMUL.FTZ R179, R179, R230 ;  /* 0x000000e6b3b37220 */ /* 0x000fe40000410000 */
[----:B------:R-:W-:-:S04]  /*8740*/  FSETP.GTU.FTZ.AND P3, PT, R164, R231, PT ;  /* 0x000000e7a400720b */ /* 0x000fc80003f7c000 */
[----:B------:R-:W-:Y:S02]  /*8750*/  FSEL R164, R179, RZ, !P3 ;  /* 0x000000ffb3a47208 */ /* 0x000fe40005800000 */
[----:B------:R-:W-:-:S03]  /*8760*/  SEL R15, RZ, 0x1, P3 ;  /* 0x00000001ff0f7807 */ /* 0x000fc60001800000 */
[----:B------:R-:W-:-:S04]  /*8770*/  FADD.FTZ R25, R164, R25 ;  /* 0x00000019a4197221 */ /* 0x000fc80000010000 */
[----:B------:R-:W-:-:S07]  /*8780*/  @P0 FADD.FTZ R25, R178, R25 ;  /* 0x00000019b2190221 */ /* 0x000fce0000010000 */
.L_x_14432:
        /* <DEDUP_REMOVED lines=12> */
.L_x_14441:
[----:B------:R-:W-:-:S07]  /*8850*/  IMAD.MOV.U32 R164, RZ, RZ, R12 ;  /* 0x000000ffffa47224 */ /* 0x000fce00078e000c */
.L_x_14442:
[----:B------:R-:W-:Y:S05]  /*8860*/  BSYNC B2 ;  /* 0x0000000000027941 */ /* 0x000fea0003800000 */
.L_x_14440:
        /* <DEDUP_REMOVED lines=16> */
.L_x_14446:
[----:B------:R-:W-:Y:S05]  /*8970*/  BSYNC B3 ;  /* 0x0000000000037941 */ /* 0x000fea0003800000 */
.L_x_14445:
        /* <DEDUP_REMOVED lines=44> */
.L_x_14444:
[----:B------:R-:W-:Y:S05]  /*8c40*/  BSYNC B2 ;  /* 0x0000000000027941 */ /* 0x000fea0003800000 */
.L_x_14443:
        /* <DEDUP_REMOVED lines=16> */
.L_x_14447:
        /* <DEDUP_REMOVED lines=12> */
.L_x_14450:
[----:B------:R-:W-:-:S07]  /*8e10*/  IMAD.MOV.U32 R16, RZ, RZ, R12 ;  /* 0x000000ffff107224 */ /* 0x000fce00078e000c */
.L_x_14451:
[----:B------:R-:W-:Y:S05]  /*8e20*/  BSYNC B2 ;  /* 0x0000000000027941 */ /* 0x000fea0003800000 */
.L_x_14449:
        /* <DEDUP_REMOVED lines=16> */
.L_x_14455:
[----:B------:R-:W-:Y:S05]  /*8f30*/  BSYNC B3 ;  /* 0x0000000000037941 */ /* 0x000fea0003800000 */
.L_x_14454:
        /* <DEDUP_REMOVED lines=44> */
.L_x_14453:
[----:B------:R-:W-:Y:S05]  /*9200*/  BSYNC B2 ;  /* 0x0000000000027941 */ /* 0x000fea0003800000 */
.L_x_14452:
        /* <DEDUP_REMOVED lines=10> */
.L_x_14448:
        /* <DEDUP_REMOVED lines=12> */
.L_x_14457:
[----:B------:R-:W-:-:S07]  /*9370*/  IMAD.MOV.U32 R228, RZ, RZ, R12 ;  /* 0x000000ffffe47224 */ /* 0x000fce00078e000c */
.L_x_14458:
[----:B------:R-:W-:Y:S05]  /*9380*/  BSYNC B2 ;  /* 0x0000000000027941 */ /* 0x000fea0003800000 */
.L_x_14456:
        /* <DEDUP_REMOVED lines=16> */
.L_x_14462:
[----:B------:R-:W-:Y:S05]  /*9490*/  BSYNC B3 ;  /* 0x0000000000037941 */ /* 0x000fea0003800000 */
.L_x_14461:
        /* <DEDUP_REMOVED lines=44> */
.L_x_14460:
[----:B------:R-:W-:Y:S05]  /*9760*/  BSYNC B2 ;  /* 0x0000000000027941 */ /* 0x000fea0003800000 */
.L_x_14459:
        /* <DEDUP_REMOVED lines=16> */
.L_x_14463:
        /* <DEDUP_REMOVED lines=12> */
.L_x_14466:
[----:B------:R-:W-:-:S07]  /*9930*/  IMAD.MOV.U32 R17, RZ, RZ, R12 ;  /* 0x000000ffff117224 */ /* 0x000fce00078e000c */
.L_x_14467:
[----:B------:R-:W-:Y:S05]  /*9940*/  BSYNC B2 ;  /* 0x0000000000027941 */ /* 0x000fea0003800000 */
.L_x_14465:
        /* <DEDUP_REMOVED lines=16> */
.L_x_14471:
[----:B------:R-:W-:Y:S05]  /*9a50*/  BSYNC B3 ;  /* 0x0000000000037941 */ /* 0x000fea0003800000 */
.L_x_14470:
        /* <DEDUP_REMOVED lines=44> */
.L_x_14469:
[----:B------:R-:W-:Y:S05]  /*9d20*/  BSYNC B2 ;  /* 0x0000000000027941 */ /* 0x000fea0003800000 */
.L_x_14468:
[----:B------:R-:W-:Y:S02]  /*9d30*/  PRMT R164, R29, 0x7632, R164 ;  /* 0x000076321da47816 */ /* 0x000fe400000000a4 */
[----:B------:R-:W-:-:S03]  /*9d40*/  I2FP.F32.U32 R17, R17 ;  /* 0x0000001100117245 */ /* 0x000fc60000201000 */
[----:B------:R-:W-:Y:S02]  /*9d50*/  IMAD.U32 R165, R164, 0x10000, RZ ;  /* 0x00010000a4a57824 */ /* 0x000fe400078e00ff */
[----:B------:R-:W-:Y:S02]  /*9d60*/  FFMA.FTZ R164, R17, R232, 1.1641532182693481445e-10 ;  /* 0x2f00000011a47423 */ /* 0x000fe400000100e8 */
[----:B------:R-:W-:-:S03]  /*9d70*/  FMUL.FTZ R165, R165, R230 ;  /* 0x000000e6a5a57220 */ /* 0x000fc60000410000 */
[----:B------:R-:W-:-:S04]  /*9d80*/  FSETP.GTU.FTZ.AND P3, PT, R164, R231, PT ;  /* 0x000000e7a400720b */ /* 0x000fc80003f7c000 */
[----:B------:R-:W-:Y:S02]  /*9d90*/  FSEL R164, R165, RZ, !P3 ;  /* 0x000000ffa5a47208 */ /* 0x000fe40005800000 */
[----:B------:R-:W-:Y:S02]  /*9da0*/  @P0 PRMT R165, R33, 0x7632, R165 ;  /* 0x0000763221a50816 */ /* 0x000fe400000000a5 */
[----:B------:R-:W-:Y:S01]  /*9db0*/  SEL R17, RZ, 0x1, P3 ;  /* 0x00000001ff117807 */ /* 0x000fe20001800000 */
[----:B------:R-:W-:Y:S02]  /*9dc0*/  FADD.FTZ R179, R164, R179 ;  /* 0x000000b3a4b37221 */ /* 0x000fe40000010000 */
[----:B------:R-:W-:-:S04]  /*9dd0*/  @P0 IMAD.U32 R192, R165, 0x10000, RZ ;  /* 0x00010000a5c00824 */ /* 0x000fc800078e00ff */
[----:B------:R-:W-:-:S07]  /*9de0*/  @P0 FADD.FTZ R179, R192, R179 ;  /* 0x000000b3c0b30221 */ /* 0x000fce0000010000 */
.L_x_14464:
        /* <DEDUP_REMOVED lines=12> */
.L_x_14473:
[----:B------:R-:W-:-:S07]  /*9eb0*/  IMAD.MOV.U32 R228, RZ, RZ, R12 ;  /* 0x000000ffffe47224 */ /* 0x000fce00078e000c */
.L_x_14474:
[----:B------:R-:W-:Y:S05]  /*9ec0*/  BSYNC B2 ;  /* 0x0000000000027941 */ /* 0x000fea0003800000 */
.L_x_14472:
        /* <DEDUP_REMOVED lines=16> */
.L_x_14478:
[----:B------:R-:W-:Y:S05]  /*9fd0*/  BSYNC B3 ;  /* 0x0000000000037941 */ /* 0x000fea0003800000 */
.L_x_14477:
        /* <DEDUP_REMOVED lines=44> */
.L_x_14476:
[----:B------:R-:W-:Y:S05]  /*a2a0*/  BSYNC B2 ;  /* 0x0000000000027941 */ /* 0x000fea0003800000 */
.L_x_14475:
        /* <DEDUP_REMOVED lines=16> */
.L_x_14479:
        /* <DEDUP_REMOVED lines=12> */
.L_x_14482:
[----:B------:R-:W-:-:S07]  /*a470*/  IMAD.MOV.U32 R18, RZ, RZ, R12 ;  /* 0x000000ffff127224 */ /* 0x000fce00078e000c */
.L_x_14483:
[----:B------:R-:W-:Y:S05]  /*a480*/  BSYNC B2 ;  /* 0x0000000000027941 */ /* 0x000fea0003800000 */
.L_x_14481:
        /* <DEDUP_REMOVED lines=16> */
.L_x_14487:
[----:B------:R-:W-:Y:S05]  /*a590*/  BSYNC B3 ;  /* 0x0000000000037941 */ /* 0x000fea0003800000 */
.L_x_14486:
        /* <DEDUP_REMOVED lines=44> */
.L_x_14485:
[----:B------:R-:W-:Y:S05]  /*a860*/  BSYNC B2 ;  /* 0x0000000000027941 */ /* 0x000fea0003800000 */
.L_x_14484:
        /* <DEDUP_REMOVED lines=10> */
.L_x_14480:
        /* <DEDUP_REMOVED lines=12> */
.L_x_14489:
[----:B------:R-:W-:-:S07]  /*a9d0*/  IMAD.MOV.U32 R193, RZ, RZ, R12 ;  /* 0x000000ffffc17224 */ /* 0x000fce00078e000c */
.L_x_14490:
[----:B------:R-:W-:Y:S05]  /*a9e0*/  BSYNC B2 ;  /* 0x0000000000027941 */ /* 0x000fea0003800000 */
.L_x_14488:
        /* <DEDUP_REMOVED lines=16> */
.L_x_14494:
[----:B------:R-:W-:Y:S05]  /*aaf0*/  BSYNC B3 ;  /* 0x0000000000037941 */ /* 0x000fea0003800000 */
.L_x_14493:
        /* <DEDUP_REMOVED lines=44> */
.L_x_14492:
[----:B------:R-:W-:Y:S05]  /*adc0*/  BSYNC B2 ;  /* 0x0000000000027941 */ /* 0x000fea0003800000 */
.L_x_14491:
        /* <DEDUP_REMOVED lines=14> */
.L_x_14495:
        /* <DEDUP_REMOVED lines=12> */
.L_x_14498:
[----:B------:R-:W-:-:S07]  /*af70*/  IMAD.MOV.U32 R19, RZ, RZ, R12 ;  /* 0x000000ffff137224 */ /* 0x000fce00078e000c */
.L_x_14499:
[----:B------:R-:W-:Y:S05]  /*af80*/  BSYNC B2 ;  /* 0x0000000000027941 */ /* 0x000fea0003800000 */
.L_x_14497:
        /* <DEDUP_REMOVED lines=16> */
.L_x_14503:
[----:B------:R-:W-:Y:S05]  /*b090*/  BSYNC B3 ;  /* 0x0000000000037941 */ /* 0x000fea0003800000 */
.L_x_14502:
        /* <DEDUP_REMOVED lines=44> */
.L_x_14501:
[----:B------:R-:W-:Y:S05]  /*b360*/  BSYNC B2 ;  /* 0x0000000000027941 */ /* 0x000fea0003800000 */
.L_x_14500:
        /* <DEDUP_REMOVED lines=12> */
.L_x_14496:
        /* <DEDUP_REMOVED lines=12> */
.L_x_14505:
[----:B------:R-:W-:-:S07]  /*b4f0*/  IMAD.MOV.U32 R166, RZ, RZ, R12 ;  /* 0x000000ffffa67224 */ /* 0x000fce00078e000c */
.L_x_14506:
[----:B------:R-:W-:Y:S05]  /*b500*/  BSYNC B2 ;  /* 0x0000000000027941 */ /* 0x000fea0003800000 */
.L_x_14504:
        /* <DEDUP_REMOVED lines=16> */
.L_x_14510:
[----:B------:R-:W-:Y:S05]  /*b610*/  BSYNC B3 ;  /* 0x0000000000037941 */ /* 0x000fea0003800000 */
.L_x_14509:
        /* <DEDUP_REMOVED lines=44> */
.L_x_14508:
[----:B------:R-:W-:Y:S05]  /*b8e0*/  BSYNC B2 ;  /* 0x0000000000027941 */ /* 0x000fea0003800000 */
.L_x_14507:
        /* <DEDUP_REMOVED lines=14> */
.L_x_14511:
        /* <DEDUP_REMOVED lines=12> */
.L_x_14514:
[----:B------:R-:W-:-:S07]  /*ba90*/  IMAD.MOV.U32 R20, RZ, RZ, R12 ;  /* 0x000000ffff147224 */ /* 0x000fce00078e000c */
.L_x_14515:
[----:B------:R-:W-:Y:S05]  /*baa0*/  BSYNC B2 ;  /* 0x0000000000027941 */ /* 0x000fea0003800000 */
.L_x_14513:
        /* <DEDUP_REMOVED lines=16> */
.L_x_14519:
[----:B------:R-:W-:Y:S05]  /*bbb0*/  BSYNC B3 ;  /* 0x0000000000037941 */ /* 0x000fea0003800000 */
.L_x_14518:
        /* <DEDUP_REMOVED lines=44> */
.L_x_14517:
[----:B------:R-:W-:Y:S05]  /*be80*/  BSYNC B2 ;  /* 0x0000000000027941 */ /* 0x000fea0003800000 */
.L_x_14516:
        /* <DEDUP_REMOVED lines=10> */
.L_x_14512:
        /* <DEDUP_REMOVED lines=12> */
.L_x_14521:
[----:B------:R-:W-:-:S07]  /*bff0*/  IMAD.MOV.U32 R233, RZ, RZ, R12 ;  /* 0x000000ffffe97224 */ /* 0x000fce00078e000c */
.L_x_14522:
[----:B------:R-:W-:Y:S05]  /*c000*/  BSYNC B2 ;  /* 0x0000000000027941 */ /* 0x000fea0003800000 */
.L_x_14520:
        /* <DEDUP_REMOVED lines=16> */
.L_x_14526:
[----:B------:R-:W-:Y:S05]  /*c110*/  BSYNC B3 ;  /* 0x0000000000037941 */ /* 0x000fea0003800000 */
.L_x_14525:
        /* <DEDUP_REMOVED lines=44> */
.L_x_14524:
[----:B------:R-:W-:Y:S05]  /*c3e0*/  BSYNC B2 ;  /* 0x0000000000027941 */ /* 0x000fea0003800000 */
.L_x_14523:
        /* <DEDUP_REMOVED lines=14> */
.L_x_14527:
        /* <DEDUP_REMOVED lines=12> */
.L_x_14530:
[----:B------:R-:W-:-:S07]  /*c590*/  IMAD.MOV.U32 R21, RZ, RZ, R12 ;  /* 0x000000ffff157224 */ /* 0x000fce00078e000c */
.L_x_14531:
[----:B------:R-:W-:Y:S05]  /*c5a0*/  BSYNC B2 ;  /* 0x0000000000027941 */ /* 0x000fea0003800000 */
.L_x_14529:
        /* <DEDUP_REMOVED lines=16> */
.L_x_14535:
[----:B------:R-:W-:Y:S05]  /*c6b0*/  BSYNC B3 ;  /* 0x0000000000037941 */ /* 0x000fea0003800000 */
.L_x_14534:
        /* <DEDUP_REMOVED lines=44> */
.L_x_14533:
[----:B------:R-:W-:Y:S05]  /*c980*/  BSYNC B2 ;  /* 0x0000000000027941 */ /* 0x000fea0003800000 */
.L_x_14532:
[----:B------:R-:W-:Y:S02]  /*c990*/  I2FP.F32.U32 R21, R21 ;  /* 0x0000001500157245 */ /* 0x000fe40000201000 */
[----:B------:R-:W-:-:S03]  /*c9a0*/  PRMT R164, R31, 0x7632, R164 ;  /* 0x000076321fa47816 */ /* 0x000fc600000000a4 */
[----:B------:R-:W-:Y:S02]  /*c9b0*/  FFMA.FTZ R232, R21, R232, 1.1641532182693481445e-10 ;  /* 0x2f00000015e87423 */ /* 0x000fe400000100e8 */
[----:B------:R-:W-:-:S03]  /*c9c0*/  IMAD.U32 R165, R164, 0x10000, RZ ;  /* 0x00010000a4a57824 */ /* 0x000fc600078e00ff */
[----:B------:R-:W-:Y:S01]  /*c9d0*/  FSETP.GTU.FTZ.AND P2, PT, R232, R231, PT ;  /* 0x000000e7e800720b */ /* 0x000fe20003f5c000 */
[----:B------:R-:W-:-:S03]  /*c9e0*/  FMUL.FTZ R165, R165, R230 ;  /* 0x000000e6a5a57220 */ /* 0x000fc60000410000 */
[----:B------:R-:W-:Y:S02]  /*c9f0*/  SEL R21, RZ, 0x1, P2 ;  /* 0x00000001ff157807 */ /* 0x000fe40001000000 */
[----:B------:R-:W-:Y:S02]  /*ca00*/  FSEL R164, R165, RZ, !P2 ;  /* 0x000000ffa5a47208 */ /* 0x000fe40005000000 */
[----:B------:R-:W-:-:S03]  /*ca10*/  @P0 PRMT R165, R35, 0x7632, R165 ;  /* 0x0000763223a50816 */ /* 0x000fc600000000a5 */
[----:B------:R-:W-:Y:S02]  /*ca20*/  FADD.FTZ R213, R164, R213 ;  /* 0x000000d5a4d57221 */ /* 0x000fe40000010000 */
[----:B------:R-:W-:-:S04]  /*ca30*/  @P0 IMAD.U32 R166, R165, 0x10000, RZ ;  /* 0x00010000a5a60824 */ /* 0x000fc800078e00ff */
[----:B------:R-:W-:-:S07]  /*ca40*/  @P0 FADD.FTZ R213, R166, R213 ;  /* 0x000000d5a6d50221 */ /* 0x000fce0000010000 */
.L_x_14528:
        /* <DEDUP_REMOVED lines=54> */
.L_x_14536:
[----:B------:R-:W-:-:S07]  /*cdb0*/  VIADD R227, R227, 0x20 ;  /* 0x00000020e3e37836 */ /* 0x000fce0000000000 */
.L_x_14407:
[----:B------:R-:W-:Y:S05]  /*cdc0*/  BSYNC B1 ;  /* 0x0000000000017941 */ /* 0x000fea0003800000 */
.L_x_14406:
        /* <DEDUP_REMOVED lines=29> */
.L_x_14540:
[----:B------:R-:W-:-:S07]  /*cfa0*/  IMAD.MOV.U32 R228, RZ, RZ, R12 ;  /* 0x000000ffffe47224 */ /* 0x000fce00078e000c */
.L_x_14541:
[----:B------:R-:W-:Y:S05]  /*cfb0*/  BSYNC B2 ;  /* 0x0000000000027941 */ /* 0x000fea0003800000 */
.L_x_14539:
        /* <DEDUP_REMOVED lines=16> */
.L_x_14545:
[----:B------:R-:W-:Y:S05]  /*d0c0*/  BSYNC B3 ;  /* 0x0000000000037941 */ /* 0x000fea0003800000 */
.L_x_14544:
        /* <DEDUP_REMOVED lines=44> */
.L_x_14543:
[----:B------:R-:W-:Y:S05]  /*d390*/  BSYNC B2 ;  /* 0x0000000000027941 */ /* 0x000fea0003800000 */
.L_x_14542:
        /* <DEDUP_REMOVED lines=21> */
.L_x_14546:
        /* <DEDUP_REMOVED lines=12> */
.L_x_14549:
[----:B------:R-:W-:-:S07]  /*d5b0*/  MOV R27, R12 ;  /* 0x0000000c001b7202 */ /* 0x000fce0000000f00 */
.L_x_14550:
[----:B------:R-:W-:Y:S05]  /*d5c0*/  BSYNC B2 ;  /* 0x0000000000027941 */ /* 0x000fea0003800000 */
.L_x_14548:
        /* <DEDUP_REMOVED lines=16> */
.L_x_14554:
[----:B------:R-:W-:Y:S05]  /*d6d0*/  BSYNC B3 ;  /* 0x0000000000037941 */ /* 0x000fea0003800000 */
.L_x_14553:
        /* <DEDUP_REMOVED lines=43> */
.L_x_14552:
[----:B------:R-:W-:Y:S05]  /*d990*/  BSYNC B2 ;  /* 0x0000000000027941 */ /* 0x000fea0003800000 */
.L_x_14551:
        /* <DEDUP_REMOVED lines=10> */
.L_x_14547:
        /* <DEDUP_REMOVED lines=12> */
.L_x_14556:
[----:B------:R-:W-:-:S07]  /*db00*/  IMAD.MOV.U32 R27, RZ, RZ, R12 ;  /* 0x000000ffff1b7224 */ /* 0x000fce00078e000c */
.L_x_14557:
[----:B------:R-:W-:Y:S05]  /*db10*/  BSYNC B2 ;  /* 0x0000000000027941 */ /* 0x000fea0003800000 */
.L_x_14555:
        /* <DEDUP_REMOVED lines=16> */
.L_x_14561:
[----:B------:R-:W-:Y:S05]  /*dc20*/  BSYNC B3 ;  /* 0x0000000000037941 */ /* 0x000fea0003800000 */
.L_x_14560:
        /* <DEDUP_REMOVED lines=44> */
.L_x_14559:
[----:B------:R-:W-:Y:S05]  /*def0*/  BSYNC B2 ;  /* 0x0000000000027941 */ /* 0x000fea0003800000 */
.L_x_14558:
        /* <DEDUP_REMOVED lines=16> */
.L_x_14562:
        /* <DEDUP_REMOVED lines=12> */
.L_x_14565:
[----:B------:R-:W-:-:S07]  /*e0c0*/  IMAD.MOV.U32 R164, RZ, RZ, R12 ;  /* 0x000000ffffa47224 */ /* 0x000fce00078e000c */
.L_x_14566:
[----:B------:R-:W-:Y:S05]  /*e0d0*/  BSYNC B2 ;  /* 0x0000000000027941 */ /* 0x000fea0003800000 */
.L_x_14564:
        /* <DEDUP_REMOVED lines=16> */
.L_x_14570:
[----:B------:R-:W-:Y:S05]  /*e1e0*/  BSYNC B3 ;  /* 0x0000000000037941 */ /* 0x000fea0003800000 */
.L_x_14569:
        /* <DEDUP_REMOVED lines=42> */
[----:B------:R-:W-:-:S07]  /*e490*/  IMAD.MOV.U32 R9, RZ, RZ, RZ ;  /* 0x000000ffff097224 */ /* 0x000fce00078e00ff */
.L_x_14568:
[----:B------:R-:W-:Y:S05]  /*e4a0*/  BSYNC B2 ;  /* 0x0000000000027941 */ /* 0x000fea0003800000 */
.L_x_14567:
[----:B------:R-:W-:Y:S02]  /*e4b0*/  I2FP.F32.U32 R15, R164 ;  /* 0x000000a4000f7245 */ /* 0x000fe40000201000 */
[----:B------:R-:W-:Y:S02]  /*e4c0*/  PRMT R164, R28, 0x7632, R164 ;  /* 0x000076321ca47816 */ /* 0x000fe400000000a4 */
[----:B------:R-:W-:Y:S02]  /*e4d0*/  @P0 PRMT R180, R32, 0x7632, R180 ;  /* 0x0000763220b40816 */ /* 0x000fe400000000b4 */
[----:B------:R-:W-:Y:S01]  /*e4e0*/  SHF.L.U32 R181, R164, 0x10, RZ ;  /* 0x00000010a4b57819 */ /* 0x000fe200000006ff */
[----:B------:R-:W-:Y:S02]  /*e4f0*/  FFMA.FTZ R164, R15, R232, 1.1641532182693481445e-10 ;  /* 0x2f0000000fa47423 */ /* 0x000fe400000100e8 */
[----:B------:R-:W-:Y:S02]  /*e500*/  @P0 IMAD.U32 R180, R180, 0x10000, RZ ;  /* 0x00010000b4b40824 */ /* 0x000fe400078e00ff */
[----:B------:R-:W-:Y:S01]  /*e510*/  FMUL.FTZ R181, R181, R230 ;  /* 0x000000e6b5b57220 */ /* 0x000fe20000410000 */
[----:B------:R-:W-:-:S04]  /*e520*/  FSETP.GTU.FTZ.AND P3, PT, R164, R231, PT ;  /* 0x000000e7a400720b */ /* 0x000fc80003f7c000 */
[----:B------:R-:W-:Y:S02]  /*e530*/  FSEL R164, R181, RZ, !P3 ;  /* 0x000000ffb5a47208 */ /* 0x000fe40005800000 */
[----:B------:R-:W-:-:S03]  /*e540*/  SEL R15, RZ, 0x1, P3 ;  /* 0x00000001ff0f7807 */ /* 0x000fc60001800000 */
[----:B------:R-:W-:-:S04]  /*e550*/  FADD.FTZ R27, R164, R27 ;  /* 0x0000001ba41b7221 */ /* 0x000fc80000010000 */
[----:B------:R-:W-:-:S07]  /*e560*/  @P0 FADD.FTZ R27, R180, R27 ;  /* 0x0000001bb41b0221 */ /* 0x000fce0000010000 */
.L_x_14563:
        /* <DEDUP_REMOVED lines=12> */
.L_x_14572:
[----:B------:R-:W-:-:S07]  /*e630*/  MOV R164, R12 ;  /* 0x0000000c00a47202 */ /* 0x000fce0000000f00 */
.L_x_14573:
[----:B------:R-:W-:Y:S05]  /*e640*/  BSYNC B2 ;  /* 0x0000000000027941 */ /* 0x000fea0003800000 */
.L_x_14571:
        /* <DEDUP_REMOVED lines=16> */
.L_x_14577:
[----:B------:R-:W-:Y:S05]  /*e750*/  BSYNC B3 ;  /* 0x0000000000037941 */ /* 0x000fea0003800000 */
.L_x_14576:
        /* <DEDUP_REMOVED lines=44> */
.L_x_14575:
[----:B------:R-:W-:Y:S05]  /*ea20*/  BSYNC B2 ;  /* 0x0000000000027941 */ /* 0x000fea0003800000 */
.L_x_14574:
        /* <DEDUP_REMOVED lines=16> */
.L_x_14578:
        /* <DEDUP_REMOVED lines=12> */
.L_x_14581:
[----:B------:R-:W-:-:S07]  /*ebf0*/  IMAD.MOV.U32 R16, RZ, RZ, R12 ;  /* 0x000000ffff107224 */ /* 0x000fce00078e000c */
.L_x_14582:
[----:B------:R-:W-:Y:S05]  /*ec00*/  BSYNC B2 ;  /* 0x0000000000027941 */ /* 0x000fea0003800000 */
.L_x_14580:
        /* <DEDUP_REMOVED lines=16> */
.L_x_14586:
[----:B------:R-:W-:Y:S05]  /*ed10*/  BSYNC B3 ;  /* 0x0000000000037941 */ /* 0x000fea0003800000 */
.L_x_14585:
        /* <DEDUP_REMOVED lines=44> */
.L_x_14584:
[----:B------:R-:W-:Y:S05]  /*efe0*/  BSYNC B2 ;  /* 0x0000000000027941 */ /* 0x000fea0003800000 */
.L_x_14583:
[----:B------:R-:W-:Y:S02]  /*eff0*/  I2FP.F32.U32 R165, R16 ;  /* 0x0000001000a57245 */ /* 0x000fe40000201000 */
[----:B------:R-:W-:-:S03]  /*f000*/  SHF.L.U32 R195, R29, 0x10, RZ ;  /* 0x000000101dc37819 */ /* 0x000fc600000006ff */
[----:B------:R-:W-:Y:S02]  /*f010*/  FFMA.FTZ R16, R165, R232, 1.1641532182693481445e-10 ;  /* 0x2f000000a5107423 */ /* 0x000fe400000100e8 */
[----:B------:R-:W-:Y:S01]  /*f020*/  FMUL.FTZ R165, R195, R230 ;  /* 0x000000e6c3a57220 */ /* 0x000fe20000410000 */
[----:B------:R-:W-:Y:S02]  /*f030*/  @P0 IMAD.U32 R195, R33, 0x10000, RZ ;  /* 0x0001000021c30824 */ /* 0x000fe400078e00ff */
[----:B------:R-:W-:-:S04]  /*f040*/  FSETP.GTU.FTZ.AND P3, PT, R16, R231, PT ;  /* 0x000000e71000720b */ /* 0x000fc80003f7c000 */
[----:B------:R-:W-:Y:S02]  /*f050*/  FSEL R165, R165, RZ, !P3 ;  /* 0x000000ffa5a57208 */ /* 0x000fe40005800000 */
[----:B------:R-:W-:-:S03]  /*f060*/  SEL R16, RZ, 0x1, P3 ;  /* 0x00000001ff107807 */ /* 0x000fc60001800000 */
[----:B------:R-:W-:-:S04]  /*f070*/  FADD.FTZ R180, R165, R180 ;  /* 0x000000b4a5b47221 */ /* 0x000fc80000010000 */
[----:B------:R-:W-:-:S07]  /*f080*/  @P0 FADD.FTZ R180, R195, R180 ;  /* 0x000000b4c3b40221 */ /* 0x000fce0000010000 */
.L_x_14579:
        /* <DEDUP_REMOVED lines=12> */
.L_x_14588:
[----:B------:R-:W-:-:S07]  /*f150*/  MOV R228, R12 ;  /* 0x0000000c00e47202 */ /* 0x000fce0000000f00 */
.L_x_14589:
[----:B------:R-:W-:Y:S05]  /*f160*/  BSYNC B2 ;  /* 0x0000000000027941 */ /* 0x000fea0003800000 */
.L_x_14587:
        /* <DEDUP_REMOVED lines=16> */
.L_x_14593:
[----:B------:R-:W-:Y:S05]  /*f270*/  BSYNC B3 ;  /* 0x0000000000037941 */ /* 0x000fea0003800000 */
.L_x_14592:
        /* <DEDUP_REMOVED lines=44> */
.L_x_14591:
[----:B------:R-:W-:Y:S05]  /*f540*/  BSYNC B2 ;  /* 0x0000000000027941 */ /* 0x000fea0003800000 */
.L_x_14590:
        /* <DEDUP_REMOVED lines=16> */
.L_x_14594:
        /* <DEDUP_REMOVED lines=12> */
.L_x_14597:
[----:B------:R-:W-:-:S07]  /*f710*/  IMAD.MOV.U32 R17, RZ, RZ, R12 ;  /* 0x000000ffff117224 */ /* 0x000fce00078e000c */
.L_x_14598:
[----:B------:R-:W-:Y:S05]  /*f720*/  BSYNC B2 ;  /* 0x0000000000027941 */ /* 0x000fea0003800000 */
.L_x_14596:
        /* <DEDUP_REMOVED lines=16> */
.L_x_14602:
[----:B------:R-:W-:Y:S05]  /*f830*/  BSYNC B3 ;  /* 0x0000000000037941 */ /* 0x000fea0003800000 */
.L_x_14601:
        /* <DEDUP_REMOVED lines=44> */
.L_x_14600:
[----:B------:R-:W-:Y:S05]  /*fb00*/  BSYNC B2 ;  /* 0x0000000000027941 */ /* 0x000fea0003800000 */
.L_x_14599:
[----:B------:R-:W-:Y:S02]  /*fb10*/  I2FP.F32.U32 R17, R17 ;  /* 0x0000001100117245 */ /* 0x000fe40000201000 */
[----:B------:R-:W-:-:S04]  /*fb20*/  PRMT R164, R29, 0x7632, R164 ;  /* 0x000076321da47816 */ /* 0x000fc800000000a4 */
[----:B------:R-:W-:Y:S01]  /*fb30*/  SHF.L.U32 R165, R164, 0x10, RZ ;  /* 0x00000010a4a57819 */ /* 0x000fe200000006ff */
[----:B------:R-:W-:-:S04]  /*fb40*/  FFMA.FTZ R164, R17, R232, 1.1641532182693481445e-10 ;  /* 0x2f00000011a47423 */ /* 0x000fc800000100e8 */
[----:B------:R-:W-:Y:S01]  /*fb50*/  FMUL.FTZ R165, R165, R230 ;  /* 0x000000e6a5a57220 */ /* 0x000fe20000410000 */
[----:B------:R-:W-:-:S04]  /*fb60*/  FSETP.GTU.FTZ.AND P3, PT, R164, R231, PT ;  /* 0x000000e7a400720b */ /* 0x000fc80003f7c000 */
[----:B------:R-:W-:Y:S02]  /*fb70*/  FSEL R164, R165, RZ, !P3 ;  /* 0x000000ffa5a47208 */ /* 0x000fe40005800000 */
[----:B------:R-:W-:Y:S02]  /*fb80*/  @P0 PRMT R165, R33, 0x7632, R165 ;  /* 0x0000763221a50816 */ /* 0x000fe400000000a5 */
[----:B------:R-:W-:Y:S01]  /*fb90*/  SEL R17, RZ, 0x1, P3 ;  /* 0x00000001ff117807 */ /* 0x000fe20001800000 */
[----:B------:R-:W-:Y:S02]  /*fba0*/  FADD.FTZ R181, R164, R181 ;  /* 0x000000b5a4b57221 */ /* 0x000fe40000010000 */
[----:B------:R-:W-:-:S04]  /*fbb0*/  @P0 IMAD.U32 R194, R165, 0x10000, RZ ;  /* 0x00010000a5c20824 */ /* 0x000fc800078e00ff */
[----:B------:R-:W-:-:S07]  /*fbc0*/  @P0 FADD.FTZ R181, R194, R181 ;  /* 0x000000b5c2b50221 */ /* 0x000fce0000010000 */
.L_x_14595:
        /* <DEDUP_REMOVED lines=12> */
.L_x_14604:
[----:B------:R-:W-:-:S07]  /*fc90*/  MOV R228, R12 ;  /* 0x0000000c00e47202 */ /* 0x000fce0000000f00 */
.L_x_14605:
[----:B------:R-:W-:Y:S05]  /*fca0*/  BSYNC B2 ;  /* 0x0000000000027941 */ /* 0x000fea0003800000 */
.L_x_14603:
        /* <DEDUP_REMOVED lines=16> */
.L_x_14609:
[----:B------:R-:W-:Y:S05]  /*fdb0*/  BSYNC B3 ;  /* 0x0000000000037941 */ /* 0x000fea0003800000 */
.L_x_14608:
        /* <DEDUP_REMOVED lines=44> */
.L_x_14607:
[----:B------:R-:W-:Y:S05]  /*10080*/  BSYNC B2 ;  /* 0x0000000000027941 */ /* 0x000fea0003800000 */
.L_x_14606:
        /* <DEDUP_REMOVED lines=16> */
.L_x_14610:
        /* <DEDUP_REMOVED lines=12> */
.L_x_14613:
[----:B------:R-:W-:-:S07]  /*10250*/  IMAD.MOV.U32 R18, RZ, RZ, R12 ;  /* 0x000000ffff127224 */ /* 0x000fce00078e000c */
.L_x_14614:
[----:B------:R-:W-:Y:S05]  /*10260*/  BSYNC B2 ;  /* 0x0000000000027941 */ /* 0x000fea0003800000 */
.L_x_14612:
        /* <DEDUP_REMOVED lines=16> */
.L_x_14618:
[----:B------:R-:W-:Y:S05]  /*10370*/  BSYNC B3 ;  /* 0x0000000000037941 */ /* 0x000fea0003800000 */
.L_x_14617:
        /* <DEDUP_REMOVED lines=44> */
.L_x_14616:
[----:B------:R-:W-:Y:S05]  /*10640*/  BSYNC B2 ;  /* 0x0000000000027941 */ /* 0x000fea0003800000 */
.L_x_14615:
        /* <DEDUP_REMOVED lines=10> */
.L_x_14611:
        /* <DEDUP_REMOVED lines=12> */
.L_x_14620:
[----:B------:R-:W-:-:S07]  /*107b0*/  MOV R195, R12 ;  /* 0x0000000c00c37202 */ /* 0x000fce0000000f00 */
.L_x_14621:
[----:B------:R-:W-:Y:S05]  /*107c0*/  BSYNC B2 ;  /* 0x0000000000027941 */ /* 0x000fea0003800000 */
.L_x_14619:
        /* <DEDUP_REMOVED lines=16> */
.L_x_14625:
[----:B------:R-:W-:Y:S05]  /*108d0*/  BSYNC B3 ;  /* 0x0000000000037941 */ /* 0x000fea0003800000 */
.L_x_14624:
        /* <DEDUP_REMOVED lines=44> */
.L_x_14623:
[----:B------:R-:W-:Y:S05]  /*10ba0*/  BSYNC B2 ;  /* 0x0000000000027941 */ /* 0x000fea0003800000 */
.L_x_14622:
        /* <DEDUP_REMOVED lines=14> */
.L_x_14626:
        /* <DEDUP_REMOVED lines=12> */
.L_x_14629:
[----:B------:R-:W-:-:S07]  /*10d50*/  IMAD.MOV.U32 R19, RZ, RZ, R12 ;  /* 0x000000ffff137224 */ /* 0x000fce00078e000c */
.L_x_14630:
[----:B------:R-:W-:Y:S05]  /*10d60*/  BSYNC B2 ;  /* 0x0000000000027941 */ /* 0x000fea0003800000 */
.L_x_14628:
        /* <DEDUP_REMOVED lines=16> */
.L_x_14634:
[----:B------:R-:W-:Y:S05]  /*10e70*/  BSYNC B3 ;  /* 0x0000000000037941 */ /* 0x000fea0003800000 */
.L_x_14633:
        /* <DEDUP_REMOVED lines=44> */
.L_x_14632:
[----:B------:R-:W-:Y:S05]  /*11140*/  BSYNC B2 ;  /* 0x0000000000027941 */ /* 0x000fea0003800000 */
.L_x_14631:
        /* <DEDUP_REMOVED lines=12> */
.L_x_14627:
        /* <DEDUP_REMOVED lines=12> */
.L_x_14636:
[----:B------:R-:W-:-:S07]  /*112d0*/  MOV R166, R12 ;  /* 0x0000000c00a67202 */ /* 0x000fce0000000f00 */
.L_x_14637:
[----:B------:R-:W-:Y:S05]  /*112e0*/  BSYNC B2 ;  /* 0x0000000000027941 */ /* 0x000fea0003800000 */
.L_x_14635:
        /* <DEDUP_REMOVED lines=16> */
.L_x_14641:
[----:B------:R-:W-:Y:S05]  /*113f0*/  BSYNC B3 ;  /* 0x0000000000037941 */ /* 0x000fea0003800000 */
.L_x_14640:
        /* <DEDUP_REMOVED lines=44> */
.L_x_14639:
[----:B------:R-:W-:Y:S05]  /*116c0*/  BSYNC B2 ;  /* 0x0000000000027941 */ /* 0x000fea0003800000 */
.L_x_14638:
        /* <DEDUP_REMOVED lines=14> */
.L_x_14642:
        /* <DEDUP_REMOVED lines=12> */
.L_x_14645:
[----:B------:R-:W-:-:S07]  /*11870*/  IMAD.MOV.U32 R20, RZ, RZ, R12 ;  /* 0x000000ffff147224 */ /* 0x000fce00078e000c */
.L_x_14646:
[----:B------:R-:W-:Y:S05]  /*11880*/  BSYNC B2 ;  /* 0x0000000000027941 */ /* 0x000fea0003800000 */
.L_x_14644:
        /* <DEDUP_REMOVED lines=16> */
.L_x_14650:
[----:B------:R-:W-:Y:S05]  /*11990*/  BSYNC B3 ;  /* 0x0000000000037941 */ /* 0x000fea0003800000 */
.L_x_14649:
        /* <DEDUP_REMOVED lines=44> */
.L_x_14648:
[----:B------:R-:W-:Y:S05]  /*11c60*/  BSYNC B2 ;  /* 0x0000000000027941 */ /* 0x000fea0003800000 */
.L_x_14647:
        /* <DEDUP_REMOVED lines=10> */
.L_x_14643:
        /* <DEDUP_REMOVED lines=12> */
.L_x_14652:
[----:B------:R-:W-:-:S07]  /*11dd0*/  MOV R233, R12 ;  /* 0x0000000c00e97202 */ /* 0x000fce0000000f00 */
.L_x_14653:
[----:B------:R-:W-:Y:S05]  /*11de0*/  BSYNC B2 ;  /* 0x0000000000027941 */ /* 0x000fea0003800000 */
.L_x_14651:
        /* <DEDUP_REMOVED lines=16> */
.L_x_14657:
[----:B------:R-:W-:Y:S05]  /*11ef0*/  BSYNC B3 ;  /* 0x0000000000037941 */ /* 0x000fea0003800000 */
.L_x_14656:
        /* <DEDUP_REMOVED lines=44> */
.L_x_14655:
[----:B------:R-:W-:Y:S05]  /*121c0*/  BSYNC B2 ;  /* 0x0000000000027941 */ /* 0x000fea0003800000 */
.L_x_14654:
        /* <DEDUP_REMOVED lines=14> */
.L_x_14658:
        /* <DEDUP_REMOVED lines=12> */
.L_x_14661:
[----:B------:R-:W-:-:S07]  /*12370*/  IMAD.MOV.U32 R21, RZ, RZ, R12 ;  /* 0x000000ffff157224 */ /* 0x000fce00078e000c */
.L_x_14662:
[----:B------:R-:W-:Y:S05]  /*12380*/  BSYNC B2 ;  /* 0x0000000000027941 */ /* 0x000fea0003800000 */
.L_x_14660:
        /* <DEDUP_REMOVED lines=16> */
.L_x_14666:
[----:B------:R-:W-:Y:S05]  /*12490*/  BSYNC B3 ;  /* 0x0000000000037941 */ /* 0x000fea0003800000 */
.L_x_14665:
        /* <DEDUP_REMOVED lines=44> */
.L_x_14664:
[----:B------:R-:W-:Y:S05]  /*12760*/  BSYNC B2 ;  /* 0x0000000000027941 */ /* 0x000fea0003800000 */
.L_x_14663:
[----:B------:R-:W-:Y:S02]  /*12770*/  I2FP.F32.U32 R21, R21 ;  /* 0x0000001500157245 */ /* 0x000fe40000201000 */
[----:B------:R-:W-:-:S03]  /*12780*/  PRMT R164, R31, 0x7632, R164 ;  /* 0x000076321fa47816 */ /* 0x000fc600000000a4 */
[----:B------:R-:W-:Y:S01]  /*12790*/  FFMA.FTZ R232, R21, R232, 1.1641532182693481445e-10 ;  /* 0x2f00000015e87423 */ /* 0x000fe200000100e8 */
[----:B------:R-:W-:-:S04]  /*127a0*/  SHF.L.U32 R165, R164, 0x10, RZ ;  /* 0x00000010a4a57819 */ /* 0x000fc800000006ff */
        /* <DEDUP_REMOVED lines=8> */
.L_x_14659:
        /* <DEDUP_REMOVED lines=54> */
.L_x_14667:
[----:B------:R-:W-:-:S07]  /*12b90*/  VIADD R227, R227, 0x20 ;  /* 0x00000020e3e37836 */ /* 0x000fce0000000000 */
.L_x_14538:
[----:B------:R-:W-:Y:S05]  /*12ba0*/  BSYNC B1 ;  /* 0x0000000000017941 */ /* 0x000fea0003800000 */
.L_x_14537:
        /* <DEDUP_REMOVED lines=29> */
.L_x_14671:
[----:B------:R-:W-:-:S07]  /*12d80*/  MOV R228, R12 ;  /* 0x0000000c00e47202 */ /* 0x000fce0000000f00 */
.L_x_14672:
[----:B------:R-:W-:Y:S05]  /*12d90*/  BSYNC B2 ;  /* 0x0000000000027941 */ /* 0x000fea0003800000 */
.L_x_14670:
        /* <DEDUP_REMOVED lines=16> */
.L_x_14676:
[----:B------:R-:W-:Y:S05]  /*12ea0*/  BSYNC B3 ;  /* 0x0000000000037941 */ /* 0x000fea0003800000 */
.L_x_14675:
        /* <DEDUP_REMOVED lines=44> */
.L_x_14674:
[----:B------:R-:W-:Y:S05]  /*13170*/  BSYNC B2 ;  /* 0x0000000000027941 */ /* 0x000fea0003800000 */
.L_x_14673:
        /* <DEDUP_REMOVED lines=21> */
.L_x_14677:
        /* <DEDUP_REMOVED lines=12> */
.L_x_14680:
[----:B------:R-:W-:-:S07]  /*13390*/  IMAD.MOV.U32 R169, RZ, RZ, R12 ;  /* 0x000000ffffa97224 */ /* 0x000fce00078e000c */
.L_x_14681:
[----:B------:R-:W-:Y:S05]  /*133a0*/  BSYNC B2 ;  /* 0x0000000000027941 */ /* 0x000fea0003800000 */
.L_x_14679:
        /* <DEDUP_REMOVED lines=16> */
.L_x_14685:
[----:B------:R-:W-:Y:S05]  /*134b0*/  BSYNC B3 ;  /* 0x0000000000037941 */ /* 0x000fea0003800000 */
.L_x_14684:
        /* <DEDUP_REMOVED lines=43> */
.L_x_14683:
[----:B------:R-:W-:Y:S05]  /*13770*/  BSYNC B2 ;  /* 0x0000000000027941 */ /* 0x000fea0003800000 */
.L_x_14682:
        /* <DEDUP_REMOVED lines=10> */
.L_x_14678:
        /* <DEDUP_REMOVED lines=12> */
.L_x_14687:
[----:B------:R-:W-:-:S07]  /*138e0*/  MOV R169, R12 ;  /* 0x0000000c00a97202 */ /* 0x000fce0000000f00 */
.L_x_14688:
[----:B------:R-:W-:Y:S05]  /*138f0*/  BSYNC B2 ;  /* 0x0000000000027941 */ /* 0x000fea0003800000 */
.L_x_14686:
        /* <DEDUP_REMOVED lines=16> */
.L_x_14692:
[----:B------:R-:W-:Y:S05]  /*13a00*/  BSYNC B3 ;  /* 0x0000000000037941 */ /* 0x000fea0003800000 */
.L_x_14691:
        /* <DEDUP_REMOVED lines=44> */
.L_x_14690:
[----:B------:R-:W-:Y:S05]  /*13cd0*/  BSYNC B2 ;  /* 0x0000000000027941 */ /* 0x000fea0003800000 */
.L_x_14689:
        /* <DEDUP_REMOVED lines=16> */
.L_x_14693:
        /* <DEDUP_REMOVED lines=12> */
.L_x_14696:
[----:B------:R-:W-:-:S07]  /*13ea0*/  IMAD.MOV.U32 R164, RZ, RZ, R12 ;  /* 0x000000ffffa47224 */ /* 0x000fce00078e000c */
.L_x_14697:
[----:B------:R-:W-:Y:S05]  /*13eb0*/  BSYNC B2 ;  /* 0x0000000000027941 */ /* 0x000fea0003800000 */
.L_x_14695:
        /* <DEDUP_REMOVED lines=16> */
.L_x_14701:
[----:B------:R-:W-:Y:S05]  /*13fc0*/  BSYNC B3 ;  /* 0x0000000000037941 */ /* 0x000fea0003800000 */
.L_x_14700:
        /* <DEDUP_REMOVED lines=41> */
[----:B------:R-:W-:Y:S01]  /*14260*/  IMAD.MOV.U32 R9, RZ, RZ, RZ ;  /* 0x000000ffff097224 */ /* 0x000fe200078e00ff */
[----:B------:R-:W-:-:S07]  /*14270*/  LOP3.LUT R10, R15, UR35, R182, 0x96, !PT ;  /* 0x000000230f0a7c12 */ /* 0x000fce000f8e96b6 */
.L_x_14699:
[----:B------:R-:W-:Y:S05]  /*14280*/  BSYNC B2 ;  /* 0x0000000000027941 */ /* 0x000fea0003800000 */
.L_x_14698:
[----:B------:R-:W-:Y:S02]  /*14290*/  I2FP.F32.U32 R15, R164 ;  /* 0x000000a4000f7245 */ /* 0x000fe40000201000 */
[----:B------:R-:W-:Y:S02]  /*142a0*/  PRMT R164, R28, 0x7632, R164 ;  /* 0x000076321ca47816 */ /* 0x000fe400000000a4 */
[----:B------:R-:W-:-:S03]  /*142b0*/  @P0 PRMT R182, R32, 0x7632, R182 ;  /* 0x0000763220b60816 */ /* 0x000fc600000000b6 */
[----:B------:R-:W-:Y:S02]  /*142c0*/  IMAD.U32 R183, R164, 0x10000, RZ ;  /* 0x00010000a4b77824 */ /* 0x000fe400078e00ff */
[----:B------:R-:W-:Y:S01]  /*142d0*/  FFMA.FTZ R164, R15, R232, 1.1641532182693481445e-10 ;  /* 0x2f0000000fa47423 */ /* 0x000fe200000100e8 */
[----:B------:R-:W-:Y:S01]  /*142e0*/  @P0 SHF.L.U32 R182, R182, 0x10, RZ ;  /* 0x00000010b6b60819 */ /* 0x000fe200000006ff */
[----:B------:R-:W-:-:S03]  /*142f0*/  FMUL.FTZ R183, R183, R230 ;  /* 0x000000e6b7b77220 */ /* 0x000fc60000410000 */
[----:B------:R-:W-:-:S04]  /*14300*/  FSETP.GTU.FTZ.AND P3, PT, R164, R231, PT ;  /* 0x000000e7a400720b */ /* 0x000fc80003f7c000 */
[----:B------:R-:W-:Y:S02]  /*14310*/  FSEL R164, R183, RZ, !P3 ;  /* 0x000000ffb7a47208 */ /* 0x000fe40005800000 */
[----:B------:R-:W-:-:S03]  /*14320*/  SEL R15, RZ, 0x1, P3 ;  /* 0x00000001ff0f7807 */ /* 0x000fc60001800000 */
[----:B------:R-:W-:-:S04]  /*14330*/  FADD.FTZ R169, R164, R169 ;  /* 0x000000a9a4a97221 */ /* 0x000fc80000010000 */
[----:B------:R-:W-:-:S07]  /*14340*/  @P0 FADD.FTZ R169, R182, R169 ;  /* 0x000000a9b6a90221 */ /* 0x000fce0000010000 */
.L_x_14694:
        /* <DEDUP_REMOVED lines=12> */
.L_x_14703:
[----:B------:R-:W-:-:S07]  /*14410*/  IMAD.MOV.U32 R164, RZ, RZ, R12 ;  /* 0x000000ffffa47224 */ /* 0x000fce00078e000c */
.L_x_14704:
[----:B------:R-:W-:Y:S05]  /*14420*/  BSYNC B2 ;  /* 0x0000000000027941 */ /* 0x000fea0003800000 */
.L_x_14702:
        /* <DEDUP_REMOVED lines=16> */
.L_x_14708:
[----:B------:R-:W-:Y:S05]  /*14530*/  BSYNC B3 ;  /* 0x0000000000037941 */ /* 0x000fea0003800000 */
.L_x_14707:
        /* <DEDUP_REMOVED lines=44> */
.L_x_14706:
[----:B------:R-:W-:Y:S05]  /*14800*/  BSYNC B2 ;  /* 0x0000000000027941 */ /* 0x000fea0003800000 */
.L_x_14705:
        /* <DEDUP_REMOVED lines=16> */
.L_x_14709:
        /* <DEDUP_REMOVED lines=12> */
.L_x_14712:
[----:B------:R-:W-:-:S07]  /*149d0*/  MOV R16, R12 ;  /* 0x0000000c00107202 */ /* 0x000fce0000000f00 */
.L_x_14713:
[----:B------:R-:W-:Y:S05]  /*149e0*/  BSYNC B2 ;  /* 0x0000000000027941 */ /* 0x000fea0003800000 */
.L_x_14711:
        /* <DEDUP_REMOVED lines=16> */
.L_x_14717:
[----:B------:R-:W-:Y:S05]  /*14af0*/  BSYNC B3 ;  /* 0x0000000000037941 */ /* 0x000fea0003800000 */
.L_x_14716:
        /* <DEDUP_REMOVED lines=44> */
.L_x_14715:
[----:B------:R-:W-:Y:S05]  /*14dc0*/  BSYNC B2 ;  /* 0x0000000000027941 */ /* 0x000fea0003800000 */
.L_x_14714:
        /* <DEDUP_REMOVED lines=10> */
.L_x_14710:
        /* <DEDUP_REMOVED lines=12> */
.L_x_14719:
[----:B------:R-:W-:-:S07]  /*14f30*/  IMAD.MOV.U32 R228, RZ, RZ, R12 ;  /* 0x000000ffffe47224 */ /* 0x000fce00078e000c */
.L_x_14720:
[----:B------:R-:W-:Y:S05]  /*14f40*/  BSYNC B2 ;  /* 0x0000000000027941 */ /* 0x000fea0003800000 */
.L_x_14718:
        /* <DEDUP_REMOVED lines=16> */
.L_x_14724:
[----:B------:R-:W-:Y:S05]  /*15050*/  BSYNC B3 ;  /* 0x0000000000037941 */ /* 0x000fea0003800000 */
.L_x_14723:
        /* <DEDUP_REMOVED lines=44> */
.L_x_14722:
[----:B------:R-:W-:Y:S05]  /*15320*/  BSYNC B2 ;  /* 0x0000000000027941 */ /* 0x000fea0003800000 */
.L_x_14721:
        /* <DEDUP_REMOVED lines=16> */
.L_x_14725:
        /* <DEDUP_REMOVED lines=12> */
.L_x_14728:
[----:B------:R-:W-:-:S07]  /*154f0*/  MOV R17, R12 ;  /* 0x0000000c00117202 */ /* 0x000fce0000000f00 */
.L_x_14729:
[----:B------:R-:W-:Y:S05]  /*15500*/  BSYNC B2 ;  /* 0x0000000000027941 */ /* 0x000fea0003800000 */
.L_x_14727:
        /* <DEDUP_REMOVED lines=16> */
.L_x_14733:
[----:B------:R-:W-:Y:S05]  /*15610*/  BSYNC B3 ;  /* 0x0000000000037941 */ /* 0x000fea0003800000 */
.L_x_14732:
        /* <DEDUP_REMOVED lines=44> */
.L_x_14731:
[----:B------:R-:W-:Y:S05]  /*158e0*/  BSYNC B2 ;  /* 0x0000000000027941 */ /* 0x000fea0003800000 */
.L_x_14730:
        /* <DEDUP_REMOVED lines=9> */
[----:B------:R-:W-:Y:S01]  /*15980*/  FADD.FTZ R183, R164, R183 ;  /* 0x000000b7a4b77221 */ /* 0x000fe20000010000 */
[----:B------:R-:W-:-:S05]  /*15990*/  @P0 SHF.L.U32 R200, R165, 0x10, RZ ;  /* 0x00000010a5c80819 */ /* 0x000fca00000006ff */
[----:B------:R-:W-:-:S07]  /*159a0*/  @P0 FADD.FTZ R183, R200, R183 ;  /* 0x000000b7c8b70221 */ /* 0x000fce0000010000 */
.L_x_14726:
        /* <DEDUP_REMOVED lines=12> */
.L_x_14735:
[----:B------:R-:W-:-:S07]  /*15a70*/  IMAD.MOV.U32 R228, RZ, RZ, R12 ;  /* 0x000000ffffe47224 */ /* 0x000fce00078e000c */
.L_x_14736:
[----:B------:R-:W-:Y:S05]  /*15a80*/  BSYNC B2 ;  /* 0x0000000000027941 */ /* 0x000fea0003800000 */
.L_x_14734:
        /* <DEDUP_REMOVED lines=16> */
.L_x_14740:
[----:B------:R-:W-:Y:S05]  /*15b90*/  BSYNC B3 ;  /* 0x0000000000037941 */ /* 0x000fea0003800000 */
.L_x_14739:
        /* <DEDUP_REMOVED lines=44> */
.L_x_14738:
[----:B------:R-:W-:Y:S05]  /*15e60*/  BSYNC B2 ;  /* 0x0000000000027941 */ /* 0x000fea0003800000 */
.L_x_14737:
        /* <DEDUP_REMOVED lines=16> */
.L_x_14741:
        /* <DEDUP_REMOVED lines=12> */
.L_x_14744:
[----:B------:R-:W-:-:S07]  /*16030*/  MOV R18, R12 ;  /* 0x0000000c00127202 */ /* 0x000fce0000000f00 */
.L_x_14745:
[----:B------:R-:W-:Y:S05]  /*16040*/  BSYNC B2 ;  /* 0x0000000000027941 */ /* 0x000fea0003800000 */
.L_x_14743:
        /* <DEDUP_REMOVED lines=16> */
.L_x_14749:
[----:B------:R-:W-:Y:S05]  /*16150*/  BSYNC B3 ;  /* 0x0000000000037941 */ /* 0x000fea0003800000 */
.L_x_14748:
        /* <DEDUP_REMOVED lines=44> */
.L_x_14747:
[----:B------:R-:W-:Y:S05]  /*16420*/  BSYNC B2 ;  /* 0x0000000000027941 */ /* 0x000fea0003800000 */
.L_x_14746:
        /* <DEDUP_REMOVED lines=10> */
.L_x_14742:
        /* <DEDUP_REMOVED lines=12> */
.L_x_14751:
[----:B------:R-:W-:-:S07]  /*16590*/  IMAD.MOV.U32 R201, RZ, RZ, R12 ;  /* 0x000000ffffc97224 */ /* 0x000fce00078e000c */
.L_x_14752:
[----:B------:R-:W-:Y:S05]  /*165a0*/  BSYNC B2 ;  /* 0x0000000000027941 */ /* 0x000fea0003800000 */
.L_x_14750:
        /* <DEDUP_REMOVED lines=16> */
.L_x_14756:
[----:B------:R-:W-:Y:S05]  /*166b0*/  BSYNC B3 ;  /* 0x0000000000037941 */ /* 0x000fea0003800000 */
.L_x_14755:
        /* <DEDUP_REMOVED lines=44> */
.L_x_14754:
[----:B------:R-:W-:Y:S05]  /*16980*/  BSYNC B2 ;  /* 0x0000000000027941 */ /* 0x000fea0003800000 */
.L_x_14753:
        /* <DEDUP_REMOVED lines=14> */
.L_x_14757:
        /* <DEDUP_REMOVED lines=12> */
.L_x_14760:
[----:B------:R-:W-:-:S07]  /*16b30*/  MOV R19, R12 ;  /* 0x0000000c00137202 */ /* 0x000fce0000000f00 */
.L_x_14761:
[----:B------:R-:W-:Y:S05]  /*16b40*/  BSYNC B2 ;  /* 0x0000000000027941 */ /* 0x000fea0003800000 */
.L_x_14759:
        /* <DEDUP_REMOVED lines=16> */
.L_x_14765:
[----:B------:R-:W-:Y:S05]  /*16c50*/  BSYNC B3 ;  /* 0x0000000000037941 */ /* 0x000fea0003800000 */
.L_x_14764:
        /* <DEDUP_REMOVED lines=44> */
.L_x_14763:
[----:B------:R-:W-:Y:S05]  /*16f20*/  BSYNC B2 ;  /* 0x0000000000027941 */ /* 0x000fea0003800000 */
.L_x_14762:
        /* <DEDUP_REMOVED lines=12> */
.L_x_14758:
        /* <DEDUP_REMOVED lines=12> */
.L_x_14767:
[----:B------:R-:W-:-:S07]  /*170b0*/  IMAD.MOV.U32 R166, RZ, RZ, R12 ;  /* 0x000000ffffa67224 */ /* 0x000fce00078e000c */
.L_x_14768:
[----:B------:R-:W-:Y:S05]  /*170c0*/  BSYNC B2 ;  /* 0x0000000000027941 */ /* 0x000fea0003800000 */
.L_x_14766:
        /* <DEDUP_REMOVED lines=16> */
.L_x_14772:
[----:B------:R-:W-:Y:S05]  /*171d0*/  BSYNC B3 ;  /* 0x0000000000037941 */ /* 0x000fea0003800000 */
.L_x_14771:
        /* <DEDUP_REMOVED lines=44> */
.L_x_14770:
[----:B------:R-:W-:Y:S05]  /*174a0*/  BSYNC B2 ;  /* 0x0000000000027941 */ /* 0x000fea0003800000 */
.L_x_14769:
        /* <DEDUP_REMOVED lines=14> */
.L_x_14773:
        /* <DEDUP_REMOVED lines=12> */
.L_x_14776:
[----:B------:R-:W-:-:S07]  /*17650*/  MOV R20, R12 ;  /* 0x0000000c00147202 */ /* 0x000fce0000000f00 */
.L_x_14777:
[----:B------:R-:W-:Y:S05]  /*17660*/  BSYNC B2 ;  /* 0x0000000000027941 */ /* 0x000fea0003800000 */
.L_x_14775:
        /* <DEDUP_REMOVED lines=16> */
.L_x_14781:
[----:B------:R-:W-:Y:S05]  /*17770*/  BSYNC B3 ;  /* 0x0000000000037941 */ /* 0x000fea0003800000 */
.L_x_14780:
        /* <DEDUP_REMOVED lines=44> */
.L_x_14779:
[----:B------:R-:W-:Y:S05]  /*17a40*/  BSYNC B2 ;  /* 0x0000000000027941 */ /* 0x000fea0003800000 */
.L_x_14778:
        /* <DEDUP_REMOVED lines=10> */
.L_x_14774:
        /* <DEDUP_REMOVED lines=12> */
.L_x_14783:
[----:B------:R-:W-:-:S07]  /*17bb0*/  IMAD.MOV.U32 R233, RZ, RZ, R12 ;  /* 0x000000ffffe97224 */ /* 0x000fce00078e000c */
.L_x_14784:
[----:B------:R-:W-:Y:S05]  /*17bc0*/  BSYNC B2 ;  /* 0x0000000000027941 */ /* 0x000fea0003800000 */
.L_x_14782:
        /* <DEDUP_REMOVED lines=16> */
.L_x_14788:
[----:B------:R-:W-:Y:S05]  /*17cd0*/  BSYNC B3 ;  /* 0x0000000000037941 */ /* 0x000fea0003800000 */
.L_x_14787:
        /* <DEDUP_REMOVED lines=44> */
.L_x_14786:
[----:B------:R-:W-:Y:S05]  /*17fa0*/  BSYNC B2 ;  /* 0x0000000000027941 */ /* 0x000fea0003800000 */
.L_x_14785:
        /* <DEDUP_REMOVED lines=14> */
.L_x_14789:
        /* <DEDUP_REMOVED lines=12> */
.L_x_14792:
[----:B------:R-:W-:-:S07]  /*18150*/  MOV R21, R12 ;  /* 0x0000000c00157202 */ /* 0x000fce0000000f00 */
.L_x_14793:
[----:B------:R-:W-:Y:S05]  /*18160*/  BSYNC B2 ;  /* 0x0000000000027941 */ /* 0x000fea0003800000 */
.L_x_14791:
        /* <DEDUP_REMOVED lines=16> */
.L_x_14797:
[----:B------:R-:W-:Y:S05]  /*18270*/  BSYNC B3 ;  /* 0x0000000000037941 */ /* 0x000fea0003800000 */
.L_x_14796:
        /* <DEDUP_REMOVED lines=44> */
.L_x_14795:
[----:B------:R-:W-:Y:S05]  /*18540*/  BSYNC B2 ;  /* 0x0000000000027941 */ /* 0x000fea0003800000 */
.L_x_14794:
        /* <DEDUP_REMOVED lines=9> */
[----:B------:R-:W-:Y:S01]  /*185e0*/  FADD.FTZ R217, R164, R217 ;  /* 0x000000d9a4d97221 */ /* 0x000fe20000010000 */
[----:B------:R-:W-:-:S05]  /*185f0*/  @P0 SHF.L.U32 R166, R165, 0x10, RZ ;  /* 0x00000010a5a60819 */ /* 0x000fca00000006ff */
[----:B------:R-:W-:-:S07]  /*18600*/  @P0 FADD.FTZ R217, R166, R217 ;  /* 0x000000d9a6d90221 */ /* 0x000fce0000010000 */
.L_x_14790:
        /* <DEDUP_REMOVED lines=54> */
.L_x_14798:
[----:B------:R-:W-:-:S07]  /*18970*/  IADD3 R227, R227, 0x20, RZ ;  /* 0x00000020e3e37810 */ /* 0x000fce0007ffe0ff */
.L_x_14669:
[----:B------:R-:W-:Y:S05]  /*18980*/  BSYNC B1 ;  /* 0x0000000000017941 */ /* 0x000fea0003800000 */
.L_x_14668:
        /* <DEDUP_REMOVED lines=29> */
.L_x_14802:
[----:B------:R-:W-:-:S07]  /*18b60*/  IMAD.MOV.U32 R228, RZ, RZ, R12 ;  /* 0x000000ffffe47224 */ /* 0x000fce00078e000c */
.L_x_14803:
[----:B------:R-:W-:Y:S05]  /*18b70*/  BSYNC B2 ;  /* 0x0000000000027941 */ /* 0x000fea0003800000 */
.L_x_14801:
        /* <DEDUP_REMOVED lines=16> */
.L_x_14807:
[----:B------:R-:W-:Y:S05]  /*18c80*/  BSYNC B3 ;  /* 0x0000000000037941 */ /* 0x000fea0003800000 */
.L_x_14806:
        /* <DEDUP_REMOVED lines=44> */
.L_x_14805:
[----:B------:R-:W-:Y:S05]  /*18f50*/  BSYNC B2 ;  /* 0x0000000000027941 */ /* 0x000fea0003800000 */
.L_x_14804:
        /* <DEDUP_REMOVED lines=21> */
.L_x_14808:
        /* <DEDUP_REMOVED lines=12> */
.L_x_14811:
[----:B------:R-:W-:-:S07]  /*19170*/  IMAD.MOV.U32 R171, RZ, RZ, R12 ;  /* 0x000000ffffab7224 */ /* 0x000fce00078e000c */
.L_x_14812:
[----:B------:R-:W-:Y:S05]  /*19180*/  BSYNC B2 ;  /* 0x0000000000027941 */ /* 0x000fea0003800000 */
.L_x_14810:
        /* <DEDUP_REMOVED lines=16> */
.L_x_14816:
[----:B------:R-:W-:Y:S05]  /*19290*/  BSYNC B3 ;  /* 0x0000000000037941 */ /* 0x000fea0003800000 */
.L_x_14815:
        /* <DEDUP_REMOVED lines=43> */
.L_x_14814:
[----:B------:R-:W-:Y:S05]  /*19550*/  BSYNC B2 ;  /* 0x0000000000027941 */ /* 0x000fea0003800000 */
.L_x_14813:
        /* <DEDUP_REMOVED lines=10> */
.L_x_14809:
        /* <DEDUP_REMOVED lines=12> */
.L_x_14818:
[----:B------:R-:W-:-:S07]  /*196c0*/  IMAD.MOV.U32 R171, RZ, RZ, R12 ;  /* 0x000000ffffab7224 */ /* 0x000fce00078e000c */
.L_x_14819:
[----:B------:R-:W-:Y:S05]  /*196d0*/  BSYNC B2 ;  /* 0x0000000000027941 */ /* 0x000fea0003800000 */
.L_x_14817:
        /* <DEDUP_REMOVED lines=16> */
.L_x_14823:
[----:B------:R-:W-:Y:S05]  /*197e0*/  BSYNC B3 ;  /* 0x0000000000037941 */ /* 0x000fea0003800000 */
.L_x_14822:
        /* <DEDUP_REMOVED lines=44> */
.L_x_14821:
[----:B------:R-:W-:Y:S05]  /*19ab0*/  BSYNC B2 ;  /* 0x0000000000027941 */ /* 0x000fea0003800000 */
.L_x_14820:
        /* <DEDUP_REMOVED lines=16> */
.L_x_14824:
        /* <DEDUP_REMOVED lines=12> */
.L_x_14827:
[----:B------:R-:W-:-:S07]  /*19c80*/  MOV R164, R12 ;  /* 0x0000000c00a47202 */ /* 0x000fce0000000f00 */
.L_x_14828:
[----:B------:R-:W-:Y:S05]  /*19c90*/  BSYNC B2 ;  /* 0x0000000000027941 */ /* 0x000fea0003800000 */
.L_x_14826:
        /* <DEDUP_REMOVED lines=16> */
.L_x_14832:
[----:B------:R-:W-:Y:S05]  /*19da0*/  BSYNC B3 ;  /* 0x0000000000037941 */ /* 0x000fea0003800000 */
.L_x_14831:
        /* <DEDUP_REMOVED lines=43> */
.L_x_14830:
[----:B------:R-:W-:Y:S05]  /*1a060*/  BSYNC B2 ;  /* 0x0000000000027941 */ /* 0x000fea0003800000 */
.L_x_14829:
        /* <DEDUP_REMOVED lines=12> */
.L_x_14825:
        /* <DEDUP_REMOVED lines=12> */
.L_x_14834:
[----:B------:R-:W-:-:S07]  /*1a1f0*/  IMAD.MOV.U32 R164, RZ, RZ, R12 ;  /* 0x000000ffffa47224 */ /* 0x000fce00078e000c */
.L_x_14835:
[----:B------:R-:W-:Y:S05]  /*1a200*/  BSYNC B2 ;  /* 0x0000000000027941 */ /* 0x000fea0003800000 */
.L_x_14833:
        /* <DEDUP_REMOVED lines=16> */
.L_x_14839:
[----:B------:R-:W-:Y:S05]  /*1a310*/  BSYNC B3 ;  /* 0x0000000000037941 */ /* 0x000fea0003800000 */
.L_x_14838:
        /* <DEDUP_REMOVED lines=44> */
.L_x_14837:
[----:B------:R-:W-:Y:S05]  /*1a5e0*/  BSYNC B2 ;  /* 0x0000000000027941 */ /* 0x000fea0003800000 */
.L_x_14836:
        /* <DEDUP_REMOVED lines=16> */
.L_x_14840:
        /* <DEDUP_REMOVED lines=12> */
.L_x_14843:
[----:B------:R-:W-:-:S07]  /*1a7b0*/  IMAD.MOV.U32 R16, RZ, RZ, R12 ;  /* 0x000000ffff107224 */ /* 0x000fce00078e000c */
.L_x_14844:
[----:B------:R-:W-:Y:S05]  /*1a7c0*/  BSYNC B2 ;  /* 0x0000000000027941 */ /* 0x000fea0003800000 */
.L_x_14842:
        /* <DEDUP_REMOVED lines=16> */
.L_x_14848:
[----:B------:R-:W-:Y:S05]  /*1a8d0*/  BSYNC B3 ;  /* 0x0000000000037941 */ /* 0x000fea0003800000 */
.L_x_14847:
        /* <DEDUP_REMOVED lines=44> */
.L_x_14846:
[----:B------:R-:W-:Y:S05]  /*1aba0*/  BSYNC B2 ;  /* 0x0000000000027941 */ /* 0x000fea0003800000 */
.L_x_14845:
        /* <DEDUP_REMOVED lines=10> */
.L_x_14841:
        /* <DEDUP_REMOVED lines=12> */
.L_x_14850:
[----:B------:R-:W-:-:S07]  /*1ad10*/  IMAD.MOV.U32 R228, RZ, RZ, R12 ;  /* 0x000000ffffe47224 */ /* 0x000fce00078e000c */
.L_x_14851:
[----:B------:R-:W-:Y:S05]  /*1ad20*/  BSYNC B2 ;  /* 0x0000000000027941 */ /* 0x000fea0003800000 */
.L_x_14849:
        /* <DEDUP_REMOVED lines=16> */
.L_x_14855:
[----:B------:R-:W-:Y:S05]  /*1ae30*/  BSYNC B3 ;  /* 0x0000000000037941 */ /* 0x000fea0003800000 */
.L_x_14854:
        /* <DEDUP_REMOVED lines=44> */
.L_x_14853:
[----:B------:R-:W-:Y:S05]  /*1b100*/  BSYNC B2 ;  /* 0x0000000000027941 */ /* 0x000fea0003800000 */
.L_x_14852:
        /* <DEDUP_REMOVED lines=16> */
.L_x_14856:
        /* <DEDUP_REMOVED lines=12> */
.L_x_14859:
[----:B------:R-:W-:-:S07]  /*1b2d0*/  IMAD.MOV.U32 R17, RZ, RZ, R12 ;  /* 0x000000ffff117224 */ /* 0x000fce00078e000c */
.L_x_14860:
[----:B------:R-:W-:Y:S05]  /*1b2e0*/  BSYNC B2 ;  /* 0x0000000000027941 */ /* 0x000fea0003800000 */
.L_x_14858:
        /* <DEDUP_REMOVED lines=16> */
.L_x_14864:
[----:B------:R-:W-:Y:S05]  /*1b3f0*/  BSYNC B3 ;  /* 0x0000000000037941 */ /* 0x000fea0003800000 */
.L_x_14863:
        /* <DEDUP_REMOVED lines=44> */
.L_x_14862:
[----:B------:R-:W-:Y:S05]  /*1b6c0*/  BSYNC B2 ;  /* 0x0000000000027941 */ /* 0x000fea0003800000 */
.L_x_14861:
        /* <DEDUP_REMOVED lines=12> */
.L_x_14857:
        /* <DEDUP_REMOVED lines=12> */
.L_x_14866:
[----:B------:R-:W-:-:S07]  /*1b850*/  IMAD.MOV.U32 R228, RZ, RZ, R12 ;  /* 0x000000ffffe47224 */ /* 0x000fce00078e000c */
.L_x_14867:
[----:B------:R-:W-:Y:S05]  /*1b860*/  BSYNC B2 ;  /* 0x0000000000027941 */ /* 0x000fea0003800000 */
.L_x_14865:
        /* <DEDUP_REMOVED lines=16> */
.L_x_14871:
[----:B------:R-:W-:Y:S05]  /*1b970*/  BSYNC B3 ;  /* 0x0000000000037941 */ /* 0x000fea0003800000 */
.L_x_14870:
        /* <DEDUP_REMOVED lines=44> */
.L_x_14869:
[----:B------:R-:W-:Y:S05]  /*1bc40*/  BSYNC B2 ;  /* 0x0000000000027941 */ /* 0x000fea0003800000 */
.L_x_14868:
        /* <DEDUP_REMOVED lines=16> */
.L_x_14872:
        /* <DEDUP_REMOVED lines=12> */
.L_x_14875:
[----:B------:R-:W-:-:S07]  /*1be10*/  IMAD.MOV.U32 R18, RZ, RZ, R12 ;  /* 0x000000ffff127224 */ /* 0x000fce00078e000c */
.L_x_14876:
[----:B------:R-:W-:Y:S05]  /*1be20*/  BSYNC B2 ;  /* 0x0000000000027941 */ /* 0x000fea0003800000 */
.L_x_14874:
        /* <DEDUP_REMOVED lines=16> */
.L_x_14880:
[----:B------:R-:W-:Y:S05]  /*1bf30*/  BSYNC B3 ;  /* 0x0000000000037941 */ /* 0x000fea0003800000 */
.L_x_14879:
        /* <DEDUP_REMOVED lines=44> */
.L_x_14878:
[----:B------:R-:W-:Y:S05]  /*1c200*/  BSYNC B2 ;  /* 0x0000000000027941 */ /* 0x000fea0003800000 */
.L_x_14877:
        /* <DEDUP_REMOVED lines=10> */
.L_x_14873:
        /* <DEDUP_REMOVED lines=12> */
.L_x_14882:
[----:B------:R-:W-:-:S07]  /*1c370*/  IMAD.MOV.U32 R203, RZ, RZ, R12 ;  /* 0x000000ffffcb7224 */ /* 0x000fce00078e000c */
.L_x_14883:
[----:B------:R-:W-:Y:S05]  /*1c380*/  BSYNC B2 ;  /* 0x0000000000027941 */ /* 0x000fea0003800000 */
.L_x_14881:
        /* <DEDUP_REMOVED lines=16> */
.L_x_14887:
[----:B------:R-:W-:Y:S05]  /*1c490*/  BSYNC B3 ;  /* 0x0000000000037941 */ /* 0x000fea0003800000 */
.L_x_14886:
        /* <DEDUP_REMOVED lines=44> */
.L_x_14885:
[----:B------:R-:W-:Y:S05]  /*1c760*/  BSYNC B2 ;  /* 0x0000000000027941 */ /* 0x000fea0003800000 */
.L_x_14884:
        /* <DEDUP_REMOVED lines=14> */
.L_x_14888:
        /* <DEDUP_REMOVED lines=12> */
.L_x_14891:
[----:B------:R-:W-:-:S07]  /*1c910*/  IMAD.MOV.U32 R19, RZ, RZ, R12 ;  /* 0x000000ffff137224 */ /* 0x000fce00078e000c */
.L_x_14892:
[----:B------:R-:W-:Y:S05]  /*1c920*/  BSYNC B2 ;  /* 0x0000000000027941 */ /* 0x000fea0003800000 */
.L_x_14890:
        /* <DEDUP_REMOVED lines=16> */
.L_x_14896:
[----:B------:R-:W-:Y:S05]  /*1ca30*/  BSYNC B3 ;  /* 0x0000000000037941 */ /* 0x000fea0003800000 */
.L_x_14895:
        /* <DEDUP_REMOVED lines=44> */
.L_x_14894:
[----:B------:R-:W-:Y:S05]  /*1cd00*/  BSYNC B2 ;  /* 0x0000000000027941 */ /* 0x000fea0003800000 */
.L_x_14893:
        /* <DEDUP_REMOVED lines=12> */
.L_x_14889:
        /* <DEDUP_REMOVED lines=12> */
.L_x_14898:
[----:B------:R-:W-:-:S07]  /*1ce90*/  IMAD.MOV.U32 R166, RZ, RZ, R12 ;  /* 0x000000ffffa67224 */ /* 0x000fce00078e000c */
.L_x_14899:
[----:B------:R-:W-:Y:S05]  /*1cea0*/  BSYNC B2 ;  /* 0x0000000000027941 */ /* 0x000fea0003800000 */
.L_x_14897:
        /* <DEDUP_REMOVED lines=16> */
.L_x_14903:
[----:B------:R-:W-:Y:S05]  /*1cfb0*/  BSYNC B3 ;  /* 0x0000000000037941 */ /* 0x000fea0003800000 */
.L_x_14902:
        /* <DEDUP_REMOVED lines=44> */
.L_x_14901:
[----:B------:R-:W-:Y:S05]  /*1d280*/  BSYNC B2 ;  /* 0x0000000000027941 */ /* 0x000fea0003800000 */
.L_x_14900:
        /* <DEDUP_REMOVED lines=14> */
.L_x_14904:
        /* <DEDUP_REMOVED lines=12> */
.L_x_14907:
[----:B------:R-:W-:-:S07]  /*1d430*/  IMAD.MOV.U32 R20, RZ, RZ, R12 ;  /* 0x000000ffff147224 */ /* 0x000fce00078e000c */
.L_x_14908:
[----:B------:R-:W-:Y:S05]  /*1d440*/  BSYNC B2 ;  /* 0x0000000000027941 */ /* 0x000fea0003800000 */
.L_x_14906:
        /* <DEDUP_REMOVED lines=16> */
.L_x_14912:
[----:B------:R-:W-:Y:S05]  /*1d550*/  BSYNC B3 ;  /* 0x0000000000037941 */ /* 0x000fea0003800000 */
.L_x_14911:
        /* <DEDUP_REMOVED lines=44> */
.L_x_14910:
[----:B------:R-:W-:Y:S05]  /*1d820*/  BSYNC B2 ;  /* 0x0000000000027941 */ /* 0x000fea0003800000 */
.L_x_14909:
        /* <DEDUP_REMOVED lines=10> */
.L_x_14905:
        /* <DEDUP_REMOVED lines=12> */
.L_x_14914:
[----:B------:R-:W-:-:S07]  /*1d990*/  IMAD.MOV.U32 R233, RZ, RZ, R12 ;  /* 0x000000ffffe97224 */ /* 0x000fce00078e000c */
.L_x_14915:
[----:B------:R-:W-:Y:S05]  /*1d9a0*/  BSYNC B2 ;  /* 0x0000000000027941 */ /* 0x000fea0003800000 */
.L_x_14913:
        /* <DEDUP_REMOVED lines=16> */
.L_x_14919:
[----:B------:R-:W-:Y:S05]  /*1dab0*/  BSYNC B3 ;  /* 0x0000000000037941 */ /* 0x000fea0003800000 */
.L_x_14918:
        /* <DEDUP_REMOVED lines=44> */
.L_x_14917:
[----:B------:R-:W-:Y:S05]  /*1dd80*/  BSYNC B2 ;  /* 0x0000000000027941 */ /* 0x000fea0003800000 */
.L_x_14916:
        /* <DEDUP_REMOVED lines=14> */
.L_x_14920:
        /* <DEDUP_REMOVED lines=12> */
.L_x_14923:
[----:B------:R-:W-:-:S07]  /*1df30*/  IMAD.MOV.U32 R21, RZ, RZ, R12 ;  /* 0x000000ffff157224 */ /* 0x000fce00078e000c */
.L_x_14924:
[----:B------:R-:W-:Y:S05]  /*1df40*/  BSYNC B2 ;  /* 0x0000000000027941 */ /* 0x000fea0003800000 */
.L_x_14922:
        /* <DEDUP_REMOVED lines=16> */
.L_x_14928:
[----:B------:R-:W-:Y:S05]  /*1e050*/  BSYNC B3 ;  /* 0x0000000000037941 */ /* 0x000fea0003800000 */
.L_x_14927:
        /* <DEDUP_REMOVED lines=44> */
.L_x_14926:
[----:B------:R-:W-:Y:S05]  /*1e320*/  BSYNC B2 ;  /* 0x0000000000027941 */ /* 0x000fea0003800000 */
.L_x_14925:
        /* <DEDUP_REMOVED lines=12> */
.L_x_14921:
        /* <DEDUP_REMOVED lines=54> */
.L_x_14929:
[----:B------:R-:W-:-:S07]  /*1e750*/  VIADD R227, R227, 0x20 ;  /* 0x00000020e3e37836 */ /* 0x000fce0000000000 */
.L_x_14800:
[----:B------:R-:W-:Y:S05]  /*1e760*/  BSYNC B1 ;  /* 0x0000000000017941 */ /* 0x000fea0003800000 */
.L_x_14799:
        /* <DEDUP_REMOVED lines=29> */
.L_x_14933:
[----:B------:R-:W-:-:S07]  /*1e940*/  IMAD.MOV.U32 R228, RZ, RZ, R12 ;  /* 0x000000ffffe47224 */ /* 0x000fce00078e000c */
.L_x_14934:
[----:B------:R-:W-:Y:S05]  /*1e950*/  BSYNC B2 ;  /* 0x0000000000027941 */ /* 0x000fea0003800000 */
.L_x_14932:
        /* <DEDUP_REMOVED lines=16> */
.L_x_14938:
[----:B------:R-:W-:Y:S05]  /*1ea60*/  BSYNC B3 ;  /* 0x0000000000037941 */ /* 0x000fea0003800000 */
.L_x_14937:
        /* <DEDUP_REMOVED lines=44> */
.L_x_14936:
[----:B------:R-:W-:Y:S05]  /*1ed30*/  BSYNC B2 ;  /* 0x0000000000027941 */ /* 0x000fea0003800000 */
.L_x_14935:
        /* <DEDUP_REMOVED lines=21> */
.L_x_14939:
        /* <DEDUP_REMOVED lines=12> */
.L_x_14942:
[----:B------:R-:W-:-:S07]  /*1ef50*/  MOV R173, R12 ;  /* 0x0000000c00ad7202 */ /* 0x000fce0000000f00 */
.L_x_14943:
[----:B------:R-:W-:Y:S05]  /*1ef60*/  BSYNC B2 ;  /* 0x0000000000027941 */ /* 0x000fea0003800000 */
.L_x_14941:
        /* <DEDUP_REMOVED lines=16> */
.L_x_14947:
[----:B------:R-:W-:Y:S05]  /*1f070*/  BSYNC B3 ;  /* 0x0000000000037941 */ /* 0x000fea0003800000 */
.L_x_14946:
        /* <DEDUP_REMOVED lines=43> */
.L_x_14945:
[----:B------:R-:W-:Y:S05]  /*1f330*/  BSYNC B2 ;  /* 0x0000000000027941 */ /* 0x000fea0003800000 */
.L_x_14944:
        /* <DEDUP_REMOVED lines=10> */
.L_x_14940:
        /* <DEDUP_REMOVED lines=12> */
.L_x_14949:
[----:B------:R-:W-:-:S07]  /*1f4a0*/  IMAD.MOV.U32 R173, RZ, RZ, R12 ;  /* 0x000000ffffad7224 */ /* 0x000fce00078e000c */
.L_x_14950:
[----:B------:R-:W-:Y:S05]  /*1f4b0*/  BSYNC B2 ;  /* 0x0000000000027941 */ /* 0x000fea0003800000 */
.L_x_14948:
        /* <DEDUP_REMOVED lines=16> */
.L_x_14954:
[----:B------:R-:W-:Y:S05]  /*1f5c0*/  BSYNC B3 ;  /* 0x0000000000037941 */ /* 0x000fea0003800000 */
.L_x_14953:
        /* <DEDUP_REMOVED lines=44> */
.L_x_14952:
[----:B------:R-:W-:Y:S05]  /*1f890*/  BSYNC B2 ;  /* 0x0000000000027941 */ /* 0x000fea0003800000 */
.L_x_14951:
        /* <DEDUP_REMOVED lines=16> */
.L_x_14955:
        /* <DEDUP_REMOVED lines=12> */
.L_x_14958:
[----:B------:R-:W-:-:S07]  /*1fa60*/  IMAD.MOV.U32 R164, RZ, RZ, R12 ;  /* 0x000000ffffa47224 */ /* 0x000fce00078e000c */
.L_x_14959:
[----:B------:R-:W-:Y:S05]  /*1fa70*/  BSYNC B2 ;  /* 0x0000000000027941 */ /* 0x000fea0003800000 */
.L_x_14957:
        /* <DEDUP_REMOVED lines=16> */
.L_x_14963:
[----:B------:R-:W-:Y:S05]  /*1fb80*/  BSYNC B3 ;  /* 0x0000000000037941 */ /* 0x000fea0003800000 */
.L_x_14962:
        /* <DEDUP_REMOVED lines=43> */
.L_x_14961:
[----:B------:R-:W-:Y:S05]  /*1fe40*/  BSYNC B2 ;  /* 0x0000000000027941 */ /* 0x000fea0003800000 */
.L_x_14960:
        /* <DEDUP_REMOVED lines=12> */
.L_x_14956:
        /* <DEDUP_REMOVED lines=12> */
.L_x_14965:
[----:B------:R-:W-:-:S07]  /*1ffd0*/  MOV R164, R12 ;  /* 0x0000000c00a47202 */ /* 0x000fce0000000f00 */
.L_x_14966:
[----:B------:R-:W-:Y:S05]  /*1ffe0*/  BSYNC B2 ;  /* 0x0000000000027941 */ /* 0x000fea0003800000 */
.L_x_14964:
        /* <DEDUP_REMOVED lines=16> */
.L_x_14970:
[----:B------:R-:W-:Y:S05]  /*200f0*/  BSYNC B3 ;  /* 0x0000000000037941 */ /* 0x000fea0003800000 */
.L_x_14969:
        /* <DEDUP_REMOVED lines=44> */
.L_x_14968:
[----:B------:R-:W-:Y:S05]  /*203c0*/  BSYNC B2 ;  /* 0x0000000000027941 */ /* 0x000fea0003800000 */
.L_x_14967:
        /* <DEDUP_REMOVED lines=16> */
.L_x_14971:
        /* <DEDUP_REMOVED lines=12> */
.L_x_14974:
[----:B------:R-:W-:-:S07]  /*20590*/  IMAD.MOV.U32 R16, RZ, RZ, R12 ;  /* 0x000000ffff107224 */ /* 0x000fce00078e000c */
.L_x_14975:
[----:B------:R-:W-:Y:S05]  /*205a0*/  BSYNC B2 ;  /* 0x0000000000027941 */ /* 0x000fea0003800000 */
.L_x_14973:
        /* <DEDUP_REMOVED lines=16> */
.L_x_14979:
[----:B------:R-:W-:Y:S05]  /*206b0*/  BSYNC B3 ;  /* 0x0000000000037941 */ /* 0x000fea0003800000 */
.L_x_14978:
        /* <DEDUP_REMOVED lines=44> */
.L_x_14977:
[----:B------:R-:W-:Y:S05]  /*20980*/  BSYNC B2 ;  /* 0x0000000000027941 */ /* 0x000fea0003800000 */
.L_x_14976:
        /* <DEDUP_REMOVED lines=10> */
.L_x_14972:
        /* <DEDUP_REMOVED lines=12> */
.L_x_14981:
[----:B------:R-:W-:-:S07]  /*20af0*/  MOV R228, R12 ;  /* 0x0000000c00e47202 */ /* 0x000fce0000000f00 */
.L_x_14982:
[----:B------:R-:W-:Y:S05]  /*20b00*/  BSYNC B2 ;  /* 0x0000000000027941 */ /* 0x000fea0003800000 */
.L_x_14980:
        /* <DEDUP_REMOVED lines=16> */
.L_x_14986:
[----:B------:R-:W-:Y:S05]  /*20c10*/  BSYNC B3 ;  /* 0x0000000000037941 */ /* 0x000fea0003800000 */
.L_x_14985:
        /* <DEDUP_REMOVED lines=44> */
.L_x_14984:
[----:B------:R-:W-:Y:S05]  /*20ee0*/  BSYNC B2 ;  /* 0x0000000000027941 */ /* 0x000fea0003800000 */
.L_x_14983:
        /* <DEDUP_REMOVED lines=16> */
.L_x_14987:
        /* <DEDUP_REMOVED lines=12> */
.L_x_14990:
[----:B------:R-:W-:-:S07]  /*210b0*/  IMAD.MOV.U32 R17, RZ, RZ, R12 ;  /* 0x000000ffff117224 */ /* 0x000fce00078e000c */
.L_x_14991:
[----:B------:R-:W-:Y:S05]  /*210c0*/  BSYNC B2 ;  /* 0x0000000000027941 */ /* 0x000fea0003800000 */
.L_x_14989:
        /* <DEDUP_REMOVED lines=16> */
.L_x_14995:
[----:B------:R-:W-:Y:S05]  /*211d0*/  BSYNC B3 ;  /* 0x0000000000037941 */ /* 0x000fea0003800000 */
.L_x_14994:
        /* <DEDUP_REMOVED lines=44> */
.L_x_14993:
[----:B------:R-:W-:Y:S05]  /*214a0*/  BSYNC B2 ;  /* 0x0000000000027941 */ /* 0x000fea0003800000 */
.L_x_14992:
        /* <DEDUP_REMOVED lines=12> */
.L_x_14988:
        /* <DEDUP_REMOVED lines=12> */
.L_x_14997:
[----:B------:R-:W-:-:S07]  /*21630*/  MOV R228, R12 ;  /* 0x0000000c00e47202 */ /* 0x000fce0000000f00 */
.L_x_14998:
[----:B------:R-:W-:Y:S05]  /*21640*/  BSYNC B2 ;  /* 0x0000000000027941 */ /* 0x000fea0003800000 */
.L_x_14996:
        /* <DEDUP_REMOVED lines=16> */
.L_x_15002:
[----:B------:R-:W-:Y:S05]  /*21750*/  BSYNC B3 ;  /* 0x0000000000037941 */ /* 0x000fea0003800000 */
.L_x_15001:
        /* <DEDUP_REMOVED lines=44> */
.L_x_15000:
[----:B------:R-:W-:Y:S05]  /*21a20*/  BSYNC B2 ;  /* 0x0000000000027941 */ /* 0x000fea0003800000 */
.L_x_14999:
        /* <DEDUP_REMOVED lines=16> */
.L_x_15003:
        /* <DEDUP_REMOVED lines=12> */
.L_x_15006:
[----:B------:R-:W-:-:S07]  /*21bf0*/  IMAD.MOV.U32 R18, RZ, RZ, R12 ;  /* 0x000000ffff127224 */ /* 0x000fce00078e000c */
.L_x_15007:
[----:B------:R-:W-:Y:S05]  /*21c00*/  BSYNC B2 ;  /* 0x0000000000027941 */ /* 0x000fea0003800000 */
.L_x_15005:
        /* <DEDUP_REMOVED lines=16> */
.L_x_15011:
[----:B------:R-:W-:Y:S05]  /*21d10*/  BSYNC B3 ;  /* 0x0000000000037941 */ /* 0x000fea0003800000 */
.L_x_15010:
        /* <DEDUP_REMOVED lines=44> */
.L_x_15009:
[----:B------:R-:W-:Y:S05]  /*21fe0*/  BSYNC B2 ;  /* 0x0000000000027941 */ /* 0x000fea0003800000 */
.L_x_15008:
        /* <DEDUP_REMOVED lines=10> */
.L_x_15004:
        /* <DEDUP_REMOVED lines=12> */
.L_x_15013:
[----:B------:R-:W-:-:S07]  /*22150*/  MOV R205, R12 ;  /* 0x0000000c00cd7202 */ /* 0x000fce0000000f00 */
.L_x_15014:
[----:B------:R-:W-:Y:S05]  /*22160*/  BSYNC B2 ;  /* 0x0000000000027941 */ /* 0x000fea0003800000 */
.L_x_15012:
        /* <DEDUP_REMOVED lines=16> */
.L_x_15018:
[----:B------:R-:W-:Y:S05]  /*22270*/  BSYNC B3 ;  /* 0x0000000000037941 */ /* 0x000fea0003800000 */
.L_x_15017:
        /* <DEDUP_REMOVED lines=44> */
.L_x_15016:
[----:B------:R-:W-:Y:S05]  /*22540*/  BSYNC B2 ;  /* 0x0000000000027941 */ /* 0x000fea0003800000 */
.L_x_15015:
        /* <DEDUP_REMOVED lines=14> */
.L_x_15019:
        /* <DEDUP_REMOVED lines=12> */
.L_x_15022:
[----:B------:R-:W-:-:S07]  /*226f0*/  IMAD.MOV.U32 R19, RZ, RZ, R12 ;  /* 0x000000ffff137224 */ /* 0x000fce00078e000c */
.L_x_15023:
[----:B------:R-:W-:Y:S05]  /*22700*/  BSYNC B2 ;  /* 0x0000000000027941 */ /* 0x000fea0003800000 */
.L_x_15021:
        /* <DEDUP_REMOVED lines=16> */
.L_x_15027:
[----:B------:R-:W-:Y:S05]  /*22810*/  BSYNC B3 ;  /* 0x0000000000037941 */ /* 0x000fea0003800000 */
.L_x_15026:
        /* <DEDUP_REMOVED lines=44> */
.L_x_15025:
[----:B------:R-:W-:Y:S05]  /*22ae0*/  BSYNC B2 ;  /* 0x0000000000027941 */ /* 0x000fea0003800000 */
.L_x_15024:
        /* <DEDUP_REMOVED lines=12> */
.L_x_15020:
        /* <DEDUP_REMOVED lines=12> */
.L_x_15029:
[----:B------:R-:W-:-:S07]  /*22c70*/  MOV R166, R12 ;  /* 0x0000000c00a67202 */ /* 0x000fce0000000f00 */
.L_x_15030:
[----:B------:R-:W-:Y:S05]  /*22c80*/  BSYNC B2 ;  /* 0x0000000000027941 */ /* 0x000fea0003800000 */
.L_x_15028:
        /* <DEDUP_REMOVED lines=16> */
.L_x_15034:
[----:B------:R-:W-:Y:S05]  /*22d90*/  BSYNC B3 ;  /* 0x0000000000037941 */ /* 0x000fea0003800000 */
.L_x_15033:
        /* <DEDUP_REMOVED lines=44> */
.L_x_15032:
[----:B------:R-:W-:Y:S05]  /*23060*/  BSYNC B2 ;  /* 0x0000000000027941 */ /* 0x000fea0003800000 */
.L_x_15031:
        /* <DEDUP_REMOVED lines=14> */
.L_x_15035:
        /* <DEDUP_REMOVED lines=12> */
.L_x_15038:
[----:B------:R-:W-:-:S07]  /*23210*/  IMAD.MOV.U32 R20, RZ, RZ, R12 ;  /* 0x000000ffff147224 */ /* 0x000fce00078e000c */
.L_x_15039:
[----:B------:R-:W-:Y:S05]  /*23220*/  BSYNC B2 ;  /* 0x0000000000027941 */ /* 0x000fea0003800000 */
.L_x_15037:
        /* <DEDUP_REMOVED lines=16> */
.L_x_15043:
[----:B------:R-:W-:Y:S05]  /*23330*/  BSYNC B3 ;  /* 0x0000000000037941 */ /* 0x000fea0003800000 */
.L_x_15042:
        /* <DEDUP_REMOVED lines=44> */
.L_x_15041:
[----:B------:R-:W-:Y:S05]  /*23600*/  BSYNC B2 ;  /* 0x0000000000027941 */ /* 0x000fea0003800000 */
.L_x_15040:
        /* <DEDUP_REMOVED lines=10> */
.L_x_15036:
        /* <DEDUP_REMOVED lines=12> */
.L_x_15045:
[----:B------:R-:W-:-:S07]  /*23770*/  MOV R233, R12 ;  /* 0x0000000c00e97202 */ /* 0x000fce0000000f00 */
.L_x_15046:
[----:B------:R-:W-:Y:S05]  /*23780*/  BSYNC B2 ;  /* 0x0000000000027941 */ /* 0x000fea0003800000 */
.L_x_15044:
        /* <DEDUP_REMOVED lines=16> */
.L_x_15050:
[----:B------:R-:W-:Y:S05]  /*23890*/  BSYNC B3 ;  /* 0x0000000000037941 */ /* 0x000fea0003800000 */
.L_x_15049:
        /* <DEDUP_REMOVED lines=44> */
.L_x_15048:
[----:B------:R-:W-:Y:S05]  /*23b60*/  BSYNC B2 ;  /* 0x0000000000027941 */ /* 0x000fea0003800000 */
.L_x_15047:
        /* <DEDUP_REMOVED lines=14> */
.L_x_15051:
        /* <DEDUP_REMOVED lines=12> */
.L_x_15054:
[----:B------:R-:W-:-:S07]  /*23d10*/  IMAD.MOV.U32 R21, RZ, RZ, R12 ;  /* 0x000000ffff157224 */ /* 0x000fce00078e000c */
.L_x_15055:
[----:B------:R-:W-:Y:S05]  /*23d20*/  BSYNC B2 ;  /* 0x0000000000027941 */ /* 0x000fea0003800000 */
.L_x_15053:
        /* <DEDUP_REMOVED lines=16> */
.L_x_15059:
[----:B------:R-:W-:Y:S05]  /*23e30*/  BSYNC B3 ;  /* 0x0000000000037941 */ /* 0x000fea0003800000 */
.L_x_15058:
        /* <DEDUP_REMOVED lines=44> */
.L_x_15057:
[----:B------:R-:W-:Y:S05]  /*24100*/  BSYNC B2 ;  /* 0x0000000000027941 */ /* 0x000fea0003800000 */
.L_x_15056:
        /* <DEDUP_REMOVED lines=12> */
.L_x_15052:
        /* <DEDUP_REMOVED lines=54> */
.L_x_15060:
[----:B------:R-:W-:-:S07]  /*24530*/  VIADD R227, R227, 0x20 ;  /* 0x00000020e3e37836 */ /* 0x000fce0000000000 */
.L_x_14931:
[----:B------:R-:W-:Y:S05]  /*24540*/  BSYNC B1 ;  /* 0x0000000000017941 */ /* 0x000fea0003800000 */
.L_x_14930:
        /* <DEDUP_REMOVED lines=29> */
.L_x_15064:
[----:B------:R-:W-:-:S07]  /*24720*/  MOV R228, R12 ;  /* 0x0000000c00e47202 */ /* 0x000fce0000000f00 */
.L_x_15065:
[----:B------:R-:W-:Y:S05]  /*24730*/  BSYNC B2 ;  /* 0x0000000000027941 */ /* 0x000fea0003800000 */
.L_x_15063:
        /* <DEDUP_REMOVED lines=16> */
.L_x_15069:
[----:B------:R-:W-:Y:S05]  /*24840*/  BSYNC B3 ;  /* 0x0000000000037941 */ /* 0x000fea0003800000 */
.L_x_15068:
        /* <DEDUP_REMOVED lines=44> */
.L_x_15067:
[----:B------:R-:W-:Y:S05]  /*24b10*/  BSYNC B2 ;  /* 0x0000000000027941 */ /* 0x000fea0003800000 */
.L_x_15066:
        /* <DEDUP_REMOVED lines=21> */
.L_x_15070:
        /* <DEDUP_REMOVED lines=12> */
.L_x_15073:
[----:B------:R-:W-:-:S07]  /*24d30*/  IMAD.MOV.U32 R175, RZ, RZ, R12 ;  /* 0x000000ffffaf7224 */ /* 0x000fce00078e000c */
.L_x_15074:
[----:B------:R-:W-:Y:S05]  /*24d40*/  BSYNC B2 ;  /* 0x0000000000027941 */ /* 0x000fea0003800000 */
.L_x_15072:
        /* <DEDUP_REMOVED lines=16> */
.L_x_15078:
[----:B------:R-:W-:Y:S05]  /*24e50*/  BSYNC B3 ;  /* 0x0000000000037941 */ /* 0x000fea0003800000 */
.L_x_15077:
        /* <DEDUP_REMOVED lines=43> */
.L_x_15076:
[----:B------:R-:W-:Y:S05]  /*25110*/  BSYNC B2 ;  /* 0x0000000000027941 */ /* 0x000fea0003800000 */
.L_x_15075:
        /* <DEDUP_REMOVED lines=10> */
.L_x_15071:
        /* <DEDUP_REMOVED lines=12> */
.L_x_15080:
[----:B------:R-:W-:-:S07]  /*25280*/  MOV R175, R12 ;  /* 0x0000000c00af7202 */ /* 0x000fce0000000f00 */
.L_x_15081:
[----:B------:R-:W-:Y:S05]  /*25290*/  BSYNC B2 ;  /* 0x0000000000027941 */ /* 0x000fea0003800000 */
.L_x_15079:
        /* <DEDUP_REMOVED lines=16> */
.L_x_15085:
[----:B------:R-:W-:Y:S05]  /*253a0*/  BSYNC B3 ;  /* 0x0000000000037941 */ /* 0x000fea0003800000 */
.L_x_15084:
        /* <DEDUP_REMOVED lines=44> */
.L_x_15083:
[----:B------:R-:W-:Y:S05]  /*25670*/  BSYNC B2 ;  /* 0x0000000000027941 */ /* 0x000fea0003800000 */
.L_x_15082:
        /* <DEDUP_REMOVED lines=16> */
.L_x_15086:
        /* <DEDUP_REMOVED lines=12> */
.L_x_15089:
[----:B------:R-:W-:-:S07]  /*25840*/  IMAD.MOV.U32 R164, RZ, RZ, R12 ;  /* 0x000000ffffa47224 */ /* 0x000fce00078e000c */
.L_x_15090:
[----:B------:R-:W-:Y:S05]  /*25850*/  BSYNC B2 ;  /* 0x0000000000027941 */ /* 0x000fea0003800000 */
.L_x_15088:
        /* <DEDUP_REMOVED lines=16> */
.L_x_15094:
[----:B------:R-:W-:Y:S05]  /*25960*/  BSYNC B3 ;  /* 0x0000000000037941 */ /* 0x000fea0003800000 */
.L_x_15093:
        /* <DEDUP_REMOVED lines=43> */
.L_x_15092:
[----:B------:R-:W-:Y:S05]  /*25c20*/  BSYNC B2 ;  /* 0x0000000000027941 */ /* 0x000fea0003800000 */
.L_x_15091:
        /* <DEDUP_REMOVED lines=12> */
.L_x_15087:
        /* <DEDUP_REMOVED lines=12> */
.L_x_15096:
[----:B------:R-:W-:-:S07]  /*25db0*/  IMAD.MOV.U32 R164, RZ, RZ, R12 ;  /* 0x000000ffffa47224 */ /* 0x000fce00078e000c */
.L_x_15097:
[----:B------:R-:W-:Y:S05]  /*25dc0*/  BSYNC B2 ;  /* 0x0000000000027941 */ /* 0x000fea0003800000 */
.L_x_15095:
        /* <DEDUP_REMOVED lines=16> */
.L_x_15101:
[----:B------:R-:W-:Y:S05]  /*25ed0*/  BSYNC B3 ;  /* 0x0000000000037941 */ /* 0x000fea0003800000 */
.L_x_15100:
        /* <DEDUP_REMOVED lines=44> */
.L_x_15099:
[----:B------:R-:W-:Y:S05]  /*261a0*/  BSYNC B2 ;  /* 0x0000000000027941 */ /* 0x000fea0003800000 */
.L_x_15098:
        /* <DEDUP_REMOVED lines=16> */
.L_x_15102:
        /* <DEDUP_REMOVED lines=12> */
.L_x_15105:
[----:B------:R-:W-:-:S07]  /*26370*/  MOV R16, R12 ;  /* 0x0000000c00107202 */ /* 0x000fce0000000f00 */
.L_x_15106:
[----:B------:R-:W-:Y:S05]  /*26380*/  BSYNC B2 ;  /* 0x0000000000027941 */ /* 0x000fea0003800000 */
.L_x_15104:
        /* <DEDUP_REMOVED lines=16> */
.L_x_15110:
[----:B------:R-:W-:Y:S05]  /*26490*/  BSYNC B3 ;  /* 0x0000000000037941 */ /* 0x000fea0003800000 */
.L_x_15109:
        /* <DEDUP_REMOVED lines=44> */
.L_x_15108:
[----:B------:R-:W-:Y:S05]  /*26760*/  BSYNC B2 ;  /* 0x0000000000027941 */ /* 0x000fea0003800000 */
.L_x_15107:
        /* <DEDUP_REMOVED lines=10> */
.L_x_15103:
        /* <DEDUP_REMOVED lines=12> */
.L_x_15112:
[----:B------:R-:W-:-:S07]  /*268d0*/  IMAD.MOV.U32 R228, RZ, RZ, R12 ;  /* 0x000000ffffe47224 */ /* 0x000fce00078e000c */
.L_x_15113:
[----:B------:R-:W-:Y:S05]  /*268e0*/  BSYNC B2 ;  /* 0x0000000000027941 */ /* 0x000fea0003800000 */
.L_x_15111:
        /* <DEDUP_REMOVED lines=16> */
.L_x_15117:
[----:B------:R-:W-:Y:S05]  /*269f0*/  BSYNC B3 ;  /* 0x0000000000037941 */ /* 0x000fea0003800000 */
.L_x_15116:
        /* <DEDUP_REMOVED lines=44> */
.L_x_15115:
[----:B------:R-:W-:Y:S05]  /*26cc0*/  BSYNC B2 ;  /* 0x0000000000027941 */ /* 0x000fea0003800000 */
.L_x_15114:
        /* <DEDUP_REMOVED lines=16> */
.L_x_15118:
        /* <DEDUP_REMOVED lines=12> */
.L_x_15121:
[----:B------:R-:W-:-:S07]  /*26e90*/  MOV R17, R12 ;  /* 0x0000000c00117202 */ /* 0x000fce0000000f00 */
.L_x_15122:
[----:B------:R-:W-:Y:S05]  /*26ea0*/  BSYNC B2 ;  /* 0x0000000000027941 */ /* 0x000fea0003800000 */
.L_x_15120:
        /* <DEDUP_REMOVED lines=16> */
.L_x_15126:
[----:B------:R-:W-:Y:S05]  /*26fb0*/  BSYNC B3 ;  /* 0x0000000000037941 */ /* 0x000fea0003800000 */
.L_x_15125:
        /* <DEDUP_REMOVED lines=44> */
.L_x_15124:
[----:B------:R-:W-:Y:S05]  /*27280*/  BSYNC B2 ;  /* 0x0000000000027941 */ /* 0x000fea0003800000 */
.L_x_15123:
        /* <DEDUP_REMOVED lines=12> */
.L_x_15119:
        /* <DEDUP_REMOVED lines=12> */
.L_x_15128:
[----:B------:R-:W-:-:S07]  /*27410*/  IMAD.MOV.U32 R228, RZ, RZ, R12 ;  /* 0x000000ffffe47224 */ /* 0x000fce00078e000c */
.L_x_15129:
[----:B------:R-:W-:Y:S05]  /*27420*/  BSYNC B2 ;  /* 0x0000000000027941 */ /* 0x000fea0003800000 */
.L_x_15127:
        /* <DEDUP_REMOVED lines=16> */
.L_x_15133:
[----:B------:R-:W-:Y:S05]  /*27530*/  BSYNC B3 ;  /* 0x0000000000037941 */ /* 0x000fea0003800000 */
.L_x_15132:
        /* <DEDUP_REMOVED lines=44> */
.L_x_15131:
[----:B------:R-:W-:Y:S05]  /*27800*/  BSYNC B2 ;  /* 0x0000000000027941 */ /* 0x000fea0003800000 */
.L_x_15130:
        /* <DEDUP_REMOVED lines=16> */
.L_x_15134:
        /* <DEDUP_REMOVED lines=12> */
.L_x_15137:
[----:B------:R-:W-:-:S07]  /*279d0*/  MOV R18, R12 ;  /* 0x0000000c00127202 */ /* 0x000fce0000000f00 */
.L_x_15138:
[----:B------:R-:W-:Y:S05]  /*279e0*/  BSYNC B2 ;  /* 0x0000000000027941 */ /* 0x000fea0003800000 */
.L_x_15136:
        /* <DEDUP_REMOVED lines=16> */
.L_x_15142:
[----:B------:R-:W-:Y:S05]  /*27af0*/  BSYNC B3 ;  /* 0x0000000000037941 */ /* 0x000fea0003800000 */
.L_x_15141:
        /* <DEDUP_REMOVED lines=44> */
.L_x_15140:
[----:B------:R-:W-:Y:S05]  /*27dc0*/  BSYNC B2 ;  /* 0x0000000000027941 */ /* 0x000fea0003800000 */
.L_x_15139:
        /* <DEDUP_REMOVED lines=10> */
.L_x_15135:
        /* <DEDUP_REMOVED lines=12> */
.L_x_15144:
[----:B------:R-:W-:-:S07]  /*27f30*/  IMAD.MOV.U32 R207, RZ, RZ, R12 ;  /* 0x000000ffffcf7224 */ /* 0x000fce00078e000c */
.L_x_15145:
[----:B------:R-:W-:Y:S05]  /*27f40*/  BSYNC B2 ;  /* 0x0000000000027941 */ /* 0x000fea0003800000 */
.L_x_15143:
        /* <DEDUP_REMOVED lines=16> */
.L_x_15149:
[----:B------:R-:W-:Y:S05]  /*28050*/  BSYNC B3 ;  /* 0x0000000000037941 */ /* 0x000fea0003800000 */
.L_x_15148:
        /* <DEDUP_REMOVED lines=44> */
.L_x_15147:
[----:B------:R-:W-:Y:S05]  /*28320*/  BSYNC B2 ;  /* 0x0000000000027941 */ /* 0x000fea0003800000 */
.L_x_15146:
        /* <DEDUP_REMOVED lines=14> */
.L_x_15150:
        /* <DEDUP_REMOVED lines=12> */
.L_x_15153:
[----:B------:R-:W-:-:S07]  /*284d0*/  MOV R19, R12 ;  /* 0x0000000c00137202 */ /* 0x000fce0000000f00 */
.L_x_15154:
[----:B------:R-:W-:Y:S05]  /*284e0*/  BSYNC B2 ;  /* 0x0000000000027941 */ /* 0x000fea0003800000 */
.L_x_15152:
        /* <DEDUP_REMOVED lines=16> */
.L_x_15158:
[----:B------:R-:W-:Y:S05]  /*285f0*/  BSYNC B3 ;  /* 0x0000000000037941 */ /* 0x000fea0003800000 */
.L_x_15157:
        /* <DEDUP_REMOVED lines=44> */
.L_x_15156:
[----:B------:R-:W-:Y:S05]  /*288c0*/  BSYNC B2 ;  /* 0x0000000000027941 */ /* 0x000fea0003800000 */
.L_x_15155:
        /* <DEDUP_REMOVED lines=12> */
.L_x_15151:
        /* <DEDUP_REMOVED lines=12> */
.L_x_15160:
[----:B------:R-:W-:-:S07]  /*28a50*/  IMAD.MOV.U32 R166, RZ, RZ, R12 ;  /* 0x000000ffffa67224 */ /* 0x000fce00078e000c */
.L_x_15161:
[----:B------:R-:W-:Y:S05]  /*28a60*/  BSYNC B2 ;  /* 0x0000000000027941 */ /* 0x000fea0003800000 */
.L_x_15159:
        /* <DEDUP_REMOVED lines=16> */
.L_x_15165:
[----:B------:R-:W-:Y:S05]  /*28b70*/  BSYNC B3 ;  /* 0x0000000000037941 */ /* 0x000fea0003800000 */
.L_x_15164:
        /* <DEDUP_REMOVED lines=44> */
.L_x_15163:
[----:B------:R-:W-:Y:S05]  /*28e40*/  BSYNC B2 ;  /* 0x0000000000027941 */ /* 0x000fea0003800000 */
.L_x_15162:
        /* <DEDUP_REMOVED lines=14> */
.L_x_15166:
        /* <DEDUP_REMOVED lines=12> */
.L_x_15169:
[----:B------:R-:W-:-:S07]  /*28ff0*/  MOV R20, R12 ;  /* 0x0000000c00147202 */ /* 0x000fce0000000f00 */
.L_x_15170:
[----:B------:R-:W-:Y:S05]  /*29000*/  BSYNC B2 ;  /* 0x0000000000027941 */ /* 0x000fea0003800000 */
.L_x_15168:
        /* <DEDUP_REMOVED lines=16> */
.L_x_15174:
[----:B------:R-:W-:Y:S05]  /*29110*/  BSYNC B3 ;  /* 0x0000000000037941 */ /* 0x000fea0003800000 */
.L_x_15173:
        /* <DEDUP_REMOVED lines=44> */
.L_x_15172:
[----:B------:R-:W-:Y:S05]  /*293e0*/  BSYNC B2 ;  /* 0x0000000000027941 */ /* 0x000fea0003800000 */
.L_x_15171:
        /* <DEDUP_REMOVED lines=10> */
.L_x_15167:
        /* <DEDUP_REMOVED lines=12> */
.L_x_15176:
[----:B------:R-:W-:-:S07]  /*29550*/  IMAD.MOV.U32 R233, RZ, RZ, R12 ;  /* 0x000000ffffe97224 */ /* 0x000fce00078e000c */
.L_x_15177:
[----:B------:R-:W-:Y:S05]  /*29560*/  BSYNC B2 ;  /* 0x0000000000027941 */ /* 0x000fea0003800000 */
.L_x_15175:
        /* <DEDUP_REMOVED lines=16> */
.L_x_15181:
[----:B------:R-:W-:Y:S05]  /*29670*/  BSYNC B3 ;  /* 0x0000000000037941 */ /* 0x000fea0003800000 */
.L_x_15180:
        /* <DEDUP_REMOVED lines=44> */
.L_x_15179:
[----:B------:R-:W-:Y:S05]  /*29940*/  BSYNC B2 ;  /* 0x0000000000027941 */ /* 0x000fea0003800000 */
.L_x_15178:
        /* <DEDUP_REMOVED lines=14> */
.L_x_15182:
        /* <DEDUP_REMOVED lines=12> */
.L_x_15185:
[----:B------:R-:W-:-:S07]  /*29af0*/  MOV R21, R12 ;  /* 0x0000000c00157202 */ /* 0x000fce0000000f00 */
.L_x_15186:
[----:B------:R-:W-:Y:S05]  /*29b00*/  BSYNC B2 ;  /* 0x0000000000027941 */ /* 0x000fea0003800000 */
.L_x_15184:
        /* <DEDUP_REMOVED lines=16> */
.L_x_15190:
[----:B------:R-:W-:Y:S05]  /*29c10*/  BSYNC B3 ;  /* 0x0000000000037941 */ /* 0x000fea0003800000 */
.L_x_15189:
        /* <DEDUP_REMOVED lines=44> */
.L_x_15188:
[----:B------:R-:W-:Y:S05]  /*29ee0*/  BSYNC B2 ;  /* 0x0000000000027941 */ /* 0x000fea0003800000 */
.L_x_15187:
        /* <DEDUP_REMOVED lines=12> */
.L_x_15183:
        /* <DEDUP_REMOVED lines=54> */
.L_x_15191:
[----:B------:R-:W-:-:S07]  /*2a310*/  IADD3 R227, R227, 0x20, RZ ;  /* 0x00000020e3e37810 */ /* 0x000fce0007ffe0ff */
.L_x_15062:
[----:B------:R-:W-:Y:S05]  /*2a320*/  BSYNC B1 ;  /* 0x0000000000017941 */ /* 0x000fea0003800000 */
.L_x_15061:
        /* <DEDUP_REMOVED lines=29> */
.L_x_15195:
[----:B------:R-:W-:-:S07]  /*2a500*/  IMAD.MOV.U32 R228, RZ, RZ, R12 ;  /* 0x000000ffffe47224 */ /* 0x000fce00078e000c */
.L_x_15196:
[----:B------:R-:W-:Y:S05]  /*2a510*/  BSYNC B2 ;  /* 0x0000000000027941 */ /* 0x000fea0003800000 */
.L_x_15194:
        /* <DEDUP_REMOVED lines=16> */
.L_x_15200:
[----:B------:R-:W-:Y:S05]  /*2a620*/  BSYNC B3 ;  /* 0x0000000000037941 */ /* 0x000fea0003800000 */
.L_x_15199:
        /* <DEDUP_REMOVED lines=44> */
.L_x_15198:
[----:B------:R-:W-:Y:S05]  /*2a8f0*/  BSYNC B2 ;  /* 0x0000000000027941 */ /* 0x000fea0003800000 */
.L_x_15197:
        /* <DEDUP_REMOVED lines=21> */
.L_x_15201:
        /* <DEDUP_REMOVED lines=12> */
.L_x_15204:
[----:B------:R-:W-:-:S07]  /*2ab10*/  IMAD.MOV.U32 R164, RZ, RZ, R12 ;  /* 0x000000ffffa47224 */ /* 0x000fce00078e000c */
.L_x_15205:
[----:B------:R-:W-:Y:S05]  /*2ab20*/  BSYNC B2 ;  /* 0x0000000000027941 */ /* 0x000fea0003800000 */
.L_x_15203:
        /* <DEDUP_REMOVED lines=16> */
.L_x_15209:
[----:B------:R-:W-:Y:S05]  /*2ac30*/  BSYNC B3 ;  /* 0x0000000000037941 */ /* 0x000fea0003800000 */
.L_x_15208:
        /* <DEDUP_REMOVED lines=43> */
.L_x_15207:
[----:B------:R-:W-:Y:S05]  /*2aef0*/  BSYNC B2 ;  /* 0x0000000000027941 */ /* 0x000fea0003800000 */
.L_x_15206:
        /* <DEDUP_REMOVED lines=10> */
.L_x_15202:
        /* <DEDUP_REMOVED lines=12> */
.L_x_15211:
[----:B------:R-:W-:-:S07]  /*2b060*/  IMAD.MOV.U32 R164, RZ, RZ, R12 ;  /* 0x000000ffffa47224 */ /* 0x000fce00078e000c */
.L_x_15212:
[----:B------:R-:W-:Y:S05]  /*2b070*/  BSYNC B2 ;  /* 0x0000000000027941 */ /* 0x000fea0003800000 */
.L_x_15210:
        /* <DEDUP_REMOVED lines=16> */
.L_x_15216:
[----:B------:R-:W-:Y:S05]  /*2b180*/  BSYNC B3 ;  /* 0x0000000000037941 */ /* 0x000fea0003800000 */
.L_x_15215:
        /* <DEDUP_REMOVED lines=44> */
.L_x_15214:
[----:B------:R-:W-:Y:S05]  /*2b450*/  BSYNC B2 ;  /* 0x0000000000027941 */ /* 0x000fea0003800000 */
.L_x_15213:
        /* <DEDUP_REMOVED lines=16> */
.L_x_15217:
        /* <DEDUP_REMOVED lines=12> */
.L_x_15220:
[----:B------:R-:W-:-:S07]  /*2b620*/  MOV R164, R12 ;  /* 0x0000000c00a47202 */ /* 0x000fce0000000f00 */
.L_x_15221:
[----:B------:R-:W-:Y:S05]  /*2b630*/  BSYNC B2 ;  /* 0x0000000000027941 */ /* 0x000fea0003800000 */
.L_x_15219:
        /* <DEDUP_REMOVED lines=16> */
.L_x_15225:
[----:B------:R-:W-:Y:S05]  /*2b740*/  BSYNC B3 ;  /* 0x0000000000037941 */ /* 0x000fea0003800000 */
.L_x_15224:
        /* <DEDUP_REMOVED lines=43> */
.L_x_15223:
[----:B------:R-:W-:Y:S05]  /*2ba00*/  BSYNC B2 ;  /* 0x0000000000027941 */ /* 0x000fea0003800000 */
.L_x_15222:
        /* <DEDUP_REMOVED lines=12> */
.L_x_15218:
        /* <DEDUP_REMOVED lines=12> */
.L_x_15227:
[----:B------:R-:W-:-:S07]  /*2bb90*/  IMAD.MOV.U32 R164, RZ, RZ, R12 ;  /* 0x000000ffffa47224 */ /* 0x000fce00078e000c */
.L_x_15228:
[----:B------:R-:W-:Y:S05]  /*2bba0*/  BSYNC B2 ;  /* 0x0000000000027941 */ /* 0x000fea0003800000 */
.L_x_15226:
        /* <DEDUP_REMOVED lines=16> */
.L_x_15232:
[----:B------:R-:W-:Y:S05]  /*2bcb0*/  BSYNC B3 ;  /* 0x0000000000037941 */ /* 0x000fea0003800000 */
.L_x_15231:
        /* <DEDUP_REMOVED lines=44> */
.L_x_15230:
[----:B------:R-:W-:Y:S05]  /*2bf80*/  BSYNC B2 ;  /* 0x0000000000027941 */ /* 0x000fea0003800000 */
.L_x_15229:
        /* <DEDUP_REMOVED lines=16> */
.L_x_15233:
        /* <DEDUP_REMOVED lines=12> */
.L_x_15236:
[----:B------:R-:W-:-:S07]  /*2c150*/  IMAD.MOV.U32 R16, RZ, RZ, R12 ;  /* 0x000000ffff107224 */ /* 0x000fce00078e000c */
.L_x_15237:
[----:B------:R-:W-:Y:S05]  /*2c160*/  BSYNC B2 ;  /* 0x0000000000027941 */ /* 0x000fea0003800000 */
.L_x_15235:
        /* <DEDUP_REMOVED lines=16> */
.L_x_15241:
[----:B------:R-:W-:Y:S05]  /*2c270*/  BSYNC B3 ;  /* 0x0000000000037941 */ /* 0x000fea0003800000 */
.L_x_15240:
        /* <DEDUP_REMOVED lines=44> */
.L_x_15239:
[----:B------:R-:W-:Y:S05]  /*2c540*/  BSYNC B2 ;  /* 0x0000000000027941 */ /* 0x000fea0003800000 */
.L_x_15238:
        /* <DEDUP_REMOVED lines=10> */
.L_x_15234:
        /* <DEDUP_REMOVED lines=12> */
.L_x_15243:
[----:B------:R-:W-:-:S07]  /*2c6b0*/  IMAD.MOV.U32 R199, RZ, RZ, R12 ;  /* 0x000000ffffc77224 */ /* 0x000fce00078e000c */
.L_x_15244:
[----:B------:R-:W-:Y:S05]  /*2c6c0*/  BSYNC B2 ;  /* 0x0000000000027941 */ /* 0x000fea0003800000 */
.L_x_15242:
        /* <DEDUP_REMOVED lines=16> */
.L_x_15248:
[----:B------:R-:W-:Y:S05]  /*2c7d0*/  BSYNC B3 ;  /* 0x0000000000037941 */ /* 0x000fea0003800000 */
.L_x_15247:
        /* <DEDUP_REMOVED lines=44> */
.L_x_15246:
[----:B------:R-:W-:Y:S05]  /*2caa0*/  BSYNC B2 ;  /* 0x0000000000027941 */ /* 0x000fea0003800000 */
.L_x_15245:
        /* <DEDUP_REMOVED lines=16> */
.L_x_15249:
        /* <DEDUP_REMOVED lines=12> */
.L_x_15252:
[----:B------:R-:W-:-:S07]  /*2cc70*/  IMAD.MOV.U32 R17, RZ, RZ, R12 ;  /* 0x000000ffff117224 */ /* 0x000fce00078e000c */
.L_x_15253:
[----:B------:R-:W-:Y:S05]  /*2cc80*/  BSYNC B2 ;  /* 0x0000000000027941 */ /* 0x000fea0003800000 */
.L_x_15251:
        /* <DEDUP_REMOVED lines=16> */
.L_x_15257:
[----:B------:R-:W-:Y:S05]  /*2cd90*/  BSYNC B3 ;  /* 0x0000000000037941 */ /* 0x000fea0003800000 */
.L_x_15256:
        /* <DEDUP_REMOVED lines=44> */
.L_x_15255:
[----:B------:R-:W-:Y:S05]  /*2d060*/  BSYNC B2 ;  /* 0x0000000000027941 */ /* 0x000fea0003800000 */
.L_x_15254:
        /* <DEDUP_REMOVED lines=12> */
.L_x_15250:
        /* <DEDUP_REMOVED lines=12> */
.L_x_15259:
[----:B------:R-:W-:-:S07]  /*2d1f0*/  IMAD.MOV.U32 R228, RZ, RZ, R12 ;  /* 0x000000ffffe47224 */ /* 0x000fce00078e000c */
.L_x_15260:
[----:B------:R-:W-:Y:S05]  /*2d200*/  BSYNC B2 ;  /* 0x0000000000027941 */ /* 0x000fea0003800000 */
.L_x_15258:
        /* <DEDUP_REMOVED lines=16> */
.L_x_15264:
[----:B------:R-:W-:Y:S05]  /*2d310*/  BSYNC B3 ;  /* 0x0000000000037941 */ /* 0x000fea0003800000 */
.L_x_15263:
        /* <DEDUP_REMOVED lines=44> */
.L_x_15262:
[----:B------:R-:W-:Y:S05]  /*2d5e0*/  BSYNC B2 ;  /* 0x0000000000027941 */ /* 0x000fea0003800000 */
.L_x_15261:
        /* <DEDUP_REMOVED lines=16> */
.L_x_15265:
        /* <DEDUP_REMOVED lines=12> */
.L_x_15268:
[----:B------:R-:W-:-:S07]  /*2d7b0*/  IMAD.MOV.U32 R18, RZ, RZ, R12 ;  /* 0x000000ffff127224 */ /* 0x000fce00078e000c */
.L_x_15269:
[----:B------:R-:W-:Y:S05]  /*2d7c0*/  BSYNC B2 ;  /* 0x0000000000027941 */ /* 0x000fea0003800000 */
.L_x_15267:
        /* <DEDUP_REMOVED lines=16> */
.L_x_15273:
[----:B------:R-:W-:Y:S05]  /*2d8d0*/  BSYNC B3 ;  /* 0x0000000000037941 */ /* 0x000fea0003800000 */
.L_x_15272:
        /* <DEDUP_REMOVED lines=44> */
.L_x_15271:
[----:B------:R-:W-:Y:S05]  /*2dba0*/  BSYNC B2 ;  /* 0x0000000000027941 */ /* 0x000fea0003800000 */
.L_x_15270:
        /* <DEDUP_REMOVED lines=10> */
.L_x_15266:
        /* <DEDUP_REMOVED lines=12> */
.L_x_15275:
[----:B------:R-:W-:-:S07]  /*2dd10*/  IMAD.MOV.U32 R166, RZ, RZ, R12 ;  /* 0x000000ffffa67224 */ /* 0x000fce00078e000c */
.L_x_15276:
[----:B------:R-:W-:Y:S05]  /*2dd20*/  BSYNC B2 ;  /* 0x0000000000027941 */ /* 0x000fea0003800000 */
.L_x_15274:
        /* <DEDUP_REMOVED lines=16> */
.L_x_15280:
[----:B------:R-:W-:Y:S05]  /*2de30*/  BSYNC B3 ;  /* 0x0000000000037941 */ /* 0x000fea0003800000 */
.L_x_15279:
        /* <DEDUP_REMOVED lines=44> */
.L_x_15278:
[----:B------:R-:W-:Y:S05]  /*2e100*/  BSYNC B2 ;  /* 0x0000000000027941 */ /* 0x000fea0003800000 */
.L_x_15277:
        /* <DEDUP_REMOVED lines=14> */
.L_x_15281:
        /* <DEDUP_REMOVED lines=12> */
.L_x_15284:
[----:B------:R-:W-:-:S07]  /*2e2b0*/  IMAD.MOV.U32 R19, RZ, RZ, R12 ;  /* 0x000000ffff137224 */ /* 0x000fce00078e000c */
.L_x_15285:
[----:B------:R-:W-:Y:S05]  /*2e2c0*/  BSYNC B2 ;  /* 0x0000000000027941 */ /* 0x000fea0003800000 */
.L_x_15283:
        /* <DEDUP_REMOVED lines=16> */
.L_x_15289:
[----:B------:R-:W-:Y:S05]  /*2e3d0*/  BSYNC B3 ;  /* 0x0000000000037941 */ /* 0x000fea0003800000 */
.L_x_15288:
        /* <DEDUP_REMOVED lines=44> */
.L_x_15287:
[----:B------:R-:W-:Y:S05]  /*2e6a0*/  BSYNC B2 ;  /* 0x0000000000027941 */ /* 0x000fea0003800000 */
.L_x_15286:
        /* <DEDUP_REMOVED lines=12> */
.L_x_15282:
        /* <DEDUP_REMOVED lines=12> */
.L_x_15291:
[----:B------:R-:W-:-:S07]  /*2e830*/  IMAD.MOV.U32 R166, RZ, RZ, R12 ;  /* 0x000000ffffa67224 */ /* 0x000fce00078e000c */
.L_x_15292:
[----:B------:R-:W-:Y:S05]  /*2e840*/  BSYNC B2 ;  /* 0x0000000000027941 */ /* 0x000fea0003800000 */
.L_x_15290:
        /* <DEDUP_REMOVED lines=16> */
.L_x_15296:
[----:B------:R-:W-:Y:S05]  /*2e950*/  BSYNC B3 ;  /* 0x0000000000037941 */ /* 0x000fea0003800000 */
.L_x_15295:
        /* <DEDUP_REMOVED lines=44> */
.L_x_15294:
[----:B------:R-:W-:Y:S05]  /*2ec20*/  BSYNC B2 ;  /* 0x0000000000027941 */ /* 0x000fea0003800000 */
.L_x_15293:
        /* <DEDUP_REMOVED lines=14> */
.L_x_15297:
        /* <DEDUP_REMOVED lines=12> */
.L_x_15300:
[----:B------:R-:W-:-:S07]  /*2edd0*/  IMAD.MOV.U32 R20, RZ, RZ, R12 ;  /* 0x000000ffff147224 */ /* 0x000fce00078e000c */
.L_x_15301:
[----:B------:R-:W-:Y:S05]  /*2ede0*/  BSYNC B2 ;  /* 0x0000000000027941 */ /* 0x000fea0003800000 */
.L_x_15299:
        /* <DEDUP_REMOVED lines=16> */
.L_x_15305:
[----:B------:R-:W-:Y:S05]  /*2eef0*/  BSYNC B3 ;  /* 0x0000000000037941 */ /* 0x000fea0003800000 */
.L_x_15304:
        /* <DEDUP_REMOVED lines=44> */
.L_x_15303:
[----:B------:R-:W-:Y:S05]  /*2f1c0*/  BSYNC B2 ;  /* 0x0000000000027941 */ /* 0x000fea0003800000 */
.L_x_15302:
        /* <DEDUP_REMOVED lines=10> */
.L_x_15298:
        /* <DEDUP_REMOVED lines=12> */
.L_x_15307:
[----:B------:R-:W-:-:S07]  /*2f330*/  IMAD.MOV.U32 R225, RZ, RZ, R12 ;  /* 0x000000ffffe17224 */ /* 0x000fce00078e000c */
.L_x_15308:
[----:B------:R-:W-:Y:S05]  /*2f340*/  BSYNC B2 ;  /* 0x0000000000027941 */ /* 0x000fea0003800000 */
.L_x_15306:
        /* <DEDUP_REMOVED lines=16> */
.L_x_15312:
[----:B------:R-:W-:Y:S05]  /*2f450*/  BSYNC B3 ;  /* 0x0000000000037941 */ /* 0x000fea0003800000 */
.L_x_15311:
        /* <DEDUP_REMOVED lines=44> */
.L_x_15310:
[----:B------:R-:W-:Y:S05]  /*2f720*/  BSYNC B2 ;  /* 0x0000000000027941 */ /* 0x000fea0003800000 */
.L_x_15309:
        /* <DEDUP_REMOVED lines=14> */
.L_x_15313:
        /* <DEDUP_REMOVED lines=12> */
.L_x_15316:
[----:B------:R-:W-:-:S07]  /*2f8d0*/  IMAD.MOV.U32 R21, RZ, RZ, R12 ;  /* 0x000000ffff157224 */ /* 0x000fce00078e000c */
.L_x_15317:
[----:B------:R-:W-:Y:S05]  /*2f8e0*/  BSYNC B2 ;  /* 0x0000000000027941 */ /* 0x000fea0003800000 */
.L_x_15315:
        /* <DEDUP_REMOVED lines=16> */
.L_x_15321:
[----:B------:R-:W-:Y:S05]  /*2f9f0*/  BSYNC B3 ;  /* 0x0000000000037941 */ /* 0x000fea0003800000 */
.L_x_15320:
        /* <DEDUP_REMOVED lines=44> */
.L_x_15319:
[----:B------:R-:W-:Y:S05]  /*2fcc0*/  BSYNC B2 ;  /* 0x0000000000027941 */ /* 0x000fea0003800000 */
.L_x_15318:
        /* <DEDUP_REMOVED lines=12> */
.L_x_15314:
        /* <DEDUP_REMOVED lines=54> */
.L_x_15193:
[----:B------:R-:W-:Y:S05]  /*300f0*/  BSYNC B1 ;  /* 0x0000000000017941 */ /* 0x000fea0003800000 */
.L_x_15192:
        /* <DEDUP_REMOVED lines=235> */
.L_x_15351:
[----:B------:R-:W-:Y:S01]  /*30fb0*/  FMUL.FTZ R164, R229, R229 ;  /* 0x000000e5e5a47220 */ /* 0x000fe20000410000 */
[----:B------:R-:W-:Y:S01]  /*30fc0*/  PLOP3.LUT P0, PT, PT, PT, UP0, 0x40, 0x0 ;  /* 0x000000000000781c */ /* 0x000fe20003f0e808 */
[----:B01----:R-:W-:Y:S01]  /*30fd0*/  FADD.FTZ R230, R230, R231 ;  /* 0x000000e7e6e67221 */ /* 0x003fe20000010000 */
[----:B------:R-:W0:Y:S01]  /*30fe0*/  @!P5 LDC.64 R166, c[0x0][0x250] ;  /* 0x00009400ffa6db82 */ /* 0x000e220000000a00 */
[----:B------:R-:W-:Y:S01]  /*30ff0*/  LOP3.LUT P1, RZ, R6, 0x20, RZ, 0xc0, !PT ;  /* 0x0000002006ff7812 */ /* 0x000fe2000782c0ff */
[----:B------:R-:W-:Y:S01]  /*31000*/  BSSY B1, `(.L_x_15323) ;  /* 0x000002d000017945 */ /* 0x000fe20003800000 */
[----:B------:R-:W-:Y:S01]  /*31010*/  FSEL R232, R164, RZ, !P0 ;  /* 0x000000ffa4e87208 */ /* 0x000fe20004000000 */
[----:B------:R-:W-:Y:S01]  /*31020*/  FFMA.FTZ R227, R230, R227, UR9 ;  /* 0x00000009e6e37e23 */ /* 0x000fe200080100e3 */
[----:B------:R-:W-:-:S03]  /*31030*/  PLOP3.LUT P0, PT, PT, PT, UP0, 0x40, 0x0 ;  /* 0x000000000000781c */ /* 0x000fc60003f0e808 */
[----:B------:R-:W1:Y:S01]  /*31040*/  @!P5 LDC.64 R164, c[0x0][0x258] ;  /* 0x00009600ffa4db82 */ /* 0x000e620000000a00 */
[----:B------:R-:W-:Y:S01]  /*31050*/  FADD.FTZ R227, R227, R232 ;  /* 0x000000e8e3e37221 */ /* 0x000fe20000010000 */
[----:B------:R-:W-:-:S05]  /*31060*/  FSEL R228, R229, RZ, P0 ;  /* 0x000000ffe5e47208 */ /* 0x000fca0000000000 */
[----:B------:R-:W2:Y:S01]  /*31070*/  MUFU.RSQ R227, R227 ;  /* 0x000000e300e37308 */ /* 0x000ea20000001400 */
[----:B0-----:R-:W-:-:S05]  /*31080*/  @!P5 IMAD.WIDE R166, R7, 0x4, R166 ;  /* 0x0000000407a6d825 */ /* 0x001fca00078e02a6 */
[----:B------:R0:W-:Y:S01]  /*31090*/  @!P5 STG.E desc[UR4][R166.64], R229 ;  /* 0x000000e5a600d986 */ /* 0x0001e2000c101904 */
[----:B-1----:R-:W-:-:S05]  /*310a0*/  @!P5 IMAD.WIDE R164, R7, 0x4, R164 ;  /* 0x0000000407a4d825 */ /* 0x002fca00078e02a4 */
[----:B--2---:R0:W-:Y:S01]  /*310b0*/  @!P5 STG.E desc[UR4][R164.64], R227 ;  /* 0x000000e3a400d986 */ /* 0x0041e2000c101904 */
[----:B------:R-:W-:Y:S05]  /*310c0*/  @!P1 BRA `(.L_x_15324) ;  /* 0x0000000000809947 */ /* 0x000fea0003800000 */
[----:B------:R-:W1:Y:S01]  /*310d0*/  LDC.64 R230, c[0x0][0x2b8] ;  /* 0x0000ae00ffe67b82 */ /* 0x000e620000000a00 */
[--C-:B0-----:R-:W-:Y:S01]  /*310e0*/  FADD.FTZ R164, R22, -R228.reuse ;  /* 0x800000e416a47221 */ /* 0x101fe20000010000 */
        /* <DEDUP_REMOVED lines=24> */
[----:B-1----:R-:W-:Y:S01]  /*31270*/  IMAD.WIDE.U32 R230, R226, 0x10, R230 ;  /* 0x00000010e2e67825 */ /* 0x002fe200078e00e6 */
[----:B------:R-:W-:-:S02]  /*31280*/  F2FP.BF16.F32.PACK_AB R165, R234, R167 ;  /* 0x000000a7eaa5723e */ /* 0x000fc400000010ff */
[----:B------:R-:W-:Y:S01]  /*31290*/  F2FP.BF16.F32.PACK_AB R166, R229, R166 ;  /* 0x000000a6e5a6723e */ /* 0x000fe200000010ff */
[----:B------:R-:W-:Y:S01]  /*312a0*/  VIADD R226, R226, 0x20 ;  /* 0x00000020e2e27836 */ /* 0x000fe20000000000 */
[----:B------:R-:W-:-:S05]  /*312b0*/  F2FP.BF16.F32.PACK_AB R167, R242, R233 ;  /* 0x000000e9f2a7723e */ /* 0x000fca00000010ff */
[----:B------:R1:W-:Y:S02]  /*312c0*/  STG.E.128 desc[UR4][R230.64], R164 ;  /* 0x000000a4e6007986 */ /* 0x0003e4000c101d04 */
.L_x_15324:
[----:B------:R-:W-:Y:S05]  /*312d0*/  BSYNC B1 ;  /* 0x0000000000017941 */ /* 0x000fea0003800000 */
.L_x_15323:
[----:B------:R-:W-:Y:S01]  /*312e0*/  LOP3.LUT P0, RZ, R6, 0x1000, RZ, 0xc0, !PT ;  /* 0x0000100006ff7812 */ /* 0x000fe2000780c0ff */
[----:B------:R-:W-:-:S12]  /*312f0*/  BSSY B1, `(.L_x_15325) ;  /* 0x0000022000017945 */ /* 0x000fd80003800000 */
[----:B------:R-:W-:Y:S05]  /*31300*/  @!P0 BRA `(.L_x_15326) ;  /* 0x0000000000808947 */ /* 0x000fea0003800000 */
[----:B-1----:R-:W1:Y:S01]  /*31310*/  LDC.64 R230, c[0x0][0x2b8] ;  /* 0x0000ae00ffe67b82 */ /* 0x002e620000000a00 */
        /* <DEDUP_REMOVED lines=27> */
[----:B------:R-:W-:Y:S02]  /*314d0*/  F2FP.BF16.F32.PACK_AB R166, R229, R166 ;  /* 0x000000a6e5a6723e */ /* 0x000fe400000010ff */
[----:B------:R-:W-:Y:S02]  /*314e0*/  F2FP.BF16.F32.PACK_AB R167, R242, R233 ;  /* 0x000000e9f2a7723e */ /* 0x000fe400000010ff */
[----:B------:R-:W-:-:S03]  /*314f0*/  IADD3 R226, R226, 0x20, RZ ;  /* 0x00000020e2e27810 */ /* 0x000fc60007ffe0ff */
[----:B------:R2:W-:Y:S04]  /*31500*/  STG.E.128 desc[UR4][R230.64], R164 ;  /* 0x000000a4e6007986 */ /* 0x0005e8000c101d04 */
.L_x_15326:
[----:B------:R-:W-:Y:S05]  /*31510*/  BSYNC B1 ;  /* 0x0000000000017941 */ /* 0x000fea0003800000 */
.L_x_15325:
[----:B------:R-:W-:Y:S01]  /*31520*/  LOP3.LUT P0, RZ, R6, 0x800, RZ, 0xc0, !PT ;  /* 0x0000080006ff7812 */ /* 0x000fe2000780c0ff */
[----:B------:R-:W-:-:S12]  /*31530*/  BSSY B1, `(.L_x_15327) ;  /* 0x0000022000017945 */ /* 0x000fd80003800000 */
[----:B------:R-:W-:Y:S05]  /*31540*/  @!P0 BRA `(.L_x_15328) ;  /* 0x0000000000808947 */ /* 0x000fea0003800000 */
[----:B-12---:R-:W1:Y:S01]  /*31550*/  LDC.64 R230, c[0x0][0x2b8] ;  /* 0x0000ae00ffe67b82 */ /* 0x006e620000000a00 */
        /* <DEDUP_REMOVED lines=31> */
.L_x_15328:
[----:B------:R-:W-:Y:S05]  /*31750*/  BSYNC B1 ;  /* 0x0000000000017941 */ /* 0x000fea0003800000 */
.L_x_15327:
[----:B------:R-:W-:Y:S01]  /*31760*/  LOP3.LUT P0, RZ, R6, 0x400, RZ, 0xc0, !PT ;  /* 0x0000040006ff7812 */ /* 0x000fe2000780c0ff */
[----:B------:R-:W-:-:S12]  /*31770*/  BSSY B1, `(.L_x_15329) ;  /* 0x0000022000017945 */ /* 0x000fd80003800000 */
[----:B------:R-:W-:Y:S05]  /*31780*/  @!P0 BRA `(.L_x_15330) ;  /* 0x0000000000808947 */ /* 0x000fea0003800000 */
[----:B-123--:R-:W1:Y:S01]  /*31790*/  LDC.64 R230, c[0x0][0x2b8] ;  /* 0x0000ae00ffe67b82 */ /* 0x00ee620000000a00 */
        /* <DEDUP_REMOVED lines=31> */
.L_x_15330:
[----:B------:R-:W-:Y:S05]  /*31990*/  BSYNC B1 ;  /* 0x0000000000017941 */ /* 0x000fea0003800000 */
.L_x_15329:
[----:B------:R-:W-:Y:S01]  /*319a0*/  LOP3.LUT P0, RZ, R6, 0x200, RZ, 0xc0, !PT ;  /* 0x0000020006ff7812 */ /* 0x000fe2000780c0ff */
[----:B------:R-:W-:-:S12]  /*319b0*/  BSSY B1, `(.L_x_15331) ;  /* 0x0000022000017945 */ /* 0x000fd80003800000 */
[----:B------:R-:W-:Y:S05]  /*319c0*/  @!P0 BRA `(.L_x_15332) ;  /* 0x0000000000808947 */ /* 0x000fea0003800000 */
[----:B-1234-:R-:W1:Y:S01]  /*319d0*/  LDC.64 R230, c[0x0][0x2b8] ;  /* 0x0000ae00ffe67b82 */ /* 0x01ee620000000a00 */
        /* <DEDUP_REMOVED lines=31> */
.L_x_15332:
[----:B------:R-:W-:Y:S05]  /*31bd0*/  BSYNC B1 ;  /* 0x0000000000017941 */ /* 0x000fea0003800000 */
.L_x_15331:
        /* <DEDUP_REMOVED lines=35> */
.L_x_15334:
[----:B------:R-:W-:Y:S05]  /*31e10*/  BSYNC B1 ;  /* 0x0000000000017941 */ /* 0x000fea0003800000 */
.L_x_15333:
        /* <DEDUP_REMOVED lines=35> */
.L_x_15336:
[----:B------:R-:W-:Y:S05]  /*32050*/  BSYNC B1 ;  /* 0x0000000000017941 */ /* 0x000fea0003800000 */
.L_x_15335:
        /* <DEDUP_REMOVED lines=34> */
.L_x_15338:
[----:B------:R-:W-:Y:S05]  /*32280*/  BSYNC B1 ;  /* 0x0000000000017941 */ /* 0x000fea0003800000 */
.L_x_15337:
[----:B01234-:R-:W0:Y:S02]  /*32290*/  LDC.64 R164, c[0x0][0x210] ;  /* 0x00008400ffa47b82 */ /* 0x01fe240000000a00 */
[----:B0-----:R-:W-:-:S04]  /*322a0*/  LEA R7, R164, R7, 0x2 ;  /* 0x00000007a4077211 */ /* 0x001fc800078e10ff */
[----:B------:R-:W-:-:S13]  /*322b0*/  ISETP.GE.AND P0, PT, R7, R165, PT ;  /* 0x000000a50700720c */ /* 0x000fda0003f06270 */
[----:B------:R-:W-:Y:S05]  /*322c0*/  @!P0 BRA `(.L_x_15339) ;  /* 0xfffffcec00bc8947 */ /* 0x000fea000383ffff */
[----:B------:R-:W-:Y:S05]  /*322d0*/  BSYNC B0 ;  /* 0x0000000000007941 */ /* 0x000fea0003800000 */
.L_x_14274:
[----:B------:R-:W-:Y:S05]  /*322e0*/  EXIT ;  /* 0x000000000000794d */ /* 0x000fea0003800000 */
.L_x_15322:
[----:B------:R-:W-:Y:S01]  /*322f0*/  HFMA2.MMA R237, -RZ, RZ, 0, 1.847743988037109375e-06 ;  /* 0x0000001fffed7435 */ /* 0x000fe200000001ff */
[----:B------:R-:W-:Y:S01]  /*32300*/  BSSY B1, `(.L_x_15340) ;  /* 0x0000007000017945 */ /* 0x000fe20003800000 */
[----:B------:R-:W-:Y:S02]  /*32310*/  IMAD.MOV.U32 R235, RZ, RZ, R165 ;  /* 0x000000ffffeb7224 */ /* 0x000fe400078e00a5 */
[----:B------:R-:W-:Y:S02]  /*32320*/  IMAD.MOV.U32 R234, RZ, RZ, 0x1 ;  /* 0x00000001ffea7424 */ /* 0x000fe400078e00ff */
[----:B------:R-:W-:-:S07]  /*32330*/  IMAD.MOV.U32 R232, RZ, RZ, -0x1 ;  /* 0xffffffffffe87424 */ /* 0x000fce00078e00ff */
[----:B-----5:R-:W-:Y:S05]  /*32340*/  WARPSYNC.COLLECTIVE R232, `(.L_x_15341) ;  /* 0x00000000e8087348 */ /* 0x020fea0003c00000 */
[----:B------:R0:W1:Y:S02]  /*32350*/  SHFL.BFLY P6, R233, R235, R234, R237 ;  /* 0x0c0000eaebe97389 */ /* 0x00006400000c00ed */
[----:B01---5:R-:W-:Y:S01]  /*32360*/  ENDCOLLECTIVE ;  /* 0x000000000000791b */ /* 0x023fe20003800000 */
.L_x_15341:
[----:B------:R-:W-:Y:S05]  /*32370*/  BSYNC B1 ;  /* 0x0000000000017941 */ /* 0x000fea0003800000 */
.L_x_15340:
        /* <DEDUP_REMOVED lines=11> */
.L_x_15342:
[----:B------:R-:W-:Y:S01]  /*32430*/  HFMA2.MMA R234, -RZ, RZ, 0, 2.384185791015625e-07 ;  /* 0x00000004ffea7435 */ /* 0x000fe200000001ff */
[----:B------:R-:W-:-:S04]  /*32440*/  IMAD.MOV.U32 R167, RZ, RZ, R233 ;  /* 0x000000ffffa77224 */ /* 0x000fc800078e00e9 */
[----:B------:R-:W-:-:S04]  /*32450*/  FADD.FTZ R167, R166, R167 ;  /* 0x000000a7a6a77221 */ /* 0x000fc80000010000 */
[----:B------:R-:W-:-:S07]  /*32460*/  IMAD.MOV.U32 R235, RZ, RZ, R167 ;  /* 0x000000ffffeb7224 */ /* 0x000fce00078e00a7 */
[----:B------:R-:W-:Y:S05]  /*32470*/  WARPSYNC.COLLECTIVE R232, `(.L_x_15343) ;  /* 0x00000000e8087348 */ /* 0x000fea0003c00000 */
[----:B------:R0:W1:Y:S02]  /*32480*/  SHFL.BFLY P6, R233, R235, R234, R237 ;  /* 0x0c0000eaebe97389 */ /* 0x00006400000c00ed */
[----:B01----:R-:W-:Y:S01]  /*32490*/  ENDCOLLECTIVE ;  /* 0x000000000000791b */ /* 0x003fe20003800000 */
.L_x_15343:
[----:B------:R-:W-:Y:S01]  /*324a0*/  MOV R234, 0x8 ;  /* 0x0000000800ea7802 */ /* 0x000fe20000000f00 */
[----:B------:R-:W-:-:S04]  /*324b0*/  IMAD.MOV.U32 R164, RZ, RZ, R233 ;  /* 0x000000ffffa47224 */ /* 0x000fc800078e00e9 */
[----:B------:R-:W-:-:S04]  /*324c0*/  FADD.FTZ R228, R167, R164 ;  /* 0x000000a4a7e47221 */ /* 0x000fc80000010000 */
[----:B------:R-:W-:-:S07]  /*324d0*/  IMAD.MOV.U32 R235, RZ, RZ, R228 ;  /* 0x000000ffffeb7224 */ /* 0x000fce00078e00e4 */
[----:B------:R-:W-:Y:S05]  /*324e0*/  WARPSYNC.COLLECTIVE R232, `(.L_x_15344) ;  /* 0x00000000e8087348 */ /* 0x000fea0003c00000 */
[----:B------:R0:W1:Y:S02]  /*324f0*/  SHFL.BFLY P6, R233, R235, R234, R237 ;  /* 0x0c0000eaebe97389 */ /* 0x00006400000c00ed */
[----:B01----:R-:W-:Y:S01]  /*32500*/  ENDCOLLECTIVE ;  /* 0x000000000000791b */ /* 0x003fe20003800000 */
.L_x_15344:
        /* <DEDUP_REMOVED lines=8> */
.L_x_15345:
        /* <DEDUP_REMOVED lines=140> */
.L_x_15346:
[----:B------:R-:W-:Y:S01]  /*32e50*/  HFMA2.MMA R234, -RZ, RZ, 0, 1.1920928955078125e-07 ;  /* 0x00000002ffea7435 */ /* 0x000fe200000001ff */
[----:B------:R-:W-:-:S04]  /*32e60*/  IMAD.MOV.U32 R165, RZ, RZ, R233 ;  /* 0x000000ffffa57224 */ /* 0x000fc800078e00e9 */
[----:B------:R-:W-:-:S04]  /*32e70*/  FADD.FTZ R165, R164, R165 ;  /* 0x000000a5a4a57221 */ /* 0x000fc80000010000 */
[----:B------:R-:W-:-:S07]  /*32e80*/  IMAD.MOV.U32 R235, RZ, RZ, R165 ;  /* 0x000000ffffeb7224 */ /* 0x000fce00078e00a5 */
[----:B------:R-:W-:Y:S05]  /*32e90*/  WARPSYNC.COLLECTIVE R232, `(.L_x_15347) ;  /* 0x00000000e8087348 */ /* 0x000fea0003c00000 */
[----:B------:R0:W1:Y:S02]  /*32ea0*/  SHFL.BFLY P6, R233, R235, R234, R237 ;  /* 0x0c0000eaebe97389 */ /* 0x00006400000c00ed */
[----:B01----:R-:W-:Y:S01]  /*32eb0*/  ENDCOLLECTIVE ;  /* 0x000000000000791b */ /* 0x003fe20003800000 */
.L_x_15347:
[----:B------:R-:W-:Y:S01]  /*32ec0*/  MOV R234, 0x4 ;  /* 0x0000000400ea7802 */ /* 0x000fe20000000f00 */
[----:B------:R-:W-:-:S04]  /*32ed0*/  IMAD.MOV.U32 R166, RZ, RZ, R233 ;  /* 0x000000ffffa67224 */ /* 0x000fc800078e00e9 */
[----:B------:R-:W-:-:S04]  /*32ee0*/  FADD.FTZ R166, R165, R166 ;  /* 0x000000a6a5a67221 */ /* 0x000fc80000010000 */
[----:B------:R-:W-:-:S07]  /*32ef0*/  IMAD.MOV.U32 R235, RZ, RZ, R166 ;  /* 0x000000ffffeb7224 */ /* 0x000fce00078e00a6 */
[----:B------:R-:W-:Y:S05]  /*32f00*/  WARPSYNC.COLLECTIVE R232, `(.L_x_15348) ;  /* 0x00000000e8087348 */ /* 0x000fea0003c00000 */
[----:B------:R0:W1:Y:S02]  /*32f10*/  SHFL.BFLY P6, R233, R235, R234, R237 ;  /* 0x0c0000eaebe97389 */ /* 0x00006400000c00ed */
[----:B01----:R-:W-:Y:S01]  /*32f20*/  ENDCOLLECTIVE ;  /* 0x000000000000791b */ /* 0x003fe20003800000 */
.L_x_15348:
[----:B------:R-:W-:Y:S01]  /*32f30*/  HFMA2.MMA R234, -RZ, RZ, 0, 4.76837158203125e-07 ;  /* 0x00000008ffea7435 */ /* 0x000fe200000001ff */
[----:B------:R-:W-:-:S04]  /*32f40*/  IMAD.MOV.U32 R167, RZ, RZ, R233 ;  /* 0x000000ffffa77224 */ /* 0x000fc800078e00e9 */
[----:B------:R-:W-:-:S04]  /*32f50*/  FADD.FTZ R167, R166, R167 ;  /* 0x000000a7a6a77221 */ /* 0x000fc80000010000 */
[----:B------:R-:W-:-:S07]  /*32f60*/  IMAD.MOV.U32 R235, RZ, RZ, R167 ;  /* 0x000000ffffeb7224 */ /* 0x000fce00078e00a7 */
[----:B------:R-:W-:Y:S05]  /*32f70*/  WARPSYNC.COLLECTIVE R232, `(.L_x_15349) ;  /* 0x00000000e8087348 */ /* 0x000fea0003c00000 */
[----:B------:R0:W1:Y:S02]  /*32f80*/  SHFL.BFLY P6, R233, R235, R234, R237 ;  /* 0x0c0000eaebe97389 */ /* 0x00006400000c00ed */
[----:B01----:R-:W-:Y:S01]  /*32f90*/  ENDCOLLECTIVE ;  /* 0x000000000000791b */ /* 0x003fe20003800000 */
.L_x_15349:
[----:B------:R-:W-:Y:S01]  /*32fa0*/  MOV R234, 0x10 ;  /* 0x0000001000ea7802 */ /* 0x000fe20000000f00 */
[----:B------:R-:W-:-:S04]  /*32fb0*/  IMAD.MOV.U32 R228, RZ, RZ, R233 ;  /* 0x000000ffffe47224 */ /* 0x000fc800078e00e9 */
[----:B------:R-:W-:-:S04]  /*32fc0*/  FADD.FTZ R230, R167, R228 ;  /* 0x000000e4a7e67221 */ /* 0x000fc80000010000 */
[----:B------:R-:W-:-:S07]  /*32fd0*/  IMAD.MOV.U32 R235, RZ, RZ, R230 ;  /* 0x000000ffffeb7224 */ /* 0x000fce00078e00e6 */
[----:B------:R-:W-:Y:S05]  /*32fe0*/  WARPSYNC.COLLECTIVE R232, `(.L_x_15350) ;  /* 0x00000000e8087348 */ /* 0x000fea0003c00000 */
[----:B------:R0:W1:Y:S02]  /*32ff0*/  SHFL.BFLY P6, R233, R235, R234, R237 ;  /* 0x0c0000eaebe97389 */ /* 0x00006400000c00ed */
[----:B01----:R-:W-:Y:S01]  /*33000*/  ENDCOLLECTIVE ;  /* 0x000000000000791b */ /* 0x003fe20003800000 */
.L_x_15350:
[----:B------:R-:W-:Y:S01]  /*33010*/  IMAD.MOV.U32 R231, RZ, RZ, R233 ;  /* 0x000000ffffe77224 */ /* 0x000fe200078e00e9 */
[----:B------:R-:W-:Y:S06]  /*33020*/  BRA `(.L_x_15351) ;  /* 0xffffffdc00e07947 */ /* 0x000fec000383ffff */
.L_x_15352:
        /* <DEDUP_REMOVED lines=13> */
.L_x_53096:


//--------------------- .text._ZN10layer_norm31ln_parallel_residual_fwd_kernelINS_13Kernel_traitsIf13__nv_bfloat16S2_S2_fjLj2048ELj1ELj4ELj1ELj16ENS_18Kernel_traits_baseILj2048EfS2_S2_S2_fjLj128EEEEELb1ELb1ELb1EEEvNS_9FwdParamsE --------------------------
	.section	.text._ZN10layer_norm31ln_parallel_residual_fwd_kernelINS_13Kernel_traitsIf13__nv_bfloat16S2_S2_fjLj2048ELj1ELj4ELj1ELj16ENS_18Kernel_traits_baseILj2048EfS2_S2_S2_fjLj128EEEEELb1ELb1ELb1EEEvNS_9FwdParamsE,"ax",@progbits
	.align	128
        .global         _ZN10layer_norm31ln_parallel_residual_fwd_kernelINS_13Kernel_traitsIf13__nv_bfloat16S2_S2_fjLj2048ELj1ELj4ELj1ELj16ENS_18Kernel_traits_baseILj2048EfS2_S2_S2_fjLj128EEEEELb1ELb1ELb1EEEvNS_9FwdParamsE
        .type           _ZN10layer_norm31ln_parallel_residual_fwd_kernelINS_13Kernel_traitsIf13__nv_bfloat16S2_S2_fjLj2048ELj1ELj4ELj1ELj16ENS_18Kernel_traits_baseILj2048EfS2_S2_S2_fjLj128EEEEELb1ELb1ELb1EEEvNS_9FwdParamsE,@function
        .size           _ZN10layer_norm31ln_parallel_residual_fwd_kernelINS_13Kernel_traitsIf13__nv_bfloat16S2_S2_fjLj2048ELj1ELj4ELj1ELj16ENS_18Kernel_traits_baseILj2048EfS2_S2_S2_fjLj128EEEEELb1ELb1ELb1EEEvNS_9FwdParamsE,(.L_x_53097 - _ZN10layer_norm31ln_parallel_residual_fwd_kernelINS_13Kernel_traitsIf13__nv_bfloat16S2_S2_fjLj2048ELj1ELj4ELj1ELj16ENS_18Kernel_traits_baseILj2048EfS2_S2_S2_fjLj128EEEEELb1ELb1ELb1EEEvNS_9FwdParamsE)
        .other          _ZN10layer_norm31ln_parallel_residual_fwd_kernelINS_13Kernel_traitsIf13__nv_bfloat16S2_S2_fjLj2048ELj1ELj4ELj1ELj16ENS_18Kernel_traits_baseILj2048EfS2_S2_S2_fjLj128EEEEELb1ELb1ELb1EEEvNS_9FwdParamsE,@"STO_CUDA_ENTRY STV_DEFAULT"
_ZN10layer_norm31ln_parallel_residual_fwd_kernelINS_13Kernel_traitsIf13__nv_bfloat16S2_S2_fjLj2048ELj1ELj4ELj1ELj16ENS_18Kernel_traits_baseILj2048EfS2_S2_S2_fjLj128EEEEELb1ELb1ELb1EEEvNS_9FwdParamsE:
.text._ZN10layer_norm31ln_parallel_residual_fwd_kernelINS_13Kernel_traitsIf13__nv_bfloat16S2_S2_fjLj2048ELj1ELj4ELj1ELj16ENS_18Kernel_traits_baseILj2048EfS2_S2_S2_fjLj128EEEEELb1ELb1ELb1EEEvNS_9FwdParamsE:
        /* <DEDUP_REMOVED lines=8> */
[----:B------:R-:W1:Y:S01]  /*0080*/  LDC R237, c[0x0][0x2ec] ;  /* 0x0000bb00ffed7b82 */ /* 0x000e620000000800 */
[----:B------:R-:W2:Y:S01]  /*0090*/  S2R R19, SR_TID.X ;  /* 0x0000000000137919 */ /* 0x000ea20000002100 */
[----:B------:R-:W3:Y:S01]  /*00a0*/  S2R R0, SR_CTAID.X ;  /* 0x0000000000007919 */ /* 0x000ee20000002500 */
[----:B------:R-:W-:Y:S01]  /*00b0*/  ULDC UR8, c[0x0][0x0] ;  /* 0x0000000000087ab9 */ /* 0x000fe20000000800 */
[----:B------:R-:W-:-:S04]  /*00c0*/  ULDC.64 UR10, c[0x0][0x260] ;  /* 0x00009800000a7ab9 */ /* 0x000fc80000000a00 */
[----:B------:R-:W4:Y:S01]  /*00d0*/  @P0 LDC R9, c[0x0][0x2f0] ;  /* 0x0000bc00ff090b82 */ /* 0x000f220000000800 */
[----:B------:R-:W4:Y:S01]  /*00e0*/  @P0 LDG.E.64 R2, desc[UR4][R2.64] ;  /* 0x0000000402020981 */ /* 0x000f22000c1e1b00 */
[----:B0-----:R-:W-:Y:S01]  /*00f0*/  @P0 MOV R6, R236 ;  /* 0x000000ec00060202 */ /* 0x001fe20000000f00 */
[----:B-1----:R-:W-:-:S05]  /*0100*/  @P0 IMAD.MOV.U32 R7, RZ, RZ, R237 ;  /* 0x000000ffff070224 */ /* 0x002fca00078e00ed */
[----:B------:R-:W4:Y:S01]  /*0110*/  @P0 LDG.E.64 R4, desc[UR4][R6.64] ;  /* 0x0000000406040981 */ /* 0x000f22000c1e1b00 */
[----:B------:R-:W-:Y:S02]  /*0120*/  CS2R R160, SRZ ;  /* 0x0000000000a07805 */ /* 0x000fe4000001ff00 */
[----:B------:R-:W-:Y:S02]  /*0130*/  CS2R R162, SRZ ;  /* 0x0000000000a27805 */ /* 0x000fe4000001ff00 */
[----:B------:R-:W-:Y:S02]  /*0140*/  CS2R R156, SRZ ;  /* 0x00000000009c7805 */ /* 0x000fe4000001ff00 */
[----:B--2---:R-:W-:Y:S02]  /*0150*/  SHF.R.U32.HI R18, RZ, 0x5, R19 ;  /* 0x00000005ff127819 */ /* 0x004fe40000011613 */
[----:B------:R-:W-:Y:S02]  /*0160*/  CS2R R158, SRZ ;  /* 0x00000000009e7805 */ /* 0x000fe4000001ff00 */
[----:B------:R-:W-:-:S02]  /*0170*/  CS2R R152, SRZ ;  /* 0x0000000000987805 */ /* 0x000fc4000001ff00 */
[----:B------:R-:W-:Y:S01]  /*0180*/  CS2R R154, SRZ ;  /* 0x00000000009a7805 */ /* 0x000fe2000001ff00 */
[C---:B---3--:R-:W-:Y:S01]  /*0190*/  IMAD R15, R0.reuse, UR8, R19 ;  /* 0x00000008000f7c24 */ /* 0x048fe2000f8e0213 */
[----:B------:R-:W-:Y:S01]  /*01a0*/  LEA R18, R0, R18, 0x2 ;  /* 0x0000001200127211 */ /* 0x000fe200078e10ff */
[----:B------:R-:W-:Y:S01]  /*01b0*/  IMAD.SHL.U32 R0, R19, 0x20, RZ ;  /* 0x0000002013007824 */ /* 0x000fe200078e00ff */
[----:B------:R-:W-:Y:S01]  /*01c0*/  ULDC.64 UR8, c[0x0][0x2c8] ;  /* 0x0000b20000087ab9 */ /* 0x000fe20000000a00 */
[----:B------:R-:W-:Y:S02]  /*01d0*/  CS2R R148, SRZ ;  /* 0x0000000000947805 */ /* 0x000fe4000001ff00 */
[----:B------:R-:W-:Y:S02]  /*01e0*/  CS2R R150, SRZ ;  /* 0x0000000000967805 */ /* 0x000fe4000001ff00 */
[----:B------:R-:W-:Y:S02]  /*01f0*/  CS2R R144, SRZ ;  /* 0x0000000000907805 */ /* 0x000fe4000001ff00 */
[----:B------:R-:W-:-:S02]  /*0200*/  LOP3.LUT R0, R0, 0x3e0, RZ, 0xc0, !PT ;  /* 0x000003e000007812 */ /* 0x000fc400078ec0ff */
        /* <DEDUP_REMOVED lines=23> */
[----:B----4-:R-:W-:-:S02]  /*0380*/  @P0 R2UR UR6, R2 ;  /* 0x00000000020602ca */ /* 0x010fc400000e0000 */
[----:B------:R-:W-:-:S11]  /*0390*/  @P0 R2UR UR7, R3 ;  /* 0x00000000030702ca */ /* 0x000fd600000e0000 */
[----:B------:R-:W-:Y:S02]  /*03a0*/  UIADD3 UR23, UR6, -0x61c88647, URZ ;  /* 0x9e3779b906177890 */ /* 0x000fe4000fffe03f */
[----:B------:R-:W-:Y:S02]  /*03b0*/  UIADD3 UR24, UR7, -0x4498517b, URZ ;  /* 0xbb67ae8507187890 */ /* 0x000fe4000fffe03f */
[----:B------:R-:W-:Y:S02]  /*03c0*/  UIADD3 UR25, UR6, 0x3c6ef372, URZ ;  /* 0x3c6ef37206197890 */ /* 0x000fe4000fffe03f */
[----:B------:R-:W-:Y:S01]  /*03d0*/  UIADD3 UR26, UR7, 0x76cf5d0a, URZ ;  /* 0x76cf5d0a071a7890 */ /* 0x000fe2000fffe03f */
[----:B------:R-:W-:Y:S01]  /*03e0*/  @P0 IADD3 R236, P1, R4, R9, RZ ;  /* 0x0000000904ec0210 */ /* 0x000fe20007f3e0ff */
[----:B------:R-:W-:Y:S02]  /*03f0*/  UIADD3 UR28, UR7, 0x32370b8f, URZ ;  /* 0x32370b8f071c7890 */ /* 0x000fe4000fffe03f */
[----:B------:R-:W-:-:S02]  /*0400*/  UIADD3 UR27, UR6, -0x255992d5, URZ ;  /* 0xdaa66d2b061b7890 */ /* 0x000fc4000fffe03f */
[----:B------:R-:W-:Y:S01]  /*0410*/  @P0 IMAD.X R237, RZ, RZ, R5, P1 ;  /* 0x000000ffffed0224 */ /* 0x000fe200008e0605 */
[----:B------:R-:W-:Y:S01]  /*0420*/  UIADD3 UR29, UR6, 0x78dde6e4, URZ ;  /* 0x78dde6e4061d7890 */ /* 0x000fe2000fffe03f */
[----:B------:R-:W-:Y:S01]  /*0430*/  IMAD.WIDE.U32 R4, R15, -0x326172a9, RZ ;  /* 0xcd9e8d570f047825 */ /* 0x000fe200078e00ff */
[----:B------:R-:W-:Y:S01]  /*0440*/  UIADD3 UR30, UR7, -0x126145ec, URZ ;  /* 0xed9eba14071e7890 */ /* 0x000fe2000fffe03f */
[----:B------:R-:W-:Y:S01]  /*0450*/  ISETP.NE.U32.AND P0, PT, RZ, UR8, PT ;  /* 0x00000008ff007c0c */ /* 0x000fe2000bf05070 */
[----:B------:R-:W-:Y:S01]  /*0460*/  UIADD3 UR32, UR7, -0x56f99767, URZ ;  /* 0xa906689907207890 */ /* 0x000fe2000fffe03f */
[--C-:B------:R-:W-:Y:S01]  /*0470*/  SHF.R.U32.HI R11, RZ, 0x2, R237.reuse ;  /* 0x00000002ff0b7819 */ /* 0x100fe200000116ed */
[----:B------:R-:W-:Y:S01]  /*0480*/  UIADD3 UR31, UR6, 0x1715609d, URZ ;  /* 0x1715609d061f7890 */ /* 0x000fe2000fffe03f */
[----:B------:R-:W-:Y:S01]  /*0490*/  SHF.R.U64 R13, R236, 0x2, R237 ;  /* 0x00000002ec0d7819 */ /* 0x000fe200000012ed */
[----:B------:R-:W-:Y:S02]  /*04a0*/  UIADD3 UR33, UR6, -0x4ab325aa, URZ ;  /* 0xb54cda5606217890 */ /* 0x000fe4000fffe03f */
[----:B------:R-:W-:Y:S01]  /*04b0*/  LOP3.LUT R6, R5, UR6, R11, 0x96, !PT ;  /* 0x0000000605067c12 */ /* 0x000fe2000f8e960b */
[----:B------:R-:W-:Y:S01]  /*04c0*/  UIADD3 UR34, UR7, 0x646e171e, URZ ;  /* 0x646e171e07227890 */ /* 0x000fe2000fffe03f */
[----:B------:R-:W-:Y:S01]  /*04d0*/  ISETP.NE.AND.EX P0, PT, RZ, UR9, PT, P0 ;  /* 0x00000009ff007c0c */ /* 0x000fe2000bf05300 */
        /* <DEDUP_REMOVED lines=33> */
[----:B------:R-:W-:Y:S01]  /*06f0*/  IMAD.HI.U32 R5, R17, -0x326172a9, RZ ;  /* 0xcd9e8d5711057827 */ /* 0x000fe200078e00ff */
[----:B------:R-:W-:Y:S02]  /*0700*/  LOP3.LUT R16, R3, UR35, R4, 0x96, !PT ;  /* 0x0000002303107c12 */ /* 0x000fe4000f8e9604 */
[----:B------:R-:W-:Y:S01]  /*0710*/  IADD3 R4, P2, R0, UR8, RZ ;  /* 0x0000000800047c10 */ /* 0x000fe2000ff5e0ff */
[----:B------:R-:W-:Y:S01]  /*0720*/  ULDC UR8, c[0x0][0x214] ;  /* 0x0000850000087ab9 */ /* 0x000fe20000000800 */
[----:B------:R-:W-:Y:S01]  /*0730*/  LOP3.LUT R12, R5, UR37, R2, 0x96, !PT ;  /* 0x00000025050c7c12 */ /* 0x000fe2000f8e9602 */
[----:B------:R-:W-:Y:S01]  /*0740*/  IMAD.HI.U32 R3, R16, -0x2daee0ad, RZ ;  /* 0xd2511f5310037827 */ /* 0x000fe200078e00ff */
[----:B------:R-:W-:-:S03]  /*0750*/  IADD3 R2, P1, R0, UR10, RZ ;  /* 0x0000000a00027c10 */ /* 0x000fc6000ff3e0ff */
[----:B------:R-:W-:Y:S01]  /*0760*/  IMAD.X R5, RZ, RZ, UR9, P2 ;  /* 0x00000009ff057e24 */ /* 0x000fe200090e06ff */
[----:B------:R-:W-:Y:S02]  /*0770*/  LOP3.LUT R6, R3, UR38, R6, 0x96, !PT ;  /* 0x0000002603067c12 */ /* 0x000fe4000f8e9606 */
[----:B------:R-:W-:Y:S02]  /*0780*/  IADD3.X R3, RZ, UR11, RZ, P1, !PT ;  /* 0x0000000bff037c10 */ /* 0x000fe40008ffe4ff */
[----:B------:R0:W5:Y:S01]  /*0790*/  @P0 LDG.E.128 R160, desc[UR4][R4.64] ;  /* 0x0000000404a00981 */ /* 0x000162000c1e1d00 */
[----:B------:R-:W-:-:S03]  /*07a0*/  ISETP.GE.AND P1, PT, R18, UR8, PT ;  /* 0x0000000812007c0c */ /* 0x000fc6000bf26270 */
        /* <DEDUP_REMOVED lines=32> */
[----:B------:R-:W-:Y:S01]  /*09b0*/  UIADD3 UR39, UR6, -0x700cb87f, URZ ;  /* 0x8ff3478106277890 */ /* 0x000fe2000fffe03f */
[----:B------:R-:W-:Y:S01]  /*09c0*/  IMAD R16, R16, -0x2daee0ad, RZ ;  /* 0xd2511f5310107824 */ /* 0x000fe200078e02ff */
[----:B------:R-:W-:Y:S01]  /*09d0*/  UIADD3 UR40, UR7, -0x695add53, URZ ;  /* 0x96a522ad07287890 */ /* 0x000fe2000fffe03f */
[----:B------:R-:W-:Y:S01]  /*09e0*/  IMAD R17, R17, -0x326172a9, RZ ;  /* 0xcd9e8d5711117824 */ /* 0x000fe200078e02ff */
[----:B------:R-:W-:Y:S01]  /*09f0*/  ULDC.64 UR8, c[0x0][0x228] ;  /* 0x00008a0000087ab9 */ /* 0x000fe20000000a00 */
[----:B------:R-:W-:Y:S01]  /*0a00*/  IMAD.HI.U32 R0, R6, -0x326172a9, RZ ;  /* 0xcd9e8d5706007827 */ /* 0x000fe200078e00ff */
[----:B------:R-:W-:Y:S01]  /*0a10*/  ISETP.NE.U32.AND P0, PT, RZ, UR8, PT ;  /* 0x00000008ff007c0c */ /* 0x000fe2000bf05070 */
[----:B------:R-:W-:Y:S01]  /*0a20*/  BSSY B0, `(.L_x_15353) ;  /* 0x000307c000007945 */ /* 0x000fe20003800000 */
[----:B------:R-:W-:Y:S01]  /*0a30*/  LOP3.LUT R236, R236, 0x3, RZ, 0xc0, !PT ;  /* 0x00000003ecec7812 */ /* 0x000fe200078ec0ff */
[----:B0-----:R-:W-:Y:S01]  /*0a40*/  IMAD.HI.U32 R5, R12, -0x2daee0ad, RZ ;  /* 0xd2511f530c057827 */ /* 0x001fe200078e00ff */
[----:B------:R-:W-:Y:S01]  /*0a50*/  LOP3.LUT R17, R0, UR39, R17, 0x96, !PT ;  /* 0x0000002700117c12 */ /* 0x000fe2000f8e9611 */
[----:B------:R-:W-:Y:S01]  /*0a60*/  ULDC.U8 UR8, c[0x0][0x2a0] ;  /* 0x0000a80000087ab9 */ /* 0x000fe20000000000 */
[----:B------:R-:W-:Y:S01]  /*0a70*/  LOP3.LUT R178, R19, 0x1f, RZ, 0xc0, !PT ;  /* 0x0000001f13b27812 */ /* 0x000fe200078ec0ff */
[----:B------:R-:W-:Y:S01]  /*0a80*/  IMAD R14, R6, -0x326172a9, RZ ;  /* 0xcd9e8d57060e7824 */ /* 0x000fe200078e02ff */
[----:B------:R-:W-:Y:S01]  /*0a90*/  LOP3.LUT R16, R5, UR40, R16, 0x96, !PT ;  /* 0x0000002805107c12 */ /* 0x000fe2000f8e9610 */
[----:B------:R-:W-:Y:S01]  /*0aa0*/  IMAD R12, R12, -0x2daee0ad, RZ ;  /* 0xd2511f530c0c7824 */ /* 0x000fe200078e02ff */
[----:B------:R-:W-:Y:S01]  /*0ab0*/  ISETP.NE.AND.EX P0, PT, RZ, UR9, PT, P0 ;  /* 0x00000009ff007c0c */ /* 0x000fe2000bf05300 */
[----:B------:R-:W-:Y:S01]  /*0ac0*/  IMAD.MOV.U32 R10, RZ, RZ, RZ ;  /* 0x000000ffff0a7224 */ /* 0x000fe200078e00ff */
[----:B------:R-:W-:Y:S01]  /*0ad0*/  UISETP.NE.AND UP0, UPT, UR8, URZ, UPT ;  /* 0x0000003f0800728c */ /* 0x000fe2000bf05270 */
[----:B------:R-:W-:Y:S01]  /*0ae0*/  ULDC UR21, c[0x0][0x218] ;  /* 0x0000860000157ab9 */ /* 0x000fe20000000800 */
[----:B------:R-:W-:Y:S01]  /*0af0*/  ULDC UR22, c[0x0][0x2d8] ;  /* 0x0000b60000167ab9 */ /* 0x000fe20000000800 */
[----:B------:R-:W-:Y:S01]  /*0b00*/  ULDC.64 UR8, c[0x0][0x228] ;  /* 0x00008a0000087ab9 */ /* 0x000fe20000000a00 */
[----:B------:R-:W-:Y:S01]  /*0b10*/  ULDC.64 UR10, c[0x0][0x230] ;  /* 0x00008c00000a7ab9 */ /* 0x000fe20000000a00 */
[----:B------:R-:W-:Y:S01]  /*0b20*/  ULDC.64 UR12, c[0x0][0x238] ;  /* 0x00008e00000c7ab9 */ /* 0x000fe20000000a00 */
[----:B------:R-:W-:Y:S01]  /*0b30*/  ULDC.64 UR14, c[0x0][0x240] ;  /* 0x00009000000e7ab9 */ /* 0x000fe20000000a00 */
[----:B------:R-:W-:Y:S01]  /*0b40*/  ULDC.64 UR16, c[0x0][0x248] ;  /* 0x0000920000107ab9 */ /* 0x000fe20000000a00 */
[----:B-1----:R-:W-:-:S05]  /*0b50*/  ULDC.64 UR18, c[0x0][0x2b8] ;  /* 0x0000ae0000127ab9 */ /* 0x002fca0000000a00 */
.L_x_16387:
        /* <DEDUP_REMOVED lines=28> */
.L_x_15355:
[----:B------:R-:W-:-:S07]  /*0d20*/  MOV R168, R14 ;  /* 0x0000000e00a87202 */ /* 0x000fce0000000f00 */
.L_x_15356:
[----:B------:R-:W-:Y:S05]  /*0d30*/  BSYNC B1 ;  /* 0x0000000000017941 */ /* 0x000fea0003800000 */
.L_x_15354:
        /* <DEDUP_REMOVED lines=16> */
.L_x_15360:
[----:B------:R-:W-:Y:S05]  /*0e40*/  BSYNC B2 ;  /* 0x0000000000027941 */ /* 0x000fea0003800000 */
.L_x_15359:
        /* <DEDUP_REMOVED lines=44> */
.L_x_15358:
[----:B------:R-:W-:Y:S05]  /*1110*/  BSYNC B1 ;  /* 0x0000000000017941 */ /* 0x000fea0003800000 */
.L_x_15357:
[----:B------:R-:W0:Y:S01]  /*1120*/  LDC R174, c[0x0][0x298] ;  /* 0x0000a600ffae7b82 */ /* 0x000e220000000800 */
[----:B------:R-:W-:Y:S01]  /*1130*/  ISETP.NE.U32.AND P2, PT, RZ, UR8, PT ;  /* 0x00000008ff007c0c */ /* 0x000fe2000bf45070 */
[----:B------:R-:W-:Y:S01]  /*1140*/  IMAD.MOV.U32 R169, RZ, RZ, 0x2f800000 ;  /* 0x2f800000ffa97424 */ /* 0x000fe200078e00ff */
[----:B------:R-:W-:Y:S02]  /*1150*/  I2FP.F32.U32 R22, R168 ;  /* 0x000000a800167245 */ /* 0x000fe40000201000 */
[----:B------:R-:W-:Y:S02]  /*1160*/  ISETP.NE.AND.EX P2, PT, RZ, UR9, PT, P2 ;  /* 0x00000009ff007c0c */ /* 0x000fe4000bf45320 */
[----:B-----5:R-:W-:Y:S01]  /*1170*/  SHF.L.U32 R23, R24, 0x10, RZ ;  /* 0x0000001018177819 */ /* 0x020fe200000006ff */
[----:B------:R-:W1:Y:S01]  /*1180*/  LDC R175, c[0x0][0x294] ;  /* 0x0000a500ffaf7b82 */ /* 0x000e620000000800 */
[----:B------:R-:W-:Y:S01]  /*1190*/  FFMA.FTZ R22, R22, R169, 1.1641532182693481445e-10 ;  /* 0x2f00000016167423 */ /* 0x000fe200000100a9 */
[----:B------:R-:W-:-:S02]  /*11a0*/  PRMT R24, R24, 0x7632, R24 ;  /* 0x0000763218187816 */ /* 0x000fc40000000018 */
[----:B0-----:R-:W-:Y:S02]  /*11b0*/  FMUL.FTZ R23, R23, R174 ;  /* 0x000000ae17177220 */ /* 0x001fe40000410000 */
[----:B-1----:R-:W-:-:S04]  /*11c0*/  FSETP.GTU.FTZ.AND P3, PT, R22, R175, PT ;  /* 0x000000af1600720b */ /* 0x002fc80003f7c000 */
        /* <DEDUP_REMOVED lines=9> */
.L_x_15361:
        /* <DEDUP_REMOVED lines=12> */
.L_x_15364:
[----:B------:R-:W-:-:S07]  /*1320*/  IMAD.MOV.U32 R8, RZ, RZ, R14 ;  /* 0x000000ffff087224 */ /* 0x000fce00078e000e */
.L_x_15365:
[----:B------:R-:W-:Y:S05]  /*1330*/  BSYNC B1 ;  /* 0x0000000000017941 */ /* 0x000fea0003800000 */
.L_x_15363:
        /* <DEDUP_REMOVED lines=16> */
.L_x_15369:
[----:B------:R-:W-:Y:S05]  /*1440*/  BSYNC B2 ;  /* 0x0000000000027941 */ /* 0x000fea0003800000 */
.L_x_15368:
        /* <DEDUP_REMOVED lines=44> */
.L_x_15367:
[----:B------:R-:W-:Y:S05]  /*1710*/  BSYNC B1 ;  /* 0x0000000000017941 */ /* 0x000fea0003800000 */
.L_x_15366:
        /* <DEDUP_REMOVED lines=10> */
.L_x_15362:
        /* <DEDUP_REMOVED lines=12> */
.L_x_15371:
[----:B------:R-:W-:-:S07]  /*1880*/  IMAD.MOV.U32 R21, RZ, RZ, R14 ;  /* 0x000000ffff157224 */ /* 0x000fce00078e000e */
.L_x_15372:
[----:B------:R-:W-:Y:S05]  /*1890*/  BSYNC B1 ;  /* 0x0000000000017941 */ /* 0x000fea0003800000 */
.L_x_15370:
        /* <DEDUP_REMOVED lines=16> */
.L_x_15376:
[----:B------:R-:W-:Y:S05]  /*19a0*/  BSYNC B2 ;  /* 0x0000000000027941 */ /* 0x000fea0003800000 */
.L_x_15375:
        /* <DEDUP_REMOVED lines=44> */
.L_x_15374:
[----:B------:R-:W-:Y:S05]  /*1c70*/  BSYNC B1 ;  /* 0x0000000000017941 */ /* 0x000fea0003800000 */
.L_x_15373:
        /* <DEDUP_REMOVED lines=15> */
.L_x_15377:
        /* <DEDUP_REMOVED lines=12> */
.L_x_15380:
[----:B------:R-:W-:-:S07]  /*1e30*/  IMAD.MOV.U32 R7, RZ, RZ, R14 ;  /* 0x000000ffff077224 */ /* 0x000fce00078e000e */
.L_x_15381:
[----:B------:R-:W-:Y:S05]  /*1e40*/  BSYNC B1 ;  /* 0x0000000000017941 */ /* 0x000fea0003800000 */
.L_x_15379:
        /* <DEDUP_REMOVED lines=16> */
.L_x_15385:
[----:B------:R-:W-:Y:S05]  /*1f50*/  BSYNC B2 ;  /* 0x0000000000027941 */ /* 0x000fea0003800000 */
.L_x_15384:
        /* <DEDUP_REMOVED lines=9> */
[----:B------:R-:W-:Y:S01]  /*1ff0*/  IMAD.WIDE.U32 R166, R23, -0x2daee0ad, RZ ;  /* 0xd2511f5317a67825 */ /* 0x000fe200078e00ff */
[----:B------:R-:W-:-:S03]  /*2000*/  HFMA2.MMA R23, -RZ, RZ, 0, 0 ;  /* 0x00000000ff177435 */ /* 0x000fc600000001ff */
        /* <DEDUP_REMOVED lines=33> */
.L_x_15383:
[----:B------:R-:W-:Y:S05]  /*2220*/  BSYNC B1 ;  /* 0x0000000000017941 */ /* 0x000fea0003800000 */
.L_x_15382:
        /* <DEDUP_REMOVED lines=12> */
.L_x_15378:
        /* <DEDUP_REMOVED lines=12> */
.L_x_15387:
[----:B------:R-:W-:-:S07]  /*23b0*/  IMAD.MOV.U32 R24, RZ, RZ, R14 ;  /* 0x000000ffff187224 */ /* 0x000fce00078e000e */
.L_x_15388:
[----:B------:R-:W-:Y:S05]  /*23c0*/  BSYNC B1 ;  /* 0x0000000000017941 */ /* 0x000fea0003800000 */
.L_x_15386:
        /* <DEDUP_REMOVED lines=16> */
.L_x_15392:
[----:B------:R-:W-:Y:S05]  /*24d0*/  BSYNC B2 ;  /* 0x0000000000027941 */ /* 0x000fea0003800000 */
.L_x_15391:
        /* <DEDUP_REMOVED lines=44> */
.L_x_15390:
[----:B------:R-:W-:Y:S05]  /*27a0*/  BSYNC B1 ;  /* 0x0000000000017941 */ /* 0x000fea0003800000 */
.L_x_15389:
        /* <DEDUP_REMOVED lines=15> */
.L_x_15393:
        /* <DEDUP_REMOVED lines=12> */
.L_x_15396:
[----:B------:R-:W-:-:S07]  /*2960*/  IMAD.MOV.U32 R6, RZ, RZ, R14 ;  /* 0x000000ffff067224 */ /* 0x000fce00078e000e */
.L_x_15397:
[----:B------:R-:W-:Y:S05]  /*2970*/  BSYNC B1 ;  /* 0x0000000000017941 */ /* 0x000fea0003800000 */
.L_x_15395:
        /* <DEDUP_REMOVED lines=16> */
.L_x_15401:
[----:B------:R-:W-:Y:S05]  /*2a80*/  BSYNC B2 ;  /* 0x0000000000027941 */ /* 0x000fea0003800000 */
.L_x_15400:
        /* <DEDUP_REMOVED lines=44> */
.L_x_15399:
[----:B------:R-:W-:Y:S05]  /*2d50*/  BSYNC B1 ;  /* 0x0000000000017941 */ /* 0x000fea0003800000 */
.L_x_15398:
        /* <DEDUP_REMOVED lines=10> */
.L_x_15394:
        /* <DEDUP_REMOVED lines=12> */
.L_x_15403:
[----:B------:R-:W-:-:S07]  /*2ec0*/  IMAD.MOV.U32 R168, RZ, RZ, R14 ;  /* 0x000000ffffa87224 */ /* 0x000fce00078e000e */
.L_x_15404:
[----:B------:R-:W-:Y:S05]  /*2ed0*/  BSYNC B1 ;  /* 0x0000000000017941 */ /* 0x000fea0003800000 */
.L_x_15402:
        /* <DEDUP_REMOVED lines=16> */
.L_x_15408:
[----:B------:R-:W-:Y:S05]  /*2fe0*/  BSYNC B2 ;  /* 0x0000000000027941 */ /* 0x000fea0003800000 */
.L_x_15407:
        /* <DEDUP_REMOVED lines=44> */
.L_x_15406:
[----:B------:R-:W-:Y:S05]  /*32b0*/  BSYNC B1 ;  /* 0x0000000000017941 */ /* 0x000fea0003800000 */
.L_x_15405:
        /* <DEDUP_REMOVED lines=15> */
.L_x_15409:
        /* <DEDUP_REMOVED lines=12> */
.L_x_15412:
[----:B------:R-:W-:-:S07]  /*3470*/  IMAD.MOV.U32 R5, RZ, RZ, R14 ;  /* 0x000000ffff057224 */ /* 0x000fce00078e000e */
.L_x_15413:
[----:B------:R-:W-:Y:S05]  /*3480*/  BSYNC B1 ;  /* 0x0000000000017941 */ /* 0x000fea0003800000 */
.L_x_15411:
        /* <DEDUP_REMOVED lines=16> */
.L_x_15417:
[----:B------:R-:W-:Y:S05]  /*3590*/  BSYNC B2 ;  /* 0x0000000000027941 */ /* 0x000fea0003800000 */
.L_x_15416:
        /* <DEDUP_REMOVED lines=44> */
.L_x_15415:
[----:B------:R-:W-:Y:S05]  /*3860*/  BSYNC B1 ;  /* 0x0000000000017941 */ /* 0x000fea0003800000 */
.L_x_15414:
        /* <DEDUP_REMOVED lines=12> */
.L_x_15410:
        /* <DEDUP_REMOVED lines=12> */
.L_x_15419:
[----:B------:R-:W-:-:S07]  /*39f0*/  IMAD.MOV.U32 R168, RZ, RZ, R14 ;  /* 0x000000ffffa87224 */ /* 0x000fce00078e000e */
.L_x_15420:
[----:B------:R-:W-:Y:S05]  /*3a00*/  BSYNC B1 ;  /* 0x0000000000017941 */ /* 0x000fea0003800000 */
.L_x_15418:
        /* <DEDUP_REMOVED lines=16> */
.L_x_15424:
[----:B------:R-:W-:Y:S05]  /*3b10*/  BSYNC B2 ;  /* 0x0000000000027941 */ /* 0x000fea0003800000 */
.L_x_15423:
        /* <DEDUP_REMOVED lines=44> */
.L_x_15422:
[----:B------:R-:W-:Y:S05]  /*3de0*/  BSYNC B1 ;  /* 0x0000000000017941 */ /* 0x000fea0003800000 */
.L_x_15421:
        /* <DEDUP_REMOVED lines=15> */
.L_x_15425:
        /* <DEDUP_REMOVED lines=12> */
.L_x_15428:
[----:B------:R-:W-:-:S07]  /*3fa0*/  IMAD.MOV.U32 R4, RZ, RZ, R14 ;  /* 0x000000ffff047224 */ /* 0x000fce00078e000e */
.L_x_15429:
[----:B------:R-:W-:Y:S05]  /*3fb0*/  BSYNC B1 ;  /* 0x0000000000017941 */ /* 0x000fea0003800000 */
.L_x_15427:
        /* <DEDUP_REMOVED lines=16> */
.L_x_15433:
[----:B------:R-:W-:Y:S05]  /*40c0*/  BSYNC B2 ;  /* 0x0000000000027941 */ /* 0x000fea0003800000 */
.L_x_15432:
        /* <DEDUP_REMOVED lines=44> */
.L_x_15431:
[----:B------:R-:W-:Y:S05]  /*4390*/  BSYNC B1 ;  /* 0x0000000000017941 */ /* 0x000fea0003800000 */
.L_x_15430:
        /* <DEDUP_REMOVED lines=10> */
.L_x_15426:
        /* <DEDUP_REMOVED lines=12> */
.L_x_15435:
[----:B------:R-:W-:-:S07]  /*4500*/  IMAD.MOV.U32 R168, RZ, RZ, R14 ;  /* 0x000000ffffa87224 */ /* 0x000fce00078e000e */
.L_x_15436:
[----:B------:R-:W-:Y:S05]  /*4510*/  BSYNC B1 ;  /* 0x0000000000017941 */ /* 0x000fea0003800000 */
.L_x_15434:
        /* <DEDUP_REMOVED lines=16> */
.L_x_15440:
[----:B------:R-:W-:Y:S05]  /*4620*/  BSYNC B2 ;  /* 0x0000000000027941 */ /* 0x000fea0003800000 */
.L_x_15439:
        /* <DEDUP_REMOVED lines=44> */
.L_x_15438:
[----:B------:R-:W-:Y:S05]  /*48f0*/  BSYNC B1 ;  /* 0x0000000000017941 */ /* 0x000fea0003800000 */
.L_x_15437:
        /* <DEDUP_REMOVED lines=14> */
.L_x_15441:
        /* <DEDUP_REMOVED lines=12> */
.L_x_15444:
[----:B------:R-:W-:-:S07]  /*4aa0*/  IMAD.MOV.U32 R3, RZ, RZ, R14 ;  /* 0x000000ffff037224 */ /* 0x000fce00078e000e */
.L_x_15445:
[----:B------:R-:W-:Y:S05]  /*4ab0*/  BSYNC B1 ;  /* 0x0000000000017941 */ /* 0x000fea0003800000 */
.L_x_15443:
        /* <DEDUP_REMOVED lines=16> */
.L_x_15449:
[----:B------:R-:W-:Y:S05]  /*4bc0*/  BSYNC B2 ;  /* 0x0000000000027941 */ /* 0x000fea0003800000 */
.L_x_15448:
        /* <DEDUP_REMOVED lines=44> */
.L_x_15447:
[----:B------:R-:W-:Y:S05]  /*4e90*/  BSYNC B1 ;  /* 0x0000000000017941 */ /* 0x000fea0003800000 */
.L_x_15446:
        /* <DEDUP_REMOVED lines=12> */
.L_x_15442:
        /* <DEDUP_REMOVED lines=12> */
.L_x_15451:
[----:B------:R-:W-:-:S07]  /*5020*/  IMAD.MOV.U32 R168, RZ, RZ, R14 ;  /* 0x000000ffffa87224 */ /* 0x000fce00078e000e */
.L_x_15452:
[----:B------:R-:W-:Y:S05]  /*5030*/  BSYNC B1 ;  /* 0x0000000000017941 */ /* 0x000fea0003800000 */
.L_x_15450:
        /* <DEDUP_REMOVED lines=16> */
.L_x_15456:
[----:B------:R-:W-:Y:S05]  /*5140*/  BSYNC B2 ;  /* 0x0000000000027941 */ /* 0x000fea0003800000 */
.L_x_15455:
        /* <DEDUP_REMOVED lines=44> */
.L_x_15454:
[----:B------:R-:W-:Y:S05]  /*5410*/  BSYNC B1 ;  /* 0x0000000000017941 */ /* 0x000fea0003800000 */
.L_x_15453:
        /* <DEDUP_REMOVED lines=14> */
.L_x_15457:
        /* <DEDUP_REMOVED lines=12> */
.L_x_15460:
[----:B------:R-:W-:-:S07]  /*55c0*/  IMAD.MOV.U32 R2, RZ, RZ, R14 ;  /* 0x000000ffff027224 */ /* 0x000fce00078e000e */
.L_x_15461:
[----:B------:R-:W-:Y:S05]  /*55d0*/  BSYNC B1 ;  /* 0x0000000000017941 */ /* 0x000fea0003800000 */
.L_x_15459:
        /* <DEDUP_REMOVED lines=16> */
.L_x_15465:
[----:B------:R-:W-:Y:S05]  /*56e0*/  BSYNC B2 ;  /* 0x0000000000027941 */ /* 0x000fea0003800000 */
.L_x_15464:
        /* <DEDUP_REMOVED lines=44> */
.L_x_15463:
[----:B------:R-:W-:Y:S05]  /*59b0*/  BSYNC B1 ;  /* 0x0000000000017941 */ /* 0x000fea0003800000 */
.L_x_15462:
        /* <DEDUP_REMOVED lines=10> */
.L_x_15458:
        /* <DEDUP_REMOVED lines=12> */
.L_x_15467:
[----:B------:R-:W-:-:S07]  /*5b20*/  IMAD.MOV.U32 R176, RZ, RZ, R14 ;  /* 0x000000ffffb07224 */ /* 0x000fce00078e000e */
.L_x_15468:
[----:B------:R-:W-:Y:S05]  /*5b30*/  BSYNC B1 ;  /* 0x0000000000017941 */ /* 0x000fea0003800000 */
.L_x_15466:
        /* <DEDUP_REMOVED lines=16> */
.L_x_15472:
[----:B------:R-:W-:Y:S05]  /*5c40*/  BSYNC B2 ;  /* 0x0000000000027941 */ /* 0x000fea0003800000 */
.L_x_15471:
        /* <DEDUP_REMOVED lines=44> */
.L_x_15470:
[----:B------:R-:W-:Y:S05]  /*5f10*/  BSYNC B1 ;  /* 0x0000000000017941 */ /* 0x000fea0003800000 */
.L_x_15469:
        /* <DEDUP_REMOVED lines=14> */
.L_x_15473:
        /* <DEDUP_REMOVED lines=12> */
.L_x_15476:
[----:B------:R-:W-:-:S07]  /*60c0*/  IMAD.MOV.U32 R0, RZ, RZ, R14 ;  /* 0x000000ffff007224 */ /* 0x000fce00078e000e */
.L_x_15477:
[----:B------:R-:W-:Y:S05]  /*60d0*/  BSYNC B1 ;  /* 0x0000000000017941 */ /* 0x000fea0003800000 */
.L_x_15475:
        /* <DEDUP_REMOVED lines=18> */
.L_x_15481:
[----:B------:R-:W-:Y:S05]  /*6200*/  BSYNC B2 ;  /* 0x0000000000027941 */ /* 0x000fea0003800000 */
.L_x_15480:
        /* <DEDUP_REMOVED lines=44> */
.L_x_15479:
[----:B------:R-:W-:Y:S05]  /*64d0*/  BSYNC B1 ;  /* 0x0000000000017941 */ /* 0x000fea0003800000 */
.L_x_15478:
        /* <DEDUP_REMOVED lines=12> */
.L_x_15474:
[----:B------:R-:W-:Y:S01]  /*65a0*/  P2R R164, PR, RZ, 0x4 ;  /* 0x00000004ffa47803 */ /* 0x000fe20000000000 */
[----:B------:R-:W0:Y:S01]  /*65b0*/  @P1 LDC.64 R182, c[0x0][0x230] ;  /* 0x00008c00ffb61b82 */ /* 0x000e220000000a00 */
[----:B------:R-:W-:Y:S01]  /*65c0*/  ISETP.NE.AND P2, PT, R181, RZ, PT ;  /* 0x000000ffb500720c */ /* 0x000fe20003f45270 */
[----:B------:R-:W-:Y:S01]  /*65d0*/  VIADD R187, R9, 0x20 ;  /* 0x0000002009bb7836 */ /* 0x000fe20000000000 */
[----:B------:R-:W-:Y:S02]  /*65e0*/  SEL R166, RZ, 0x100, P3 ;  /* 0x00000100ffa67807 */ /* 0x000fe40001800000 */
[----:B------:R-:W-:Y:S02]  /*65f0*/  SEL R167, RZ, 0x1000000, P5 ;  /* 0x01000000ffa77807 */ /* 0x000fe40002800000 */
[----:B------:R-:W-:Y:S02]  /*6600*/  SEL R165, RZ, 0x10000, P4 ;  /* 0x00010000ffa57807 */ /* 0x000fe40002000000 */
[----:B------:R-:W-:-:S02]  /*6610*/  ISETP.NE.AND P3, PT, R180, RZ, PT ;  /* 0x000000ffb400720c */ /* 0x000fc40003f65270 */
[----:B------:R-:W-:Y:S01]  /*6620*/  ISETP.NE.AND P5, PT, R178, RZ, PT ;  /* 0x000000ffb200720c */ /* 0x000fe20003fa5270 */
[----:B------:R-:W1:Y:S01]  /*6630*/  @P0 LDC.64 R180, c[0x0][0x228] ;  /* 0x00008a00ffb40b82 */ /* 0x000e620000000a00 */
[----:B------:R-:W-:Y:S02]  /*6640*/  ISETP.NE.AND P4, PT, R179, RZ, PT ;  /* 0x000000ffb300720c */ /* 0x000fe40003f85270 */
[----:B------:R-:W-:Y:S02]  /*6650*/  SEL R189, RZ, 0x1, P2 ;  /* 0x00000001ffbd7807 */ /* 0x000fe40001000000 */
[----:B------:R-:W-:Y:S02]  /*6660*/  ISETP.NE.AND P2, PT, R164, RZ, PT ;  /* 0x000000ffa400720c */ /* 0x000fe40003f45270 */
[----:B------:R-:W-:Y:S02]  /*6670*/  SEL R164, RZ, 0x1, P3 ;  /* 0x00000001ffa47807 */ /* 0x000fe40001800000 */
[----:B------:R-:W-:-:S02]  /*6680*/  SEL R172, RZ, 0x1, P4 ;  /* 0x00000001ffac7807 */ /* 0x000fc40002000000 */
[----:B------:R-:W-:Y:S01]  /*6690*/  SEL R178, RZ, 0x1, P5 ;  /* 0x00000001ffb27807 */ /* 0x000fe20002800000 */
[----:B0-----:R-:W-:Y:S01]  /*66a0*/  @P1 IMAD.WIDE.U32 R182, R187, 0x10, R182 ;  /* 0x00000010bbb61825 */ /* 0x001fe200078e00b6 */
[----:B------:R-:W-:Y:S02]  /*66b0*/  LOP3.LUT R166, R166, R167, R165, 0xfe, !PT ;  /* 0x000000a7a6a67212 */ /* 0x000fe400078efea5 */
[----:B------:R-:W-:Y:S01]  /*66c0*/  LEA R184, P3, R9, UR12, 0x4 ;  /* 0x0000000c09b87c11 */ /* 0x000fe2000f8620ff */
[----:B------:R-:W-:Y:S01]  /*66d0*/  IMAD.WIDE.U32 R164, R164, 0x1000000, RZ ;  /* 0x01000000a4a47825 */ /* 0x000fe200078e00ff */
[----:B------:R-:W-:Y:S02]  /*66e0*/  ISETP.NE.AND P6, PT, R177, RZ, PT ;  /* 0x000000ffb100720c */ /* 0x000fe40003fc5270 */
[----:B------:R-:W-:Y:S01]  /*66f0*/  SHF.L.U32 R186, R9, 0x3, RZ ;  /* 0x0000000309ba7819 */ /* 0x000fe200000006ff */
[----:B------:R-:W-:Y:S01]  /*6700*/  IMAD.WIDE.U32 R172, R172, 0x10000, RZ ;  /* 0x00010000acac7825 */ /* 0x000fe200078e00ff */
[----:B------:R-:W-:-:S02]  /*6710*/  LOP3.LUT R189, R165, R166, R189, 0xfe, !PT ;  /* 0x000000a6a5bd7212 */ /* 0x000fc400078efebd */
[----:B------:R-:W-:Y:S01]  /*6720*/  LEA.HI.X R185, R9, UR13, RZ, 0x4, P3 ;  /* 0x0000000d09b97c11 */ /* 0x000fe200098f24ff */
[----:B------:R-:W-:Y:S01]  /*6730*/  IMAD.WIDE.U32 R178, R178, 0x100, RZ ;  /* 0x00000100b2b27825 */ /* 0x000fe200078e00ff */
[----:B------:R-:W-:Y:S02]  /*6740*/  SEL R177, RZ, 0x1, P6 ;  /* 0x00000001ffb17807 */ /* 0x000fe40003000000 */
[----:B------:R-:W-:Y:S01]  /*6750*/  SHF.R.U32.HI R190, RZ, 0x1d, R9 ;  /* 0x0000001dffbe7819 */ /* 0x000fe20000011609 */
[----:B-1----:R-:W-:Y:S01]  /*6760*/  @P0 IMAD.WIDE.U32 R180, R187, 0x10, R180 ;  /* 0x00000010bbb40825 */ /* 0x002fe200078e00b4 */
[----:B------:R-:W-:Y:S02]  /*6770*/  LOP3.LUT R172, R178, R164, R172, 0xfe, !PT ;  /* 0x000000a4b2ac7212 */ /* 0x000fe400078efeac */
[----:B------:R-:W-:Y:S02]  /*6780*/  IADD3 R188, P3, R186, UR14, RZ ;  /* 0x0000000ebabc7c10 */ /* 0x000fe4000ff7e0ff */
[----:B------:R-:W-:-:S02]  /*6790*/  F2FP.BF16.F32.PACK_AB R167, R27, R168 ;  /* 0x000000a81ba7723e */ /* 0x000fc400000010ff */
[----:B------:R-:W-:Y:S02]  /*67a0*/  F2FP.BF16.F32.PACK_AB R166, R25, R26 ;  /* 0x0000001a19a6723e */ /* 0x000fe400000010ff */
[----:B------:R-:W-:Y:S02]  /*67b0*/  F2FP.BF16.F32.PACK_AB R165, R23, R24 ;  /* 0x0000001817a5723e */ /* 0x000fe400000010ff */
[----:B------:R-:W-:Y:S02]  /*67c0*/  F2FP.BF16.F32.PACK_AB R164, R21, R22 ;  /* 0x0000001615a4723e */ /* 0x000fe400000010ff */
[----:B------:R-:W-:Y:S02]  /*67d0*/  LOP3.LUT R179, R179, R189, R173, 0xfe, !PT ;  /* 0x000000bdb3b37212 */ /* 0x000fe400078efead */
[----:B------:R-:W-:Y:S01]  /*67e0*/  IADD3.X R189, R190, UR15, RZ, P3, !PT ;  /* 0x0000000fbebd7c10 */ /* 0x000fe20009ffe4ff */
[----:B------:R0:W-:Y:S01]  /*67f0*/  STG.E.128 desc[UR4][R184.64], R164 ;  /* 0x000000a4b8007986 */ /* 0x0001e2000c101d04 */
[----:B------:R-:W-:Y:S01]  /*6800*/  LOP3.LUT R178, R172, R177, RZ, 0xfc, !PT ;  /* 0x000000b1acb27212 */ /* 0x000fe200078efcff */
[----:B------:R-:W-:-:S04]  /*6810*/  IMAD.WIDE.U32 R172, R187, 0x10, R170 ;  /* 0x00000010bbac7825 */ /* 0x000fc800078e00aa */
        /* <DEDUP_REMOVED lines=15> */
[----:B------:R-:W-:-:S03]  /*6910*/  IMAD.WIDE.U32 R178, R178, 0x100, RZ ;  /* 0x00000100b2b27825 */ /* 0x000fc600078e00ff */
[----:B------:R-:W-:Y:S02]  /*6920*/  LOP3.LUT R165, R167, R185, R165, 0xfe, !PT ;  /* 0x000000b9a7a57212 */ /* 0x000fe400078efea5 */
[----:B------:R-:W-:Y:S02]  /*6930*/  LOP3.LUT R177, R178, R164, R166, 0xfe, !PT ;  /* 0x000000a4b2b17212 */ /* 0x000fe400078efea6 */
[----:B------:R-:W-:Y:S02]  /*6940*/  IADD3.X R185, R190, UR17, RZ, P3, !PT ;  /* 0x00000011beb97c10 */ /* 0x000fe40009ffe4ff */
[----:B------:R-:W-:Y:S02]  /*6950*/  LOP3.LUT R164, R177, 0xff, R8, 0xf8, !PT ;  /* 0x000000ffb1a47812 */ /* 0x000fe400078ef808 */
[----:B------:R-:W-:-:S05]  /*6960*/  LOP3.LUT R165, R165, R179, RZ, 0xfc, !PT ;  /* 0x000000b3a5a57212 */ /* 0x000fca00078efcff */
[----:B------:R1:W-:Y:S02]  /*6970*/  STG.E.64 desc[UR4][R184.64], R164 ;  /* 0x000000a4b8007986 */ /* 0x0003e4000c101b04 */
.L_x_15482:
[----:B------:R2:W5:Y:S04]  /*6980*/  @P0 LDG.E.128 R28, desc[UR4][R180.64] ;  /* 0x00000004b41c0981 */ /* 0x000568000c1e1d00 */
[----:B------:R2:W5:Y:S04]  /*6990*/  @P1 LDG.E.128 R32, desc[UR4][R182.64] ;  /* 0x00000004b6201981 */ /* 0x000568000c1e1d00 */
[----:B01----:R2:W5:Y:S01]  /*69a0*/  LDG.E.128 R164, desc[UR4][R172.64] ;  /* 0x00000004aca47981 */ /* 0x003562000c1e1d00 */
[----:B------:R-:W-:Y:S01]  /*69b0*/  ISETP.NE.AND P3, PT, R176, 0x1, PT ;  /* 0x00000001b000780c */ /* 0x000fe20003f65270 */
[----:B------:R-:W-:Y:S01]  /*69c0*/  BSSY B1, `(.L_x_15483) ;  /* 0x000000d000017945 */ /* 0x000fe20003800000 */
[----:B------:R-:W-:-:S02]  /*69d0*/  LOP3.LUT R178, R19, 0x1f, RZ, 0xc0, !PT ;  /* 0x0000001f13b27812 */ /* 0x000fc400078ec0ff */
[----:B------:R-:W-:-:S09]  /*69e0*/  IADD3 R177, R176, 0x1, RZ ;  /* 0x00000001b0b17810 */ /* 0x000fd20007ffe0ff */
        /* <DEDUP_REMOVED lines=9> */
.L_x_15484:
[----:B------:R-:W-:-:S07]  /*6a80*/  IMAD.MOV.U32 R179, RZ, RZ, R14 ;  /* 0x000000ffffb37224 */ /* 0x000fce00078e000e */
.L_x_15485:
[----:B------:R-:W-:Y:S05]  /*6a90*/  BSYNC B1 ;  /* 0x0000000000017941 */ /* 0x000fea0003800000 */
.L_x_15483:
        /* <DEDUP_REMOVED lines=16> */
.L_x_15489:
[----:B------:R-:W-:Y:S05]  /*6ba0*/  BSYNC B2 ;  /* 0x0000000000027941 */ /* 0x000fea0003800000 */
.L_x_15488:
        /* <DEDUP_REMOVED lines=40> */
[----:B------:R-:W-:Y:S02]  /*6e30*/  MOV R14, R16 ;  /* 0x00000010000e7202 */ /* 0x000fe40000000f00 */
[----:B------:R-:W-:Y:S01]  /*6e40*/  LOP3.LUT R17, R17, UR39, R180, 0x96, !PT ;  /* 0x0000002711117c12 */ /* 0x000fe2000f8e96b4 */
[----:B------:R-:W-:Y:S01]  /*6e50*/  IMAD.MOV.U32 R12, RZ, RZ, R172 ;  /* 0x000000ffff0c7224 */ /* 0x000fe200078e00ac */
[----:B------:R-:W-:-:S07]  /*6e60*/  LOP3.LUT R16, R173, UR40, R176, 0x96, !PT ;  /* 0x00000028ad107c12 */ /* 0x000fce000f8e96b0 */
.L_x_15487:
[----:B------:R-:W-:Y:S05]  /*6e70*/  BSYNC B1 ;  /* 0x0000000000017941 */ /* 0x000fea0003800000 */
.L_x_15486:
        /* <DEDUP_REMOVED lines=15> */
.L_x_15490:
        /* <DEDUP_REMOVED lines=12> */
.L_x_15493:
[----:B------:R-:W-:-:S07]  /*7030*/  IMAD.MOV.U32 R8, RZ, RZ, R14 ;  /* 0x000000ffff087224 */ /* 0x000fce00078e000e */
.L_x_15494:
[----:B------:R-:W-:Y:S05]  /*7040*/  BSYNC B1 ;  /* 0x0000000000017941 */ /* 0x000fea0003800000 */
.L_x_15492:
        /* <DEDUP_REMOVED lines=16> */
.L_x_15498:
[----:B------:R-:W-:Y:S05]  /*7150*/  BSYNC B2 ;  /* 0x0000000000027941 */ /* 0x000fea0003800000 */
.L_x_15497:
        /* <DEDUP_REMOVED lines=44> */
.L_x_15496:
[----:B------:R-:W-:Y:S05]  /*7420*/  BSYNC B1 ;  /* 0x0000000000017941 */ /* 0x000fea0003800000 */
.L_x_15495:
        /* <DEDUP_REMOVED lines=10> */
.L_x_15491:
        /* <DEDUP_REMOVED lines=12> */
.L_x_15500:
[----:B------:R-:W-:-:S07]  /*7590*/  IMAD.MOV.U32 R182, RZ, RZ, R14 ;  /* 0x000000ffffb67224 */ /* 0x000fce00078e000e */
.L_x_15501:
[----:B------:R-:W-:Y:S05]  /*75a0*/  BSYNC B1 ;  /* 0x0000000000017941 */ /* 0x000fea0003800000 */
.L_x_15499:
        /* <DEDUP_REMOVED lines=16> */
.L_x_15505:
[----:B------:R-:W-:Y:S05]  /*76b0*/  BSYNC B2 ;  /* 0x0000000000027941 */ /* 0x000fea0003800000 */
.L_x_15504:
        /* <DEDUP_REMOVED lines=44> */
.L_x_15503:
[----:B------:R-:W-:Y:S05]  /*7980*/  BSYNC B1 ;  /* 0x0000000000017941 */ /* 0x000fea0003800000 */
.L_x_15502:
        /* <DEDUP_REMOVED lines=15> */
.L_x_15506:
        /* <DEDUP_REMOVED lines=12> */
.L_x_15509:
[----:B------:R-:W-:-:S07]  /*7b40*/  IMAD.MOV.U32 R7, RZ, RZ, R14 ;  /* 0x000000ffff077224 */ /* 0x000fce00078e000e */
.L_x_15510:
[----:B------:R-:W-:Y:S05]  /*7b50*/  BSYNC B1 ;  /* 0x0000000000017941 */ /* 0x000fea0003800000 */
.L_x_15508:
        /* <DEDUP_REMOVED lines=16> */
.L_x_15514:
[----:B------:R-:W-:Y:S05]  /*7c60*/  BSYNC B2 ;  /* 0x0000000000027941 */ /* 0x000fea0003800000 */
.L_x_15513:
        /* <DEDUP_REMOVED lines=44> */
.L_x_15512:
[----:B------:R-:W-:Y:S05]  /*7f30*/  BSYNC B1 ;  /* 0x0000000000017941 */ /* 0x000fea0003800000 */
.L_x_15511:
        /* <DEDUP_REMOVED lines=12> */
.L_x_15507:
        /* <DEDUP_REMOVED lines=12> */
.L_x_15516:
[----:B------:R-:W-:-:S07]  /*80c0*/  IMAD.MOV.U32 R181, RZ, RZ, R14 ;  /* 0x000000ffffb57224 */ /* 0x000fce00078e000e */
.L_x_15517:
[----:B------:R-:W-:Y:S05]  /*80d0*/  BSYNC B1 ;  /* 0x0000000000017941 */ /* 0x000fea0003800000 */
.L_x_15515:
        /* <DEDUP_REMOVED lines=16> */
.L_x_15521:
[----:B------:R-:W-:Y:S05]  /*81e0*/  BSYNC B2 ;  /* 0x0000000000027941 */ /* 0x000fea0003800000 */
.L_x_15520:
        /* <DEDUP_REMOVED lines=44> */
.L_x_15519:
[----:B------:R-:W-:Y:S05]  /*84b0*/  BSYNC B1 ;  /* 0x0000000000017941 */ /* 0x000fea0003800000 */
.L_x_15518:
        /* <DEDUP_REMOVED lines=15> */
.L_x_15522:
        /* <DEDUP_REMOVED lines=12> */
.L_x_15525:
[----:B------:R-:W-:-:S07]  /*8670*/  IMAD.MOV.U32 R6, RZ, RZ, R14 ;  /* 0x000000ffff067224 */ /* 0x000fce00078e000e */
.L_x_15526:
[----:B------:R-:W-:Y:S05]  /*8680*/  BSYNC B1 ;  /* 0x0000000000017941 */ /* 0x000fea0003800000 */
.L_x_15524:
        /* <DEDUP_REMOVED lines=16> */
.L_x_15530:
[----:B------:R-:W-:Y:S05]  /*8790*/  BSYNC B2 ;  /* 0x0000000000027941 */ /* 0x000fea0003800000 */
.L_x_15529:
        /* <DEDUP_REMOVED lines=44> */
.L_x_15528:
[----:B------:R-:W-:Y:S05]  /*8a60*/  BSYNC B1 ;  /* 0x0000000000017941 */ /* 0x000fea0003800000 */
.L_x_15527:
        /* <DEDUP_REMOVED lines=10> */
.L_x_15523:
        /* <DEDUP_REMOVED lines=12> */
.L_x_15532:
[----:B------:R-:W-:-:S07]  /*8bd0*/  IMAD.MOV.U32 R184, RZ, RZ, R14 ;  /* 0x000000ffffb87224 */ /* 0x000fce00078e000e */
.L_x_15533:
[----:B------:R-:W-:Y:S05]  /*8be0*/  BSYNC B1 ;  /* 0x0000000000017941 */ /* 0x000fea0003800000 */
.L_x_15531:
        /* <DEDUP_REMOVED lines=16> */
.L_x_15537:
[----:B------:R-:W-:Y:S05]  /*8cf0*/  BSYNC B2 ;  /* 0x0000000000027941 */ /* 0x000fea0003800000 */
.L_x_15536:
        /* <DEDUP_REMOVED lines=44> */
.L_x_15535:
[----:B------:R-:W-:Y:S05]  /*8fc0*/  BSYNC B1 ;  /* 0x0000000000017941 */ /* 0x000fea0003800000 */
.L_x_15534:
        /* <DEDUP_REMOVED lines=15> */
.L_x_15538:
        /* <DEDUP_REMOVED lines=12> */
.L_x_15541:
[----:B------:R-:W-:-:S07]  /*9180*/  IMAD.MOV.U32 R5, RZ, RZ, R14 ;  /* 0x000000ffff057224 */ /* 0x000fce00078e000e */
.L_x_15542:
[----:B------:R-:W-:Y:S05]  /*9190*/  BSYNC B1 ;  /* 0x0000000000017941 */ /* 0x000fea0003800000 */
.L_x_15540:
        /* <DEDUP_REMOVED lines=16> */
.L_x_15546:
[----:B------:R-:W-:Y:S05]  /*92a0*/  BSYNC B2 ;  /* 0x0000000000027941 */ /* 0x000fea0003800000 */
.L_x_15545:
        /* <DEDUP_REMOVED lines=44> */
.L_x_15544:
[----:B------:R-:W-:Y:S05]  /*9570*/  BSYNC B1 ;  /* 0x0000000000017941 */ /* 0x000fea0003800000 */
.L_x_15543:
        /* <DEDUP_REMOVED lines=12> */
.L_x_15539:
        /* <DEDUP_REMOVED lines=12> */
.L_x_15548:
[----:B------:R-:W-:-:S07]  /*9700*/  IMAD.MOV.U32 R183, RZ, RZ, R14 ;  /* 0x000000ffffb77224 */ /* 0x000fce00078e000e */
.L_x_15549:
[----:B------:R-:W-:Y:S05]  /*9710*/  BSYNC B1 ;  /* 0x0000000000017941 */ /* 0x000fea0003800000 */
.L_x_15547:
        /* <DEDUP_REMOVED lines=16> */
.L_x_15553:
[----:B------:R-:W-:Y:S05]  /*9820*/  BSYNC B2 ;  /* 0x0000000000027941 */ /* 0x000fea0003800000 */
.L_x_15552:
        /* <DEDUP_REMOVED lines=44> */
.L_x_15551:
[----:B------:R-:W-:Y:S05]  /*9af0*/  BSYNC B1 ;  /* 0x0000000000017941 */ /* 0x000fea0003800000 */
.L_x_15550:
        /* <DEDUP_REMOVED lines=15> */
.L_x_15554:
        /* <DEDUP_REMOVED lines=12> */
.L_x_15557:
[----:B------:R-:W-:-:S07]  /*9cb0*/  IMAD.MOV.U32 R4, RZ, RZ, R14 ;  /* 0x000000ffff047224 */ /* 0x000fce00078e000e */
.L_x_15558:
[----:B------:R-:W-:Y:S05]  /*9cc0*/  BSYNC B1 ;  /* 0x0000000000017941 */ /* 0x000fea0003800000 */
.L_x_15556:
        /* <DEDUP_REMOVED lines=16> */
.L_x_15562:
[----:B------:R-:W-:Y:S05]  /*9dd0*/  BSYNC B2 ;  /* 0x0000000000027941 */ /* 0x000fea0003800000 */
.L_x_15561:
        /* <DEDUP_REMOVED lines=44> */
.L_x_15560:
[----:B------:R-:W-:Y:S05]  /*a0a0*/  BSYNC B1 ;  /* 0x0000000000017941 */ /* 0x000fea0003800000 */
.L_x_15559:
        /* <DEDUP_REMOVED lines=10> */
.L_x_15555:
        /* <DEDUP_REMOVED lines=12> */
.L_x_15564:
[----:B------:R-:W-:-:S07]  /*a210*/  IMAD.MOV.U32 R186, RZ, RZ, R14 ;  /* 0x000000ffffba7224 */ /* 0x000fce00078e000e */
.L_x_15565:
[----:B------:R-:W-:Y:S05]  /*a220*/  BSYNC B1 ;  /* 0x0000000000017941 */ /* 0x000fea0003800000 */
.L_x_15563:
        /* <DEDUP_REMOVED lines=16> */
.L_x_15569:
[----:B------:R-:W-:Y:S05]  /*a330*/  BSYNC B2 ;  /* 0x0000000000027941 */ /* 0x000fea0003800000 */
.L_x_15568:
        /* <DEDUP_REMOVED lines=44> */
.L_x_15567:
[----:B------:R-:W-:Y:S05]  /*a600*/  BSYNC B1 ;  /* 0x0000000000017941 */ /* 0x000fea0003800000 */
.L_x_15566:
        /* <DEDUP_REMOVED lines=14> */
.L_x_15570:
        /* <DEDUP_REMOVED lines=12> */
.L_x_15573:
[----:B------:R-:W-:-:S07]  /*a7b0*/  IMAD.MOV.U32 R3, RZ, RZ, R14 ;  /* 0x000000ffff037224 */ /* 0x000fce00078e000e */
.L_x_15574:
[----:B------:R-:W-:Y:S05]  /*a7c0*/  BSYNC B1 ;  /* 0x0000000000017941 */ /* 0x000fea0003800000 */
.L_x_15572:
        /* <DEDUP_REMOVED lines=16> */
.L_x_15578:
[----:B------:R-:W-:Y:S05]  /*a8d0*/  BSYNC B2 ;  /* 0x0000000000027941 */ /* 0x000fea0003800000 */
.L_x_15577:
        /* <DEDUP_REMOVED lines=44> */
.L_x_15576:
[----:B------:R-:W-:Y:S05]  /*aba0*/  BSYNC B1 ;  /* 0x0000000000017941 */ /* 0x000fea0003800000 */
.L_x_15575:
        /* <DEDUP_REMOVED lines=12> */
.L_x_15571:
        /* <DEDUP_REMOVED lines=12> */
.L_x_15580:
[----:B------:R-:W-:-:S07]  /*ad30*/  IMAD.MOV.U32 R185, RZ, RZ, R14 ;  /* 0x000000ffffb97224 */ /* 0x000fce00078e000e */
.L_x_15581:
[----:B------:R-:W-:Y:S05]  /*ad40*/  BSYNC B1 ;  /* 0x0000000000017941 */ /* 0x000fea0003800000 */
.L_x_15579:
        /* <DEDUP_REMOVED lines=16> */
.L_x_15585:
[----:B------:R-:W-:Y:S05]  /*ae50*/  BSYNC B2 ;  /* 0x0000000000027941 */ /* 0x000fea0003800000 */
.L_x_15584:
        /* <DEDUP_REMOVED lines=44> */
.L_x_15583:
[----:B------:R-:W-:Y:S05]  /*b120*/  BSYNC B1 ;  /* 0x0000000000017941 */ /* 0x000fea0003800000 */
.L_x_15582:
        /* <DEDUP_REMOVED lines=14> */
.L_x_15586:
        /* <DEDUP_REMOVED lines=12> */
.L_x_15589:
[----:B------:R-:W-:-:S07]  /*b2d0*/  IMAD.MOV.U32 R2, RZ, RZ, R14 ;  /* 0x000000ffff027224 */ /* 0x000fce00078e000e */
.L_x_15590:
[----:B------:R-:W-:Y:S05]  /*b2e0*/  BSYNC B1 ;  /* 0x0000000000017941 */ /* 0x000fea0003800000 */
.L_x_15588:
        /* <DEDUP_REMOVED lines=16> */
.L_x_15594:
[----:B------:R-:W-:Y:S05]  /*b3f0*/  BSYNC B2 ;  /* 0x0000000000027941 */ /* 0x000fea0003800000 */
.L_x_15593:
        /* <DEDUP_REMOVED lines=44> */
.L_x_15592:
[----:B------:R-:W-:Y:S05]  /*b6c0*/  BSYNC B1 ;  /* 0x0000000000017941 */ /* 0x000fea0003800000 */
.L_x_15591:
        /* <DEDUP_REMOVED lines=10> */
.L_x_15587:
        /* <DEDUP_REMOVED lines=12> */
.L_x_15596:
[----:B------:R-:W-:-:S07]  /*b830*/  IMAD.MOV.U32 R186, RZ, RZ, R14 ;  /* 0x000000ffffba7224 */ /* 0x000fce00078e000e */
.L_x_15597:
[----:B------:R-:W-:Y:S05]  /*b840*/  BSYNC B1 ;  /* 0x0000000000017941 */ /* 0x000fea0003800000 */
.L_x_15595:
        /* <DEDUP_REMOVED lines=16> */
.L_x_15601:
[----:B------:R-:W-:Y:S05]  /*b950*/  BSYNC B2 ;  /* 0x0000000000027941 */ /* 0x000fea0003800000 */
.L_x_15600:
        /* <DEDUP_REMOVED lines=44> */
.L_x_15599:
[----:B------:R-:W-:Y:S05]  /*bc20*/  BSYNC B1 ;  /* 0x0000000000017941 */ /* 0x000fea0003800000 */
.L_x_15598:
        /* <DEDUP_REMOVED lines=14> */
.L_x_15602:
        /* <DEDUP_REMOVED lines=12> */
.L_x_15605:
[----:B------:R-:W-:-:S07]  /*bdd0*/  IMAD.MOV.U32 R0, RZ, RZ, R14 ;  /* 0x000000ffff007224 */ /* 0x000fce00078e000e */
.L_x_15606:
[----:B------:R-:W-:Y:S05]  /*bde0*/  BSYNC B1 ;  /* 0x0000000000017941 */ /* 0x000fea0003800000 */
.L_x_15604:
        /* <DEDUP_REMOVED lines=18> */
.L_x_15610:
[----:B------:R-:W-:Y:S05]  /*bf10*/  BSYNC B2 ;  /* 0x0000000000027941 */ /* 0x000fea0003800000 */
.L_x_15609:
        /* <DEDUP_REMOVED lines=44> */
.L_x_15608:
[----:B------:R-:W-:Y:S05]  /*c1e0*/  BSYNC B1 ;  /* 0x0000000000017941 */ /* 0x000fea0003800000 */
.L_x_15607:
        /* <DEDUP_REMOVED lines=12> */
.L_x_15603:
[----:B------:R-:W-:Y:S01]  /*c2b0*/  P2R R172, PR, RZ, 0x4 ;  /* 0x00000004ffac7803 */ /* 0x000fe20000000000 */
[----:B------:R-:W0:Y:S01]  /*c2c0*/  LDC.64 R176, c[0x0][0x238] ;  /* 0x00008e00ffb07b82 */ /* 0x000e220000000a00 */
[----:B------:R-:W-:Y:S02]  /*c2d0*/  ISETP.NE.AND P2, PT, R165, RZ, PT ;  /* 0x000000ffa500720c */ /* 0x000fe40003f45270 */
[----:B------:R-:W-:Y:S02]  /*c2e0*/  SEL R165, RZ, 0x10000, P4 ;  /* 0x00010000ffa57807 */ /* 0x000fe40002000000 */
[----:B------:R-:W-:Y:S02]  /*c2f0*/  ISETP.NE.AND P4, PT, R164, RZ, PT ;  /* 0x000000ffa400720c */ /* 0x000fe40003f85270 */
[----:B------:R-:W-:Y:S01]  /*c300*/  SEL R164, RZ, 0x1, P2 ;  /* 0x00000001ffa47807 */ /* 0x000fe20001000000 */
[----:B------:R-:W1:Y:S01]  /*c310*/  @P0 LDC.64 R192, c[0x0][0x228] ;  /* 0x00008a00ffc00b82 */ /* 0x000e620000000a00 */
[----:B------:R-:W-:-:S02]  /*c320*/  ISETP.NE.AND P2, PT, R172, RZ, PT ;  /* 0x000000ffac00720c */ /* 0x000fc40003f45270 */
[----:B------:R-:W-:Y:S02]  /*c330*/  SEL R166, RZ, 0x100, P3 ;  /* 0x00000100ffa67807 */ /* 0x000fe40001800000 */
[----:B------:R-:W-:Y:S02]  /*c340*/  ISETP.NE.AND P3, PT, R189, RZ, PT ;  /* 0x000000ffbd00720c */ /* 0x000fe40003f65270 */
[----:B------:R-:W-:Y:S01]  /*c350*/  SEL R167, RZ, 0x1000000, P5 ;  /* 0x01000000ffa77807 */ /* 0x000fe20002800000 */
[----:B------:R-:W2:Y:S01]  /*c360*/  LDC.64 R172, c[0x0][0x240] ;  /* 0x00009000ffac7b82 */ /* 0x000ea20000000a00 */
[----:B------:R-:W-:Y:S02]  /*c370*/  ISETP.NE.AND P5, PT, R190, RZ, PT ;  /* 0x000000ffbe00720c */ /* 0x000fe40003fa5270 */
[----:B------:R-:W-:Y:S02]  /*c380*/  SEL R196, RZ, 0x1, P3 ;  /* 0x00000001ffc47807 */ /* 0x000fe40001800000 */
[----:B------:R-:W-:-:S02]  /*c390*/  SEL R190, RZ, 0x1, P4 ;  /* 0x00000001ffbe7807 */ /* 0x000fc40002000000 */
[----:B------:R-:W-:Y:S01]  /*c3a0*/  LOP3.LUT R166, R166, R167, R165, 0xfe, !PT ;  /* 0x000000a7a6a67212 */ /* 0x000fe200078efea5 */
[----:B------:R-:W-:Y:S01]  /*c3b0*/  IMAD.WIDE.U32 R164, R164, 0x1000000, RZ ;  /* 0x01000000a4a47825 */ /* 0x000fe200078e00ff */
[----:B------:R-:W-:Y:S02]  /*c3c0*/  ISETP.NE.AND P6, PT, R188, RZ, PT ;  /* 0x000000ffbc00720c */ /* 0x000fe40003fc5270 */
[----:B------:R-:W-:Y:S01]  /*c3d0*/  SEL R203, RZ, 0x1, P5 ;  /* 0x00000001ffcb7807 */ /* 0x000fe20002800000 */
[----:B------:R-:W-:Y:S01]  /*c3e0*/  IMAD.WIDE.U32 R196, R196, 0x10000, RZ ;  /* 0x00010000c4c47825 */ /* 0x000fe200078e00ff */
[----:B------:R-:W-:Y:S01]  /*c3f0*/  SEL R201, RZ, 0x1, P6 ;  /* 0x00000001ffc97807 */ /* 0x000fe20003000000 */
[----:B------:R-:W3:Y:S01]  /*c400*/  @P1 LDC.64 R188, c[0x0][0x230] ;  /* 0x00008c00ffbc1b82 */ /* 0x000ee20000000a00 */
[----:B------:R-:W-:Y:S01]  /*c410*/  LOP3.LUT R203, R165, R166, R203, 0xfe, !PT ;  /* 0x000000a6a5cb7212 */ /* 0x000fe200078efecb */
[----:B------:R-:W-:Y:S01]  /*c420*/  IMAD.WIDE.U32 R190, R190, 0x100, RZ ;  /* 0x00000100bebe7825 */ /* 0x000fe200078e00ff */
[----:B------:R-:W-:-:S02]  /*c430*/  F2FP.BF16.F32.PACK_AB R167, R186, R185 ;  /* 0x000000b9baa7723e */ /* 0x000fc400000010ff */
[----:B------:R-:W-:Y:S01]  /*c440*/  F2FP.BF16.F32.PACK_AB R166, R184, R183 ;  /* 0x000000b7b8a6723e */ /* 0x000fe200000010ff */
[C---:B0-----:R-:W-:Y:S01]  /*c450*/  IMAD.WIDE.U32 R198, R187.reuse, 0x10, R176 ;  /* 0x00000010bbc67825 */ /* 0x041fe200078e00b0 */
[----:B------:R-:W-:Y:S02]  /*c460*/  LOP3.LUT R190, R190, R164, R196, 0xfe, !PT ;  /* 0x000000a4bebe7212 */ /* 0x000fe400078efec4 */
[----:B------:R-:W-:Y:S02]  /*c470*/  F2FP.BF16.F32.PACK_AB R165, R182, R181 ;  /* 0x000000b5b6a5723e */ /* 0x000fe400000010ff */
[----:B------:R-:W-:Y:S02]  /*c480*/  F2FP.BF16.F32.PACK_AB R164, R180, R179 ;  /* 0x000000b3b4a4723e */ /* 0x000fe400000010ff */
[----:B------:R-:W-:Y:S01]  /*c490*/  LOP3.LUT R196, R190, R201, RZ, 0xfc, !PT ;  /* 0x000000c9bec47212 */ /* 0x000fe200078efcff */
[----:B--2---:R-:W-:Y:S01]  /*c4a0*/  IMAD.WIDE.U32 R200, R187, 0x8, R172 ;  /* 0x00000008bbc87825 */ /* 0x004fe200078e00ac */
[----:B------:R-:W-:Y:S01]  /*c4b0*/  LOP3.LUT R197, R191, R203, R197, 0xfe, !PT ;  /* 0x000000cbbfc57212 */ /* 0x000fe200078efec5 */
[----:B------:R0:W-:Y:S01]  /*c4c0*/  STG.E.128 desc[UR4][R198.64], R164 ;  /* 0x000000a4c6007986 */ /* 0x0001e2000c101d04 */
[----:B------:R-:W-:-:S03]  /*c4d0*/  IADD3 R195, R9, 0x40, RZ ;  /* 0x0000004009c37810 */ /* 0x000fc60007ffe0ff */
[----:B------:R0:W-:Y:S02]  /*c4e0*/  STG.E.64 desc[UR4][R200.64], R196 ;  /* 0x000000c4c8007986 */ /* 0x0001e4000c101b04 */
[----:B------:R-:W-:-:S04]  /*c4f0*/  IMAD.WIDE.U32 R190, R195, 0x10, R170 ;  /* 0x00000010c3be7825 */ /* 0x000fc800078e00aa */
[----:B-1----:R-:W-:-:S04]  /*c500*/  @P0 IMAD.WIDE.U32 R192, R195, 0x10, R192 ;  /* 0x00000010c3c00825 */ /* 0x002fc800078e00c0 */
[----:B---3--:R-:W-:Y:S01]  /*c510*/  @P1 IMAD.WIDE.U32 R188, R195, 0x10, R188 ;  /* 0x00000010c3bc1825 */ /* 0x008fe200078e00bc */
        /* <DEDUP_REMOVED lines=8> */
[----:B------:R-:W-:Y:S02]  /*c5a0*/  LOP3.LUT R167, R5, 0xff, RZ, 0xc0, !PT ;  /* 0x000000ff05a77812 */ /* 0x000fe400078ec0ff */
[----:B------:R-:W-:Y:S02]  /*c5b0*/  LOP3.LUT R198, R7, 0xff, RZ, 0xc0, !PT ;  /* 0x000000ff07c67812 */ /* 0x000fe400078ec0ff */
[----:B------:R-:W-:Y:S01]  /*c5c0*/  LOP3.LUT R201, R166, 0xff00, R197, 0xf8, !PT ;  /* 0x0000ff00a6c97812 */ /* 0x000fe200078ef8c5 */
[----:B------:R-:W-:-:S03]  /*c5d0*/  IMAD.WIDE.U32 R166, R167, 0x1000000, RZ ;  /* 0x01000000a7a67825 */ /* 0x000fc600078e00ff */
[----:B------:R-:W-:Y:S01]  /*c5e0*/  LOP3.LUT R201, R201, 0xff, R4, 0xf8, !PT ;  /* 0x000000ffc9c97812 */ /* 0x000fe200078ef804 */
[----:B------:R-:W-:-:S04]  /*c5f0*/  IMAD.WIDE.U32 R196, R196, 0x10000, RZ ;  /* 0x00010000c4c47825 */ /* 0x000fc800078e00ff */
[----:B------:R-:W-:Y:S01]  /*c600*/  IMAD.WIDE.U32 R198, R198, 0x100, RZ ;  /* 0x00000100c6c67825 */ /* 0x000fe200078e00ff */
[----:B------:R-:W-:-:S03]  /*c610*/  LOP3.LUT R201, R197, R201, R167, 0xfe, !PT ;  /* 0x000000c9c5c97212 */ /* 0x000fc600078efea7 */
[----:B0-----:R-:W-:Y:S01]  /*c620*/  IMAD.WIDE.U32 R164, R187, 0x8, R164 ;  /* 0x00000008bba47825 */ /* 0x001fe200078e00a4 */
[----:B------:R-:W-:Y:S02]  /*c630*/  LOP3.LUT R203, R198, R166, R196, 0xfe, !PT ;  /* 0x000000a6c6cb7212 */ /* 0x000fe400078efec4 */
[----:B------:R-:W-:Y:S02]  /*c640*/  LOP3.LUT R167, R201, R199, RZ, 0xfc, !PT ;  /* 0x000000c7c9a77212 */ /* 0x000fe400078efcff */
[----:B------:R-:W-:-:S05]  /*c650*/  LOP3.LUT R166, R203, 0xff, R8, 0xf8, !PT ;  /* 0x000000ffcba67812 */ /* 0x000fca00078ef808 */
[----:B------:R1:W-:Y:S02]  /*c660*/  STG.E.64 desc[UR4][R164.64], R166 ;  /* 0x000000a6a4007986 */ /* 0x0003e4000c101b04 */
.L_x_15611:
        /* <DEDUP_REMOVED lines=15> */
.L_x_15613:
[----:B------:R-:W-:-:S07]  /*c760*/  MOV R187, R14 ;  /* 0x0000000e00bb7202 */ /* 0x000fce0000000f00 */
.L_x_15614:
[----:B------:R-:W-:Y:S05]  /*c770*/  BSYNC B1 ;  /* 0x0000000000017941 */ /* 0x000fea0003800000 */
.L_x_15612:
        /* <DEDUP_REMOVED lines=16> */
.L_x_15618:
[----:B------:R-:W-:Y:S05]  /*c880*/  BSYNC B2 ;  /* 0x0000000000027941 */ /* 0x000fea0003800000 */
.L_x_15617:
        /* <DEDUP_REMOVED lines=44> */
.L_x_15616:
[----:B------:R-:W-:Y:S05]  /*cb50*/  BSYNC B1 ;  /* 0x0000000000017941 */ /* 0x000fea0003800000 */
.L_x_15615:
        /* <DEDUP_REMOVED lines=16> */
.L_x_15619:
        /* <DEDUP_REMOVED lines=12> */
.L_x_15622:
[----:B------:R-:W-:-:S07]  /*cd20*/  IMAD.MOV.U32 R8, RZ, RZ, R14 ;  /* 0x000000ffff087224 */ /* 0x000fce00078e000e */
.L_x_15623:
[----:B------:R-:W-:Y:S05]  /*cd30*/  BSYNC B1 ;  /* 0x0000000000017941 */ /* 0x000fea0003800000 */
.L_x_15621:
        /* <DEDUP_REMOVED lines=16> */
.L_x_15627:
[----:B------:R-:W-:Y:S05]  /*ce40*/  BSYNC B2 ;  /* 0x0000000000027941 */ /* 0x000fea0003800000 */
.L_x_15626:
        /* <DEDUP_REMOVED lines=44> */
.L_x_15625:
[----:B------:R-:W-:Y:S05]  /*d110*/  BSYNC B1 ;  /* 0x0000000000017941 */ /* 0x000fea0003800000 */
.L_x_15624:
        /* <DEDUP_REMOVED lines=10> */
.L_x_15620:
        /* <DEDUP_REMOVED lines=12> */
.L_x_15629:
[----:B------:R-:W-:-:S07]  /*d280*/  MOV R194, R14 ;  /* 0x0000000e00c27202 */ /* 0x000fce0000000f00 */
.L_x_15630:
[----:B------:R-:W-:Y:S05]  /*d290*/  BSYNC B1 ;  /* 0x0000000000017941 */ /* 0x000fea0003800000 */
.L_x_15628:
        /* <DEDUP_REMOVED lines=16> */
.L_x_15634:
[----:B------:R-:W-:Y:S05]  /*d3a0*/  BSYNC B2 ;  /* 0x0000000000027941 */ /* 0x000fea0003800000 */
.L_x_15633:
        /* <DEDUP_REMOVED lines=44> */
.L_x_15632:
[----:B------:R-:W-:Y:S05]  /*d670*/  BSYNC B1 ;  /* 0x0000000000017941 */ /* 0x000fea0003800000 */
.L_x_15631:
        /* <DEDUP_REMOVED lines=15> */
.L_x_15635:
        /* <DEDUP_REMOVED lines=12> */
.L_x_15638:
[----:B------:R-:W-:-:S07]  /*d830*/  IMAD.MOV.U32 R7, RZ, RZ, R14 ;  /* 0x000000ffff077224 */ /* 0x000fce00078e000e */
.L_x_15639:
[----:B------:R-:W-:Y:S05]  /*d840*/  BSYNC B1 ;  /* 0x0000000000017941 */ /* 0x000fea0003800000 */
.L_x_15637:
        /* <DEDUP_REMOVED lines=16> */
.L_x_15643:
[----:B------:R-:W-:Y:S05]  /*d950*/  BSYNC B2 ;  /* 0x0000000000027941 */ /* 0x000fea0003800000 */
.L_x_15642:
        /* <DEDUP_REMOVED lines=43> */
[----:B------:R-:W-:-:S07]  /*dc10*/  LOP3.LUT R16, R191, UR40, R192, 0x96, !PT ;  /* 0x00000028bf107c12 */ /* 0x000fce000f8e96c0 */
.L_x_15641:
[----:B------:R-:W-:Y:S05]  /*dc20*/  BSYNC B1 ;  /* 0x0000000000017941 */ /* 0x000fea0003800000 */
.L_x_15640:
        /* <DEDUP_REMOVED lines=12> */
.L_x_15636:
        /* <DEDUP_REMOVED lines=12> */
.L_x_15645:
[----:B------:R-:W-:-:S07]  /*ddb0*/  MOV R189, R14 ;  /* 0x0000000e00bd7202 */ /* 0x000fce0000000f00 */
.L_x_15646:
[----:B------:R-:W-:Y:S05]  /*ddc0*/  BSYNC B1 ;  /* 0x0000000000017941 */ /* 0x000fea0003800000 */
.L_x_15644:
        /* <DEDUP_REMOVED lines=16> */
.L_x_15650:
[----:B------:R-:W-:Y:S05]  /*ded0*/  BSYNC B2 ;  /* 0x0000000000027941 */ /* 0x000fea0003800000 */
.L_x_15649:
        /* <DEDUP_REMOVED lines=44> */
.L_x_15648:
[----:B------:R-:W-:Y:S05]  /*e1a0*/  BSYNC B1 ;  /* 0x0000000000017941 */ /* 0x000fea0003800000 */
.L_x_15647:
        /* <DEDUP_REMOVED lines=15> */
.L_x_15651:
        /* <DEDUP_REMOVED lines=12> */
.L_x_15654:
[----:B------:R-:W-:-:S07]  /*e360*/  IMAD.MOV.U32 R6, RZ, RZ, R14 ;  /* 0x000000ffff067224 */ /* 0x000fce00078e000e */
.L_x_15655:
[----:B------:R-:W-:Y:S05]  /*e370*/  BSYNC B1 ;  /* 0x0000000000017941 */ /* 0x000fea0003800000 */
.L_x_15653:
        /* <DEDUP_REMOVED lines=16> */
.L_x_15659:
[----:B------:R-:W-:Y:S05]  /*e480*/  BSYNC B2 ;  /* 0x0000000000027941 */ /* 0x000fea0003800000 */
.L_x_15658:
        /* <DEDUP_REMOVED lines=44> */
.L_x_15657:
[----:B------:R-:W-:Y:S05]  /*e750*/  BSYNC B1 ;  /* 0x0000000000017941 */ /* 0x000fea0003800000 */
.L_x_15656:
        /* <DEDUP_REMOVED lines=10> */
.L_x_15652:
        /* <DEDUP_REMOVED lines=12> */
.L_x_15661:
[----:B------:R-:W-:-:S07]  /*e8c0*/  MOV R164, R14 ;  /* 0x0000000e00a47202 */ /* 0x000fce0000000f00 */
.L_x_15662:
[----:B------:R-:W-:Y:S05]  /*e8d0*/  BSYNC B1 ;  /* 0x0000000000017941 */ /* 0x000fea0003800000 */
.L_x_15660:
        /* <DEDUP_REMOVED lines=16> */
.L_x_15666:
[----:B------:R-:W-:Y:S05]  /*e9e0*/  BSYNC B2 ;  /* 0x0000000000027941 */ /* 0x000fea0003800000 */
.L_x_15665:
        /* <DEDUP_REMOVED lines=44> */
.L_x_15664:
[----:B------:R-:W-:Y:S05]  /*ecb0*/  BSYNC B1 ;  /* 0x0000000000017941 */ /* 0x000fea0003800000 */
.L_x_15663:
        /* <DEDUP_REMOVED lines=15> */
.L_x_15667:
        /* <DEDUP_REMOVED lines=12> */
.L_x_15670:
[----:B------:R-:W-:-:S07]  /*ee70*/  IMAD.MOV.U32 R5, RZ, RZ, R14 ;  /* 0x000000ffff057224 */ /* 0x000fce00078e000e */
.L_x_15671:
[----:B------:R-:W-:Y:S05]  /*ee80*/  BSYNC B1 ;  /* 0x0000000000017941 */ /* 0x000fea0003800000 */
.L_x_15669:
        /* <DEDUP_REMOVED lines=16> */
.L_x_15675:
[----:B------:R-:W-:Y:S05]  /*ef90*/  BSYNC B2 ;  /* 0x0000000000027941 */ /* 0x000fea0003800000 */
.L_x_15674:
        /* <DEDUP_REMOVED lines=44> */
.L_x_15673:
[----:B------:R-:W-:Y:S05]  /*f260*/  BSYNC B1 ;  /* 0x0000000000017941 */ /* 0x000fea0003800000 */
.L_x_15672:
        /* <DEDUP_REMOVED lines=12> */
.L_x_15668:
        /* <DEDUP_REMOVED lines=12> */
.L_x_15677:
[----:B------:R-:W-:-:S07]  /*f3f0*/  MOV R191, R14 ;  /* 0x0000000e00bf7202 */ /* 0x000fce0000000f00 */
.L_x_15678:
[----:B------:R-:W-:Y:S05]  /*f400*/  BSYNC B1 ;  /* 0x0000000000017941 */ /* 0x000fea0003800000 */
.L_x_15676:
        /* <DEDUP_REMOVED lines=16> */
.L_x_15682:
[----:B------:R-:W-:Y:S05]  /*f510*/  BSYNC B2 ;  /* 0x0000000000027941 */ /* 0x000fea0003800000 */
.L_x_15681:
        /* <DEDUP_REMOVED lines=40> */
[----:B------:R-:W-:-:S03]  /*f7a0*/  LOP3.LUT R17, R17, UR39, R196, 0x96, !PT ;  /* 0x0000002711117c12 */ /* 0x000fc6000f8e96c4 */
[----:B------:R-:W-:Y:S01]  /*f7b0*/  IMAD.MOV.U32 R14, RZ, RZ, R16 ;  /* 0x000000ffff0e7224 */ /* 0x000fe200078e0010 */
[----:B------:R-:W-:Y:S02]  /*f7c0*/  LOP3.LUT R16, R193, UR40, R164, 0x96, !PT ;  /* 0x00000028c1107c12 */ /* 0x000fe4000f8e96a4 */
[----:B------:R-:W-:-:S07]  /*f7d0*/  MOV R12, R192 ;  /* 0x000000c0000c7202 */ /* 0x000fce0000000f00 */
.L_x_15680:
[----:B------:R-:W-:Y:S05]  /*f7e0*/  BSYNC B1 ;  /* 0x0000000000017941 */ /* 0x000fea0003800000 */
.L_x_15679:
        /* <DEDUP_REMOVED lines=15> */
.L_x_15683:
        /* <DEDUP_REMOVED lines=12> */
.L_x_15686:
[----:B------:R-:W-:-:S07]  /*f9a0*/  IMAD.MOV.U32 R4, RZ, RZ, R14 ;  /* 0x000000ffff047224 */ /* 0x000fce00078e000e */
.L_x_15687:
[----:B------:R-:W-:Y:S05]  /*f9b0*/  BSYNC B1 ;  /* 0x0000000000017941 */ /* 0x000fea0003800000 */
.L_x_15685:
        /* <DEDUP_REMOVED lines=16> */
.L_x_15691:
[----:B------:R-:W-:Y:S05]  /*fac0*/  BSYNC B2 ;  /* 0x0000000000027941 */ /* 0x000fea0003800000 */
.L_x_15690:
        /* <DEDUP_REMOVED lines=44> */
.L_x_15689:
[----:B------:R-:W-:Y:S05]  /*fd90*/  BSYNC B1 ;  /* 0x0000000000017941 */ /* 0x000fea0003800000 */
.L_x_15688:
        /* <DEDUP_REMOVED lines=10> */
.L_x_15684:
        /* <DEDUP_REMOVED lines=12> */
.L_x_15693:
[----:B------:R-:W-:-:S07]  /*ff00*/  MOV R194, R14 ;  /* 0x0000000e00c27202 */ /* 0x000fce0000000f00 */
.L_x_15694:
[----:B------:R-:W-:Y:S05]  /*ff10*/  BSYNC B1 ;  /* 0x0000000000017941 */ /* 0x000fea0003800000 */
.L_x_15692:
        /* <DEDUP_REMOVED lines=16> */
.L_x_15698:
[----:B------:R-:W-:Y:S05]  /*10020*/  BSYNC B2 ;  /* 0x0000000000027941 */ /* 0x000fea0003800000 */
.L_x_15697:
        /* <DEDUP_REMOVED lines=44> */
.L_x_15696:
[----:B------:R-:W-:Y:S05]  /*102f0*/  BSYNC B1 ;  /* 0x0000000000017941 */ /* 0x000fea0003800000 */
.L_x_15695:
        /* <DEDUP_REMOVED lines=14> */
.L_x_15699:
        /* <DEDUP_REMOVED lines=12> */
.L_x_15702:
[----:B------:R-:W-:-:S07]  /*104a0*/  IMAD.MOV.U32 R3, RZ, RZ, R14 ;  /* 0x000000ffff037224 */ /* 0x000fce00078e000e */
.L_x_15703:
[----:B------:R-:W-:Y:S05]  /*104b0*/  BSYNC B1 ;  /* 0x0000000000017941 */ /* 0x000fea0003800000 */
.L_x_15701:
        /* <DEDUP_REMOVED lines=16> */
.L_x_15707:
[----:B------:R-:W-:Y:S05]  /*105c0*/  BSYNC B2 ;  /* 0x0000000000027941 */ /* 0x000fea0003800000 */
.L_x_15706:
        /* <DEDUP_REMOVED lines=44> */
.L_x_15705:
[----:B------:R-:W-:Y:S05]  /*10890*/  BSYNC B1 ;  /* 0x0000000000017941 */ /* 0x000fea0003800000 */
.L_x_15704:
        /* <DEDUP_REMOVED lines=12> */
.L_x_15700:
        /* <DEDUP_REMOVED lines=12> */
.L_x_15709:
[----:B------:R-:W-:-:S07]  /*10a20*/  MOV R166, R14 ;  /* 0x0000000e00a67202 */ /* 0x000fce0000000f00 */
.L_x_15710:
[----:B------:R-:W-:Y:S05]  /*10a30*/  BSYNC B1 ;  /* 0x0000000000017941 */ /* 0x000fea0003800000 */
.L_x_15708:
        /* <DEDUP_REMOVED lines=16> */
.L_x_15714:
[----:B------:R-:W-:Y:S05]  /*10b40*/  BSYNC B2 ;  /* 0x0000000000027941 */ /* 0x000fea0003800000 */
.L_x_15713:
        /* <DEDUP_REMOVED lines=44> */
.L_x_15712:
[----:B------:R-:W-:Y:S05]  /*10e10*/  BSYNC B1 ;  /* 0x0000000000017941 */ /* 0x000fea0003800000 */
.L_x_15711:
        /* <DEDUP_REMOVED lines=14> */
.L_x_15715:
        /* <DEDUP_REMOVED lines=12> */
.L_x_15718:
[----:B------:R-:W-:-:S07]  /*10fc0*/  IMAD.MOV.U32 R2, RZ, RZ, R14 ;  /* 0x000000ffff027224 */ /* 0x000fce00078e000e */
.L_x_15719:
[----:B------:R-:W-:Y:S05]  /*10fd0*/  BSYNC B1 ;  /* 0x0000000000017941 */ /* 0x000fea0003800000 */
.L_x_15717:
        /* <DEDUP_REMOVED lines=16> */
.L_x_15723:
[----:B------:R-:W-:Y:S05]  /*110e0*/  BSYNC B2 ;  /* 0x0000000000027941 */ /* 0x000fea0003800000 */
.L_x_15722:
        /* <DEDUP_REMOVED lines=44> */
.L_x_15721:
[----:B------:R-:W-:Y:S05]  /*113b0*/  BSYNC B1 ;  /* 0x0000000000017941 */ /* 0x000fea0003800000 */
.L_x_15720:
        /* <DEDUP_REMOVED lines=10> */
.L_x_15716:
        /* <DEDUP_REMOVED lines=12> */
.L_x_15725:
[----:B------:R-:W-:-:S07]  /*11520*/  MOV R204, R14 ;  /* 0x0000000e00cc7202 */ /* 0x000fce0000000f00 */
.L_x_15726:
[----:B------:R-:W-:Y:S05]  /*11530*/  BSYNC B1 ;  /* 0x0000000000017941 */ /* 0x000fea0003800000 */
.L_x_15724:
        /* <DEDUP_REMOVED lines=16> */
.L_x_15730:
[----:B------:R-:W-:Y:S05]  /*11640*/  BSYNC B2 ;  /* 0x0000000000027941 */ /* 0x000fea0003800000 */
.L_x_15729:
        /* <DEDUP_REMOVED lines=44> */
.L_x_15728:
[----:B------:R-:W-:Y:S05]  /*11910*/  BSYNC B1 ;  /* 0x0000000000017941 */ /* 0x000fea0003800000 */
.L_x_15727:
        /* <DEDUP_REMOVED lines=14> */
.L_x_15731:
        /* <DEDUP_REMOVED lines=12> */
.L_x_15734:
[----:B------:R-:W-:-:S07]  /*11ac0*/  IMAD.MOV.U32 R0, RZ, RZ, R14 ;  /* 0x000000ffff007224 */ /* 0x000fce00078e000e */
.L_x_15735:
[----:B------:R-:W-:Y:S05]  /*11ad0*/  BSYNC B1 ;  /* 0x0000000000017941 */ /* 0x000fea0003800000 */
.L_x_15733:
        /* <DEDUP_REMOVED lines=18> */
.L_x_15739:
[----:B------:R-:W-:Y:S05]  /*11c00*/  BSYNC B2 ;  /* 0x0000000000027941 */ /* 0x000fea0003800000 */
.L_x_15738:
        /* <DEDUP_REMOVED lines=44> */
.L_x_15737:
[----:B------:R-:W-:Y:S05]  /*11ed0*/  BSYNC B1 ;  /* 0x0000000000017941 */ /* 0x000fea0003800000 */
.L_x_15736:
        /* <DEDUP_REMOVED lines=12> */
.L_x_15732:
[----:B------:R-:W-:Y:S01]  /*11fa0*/  SEL R206, RZ, 0x100, P3 ;  /* 0x00000100ffce7807 */ /* 0x000fe20001800000 */
[----:B------:R-:W-:Y:S01]  /*11fb0*/  IMAD.WIDE.U32 R208, R195, 0x10, R176 ;  /* 0x00000010c3d07825 */ /* 0x000fe200078e00b0 */
[----:B------:R-:W-:Y:S01]  /*11fc0*/  SEL R164, RZ, 0x1000000, P5 ;  /* 0x01000000ffa47807 */ /* 0x000fe20002800000 */
[----:B------:R-:W0:Y:S01]  /*11fd0*/  @P0 LDC.64 R204, c[0x0][0x228] ;  /* 0x00008a00ffcc0b82 */ /* 0x000e220000000a00 */
[----:B------:R-:W-:Y:S02]  /*11fe0*/  SEL R165, RZ, 0x10000, P4 ;  /* 0x00010000ffa57807 */ /* 0x000fe40002000000 */
[----:B------:R-:W-:Y:S02]  /*11ff0*/  ISETP.NE.AND P3, PT, R202, RZ, PT ;  /* 0x000000ffca00720c */ /* 0x000fe40003f65270 */
[----:B------:R-:W-:Y:S02]  /*12000*/  ISETP.NE.AND P5, PT, R200, RZ, PT ;  /* 0x000000ffc800720c */ /* 0x000fe40003fa5270 */
[----:B------:R-:W-:Y:S01]  /*12010*/  ISETP.NE.AND P4, PT, R201, RZ, PT ;  /* 0x000000ffc900720c */ /* 0x000fe20003f85270 */
[----:B------:R-:W1:Y:S01]  /*12020*/  @P1 LDC.64 R196, c[0x0][0x230] ;  /* 0x00008c00ffc41b82 */ /* 0x000e620000000a00 */
[----:B------:R-:W-:-:S02]  /*12030*/  SEL R202, RZ, 0x1, P3 ;  /* 0x00000001ffca7807 */ /* 0x000fc40001800000 */
[----:B------:R-:W-:Y:S02]  /*12040*/  P2R R166, PR, RZ, 0x4 ;  /* 0x00000004ffa67803 */ /* 0x000fe40000000000 */
[----:B------:R-:W-:Y:S02]  /*12050*/  SEL R200, RZ, 0x1, P4 ;  /* 0x00000001ffc87807 */ /* 0x000fe40002000000 */
        /* <DEDUP_REMOVED lines=8> */
[----:B------:R-:W-:Y:S01]  /*120e0*/  IMAD.WIDE.U32 R198, R198, 0x100, RZ ;  /* 0x00000100c6c67825 */ /* 0x000fe200078e00ff */
[----:B------:R-:W-:Y:S02]  /*120f0*/  SEL R207, RZ, 0x1, P6 ;  /* 0x00000001ffcf7807 */ /* 0x000fe40003000000 */
[----:B------:R-:W-:Y:S01]  /*12100*/  ISETP.NE.AND P2, PT, R166, RZ, PT ;  /* 0x000000ffa600720c */ /* 0x000fe20003f45270 */
[----:B------:R-:W-:Y:S01]  /*12110*/  VIADD R203, R9, 0x60 ;  /* 0x0000006009cb7836 */ /* 0x000fe20000000000 */
[----:B------:R-:W-:Y:S02]  /*12120*/  LOP3.LUT R202, R198, R202, R200, 0xfe, !PT ;  /* 0x000000cac6ca7212 */ /* 0x000fe400078efec8 */
        /* <DEDUP_REMOVED lines=33> */
.L_x_15740:
        /* <DEDUP_REMOVED lines=15> */
.L_x_15742:
[----:B------:R-:W-:-:S07]  /*12430*/  IMAD.MOV.U32 R195, RZ, RZ, R14 ;  /* 0x000000ffffc37224 */ /* 0x000fce00078e000e */
.L_x_15743:
[----:B------:R-:W-:Y:S05]  /*12440*/  BSYNC B1 ;  /* 0x0000000000017941 */ /* 0x000fea0003800000 */
.L_x_15741:
        /* <DEDUP_REMOVED lines=16> */
.L_x_15747:
[----:B------:R-:W-:Y:S05]  /*12550*/  BSYNC B2 ;  /* 0x0000000000027941 */ /* 0x000fea0003800000 */
.L_x_15746:
        /* <DEDUP_REMOVED lines=40> */
[----:B------:R-:W-:Y:S02]  /*127e0*/  HFMA2.MMA R198, -RZ, RZ, 0, 0 ;  /* 0x00000000ffc67435 */ /* 0x000fe400000001ff */
[----:B------:R-:W-:Y:S01]  /*127f0*/  IMAD.MOV.U32 R14, RZ, RZ, R200 ;  /* 0x000000ffff0e7224 */ /* 0x000fe200078e00c8 */
[----:B------:R-:W-:Y:S01]  /*12800*/  LOP3.LUT R16, R197, UR40, R16, 0x96, !PT ;  /* 0x00000028c5107c12 */ /* 0x000fe2000f8e9610 */
[----:B------:R-:W-:-:S07]  /*12810*/  IMAD.MOV.U32 R12, RZ, RZ, R196 ;  /* 0x000000ffff0c7224 */ /* 0x000fce00078e00c4 */
.L_x_15745:
[----:B------:R-:W-:Y:S05]  /*12820*/  BSYNC B1 ;  /* 0x0000000000017941 */ /* 0x000fea0003800000 */
.L_x_15744:
        /* <DEDUP_REMOVED lines=16> */
.L_x_15748:
        /* <DEDUP_REMOVED lines=12> */
.L_x_15751:
[----:B------:R-:W-:-:S07]  /*129f0*/  MOV R8, R14 ;  /* 0x0000000e00087202 */ /* 0x000fce0000000f00 */
.L_x_15752:
[----:B------:R-:W-:Y:S05]  /*12a00*/  BSYNC B1 ;  /* 0x0000000000017941 */ /* 0x000fea0003800000 */
.L_x_15750:
        /* <DEDUP_REMOVED lines=16> */
.L_x_15756:
[----:B------:R-:W-:Y:S05]  /*12b10*/  BSYNC B2 ;  /* 0x0000000000027941 */ /* 0x000fea0003800000 */
.L_x_15755:
        /* <DEDUP_REMOVED lines=44> */
.L_x_15754:
[----:B------:R-:W-:Y:S05]  /*12de0*/  BSYNC B1 ;  /* 0x0000000000017941 */ /* 0x000fea0003800000 */
.L_x_15753:
        /* <DEDUP_REMOVED lines=10> */
.L_x_15749:
        /* <DEDUP_REMOVED lines=12> */
.L_x_15758:
[----:B------:R-:W-:-:S07]  /*12f50*/  IMAD.MOV.U32 R195, RZ, RZ, R14 ;  /* 0x000000ffffc37224 */ /* 0x000fce00078e000e */
.L_x_15759:
[----:B------:R-:W-:Y:S05]  /*12f60*/  BSYNC B1 ;  /* 0x0000000000017941 */ /* 0x000fea0003800000 */
.L_x_15757:
        /* <DEDUP_REMOVED lines=16> */
.L_x_15763:
[----:B------:R-:W-:Y:S05]  /*13070*/  BSYNC B2 ;  /* 0x0000000000027941 */ /* 0x000fea0003800000 */
.L_x_15762:
        /* <DEDUP_REMOVED lines=44> */
.L_x_15761:
[----:B------:R-:W-:Y:S05]  /*13340*/  BSYNC B1 ;  /* 0x0000000000017941 */ /* 0x000fea0003800000 */
.L_x_15760:
        /* <DEDUP_REMOVED lines=15> */
.L_x_15764:
        /* <DEDUP_REMOVED lines=12> */
.L_x_15767:
[----:B------:R-:W-:-:S07]  /*13500*/  MOV R7, R14 ;  /* 0x0000000e00077202 */ /* 0x000fce0000000f00 */
.L_x_15768:
[----:B------:R-:W-:Y:S05]  /*13510*/  BSYNC B1 ;  /* 0x0000000000017941 */ /* 0x000fea0003800000 */
.L_x_15766:
        /* <DEDUP_REMOVED lines=16> */
.L_x_15772:
[----:B------:R-:W-:Y:S05]  /*13620*/  BSYNC B2 ;  /* 0x0000000000027941 */ /* 0x000fea0003800000 */
.L_x_15771:
        /* <DEDUP_REMOVED lines=44> */
.L_x_15770:
[----:B------:R-:W-:Y:S05]  /*138f0*/  BSYNC B1 ;  /* 0x0000000000017941 */ /* 0x000fea0003800000 */
.L_x_15769:
        /* <DEDUP_REMOVED lines=12> */
.L_x_15765:
        /* <DEDUP_REMOVED lines=12> */
.L_x_15774:
[----:B------:R-:W-:-:S07]  /*13a80*/  IMAD.MOV.U32 R164, RZ, RZ, R14 ;  /* 0x000000ffffa47224 */ /* 0x000fce00078e000e */
.L_x_15775:
[----:B------:R-:W-:Y:S05]  /*13a90*/  BSYNC B1 ;  /* 0x0000000000017941 */ /* 0x000fea0003800000 */
.L_x_15773:
        /* <DEDUP_REMOVED lines=16> */
.L_x_15779:
[----:B------:R-:W-:Y:S05]  /*13ba0*/  BSYNC B2 ;  /* 0x0000000000027941 */ /* 0x000fea0003800000 */
.L_x_15778:
        /* <DEDUP_REMOVED lines=44> */
.L_x_15777:
[----:B------:R-:W-:Y:S05]  /*13e70*/  BSYNC B1 ;  /* 0x0000000000017941 */ /* 0x000fea0003800000 */
.L_x_15776:
[----:B------:R-:W-:Y:S01]  /*13e80*/  I2FP.F32.U32 R164, R164 ;  /* 0x000000a400a47245 */ /* 0x000fe20000201000 */
[----:B------:R-:W-:-:S04]  /*13e90*/  IMAD.U32 R197, R165, 0x10000, RZ ;  /* 0x00010000a5c57824 */ /* 0x000fc800078e00ff */
[----:B------:R-:W-:Y:S01]  /*13ea0*/  FFMA.FTZ R164, R164, R169, 1.1641532182693481445e-10 ;  /* 0x2f000000a4a47423 */ /* 0x000fe200000100a9 */
[----:B------:R-:W-:Y:S01]  /*13eb0*/  FMUL.FTZ R198, R197, R174 ;  /* 0x000000aec5c67220 */ /* 0x000fe20000410000 */
[----:B------:R-:W-:-:S03]  /*13ec0*/  PRMT R197, R165, 0x7632, R197 ;  /* 0x00007632a5c57816 */ /* 0x000fc600000000c5 */
        /* <DEDUP_REMOVED lines=10> */
.L_x_15780:
        /* <DEDUP_REMOVED lines=12> */
.L_x_15783:
[----:B------:R-:W-:-:S07]  /*14030*/  MOV R6, R14 ;  /* 0x0000000e00067202 */ /* 0x000fce0000000f00 */
.L_x_15784:
[----:B------:R-:W-:Y:S05]  /*14040*/  BSYNC B1 ;  /* 0x0000000000017941 */ /* 0x000fea0003800000 */
.L_x_15782:
        /* <DEDUP_REMOVED lines=16> */
.L_x_15788:
[----:B------:R-:W-:Y:S05]  /*14150*/  BSYNC B2 ;  /* 0x0000000000027941 */ /* 0x000fea0003800000 */
.L_x_15787:
        /* <DEDUP_REMOVED lines=44> */
.L_x_15786:
[----:B------:R-:W-:Y:S05]  /*14420*/  BSYNC B1 ;  /* 0x0000000000017941 */ /* 0x000fea0003800000 */
.L_x_15785:
        /* <DEDUP_REMOVED lines=10> */
.L_x_15781:
        /* <DEDUP_REMOVED lines=12> */
.L_x_15790:
[----:B------:R-:W-:-:S07]  /*14590*/  IMAD.MOV.U32 R199, RZ, RZ, R14 ;  /* 0x000000ffffc77224 */ /* 0x000fce00078e000e */
.L_x_15791:
[----:B------:R-:W-:Y:S05]  /*145a0*/  BSYNC B1 ;  /* 0x0000000000017941 */ /* 0x000fea0003800000 */
.L_x_15789:
        /* <DEDUP_REMOVED lines=16> */
.L_x_15795:
[----:B------:R-:W-:Y:S05]  /*146b0*/  BSYNC B2 ;  /* 0x0000000000027941 */ /* 0x000fea0003800000 */
.L_x_15794:
        /* <DEDUP_REMOVED lines=44> */
.L_x_15793:
[----:B------:R-:W-:Y:S05]  /*14980*/  BSYNC B1 ;  /* 0x0000000000017941 */ /* 0x000fea0003800000 */
.L_x_15792:
        /* <DEDUP_REMOVED lines=15> */
.L_x_15796:
        /* <DEDUP_REMOVED lines=12> */
.L_x_15799:
[----:B------:R-:W-:-:S07]  /*14b40*/  MOV R5, R14 ;  /* 0x0000000e00057202 */ /* 0x000fce0000000f00 */
.L_x_15800:
[----:B------:R-:W-:Y:S05]  /*14b50*/  BSYNC B1 ;  /* 0x0000000000017941 */ /* 0x000fea0003800000 */
.L_x_15798:
        /* <DEDUP_REMOVED lines=16> */
.L_x_15804:
[----:B------:R-:W-:Y:S05]  /*14c60*/  BSYNC B2 ;  /* 0x0000000000027941 */ /* 0x000fea0003800000 */
.L_x_15803:
        /* <DEDUP_REMOVED lines=44> */
.L_x_15802:
[----:B------:R-:W-:Y:S05]  /*14f30*/  BSYNC B1 ;  /* 0x0000000000017941 */ /* 0x000fea0003800000 */
.L_x_15801:
        /* <DEDUP_REMOVED lines=12> */
.L_x_15797:
        /* <DEDUP_REMOVED lines=12> */
.L_x_15806:
[----:B------:R-:W-:-:S07]  /*150c0*/  IMAD.MOV.U32 R199, RZ, RZ, R14 ;  /* 0x000000ffffc77224 */ /* 0x000fce00078e000e */
.L_x_15807:
[----:B------:R-:W-:Y:S05]  /*150d0*/  BSYNC B1 ;  /* 0x0000000000017941 */ /* 0x000fea0003800000 */
.L_x_15805:
        /* <DEDUP_REMOVED lines=16> */
.L_x_15811:
[----:B------:R-:W-:Y:S05]  /*151e0*/  BSYNC B2 ;  /* 0x0000000000027941 */ /* 0x000fea0003800000 */
.L_x_15810:
        /* <DEDUP_REMOVED lines=44> */
.L_x_15809:
[----:B------:R-:W-:Y:S05]  /*154b0*/  BSYNC B1 ;  /* 0x0000000000017941 */ /* 0x000fea0003800000 */
.L_x_15808:
        /* <DEDUP_REMOVED lines=15> */
.L_x_15812:
        /* <DEDUP_REMOVED lines=12> */
.L_x_15815:
[----:B------:R-:W-:-:S07]  /*15670*/  MOV R4, R14 ;  /* 0x0000000e00047202 */ /* 0x000fce0000000f00 */
.L_x_15816:
[----:B------:R-:W-:Y:S05]  /*15680*/  BSYNC B1 ;  /* 0x0000000000017941 */ /* 0x000fea0003800000 */
.L_x_15814:
        /* <DEDUP_REMOVED lines=16> */
.L_x_15820:
[----:B------:R-:W-:Y:S05]  /*15790*/  BSYNC B2 ;  /* 0x0000000000027941 */ /* 0x000fea0003800000 */
.L_x_15819:
        /* <DEDUP_REMOVED lines=44> */
.L_x_15818:
[----:B------:R-:W-:Y:S05]  /*15a60*/  BSYNC B1 ;  /* 0x0000000000017941 */ /* 0x000fea0003800000 */
.L_x_15817:
        /* <DEDUP_REMOVED lines=10> */
.L_x_15813:
        /* <DEDUP_REMOVED lines=12> */
.L_x_15822:
[----:B------:R-:W-:-:S07]  /*15bd0*/  IMAD.MOV.U32 R199, RZ, RZ, R14 ;  /* 0x000000ffffc77224 */ /* 0x000fce00078e000e */
.L_x_15823:
[----:B------:R-:W-:Y:S05]  /*15be0*/  BSYNC B1 ;  /* 0x0000000000017941 */ /* 0x000fea0003800000 */
.L_x_15821:
        /* <DEDUP_REMOVED lines=16> */
.L_x_15827:
[----:B------:R-:W-:Y:S05]  /*15cf0*/  BSYNC B2 ;  /* 0x0000000000027941 */ /* 0x000fea0003800000 */
.L_x_15826:
        /* <DEDUP_REMOVED lines=44> */
.L_x_15825:
[----:B------:R-:W-:Y:S05]  /*15fc0*/  BSYNC B1 ;  /* 0x0000000000017941 */ /* 0x000fea0003800000 */
.L_x_15824:
        /* <DEDUP_REMOVED lines=14> */
.L_x_15828:
        /* <DEDUP_REMOVED lines=12> */
.L_x_15831:
[----:B------:R-:W-:-:S07]  /*16170*/  MOV R3, R14 ;  /* 0x0000000e00037202 */ /* 0x000fce0000000f00 */
.L_x_15832:
[----:B------:R-:W-:Y:S05]  /*16180*/  BSYNC B1 ;  /* 0x0000000000017941 */ /* 0x000fea0003800000 */
.L_x_15830:
        /* <DEDUP_REMOVED lines=16> */
.L_x_15836:
[----:B------:R-:W-:Y:S05]  /*16290*/  BSYNC B2 ;  /* 0x0000000000027941 */ /* 0x000fea0003800000 */
.L_x_15835:
        /* <DEDUP_REMOVED lines=44> */
.L_x_15834:
[----:B------:R-:W-:Y:S05]  /*16560*/  BSYNC B1 ;  /* 0x0000000000017941 */ /* 0x000fea0003800000 */
.L_x_15833:
        /* <DEDUP_REMOVED lines=12> */
.L_x_15829:
        /* <DEDUP_REMOVED lines=12> */
.L_x_15838:
[----:B------:R-:W-:-:S07]  /*166f0*/  IMAD.MOV.U32 R166, RZ, RZ, R14 ;  /* 0x000000ffffa67224 */ /* 0x000fce00078e000e */
.L_x_15839:
[----:B------:R-:W-:Y:S05]  /*16700*/  BSYNC B1 ;  /* 0x0000000000017941 */ /* 0x000fea0003800000 */
.L_x_15837:
        /* <DEDUP_REMOVED lines=16> */
.L_x_15843:
[----:B------:R-:W-:Y:S05]  /*16810*/  BSYNC B2 ;  /* 0x0000000000027941 */ /* 0x000fea0003800000 */
.L_x_15842:
        /* <DEDUP_REMOVED lines=44> */
.L_x_15841:
[----:B------:R-:W-:Y:S05]  /*16ae0*/  BSYNC B1 ;  /* 0x0000000000017941 */ /* 0x000fea0003800000 */
.L_x_15840:
        /* <DEDUP_REMOVED lines=14> */
.L_x_15844:
        /* <DEDUP_REMOVED lines=12> */
.L_x_15847:
[----:B------:R-:W-:-:S07]  /*16c90*/  MOV R2, R14 ;  /* 0x0000000e00027202 */ /* 0x000fce0000000f00 */
.L_x_15848:
[----:B------:R-:W-:Y:S05]  /*16ca0*/  BSYNC B1 ;  /* 0x0000000000017941 */ /* 0x000fea0003800000 */
.L_x_15846:
        /* <DEDUP_REMOVED lines=16> */
.L_x_15852:
[----:B------:R-:W-:Y:S05]  /*16db0*/  BSYNC B2 ;  /* 0x0000000000027941 */ /* 0x000fea0003800000 */
.L_x_15851:
        /* <DEDUP_REMOVED lines=44> */
.L_x_15850:
[----:B------:R-:W-:Y:S05]  /*17080*/  BSYNC B1 ;  /* 0x0000000000017941 */ /* 0x000fea0003800000 */
.L_x_15849:
        /* <DEDUP_REMOVED lines=10> */
.L_x_15845:
        /* <DEDUP_REMOVED lines=12> */
.L_x_15854:
[----:B------:R-:W-:-:S07]  /*171f0*/  IMAD.MOV.U32 R210, RZ, RZ, R14 ;  /* 0x000000ffffd27224 */ /* 0x000fce00078e000e */
.L_x_15855:
[----:B------:R-:W-:Y:S05]  /*17200*/  BSYNC B1 ;  /* 0x0000000000017941 */ /* 0x000fea0003800000 */
.L_x_15853:
        /* <DEDUP_REMOVED lines=16> */
.L_x_15859:
[----:B------:R-:W-:Y:S05]  /*17310*/  BSYNC B2 ;  /* 0x0000000000027941 */ /* 0x000fea0003800000 */
.L_x_15858:
        /* <DEDUP_REMOVED lines=44> */
.L_x_15857:
[----:B------:R-:W-:Y:S05]  /*175e0*/  BSYNC B1 ;  /* 0x0000000000017941 */ /* 0x000fea0003800000 */
.L_x_15856:
        /* <DEDUP_REMOVED lines=14> */
.L_x_15860:
        /* <DEDUP_REMOVED lines=12> */
.L_x_15863:
[----:B------:R-:W-:-:S07]  /*17790*/  MOV R0, R14 ;  /* 0x0000000e00007202 */ /* 0x000fce0000000f00 */
.L_x_15864:
[----:B------:R-:W-:Y:S05]  /*177a0*/  BSYNC B1 ;  /* 0x0000000000017941 */ /* 0x000fea0003800000 */
.L_x_15862:
        /* <DEDUP_REMOVED lines=18> */
.L_x_15868:
[----:B------:R-:W-:Y:S05]  /*178d0*/  BSYNC B2 ;  /* 0x0000000000027941 */ /* 0x000fea0003800000 */
.L_x_15867:
        /* <DEDUP_REMOVED lines=44> */
.L_x_15866:
[----:B------:R-:W-:Y:S05]  /*17ba0*/  BSYNC B1 ;  /* 0x0000000000017941 */ /* 0x000fea0003800000 */
.L_x_15865:
        /* <DEDUP_REMOVED lines=12> */
.L_x_15861:
[----:B------:R-:W-:Y:S01]  /*17c70*/  SEL R214, RZ, 0x100, P3 ;  /* 0x00000100ffd67807 */ /* 0x000fe20001800000 */
[----:B------:R-:W-:Y:S01]  /*17c80*/  IMAD.WIDE.U32 R216, R203, 0x10, R176 ;  /* 0x00000010cbd87825 */ /* 0x000fe200078e00b0 */
[----:B------:R-:W-:Y:S01]  /*17c90*/  SEL R164, RZ, 0x1000000, P5 ;  /* 0x01000000ffa47807 */ /* 0x000fe20002800000 */
[----:B------:R-:W0:Y:S01]  /*17ca0*/  @P0 LDC.64 R212, c[0x0][0x228] ;  /* 0x00008a00ffd40b82 */ /* 0x000e220000000a00 */
[----:B------:R-:W-:Y:S02]  /*17cb0*/  SEL R165, RZ, 0x10000, P4 ;  /* 0x00010000ffa57807 */ /* 0x000fe40002000000 */
[----:B------:R-:W-:Y:S02]  /*17cc0*/  ISETP.NE.AND P3, PT, R208, RZ, PT ;  /* 0x000000ffd000720c */ /* 0x000fe40003f65270 */
[----:B------:R-:W-:Y:S02]  /*17cd0*/  ISETP.NE.AND P5, PT, R206, RZ, PT ;  /* 0x000000ffce00720c */ /* 0x000fe40003fa5270 */
        /* <DEDUP_REMOVED lines=8> */
[----:B------:R-:W-:Y:S01]  /*17d60*/  LOP3.LUT R214, R214, R164, R165, 0xfe, !PT ;  /* 0x000000a4d6d67212 */ /* 0x000fe200078efea5 */
[----:B------:R-:W1:Y:S01]  /*17d70*/  @P1 LDC.64 R208, c[0x0][0x230] ;  /* 0x00008c00ffd01b82 */ /* 0x000e620000000a00 */
        /* <DEDUP_REMOVED lines=17> */
[C---:B------:R-:W-:Y:S02]  /*17e90*/  IMAD.WIDE.U32 R214, R211.reuse, 0x10, R170 ;  /* 0x00000010d3d67825 */ /* 0x040fe400078e00aa */
[----:B------:R0:W-:Y:S02]  /*17ea0*/  STG.E.64 desc[UR4][R206.64], R204 ;  /* 0x000000ccce007986 */ /* 0x0001e4000c101b04 */
[----:B-1----:R-:W-:Y:S01]  /*17eb0*/  @P1 IMAD.WIDE.U32 R208, R211, 0x10, R208 ;  /* 0x00000010d3d01825 */ /* 0x002fe200078e00d0 */
        /* <DEDUP_REMOVED lines=21> */
.L_x_15869:
        /* <DEDUP_REMOVED lines=15> */
.L_x_15871:
[----:B------:R-:W-:-:S07]  /*18100*/  IMAD.MOV.U32 R203, RZ, RZ, R14 ;  /* 0x000000ffffcb7224 */ /* 0x000fce00078e000e */
.L_x_15872:
[----:B------:R-:W-:Y:S05]  /*18110*/  BSYNC B1 ;  /* 0x0000000000017941 */ /* 0x000fea0003800000 */
.L_x_15870:
        /* <DEDUP_REMOVED lines=16> */
.L_x_15876:
[----:B------:R-:W-:Y:S05]  /*18220*/  BSYNC B2 ;  /* 0x0000000000027941 */ /* 0x000fea0003800000 */
.L_x_15875:
        /* <DEDUP_REMOVED lines=44> */
.L_x_15874:
[----:B------:R-:W-:Y:S05]  /*184f0*/  BSYNC B1 ;  /* 0x0000000000017941 */ /* 0x000fea0003800000 */
.L_x_15873:
        /* <DEDUP_REMOVED lines=16> */
.L_x_15877:
        /* <DEDUP_REMOVED lines=12> */
.L_x_15880:
[----:B------:R-:W-:-:S07]  /*186c0*/  IMAD.MOV.U32 R8, RZ, RZ, R14 ;  /* 0x000000ffff087224 */ /* 0x000fce00078e000e */
.L_x_15881:
[----:B------:R-:W-:Y:S05]  /*186d0*/  BSYNC B1 ;  /* 0x0000000000017941 */ /* 0x000fea0003800000 */
.L_x_15879:
        /* <DEDUP_REMOVED lines=16> */
.L_x_15885:
[----:B------:R-:W-:Y:S05]  /*187e0*/  BSYNC B2 ;  /* 0x0000000000027941 */ /* 0x000fea0003800000 */
.L_x_15884:
        /* <DEDUP_REMOVED lines=44> */
.L_x_15883:
[----:B------:R-:W-:Y:S05]  /*18ab0*/  BSYNC B1 ;  /* 0x0000000000017941 */ /* 0x000fea0003800000 */
.L_x_15882:
        /* <DEDUP_REMOVED lines=10> */
.L_x_15878:
        /* <DEDUP_REMOVED lines=12> */
.L_x_15887:
[----:B------:R-:W-:-:S07]  /*18c20*/  IMAD.MOV.U32 R203, RZ, RZ, R14 ;  /* 0x000000ffffcb7224 */ /* 0x000fce00078e000e */
.L_x_15888:
[----:B------:R-:W-:Y:S05]  /*18c30*/  BSYNC B1 ;  /* 0x0000000000017941 */ /* 0x000fea0003800000 */
.L_x_15886:
        /* <DEDUP_REMOVED lines=16> */
.L_x_15892:
[----:B------:R-:W-:Y:S05]  /*18d40*/  BSYNC B2 ;  /* 0x0000000000027941 */ /* 0x000fea0003800000 */
.L_x_15891:
        /* <DEDUP_REMOVED lines=44> */
.L_x_15890:
[----:B------:R-:W-:Y:S05]  /*19010*/  BSYNC B1 ;  /* 0x0000000000017941 */ /* 0x000fea0003800000 */
.L_x_15889:
        /* <DEDUP_REMOVED lines=16> */
.L_x_15893:
        /* <DEDUP_REMOVED lines=12> */
.L_x_15896:
[----:B------:R-:W-:-:S07]  /*191e0*/  IMAD.MOV.U32 R7, RZ, RZ, R14 ;  /* 0x000000ffff077224 */ /* 0x000fce00078e000e */
.L_x_15897:
[----:B------:R-:W-:Y:S05]  /*191f0*/  BSYNC B1 ;  /* 0x0000000000017941 */ /* 0x000fea0003800000 */
.L_x_15895:
        /* <DEDUP_REMOVED lines=16> */
.L_x_15901:
[----:B------:R-:W-:Y:S05]  /*19300*/  BSYNC B2 ;  /* 0x0000000000027941 */ /* 0x000fea0003800000 */
.L_x_15900:
        /* <DEDUP_REMOVED lines=44> */
.L_x_15899:
[----:B------:R-:W-:Y:S05]  /*195d0*/  BSYNC B1 ;  /* 0x0000000000017941 */ /* 0x000fea0003800000 */
.L_x_15898:
        /* <DEDUP_REMOVED lines=12> */
.L_x_15894:
        /* <DEDUP_REMOVED lines=12> */
.L_x_15903:
[----:B------:R-:W-:-:S07]  /*19760*/  IMAD.MOV.U32 R164, RZ, RZ, R14 ;  /* 0x000000ffffa47224 */ /* 0x000fce00078e000e */
.L_x_15904:
[----:B------:R-:W-:Y:S05]  /*19770*/  BSYNC B1 ;  /* 0x0000000000017941 */ /* 0x000fea0003800000 */
.L_x_15902:
        /* <DEDUP_REMOVED lines=16> */
.L_x_15908:
[----:B------:R-:W-:Y:S05]  /*19880*/  BSYNC B2 ;  /* 0x0000000000027941 */ /* 0x000fea0003800000 */
.L_x_15907:
        /* <DEDUP_REMOVED lines=44> */
.L_x_15906:
[----:B------:R-:W-:Y:S05]  /*19b50*/  BSYNC B1 ;  /* 0x0000000000017941 */ /* 0x000fea0003800000 */
.L_x_15905:
[----:B------:R-:W-:Y:S02]  /*19b60*/  I2FP.F32.U32 R164, R164 ;  /* 0x000000a400a47245 */ /* 0x000fe40000201000 */
[----:B------:R-:W-:Y:S02]  /*19b70*/  SHF.L.U32 R205, R165, 0x10, RZ ;  /* 0x00000010a5cd7819 */ /* 0x000fe400000006ff */
[----:B------:R-:W-:Y:S01]  /*19b80*/  LOP3.LUT R20, R20, 0xfffffff7, RZ, 0xc0, !PT ;  /* 0xfffffff714147812 */ /* 0x000fe200078ec0ff */
[----:B------:R-:W-:Y:S02]  /*19b90*/  FFMA.FTZ R164, R164, R169, 1.1641532182693481445e-10 ;  /* 0x2f000000a4a47423 */ /* 0x000fe400000100a9 */
[----:B------:R-:W-:Y:S01]  /*19ba0*/  FMUL.FTZ R206, R205, R174 ;  /* 0x000000aecdce7220 */ /* 0x000fe20000410000 */
[----:B------:R-:W-:Y:S02]  /*19bb0*/  PRMT R205, R165, 0x7632, R205 ;  /* 0x00007632a5cd7816 */ /* 0x000fe400000000cd */
        /* <DEDUP_REMOVED lines=10> */
.L_x_15909:
        /* <DEDUP_REMOVED lines=12> */
.L_x_15912:
[----:B------:R-:W-:-:S07]  /*19d20*/  IMAD.MOV.U32 R6, RZ, RZ, R14 ;  /* 0x000000ffff067224 */ /* 0x000fce00078e000e */
.L_x_15913:
[----:B------:R-:W-:Y:S05]  /*19d30*/  BSYNC B1 ;  /* 0x0000000000017941 */ /* 0x000fea0003800000 */
.L_x_15911:
        /* <DEDUP_REMOVED lines=16> */
.L_x_15917:
[----:B------:R-:W-:Y:S05]  /*19e40*/  BSYNC B2 ;  /* 0x0000000000027941 */ /* 0x000fea0003800000 */
.L_x_15916:
        /* <DEDUP_REMOVED lines=44> */
.L_x_15915:
[----:B------:R-:W-:Y:S05]  /*1a110*/  BSYNC B1 ;  /* 0x0000000000017941 */ /* 0x000fea0003800000 */
.L_x_15914:
        /* <DEDUP_REMOVED lines=10> */
.L_x_15910:
        /* <DEDUP_REMOVED lines=12> */
.L_x_15919:
[----:B------:R-:W-:-:S07]  /*1a280*/  IMAD.MOV.U32 R207, RZ, RZ, R14 ;  /* 0x000000ffffcf7224 */ /* 0x000fce00078e000e */
.L_x_15920:
[----:B------:R-:W-:Y:S05]  /*1a290*/  BSYNC B1 ;  /* 0x0000000000017941 */ /* 0x000fea0003800000 */
.L_x_15918:
        /* <DEDUP_REMOVED lines=16> */
.L_x_15924:
[----:B------:R-:W-:Y:S05]  /*1a3a0*/  BSYNC B2 ;  /* 0x0000000000027941 */ /* 0x000fea0003800000 */
.L_x_15923:
        /* <DEDUP_REMOVED lines=44> */
.L_x_15922:
[----:B------:R-:W-:Y:S05]  /*1a670*/  BSYNC B1 ;  /* 0x0000000000017941 */ /* 0x000fea0003800000 */
.L_x_15921:
        /* <DEDUP_REMOVED lines=16> */
.L_x_15925:
        /* <DEDUP_REMOVED lines=12> */
.L_x_15928:
[----:B------:R-:W-:-:S07]  /*1a840*/  IMAD.MOV.U32 R5, RZ, RZ, R14 ;  /* 0x000000ffff057224 */ /* 0x000fce00078e000e */
.L_x_15929:
[----:B------:R-:W-:Y:S05]  /*1a850*/  BSYNC B1 ;  /* 0x0000000000017941 */ /* 0x000fea0003800000 */
.L_x_15927:
        /* <DEDUP_REMOVED lines=16> */
.L_x_15933:
[----:B------:R-:W-:Y:S05]  /*1a960*/  BSYNC B2 ;  /* 0x0000000000027941 */ /* 0x000fea0003800000 */
.L_x_15932:
        /* <DEDUP_REMOVED lines=44> */
.L_x_15931:
[----:B------:R-:W-:Y:S05]  /*1ac30*/  BSYNC B1 ;  /* 0x0000000000017941 */ /* 0x000fea0003800000 */
.L_x_15930:
        /* <DEDUP_REMOVED lines=12> */
.L_x_15926:
        /* <DEDUP_REMOVED lines=12> */
.L_x_15935:
[----:B------:R-:W-:-:S07]  /*1adc0*/  IMAD.MOV.U32 R207, RZ, RZ, R14 ;  /* 0x000000ffffcf7224 */ /* 0x000fce00078e000e */
.L_x_15936:
[----:B------:R-:W-:Y:S05]  /*1add0*/  BSYNC B1 ;  /* 0x0000000000017941 */ /* 0x000fea0003800000 */
.L_x_15934:
        /* <DEDUP_REMOVED lines=16> */
.L_x_15940:
[----:B------:R-:W-:Y:S05]  /*1aee0*/  BSYNC B2 ;  /* 0x0000000000027941 */ /* 0x000fea0003800000 */
.L_x_15939:
        /* <DEDUP_REMOVED lines=44> */
.L_x_15938:
[----:B------:R-:W-:Y:S05]  /*1b1b0*/  BSYNC B1 ;  /* 0x0000000000017941 */ /* 0x000fea0003800000 */
.L_x_15937:
        /* <DEDUP_REMOVED lines=16> */
.L_x_15941:
        /* <DEDUP_REMOVED lines=12> */
.L_x_15944:
[----:B------:R-:W-:-:S07]  /*1b380*/  IMAD.MOV.U32 R4, RZ, RZ, R14 ;  /* 0x000000ffff047224 */ /* 0x000fce00078e000e */
.L_x_15945:
[----:B------:R-:W-:Y:S05]  /*1b390*/  BSYNC B1 ;  /* 0x0000000000017941 */ /* 0x000fea0003800000 */
.L_x_15943:
        /* <DEDUP_REMOVED lines=16> */
.L_x_15949:
[----:B------:R-:W-:Y:S05]  /*1b4a0*/  BSYNC B2 ;  /* 0x0000000000027941 */ /* 0x000fea0003800000 */
.L_x_15948:
        /* <DEDUP_REMOVED lines=44> */
.L_x_15947:
[----:B------:R-:W-:Y:S05]  /*1b770*/  BSYNC B1 ;  /* 0x0000000000017941 */ /* 0x000fea0003800000 */
.L_x_15946:
        /* <DEDUP_REMOVED lines=10> */
.L_x_15942:
        /* <DEDUP_REMOVED lines=12> */
.L_x_15951:
[----:B------:R-:W-:-:S07]  /*1b8e0*/  IMAD.MOV.U32 R207, RZ, RZ, R14 ;  /* 0x000000ffffcf7224 */ /* 0x000fce00078e000e */
.L_x_15952:
[----:B------:R-:W-:Y:S05]  /*1b8f0*/  BSYNC B1 ;  /* 0x0000000000017941 */ /* 0x000fea0003800000 */
.L_x_15950:
        /* <DEDUP_REMOVED lines=16> */
.L_x_15956:
[----:B------:R-:W-:Y:S05]  /*1ba00*/  BSYNC B2 ;  /* 0x0000000000027941 */ /* 0x000fea0003800000 */
.L_x_15955:
        /* <DEDUP_REMOVED lines=44> */
.L_x_15954:
[----:B------:R-:W-:Y:S05]  /*1bcd0*/  BSYNC B1 ;  /* 0x0000000000017941 */ /* 0x000fea0003800000 */
.L_x_15953:
        /* <DEDUP_REMOVED lines=14> */
.L_x_15957:
        /* <DEDUP_REMOVED lines=12> */
.L_x_15960:
[----:B------:R-:W-:-:S07]  /*1be80*/  IMAD.MOV.U32 R3, RZ, RZ, R14 ;  /* 0x000000ffff037224 */ /* 0x000fce00078e000e */
.L_x_15961:
[----:B------:R-:W-:Y:S05]  /*1be90*/  BSYNC B1 ;  /* 0x0000000000017941 */ /* 0x000fea0003800000 */
.L_x_15959:
        /* <DEDUP_REMOVED lines=16> */
.L_x_15965:
[----:B------:R-:W-:Y:S05]  /*1bfa0*/  BSYNC B2 ;  /* 0x0000000000027941 */ /* 0x000fea0003800000 */
.L_x_15964:
        /* <DEDUP_REMOVED lines=44> */
.L_x_15963:
[----:B------:R-:W-:Y:S05]  /*1c270*/  BSYNC B1 ;  /* 0x0000000000017941 */ /* 0x000fea0003800000 */
.L_x_15962:
        /* <DEDUP_REMOVED lines=12> */
.L_x_15958:
        /* <DEDUP_REMOVED lines=12> */
.L_x_15967:
[----:B------:R-:W-:-:S07]  /*1c400*/  IMAD.MOV.U32 R166, RZ, RZ, R14 ;  /* 0x000000ffffa67224 */ /* 0x000fce00078e000e */
.L_x_15968:
[----:B------:R-:W-:Y:S05]  /*1c410*/  BSYNC B1 ;  /* 0x0000000000017941 */ /* 0x000fea0003800000 */
.L_x_15966:
        /* <DEDUP_REMOVED lines=16> */
.L_x_15972:
[----:B------:R-:W-:Y:S05]  /*1c520*/  BSYNC B2 ;  /* 0x0000000000027941 */ /* 0x000fea0003800000 */
.L_x_15971:
        /* <DEDUP_REMOVED lines=44> */
.L_x_15970:
[----:B------:R-:W-:Y:S05]  /*1c7f0*/  BSYNC B1 ;  /* 0x0000000000017941 */ /* 0x000fea0003800000 */
.L_x_15969:
        /* <DEDUP_REMOVED lines=14> */
.L_x_15973:
        /* <DEDUP_REMOVED lines=12> */
.L_x_15976:
[----:B------:R-:W-:-:S07]  /*1c9a0*/  IMAD.MOV.U32 R2, RZ, RZ, R14 ;  /* 0x000000ffff027224 */ /* 0x000fce00078e000e */
.L_x_15977:
[----:B------:R-:W-:Y:S05]  /*1c9b0*/  BSYNC B1 ;  /* 0x0000000000017941 */ /* 0x000fea0003800000 */
.L_x_15975:
        /* <DEDUP_REMOVED lines=16> */
.L_x_15981:
[----:B------:R-:W-:Y:S05]  /*1cac0*/  BSYNC B2 ;  /* 0x0000000000027941 */ /* 0x000fea0003800000 */
.L_x_15980:
        /* <DEDUP_REMOVED lines=44> */
.L_x_15979:
[----:B------:R-:W-:Y:S05]  /*1cd90*/  BSYNC B1 ;  /* 0x0000000000017941 */ /* 0x000fea0003800000 */
.L_x_15978:
        /* <DEDUP_REMOVED lines=10> */
.L_x_15974:
        /* <DEDUP_REMOVED lines=12> */
.L_x_15983:
[----:B------:R-:W-:-:S07]  /*1cf00*/  IMAD.MOV.U32 R214, RZ, RZ, R14 ;  /* 0x000000ffffd67224 */ /* 0x000fce00078e000e */
.L_x_15984:
[----:B------:R-:W-:Y:S05]  /*1cf10*/  BSYNC B1 ;  /* 0x0000000000017941 */ /* 0x000fea0003800000 */
.L_x_15982:
        /* <DEDUP_REMOVED lines=16> */
.L_x_15988:
[----:B------:R-:W-:Y:S05]  /*1d020*/  BSYNC B2 ;  /* 0x0000000000027941 */ /* 0x000fea0003800000 */
.L_x_15987:
        /* <DEDUP_REMOVED lines=44> */
.L_x_15986:
[----:B------:R-:W-:Y:S05]  /*1d2f0*/  BSYNC B1 ;  /* 0x0000000000017941 */ /* 0x000fea0003800000 */
.L_x_15985:
        /* <DEDUP_REMOVED lines=14> */
.L_x_15989:
        /* <DEDUP_REMOVED lines=12> */
.L_x_15992:
[----:B------:R-:W-:-:S07]  /*1d4a0*/  IMAD.MOV.U32 R0, RZ, RZ, R14 ;  /* 0x000000ffff007224 */ /* 0x000fce00078e000e */
.L_x_15993:
[----:B------:R-:W-:Y:S05]  /*1d4b0*/  BSYNC B1 ;  /* 0x0000000000017941 */ /* 0x000fea0003800000 */
.L_x_15991:
        /* <DEDUP_REMOVED lines=18> */
.L_x_15997:
[----:B------:R-:W-:Y:S05]  /*1d5e0*/  BSYNC B2 ;  /* 0x0000000000027941 */ /* 0x000fea0003800000 */
.L_x_15996:
        /* <DEDUP_REMOVED lines=44> */
.L_x_15995:
[----:B------:R-:W-:Y:S05]  /*1d8b0*/  BSYNC B1 ;  /* 0x0000000000017941 */ /* 0x000fea0003800000 */
.L_x_15994:
        /* <DEDUP_REMOVED lines=12> */
.L_x_15990:
        /* <DEDUP_REMOVED lines=58> */
.L_x_15998:
        /* <DEDUP_REMOVED lines=15> */
.L_x_16000:
[----:B------:R-:W-:-:S07]  /*1de10*/  MOV R211, R14 ;  /* 0x0000000e00d37202 */ /* 0x000fce0000000f00 */
.L_x_16001:
[----:B------:R-:W-:Y:S05]  /*1de20*/  BSYNC B1 ;  /* 0x0000000000017941 */ /* 0x000fea0003800000 */
.L_x_15999:
        /* <DEDUP_REMOVED lines=16> */
.L_x_16005:
[----:B------:R-:W-:Y:S05]  /*1df30*/  BSYNC B2 ;  /* 0x0000000000027941 */ /* 0x000fea0003800000 */
.L_x_16004:
        /* <DEDUP_REMOVED lines=44> */
.L_x_16003:
[----:B------:R-:W-:Y:S05]  /*1e200*/  BSYNC B1 ;  /* 0x0000000000017941 */ /* 0x000fea0003800000 */
.L_x_16002:
        /* <DEDUP_REMOVED lines=16> */
.L_x_16006:
        /* <DEDUP_REMOVED lines=12> */
.L_x_16009:
[----:B------:R-:W-:-:S07]  /*1e3d0*/  IMAD.MOV.U32 R8, RZ, RZ, R14 ;  /* 0x000000ffff087224 */ /* 0x000fce00078e000e */
.L_x_16010:
[----:B------:R-:W-:Y:S05]  /*1e3e0*/  BSYNC B1 ;  /* 0x0000000000017941 */ /* 0x000fea0003800000 */
.L_x_16008:
        /* <DEDUP_REMOVED lines=16> */
.L_x_16014:
[----:B------:R-:W-:Y:S05]  /*1e4f0*/  BSYNC B2 ;  /* 0x0000000000027941 */ /* 0x000fea0003800000 */
.L_x_16013:
        /* <DEDUP_REMOVED lines=44> */
.L_x_16012:
[----:B------:R-:W-:Y:S05]  /*1e7c0*/  BSYNC B1 ;  /* 0x0000000000017941 */ /* 0x000fea0003800000 */
.L_x_16011:
        /* <DEDUP_REMOVED lines=10> */
.L_x_16007:
        /* <DEDUP_REMOVED lines=12> */
.L_x_16016:
[----:B------:R-:W-:-:S07]  /*1e930*/  MOV R211, R14 ;  /* 0x0000000e00d37202 */ /* 0x000fce0000000f00 */
.L_x_16017:
[----:B------:R-:W-:Y:S05]  /*1e940*/  BSYNC B1 ;  /* 0x0000000000017941 */ /* 0x000fea0003800000 */
.L_x_16015:
        /* <DEDUP_REMOVED lines=16> */
.L_x_16021:
[----:B------:R-:W-:Y:S05]  /*1ea50*/  BSYNC B2 ;  /* 0x0000000000027941 */ /* 0x000fea0003800000 */
.L_x_16020:
        /* <DEDUP_REMOVED lines=44> */
.L_x_16019:
[----:B------:R-:W-:Y:S05]  /*1ed20*/  BSYNC B1 ;  /* 0x0000000000017941 */ /* 0x000fea0003800000 */
.L_x_16018:
        /* <DEDUP_REMOVED lines=16> */
.L_x_16022:
        /* <DEDUP_REMOVED lines=12> */
.L_x_16025:
[----:B------:R-:W-:-:S07]  /*1eef0*/  IMAD.MOV.U32 R7, RZ, RZ, R14 ;  /* 0x000000ffff077224 */ /* 0x000fce00078e000e */
.L_x_16026:
[----:B------:R-:W-:Y:S05]  /*1ef00*/  BSYNC B1 ;  /* 0x0000000000017941 */ /* 0x000fea0003800000 */
.L_x_16024:
        /* <DEDUP_REMOVED lines=16> */
.L_x_16030:
[----:B------:R-:W-:Y:S05]  /*1f010*/  BSYNC B2 ;  /* 0x0000000000027941 */ /* 0x000fea0003800000 */
.L_x_16029:
        /* <DEDUP_REMOVED lines=44> */
.L_x_16028:
[----:B------:R-:W-:Y:S05]  /*1f2e0*/  BSYNC B1 ;  /* 0x0000000000017941 */ /* 0x000fea0003800000 */
.L_x_16027:
        /* <DEDUP_REMOVED lines=12> */
.L_x_16023:
        /* <DEDUP_REMOVED lines=12> */
.L_x_16032:
[----:B------:R-:W-:-:S07]  /*1f470*/  MOV R164, R14 ;  /* 0x0000000e00a47202 */ /* 0x000fce0000000f00 */
.L_x_16033:
[----:B------:R-:W-:Y:S05]  /*1f480*/  BSYNC B1 ;  /* 0x0000000000017941 */ /* 0x000fea0003800000 */
.L_x_16031:
        /* <DEDUP_REMOVED lines=16> */
.L_x_16037:
[----:B------:R-:W-:Y:S05]  /*1f590*/  BSYNC B2 ;  /* 0x0000000000027941 */ /* 0x000fea0003800000 */
.L_x_16036:
        /* <DEDUP_REMOVED lines=44> */
.L_x_16035:
[----:B------:R-:W-:Y:S05]  /*1f860*/  BSYNC B1 ;  /* 0x0000000000017941 */ /* 0x000fea0003800000 */
.L_x_16034:
        /* <DEDUP_REMOVED lines=16> */
.L_x_16038:
        /* <DEDUP_REMOVED lines=12> */
.L_x_16041:
[----:B------:R-:W-:-:S07]  /*1fa30*/  IMAD.MOV.U32 R6, RZ, RZ, R14 ;  /* 0x000000ffff067224 */ /* 0x000fce00078e000e */
.L_x_16042:
[----:B------:R-:W-:Y:S05]  /*1fa40*/  BSYNC B1 ;  /* 0x0000000000017941 */ /* 0x000fea0003800000 */
.L_x_16040:
        /* <DEDUP_REMOVED lines=16> */
.L_x_16046:
[----:B------:R-:W-:Y:S05]  /*1fb50*/  BSYNC B2 ;  /* 0x0000000000027941 */ /* 0x000fea0003800000 */
.L_x_16045:
        /* <DEDUP_REMOVED lines=44> */
.L_x_16044:
[----:B------:R-:W-:Y:S05]  /*1fe20*/  BSYNC B1 ;  /* 0x0000000000017941 */ /* 0x000fea0003800000 */
.L_x_16043:
        /* <DEDUP_REMOVED lines=10> */
.L_x_16039:
        /* <DEDUP_REMOVED lines=12> */
.L_x_16048:
[----:B------:R-:W-:-:S07]  /*1ff90*/  MOV R215, R14 ;  /* 0x0000000e00d77202 */ /* 0x000fce0000000f00 */
.L_x_16049:
[----:B------:R-:W-:Y:S05]  /*1ffa0*/  BSYNC B1 ;  /* 0x0000000000017941 */ /* 0x000fea0003800000 */
.L_x_16047:
        /* <DEDUP_REMOVED lines=16> */
.L_x_16053:
[----:B------:R-:W-:Y:S05]  /*200b0*/  BSYNC B2 ;  /* 0x0000000000027941 */ /* 0x000fea0003800000 */
.L_x_16052:
        /* <DEDUP_REMOVED lines=44> */
.L_x_16051:
[----:B------:R-:W-:Y:S05]  /*20380*/  BSYNC B1 ;  /* 0x0000000000017941 */ /* 0x000fea0003800000 */
.L_x_16050:
        /* <DEDUP_REMOVED lines=16> */
.L_x_16054:
        /* <DEDUP_REMOVED lines=12> */
.L_x_16057:
[----:B------:R-:W-:-:S07]  /*20550*/  IMAD.MOV.U32 R5, RZ, RZ, R14 ;  /* 0x000000ffff057224 */ /* 0x000fce00078e000e */
.L_x_16058:
[----:B------:R-:W-:Y:S05]  /*20560*/  BSYNC B1 ;  /* 0x0000000000017941 */ /* 0x000fea0003800000 */
.L_x_16056:
        /* <DEDUP_REMOVED lines=16> */
.L_x_16062:
[----:B------:R-:W-:Y:S05]  /*20670*/  BSYNC B2 ;  /* 0x0000000000027941 */ /* 0x000fea0003800000 */
.L_x_16061:
        /* <DEDUP_REMOVED lines=44> */
.L_x_16060:
[----:B------:R-:W-:Y:S05]  /*20940*/  BSYNC B1 ;  /* 0x0000000000017941 */ /* 0x000fea0003800000 */
.L_x_16059:
        /* <DEDUP_REMOVED lines=12> */
.L_x_16055:
        /* <DEDUP_REMOVED lines=12> */
.L_x_16064:
[----:B------:R-:W-:-:S07]  /*20ad0*/  MOV R215, R14 ;  /* 0x0000000e00d77202 */ /* 0x000fce0000000f00 */
.L_x_16065:
[----:B------:R-:W-:Y:S05]  /*20ae0*/  BSYNC B1 ;  /* 0x0000000000017941 */ /* 0x000fea0003800000 */
.L_x_16063:
        /* <DEDUP_REMOVED lines=16> */
.L_x_16069:
[----:B------:R-:W-:Y:S05]  /*20bf0*/  BSYNC B2 ;  /* 0x0000000000027941 */ /* 0x000fea0003800000 */
.L_x_16068:
        /* <DEDUP_REMOVED lines=44> */
.L_x_16067:
[----:B------:R-:W-:Y:S05]  /*20ec0*/  BSYNC B1 ;  /* 0x0000000000017941 */ /* 0x000fea0003800000 */
.L_x_16066:
        /* <DEDUP_REMOVED lines=16> */
.L_x_16070:
        /* <DEDUP_REMOVED lines=12> */
.L_x_16073:
[----:B------:R-:W-:-:S07]  /*21090*/  IMAD.MOV.U32 R4, RZ, RZ, R14 ;  /* 0x000000ffff047224 */ /* 0x000fce00078e000e */
.L_x_16074:
[----:B------:R-:W-:Y:S05]  /*210a0*/  BSYNC B1 ;  /* 0x0000000000017941 */ /* 0x000fea0003800000 */
.L_x_16072:
        /* <DEDUP_REMOVED lines=16> */
.L_x_16078:
[----:B------:R-:W-:Y:S05]  /*211b0*/  BSYNC B2 ;  /* 0x0000000000027941 */ /* 0x000fea0003800000 */
.L_x_16077:
        /* <DEDUP_REMOVED lines=44> */
.L_x_16076:
[----:B------:R-:W-:Y:S05]  /*21480*/  BSYNC B1 ;  /* 0x0000000000017941 */ /* 0x000fea0003800000 */
.L_x_16075:
        /* <DEDUP_REMOVED lines=10> */
.L_x_16071:
        /* <DEDUP_REMOVED lines=12> */
.L_x_16080:
[----:B------:R-:W-:-:S07]  /*215f0*/  MOV R215, R14 ;  /* 0x0000000e00d77202 */ /* 0x000fce0000000f00 */
.L_x_16081:
[----:B------:R-:W-:Y:S05]  /*21600*/  BSYNC B1 ;  /* 0x0000000000017941 */ /* 0x000fea0003800000 */
.L_x_16079:
        /* <DEDUP_REMOVED lines=16> */
.L_x_16085:
[----:B------:R-:W-:Y:S05]  /*21710*/  BSYNC B2 ;  /* 0x0000000000027941 */ /* 0x000fea0003800000 */
.L_x_16084:
        /* <DEDUP_REMOVED lines=44> */
.L_x_16083:
[----:B------:R-:W-:Y:S05]  /*219e0*/  BSYNC B1 ;  /* 0x0000000000017941 */ /* 0x000fea0003800000 */
.L_x_16082:
        /* <DEDUP_REMOVED lines=14> */
.L_x_16086:
        /* <DEDUP_REMOVED lines=12> */
.L_x_16089:
[----:B------:R-:W-:-:S07]  /*21b90*/  IMAD.MOV.U32 R3, RZ, RZ, R14 ;  /* 0x000000ffff037224 */ /* 0x000fce00078e000e */
.L_x_16090:
[----:B------:R-:W-:Y:S05]  /*21ba0*/  BSYNC B1 ;  /* 0x0000000000017941 */ /* 0x000fea0003800000 */
.L_x_16088:
        /* <DEDUP_REMOVED lines=16> */
.L_x_16094:
[----:B------:R-:W-:Y:S05]  /*21cb0*/  BSYNC B2 ;  /* 0x0000000000027941 */ /* 0x000fea0003800000 */
.L_x_16093:
        /* <DEDUP_REMOVED lines=44> */
.L_x_16092:
[----:B------:R-:W-:Y:S05]  /*21f80*/  BSYNC B1 ;  /* 0x0000000000017941 */ /* 0x000fea0003800000 */
.L_x_16091:
        /* <DEDUP_REMOVED lines=12> */
.L_x_16087:
        /* <DEDUP_REMOVED lines=12> */
.L_x_16096:
[----:B------:R-:W-:-:S07]  /*22110*/  MOV R166, R14 ;  /* 0x0000000e00a67202 */ /* 0x000fce0000000f00 */
.L_x_16097:
[----:B------:R-:W-:Y:S05]  /*22120*/  BSYNC B1 ;  /* 0x0000000000017941 */ /* 0x000fea0003800000 */
.L_x_16095:
        /* <DEDUP_REMOVED lines=16> */
.L_x_16101:
[----:B------:R-:W-:Y:S05]  /*22230*/  BSYNC B2 ;  /* 0x0000000000027941 */ /* 0x000fea0003800000 */
.L_x_16100:
        /* <DEDUP_REMOVED lines=44> */
.L_x_16099:
[----:B------:R-:W-:Y:S05]  /*22500*/  BSYNC B1 ;  /* 0x0000000000017941 */ /* 0x000fea0003800000 */
.L_x_16098:
        /* <DEDUP_REMOVED lines=14> */
.L_x_16102:
        /* <DEDUP_REMOVED lines=12> */
.L_x_16105:
[----:B------:R-:W-:-:S07]  /*226b0*/  IMAD.MOV.U32 R2, RZ, RZ, R14 ;  /* 0x000000ffff027224 */ /* 0x000fce00078e000e */
.L_x_16106:
[----:B------:R-:W-:Y:S05]  /*226c0*/  BSYNC B1 ;  /* 0x0000000000017941 */ /* 0x000fea0003800000 */
.L_x_16104:
        /* <DEDUP_REMOVED lines=16> */
.L_x_16110:
[----:B------:R-:W-:Y:S05]  /*227d0*/  BSYNC B2 ;  /* 0x0000000000027941 */ /* 0x000fea0003800000 */
.L_x_16109:
        /* <DEDUP_REMOVED lines=44> */
.L_x_16108:
[----:B------:R-:W-:Y:S05]  /*22aa0*/  BSYNC B1 ;  /* 0x0000000000017941 */ /* 0x000fea0003800000 */
.L_x_16107:
        /* <DEDUP_REMOVED lines=10> */
.L_x_16103:
        /* <DEDUP_REMOVED lines=12> */
.L_x_16112:
[----:B------:R-:W-:-:S07]  /*22c10*/  MOV R218, R14 ;  /* 0x0000000e00da7202 */ /* 0x000fce0000000f00 */
.L_x_16113:
[----:B------:R-:W-:Y:S05]  /*22c20*/  BSYNC B1 ;  /* 0x0000000000017941 */ /* 0x000fea0003800000 */
.L_x_16111:
        /* <DEDUP_REMOVED lines=16> */
.L_x_16117:
[----:B------:R-:W-:Y:S05]  /*22d30*/  BSYNC B2 ;  /* 0x0000000000027941 */ /* 0x000fea0003800000 */
.L_x_16116:
        /* <DEDUP_REMOVED lines=44> */
.L_x_16115:
[----:B------:R-:W-:Y:S05]  /*23000*/  BSYNC B1 ;  /* 0x0000000000017941 */ /* 0x000fea0003800000 */
.L_x_16114:
        /* <DEDUP_REMOVED lines=14> */
.L_x_16118:
        /* <DEDUP_REMOVED lines=12> */
.L_x_16121:
[----:B------:R-:W-:-:S07]  /*231b0*/  IMAD.MOV.U32 R0, RZ, RZ, R14 ;  /* 0x000000ffff007224 */ /* 0x000fce00078e000e */
.L_x_16122:
[----:B------:R-:W-:Y:S05]  /*231c0*/  BSYNC B1 ;  /* 0x0000000000017941 */ /* 0x000fea0003800000 */
.L_x_16120:
        /* <DEDUP_REMOVED lines=18> */
.L_x_16126:
[----:B------:R-:W-:Y:S05]  /*232f0*/  BSYNC B2 ;  /* 0x0000000000027941 */ /* 0x000fea0003800000 */
.L_x_16125:
        /* <DEDUP_REMOVED lines=44> */
.L_x_16124:
[----:B------:R-:W-:Y:S05]  /*235c0*/  BSYNC B1 ;  /* 0x0000000000017941 */ /* 0x000fea0003800000 */
.L_x_16123:
        /* <DEDUP_REMOVED lines=12> */
.L_x_16119:
        /* <DEDUP_REMOVED lines=58> */
.L_x_16127:
        /* <DEDUP_REMOVED lines=15> */
.L_x_16129:
[----:B------:R-:W-:-:S07]  /*23b20*/  IMAD.MOV.U32 R226, RZ, RZ, R14 ;  /* 0x000000ffffe27224 */ /* 0x000fce00078e000e */
.L_x_16130:
[----:B------:R-:W-:Y:S05]  /*23b30*/  BSYNC B1 ;  /* 0x0000000000017941 */ /* 0x000fea0003800000 */
.L_x_16128:
        /* <DEDUP_REMOVED lines=16> */
.L_x_16134:
[----:B------:R-:W-:Y:S05]  /*23c40*/  BSYNC B2 ;  /* 0x0000000000027941 */ /* 0x000fea0003800000 */
.L_x_16133:
        /* <DEDUP_REMOVED lines=44> */
.L_x_16132:
[----:B------:R-:W-:Y:S05]  /*23f10*/  BSYNC B1 ;  /* 0x0000000000017941 */ /* 0x000fea0003800000 */
.L_x_16131:
[----:B------:R-:W-:Y:S01]  /*23f20*/  I2FP.F32.U32 R220, R226 ;  /* 0x000000e200dc7245 */ /* 0x000fe20000201000 */
[----:B-----5:R-:W-:Y:S01]  /*23f30*/  IMAD.U32 R221, R164, 0x10000, RZ ;  /* 0x00010000a4dd7824 */ /* 0x020fe200078e00ff */
[----:B------:R-:W-:-:S03]  /*23f40*/  LOP3.LUT R20, R20, 0xffffffdf, RZ, 0xc0, !PT ;  /* 0xffffffdf14147812 */ /* 0x000fc600078ec0ff */
[----:B------:R-:W-:Y:S01]  /*23f50*/  FFMA.FTZ R220, R220, R169, 1.1641532182693481445e-10 ;  /* 0x2f000000dcdc7423 */ /* 0x000fe200000100a9 */
[----:B------:R-:W-:-:S04]  /*23f60*/  FMUL.FTZ R221, R221, R174 ;  /* 0x000000aedddd7220 */ /* 0x000fc80000410000 */
[----:B------:R-:W-:Y:S02]  /*23f70*/  FSETP.GTU.FTZ.AND P3, PT, R220, R175, PT ;  /* 0x000000afdc00720b */ /* 0x000fe40003f7c000 */
[----:B------:R-:W-:Y:S02]  /*23f80*/  PRMT R220, R164, 0x7632, R220 ;  /* 0x00007632a4dc7816 */ /* 0x000fe400000000dc */
        /* <DEDUP_REMOVED lines=9> */
.L_x_16135:
        /* <DEDUP_REMOVED lines=12> */
.L_x_16138:
[----:B------:R-:W-:-:S07]  /*240e0*/  MOV R8, R14 ;  /* 0x0000000e00087202 */ /* 0x000fce0000000f00 */
.L_x_16139:
[----:B------:R-:W-:Y:S05]  /*240f0*/  BSYNC B1 ;  /* 0x0000000000017941 */ /* 0x000fea0003800000 */
.L_x_16137:
        /* <DEDUP_REMOVED lines=16> */
.L_x_16143:
[----:B------:R-:W-:Y:S05]  /*24200*/  BSYNC B2 ;  /* 0x0000000000027941 */ /* 0x000fea0003800000 */
.L_x_16142:
        /* <DEDUP_REMOVED lines=44> */
.L_x_16141:
[----:B------:R-:W-:Y:S05]  /*244d0*/  BSYNC B1 ;  /* 0x0000000000017941 */ /* 0x000fea0003800000 */
.L_x_16140:
        /* <DEDUP_REMOVED lines=10> */
.L_x_16136:
        /* <DEDUP_REMOVED lines=12> */
.L_x_16145:
[----:B------:R-:W-:-:S07]  /*24640*/  IMAD.MOV.U32 R164, RZ, RZ, R14 ;  /* 0x000000ffffa47224 */ /* 0x000fce00078e000e */
.L_x_16146:
[----:B------:R-:W-:Y:S05]  /*24650*/  BSYNC B1 ;  /* 0x0000000000017941 */ /* 0x000fea0003800000 */
.L_x_16144:
        /* <DEDUP_REMOVED lines=16> */
.L_x_16150:
[----:B------:R-:W-:Y:S05]  /*24760*/  BSYNC B2 ;  /* 0x0000000000027941 */ /* 0x000fea0003800000 */
.L_x_16149:
        /* <DEDUP_REMOVED lines=44> */
.L_x_16148:
[----:B------:R-:W-:Y:S05]  /*24a30*/  BSYNC B1 ;  /* 0x0000000000017941 */ /* 0x000fea0003800000 */
.L_x_16147:
        /* <DEDUP_REMOVED lines=16> */
.L_x_16151:
        /* <DEDUP_REMOVED lines=12> */
.L_x_16154:
[----:B------:R-:W-:-:S07]  /*24c00*/  MOV R7, R14 ;  /* 0x0000000e00077202 */ /* 0x000fce0000000f00 */
.L_x_16155:
[----:B------:R-:W-:Y:S05]  /*24c10*/  BSYNC B1 ;  /* 0x0000000000017941 */ /* 0x000fea0003800000 */
.L_x_16153:
        /* <DEDUP_REMOVED lines=16> */
.L_x_16159:
[----:B------:R-:W-:Y:S05]  /*24d20*/  BSYNC B2 ;  /* 0x0000000000027941 */ /* 0x000fea0003800000 */
.L_x_16158:
        /* <DEDUP_REMOVED lines=43> */
[----:B------:R-:W-:-:S11]  /*24fe0*/  HFMA2.MMA R223, -RZ, RZ, 0, 0 ;  /* 0x00000000ffdf7435 */ /* 0x000fd600000001ff */
.L_x_16157:
[----:B------:R-:W-:Y:S05]  /*24ff0*/  BSYNC B1 ;  /* 0x0000000000017941 */ /* 0x000fea0003800000 */
.L_x_16156:
        /* <DEDUP_REMOVED lines=12> */
.L_x_16152:
        /* <DEDUP_REMOVED lines=12> */
.L_x_16161:
[----:B------:R-:W-:-:S07]  /*25180*/  IMAD.MOV.U32 R164, RZ, RZ, R14 ;  /* 0x000000ffffa47224 */ /* 0x000fce00078e000e */
.L_x_16162:
[----:B------:R-:W-:Y:S05]  /*25190*/  BSYNC B1 ;  /* 0x0000000000017941 */ /* 0x000fea0003800000 */
.L_x_16160:
        /* <DEDUP_REMOVED lines=16> */
.L_x_16166:
[----:B------:R-:W-:Y:S05]  /*252a0*/  BSYNC B2 ;  /* 0x0000000000027941 */ /* 0x000fea0003800000 */
.L_x_16165:
        /* <DEDUP_REMOVED lines=44> */
.L_x_16164:
[----:B------:R-:W-:Y:S05]  /*25570*/  BSYNC B1 ;  /* 0x0000000000017941 */ /* 0x000fea0003800000 */
.L_x_16163:
        /* <DEDUP_REMOVED lines=16> */
.L_x_16167:
        /* <DEDUP_REMOVED lines=12> */
.L_x_16170:
[----:B------:R-:W-:-:S07]  /*25740*/  MOV R6, R14 ;  /* 0x0000000e00067202 */ /* 0x000fce0000000f00 */
.L_x_16171:
[----:B------:R-:W-:Y:S05]  /*25750*/  BSYNC B1 ;  /* 0x0000000000017941 */ /* 0x000fea0003800000 */
.L_x_16169:
        /* <DEDUP_REMOVED lines=16> */
.L_x_16175:
[----:B------:R-:W-:Y:S05]  /*25860*/  BSYNC B2 ;  /* 0x0000000000027941 */ /* 0x000fea0003800000 */
.L_x_16174:
        /* <DEDUP_REMOVED lines=44> */
.L_x_16173:
[----:B------:R-:W-:Y:S05]  /*25b30*/  BSYNC B1 ;  /* 0x0000000000017941 */ /* 0x000fea0003800000 */
.L_x_16172:
        /* <DEDUP_REMOVED lines=10> */
.L_x_16168:
        /* <DEDUP_REMOVED lines=12> */
.L_x_16177:
[----:B------:R-:W-:-:S07]  /*25ca0*/  IMAD.MOV.U32 R222, RZ, RZ, R14 ;  /* 0x000000ffffde7224 */ /* 0x000fce00078e000e */
.L_x_16178:
[----:B------:R-:W-:Y:S05]  /*25cb0*/  BSYNC B1 ;  /* 0x0000000000017941 */ /* 0x000fea0003800000 */
.L_x_16176:
        /* <DEDUP_REMOVED lines=16> */
.L_x_16182:
[----:B------:R-:W-:Y:S05]  /*25dc0*/  BSYNC B2 ;  /* 0x0000000000027941 */ /* 0x000fea0003800000 */
.L_x_16181:
        /* <DEDUP_REMOVED lines=44> */
.L_x_16180:
[----:B------:R-:W-:Y:S05]  /*26090*/  BSYNC B1 ;  /* 0x0000000000017941 */ /* 0x000fea0003800000 */
.L_x_16179:
        /* <DEDUP_REMOVED lines=16> */
.L_x_16183:
        /* <DEDUP_REMOVED lines=12> */
.L_x_16186:
[----:B------:R-:W-:-:S07]  /*26260*/  MOV R5, R14 ;  /* 0x0000000e00057202 */ /* 0x000fce0000000f00 */
.L_x_16187:
[----:B------:R-:W-:Y:S05]  /*26270*/  BSYNC B1 ;  /* 0x0000000000017941 */ /* 0x000fea0003800000 */
.L_x_16185:
        /* <DEDUP_REMOVED lines=16> */
.L_x_16191:
[----:B------:R-:W-:Y:S05]  /*26380*/  BSYNC B2 ;  /* 0x0000000000027941 */ /* 0x000fea0003800000 */
.L_x_16190:
        /* <DEDUP_REMOVED lines=44> */
.L_x_16189:
[----:B------:R-:W-:Y:S05]  /*26650*/  BSYNC B1 ;  /* 0x0000000000017941 */ /* 0x000fea0003800000 */
.L_x_16188:
        /* <DEDUP_REMOVED lines=12> */
.L_x_16184:
        /* <DEDUP_REMOVED lines=12> */
.L_x_16193:
[----:B------:R-:W-:-:S07]  /*267e0*/  IMAD.MOV.U32 R228, RZ, RZ, R14 ;  /* 0x000000ffffe47224 */ /* 0x000fce00078e000e */
.L_x_16194:
[----:B------:R-:W-:Y:S05]  /*267f0*/  BSYNC B1 ;  /* 0x0000000000017941 */ /* 0x000fea0003800000 */
.L_x_16192:
        /* <DEDUP_REMOVED lines=16> */
.L_x_16198:
[----:B------:R-:W-:Y:S05]  /*26900*/  BSYNC B2 ;  /* 0x0000000000027941 */ /* 0x000fea0003800000 */
.L_x_16197:
        /* <DEDUP_REMOVED lines=44> */
.L_x_16196:
[----:B------:R-:W-:Y:S05]  /*26bd0*/  BSYNC B1 ;  /* 0x0000000000017941 */ /* 0x000fea0003800000 */
.L_x_16195:
        /* <DEDUP_REMOVED lines=16> */
.L_x_16199:
        /* <DEDUP_REMOVED lines=12> */
.L_x_16202:
[----:B------:R-:W-:-:S07]  /*26da0*/  MOV R4, R14 ;  /* 0x0000000e00047202 */ /* 0x000fce0000000f00 */
.L_x_16203:
[----:B------:R-:W-:Y:S05]  /*26db0*/  BSYNC B1 ;  /* 0x0000000000017941 */ /* 0x000fea0003800000 */
.L_x_16201:
        /* <DEDUP_REMOVED lines=16> */
.L_x_16207:
[----:B------:R-:W-:Y:S05]  /*26ec0*/  BSYNC B2 ;  /* 0x0000000000027941 */ /* 0x000fea0003800000 */
.L_x_16206:
        /* <DEDUP_REMOVED lines=44> */
.L_x_16205:
[----:B------:R-:W-:Y:S05]  /*27190*/  BSYNC B1 ;  /* 0x0000000000017941 */ /* 0x000fea0003800000 */
.L_x_16204:
        /* <DEDUP_REMOVED lines=10> */
.L_x_16200:
        /* <DEDUP_REMOVED lines=12> */
.L_x_16209:
[----:B------:R-:W-:-:S07]  /*27300*/  IMAD.MOV.U32 R166, RZ, RZ, R14 ;  /* 0x000000ffffa67224 */ /* 0x000fce00078e000e */
.L_x_16210:
[----:B------:R-:W-:Y:S05]  /*27310*/  BSYNC B1 ;  /* 0x0000000000017941 */ /* 0x000fea0003800000 */
.L_x_16208:
        /* <DEDUP_REMOVED lines=16> */
.L_x_16214:
[----:B------:R-:W-:Y:S05]  /*27420*/  BSYNC B2 ;  /* 0x0000000000027941 */ /* 0x000fea0003800000 */
.L_x_16213:
        /* <DEDUP_REMOVED lines=44> */
.L_x_16212:
[----:B------:R-:W-:Y:S05]  /*276f0*/  BSYNC B1 ;  /* 0x0000000000017941 */ /* 0x000fea0003800000 */
.L_x_16211:
        /* <DEDUP_REMOVED lines=14> */
.L_x_16215:
        /* <DEDUP_REMOVED lines=12> */
.L_x_16218:
[----:B------:R-:W-:-:S07]  /*278a0*/  MOV R3, R14 ;  /* 0x0000000e00037202 */ /* 0x000fce0000000f00 */
.L_x_16219:
[----:B------:R-:W-:Y:S05]  /*278b0*/  BSYNC B1 ;  /* 0x0000000000017941 */ /* 0x000fea0003800000 */
.L_x_16217:
        /* <DEDUP_REMOVED lines=16> */
.L_x_16223:
[----:B------:R-:W-:Y:S05]  /*279c0*/  BSYNC B2 ;  /* 0x0000000000027941 */ /* 0x000fea0003800000 */
.L_x_16222:
        /* <DEDUP_REMOVED lines=44> */
.L_x_16221:
[----:B------:R-:W-:Y:S05]  /*27c90*/  BSYNC B1 ;  /* 0x0000000000017941 */ /* 0x000fea0003800000 */
.L_x_16220:
        /* <DEDUP_REMOVED lines=12> */
.L_x_16216:
        /* <DEDUP_REMOVED lines=12> */
.L_x_16225:
[----:B------:R-:W-:-:S07]  /*27e20*/  IMAD.MOV.U32 R166, RZ, RZ, R14 ;  /* 0x000000ffffa67224 */ /* 0x000fce00078e000e */
.L_x_16226:
[----:B------:R-:W-:Y:S05]  /*27e30*/  BSYNC B1 ;  /* 0x0000000000017941 */ /* 0x000fea0003800000 */
.L_x_16224:
        /* <DEDUP_REMOVED lines=16> */
.L_x_16230:
[----:B------:R-:W-:Y:S05]  /*27f40*/  BSYNC B2 ;  /* 0x0000000000027941 */ /* 0x000fea0003800000 */
.L_x_16229:
        /* <DEDUP_REMOVED lines=44> */
.L_x_16228:
[----:B------:R-:W-:Y:S05]  /*28210*/  BSYNC B1 ;  /* 0x0000000000017941 */ /* 0x000fea0003800000 */
.L_x_16227:
        /* <DEDUP_REMOVED lines=14> */
.L_x_16231:
        /* <DEDUP_REMOVED lines=12> */
.L_x_16234:
[----:B------:R-:W-:-:S07]  /*283c0*/  MOV R2, R14 ;  /* 0x0000000e00027202 */ /* 0x000fce0000000f00 */
.L_x_16235:
[----:B------:R-:W-:Y:S05]  /*283d0*/  BSYNC B1 ;  /* 0x0000000000017941 */ /* 0x000fea0003800000 */
.L_x_16233:
        /* <DEDUP_REMOVED lines=16> */
.L_x_16239:
[----:B------:R-:W-:Y:S05]  /*284e0*/  BSYNC B2 ;  /* 0x0000000000027941 */ /* 0x000fea0003800000 */
.L_x_16238:
        /* <DEDUP_REMOVED lines=44> */
.L_x_16237:
[----:B------:R-:W-:Y:S05]  /*287b0*/  BSYNC B1 ;  /* 0x0000000000017941 */ /* 0x000fea0003800000 */
.L_x_16236:
        /* <DEDUP_REMOVED lines=10> */
.L_x_16232:
        /* <DEDUP_REMOVED lines=12> */
.L_x_16241:
[----:B------:R-:W-:-:S07]  /*28920*/  IMAD.MOV.U32 R227, RZ, RZ, R14 ;  /* 0x000000ffffe37224 */ /* 0x000fce00078e000e */
.L_x_16242:
[----:B------:R-:W-:Y:S05]  /*28930*/  BSYNC B1 ;  /* 0x0000000000017941 */ /* 0x000fea0003800000 */
.L_x_16240:
        /* <DEDUP_REMOVED lines=16> */
.L_x_16246:
[----:B------:R-:W-:Y:S05]  /*28a40*/  BSYNC B2 ;  /* 0x0000000000027941 */ /* 0x000fea0003800000 */
.L_x_16245:
        /* <DEDUP_REMOVED lines=44> */
.L_x_16244:
[----:B------:R-:W-:Y:S05]  /*28d10*/  BSYNC B1 ;  /* 0x0000000000017941 */ /* 0x000fea0003800000 */
.L_x_16243:
        /* <DEDUP_REMOVED lines=14> */
.L_x_16247:
        /* <DEDUP_REMOVED lines=12> */
.L_x_16250:
[----:B------:R-:W-:-:S07]  /*28ec0*/  MOV R0, R14 ;  /* 0x0000000e00007202 */ /* 0x000fce0000000f00 */
.L_x_16251:
[----:B------:R-:W-:Y:S05]  /*28ed0*/  BSYNC B1 ;  /* 0x0000000000017941 */ /* 0x000fea0003800000 */
.L_x_16249:
        /* <DEDUP_REMOVED lines=18> */
.L_x_16255:
[----:B------:R-:W-:Y:S05]  /*29000*/  BSYNC B2 ;  /* 0x0000000000027941 */ /* 0x000fea0003800000 */
.L_x_16254:
        /* <DEDUP_REMOVED lines=40> */
[----:B------:R-:W-:Y:S01]  /*29290*/  HFMA2.MMA R228, -RZ, RZ, 0, 0 ;  /* 0x00000000ffe47435 */ /* 0x000fe200000001ff */
[----:B------:R-:W-:Y:S01]  /*292a0*/  MOV R14, R166 ;  /* 0x000000a6000e7202 */ /* 0x000fe20000000f00 */
[----:B------:R-:W-:Y:S01]  /*292b0*/  IMAD.MOV.U32 R12, RZ, RZ, R164 ;  /* 0x000000ffff0c7224 */ /* 0x000fe200078e00a4 */
[----:B------:R-:W-:-:S08]  /*292c0*/  LOP3.LUT R16, R165, UR40, R16, 0x96, !PT ;  /* 0x00000028a5107c12 */ /* 0x000fd0000f8e9610 */
.L_x_16253:
[----:B------:R-:W-:Y:S05]  /*292d0*/  BSYNC B1 ;  /* 0x0000000000017941 */ /* 0x000fea0003800000 */
.L_x_16252:
        /* <DEDUP_REMOVED lines=12> */
.L_x_16248:
[----:B------:R-:W-:Y:S01]  /*293a0*/  SEL R231, RZ, 0x100, P3 ;  /* 0x00000100ffe77807 */ /* 0x000fe20001800000 */
[----:B------:R-:W-:Y:S01]  /*293b0*/  IMAD.WIDE.U32 R240, R217, 0x10, R176 ;  /* 0x00000010d9f07825 */ /* 0x000fe200078e00b0 */
[----:B------:R-:W-:Y:S01]  /*293c0*/  LOP3.LUT P3, RZ, R20, 0x4, RZ, 0xc0, !PT ;  /* 0x0000000414ff7812 */ /* 0x000fe2000786c0ff */
[----:B------:R-:W0:Y:S01]  /*293d0*/  @P0 LDC.64 R234, c[0x0][0x228] ;  /* 0x00008a00ffea0b82 */ /* 0x000e220000000a00 */
[----:B------:R-:W-:Y:S02]  /*293e0*/  P2R R164, PR, RZ, 0x4 ;  /* 0x00000004ffa47803 */ /* 0x000fe40000000000 */
[----:B------:R-:W-:Y:S02]  /*293f0*/  SEL R238, RZ, 0x1, P3 ;  /* 0x00000001ffee7807 */ /* 0x000fe40001800000 */
[----:B------:R-:W-:Y:S02]  /*29400*/  SEL R236, RZ, 0x1000000, P5 ;  /* 0x01000000ffec7807 */ /* 0x000fe40002800000 */
[----:B------:R-:W-:Y:S01]  /*29410*/  SEL R230, RZ, 0x10000, P4 ;  /* 0x00010000ffe67807 */ /* 0x000fe20002000000 */
[----:B------:R-:W-:Y:S01]  /*29420*/  IMAD.WIDE.U32 R238, R238, 0x1000000, RZ ;  /* 0x01000000eeee7825 */ /* 0x000fe200078e00ff */
[C---:B------:R-:W-:Y:S01]  /*29430*/  LOP3.LUT P2, RZ, R20.reuse, 0x2, RZ, 0xc0, !PT ;  /* 0x0000000214ff7812 */ /* 0x040fe2000784c0ff */
[----:B------:R-:W1:Y:S01]  /*29440*/  @P1 LDC.64 R232, c[0x0][0x230] ;  /* 0x00008c00ffe81b82 */ /* 0x000e620000000a00 */
[----:B------:R-:W-:-:S02]  /*29450*/  LOP3.LUT P5, RZ, R20, 0x10, RZ, 0xc0, !PT ;  /* 0x0000001014ff7812 */ /* 0x000fc400078ac0ff */
[----:B------:R-:W-:Y:S02]  /*29460*/  LOP3.LUT P4, RZ, R20, 0x8, RZ, 0xc0, !PT ;  /* 0x0000000814ff7812 */ /* 0x000fe4000788c0ff */
[----:B------:R-:W-:Y:S02]  /*29470*/  LOP3.LUT R231, R231, R236, R230, 0xfe, !PT ;  /* 0x000000ece7e77212 */ /* 0x000fe400078efee6 */
[----:B------:R-:W-:Y:S02]  /*29480*/  SEL R229, RZ, 0x1, P2 ;  /* 0x00000001ffe57807 */ /* 0x000fe40001000000 */
[----:B------:R-:W-:Y:S02]  /*29490*/  SEL R236, RZ, 0x1, P4 ;  /* 0x00000001ffec7807 */ /* 0x000fe40002000000 */
[----:B------:R-:W-:Y:S02]  /*294a0*/  SEL R230, RZ, 0x1, P5 ;  /* 0x00000001ffe67807 */ /* 0x000fe40002800000 */
[----:B------:R-:W-:Y:S01]  /*294b0*/  ISETP.NE.AND P2, PT, R164, RZ, PT ;  /* 0x000000ffa400720c */ /* 0x000fe20003f45270 */
[----:B------:R-:W-:Y:S01]  /*294c0*/  IMAD.WIDE.U32 R236, R236, 0x10000, RZ ;  /* 0x00010000ecec7825 */ /* 0x000fe200078e00ff */
[----:B------:R-:W-:-:S02]  /*294d0*/  F2FP.BF16.F32.PACK_AB R167, R227, R226 ;  /* 0x000000e2e3a7723e */ /* 0x000fc400000010ff */
[----:B------:R-:W-:Y:S02]  /*294e0*/  F2FP.BF16.F32.PACK_AB R166, R225, R224 ;  /* 0x000000e0e1a6723e */ /* 0x000fe400000010ff */
[----:B------:R-:W-:Y:S02]  /*294f0*/  F2FP.BF16.F32.PACK_AB R165, R222, R223 ;  /* 0x000000dfdea5723e */ /* 0x000fe400000010ff */
[----:B------:R-:W-:Y:S02]  /*29500*/  F2FP.BF16.F32.PACK_AB R164, R220, R221 ;  /* 0x000000dddca4723e */ /* 0x000fe400000010ff */
[----:B------:R-:W-:Y:S01]  /*29510*/  LOP3.LUT R229, R239, R231, R229, 0xfe, !PT ;  /* 0x000000e7efe57212 */ /* 0x000fe200078efee5 */
[----:B------:R-:W-:Y:S01]  /*29520*/  IMAD.WIDE.U32 R230, R230, 0x100, RZ ;  /* 0x00000100e6e67825 */ /* 0x000fe200078e00ff */
[----:B------:R-:W-:Y:S01]  /*29530*/  LOP3.LUT P6, RZ, R20, 0x20, RZ, 0xc0, !PT ;  /* 0x0000002014ff7812 */ /* 0x000fe200078cc0ff */
[----:B------:R2:W-:Y:S01]  /*29540*/  STG.E.128 desc[UR4][R240.64], R164 ;  /* 0x000000a4f0007986 */ /* 0x0005e2000c101d04 */
[----:B------:R-:W-:-:S02]  /*29550*/  LOP3.LUT R238, R230, R238, R236, 0xfe, !PT ;  /* 0x000000eee6ee7212 */ /* 0x000fc400078efeec */
[----:B--2---:R-:W-:Y:S02]  /*29560*/  SEL R167, RZ, 0x1, P6 ;  /* 0x00000001ffa77807 */ /* 0x004fe40003000000 */
[----:B------:R-:W-:Y:S01]  /*29570*/  LOP3.LUT R165, R231, R229, R237, 0xfe, !PT ;  /* 0x000000e5e7a57212 */ /* 0x000fe200078efeed */
[----:B------:R-:W-:Y:S01]  /*29580*/  VIADD R229, R9, 0xe0 ;  /* 0x000000e009e57836 */ /* 0x000fe20000000000 */
[----:B------:R-:W-:Y:S01]  /*29590*/  LOP3.LUT R164, R238, R167, RZ, 0xfc, !PT ;  /* 0x000000a7eea47212 */ /* 0x000fe200078efcff */
[----:B------:R-:W-:-:S04]  /*295a0*/  IMAD.WIDE.U32 R166, R217, 0x8, R172 ;  /* 0x00000008d9a67825 */ /* 0x000fc800078e00ac */
[C---:B------:R-:W-:Y:S01]  /*295b0*/  IMAD.WIDE.U32 R236, R229.reuse, 0x10, R170 ;  /* 0x00000010e5ec7825 */ /* 0x040fe200078e00aa */
[----:B------:R2:W-:Y:S03]  /*295c0*/  STG.E.64 desc[UR4][R166.64], R164 ;  /* 0x000000a4a6007986 */ /* 0x0005e6000c101b04 */
[----:B0-----:R-:W-:-:S04]  /*295d0*/  @P0 IMAD.WIDE.U32 R234, R229, 0x10, R234 ;  /* 0x00000010e5ea0825 */ /* 0x001fc800078e00ea */
[----:B-1----:R-:W-:Y:S01]  /*295e0*/  @P1 IMAD.WIDE.U32 R232, R229, 0x10, R232 ;  /* 0x00000010e5e81825 */ /* 0x002fe200078e00e8 */
[----:B------:R-:W-:Y:S06]  /*295f0*/  @!P0 BRA `(.L_x_16256) ;  /* 0x0000000000508947 */ /* 0x000fec0003800000 */
[----:B--2---:R-:W-:Y:S02]  /*29600*/  SHF.L.U32 R164, R2, 0x10, RZ ;  /* 0x0000001002a47819 */ /* 0x004fe400000006ff */
[----:B------:R-:W-:Y:S02]  /*29610*/  LOP3.LUT R166, R0, 0xffff, RZ, 0xc0, !PT ;  /* 0x0000ffff00a67812 */ /* 0x000fe400078ec0ff */
[----:B------:R-:W-:Y:S02]  /*29620*/  LOP3.LUT R167, R164, 0xff0000, RZ, 0xc0, !PT ;  /* 0x00ff0000a4a77812 */ /* 0x000fe400078ec0ff */
[----:B------:R-:W0:Y:S01]  /*29630*/  LDC.64 R164, c[0x0][0x248] ;  /* 0x00009200ffa47b82 */ /* 0x000e220000000a00 */
        /* <DEDUP_REMOVED lines=11> */
[----:B------:R-:W-:Y:S01]  /*296f0*/  LOP3.LUT R171, R166, R230, R170, 0xfe, !PT ;  /* 0x000000e6a6ab7212 */ /* 0x000fe200078efeaa */
[----:B0-----:R-:W-:Y:S01]  /*29700*/  IMAD.WIDE.U32 R164, R217, 0x8, R164 ;  /* 0x00000008d9a47825 */ /* 0x001fe200078e00a4 */
[----:B------:R-:W-:Y:S02]  /*29710*/  LOP3.LUT R167, R239, R167, RZ, 0xfc, !PT ;  /* 0x000000a7efa77212 */ /* 0x000fe400078efcff */
[----:B------:R-:W-:-:S05]  /*29720*/  LOP3.LUT R166, R171, 0xff, R8, 0xf8, !PT ;  /* 0x000000ffaba67812 */ /* 0x000fca00078ef808 */
[----:B------:R0:W-:Y:S02]  /*29730*/  STG.E.64 desc[UR4][R164.64], R166 ;  /* 0x000000a6a4007986 */ /* 0x0001e4000c101b04 */
.L_x_16256:
        /* <DEDUP_REMOVED lines=15> */
.L_x_16258:
[----:B------:R-:W-:-:S07]  /*29830*/  IMAD.MOV.U32 R234, RZ, RZ, R14 ;  /* 0x000000ffffea7224 */ /* 0x000fce00078e000e */
.L_x_16259:
[----:B------:R-:W-:Y:S05]  /*29840*/  BSYNC B1 ;  /* 0x0000000000017941 */ /* 0x000fea0003800000 */
.L_x_16257:
        /* <DEDUP_REMOVED lines=16> */
.L_x_16263:
[----:B------:R-:W-:Y:S05]  /*29950*/  BSYNC B2 ;  /* 0x0000000000027941 */ /* 0x000fea0003800000 */
.L_x_16262:
        /* <DEDUP_REMOVED lines=44> */
.L_x_16261:
[----:B------:R-:W-:Y:S05]  /*29c20*/  BSYNC B1 ;  /* 0x0000000000017941 */ /* 0x000fea0003800000 */
.L_x_16260:
[----:B------:R-:W-:Y:S02]  /*29c30*/  I2FP.F32.U32 R228, R234 ;  /* 0x000000ea00e47245 */ /* 0x000fe40000201000 */
[----:B-----5:R-:W-:Y:S02]  /*29c40*/  SHF.L.U32 R171, R164, 0x10, RZ ;  /* 0x00000010a4ab7819 */ /* 0x020fe400000006ff */
[----:B------:R-:W-:Y:S01]  /*29c50*/  LOP3.LUT R20, R20, 0xffffffef, RZ, 0xc0, !PT ;  /* 0xffffffef14147812 */ /* 0x000fe200078ec0ff */
[----:B------:R-:W-:Y:S02]  /*29c60*/  FFMA.FTZ R228, R228, R169, 1.1641532182693481445e-10 ;  /* 0x2f000000e4e47423 */ /* 0x000fe400000100a9 */
[----:B------:R-:W-:-:S03]  /*29c70*/  FMUL.FTZ R171, R171, R174 ;  /* 0x000000aeabab7220 */ /* 0x000fc60000410000 */
        /* <DEDUP_REMOVED lines=11> */
.L_x_16264:
        /* <DEDUP_REMOVED lines=12> */
.L_x_16267:
[----:B------:R-:W-:-:S07]  /*29df0*/  MOV R8, R14 ;  /* 0x0000000e00087202 */ /* 0x000fce0000000f00 */
.L_x_16268:
[----:B------:R-:W-:Y:S05]  /*29e00*/  BSYNC B1 ;  /* 0x0000000000017941 */ /* 0x000fea0003800000 */
.L_x_16266:
        /* <DEDUP_REMOVED lines=16> */
.L_x_16272:
[----:B------:R-:W-:Y:S05]  /*29f10*/  BSYNC B2 ;  /* 0x0000000000027941 */ /* 0x000fea0003800000 */
.L_x_16271:
        /* <DEDUP_REMOVED lines=44> */
.L_x_16270:
[----:B------:R-:W-:Y:S05]  /*2a1e0*/  BSYNC B1 ;  /* 0x0000000000017941 */ /* 0x000fea0003800000 */
.L_x_16269:
        /* <DEDUP_REMOVED lines=10> */
.L_x_16265:
        /* <DEDUP_REMOVED lines=12> */
.L_x_16274:
[----:B------:R-:W-:-:S07]  /*2a350*/  IMAD.MOV.U32 R164, RZ, RZ, R14 ;  /* 0x000000ffffa47224 */ /* 0x000fce00078e000e */
.L_x_16275:
[----:B------:R-:W-:Y:S05]  /*2a360*/  BSYNC B1 ;  /* 0x0000000000017941 */ /* 0x000fea0003800000 */
.L_x_16273:
        /* <DEDUP_REMOVED lines=16> */
.L_x_16279:
[----:B------:R-:W-:Y:S05]  /*2a470*/  BSYNC B2 ;  /* 0x0000000000027941 */ /* 0x000fea0003800000 */
.L_x_16278:
        /* <DEDUP_REMOVED lines=44> */
.L_x_16277:
[----:B------:R-:W-:Y:S05]  /*2a740*/  BSYNC B1 ;  /* 0x0000000000017941 */ /* 0x000fea0003800000 */
.L_x_16276:
        /* <DEDUP_REMOVED lines=16> */
.L_x_16280:
        /* <DEDUP_REMOVED lines=12> */
.L_x_16283:
[----:B------:R-:W-:-:S07]  /*2a910*/  MOV R7, R14 ;  /* 0x0000000e00077202 */ /* 0x000fce0000000f00 */
.L_x_16284:
[----:B------:R-:W-:Y:S05]  /*2a920*/  BSYNC B1 ;  /* 0x0000000000017941 */ /* 0x000fea0003800000 */
.L_x_16282:
        /* <DEDUP_REMOVED lines=16> */
.L_x_16288:
[----:B------:R-:W-:Y:S05]  /*2aa30*/  BSYNC B2 ;  /* 0x0000000000027941 */ /* 0x000fea0003800000 */
.L_x_16287:
        /* <DEDUP_REMOVED lines=44> */
.L_x_16286:
[----:B------:R-:W-:Y:S05]  /*2ad00*/  BSYNC B1 ;  /* 0x0000000000017941 */ /* 0x000fea0003800000 */
.L_x_16285:
        /* <DEDUP_REMOVED lines=12> */
.L_x_16281:
        /* <DEDUP_REMOVED lines=12> */
.L_x_16290:
[----:B------:R-:W-:-:S07]  /*2ae90*/  IMAD.MOV.U32 R164, RZ, RZ, R14 ;  /* 0x000000ffffa47224 */ /* 0x000fce00078e000e */
.L_x_16291:
[----:B------:R-:W-:Y:S05]  /*2aea0*/  BSYNC B1 ;  /* 0x0000000000017941 */ /* 0x000fea0003800000 */
.L_x_16289:
        /* <DEDUP_REMOVED lines=16> */
.L_x_16295:
[----:B------:R-:W-:Y:S05]  /*2afb0*/  BSYNC B2 ;  /* 0x0000000000027941 */ /* 0x000fea0003800000 */
.L_x_16294:
        /* <DEDUP_REMOVED lines=44> */
.L_x_16293:
[----:B------:R-:W-:Y:S05]  /*2b280*/  BSYNC B1 ;  /* 0x0000000000017941 */ /* 0x000fea0003800000 */
.L_x_16292:
        /* <DEDUP_REMOVED lines=16> */
.L_x_16296:
        /* <DEDUP_REMOVED lines=12> */
.L_x_16299:
[----:B------:R-:W-:-:S07]  /*2b450*/  MOV R6, R14 ;  /* 0x0000000e00067202 */ /* 0x000fce0000000f00 */
.L_x_16300:
[----:B------:R-:W-:Y:S05]  /*2b460*/  BSYNC B1 ;  /* 0x0000000000017941 */ /* 0x000fea0003800000 */
.L_x_16298:
        /* <DEDUP_REMOVED lines=16> */
.L_x_16304:
[----:B------:R-:W-:Y:S05]  /*2b570*/  BSYNC B2 ;  /* 0x0000000000027941 */ /* 0x000fea0003800000 */
.L_x_16303:
        /* <DEDUP_REMOVED lines=44> */
.L_x_16302:
[----:B------:R-:W-:Y:S05]  /*2b840*/  BSYNC B1 ;  /* 0x0000000000017941 */ /* 0x000fea0003800000 */
.L_x_16301:
        /* <DEDUP_REMOVED lines=10> */
.L_x_16297:
        /* <DEDUP_REMOVED lines=12> */
.L_x_16306:
[----:B------:R-:W-:-:S07]  /*2b9b0*/  IMAD.MOV.U32 R230, RZ, RZ, R14 ;  /* 0x000000ffffe67224 */ /* 0x000fce00078e000e */
.L_x_16307:
[----:B------:R-:W-:Y:S05]  /*2b9c0*/  BSYNC B1 ;  /* 0x0000000000017941 */ /* 0x000fea0003800000 */
.L_x_16305:
        /* <DEDUP_REMOVED lines=16> */
.L_x_16311:
[----:B------:R-:W-:Y:S05]  /*2bad0*/  BSYNC B2 ;  /* 0x0000000000027941 */ /* 0x000fea0003800000 */
.L_x_16310:
        /* <DEDUP_REMOVED lines=44> */
.L_x_16309:
[----:B------:R-:W-:Y:S05]  /*2bda0*/  BSYNC B1 ;  /* 0x0000000000017941 */ /* 0x000fea0003800000 */
.L_x_16308:
        /* <DEDUP_REMOVED lines=16> */
.L_x_16312:
        /* <DEDUP_REMOVED lines=12> */
.L_x_16315:
[----:B------:R-:W-:-:S07]  /*2bf70*/  MOV R5, R14 ;  /* 0x0000000e00057202 */ /* 0x000fce0000000f00 */
.L_x_16316:
[----:B------:R-:W-:Y:S05]  /*2bf80*/  BSYNC B1 ;  /* 0x0000000000017941 */ /* 0x000fea0003800000 */
.L_x_16314:
        /* <DEDUP_REMOVED lines=16> */
.L_x_16320:
[----:B------:R-:W-:Y:S05]  /*2c090*/  BSYNC B2 ;  /* 0x0000000000027941 */ /* 0x000fea0003800000 */
.L_x_16319:
        /* <DEDUP_REMOVED lines=44> */
.L_x_16318:
[----:B------:R-:W-:Y:S05]  /*2c360*/  BSYNC B1 ;  /* 0x0000000000017941 */ /* 0x000fea0003800000 */
.L_x_16317:
        /* <DEDUP_REMOVED lines=12> */
.L_x_16313:
        /* <DEDUP_REMOVED lines=12> */
.L_x_16322:
[----:B------:R-:W-:-:S07]  /*2c4f0*/  IMAD.MOV.U32 R232, RZ, RZ, R14 ;  /* 0x000000ffffe87224 */ /* 0x000fce00078e000e */
.L_x_16323:
[----:B------:R-:W-:Y:S05]  /*2c500*/  BSYNC B1 ;  /* 0x0000000000017941 */ /* 0x000fea0003800000 */
.L_x_16321:
        /* <DEDUP_REMOVED lines=16> */
.L_x_16327:
[----:B------:R-:W-:Y:S05]  /*2c610*/  BSYNC B2 ;  /* 0x0000000000027941 */ /* 0x000fea0003800000 */
.L_x_16326:
        /* <DEDUP_REMOVED lines=44> */
.L_x_16325:
[----:B------:R-:W-:Y:S05]  /*2c8e0*/  BSYNC B1 ;  /* 0x0000000000017941 */ /* 0x000fea0003800000 */
.L_x_16324:
        /* <DEDUP_REMOVED lines=16> */
.L_x_16328:
        /* <DEDUP_REMOVED lines=12> */
.L_x_16331:
[----:B------:R-:W-:-:S07]  /*2cab0*/  MOV R4, R14 ;  /* 0x0000000e00047202 */ /* 0x000fce0000000f00 */
.L_x_16332:
[----:B------:R-:W-:Y:S05]  /*2cac0*/  BSYNC B1 ;  /* 0x0000000000017941 */ /* 0x000fea0003800000 */
.L_x_16330:
        /* <DEDUP_REMOVED lines=16> */
.L_x_16336:
[----:B------:R-:W-:Y:S05]  /*2cbd0*/  BSYNC B2 ;  /* 0x0000000000027941 */ /* 0x000fea0003800000 */
.L_x_16335:
        /* <DEDUP_REMOVED lines=44> */
.L_x_16334:
[----:B------:R-:W-:Y:S05]  /*2cea0*/  BSYNC B1 ;  /* 0x0000000000017941 */ /* 0x000fea0003800000 */
.L_x_16333:
        /* <DEDUP_REMOVED lines=10> */
.L_x_16329:
        /* <DEDUP_REMOVED lines=12> */
.L_x_16338:
[----:B------:R-:W-:-:S07]  /*2d010*/  IMAD.MOV.U32 R166, RZ, RZ, R14 ;  /* 0x000000ffffa67224 */ /* 0x000fce00078e000e */
.L_x_16339:
[----:B------:R-:W-:Y:S05]  /*2d020*/  BSYNC B1 ;  /* 0x0000000000017941 */ /* 0x000fea0003800000 */
.L_x_16337:
        /* <DEDUP_REMOVED lines=16> */
.L_x_16343:
[----:B------:R-:W-:Y:S05]  /*2d130*/  BSYNC B2 ;  /* 0x0000000000027941 */ /* 0x000fea0003800000 */
.L_x_16342:
        /* <DEDUP_REMOVED lines=44> */
.L_x_16341:
[----:B------:R-:W-:Y:S05]  /*2d400*/  BSYNC B1 ;  /* 0x0000000000017941 */ /* 0x000fea0003800000 */
.L_x_16340:
        /* <DEDUP_REMOVED lines=14> */
.L_x_16344:
        /* <DEDUP_REMOVED lines=12> */
.L_x_16347:
[----:B------:R-:W-:-:S07]  /*2d5b0*/  MOV R3, R14 ;  /* 0x0000000e00037202 */ /* 0x000fce0000000f00 */
.L_x_16348:
[----:B------:R-:W-:Y:S05]  /*2d5c0*/  BSYNC B1 ;  /* 0x0000000000017941 */ /* 0x000fea0003800000 */
.L_x_16346:
        /* <DEDUP_REMOVED lines=16> */
.L_x_16352:
[----:B------:R-:W-:Y:S05]  /*2d6d0*/  BSYNC B2 ;  /* 0x0000000000027941 */ /* 0x000fea0003800000 */
.L_x_16351:
        /* <DEDUP_REMOVED lines=44> */
.L_x_16350:
[----:B------:R-:W-:Y:S05]  /*2d9a0*/  BSYNC B1 ;  /* 0x0000000000017941 */ /* 0x000fea0003800000 */
.L_x_16349:
        /* <DEDUP_REMOVED lines=12> */
.L_x_16345:
        /* <DEDUP_REMOVED lines=12> */
.L_x_16354:
[----:B------:R-:W-:-:S07]  /*2db30*/  IMAD.MOV.U32 R166, RZ, RZ, R14 ;  /* 0x000000ffffa67224 */ /* 0x000fce00078e000e */
.L_x_16355:
[----:B------:R-:W-:Y:S05]  /*2db40*/  BSYNC B1 ;  /* 0x0000000000017941 */ /* 0x000fea0003800000 */
.L_x_16353:
        /* <DEDUP_REMOVED lines=16> */
.L_x_16359:
[----:B------:R-:W-:Y:S05]  /*2dc50*/  BSYNC B2 ;  /* 0x0000000000027941 */ /* 0x000fea0003800000 */
.L_x_16358:
        /* <DEDUP_REMOVED lines=44> */
.L_x_16357:
[----:B------:R-:W-:Y:S05]  /*2df20*/  BSYNC B1 ;  /* 0x0000000000017941 */ /* 0x000fea0003800000 */
.L_x_16356:
        /* <DEDUP_REMOVED lines=14> */
.L_x_16360:
        /* <DEDUP_REMOVED lines=12> */
.L_x_16363:
[----:B------:R-:W-:-:S07]  /*2e0d0*/  MOV R2, R14 ;  /* 0x0000000e00027202 */ /* 0x000fce0000000f00 */
.L_x_16364:
[----:B------:R-:W-:Y:S05]  /*2e0e0*/  BSYNC B1 ;  /* 0x0000000000017941 */ /* 0x000fea0003800000 */
.L_x_16362:
        /* <DEDUP_REMOVED lines=16> */
.L_x_16368:
[----:B------:R-:W-:Y:S05]  /*2e1f0*/  BSYNC B2 ;  /* 0x0000000000027941 */ /* 0x000fea0003800000 */
.L_x_16367:
        /* <DEDUP_REMOVED lines=44> */
.L_x_16366:
[----:B------:R-:W-:Y:S05]  /*2e4c0*/  BSYNC B1 ;  /* 0x0000000000017941 */ /* 0x000fea0003800000 */
.L_x_16365:
        /* <DEDUP_REMOVED lines=10> */
.L_x_16361:
        /* <DEDUP_REMOVED lines=12> */
.L_x_16370:
[----:B------:R-:W-:-:S07]  /*2e630*/  IMAD.MOV.U32 R236, RZ, RZ, R14 ;  /* 0x000000ffffec7224 */ /* 0x000fce00078e000e */
.L_x_16371:
[----:B------:R-:W-:Y:S05]  /*2e640*/  BSYNC B1 ;  /* 0x0000000000017941 */ /* 0x000fea0003800000 */
.L_x_16369:
        /* <DEDUP_REMOVED lines=16> */
.L_x_16375:
[----:B------:R-:W-:Y:S05]  /*2e750*/  BSYNC B2 ;  /* 0x0000000000027941 */ /* 0x000fea0003800000 */
.L_x_16374:
        /* <DEDUP_REMOVED lines=44> */
.L_x_16373:
[----:B------:R-:W-:Y:S05]  /*2ea20*/  BSYNC B1 ;  /* 0x0000000000017941 */ /* 0x000fea0003800000 */
.L_x_16372:
        /* <DEDUP_REMOVED lines=14> */
.L_x_16376:
        /* <DEDUP_REMOVED lines=12> */
.L_x_16379:
[----:B------:R-:W-:-:S07]  /*2ebd0*/  MOV R0, R14 ;  /* 0x0000000e00007202 */ /* 0x000fce0000000f00 */
.L_x_16380:
[----:B------:R-:W-:Y:S05]  /*2ebe0*/  BSYNC B1 ;  /* 0x0000000000017941 */ /* 0x000fea0003800000 */
.L_x_16378:
        /* <DEDUP_REMOVED lines=16> */
.L_x_16384:
[----:B------:R-:W-:Y:S05]  /*2ecf0*/  BSYNC B2 ;  /* 0x0000000000027941 */ /* 0x000fea0003800000 */
.L_x_16383:
        /* <DEDUP_REMOVED lines=44> */
.L_x_16382:
[----:B------:R-:W-:Y:S05]  /*2efc0*/  BSYNC B1 ;  /* 0x0000000000017941 */ /* 0x000fea0003800000 */
.L_x_16381:
        /* <DEDUP_REMOVED lines=12> */
.L_x_16377:
[----:B------:R-:W-:Y:S01]  /*2f090*/  FADD.FTZ R164, RZ, R22 ;  /* 0x00000016ffa47221 */ /* 0x000fe20000010000 */
[----:B------:R-:W-:Y:S01]  /*2f0a0*/  SEL R170, RZ, 0x1000000, P5 ;  /* 0x01000000ffaa7807 */ /* 0x000fe20002800000 */
[----:B------:R-:W-:Y:S01]  /*2f0b0*/  IMAD.WIDE.U32 R176, R229, 0x10, R176 ;  /* 0x00000010e5b07825 */ /* 0x000fe200078e00b0 */
[----:B------:R-:W-:-:S03]  /*2f0c0*/  SEL R169, RZ, 0x10000, P4 ;  /* 0x00010000ffa97807 */ /* 0x000fc60002000000 */
[----:B------:R-:W-:Y:S01]  /*2f0d0*/  FADD.FTZ R165, R164, R21 ;  /* 0x00000015a4a57221 */ /* 0x000fe20000010000 */
[----:B------:R-:W-:Y:S01]  /*2f0e0*/  SEL R239, RZ, 0x100, P3 ;  /* 0x00000100ffef7807 */ /* 0x000fe20001800000 */
[----:B------:R-:W-:Y:S01]  /*2f0f0*/  IMAD.WIDE.U32 R172, R229, 0x8, R172 ;  /* 0x00000008e5ac7825 */ /* 0x000fe200078e00ac */
[----:B------:R-:W-:-:S03]  /*2f100*/  LOP3.LUT P6, RZ, R20, 0x8, RZ, 0xc0, !PT ;  /* 0x0000000814ff7812 */ /* 0x000fc600078cc0ff */
[----:B------:R-:W-:Y:S01]  /*2f110*/  FADD.FTZ R164, R165, R24 ;  /* 0x00000018a5a47221 */ /* 0x000fe20000010000 */
[C---:B------:R-:W-:Y:S02]  /*2f120*/  LOP3.LUT P5, RZ, R20.reuse, 0x4, RZ, 0xc0, !PT ;  /* 0x0000000414ff7812 */ /* 0x040fe400078ac0ff */
[----:B------:R-:W-:Y:S01]  /*2f130*/  LOP3.LUT P4, RZ, R20, 0x2, RZ, 0xc0, !PT ;  /* 0x0000000214ff7812 */ /* 0x000fe2000788c0ff */
[----:B------:R-:W-:Y:S01]  /*2f140*/  FADD.FTZ R165, R164, R23 ;  /* 0x00000017a4a57221 */ /* 0x000fe20000010000 */
[----:B------:R-:W-:Y:S02]  /*2f150*/  F2FP.BF16.F32.PACK_AB R167, R237, R234 ;  /* 0x000000eaeda7723e */ /* 0x000fe400000010ff */
[----:B------:R-:W-:Y:S01]  /*2f160*/  F2FP.BF16.F32.PACK_AB R166, R235, R232 ;  /* 0x000000e8eba6723e */ /* 0x000fe200000010ff */
[----:B------:R-:W-:Y:S01]  /*2f170*/  FADD.FTZ R164, R165, R26 ;  /* 0x0000001aa5a47221 */ /* 0x000fe20000010000 */
[----:B------:R-:W-:Y:S02]  /*2f180*/  LOP3.LUT R239, R239, R170, R169, 0xfe, !PT ;  /* 0x000000aaefef7212 */ /* 0x000fe400078efea9 */
[----:B------:R-:W-:Y:S01]  /*2f190*/  SEL R170, RZ, 0x1, P4 ;  /* 0x00000001ffaa7807 */ /* 0x000fe20002000000 */
[----:B------:R-:W-:Y:S01]  /*2f1a0*/  FADD.FTZ R165, R164, R25 ;  /* 0x00000019a4a57221 */ /* 0x000fe20000010000 */
[----:B------:R-:W-:-:S02]  /*2f1b0*/  SEL R169, RZ, 0x1, P5 ;  /* 0x00000001ffa97807 */ /* 0x000fc40002800000 */
[C---:B------:R-:W-:Y:S01]  /*2f1c0*/  LOP3.LUT P2, RZ, R20.reuse, 0x1, RZ, 0xc0, !PT ;  /* 0x0000000114ff7812 */ /* 0x040fe2000784c0ff */
[----:B------:R-:W-:Y:S01]  /*2f1d0*/  FADD.FTZ R164, R165, R168 ;  /* 0x000000a8a5a47221 */ /* 0x000fe20000010000 */
[----:B------:R-:W-:Y:S02]  /*2f1e0*/  LOP3.LUT P1, RZ, R20, 0x10, RZ, 0xc0, !PT ;  /* 0x0000001014ff7812 */ /* 0x000fe4000782c0ff */
[----:B------:R-:W-:Y:S01]  /*2f1f0*/  SEL R175, RZ, 0x1, P2 ;  /* 0x00000001ffaf7807 */ /* 0x000fe20001000000 */
        /* <DEDUP_REMOVED lines=43> */
[----:B------:R-:W-:-:S03]  /*2f4b0*/  F2FP.BF16.F32.PACK_AB R165, R230, R233 ;  /* 0x000000e9e6a5723e */ /* 0x000fc600000010ff */
[----:B------:R-:W-:Y:S01]  /*2f4c0*/  FADD.FTZ R171, R164, R223 ;  /* 0x000000dfa4ab7221 */ /* 0x000fe20000010000 */
[----:B------:R-:W-:-:S03]  /*2f4d0*/  F2FP.BF16.F32.PACK_AB R164, R228, R231 ;  /* 0x000000e7e4a4723e */ /* 0x000fc600000010ff */
[----:B------:R-:W-:Y:S02]  /*2f4e0*/  FADD.FTZ R171, R171, R222 ;  /* 0x000000deabab7221 */ /* 0x000fe40000010000 */
[----:B------:R0:W-:Y:S02]  /*2f4f0*/  STG.E.128 desc[UR4][R176.64], R164 ;  /* 0x000000a4b0007986 */ /* 0x0001e4000c101d04 */
[----:B------:R-:W-:-:S04]  /*2f500*/  FADD.FTZ R174, R171, R224 ;  /* 0x000000e0abae7221 */ /* 0x000fc80000010000 */
[----:B------:R-:W-:Y:S01]  /*2f510*/  FADD.FTZ R171, R174, R225 ;  /* 0x000000e1aeab7221 */ /* 0x000fe20000010000 */
[----:B------:R-:W-:-:S03]  /*2f520*/  SEL R174, RZ, 0x1, P6 ;  /* 0x00000001ffae7807 */ /* 0x000fc60003000000 */
[----:B------:R-:W-:Y:S01]  /*2f530*/  FADD.FTZ R238, R171, R226 ;  /* 0x000000e2abee7221 */ /* 0x000fe20000010000 */
[----:B------:R-:W-:-:S04]  /*2f540*/  IMAD.WIDE.U32 R170, R170, 0x1000000, RZ ;  /* 0x01000000aaaa7825 */ /* 0x000fc800078e00ff */
[----:B------:R-:W-:Y:S01]  /*2f550*/  FADD.FTZ R238, R238, R227 ;  /* 0x000000e3eeee7221 */ /* 0x000fe20000010000 */
[----:B------:R-:W-:Y:S01]  /*2f560*/  LOP3.LUT R171, R171, R239, R175, 0xfe, !PT ;  /* 0x000000efabab7212 */ /* 0x000fe200078efeaf */
[----:B0-----:R-:W-:-:S04]  /*2f570*/  IMAD.WIDE.U32 R166, R169, 0x10000, RZ ;  /* 0x00010000a9a67825 */ /* 0x001fc800078e00ff */
[----:B------:R-:W-:Y:S01]  /*2f580*/  FADD.FTZ R169, R238, R231 ;  /* 0x000000e7eea97221 */ /* 0x000fe20000010000 */
[----:B------:R-:W-:-:S03]  /*2f590*/  IMAD.WIDE.U32 R164, R174, 0x100, RZ ;  /* 0x00000100aea47825 */ /* 0x000fc600078e00ff */
[----:B------:R-:W-:Y:S01]  /*2f5a0*/  LOP3.LUT R170, R164, R170, R166, 0xfe, !PT ;  /* 0x000000aaa4aa7212 */ /* 0x000fe200078efea6 */
[----:B------:R-:W-:Y:S01]  /*2f5b0*/  FADD.FTZ R164, R169, R228 ;  /* 0x000000e4a9a47221 */ /* 0x000fe20000010000 */
[----:B------:R-:W-:Y:S02]  /*2f5c0*/  SEL R169, RZ, 0x1, P1 ;  /* 0x00000001ffa97807 */ /* 0x000fe40000800000 */
[----:B------:R-:W-:Y:S01]  /*2f5d0*/  LOP3.LUT R165, R165, R171, R167, 0xfe, !PT ;  /* 0x000000aba5a57212 */ /* 0x000fe200078efea7 */
[----:B------:R-:W-:Y:S01]  /*2f5e0*/  FADD.FTZ R167, R164, R233 ;  /* 0x000000e9a4a77221 */ /* 0x000fe20000010000 */
[----:B------:R-:W-:Y:S02]  /*2f5f0*/  LOP3.LUT R164, R170, R169, RZ, 0xfc, !PT ;  /* 0x000000a9aaa47212 */ /* 0x000fe400078efcff */
[----:B------:R-:W-:Y:S01]  /*2f600*/  ISETP.NE.AND P1, PT, R178, RZ, PT ;  /* 0x000000ffb200720c */ /* 0x000fe20003f25270 */
[----:B------:R-:W-:Y:S02]  /*2f610*/  FADD.FTZ R167, R167, R230 ;  /* 0x000000e6a7a77221 */ /* 0x000fe40000010000 */
[----:B------:R0:W-:Y:S02]  /*2f620*/  STG.E.64 desc[UR4][R172.64], R164 ;  /* 0x000000a4ac007986 */ /* 0x0001e4000c101b04 */
[----:B------:R-:W-:-:S04]  /*2f630*/  FADD.FTZ R166, R167, R232 ;  /* 0x000000e8a7a67221 */ /* 0x000fc80000010000 */
[----:B------:R-:W-:-:S04]  /*2f640*/  FADD.FTZ R167, R166, R235 ;  /* 0x000000eba6a77221 */ /* 0x000fc80000010000 */
[----:B------:R-:W-:Y:S01]  /*2f650*/  FADD.FTZ R174, R167, R234 ;  /* 0x000000eaa7ae7221 */ /* 0x000fe20000010000 */
[----:B------:R-:W-:Y:S06]  /*2f660*/  @!P0 BRA `(.L_x_16385) ;  /* 0x0000000000508947 */ /* 0x000fec0003800000 */
[----:B------:R-:W-:Y:S01]  /*2f670*/  IMAD.U32 R167, R2, 0x10000, RZ ;  /* 0x0001000002a77824 */ /* 0x000fe200078e00ff */
[----:B0-----:R-:W0:Y:S01]  /*2f680*/  LDC.64 R164, c[0x0][0x248] ;  /* 0x00009200ffa47b82 */ /* 0x001e220000000a00 */
        /* <DEDUP_REMOVED lines=18> */
.L_x_16385:
[----:B------:R-:W-:Y:S01]  /*2f7b0*/  UMOV UR20, 0xffffffff ;  /* 0xffffffff00147882 */ /* 0x000fe20000000000 */
[----:B------:R-:W-:Y:S02]  /*2f7c0*/  FADD.FTZ R174, R174, R237 ;  /* 0x000000edaeae7221 */ /* 0x000fe40000010000 */
[----:B------:R-:W-:Y:S05]  /*2f7d0*/  BRA.DIV UR20, `(.L_x_16386) ;  /* 0x0000001a14887947 */ /* 0x000fea000b800000 */
[----:B01----:R-:W0:Y:S01]  /*2f7e0*/  SHFL.BFLY PT, R165, R174, 0x1, 0x1f ;  /* 0x0c201f00aea57f89 */ /* 0x003e2200000e0000 */
        /* <DEDUP_REMOVED lines=148> */
.L_x_16399:
[----:B-1----:R-:W-:Y:S01]  /*30130*/  FADD.FTZ R171, R172, R171 ;  /* 0x000000abacab7221 */ /* 0x002fe20000010000 */
[----:B------:R-:W-:Y:S01]  /*30140*/  FMUL.FTZ R169, R167, R167 ;  /* 0x000000a7a7a97220 */ /* 0x000fe20000410000 */
[----:B------:R-:W-:Y:S01]  /*30150*/  PLOP3.LUT P2, PT, PT, PT, UP0, 0x40, 0x0 ;  /* 0x000000000000781c */ /* 0x000fe20003f4e808 */
[----:B------:R-:W1:Y:S01]  /*30160*/  @!P1 LDC.64 R164, c[0x0][0x250] ;  /* 0x00009400ffa49b82 */ /* 0x000e620000000a00 */
[----:B------:R-:W-:Y:S01]  /*30170*/  FFMA.FTZ R166, R171, R166, UR22 ;  /* 0x00000016aba67e23 */ /* 0x000fe200080100a6 */
[----:B------:R-:W-:Y:S01]  /*30180*/  PLOP3.LUT P3, PT, PT, PT, UP0, 0x40, 0x0 ;  /* 0x000000000000781c */ /* 0x000fe20003f6e808 */
[----:B------:R-:W-:Y:S01]  /*30190*/  VIADD R239, R9, 0x40 ;  /* 0x0000004009ef7836 */ /* 0x000fe20000000000 */
[----:B------:R-:W-:Y:S02]  /*301a0*/  FSEL R171, R169, RZ, !P2 ;  /* 0x000000ffa9ab7208 */ /* 0x000fe40005000000 */
[----:B------:R-:W-:Y:S02]  /*301b0*/  FSEL R169, R167, RZ, P3 ;  /* 0x000000ffa7a97208 */ /* 0x000fe40001800000 */
[----:B------:R-:W-:Y:S01]  /*301c0*/  IADD3 R241, R9, 0x20, RZ ;  /* 0x0000002009f17810 */ /* 0x000fe20007ffe0ff */
[----:B------:R-:W-:-:S02]  /*301d0*/  FADD.FTZ R166, R166, R171 ;  /* 0x000000aba6a67221 */ /* 0x000fc40000010000 */
[----:B------:R-:W2:Y:S01]  /*301e0*/  @!P1 LDC.64 R170, c[0x0][0x258] ;  /* 0x00009600ffaa9b82 */ /* 0x000ea20000000a00 */
[C---:B------:R-:W-:Y:S01]  /*301f0*/  FADD.FTZ R23, -R169.reuse, R23 ;  /* 0x00000017a9177221 */ /* 0x040fe20000010100 */
[----:B------:R-:W3:Y:S01]  /*30200*/  MUFU.RSQ R173, R166 ;  /* 0x000000a600ad7308 */ /* 0x000ee20000001400 */
        /* <DEDUP_REMOVED lines=16> */
[C---:B---3--:R-:W-:Y:S01]  /*30310*/  FMUL.FTZ R244, R173.reuse, R23 ;  /* 0x00000017adf47220 */ /* 0x048fe20000410000 */
        /* <DEDUP_REMOVED lines=55> */
[----:B-1----:R-:W-:-:S04]  /*30690*/  @!P1 IMAD.WIDE R164, R18, 0x4, R164 ;  /* 0x0000000412a49825 */ /* 0x002fc800078e02a4 */
[----:B------:R-:W-:Y:S01]  /*306a0*/  FMUL.FTZ R168, R173, R27 ;  /* 0x0000001bada87220 */ /* 0x000fe20000410000 */
[----:B------:R-:W-:Y:S01]  /*306b0*/  FFMA.FTZ R27, R94, R25, R158 ;  /* 0x000000195e1b7223 */ /* 0x000fe2000001009e */
[----:B------:R-:W-:Y:S01]  /*306c0*/  FFMA.FTZ R25, R98, R21, R162 ;  /* 0x0000001562197223 */ /* 0x000fe200000100a2 */
[----:B------:R-:W-:Y:S01]  /*306d0*/  FFMA.FTZ R21, R97, R22, R161 ;  /* 0x0000001661157223 */ /* 0x000fe200000100a1 */
[----:B------:R-:W-:Y:S01]  /*306e0*/  F2FP.BF16.F32.PACK_AB R26, R26, R23 ;  /* 0x000000171a1a723e */ /* 0x000fe200000010ff */
[----:B------:R0:W-:Y:S01]  /*306f0*/  @!P1 STG.E desc[UR4][R164.64], R167 ;  /* 0x000000a7a4009986 */ /* 0x0001e2000c101904 */
[----:B------:R-:W1:Y:S01]  /*30700*/  LDC.64 R22, c[0x0][0x2b8] ;  /* 0x0000ae00ff167b82 */ /* 0x000e620000000a00 */
[----:B------:R-:W-:Y:S01]  /*30710*/  FFMA.FTZ R24, R96, R169, R160 ;  /* 0x000000a960187223 */ /* 0x000fe200000100a0 */
[----:B------:R-:W-:Y:S01]  /*30720*/  FFMA.FTZ R168, R95, R168, R159 ;  /* 0x000000a85fa87223 */ /* 0x000fe2000001009f */
[----:B------:R-:W-:Y:S01]  /*30730*/  FFMA.FTZ R244, R99, R244, R163 ;  /* 0x000000f463f47223 */ /* 0x000fe200000100a3 */
[C---:B------:R-:W-:Y:S01]  /*30740*/  FMUL.FTZ R185, R173.reuse, R185 ;  /* 0x000000b9adb97220 */ /* 0x040fe20000410000 */
[----:B------:R-:W-:Y:S01]  /*30750*/  FMUL.FTZ R186, R173, R186 ;  /* 0x000000baadba7220 */ /* 0x000fe20000410000 */
[----:B--2---:R-:W-:Y:S01]  /*30760*/  @!P1 IMAD.WIDE R170, R18, 0x4, R170 ;  /* 0x0000000412aa9825 */ /* 0x004fe200078e02aa */
[----:B------:R-:W-:-:S03]  /*30770*/  F2FP.BF16.F32.PACK_AB R27, R168, R27 ;  /* 0x0000001ba81b723e */ /* 0x000fc600000010ff */
[----:B------:R-:W-:Y:S01]  /*30780*/  FMUL.FTZ R179, R173, R179 ;  /* 0x000000b3adb37220 */ /* 0x000fe20000410000 */
[----:B------:R-:W-:Y:S01]  /*30790*/  F2FP.BF16.F32.PACK_AB R25, R244, R25 ;  /* 0x00000019f419723e */ /* 0x000fe200000010ff */
[C---:B------:R-:W-:Y:S01]  /*307a0*/  VIADD R233, R9.reuse, 0x80 ;  /* 0x0000008009e97836 */ /* 0x040fe20000000000 */
[----:B0-----:R-:W-:Y:S01]  /*307b0*/  LEA R164, P2, R9, UR18, 0x4 ;  /* 0x0000001209a47c11 */ /* 0x001fe2000f8420ff */
[----:B------:R-:W-:Y:S01]  /*307c0*/  FFMA.FTZ R186, R87, R186, R151 ;  /* 0x000000ba57ba7223 */ /* 0x000fe20000010097 */
[----:B------:R-:W-:Y:S01]  /*307d0*/  F2FP.BF16.F32.PACK_AB R24, R21, R24 ;  /* 0x000000181518723e */ /* 0x000fe200000010ff */
[----:B------:R-:W-:Y:S01]  /*307e0*/  FMUL.FTZ R180, R173, R180 ;  /* 0x000000b4adb47220 */ /* 0x000fe20000410000 */
[C---:B------:R-:W-:Y:S01]  /*307f0*/  LEA.HI.X R165, R9.reuse, UR19, RZ, 0x4, P2 ;  /* 0x0000001309a57c11 */ /* 0x040fe200090f24ff */
[----:B------:R-:W-:Y:S01]  /*30800*/  @!P1 STG.E desc[UR4][R170.64], R173 ;  /* 0x000000adaa009986 */ /* 0x000fe2000c101904 */
[----:B------:R-:W-:Y:S01]  /*30810*/  IADD3 R235, R9, 0x60, RZ ;  /* 0x0000006009eb7810 */ /* 0x000fe20007ffe0ff */
[----:B------:R-:W-:Y:S01]  /*30820*/  FMUL.FTZ R187, R173, R187 ;  /* 0x000000bbadbb7220 */ /* 0x000fe20000410000 */
[----:B------:R-:W-:Y:S01]  /*30830*/  IADD3 R167, R9, 0xa0, RZ ;  /* 0x000000a009a77810 */ /* 0x000fe20007ffe0ff */
[----:B------:R-:W-:Y:S01]  /*30840*/  FFMA.FTZ R9, R86, R185, R150 ;  /* 0x000000b956097223 */ /* 0x000fe20000010096 */
        /* <DEDUP_REMOVED lines=18> */
[----:B0-----:R-:W-:Y:S01]  /*30970*/  F2FP.BF16.F32.PACK_AB R27, R186, R9 ;  /* 0x00000009ba1b723e */ /* 0x001fe200000010ff */
[----:B------:R-:W-:Y:S01]  /*30980*/  FFMA.FTZ R24, R88, R179, R152 ;  /* 0x000000b358187223 */ /* 0x000fe20000010098 */
[----:B------:R-:W-:Y:S01]  /*30990*/  FFMA.FTZ R9, R89, R180, R153 ;  /* 0x000000b459097223 */ /* 0x000fe20000010099 */
[----:B------:R-:W-:Y:S01]  /*309a0*/  FFMA.FTZ R164, R80, R187, R144 ;  /* 0x000000bb50a47223 */ /* 0x000fe20000010090 */
[----:B------:R-:W-:Y:S01]  /*309b0*/  FFMA.FTZ R171, R77, R192, R141 ;  /* 0x000000c04dab7223 */ /* 0x000fe2000001008d */
[C---:B------:R-:W-:Y:S01]  /*309c0*/  FMUL.FTZ R189, R173.reuse, R189 ;  /* 0x000000bdadbd7220 */ /* 0x040fe20000410000 */
[----:B------:R-:W-:Y:S01]  /*309d0*/  FMUL.FTZ R190, R173, R190 ;  /* 0x000000beadbe7220 */ /* 0x000fe20000410000 */
[----:B------:R-:W-:Y:S01]  /*309e0*/  F2FP.BF16.F32.PACK_AB R24, R9, R24 ;  /* 0x000000180918723e */ /* 0x000fe200000010ff */
        /* <DEDUP_REMOVED lines=14> */
[C---:B------:R-:W-:Y:S01]  /*30ad0*/  FMUL.FTZ R208, R173.reuse, R209 ;  /* 0x000000d1add07220 */ /* 0x040fe20000410000 */
[C---:B------:R-:W-:Y:S01]  /*30ae0*/  FMUL.FTZ R204, R173.reuse, R211 ;  /* 0x000000d3adcc7220 */ /* 0x040fe20000410000 */
[C---:B------:R-:W-:Y:S01]  /*30af0*/  FMUL.FTZ R210, R173.reuse, R213 ;  /* 0x000000d5add27220 */ /* 0x040fe20000410000 */
[C---:B------:R-:W-:Y:S01]  /*30b00*/  FMUL.FTZ R212, R173.reuse, R215 ;  /* 0x000000d7add47220 */ /* 0x040fe20000410000 */
[----:B------:R-:W-:Y:S01]  /*30b10*/  FMUL.FTZ R214, R173, R174 ;  /* 0x000000aeadd67220 */ /* 0x000fe20000410000 */
[----:B------:R-:W-:Y:S01]  /*30b20*/  FFMA.FTZ R183, R84, R183, R148 ;  /* 0x000000b754b77223 */ /* 0x000fe20000010094 */
[----:B-1----:R-:W-:-:S04]  /*30b30*/  IMAD.WIDE.U32 R184, R167, 0x10, R22 ;  /* 0x00000010a7b87825 */ /* 0x002fc800078e0016 */
[----:B------:R-:W-:Y:S01]  /*30b40*/  FFMA.FTZ R25, R90, R181, R154 ;  /* 0x000000b55a197223 */ /* 0x000fe2000001009a */
[----:B------:R-:W-:Y:S01]  /*30b50*/  FFMA.FTZ R182, R91, R182, R155 ;  /* 0x000000b65bb67223 */ /* 0x000fe2000001009b */
[----:B------:R-:W-:Y:S01]  /*30b60*/  F2FP.BF16.F32.PACK_AB R164, R9, R164 ;  /* 0x000000a409a4723e */ /* 0x000fe200000010ff */
        /* <DEDUP_REMOVED lines=31> */
[--C-:B------:R-:W-:Y:S01]  /*30d60*/  IMAD.WIDE.U32 R240, R241, 0x10, R22.reuse ;  /* 0x00000010f1f07825 */ /* 0x100fe200078e0016 */
[----:B------:R-:W-:Y:S01]  /*30d70*/  F2FP.BF16.F32.PACK_AB R26, R26, R183 ;  /* 0x000000b71a1a723e */ /* 0x000fe200000010ff */
[----:B------:R-:W0:Y:S01]  /*30d80*/  LDC.64 R180, c[0x0][0x210] ;  /* 0x00008400ffb47b82 */ /* 0x000e220000000a00 */
[----:B------:R-:W-:Y:S01]  /*30d90*/  F2FP.BF16.F32.PACK_AB R25, R182, R25 ;  /* 0x00000019b619723e */ /* 0x000fe200000010ff */
[----:B------:R-:W-:Y:S01]  /*30da0*/  IMAD.WIDE.U32 R238, R239, 0x10, R22 ;  /* 0x00000010efee7825 */ /* 0x000fe200078e0016 */
[----:B------:R-:W-:-:S03]  /*30db0*/  F2FP.BF16.F32.PACK_AB R167, R244, R167 ;  /* 0x000000a7f4a7723e */ /* 0x000fc600000010ff */
[----:B------:R-:W-:Y:S01]  /*30dc0*/  FFMA.FTZ R172, R64, R177, R128 ;  /* 0x000000b140ac7223 */ /* 0x000fe20000010080 */
[----:B------:R-:W-:Y:S01]  /*30dd0*/  F2FP.BF16.F32.PACK_AB R165, R190, R165 ;  /* 0x000000a5bea5723e */ /* 0x000fe200000010ff */
[----:B------:R-:W-:Y:S01]  /*30de0*/  IMAD.WIDE.U32 R234, R235, 0x10, R22 ;  /* 0x00000010ebea7825 */ /* 0x000fe200078e0016 */
[----:B------:R-:W-:-:S03]  /*30df0*/  F2FP.BF16.F32.PACK_AB R174, R9, R174 ;  /* 0x000000ae09ae723e */ /* 0x000fc600000010ff */
[----:B------:R-:W-:Y:S01]  /*30e00*/  FFMA.FTZ R9, R65, R198, R129 ;  /* 0x000000c641097223 */ /* 0x000fe20000010081 */
[----:B------:R-:W-:Y:S01]  /*30e10*/  F2FP.BF16.F32.PACK_AB R171, R202, R171 ;  /* 0x000000abcaab723e */ /* 0x000fe200000010ff */
[----:B------:R1:W-:Y:S01]  /*30e20*/  STG.E.128 desc[UR4][R240.64], R24 ;  /* 0x00000018f0007986 */ /* 0x0003e2000c101d04 */
[----:B------:R-:W-:Y:S01]  /*30e30*/  F2FP.BF16.F32.PACK_AB R170, R173, R170 ;  /* 0x000000aaadaa723e */ /* 0x000fe200000010ff */
[----:B------:R-:W-:Y:S01]  /*30e40*/  FFMA.FTZ R176, R47, R176, R111 ;  /* 0x000000b02fb07223 */ /* 0x000fe2000001006f */
[----:B------:R-:W-:Y:S01]  /*30e50*/  F2FP.BF16.F32.PACK_AB R169, R194, R169 ;  /* 0x000000a9c2a9723e */ /* 0x000fe200000010ff */
[----:B------:R2:W-:Y:S01]  /*30e60*/  STG.E.128 desc[UR4][R238.64], R164 ;  /* 0x000000a4ee007986 */ /* 0x0005e2000c101d04 */
[----:B------:R-:W-:Y:S01]  /*30e70*/  F2FP.BF16.F32.PACK_AB R168, R168, R21 ;  /* 0x00000015a8a8723e */ /* 0x000fe200000010ff */
[----:B------:R-:W-:Y:S01]  /*30e80*/  FFMA.FTZ R21, R49, R220, R113 ;  /* 0x000000dc31157223 */ /* 0x000fe20000010071 */
[----:B------:R-:W-:Y:S01]  /*30e90*/  F2FP.BF16.F32.PACK_AB R172, R9, R172 ;  /* 0x000000ac09ac723e */ /* 0x000fe200000010ff */
        /* <DEDUP_REMOVED lines=10> */
[----:B-1----:R-:W-:Y:S01]  /*30f40*/  FFMA.FTZ R24, R56, R201, R120 ;  /* 0x000000c938187223 */ /* 0x002fe20000010078 */
[----:B------:R-:W-:Y:S01]  /*30f50*/  FFMA.FTZ R27, R54, R219, R118 ;  /* 0x000000db361b7223 */ /* 0x000fe20000010076 */
[----:B------:R-:W-:Y:S01]  /*30f60*/  FFMA.FTZ R26, R53, R212, R117 ;  /* 0x000000d4351a7223 */ /* 0x000fe20000010075 */
[----:B------:R-:W-:Y:S01]  /*30f70*/  FFMA.FTZ R222, R51, R222, R115 ;  /* 0x000000de33de7223 */ /* 0x000fe20000010073 */
[----:B--2---:R-:W-:Y:S01]  /*30f80*/  FFMA.FTZ R164, R48, R221, R112 ;  /* 0x000000dd30a47223 */ /* 0x004fe20000010070 */
[----:B------:R-:W-:Y:S01]  /*30f90*/  FFMA.FTZ R166, R44, R211, R108 ;  /* 0x000000d32ca67223 */ /* 0x000fe2000001006c */
[----:B------:R-:W-:Y:S01]  /*30fa0*/  FFMA.FTZ R167, R46, R223, R110 ;  /* 0x000000df2ea77223 */ /* 0x000fe2000001006e */
[----:B------:R-:W-:Y:S01]  /*30fb0*/  FFMA.FTZ R165, R50, R209, R114 ;  /* 0x000000d132a57223 */ /* 0x000fe20000010072 */
[----:B------:R-:W-:Y:S01]  /*30fc0*/  F2FP.BF16.F32.PACK_AB R24, R9, R24 ;  /* 0x000000180918723e */ /* 0x000fe200000010ff */
[----:B------:R-:W-:Y:S01]  /*30fd0*/  FFMA.FTZ R242, R39, R242, R103 ;  /* 0x000000f227f27223 */ /* 0x000fe20000010067 */
[----:B---3--:R-:W-:Y:S01]  /*30fe0*/  FFMA.FTZ R169, R45, R214, R109 ;  /* 0x000000d62da97223 */ /* 0x008fe2000001006d */
        /* <DEDUP_REMOVED lines=10> */
[----:B------:R-:W-:Y:S01]  /*31090*/  LEA R176, P1, R229, UR18, 0x4 ;  /* 0x00000012e5b07c11 */ /* 0x000fe2000f8220ff */
[----:B------:R-:W-:Y:S01]  /*310a0*/  IMAD.WIDE.U32 R232, R233, 0x10, R22 ;  /* 0x00000010e9e87825 */ /* 0x000fe200078e0016 */
[----:B------:R-:W-:-:S02]  /*310b0*/  F2FP.BF16.F32.PACK_AB R175, R208, R175 ;  /* 0x000000afd0af723e */ /* 0x000fc400000010ff */
[----:B------:R-:W-:Y:S01]  /*310c0*/  F2FP.BF16.F32.PACK_AB R173, R200, R173 ;  /* 0x000000adc8ad723e */ /* 0x000fe200000010ff */
[----:B------:R-:W-:Y:S01]  /*310d0*/  IMAD.WIDE.U32 R22, R217, 0x10, R22 ;  /* 0x00000010d9167825 */ /* 0x000fe200078e0016 */
[----:B------:R-:W-:Y:S02]  /*310e0*/  F2FP.BF16.F32.PACK_AB R27, R218, R27 ;  /* 0x0000001bda1b723e */ /* 0x000fe400000010ff */
[----:B------:R-:W-:Y:S01]  /*310f0*/  F2FP.BF16.F32.PACK_AB R26, R26, R207 ;  /* 0x000000cf1a1a723e */ /* 0x000fe200000010ff */
[----:B------:R1:W-:Y:S01]  /*31100*/  STG.E.128 desc[UR4][R232.64], R172 ;  /* 0x000000ace8007986 */ /* 0x0003e2000c101d04 */
[----:B------:R-:W-:Y:S01]  /*31110*/  F2FP.BF16.F32.PACK_AB R25, R210, R205 ;  /* 0x000000cdd219723e */ /* 0x000fe200000010ff */
[----:B0-----:R-:W-:Y:S01]  /*31120*/  IMAD R18, R180, 0x4, R18 ;  /* 0x00000004b4127824 */ /* 0x001fe200078e0212 */
[----:B------:R-:W-:Y:S02]  /*31130*/  F2FP.BF16.F32.PACK_AB R165, R222, R165 ;  /* 0x000000a5dea5723e */ /* 0x000fe400000010ff */
[----:B------:R-:W-:Y:S01]  /*31140*/  F2FP.BF16.F32.PACK_AB R171, R242, R171 ;  /* 0x000000abf2ab723e */ /* 0x000fe200000010ff */
[----:B------:R1:W-:Y:S01]  /*31150*/  STG.E.128 desc[UR4][R184.64], R24 ;  /* 0x00000018b8007986 */ /* 0x0003e2000c101d04 */
[----:B------:R-:W-:-:S02]  /*31160*/  F2FP.BF16.F32.PACK_AB R170, R21, R170 ;  /* 0x000000aa15aa723e */ /* 0x000fc400000010ff */
[----:B------:R-:W-:Y:S01]  /*31170*/  F2FP.BF16.F32.PACK_AB R169, R230, R169 ;  /* 0x000000a9e6a9723e */ /* 0x000fe200000010ff */
[----:B------:R1:W-:Y:S01]  /*31180*/  STG.E.128 desc[UR4][R22.64], R164 ;  /* 0x000000a416007986 */ /* 0x0003e2000c101d04 */
[----:B------:R-:W-:Y:S02]  /*31190*/  LEA.HI.X R177, R229, UR19, RZ, 0x4, P1 ;  /* 0x00000013e5b17c11 */ /* 0x000fe400088f24ff */
[----:B------:R-:W-:Y:S02]  /*311a0*/  F2FP.BF16.F32.PACK_AB R168, R9, R168 ;  /* 0x000000a809a8723e */ /* 0x000fe400000010ff */
[----:B------:R-:W-:-:S03]  /*311b0*/  ISETP.GE.AND P1, PT, R18, R181, PT ;  /* 0x000000b51200720c */ /* 0x000fc60003f26270 */
[----:B------:R1:W-:Y:S10]  /*311c0*/  STG.E.128 desc[UR4][R176.64], R168 ;  /* 0x000000a8b0007986 */ /* 0x0003f4000c101d04 */
[----:B------:R-:W-:Y:S05]  /*311d0*/  @!P1 BRA `(.L_x_16387) ;  /* 0xfffffcf800609947 */ /* 0x000fea000383ffff */
[----:B------:R-:W-:Y:S05]  /*311e0*/  BSYNC B0 ;  /* 0x0000000000007941 */ /* 0x000fea0003800000 */
.L_x_15353:
[----:B------:R-:W-:Y:S05]  /*311f0*/  EXIT ;  /* 0x000000000000794d */ /* 0x000fea0003800000 */
.L_x_16386:
[----:B------:R-:W-:Y:S01]  /*31200*/  HFMA2.MMA R176, -RZ, RZ, 0, 5.9604644775390625e-08 ;  /* 0x00000001ffb07435 */ /* 0x000fe200000001ff */
[----:B------:R-:W-:Y:S01]  /*31210*/  BSSY B1, `(.L_x_16388) ;  /* 0x0000006000017945 */ /* 0x000fe20003800000 */
[----:B------:R-:W-:Y:S01]  /*31220*/  IMAD.MOV.U32 R177, RZ, RZ, 0x1f ;  /* 0x0000001fffb17424 */ /* 0x000fe200078e00ff */
[----:B0-----:R-:W-:-:S08]  /*31230*/  MOV R173, 0xffffffff ;  /* 0xffffffff00ad7802 */ /* 0x001fd00000000f00 */
[----:B-1----:R-:W-:Y:S05]  /*31240*/  WARPSYNC.COLLECTIVE R173, `(.L_x_16389) ;  /* 0x00000000ad087348 */ /* 0x002fea0003c00000 */
[----:B------:R0:W2:Y:S02]  /*31250*/  SHFL.BFLY P2, R175, R174, R176, R177 ;  /* 0x0c0000b0aeaf7389 */ /* 0x0000a400000400b1 */
[----:B012---:R-:W-:Y:S01]  /*31260*/  ENDCOLLECTIVE ;  /* 0x000000000000791b */ /* 0x007fe20003800000 */
.L_x_16389:
[----:B------:R-:W-:Y:S05]  /*31270*/  BSYNC B1 ;  /* 0x0000000000017941 */ /* 0x000fea0003800000 */
.L_x_16388:
[----:B------:R-:W-:Y:S01]  /*31280*/  IMAD.MOV.U32 R165, RZ, RZ, R175 ;  /* 0x000000ffffa57224 */ /* 0x000fe200078e00af */
[----:B------:R-:W-:Y:S01]  /*31290*/  HFMA2.MMA R177, -RZ, RZ, 0, 1.847743988037109375e-06 ;  /* 0x0000001fffb17435 */ /* 0x000fe200000001ff */
[----:B------:R-:W-:Y:S01]  /*312a0*/  IMAD.MOV.U32 R176, RZ, RZ, 0x2 ;  /* 0x00000002ffb07424 */ /* 0x000fe200078e00ff */
[----:B------:R-:W0:Y:S01]  /*312b0*/  LDC R166, c[0x0][0x290] ;  /* 0x0000a400ffa67b82 */ /* 0x000e220000000800 */
[----:B------:R-:W-:Y:S01]  /*312c0*/  FADD.FTZ R165, R174, R165 ;  /* 0x000000a5aea57221 */ /* 0x000fe20000010000 */
[----:B------:R-:W-:-:S04]  /*312d0*/  IMAD.MOV.U32 R173, RZ, RZ, -0x1 ;  /* 0xffffffffffad7424 */ /* 0x000fc800078e00ff */
[----:B------:R-:W-:-:S07]  /*312e0*/  MOV R174, R165 ;  /* 0x000000a500ae7202 */ /* 0x000fce0000000f00 */
[----:B0-----:R-:W-:Y:S05]  /*312f0*/  WARPSYNC.COLLECTIVE R173, `(.L_x_16390) ;  /* 0x00000000ad087348 */ /* 0x001fea0003c00000 */
[----:B------:R1:W2:Y:S02]  /*31300*/  SHFL.BFLY P2, R175, R174, R176, R177 ;  /* 0x0c0000b0aeaf7389 */ /* 0x0002a400000400b1 */
[----:B012---:R-:W-:Y:S01]  /*31310*/  ENDCOLLECTIVE ;  /* 0x000000000000791b */ /* 0x007fe20003800000 */
.L_x_16390:
[----:B------:R-:W-:Y:S01]  /*31320*/  HFMA2.MMA R176, -RZ, RZ, 0, 2.384185791015625e-07 ;  /* 0x00000004ffb07435 */ /* 0x000fe200000001ff */
[----:B------:R-:W-:-:S05]  /*31330*/  MOV R164, R175 ;  /* 0x000000af00a47202 */ /* 0x000fca0000000f00 */
[----:B------:R-:W-:-:S04]  /*31340*/  FADD.FTZ R169, R165, R164 ;  /* 0x000000a4a5a97221 */ /* 0x000fc80000010000 */
[----:B------:R-:W-:-:S07]  /*31350*/  IMAD.MOV.U32 R174, RZ, RZ, R169 ;  /* 0x000000ffffae7224 */ /* 0x000fce00078e00a9 */
[----:B------:R-:W-:Y:S05]  /*31360*/  WARPSYNC.COLLECTIVE R173, `(.L_x_16391) ;  /* 0x00000000ad087348 */ /* 0x000fea0003c00000 */
[----:B------:R0:W1:Y:S02]  /*31370*/  SHFL.BFLY P2, R175, R174, R176, R177 ;  /* 0x0c0000b0aeaf7389 */ /* 0x00006400000400b1 */
[----:B01----:R-:W-:Y:S01]  /*31380*/  ENDCOLLECTIVE ;  /* 0x000000000000791b */ /* 0x003fe20003800000 */
.L_x_16391:
[----:B------:R-:W-:Y:S02]  /*31390*/  IMAD.MOV.U32 R176, RZ, RZ, 0x8 ;  /* 0x00000008ffb07424 */ /* 0x000fe400078e00ff */
[----:B------:R-:W-:-:S04]  /*313a0*/  IMAD.MOV.U32 R164, RZ, RZ, R175 ;  /* 0x000000ffffa47224 */ /* 0x000fc800078e00af */
[----:B------:R-:W-:-:S05]  /*313b0*/  FADD.FTZ R170, R169, R164 ;  /* 0x000000a4a9aa7221 */ /* 0x000fca0000010000 */
[----:B------:R-:W-:-:S07]  /*313c0*/  MOV R174, R170 ;  /* 0x000000aa00ae7202 */ /* 0x000fce0000000f00 */
[----:B------:R-:W-:Y:S05]  /*313d0*/  WARPSYNC.COLLECTIVE R173, `(.L_x_16392) ;  /* 0x00000000ad087348 */ /* 0x000fea0003c00000 */
[----:B------:R0:W1:Y:S02]  /*313e0*/  SHFL.BFLY P2, R175, R174, R176, R177 ;  /* 0x0c0000b0aeaf7389 */ /* 0x00006400000400b1 */
[----:B01----:R-:W-:Y:S01]  /*313f0*/  ENDCOLLECTIVE ;  /* 0x000000000000791b */ /* 0x003fe20003800000 */
.L_x_16392:
[----:B------:R-:W-:Y:S01]  /*31400*/  HFMA2.MMA R176, -RZ, RZ, 0, 9.5367431640625e-07 ;  /* 0x00000010ffb07435 */ /* 0x000fe200000001ff */
[----:B------:R-:W-:-:S05]  /*31410*/  MOV R167, R175 ;  /* 0x000000af00a77202 */ /* 0x000fca0000000f00 */
[----:B------:R-:W-:-:S04]  /*31420*/  FADD.FTZ R171, R170, R167 ;  /* 0x000000a7aaab7221 */ /* 0x000fc80000010000 */
[----:B------:R-:W-:-:S07]  /*31430*/  IMAD.MOV.U32 R174, RZ, RZ, R171 ;  /* 0x000000ffffae7224 */ /* 0x000fce00078e00ab */
[----:B------:R-:W-:Y:S05]  /*31440*/  WARPSYNC.COLLECTIVE R173, `(.L_x_16393) ;  /* 0x00000000ad087348 */ /* 0x000fea0003c00000 */
[----:B------:R0:W1:Y:S02]  /*31450*/  SHFL.BFLY P2, R175, R174, R176, R177 ;  /* 0x0c0000b0aeaf7389 */ /* 0x00006400000400b1 */
[----:B01----:R-:W-:Y:S01]  /*31460*/  ENDCOLLECTIVE ;  /* 0x000000000000791b */ /* 0x003fe20003800000 */
.L_x_16393:
[----:B------:R-:W-:Y:S02]  /*31470*/  IMAD.MOV.U32 R176, RZ, RZ, 0x1 ;  /* 0x00000001ffb07424 */ /* 0x000fe400078e00ff */
[----:B------:R-:W-:-:S04]  /*31480*/  IMAD.MOV.U32 R164, RZ, RZ, R175 ;  /* 0x000000ffffa47224 */ /* 0x000fc800078e00af */
        /* <DEDUP_REMOVED lines=134> */
.L_x_16394:
[----:B------:R-:W-:Y:S01]  /*31cf0*/  HFMA2.MMA R176, -RZ, RZ, 0, 1.1920928955078125e-07 ;  /* 0x00000002ffb07435 */ /* 0x000fe200000001ff */
[----:B------:R-:W-:-:S05]  /*31d00*/  MOV R165, R175 ;  /* 0x000000af00a57202 */ /* 0x000fca0000000f00 */
[----:B------:R-:W-:-:S04]  /*31d10*/  FADD.FTZ R165, R164, R165 ;  /* 0x000000a5a4a57221 */ /* 0x000fc80000010000 */
[----:B------:R-:W-:-:S07]  /*31d20*/  IMAD.MOV.U32 R174, RZ, RZ, R165 ;  /* 0x000000ffffae7224 */ /* 0x000fce00078e00a5 */
[----:B------:R-:W-:Y:S05]  /*31d30*/  WARPSYNC.COLLECTIVE R173, `(.L_x_16395) ;  /* 0x00000000ad087348 */ /* 0x000fea0003c00000 */
[----:B------:R0:W1:Y:S02]  /*31d40*/  SHFL.BFLY P2, R175, R174, R176, R177 ;  /* 0x0c0000b0aeaf7389 */ /* 0x00006400000400b1 */
[----:B01----:R-:W-:Y:S01]  /*31d50*/  ENDCOLLECTIVE ;  /* 0x000000000000791b */ /* 0x003fe20003800000 */
.L_x_16395:
[----:B------:R-:W-:Y:S02]  /*31d60*/  IMAD.MOV.U32 R176, RZ, RZ, 0x4 ;  /* 0x00000004ffb07424 */ /* 0x000fe400078e00ff */
[----:B------:R-:W-:-:S04]  /*31d70*/  IMAD.MOV.U32 R170, RZ, RZ, R175 ;  /* 0x000000ffffaa7224 */ /* 0x000fc800078e00af */
[----:B------:R-:W-:-:S05]  /*31d80*/  FADD.FTZ R170, R165, R170 ;  /* 0x000000aaa5aa7221 */ /* 0x000fca0000010000 */
[----:B------:R-:W-:-:S07]  /*31d90*/  MOV R174, R170 ;  /* 0x000000aa00ae7202 */ /* 0x000fce0000000f00 */
[----:B------:R-:W-:Y:S05]  /*31da0*/  WARPSYNC.COLLECTIVE R173, `(.L_x_16396) ;  /* 0x00000000ad087348 */ /* 0x000fea0003c00000 */
[----:B------:R0:W1:Y:S02]  /*31db0*/  SHFL.BFLY P2, R175, R174, R176, R177 ;  /* 0x0c0000b0aeaf7389 */ /* 0x00006400000400b1 */
[----:B01----:R-:W-:Y:S01]  /*31dc0*/  ENDCOLLECTIVE ;  /* 0x000000000000791b */ /* 0x003fe20003800000 */
.L_x_16396:
[----:B------:R-:W-:Y:S01]  /*31dd0*/  HFMA2.MMA R176, -RZ, RZ, 0, 4.76837158203125e-07 ;  /* 0x00000008ffb07435 */ /* 0x000fe200000001ff */
[----:B------:R-:W-:-:S05]  /*31de0*/  MOV R169, R175 ;  /* 0x000000af00a97202 */ /* 0x000fca0000000f00 */
[----:B------:R-:W-:-:S04]  /*31df0*/  FADD.FTZ R169, R170, R169 ;  /* 0x000000a9aaa97221 */ /* 0x000fc80000010000 */
[----:B------:R-:W-:-:S07]  /*31e00*/  IMAD.MOV.U32 R174, RZ, RZ, R169 ;  /* 0x000000ffffae7224 */ /* 0x000fce00078e00a9 */
[----:B------:R-:W-:Y:S05]  /*31e10*/  WARPSYNC.COLLECTIVE R173, `(.L_x_16397) ;  /* 0x00000000ad087348 */ /* 0x000fea0003c00000 */
[----:B------:R0:W1:Y:S02]  /*31e20*/  SHFL.BFLY P2, R175, R174, R176, R177 ;  /* 0x0c0000b0aeaf7389 */ /* 0x00006400000400b1 */
[----:B01----:R-:W-:Y:S01]  /*31e30*/  ENDCOLLECTIVE ;  /* 0x000000000000791b */ /* 0x003fe20003800000 */
.L_x_16397:
[----:B------:R-:W-:Y:S02]  /*31e40*/  IMAD.MOV.U32 R176, RZ, RZ, 0x10 ;  /* 0x00000010ffb07424 */ /* 0x000fe400078e00ff */
[----:B------:R-:W-:-:S04]  /*31e50*/  IMAD.MOV.U32 R172, RZ, RZ, R175 ;  /* 0x000000ffffac7224 */ /* 0x000fc800078e00af */
[----:B------:R-:W-:-:S05]  /*31e60*/  FADD.FTZ R172, R169, R172 ;  /* 0x000000aca9ac7221 */ /* 0x000fca0000010000 */
[----:B------:R-:W-:-:S07]  /*31e70*/  MOV R174, R172 ;  /* 0x000000ac00ae7202 */ /* 0x000fce0000000f00 */
[----:B------:R-:W-:Y:S05]  /*31e80*/  WARPSYNC.COLLECTIVE R173, `(.L_x_16398) ;  /* 0x00000000ad087348 */ /* 0x000fea0003c00000 */
[----:B------:R0:W1:Y:S02]  /*31e90*/  SHFL.BFLY P2, R175, R174, R176, R177 ;  /* 0x0c0000b0aeaf7389 */ /* 0x00006400000400b1 */
[----:B01----:R-:W-:Y:S01]  /*31ea0*/  ENDCOLLECTIVE ;  /* 0x000000000000791b */ /* 0x003fe20003800000 */
.L_x_16398:
[----:B------:R-:W-:Y:S01]  /*31eb0*/  MOV R171, R175 ;  /* 0x000000af00ab7202 */ /* 0x000fe20000000f00 */
[----:B------:R-:W-:Y:S06]  /*31ec0*/  BRA `(.L_x_16399) ;  /* 0xffffffe000987947 */ /* 0x000fec000383ffff */
.L_x_16400:
        /* <DEDUP_REMOVED lines=11> */
.L_x_53097:


//--------------------- .text._ZN10layer_norm31ln_parallel_residual_fwd_kernelINS_13Kernel_traitsI13__nv_bfloat16S2_fS2_fjLj2048ELj1ELj4ELj1ELj16ENS_18Kernel_traits_baseILj2048ES2_S2_fS2_fjLj128EEEEELb0ELb0ELb0EEEvNS_9FwdParamsE --------------------------
	.section	.text._ZN10layer_norm31ln_parallel_residual_fwd_kernelINS_13Kernel_traitsI13__nv_bfloat16S2_fS2_fjLj2048ELj1ELj4ELj1ELj16ENS_18Kernel_traits_baseILj2048ES2_S2_fS2_fjLj128EEEEELb0ELb0ELb0EEEvNS_9FwdParamsE,"ax",@progbits
	.align	128
        .global         _ZN10layer_norm31ln_parallel_residual_fwd_kernelINS_13Kernel_traitsI13__nv_bfloat16S2_fS2_fjLj2048ELj1ELj4ELj1ELj16ENS_18Kernel_traits_baseILj2048ES2_S2_fS2_fjLj128EEEEELb0ELb0ELb0EEEvNS_9FwdParamsE
        .type           _ZN10layer_norm31ln_parallel_residual_fwd_kernelINS_13Kernel_traitsI13__nv_bfloat16S2_fS2_fjLj2048ELj1ELj4ELj1ELj16ENS_18Kernel_traits_baseILj2048ES2_S2_fS2_fjLj128EEEEELb0ELb0ELb0EEEvNS_9FwdParamsE,@function
        .size           _ZN10layer_norm31ln_parallel_residual_fwd_kernelINS_13Kernel_traitsI13__nv_bfloat16S2_fS2_fjLj2048ELj1ELj4ELj1ELj16ENS_18Kernel_traits_baseILj2048ES2_S2_fS2_fjLj128EEEEELb0ELb0ELb0EEEvNS_9FwdParamsE,(.L_x_53098 - _ZN10layer_norm31ln_parallel_residual_fwd_kernelINS_13Kernel_traitsI13__nv_bfloat16S2_fS2_fjLj2048ELj1ELj4ELj1ELj16ENS_18Kernel_traits_baseILj2048ES2_S2_fS2_fjLj128EEEEELb0ELb0ELb0EEEvNS_9FwdParamsE)
        .other          _ZN10layer_norm31ln_parallel_residual_fwd_kernelINS_13Kernel_traitsI13__nv_bfloat16S2_fS2_fjLj2048ELj1ELj4ELj1ELj16ENS_18Kernel_traits_baseILj2048ES2_S2_fS2_fjLj128EEEEELb0ELb0ELb0EEEvNS_9FwdParamsE,@"STO_CUDA_ENTRY STV_DEFAULT"
_ZN10layer_norm31ln_parallel_residual_fwd_kernelINS_13Kernel_traitsI13__nv_bfloat16S2_fS2_fjLj2048ELj1ELj4ELj1ELj16ENS_18Kernel_traits_baseILj2048ES2_S2_fS2_fjLj128EEEEELb0ELb0ELb0EEEvNS_9FwdParamsE:
.text._ZN10layer_norm31ln_parallel_residual_fwd_kernelINS_13Kernel_traitsI13__nv_bfloat16S2_fS2_fjLj2048ELj1ELj4ELj1ELj16ENS_18Kernel_traits_baseILj2048ES2_S2_fS2_fjLj128EEEEELb0ELb0ELb0EEEvNS_9FwdParamsE:
[----:B------:R-:W0:Y:S01]  /*0000*/  LDC R1, c[0x0][0x28] ;  /* 0x00000a00ff017b82 */ /* 0x000e220000000800 */
[----:B------:R-:W1:Y:S07]  /*0010*/  S2R R120, SR_TID.X ;  /* 0x0000000000787919 */ /* 0x000e6e0000002100 */
[----:B------:R-:W2:Y:S01]  /*0020*/  LDC R3, c[0x0][0x218] ;  /* 0x00008600ff037b82 */ /* 0x000ea20000000800 */
[----:B------:R-:W-:Y:S01]  /*0030*/  LOP3.LUT R12, R12, 0xfffffbff, RZ, 0xc0, !PT ;  /* 0xfffffbff0c0c7812 */ /* 0x000fe200078ec0ff */
[----:B------:R-:W-:Y:S01]  /*0040*/  ULDC.64 UR4, c[0x0][0x208] ;  /* 0x0000820000047ab9 */ /* 0x000fe20000000a00 */
[----:B------:R-:W3:Y:S01]  /*0050*/  S2R R15, SR_CTAID.X ;  /* 0x00000000000f7919 */ /* 0x000ee20000002500 */
[----:B------:R-:W-:Y:S01]  /*0060*/  BSSY B0, `(.L_x_16401) ;  /* 0x0000034000007945 */ /* 0x000fe20003800000 */
[----:B0-----:R-:W-:-:S02]  /*0070*/  IADD3 R1, R1, -0x1a8, RZ ;  /* 0xfffffe5801017810 */ /* 0x001fc40007ffe0ff */
        /* <DEDUP_REMOVED lines=15> */
[----:B---3--:R-:W-:Y:S06]  /*0170*/  @!P0 BRA `(.L_x_16402) ;  /* 0x0000000000888947 */ /* 0x008fec0003800000 */
        /* <DEDUP_REMOVED lines=34> */
.L_x_16402:
[----:B------:R-:W-:Y:S05]  /*03a0*/  BSYNC B0 ;  /* 0x0000000000007941 */ /* 0x000fea0003800000 */
.L_x_16401:
        /* <DEDUP_REMOVED lines=36> */
.L_x_16404:
[----:B------:R-:W-:Y:S05]  /*05f0*/  BSYNC B0 ;  /* 0x0000000000007941 */ /* 0x000fea0003800000 */
.L_x_16403:
        /* <DEDUP_REMOVED lines=36> */
.L_x_16406:
[----:B------:R-:W-:Y:S05]  /*0840*/  BSYNC B0 ;  /* 0x0000000000007941 */ /* 0x000fea0003800000 */
.L_x_16405:
        /* <DEDUP_REMOVED lines=36> */
.L_x_16408:
[----:B------:R-:W-:Y:S05]  /*0a90*/  BSYNC B0 ;  /* 0x0000000000007941 */ /* 0x000fea0003800000 */
.L_x_16407:
        /* <DEDUP_REMOVED lines=8> */
[----:B------:R-:W-:Y:S02]  /*0b20*/  ISETP.NE.U32.AND P1, PT, RZ, UR8, PT ;  /* 0x00000008ff007c0c */ /* 0x000fe4000bf25070 */
        /* <DEDUP_REMOVED lines=30> */
.L_x_16410:
[----:B------:R-:W-:Y:S05]  /*0d10*/  BSYNC B0 ;  /* 0x0000000000007941 */ /* 0x000fea0003800000 */
.L_x_16409:
[----:B------:R-:W-:Y:S01]  /*0d20*/  ISETP.GE.U32.AND P1, PT, R13, 0xc0, PT ;  /* 0x000000c00d00780c */ /* 0x000fe20003f26070 */
[----:B------:R-:W-:Y:S01]  /*0d30*/  BSSY B0, `(.L_x_16411) ;  /* 0x0000026000007945 */ /* 0x000fe20003800000 */
[----:B------:R-:W-:-:S11]  /*0d40*/  LOP3.LUT R12, R12, 0xffffffbf, RZ, 0xc0, !PT ;  /* 0xffffffbf0c0c7812 */ /* 0x000fd600078ec0ff */
        /* <DEDUP_REMOVED lines=21> */
[----:B-1----:R-:W-:-:S06]  /*0ea0*/  IMAD.WIDE.U32 R8, R0, 0x10, R8 ;  /* 0x0000001000087825 */ /* 0x002fcc00078e0008 */
[----:B------:R-:W3:Y:S01]  /*0eb0*/  LDG.E.128 R8, desc[UR4][R8.64] ;  /* 0x0000000408087981 */ /* 0x000ee2000c1e1d00 */
[----:B------:R-:W-:Y:S02]  /*0ec0*/  IADD3 R0, R0, 0x20, RZ ;  /* 0x0000002000007810 */ /* 0x000fe40007ffe0ff */
        /* <DEDUP_REMOVED lines=12> */
.L_x_16412:
[----:B------:R-:W-:Y:S05]  /*0f90*/  BSYNC B0 ;  /* 0x0000000000007941 */ /* 0x000fea0003800000 */
.L_x_16411:
        /* <DEDUP_REMOVED lines=8> */
[----:B------:R-:W0:Y:S01]  /*1020*/  LDC.64 R24, c[0x0][0x260] ;  /* 0x00009800ff187b82 */ /* 0x000e220000000a00 */
[----:B------:R-:W-:Y:S01]  /*1030*/  ULDC.64 UR6, c[0x0][0x268] ;  /* 0x00009a0000067ab9 */ /* 0x000fe20000000a00 */
[----:B------:R-:W-:Y:S02]  /*1040*/  SHF.L.U64.HI R15, R0, 0x4, RZ ;  /* 0x00000004000f7819 */ /* 0x000fe400000102ff */
[----:B------:R-:W-:-:S04]  /*1050*/  IADD3 R88, P1, R14, UR6, RZ ;  /* 0x000000060e587c10 */ /* 0x000fc8000ff3e0ff */
[----:B------:R-:W-:Y:S01]  /*1060*/  IADD3.X R89, R15, UR7, RZ, P1, !PT ;  /* 0x000000070f597c10 */ /* 0x000fe20008ffe4ff */
[----:B------:R-:W-:Y:S02]  /*1070*/  ULDC.64 UR6, c[0x0][0x2c8] ;  /* 0x0000b20000067ab9 */ /* 0x000fe40000000a00 */
[----:B------:R-:W-:-:S03]  /*1080*/  ISETP.NE.U32.AND P1, PT, RZ, UR6, PT ;  /* 0x00000006ff007c0c */ /* 0x000fc6000bf25070 */
[----:B------:R-:W2:Y:S01]  /*1090*/  LDG.E.128 R88, desc[UR4][R88.64] ;  /* 0x0000000458587981 */ /* 0x000ea2000c1e1d00 */
[----:B------:R-:W-:Y:S01]  /*10a0*/  ISETP.NE.AND.EX P1, PT, RZ, UR7, PT, P1 ;  /* 0x00000007ff007c0c */ /* 0x000fe2000bf25310 */
[----:B0-----:R-:W-:-:S12]  /*10b0*/  IMAD.WIDE.U32 R24, R0, 0x10, R24 ;  /* 0x0000001000187825 */ /* 0x001fd800078e0018 */
[C---:B------:R-:W-:Y:S01]  /*10c0*/  @P1 LEA R2, P2, R0.reuse, UR6, 0x4 ;  /* 0x0000000600021c11 */ /* 0x040fe2000f8420ff */
[----:B------:R-:W3:Y:S03]  /*10d0*/  LDG.E.128 R92, desc[UR4][R24.64] ;  /* 0x00000004185c7981 */ /* 0x000ee6000c1e1d00 */
[----:B------:R-:W-:Y:S01]  /*10e0*/  @P1 LEA.HI.X R3, R0, UR7, RZ, 0x4, P2 ;  /* 0x0000000700031c11 */ /* 0x000fe200090f24ff */
[----:B------:R-:W-:Y:S02]  /*10f0*/  ULDC.64 UR6, c[0x0][0x2d0] ;  /* 0x0000b40000067ab9 */ /* 0x000fe40000000a00 */
[----:B------:R-:W-:Y:S02]  /*1100*/  ISETP.NE.U32.AND P2, PT, RZ, UR6, PT ;  /* 0x00000006ff007c0c */ /* 0x000fe4000bf45070 */
[----:B------:R-:W5:Y:S02]  /*1110*/  @P1 LDG.E.128 R16, desc[UR4][R2.64] ;  /* 0x0000000402101981 */ /* 0x000f64000c1e1d00 */
[----:B------:R-:W-:-:S13]  /*1120*/  ISETP.NE.AND.EX P2, PT, RZ, UR7, PT, P2 ;  /* 0x00000007ff007c0c */ /* 0x000fda000bf45320 */
[----:B------:R-:W-:-:S04]  /*1130*/  @P2 IADD3 R14, P3, R14, UR6, RZ ;  /* 0x000000060e0e2c10 */ /* 0x000fc8000ff7e0ff */
[----:B------:R-:W-:-:S05]  /*1140*/  @P2 IADD3.X R15, R15, UR7, RZ, P3, !PT ;  /* 0x000000070f0f2c10 */ /* 0x000fca0009ffe4ff */
[----:B------:R2:W5:Y:S01]  /*1150*/  @P2 LDG.E.128 R20, desc[UR4][R14.64] ;  /* 0x000000040e142981 */ /* 0x000562000c1e1d00 */
[----:B------:R-:W-:Y:S01]  /*1160*/  VIADD R0, R0, 0x20 ;  /* 0x0000002000007836 */ /* 0x000fe20000000000 */
[----:B--2---:R-:W-:Y:S02]  /*1170*/  PRMT R15, R88, 0x7632, R15 ;  /* 0x00007632580f7816 */ /* 0x004fe4000000000f */
[----:B------:R-:W-:Y:S02]  /*1180*/  PRMT R14, R89, 0x7632, R14 ;  /* 0x00007632590e7816 */ /* 0x000fe4000000000e */
[----:B------:R-:W-:Y:S02]  /*1190*/  PRMT R2, R91, 0x7632, R2 ;  /* 0x000076325b027816 */ /* 0x000fe40000000002 */
[----:B------:R-:W-:Y:S02]  /*11a0*/  PRMT R3, R90, 0x7632, R3 ;  /* 0x000076325a037816 */ /* 0x000fe40000000003 */
[----:B---3--:R-:W-:-:S02]  /*11b0*/  PRMT R26, R93, 0x7632, R26 ;  /* 0x000076325d1a7816 */ /* 0x008fc4000000001a */
[----:B------:R-:W-:Y:S02]  /*11c0*/  PRMT R25, R94, 0x7632, R25 ;  /* 0x000076325e197816 */ /* 0x000fe40000000019 */
[----:B------:R-:W-:Y:S01]  /*11d0*/  PRMT R24, R95, 0x7632, R24 ;  /* 0x000076325f187816 */ /* 0x000fe20000000018 */
[----:B------:R0:W-:Y:S04]  /*11e0*/  STL.S16 [R1+0x8], R26 ;  /* 0x0000081a01007387 */ /* 0x0001e80000100600 */
[----:B------:R0:W-:Y:S04]  /*11f0*/  STL.S16 [R1+0x18], R25 ;  /* 0x0000181901007387 */ /* 0x0001e80000100600 */
[----:B------:R0:W-:Y:S04]  /*1200*/  STL.S16 [R1+0x28], R24 ;  /* 0x0000281801007387 */ /* 0x0001e80000100600 */
[----:B------:R0:W-:Y:S04]  /*1210*/  STL.S16 [R1], R15 ;  /* 0x0000000f01007387 */ /* 0x0001e80000100600 */
[----:B------:R0:W-:Y:S04]  /*1220*/  STL.S16 [R1+0x10], R14 ;  /* 0x0000100e01007387 */ /* 0x0001e80000100600 */
[----:B------:R0:W-:Y:S04]  /*1230*/  STL.S16 [R1+0x30], R2 ;  /* 0x0000300201007387 */ /* 0x0001e80000100600 */
[----:B------:R0:W-:Y:S01]  /*1240*/  STL.S16 [R1+0x20], R3 ;  /* 0x0000200301007387 */ /* 0x0001e20000100600 */
[----:B------:R-:W-:-:S02]  /*1250*/  @!P1 CS2R R16, SRZ ;  /* 0x0000000000109805 */ /* 0x000fc4000001ff00 */
[----:B------:R-:W-:Y:S02]  /*1260*/  @!P1 CS2R R18, SRZ ;  /* 0x0000000000129805 */ /* 0x000fe4000001ff00 */
[----:B------:R-:W-:Y:S02]  /*1270*/  @!P2 CS2R R20, SRZ ;  /* 0x000000000014a805 */ /* 0x000fe4000001ff00 */
[----:B------:R-:W-:Y:S02]  /*1280*/  @!P2 CS2R R22, SRZ ;  /* 0x000000000016a805 */ /* 0x000fe4000001ff00 */
[----:B------:R-:W-:-:S07]  /*1290*/  PRMT R252, R92, 0x7632, R252 ;  /* 0x000076325cfc7816 */ /* 0x000fce00000000fc */
.L_x_16414:
[----:B------:R-:W-:Y:S05]  /*12a0*/  BSYNC B0 ;  /* 0x0000000000007941 */ /* 0x000fea0003800000 */
.L_x_16413:
[----:B------:R-:W-:Y:S01]  /*12b0*/  ISETP.GE.U32.AND P1, PT, R13, 0x100, PT ;  /* 0x000001000d00780c */ /* 0x000fe20003f26070 */
[----:B------:R-:W-:Y:S01]  /*12c0*/  BSSY B0, `(.L_x_16415) ;  /* 0x000001d000007945 */ /* 0x000fe20003800000 */
[----:B------:R-:W-:-:S11]  /*12d0*/  LOP3.LUT R12, R12, 0xffffffef, RZ, 0xc0, !PT ;  /* 0xffffffef0c0c7812 */ /* 0x000fd600078ec0ff */
[----:B------:R-:W-:Y:S01]  /*12e0*/  @P1 LOP3.LUT R12, R12, 0x10, RZ, 0xfc, !PT ;  /* 0x000000100c0c1812 */ /* 0x000fe200078efcff */
[----:B------:R-:W-:Y:S06]  /*12f0*/  @!P1 BRA `(.L_x_16416) ;  /* 0x0000000000649947 */ /* 0x000fec0003800000 */
[----:B0-----:R-:W-:Y:S01]  /*1300*/  SHF.L.U32 R14, R0, 0x4, RZ ;  /* 0x00000004000e7819 */ /* 0x001fe200000006ff */
[----:B------:R-:W-:Y:S01]  /*1310*/  ULDC.64 UR6, c[0x0][0x268] ;  /* 0x00009a0000067ab9 */ /* 0x000fe20000000a00 */
[----:B------:R-:W-:Y:S01]  /*1320*/  SHF.R.U32.HI R15, RZ, 0x1c, R0 ;  /* 0x0000001cff0f7819 */ /* 0x000fe20000011600 */
[----:B------:R-:W0:Y:S01]  /*1330*/  LDC.64 R24, c[0x0][0x260] ;  /* 0x00009800ff187b82 */ /* 0x000e220000000a00 */
        /* <DEDUP_REMOVED lines=13> */
[----:B------:R-:W5:Y:S10]  /*1410*/  LDG.E.128 R24, desc[UR4][R24.64] ;  /* 0x0000000418187981 */ /* 0x000f74000c1e1d00 */
[----:B------:R-:W-:-:S04]  /*1420*/  @P2 IADD3 R14, P3, R14, UR6, RZ ;  /* 0x000000060e0e2c10 */ /* 0x000fc8000ff7e0ff */
[----:B------:R-:W-:-:S05]  /*1430*/  @P2 IADD3.X R15, R15, UR7, RZ, P3, !PT ;  /* 0x000000070f0f2c10 */ /* 0x000fca0009ffe4ff */
[----:B------:R1:W5:Y:S01]  /*1440*/  @P2 LDG.E.128 R36, desc[UR4][R14.64] ;  /* 0x000000040e242981 */ /* 0x000362000c1e1d00 */
[----:B------:R-:W-:Y:S02]  /*1450*/  @!P1 CS2R R28, SRZ ;  /* 0x00000000001c9805 */ /* 0x000fe4000001ff00 */
[----:B------:R-:W-:Y:S02]  /*1460*/  @!P1 CS2R R30, SRZ ;  /* 0x00000000001e9805 */ /* 0x000fe4000001ff00 */
[----:B------:R-:W-:Y:S02]  /*1470*/  @!P2 CS2R R36, SRZ ;  /* 0x000000000024a805 */ /* 0x000fe4000001ff00 */
[----:B-1----:R-:W-:-:S07]  /*1480*/  @!P2 CS2R R38, SRZ ;  /* 0x000000000026a805 */ /* 0x002fce000001ff00 */
.L_x_16416:
[----:B------:R-:W-:Y:S05]  /*1490*/  BSYNC B0 ;  /* 0x0000000000007941 */ /* 0x000fea0003800000 */
.L_x_16415:
[----:B------:R-:W-:Y:S02]  /*14a0*/  ULDC UR6, c[0x0][0x214] ;  /* 0x0000850000067ab9 */ /* 0x000fe40000000800 */
[----:B------:R-:W-:-:S13]  /*14b0*/  ISETP.GE.AND P1, PT, R120, UR6, PT ;  /* 0x0000000678007c0c */ /* 0x000fda000bf26270 */
[----:B------:R-:W-:Y:S05]  /*14c0*/  @P1 EXIT ;  /* 0x000000000000194d */ /* 0x000fea0003800000 */
[----:B------:R-:W2:Y:S01]  /*14d0*/  LDL.LU R0, [R1+0x30] ;  /* 0x0000300001007983 */ /* 0x000ea20000300800 */
[----:B------:R-:W-:Y:S02]  /*14e0*/  SHF.L.U32 R179, R140, 0x10, RZ ;  /* 0x000000108cb37819 */ /* 0x000fe400000006ff */
[----:B------:R-:W-:Y:S01]  /*14f0*/  SHF.L.U32 R178, R141, 0x10, RZ ;  /* 0x000000108db27819 */ /* 0x000fe200000006ff */
[----:B------:R-:W3:Y:S01]  /*1500*/  LDL.LU R177, [R1] ;  /* 0x0000000001b17983 */ /* 0x000ee20000300800 */
[----:B------:R-:W-:Y:S01]  /*1510*/  IMAD.U32 R180, R142, 0x10000, RZ ;  /* 0x000100008eb47824 */ /* 0x000fe200078e00ff */
[----:B------:R-:W-:Y:S01]  /*1520*/  SHF.L.U32 R132, R132, 0x10, RZ ;  /* 0x0000001084847819 */ /* 0x000fe200000006ff */
[----:B------:R-:W-:Y:S01]  /*1530*/  IMAD.U32 R134, R134, 0x10000, RZ ;  /* 0x0001000086867824 */ /* 0x000fe200078e00ff */
[----:B------:R-:W4:Y:S01]  /*1540*/  LDL.LU R170, [R1+0x8] ;  /* 0x0000080001aa7983 */ /* 0x000f220000300800 */
[----:B------:R-:W-:Y:S02]  /*1550*/  IMAD.U32 R130, R130, 0x10000, RZ ;  /* 0x0001000082827824 */ /* 0x000fe400078e00ff */
[----:B------:R-:W-:Y:S01]  /*1560*/  IMAD.U32 R126, R126, 0x10000, RZ ;  /* 0x000100007e7e7824 */ /* 0x000fe200078e00ff */
[----:B0-----:R-:W4:Y:S01]  /*1570*/  LDL.LU R15, [R1+0x10] ;  /* 0x00001000010f7983 */ /* 0x001f220000300800 */
[----:B------:R-:W-:Y:S01]  /*1580*/  SHF.L.U32 R117, R117, 0x10, RZ ;  /* 0x0000001075757819 */ /* 0x000fe200000006ff */
[----:B------:R-:W-:Y:S01]  /*1590*/  ULDC.U8 UR6, c[0x0][0x2a0] ;  /* 0x0000a80000067ab9 */ /* 0x000fe20000000000 */
[----:B------:R-:W-:Y:S01]  /*15a0*/  SHF.L.U32 R100, R100, 0x10, RZ ;  /* 0x0000001064647819 */ /* 0x000fe200000006ff */
[----:B------:R-:W4:Y:S01]  /*15b0*/  LDL.LU R14, [R1+0x18] ;  /* 0x00001800010e7983 */ /* 0x000f220000300800 */
[----:B------:R-:W-:-:S02]  /*15c0*/  SHF.L.U32 R4, R4, 0x10, RZ ;  /* 0x0000001004047819 */ /* 0x000fc400000006ff */
[----:B------:R-:W-:Y:S01]  /*15d0*/  SHF.L.U32 R212, R5, 0x10, RZ ;  /* 0x0000001005d47819 */ /* 0x000fe200000006ff */
[----:B------:R-:W4:Y:S01]  /*15e0*/  LDL.LU R3, [R1+0x20] ;  /* 0x0000200001037983 */ /* 0x000f220000300800 */
[----:B-----5:R-:W-:Y:S02]  /*15f0*/  PRMT R247, R68, 0x7632, R247 ;  /* 0x0000763244f77816 */ /* 0x020fe400000000f7 */
[C---:B------:R-:W-:Y:S01]  /*1600*/  PRMT R243, R69.reuse, 0x7632, R243 ;  /* 0x0000763245f37816 */ /* 0x040fe200000000f3 */
[----:B------:R-:W4:Y:S01]  /*1610*/  LDL.LU R2, [R1+0x28] ;  /* 0x0000280001027983 */ /* 0x000f220000300800 */
[----:B------:R-:W-:Y:S01]  /*1620*/  IMAD.U32 R5, R88, 0x10000, RZ ;  /* 0x0001000058057824 */ /* 0x000fe200078e00ff */
[----:B------:R-:W-:Y:S01]  /*1630*/  PRMT R88, R84, 0x7632, R88 ;  /* 0x0000763254587816 */ /* 0x000fe20000000058 */
[----:B------:R-:W-:Y:S01]  /*1640*/  IMAD.U32 R68, R68, 0x10000, RZ ;  /* 0x0001000044447824 */ /* 0x000fe200078e00ff */
[----:B------:R0:W-:Y:S01]  /*1650*/  STL [R1+0x184], R179 ;  /* 0x000184b301007387 */ /* 0x0001e20000100800 */
[----:B------:R-:W-:Y:S01]  /*1660*/  SHF.L.U32 R69, R69, 0x10, RZ ;  /* 0x0000001045457819 */ /* 0x000fe200000006ff */
[----:B------:R-:W-:Y:S01]  /*1670*/  IMAD.U32 R188, R8, 0x10000, RZ ;  /* 0x0001000008bc7824 */ /* 0x000fe200078e00ff */
[----:B------:R-:W-:Y:S01]  /*1680*/  PRMT R245, R64, 0x7632, R245 ;  /* 0x0000763240f57816 */ /* 0x000fe200000000f5 */
[----:B------:R1:W-:Y:S01]  /*1690*/  STL [R1+0x17c], R178 ;  /* 0x00017cb201007387 */ /* 0x0003e20000100800 */
[----:B------:R-:W-:Y:S01]  /*16a0*/  PRMT R241, R65, 0x7632, R241 ;  /* 0x0000763241f17816 */ /* 0x000fe200000000f1 */
[----:B------:R-:W-:Y:S01]  /*16b0*/  IMAD.U32 R186, R164, 0x10000, RZ ;  /* 0x00010000a4ba7824 */ /* 0x000fe200078e00ff */
[C---:B------:R-:W-:Y:S01]  /*16c0*/  PRMT R231, R60.reuse, 0x7632, R231 ;  /* 0x000076323ce77816 */ /* 0x040fe200000000e7 */
[----:B------:R1:W-:Y:S01]  /*16d0*/  STL [R1+0x174], R180 ;  /* 0x000174b401007387 */ /* 0x0003e20000100800 */
[----:B------:R-:W-:Y:S01]  /*16e0*/  IMAD.U32 R60, R60, 0x10000, RZ ;  /* 0x000100003c3c7824 */ /* 0x000fe200078e00ff */
[----:B0-----:R-:W-:Y:S01]  /*16f0*/  SHF.L.U32 R179, R143, 0x10, RZ ;  /* 0x000000108fb37819 */ /* 0x001fe200000006ff */
[----:B------:R-:W-:Y:S01]  /*1700*/  IMAD.U32 R209, R49, 0x10000, RZ ;  /* 0x0001000031d17824 */ /* 0x000fe200078e00ff */
[C---:B------:R-:W-:Y:S01]  /*1710*/  PRMT R227, R61.reuse, 0x7632, R227 ;  /* 0x000076323de37816 */ /* 0x040fe200000000e3 */
[----:B------:R-:W-:Y:S01]  /*1720*/  IMAD.U32 R250, R250, 0x10000, RZ ;  /* 0x00010000fafa7824 */ /* 0x000fe200078e00ff */
[----:B-1----:R-:W-:Y:S01]  /*1730*/  SHF.L.U32 R178, R136, 0x10, RZ ;  /* 0x0000001088b27819 */ /* 0x002fe200000006ff */
[----:B------:R0:W-:Y:S01]  /*1740*/  STL [R1+0x16c], R179 ;  /* 0x00016cb301007387 */ /* 0x0001e20000100800 */
[----:B------:R-:W-:Y:S01]  /*1750*/  SHF.L.U32 R61, R61, 0x10, RZ ;  /* 0x000000103d3d7819 */ /* 0x000fe200000006ff */
[----:B------:R-:W-:Y:S01]  /*1760*/  IMAD.U32 R240, R240, 0x10000, RZ ;  /* 0x00010000f0f07824 */ /* 0x000fe200078e00ff */
[----:B------:R-:W-:Y:S01]  /*1770*/  SHF.L.U32 R180, R137, 0x10, RZ ;  /* 0x0000001089b47819 */ /* 0x000fe200000006ff */
        /* <DEDUP_REMOVED lines=12> */
[----:B------:R-:W-:Y:S01]  /*1840*/  STL [R1+0x170], R179 ;  /* 0x000170b301007387 */ /* 0x000fe20000100800 */
[----:B------:R-:W-:Y:S01]  /*1850*/  PRMT R171, R41, 0x7632, R171 ;  /* 0x0000763229ab7816 */ /* 0x000fe200000000ab */
[----:B------:R-:W-:Y:S01]  /*1860*/  IMAD.U32 R220, R220, 0x10000, RZ ;  /* 0x00010000dcdc7824 */ /* 0x000fe200078e00ff */
[----:B------:R-:W-:Y:S01]  /*1870*/  SHF.L.U32 R180, R9, 0x10, RZ ;  /* 0x0000001009b47819 */ /* 0x000fe200000006ff */
[----:B------:R0:W-:Y:S01]  /*1880*/  STL [R1+0x168], R178 ;  /* 0x000168b201007387 */ /* 0x0001e20000100800 */
[----:B------:R-:W-:Y:S01]  /*1890*/  IMAD.U32 R9, R92, 0x10000, RZ ;  /* 0x000100005c097824 */ /* 0x000fe200078e00ff */
[----:B------:R-:W-:Y:S01]  /*18a0*/  SHF.L.U32 R92, R85, 0x10, RZ ;  /* 0x00000010555c7819 */ /* 0x000fe200000006ff */
[----:B------:R-:W-:Y:S01]  /*18b0*/  IMAD.U32 R206, R206, 0x10000, RZ ;  /* 0x00010000cece7824 */ /* 0x000fe200078e00ff */
        /* <DEDUP_REMOVED lines=9> */
[----:B------:R-:W-:Y:S01]  /*1950*/  SHF.L.U32 R42, R115, 0x10, RZ ;  /* 0x00000010732a7819 */ /* 0x000fe200000006ff */
[----:B------:R-:W-:Y:S01]  /*1960*/  IMAD.U32 R136, R136, 0x10000, RZ ;  /* 0x0001000088887824 */ /* 0x000fe200078e00ff */
[----:B-1----:R-:W-:Y:S01]  /*1970*/  SHF.L.U32 R132, R133, 0x10, RZ ;  /* 0x0000001085847819 */ /* 0x002fe200000006ff */
[----:B------:R-:W-:Y:S01]  /*1980*/  ULDC UR14, c[0x0][0x218] ;  /* 0x00008600000e7ab9 */ /* 0x000fe20000000800 */
[----:B------:R-:W-:Y:S01]  /*1990*/  SHF.L.U32 R133, R135, 0x10, RZ ;  /* 0x0000001087857819 */ /* 0x000fe200000006ff */
[----:B------:R-:W-:Y:S01]  /*19a0*/  ULDC UR7, c[0x0][0x2d8] ;  /* 0x0000b60000077ab9 */ /* 0x000fe20000000800 */
[----:B------:R-:W-:Y:S01]  /*19b0*/  PRMT R183, R44, 0x7632, R183 ;  /* 0x000076322cb77816 */ /* 0x000fe200000000b7 */
[----:B------:R0:W-:Y:S01]  /*19c0*/  STL [R1+0x15c], R132 ;  /* 0x00015c8401007387 */ /* 0x0001e20000100800 */
[----:B------:R-:W-:Y:S01]  /*19d0*/  PRMT R140, R16, 0x7632, R140 ;  /* 0x00007632108c7816 */ /* 0x000fe2000000008c */
[----:B------:R-:W-:Y:S01]  /*19e0*/  ULDC.64 UR8, c[0x0][0x228] ;  /* 0x00008a0000087ab9 */ /* 0x000fe20000000a00 */
[----:B------:R-:W-:Y:S01]  /*19f0*/  PRMT R142, R17, 0x7632, R142 ;  /* 0x00007632118e7816 */ /* 0x000fe2000000008e */
[----:B------:R-:W-:Y:S01]  /*1a00*/  STL [R1+0x154], R134 ;  /* 0x0001548601007387 */ /* 0x000fe20000100800 */
[----:B------:R-:W-:Y:S01]  /*1a10*/  PRMT R144, R18, 0x7632, R144 ;  /* 0x0000763212907816 */ /* 0x000fe20000000090 */
[----:B------:R-:W-:Y:S01]  /*1a20*/  ULDC.64 UR10, c[0x0][0x230] ;  /* 0x00008c00000a7ab9 */ /* 0x000fe20000000a00 */
[----:B------:R-:W-:Y:S01]  /*1a30*/  PRMT R146, R19, 0x7632, R146 ;  /* 0x0000763213927816 */ /* 0x000fe20000000092 */
[----:B------:R-:W-:Y:S01]  /*1a40*/  STL [R1+0x14c], R133 ;  /* 0x00014c8501007387 */ /* 0x000fe20000100800 */
[----:B------:R-:W-:Y:S01]  /*1a50*/  PRMT R141, R20, 0x7632, R141 ;  /* 0x00007632148d7816 */ /* 0x000fe2000000008d */
[----:B------:R-:W-:Y:S01]  /*1a60*/  ULDC.64 UR12, c[0x0][0x238] ;  /* 0x00008e00000c7ab9 */ /* 0x000fe20000000a00 */
[----:B0-----:R-:W-:Y:S01]  /*1a70*/  SHF.L.U32 R132, R128, 0x10, RZ ;  /* 0x0000001080847819 */ /* 0x001fe200000006ff */
[----:B------:R-:W-:Y:S01]  /*1a80*/  IMAD.U32 R146, R146, 0x10000, RZ ;  /* 0x0001000092927824 */ /* 0x000fe200078e00ff */
[----:B------:R-:W-:Y:S01]  /*1a90*/  SHF.L.U32 R128, R129, 0x10, RZ ;  /* 0x0000001081807819 */ /* 0x000fe200000006ff */
[----:B------:R-:W-:Y:S01]  /*1aa0*/  IMAD.U32 R141, R141, 0x10000, RZ ;  /* 0x000100008d8d7824 */ /* 0x000fe200078e00ff */
[----:B------:R-:W-:Y:S01]  /*1ab0*/  SHF.L.U32 R129, R131, 0x10, RZ ;  /* 0x0000001083817819 */ /* 0x000fe200000006ff */
[----:B------:R-:W-:Y:S01]  /*1ac0*/  STL [R1+0x160], R132 ;  /* 0x0001608401007387 */ /* 0x000fe20000100800 */
[----:B------:R-:W-:-:S02]  /*1ad0*/  PRMT R143, R21, 0x7632, R143 ;  /* 0x00007632158f7816 */ /* 0x000fc4000000008f */
[----:B------:R-:W-:Y:S01]  /*1ae0*/  PRMT R145, R22, 0x7632, R145 ;  /* 0x0000763216917816 */ /* 0x000fe20000000091 */
[----:B------:R0:W-:Y:S01]  /*1af0*/  STL [R1+0x158], R128 ;  /* 0x0001588001007387 */ /* 0x0001e20000100800 */
[----:B------:R-:W-:Y:S02]  /*1b00*/  PRMT R147, R23, 0x7632, R147 ;  /* 0x0000763217937816 */ /* 0x000fe40000000093 */
[----:B------:R-:W-:Y:S01]  /*1b10*/  PRMT R148, R24, 0x7632, R148 ;  /* 0x0000763218947816 */ /* 0x000fe20000000094 */
[----:B------:R-:W-:Y:S01]  /*1b20*/  STL [R1+0x150], R130 ;  /* 0x0001508201007387 */ /* 0x000fe20000100800 */
[----:B------:R-:W-:Y:S02]  /*1b30*/  PRMT R152, R25, 0x7632, R152 ;  /* 0x0000763219987816 */ /* 0x000fe40000000098 */
[----:B------:R-:W-:Y:S01]  /*1b40*/  PRMT R156, R26, 0x7632, R156 ;  /* 0x000076321a9c7816 */ /* 0x000fe2000000009c */
[----:B------:R-:W-:Y:S01]  /*1b50*/  STL [R1+0x148], R129 ;  /* 0x0001488101007387 */ /* 0x000fe20000100800 */
[----:B------:R-:W-:-:S02]  /*1b60*/  PRMT R160, R27, 0x7632, R160 ;  /* 0x000076321ba07816 */ /* 0x000fc400000000a0 */
[----:B0-----:R-:W-:Y:S01]  /*1b70*/  SHF.L.U32 R128, R124, 0x10, RZ ;  /* 0x000000107c807819 */ /* 0x001fe200000006ff */
[----:B------:R-:W-:Y:S01]  /*1b80*/  IMAD.U32 R156, R156, 0x10000, RZ ;  /* 0x000100009c9c7824 */ /* 0x000fe200078e00ff */
[----:B------:R-:W-:Y:S02]  /*1b90*/  SHF.L.U32 R124, R125, 0x10, RZ ;  /* 0x000000107d7c7819 */ /* 0x000fe400000006ff */
[----:B------:R-:W-:Y:S01]  /*1ba0*/  SHF.L.U32 R125, R127, 0x10, RZ ;  /* 0x000000107f7d7819 */ /* 0x000fe200000006ff */
[----:B------:R-:W-:Y:S01]  /*1bb0*/  STL [R1+0x144], R128 ;  /* 0x0001448001007387 */ /* 0x000fe20000100800 */
[----:B------:R-:W-:Y:S02]  /*1bc0*/  ISETP.NE.AND P1, PT, RZ, UR6, PT ;  /* 0x00000006ff007c0c */ /* 0x000fe4000bf25270 */
[----:B------:R-:W-:Y:S01]  /*1bd0*/  PRMT R149, R28, 0x7632, R149 ;  /* 0x000076321c957816 */ /* 0x000fe20000000095 */
[----:B------:R0:W-:Y:S01]  /*1be0*/  STL [R1+0xf4], R124 ;  /* 0x0000f47c01007387 */ /* 0x0001e20000100800 */
[----:B------:R-:W-:-:S02]  /*1bf0*/  PRMT R153, R29, 0x7632, R153 ;  /* 0x000076321d997816 */ /* 0x000fc40000000099 */
[----:B------:R-:W-:Y:S01]  /*1c00*/  PRMT R157, R30, 0x7632, R157 ;  /* 0x000076321e9d7816 */ /* 0x000fe2000000009d */
[----:B------:R-:W-:Y:S01]  /*1c10*/  STL [R1+0xe4], R126 ;  /* 0x0000e47e01007387 */ /* 0x000fe20000100800 */
[----:B------:R-:W-:Y:S02]  /*1c20*/  PRMT R161, R31, 0x7632, R161 ;  /* 0x000076321fa17816 */ /* 0x000fe400000000a1 */
[----:B------:R-:W-:Y:S01]  /*1c30*/  PRMT R150, R32, 0x7632, R150 ;  /* 0x0000763220967816 */ /* 0x000fe20000000096 */
[----:B------:R-:W-:Y:S01]  /*1c40*/  STL [R1+0xd4], R125 ;  /* 0x0000d47d01007387 */ /* 0x000fe20000100800 */
[----:B------:R-:W-:Y:S01]  /*1c50*/  PRMT R154, R33, 0x7632, R154 ;  /* 0x00007632219a7816 */ /* 0x000fe2000000009a */
[----:B------:R-:W-:Y:S01]  /*1c60*/  IMAD.U32 R161, R161, 0x10000, RZ ;  /* 0x00010000a1a17824 */ /* 0x000fe200078e00ff */
[----:B0-----:R-:W-:Y:S01]  /*1c70*/  SHF.L.U32 R124, R116, 0x10, RZ ;  /* 0x00000010747c7819 */ /* 0x001fe200000006ff */
[----:B------:R-:W-:Y:S01]  /*1c80*/  IMAD.U32 R116, R118, 0x10000, RZ ;  /* 0x0001000076747824 */ /* 0x000fe200078e00ff */
[----:B------:R-:W-:-:S02]  /*1c90*/  SHF.L.U32 R118, R119, 0x10, RZ ;  /* 0x0000001077767819 */ /* 0x000fc400000006ff */
[----:B------:R-:W-:Y:S01]  /*1ca0*/  PRMT R158, R34, 0x7632, R158 ;  /* 0x00007632229e7816 */ /* 0x000fe2000000009e */
[----:B------:R-:W-:Y:S01]  /*1cb0*/  STL [R1+0xfc], R124 ;  /* 0x0000fc7c01007387 */ /* 0x000fe20000100800 */
[----:B------:R-:W-:Y:S02]  /*1cc0*/  PRMT R221, R58, 0x7632, R221 ;  /* 0x000076323add7816 */ /* 0x000fe400000000dd */
        /* <DEDUP_REMOVED lines=11> */
[----:B------:R-:W-:Y:S01]  /*1d80*/  IMAD.U32 R189, R189, 0x10000, RZ ;  /* 0x00010000bdbd7824 */ /* 0x000fe200078e00ff */
[----:B0-----:R-:W-:Y:S01]  /*1d90*/  SHF.L.U32 R117, R108, 0x10, RZ ;  /* 0x000000106c757819 */ /* 0x001fe200000006ff */
[----:B------:R-:W-:Y:S01]  /*1da0*/  IMAD.U32 R108, R110, 0x10000, RZ ;  /* 0x000100006e6c7824 */ /* 0x000fe200078e00ff */
[----:B------:R-:W-:Y:S01]  /*1db0*/  PRMT R235, R71, 0x7632, R235 ;  /* 0x0000763247eb7816 */ /* 0x000fe200000000eb */
[----:B------:R-:W-:Y:S01]  /*1dc0*/  IMAD.U32 R151, R151, 0x10000, RZ ;  /* 0x0001000097977824 */ /* 0x000fe200078e00ff */
[----:B-1----:R-:W-:Y:S01]  /*1dd0*/  SHF.L.U32 R116, R109, 0x10, RZ ;  /* 0x000000106d747819 */ /* 0x002fe200000006ff */
[----:B------:R-:W-:Y:S01]  /*1de0*/  STL [R1+0xc4], R117 ;  /* 0x0000c47501007387 */ /* 0x000fe20000100800 */
[----:B------:R-:W-:-:S02]  /*1df0*/  SHF.L.U32 R109, R111, 0x10, RZ ;  /* 0x000000106f6d7819 */ /* 0x000fc400000006ff */
[----:B------:R-:W-:Y:S01]  /*1e00*/  PRMT R237, R66, 0x7632, R237 ;  /* 0x0000763242ed7816 */ /* 0x000fe200000000ed */
[----:B------:R-:W-:Y:S01]  /*1e10*/  STL [R1+0xb4], R116 ;  /* 0x0000b47401007387 */ /* 0x000fe20000100800 */
[----:B------:R-:W-:Y:S02]  /*1e20*/  PRMT R233, R67, 0x7632, R233 ;  /* 0x0000763243e97816 */ /* 0x000fe400000000e9 */
[----:B------:R-:W-:Y:S01]  /*1e30*/  PRMT R223, R62, 0x7632, R223 ;  /* 0x000076323edf7816 */ /* 0x000fe200000000df */
[----:B------:R0:W-:Y:S01]  /*1e40*/  STL [R1+0xa4], R108 ;  /* 0x0000a46c01007387 */ /* 0x0001e20000100800 */
[----:B------:R-:W-:Y:S02]  /*1e50*/  PRMT R219, R63, 0x7632, R219 ;  /* 0x000076323fdb7816 */ /* 0x000fe400000000db */
[----:B------:R-:W-:Y:S01]  /*1e60*/  PRMT R217, R59, 0x7632, R217 ;  /* 0x000076323bd97816 */ /* 0x000fe200000000d9 */
[----:B------:R-:W-:Y:S01]  /*1e70*/  STL [R1+0x94], R109 ;  /* 0x0000946d01007387 */ /* 0x000fe20000100800 */
[----:B------:R-:W-:-:S02]  /*1e80*/  PRMT R199, R54, 0x7632, R199 ;  /* 0x0000763236c77816 */ /* 0x000fc400000000c7 */
[----:B------:R-:W-:Y:S01]  /*1e90*/  PRMT R191, R55, 0x7632, R191 ;  /* 0x0000763237bf7816 */ /* 0x000fe200000000bf */
[----:B------:R1:W-:Y:S01]  /*1ea0*/  STL [R1+0xbc], R100 ;  /* 0x0000bc6401007387 */ /* 0x0003e20000100800 */
[----:B------:R-:W-:Y:S02]  /*1eb0*/  PRMT R205, R49, 0x7632, R205 ;  /* 0x0000763231cd7816 */ /* 0x000fe400000000cd */
[----:B0-----:R-:W-:Y:S01]  /*1ec0*/  SHF.L.U32 R108, R101, 0x10, RZ ;  /* 0x00000010656c7819 */ /* 0x001fe200000006ff */
[----:B------:R-:W-:Y:S01]  /*1ed0*/  IMAD.U32 R101, R102, 0x10000, RZ ;  /* 0x0001000066657824 */ /* 0x000fe200078e00ff */
[----:B------:R-:W-:Y:S02]  /*1ee0*/  PRMT R197, R50, 0x7632, R197 ;  /* 0x0000763232c57816 */ /* 0x000fe400000000c5 */
[----:B------:R-:W-:Y:S01]  /*1ef0*/  PRMT R138, R47, 0x7632, R138 ;  /* 0x000076322f8a7816 */ /* 0x000fe2000000008a */
[----:B------:R-:W-:Y:S01]  /*1f00*/  STL [R1+0xac], R108 ;  /* 0x0000ac6c01007387 */ /* 0x000fe20000100800 */
[----:B------:R-:W-:-:S02]  /*1f10*/  PRMT R139, R43, 0x7632, R139 ;  /* 0x000076322b8b7816 */ /* 0x000fc4000000008b */
[----:B-1----:R-:W-:Y:S01]  /*1f20*/  SHF.L.U32 R100, R103, 0x10, RZ ;  /* 0x0000001067647819 */ /* 0x002fe200000006ff */
[----:B------:R-:W-:Y:S01]  /*1f30*/  STL [R1+0x9c], R101 ;  /* 0x00009c6501007387 */ /* 0x000fe20000100800 */
[----:B------:R-:W-:Y:S02]  /*1f40*/  PRMT R155, R37, 0x7632, R155 ;  /* 0x00007632259b7816 */ /* 0x000fe4000000009b */
[----:B------:R-:W-:Y:S01]  /*1f50*/  PRMT R159, R38, 0x7632, R159 ;  /* 0x00007632269f7816 */ /* 0x000fe2000000009f */
[----:B------:R-:W-:Y:S01]  /*1f60*/  STL [R1+0x8c], R100 ;  /* 0x00008c6401007387 */ /* 0x000fe20000100800 */
[----:B------:R-:W-:Y:S02]  /*1f70*/  PRMT R163, R39, 0x7632, R163 ;  /* 0x0000763227a37816 */ /* 0x000fe400000000a3 */
[----:B------:R-:W-:Y:S01]  /*1f80*/  LOP3.LUT R12, R12, 0xfffffff7, RZ, 0xc0, !PT ;  /* 0xfffffff70c0c7812 */ /* 0x000fe200078ec0ff */
[----:B------:R0:W-:Y:S01]  /*1f90*/  STL [R1+0x84], R4 ;  /* 0x0000840401007387 */ /* 0x0001e20000100800 */
[----:B------:R-:W-:-:S02]  /*1fa0*/  SHF.L.U32 R204, R6, 0x10, RZ ;  /* 0x0000001006cc7819 */ /* 0x000fc400000006ff */
[----:B------:R-:W-:Y:S02]  /*1fb0*/  SHF.L.U32 R196, R7, 0x10, RZ ;  /* 0x0000001007c47819 */ /* 0x000fe400000006ff */
[----:B------:R-:W-:Y:S02]  /*1fc0*/  SHF.L.U32 R210, R201, 0x10, RZ ;  /* 0x00000010c9d27819 */ /* 0x000fe400000006ff */
[----:B------:R-:W-:Y:S02]  /*1fd0*/  SHF.L.U32 R194, R203, 0x10, RZ ;  /* 0x00000010cbc27819 */ /* 0x000fe400000006ff */
[----:B------:R-:W-:Y:S02]  /*1fe0*/  SHF.L.U32 R202, R202, 0x10, RZ ;  /* 0x00000010caca7819 */ /* 0x000fe400000006ff */
[----:B0-----:R-:W-:Y:S02]  /*1ff0*/  SHF.L.U32 R4, R89, 0x10, RZ ;  /* 0x0000001059047819 */ /* 0x001fe400000006ff */
[----:B------:R-:W-:-:S02]  /*2000*/  PRMT R89, R85, 0x7632, R89 ;  /* 0x0000763255597816 */ /* 0x000fc40000000059 */
[----:B------:R-:W-:Y:S02]  /*2010*/  PRMT R85, R83, 0x7632, R85 ;  /* 0x0000763253557816 */ /* 0x000fe40000000055 */
        /* <DEDUP_REMOVED lines=44> */
[----:B--2---:R-:W-:Y:S02]  /*22e0*/  MOV R135, R0 ;  /* 0x0000000000877202 */ /* 0x004fe40000000f00 */
[----:B------:R-:W-:Y:S02]  /*22f0*/  SHF.L.U32 R0, R47, 0x10, RZ ;  /* 0x000000102f007819 */ /* 0x000fe400000006ff */
[----:B---3--:R-:W-:Y:S01]  /*2300*/  MOV R187, R177 ;  /* 0x000000b100bb7202 */ /* 0x008fe20000000f00 */
[----:B------:R-:W-:Y:S01]  /*2310*/  IMAD.U32 R135, R135, 0x10000, RZ ;  /* 0x0001000087877824 */ /* 0x000fe200078e00ff */
[----:B------:R-:W-:Y:S01]  /*2320*/  SHF.L.U32 R219, R219, 0x10, RZ ;  /* 0x00000010dbdb7819 */ /* 0x000fe200000006ff */
[----:B----4-:R-:W-:Y:S01]  /*2330*/  IMAD.MOV.U32 R185, RZ, RZ, R170 ;  /* 0x000000ffffb97224 */ /* 0x010fe200078e00aa */
[----:B------:R-:W-:-:S02]  /*2340*/  SHF.L.U32 R170, R10, 0x10, RZ ;  /* 0x000000100aaa7819 */ /* 0x000fc400000006ff */
[----:B------:R-:W-:Y:S02]  /*2350*/  SHF.L.U32 R10, R167, 0x10, RZ ;  /* 0x00000010a70a7819 */ /* 0x000fe400000006ff */
[----:B------:R-:W-:Y:S02]  /*2360*/  MOV R179, R15 ;  /* 0x0000000f00b37202 */ /* 0x000fe40000000f00 */
[----:B------:R-:W-:Y:S02]  /*2370*/  MOV R129, R185 ;  /* 0x000000b900817202 */ /* 0x000fe40000000f00 */
[----:B------:R-:W-:Y:S02]  /*2380*/  MOV R177, R14 ;  /* 0x0000000e00b17202 */ /* 0x000fe40000000f00 */
[----:B------:R-:W-:Y:S02]  /*2390*/  SHF.L.U32 R185, R40, 0x10, RZ ;  /* 0x0000001028b97819 */ /* 0x000fe400000006ff */
[----:B------:R-:W-:Y:S01]  /*23a0*/  MOV R15, R3 ;  /* 0x00000003000f7202 */ /* 0x000fe20000000f00 */
[----:B------:R-:W-:Y:S01]  /*23b0*/  IMAD.MOV.U32 R132, RZ, RZ, R177 ;  /* 0x000000ffff847224 */ /* 0x000fe200078e00b1 */
[----:B------:R-:W-:Y:S01]  /*23c0*/  SHF.L.U32 R3, R90, 0x10, RZ ;  /* 0x000000105a037819 */ /* 0x000fe200000006ff */
[----:B------:R-:W-:Y:S01]  /*23d0*/  IMAD.MOV.U32 R14, RZ, RZ, R2 ;  /* 0x000000ffff0e7224 */ /* 0x000fe200078e0002 */
[----:B------:R-:W-:Y:S01]  /*23e0*/  PRMT R90, R86, 0x7632, R90 ;  /* 0x00007632565a7816 */ /* 0x000fe2000000005a */
[----:B------:R-:W-:Y:S01]  /*23f0*/  IMAD.U32 R2, R200, 0x10000, RZ ;  /* 0x00010000c8027824 */ /* 0x000fe200078e00ff */
[----:B------:R-:W-:-:S02]  /*2400*/  SHF.L.U32 R177, R41, 0x10, RZ ;  /* 0x0000001029b17819 */ /* 0x000fc400000006ff */
[----:B------:R-:W-:Y:S02]  /*2410*/  SHF.L.U32 R41, R114, 0x10, RZ ;  /* 0x0000001072297819 */ /* 0x000fe400000006ff */
[----:B------:R0:W-:Y:S01]  /*2420*/  STL [R1+0x7c], R2 ;  /* 0x00007c0201007387 */ /* 0x0001e20000100800 */
[----:B------:R-:W-:Y:S02]  /*2430*/  SHF.L.U32 R40, R113, 0x10, RZ ;  /* 0x0000001071287819 */ /* 0x000fe400000006ff */
[----:B------:R-:W-:Y:S01]  /*2440*/  MOV R130, R179 ;  /* 0x000000b300827202 */ /* 0x000fe20000000f00 */
[----:B------:R-:W-:Y:S01]  /*2450*/  IMAD.U32 R179, R45, 0x10000, RZ ;  /* 0x000100002db37824 */ /* 0x000fe200078e00ff */
[----:B------:R-:W-:Y:S02]  /*2460*/  SHF.L.U32 R167, R46, 0x10, RZ ;  /* 0x000000102ea77819 */ /* 0x000fe400000006ff */
[----:B------:R-:W-:Y:S02]  /*2470*/  MOV R128, R187 ;  /* 0x000000bb00807202 */ /* 0x000fe40000000f00 */
[----:B------:R-:W-:-:S02]  /*2480*/  SHF.L.U32 R46, R88, 0x10, RZ ;  /* 0x00000010582e7819 */ /* 0x000fc400000006ff */
[----:B0-----:R-:W-:Y:S01]  /*2490*/  SHF.L.U32 R2, R91, 0x10, RZ ;  /* 0x000000105b027819 */ /* 0x001fe200000006ff */
[----:B------:R-:W-:Y:S01]  /*24a0*/  IMAD.U32 R91, R84, 0x10000, RZ ;  /* 0x00010000545b7824 */ /* 0x000fe200078e00ff */
[----:B------:R-:W-:Y:S02]  /*24b0*/  PRMT R84, R80, 0x7632, R84 ;  /* 0x0000763250547816 */ /* 0x000fe40000000054 */
[----:B------:R-:W-:Y:S02]  /*24c0*/  SHF.L.U32 R187, R44, 0x10, RZ ;  /* 0x000000102cbb7819 */ /* 0x000fe400000006ff */
[----:B------:R0:W-:Y:S01]  /*24d0*/  STL [R1+0x140], R91 ;  /* 0x0001405b01007387 */ /* 0x0001e20000100800 */
[----:B------:R-:W-:Y:S02]  /*24e0*/  SHF.L.U32 R45, R84, 0x10, RZ ;  /* 0x00000010542d7819 */ /* 0x000fe400000006ff */
[----:B------:R-:W-:Y:S01]  /*24f0*/  SHF.L.U32 R44, R89, 0x10, RZ ;  /* 0x00000010592c7819 */ /* 0x000fe200000006ff */
[----:B------:R-:W-:Y:S01]  /*2500*/  STL [R1+0x13c], R92 ;  /* 0x00013c5c01007387 */ /* 0x000fe20000100800 */
[----:B------:R-:W-:-:S02]  /*2510*/  MOV R133, R15 ;  /* 0x0000000f00857202 */ /* 0x000fc40000000f00 */
[----:B------:R-:W-:Y:S02]  /*2520*/  SHF.L.U32 R15, R16, 0x10, RZ ;  /* 0x00000010100f7819 */ /* 0x000fe400000006ff */
[----:B------:R-:W-:Y:S02]  /*2530*/  SHF.L.U32 R16, R17, 0x10, RZ ;  /* 0x0000001011107819 */ /* 0x000fe400000006ff */
[----:B0-----:R-:W-:Y:S02]  /*2540*/  SHF.L.U32 R91, R86, 0x10, RZ ;  /* 0x00000010565b7819 */ /* 0x001fe400000006ff */
[C---:B------:R-:W-:Y:S02]  /*2550*/  PRMT R86, R87.reuse, 0x7632, R86 ;  /* 0x0000763257567816 */ /* 0x040fe40000000056 */
[----:B------:R-:W-:Y:S01]  /*2560*/  SHF.L.U32 R87, R87, 0x10, RZ ;  /* 0x0000001057577819 */ /* 0x000fe200000006ff */
[----:B------:R0:W-:Y:S01]  /*2570*/  STL [R1+0x138], R91 ;  /* 0x0001385b01007387 */ /* 0x0001e20000100800 */
[----:B------:R-:W-:Y:S01]  /*2580*/  SHF.L.U32 R17, R18, 0x10, RZ ;  /* 0x0000001012117819 */ /* 0x000fe200000006ff */
[----:B------:R-:W-:Y:S01]  /*2590*/  IMAD.U32 R18, R19, 0x10000, RZ ;  /* 0x0001000013127824 */ /* 0x000fe200078e00ff */
[----:B------:R-:W-:Y:S01]  /*25a0*/  SHF.L.U32 R19, R20, 0x10, RZ ;  /* 0x0000001014137819 */ /* 0x000fe200000006ff */
[----:B------:R1:W-:Y:S01]  /*25b0*/  STL [R1+0x128], R87 ;  /* 0x0001285701007387 */ /* 0x0003e20000100800 */
[----:B------:R-:W-:-:S02]  /*25c0*/  SHF.L.U32 R20, R21, 0x10, RZ ;  /* 0x0000001015147819 */ /* 0x000fc400000006ff */
[----:B------:R-:W-:Y:S02]  /*25d0*/  SHF.L.U32 R21, R22, 0x10, RZ ;  /* 0x0000001016157819 */ /* 0x000fe400000006ff */
[----:B------:R-:W-:Y:S01]  /*25e0*/  SHF.L.U32 R22, R23, 0x10, RZ ;  /* 0x0000001017167819 */ /* 0x000fe200000006ff */
[----:B0-----:R-:W-:Y:S01]  /*25f0*/  IMAD.U32 R91, R80, 0x10000, RZ ;  /* 0x00010000505b7824 */ /* 0x001fe200078e00ff */
[----:B------:R-:W-:Y:S01]  /*2600*/  PRMT R80, R81, 0x7632, R80 ;  /* 0x0000763251507816 */ /* 0x000fe20000000050 */
[----:B------:R-:W-:Y:S01]  /*2610*/  IMAD.U32 R23, R24, 0x10000, RZ ;  /* 0x0001000018177824 */ /* 0x000fe200078e00ff */
[----:B------:R-:W-:Y:S02]  /*2620*/  SHF.L.U32 R24, R25, 0x10, RZ ;  /* 0x0000001019187819 */ /* 0x000fe400000006ff */
[----:B-1----:R-:W-:Y:S01]  /*2630*/  SHF.L.U32 R87, R81, 0x10, RZ ;  /* 0x0000001051577819 */ /* 0x002fe200000006ff */
[----:B------:R0:W-:Y:S01]  /*2640*/  STL [R1+0x134], R91 ;  /* 0x0001345b01007387 */ /* 0x0001e20000100800 */
[----:B------:R-:W-:-:S02]  /*2650*/  PRMT R81, R82, 0x7632, R81 ;  /* 0x0000763252517816 */ /* 0x000fc40000000051 */
[----:B------:R-:W-:Y:S01]  /*2660*/  SHF.L.U32 R25, R26, 0x10, RZ ;  /* 0x000000101a197819 */ /* 0x000fe200000006ff */
[----:B------:R1:W-:Y:S01]  /*2670*/  STL [R1+0x130], R87 ;  /* 0x0001305701007387 */ /* 0x0003e20000100800 */
[----:B------:R-:W-:Y:S02]  /*2680*/  SHF.L.U32 R26, R27, 0x10, RZ ;  /* 0x000000101b1a7819 */ /* 0x000fe400000006ff */
[----:B------:R-:W-:Y:S01]  /*2690*/  SHF.L.U32 R27, R28, 0x10, RZ ;  /* 0x000000101c1b7819 */ /* 0x000fe200000006ff */
[----:B------:R-:W-:Y:S01]  /*26a0*/  IMAD.U32 R28, R29, 0x10000, RZ ;  /* 0x000100001d1c7824 */ /* 0x000fe200078e00ff */
[----:B------:R-:W-:Y:S02]  /*26b0*/  SHF.L.U32 R29, R30, 0x10, RZ ;  /* 0x000000101e1d7819 */ /* 0x000fe400000006ff */
[----:B0-----:R-:W-:Y:S02]  /*26c0*/  SHF.L.U32 R91, R82, 0x10, RZ ;  /* 0x00000010525b7819 */ /* 0x001fe400000006ff */
[----:B------:R-:W-:-:S02]  /*26d0*/  PRMT R82, R76, 0x7632, R82 ;  /* 0x000076324c527816 */ /* 0x000fc40000000052 */
[----:B-1----:R-:W-:Y:S01]  /*26e0*/  SHF.L.U32 R87, R83, 0x10, RZ ;  /* 0x0000001053577819 */ /* 0x002fe200000006ff */
[----:B------:R0:W-:Y:S01]  /*26f0*/  STL [R1+0x12c], R91 ;  /* 0x00012c5b01007387 */ /* 0x0001e20000100800 */
[----:B------:R-:W-:Y:S02]  /*2700*/  PRMT R83, R77, 0x7632, R83 ;  /* 0x000076324d537816 */ /* 0x000fe40000000053 */
[----:B------:R-:W-:Y:S01]  /*2710*/  SHF.L.U32 R30, R31, 0x10, RZ ;  /* 0x000000101f1e7819 */ /* 0x000fe200000006ff */
[----:B------:R1:W-:Y:S01]  /*2720*/  STL [R1+0x124], R87 ;  /* 0x0001245701007387 */ /* 0x0003e20000100800 */
[----:B------:R-:W-:Y:S02]  /*2730*/  SHF.L.U32 R31, R32, 0x10, RZ ;  /* 0x00000010201f7819 */ /* 0x000fe400000006ff */
[----:B------:R-:W-:Y:S01]  /*2740*/  SHF.L.U32 R32, R33, 0x10, RZ ;  /* 0x0000001021207819 */ /* 0x000fe200000006ff */
[----:B------:R-:W-:Y:S01]  /*2750*/  IMAD.U32 R33, R34, 0x10000, RZ ;  /* 0x0001000022217824 */ /* 0x000fe200078e00ff */
[----:B------:R-:W-:Y:S01]  /*2760*/  MOV R131, R130 ;  /* 0x0000008200837202 */ /* 0x000fe20000000f00 */
[----:B0-----:R-:W-:Y:S01]  /*2770*/  IMAD.U32 R91, R76, 0x10000, RZ ;  /* 0x000100004c5b7824 */ /* 0x001fe200078e00ff */
[----:B------:R-:W-:-:S02]  /*2780*/  PRMT R76, R72, 0x7632, R76 ;  /* 0x00007632484c7816 */ /* 0x000fc4000000004c */
[----:B------:R-:W-:Y:S02]  /*2790*/  SHF.L.U32 R34, R35, 0x10, RZ ;  /* 0x0000001023227819 */ /* 0x000fe400000006ff */
[----:B-1----:R-:W-:Y:S01]  /*27a0*/  SHF.L.U32 R87, R77, 0x10, RZ ;  /* 0x000000104d577819 */ /* 0x002fe200000006ff */
[----:B------:R0:W-:Y:S01]  /*27b0*/  STL [R1+0x120], R91 ;  /* 0x0001205b01007387 */ /* 0x0001e20000100800 */
[----:B------:R-:W-:Y:S02]  /*27c0*/  PRMT R77, R78, 0x7632, R77 ;  /* 0x000076324e4d7816 */ /* 0x000fe4000000004d */
[----:B------:R-:W-:Y:S01]  /*27d0*/  MOV R130, R129 ;  /* 0x0000008100827202 */ /* 0x000fe20000000f00 */
[----:B------:R1:W-:Y:S01]  /*27e0*/  STL [R1+0x118], R87 ;  /* 0x0001185701007387 */ /* 0x0003e20000100800 */
[----:B------:R-:W-:Y:S02]  /*27f0*/  MOV R134, R14 ;  /* 0x0000000e00867202 */ /* 0x000fe40000000f00 */
[----:B------:R-:W-:Y:S01]  /*2800*/  SHF.L.U32 R35, R36, 0x10, RZ ;  /* 0x0000001024237819 */ /* 0x000fe200000006ff */
[----:B------:R-:W-:Y:S01]  /*2810*/  IMAD.U32 R130, R130, 0x10000, RZ ;  /* 0x0001000082827824 */ /* 0x000fe200078e00ff */
[----:B------:R-:W-:-:S02]  /*2820*/  MOV R129, R128 ;  /* 0x0000008000817202 */ /* 0x000fc40000000f00 */
[----:B0-----:R-:W-:Y:S02]  /*2830*/  SHF.L.U32 R91, R78, 0x10, RZ ;  /* 0x000000104e5b7819 */ /* 0x001fe400000006ff */
[C---:B------:R-:W-:Y:S02]  /*2840*/  PRMT R78, R79.reuse, 0x7632, R78 ;  /* 0x000076324f4e7816 */ /* 0x040fe4000000004e */
[----:B-1----:R-:W-:Y:S01]  /*2850*/  SHF.L.U32 R87, R79, 0x10, RZ ;  /* 0x000000104f577819 */ /* 0x002fe200000006ff */
[----:B------:R-:W-:Y:S01]  /*2860*/  IMAD.U32 R79, R72, 0x10000, RZ ;  /* 0x00010000484f7824 */ /* 0x000fe200078e00ff */
[----:B------:R-:W-:Y:S01]  /*2870*/  STL [R1+0x110], R91 ;  /* 0x0001105b01007387 */ /* 0x000fe20000100800 */
[----:B------:R-:W-:Y:S02]  /*2880*/  PRMT R72, R73, 0x7632, R72 ;  /* 0x0000763249487816 */ /* 0x000fe40000000048 */
[----:B------:R-:W-:Y:S01]  /*2890*/  SHF.L.U32 R36, R37, 0x10, RZ ;  /* 0x0000001025247819 */ /* 0x000fe200000006ff */
[----:B------:R0:W-:Y:S01]  /*28a0*/  STL [R1+0x108], R87 ;  /* 0x0001085701007387 */ /* 0x0001e20000100800 */
[----:B------:R-:W-:Y:S01]  /*28b0*/  SHF.L.U32 R37, R38, 0x10, RZ ;  /* 0x0000001026257819 */ /* 0x000fe200000006ff */
[----:B------:R-:W-:Y:S01]  /*28c0*/  IMAD.U32 R38, R39, 0x10000, RZ ;  /* 0x0001000027267824 */ /* 0x000fe200078e00ff */
[----:B------:R-:W-:Y:S01]  /*28d0*/  SHF.L.U32 R14, R43, 0x10, RZ ;  /* 0x000000102b0e7819 */ /* 0x000fe200000006ff */
[----:B------:R1:W-:Y:S01]  /*28e0*/  STL [R1+0x11c], R79 ;  /* 0x00011c4f01007387 */ /* 0x0003e20000100800 */
[----:B------:R-:W-:-:S02]  /*28f0*/  MOV R39, R120 ;  /* 0x0000007800277202 */ /* 0x000fc40000000f00 */
[----:B------:R-:W-:Y:S02]  /*2900*/  SHF.L.U32 R200, R168, 0x10, RZ ;  /* 0x00000010a8c87819 */ /* 0x000fe400000006ff */
[----:B------:R-:W-:Y:S02]  /*2910*/  SHF.L.U32 R43, R251, 0x10, RZ ;  /* 0x00000010fb2b7819 */ /* 0x000fe400000006ff */
[----:B0-----:R-:W-:Y:S02]  /*2920*/  SHF.L.U32 R87, R73, 0x10, RZ ;  /* 0x0000001049577819 */ /* 0x001fe400000006ff */
[C---:B------:R-:W-:Y:S02]  /*2930*/  PRMT R73, R74.reuse, 0x7632, R73 ;  /* 0x000076324a497816 */ /* 0x040fe40000000049 */
[----:B-1----:R-:W-:Y:S01]  /*2940*/  SHF.L.U32 R79, R74, 0x10, RZ ;  /* 0x000000104a4f7819 */ /* 0x002fe200000006ff */
[----:B------:R-:W-:Y:S01]  /*2950*/  STL [R1+0x114], R87 ;  /* 0x0001145701007387 */ /* 0x000fe20000100800 */
[----:B------:R-:W-:-:S02]  /*2960*/  SHF.L.U32 R74, R75, 0x10, RZ ;  /* 0x000000104b4a7819 */ /* 0x000fc400000006ff */
[----:B------:R-:W-:Y:S01]  /*2970*/  SHF.L.U32 R128, R252, 0x10, RZ ;  /* 0x00000010fc807819 */ /* 0x000fe200000006ff */
[----:B------:R-:W-:Y:S01]  /*2980*/  STL [R1+0x10c], R79 ;  /* 0x00010c4f01007387 */ /* 0x000fe20000100800 */
[----:B------:R-:W-:Y:S02]  /*2990*/  SHF.L.U32 R129, R129, 0x10, RZ ;  /* 0x0000001081817819 */ /* 0x000fe400000006ff */
[----:B------:R-:W-:Y:S01]  /*29a0*/  SHF.L.U32 R131, R131, 0x10, RZ ;  /* 0x0000001083837819 */ /* 0x000fe200000006ff */
[----:B------:R-:W-:Y:S01]  /*29b0*/  STL [R1+0x104], R74 ;  /* 0x0001044a01007387 */ /* 0x000fe20000100800 */
[----:B------:R-:W-:Y:S02]  /*29c0*/  SHF.L.U32 R132, R132, 0x10, RZ ;  /* 0x0000001084847819 */ /* 0x000fe400000006ff */
[----:B------:R-:W-:Y:S01]  /*29d0*/  SHF.L.U32 R133, R133, 0x10, RZ ;  /* 0x0000001085857819 */ /* 0x000fe200000006ff */
[----:B------:R0:W-:Y:S01]  /*29e0*/  STL [R1+0x100], R68 ;  /* 0x0001004401007387 */ /* 0x0001e20000100800 */
[----:B------:R-:W-:-:S02]  /*29f0*/  SHF.L.U32 R134, R134, 0x10, RZ ;  /* 0x0000001086867819 */ /* 0x000fc400000006ff */
[----:B------:R-:W-:Y:S01]  /*2a00*/  SHF.L.U32 R217, R217, 0x10, RZ ;  /* 0x00000010d9d97819 */ /* 0x000fe200000006ff */
[----:B------:R1:W-:Y:S01]  /*2a10*/  STL [R1+0xf0], R69 ;  /* 0x0000f04501007387 */ /* 0x0003e20000100800 */
[----:B------:R-:W-:Y:S02]  /*2a20*/  SHF.L.U32 R215, R215, 0x10, RZ ;  /* 0x00000010d7d77819 */ /* 0x000fe400000006ff */
[----:B------:R-:W-:Y:S02]  /*2a30*/  SHF.L.U32 R213, R213, 0x10, RZ ;  /* 0x00000010d5d57819 */ /* 0x000fe400000006ff */
[----:B------:R-:W-:Y:S02]  /*2a40*/  SHF.L.U32 R205, R205, 0x10, RZ ;  /* 0x00000010cdcd7819 */ /* 0x000fe400000006ff */
[----:B0-----:R-:W-:Y:S02]  /*2a50*/  SHF.L.U32 R68, R70, 0x10, RZ ;  /* 0x0000001046447819 */ /* 0x001fe400000006ff */
[----:B------:R-:W-:-:S02]  /*2a60*/  SHF.L.U32 R199, R199, 0x10, RZ ;  /* 0x00000010c7c77819 */ /* 0x000fc400000006ff */
[----:B-1----:R-:W-:Y:S01]  /*2a70*/  SHF.L.U32 R69, R71, 0x10, RZ ;  /* 0x0000001047457819 */ /* 0x002fe200000006ff */
[----:B------:R0:W-:Y:S01]  /*2a80*/  STL [R1+0xe0], R68 ;  /* 0x0000e04401007387 */ /* 0x0001e20000100800 */
[----:B------:R-:W-:Y:S02]  /*2a90*/  SHF.L.U32 R197, R197, 0x10, RZ ;  /* 0x00000010c5c57819 */ /* 0x000fe400000006ff */
[----:B------:R-:W-:Y:S01]  /*2aa0*/  SHF.L.U32 R191, R191, 0x10, RZ ;  /* 0x00000010bfbf7819 */ /* 0x000fe200000006ff */
[----:B------:R-:W-:Y:S01]  /*2ab0*/  STL [R1+0xd0], R69 ;  /* 0x0000d04501007387 */ /* 0x000fe20000100800 */
[----:B------:R-:W-:Y:S02]  /*2ac0*/  SHF.L.U32 R183, R183, 0x10, RZ ;  /* 0x00000010b7b77819 */ /* 0x000fe400000006ff */
[----:B------:R-:W-:Y:S02]  /*2ad0*/  SHF.L.U32 R181, R181, 0x10, RZ ;  /* 0x00000010b5b57819 */ /* 0x000fe400000006ff */
[----:B------:R-:W-:Y:S01]  /*2ae0*/  SHF.L.U32 R175, R175, 0x10, RZ ;  /* 0x00000010afaf7819 */ /* 0x000fe200000006ff */
[----:B0-----:R-:W-:Y:S01]  /*2af0*/  IMAD.U32 R68, R64, 0x10000, RZ ;  /* 0x0001000040447824 */ /* 0x001fe200078e00ff */
[----:B------:R-:W-:-:S02]  /*2b00*/  SHF.L.U32 R64, R65, 0x10, RZ ;  /* 0x0000001041407819 */ /* 0x000fc400000006ff */
[----:B------:R-:W-:Y:S02]  /*2b10*/  SHF.L.U32 R65, R66, 0x10, RZ ;  /* 0x0000001042417819 */ /* 0x000fe400000006ff */
[----:B------:R-:W-:Y:S01]  /*2b20*/  STL [R1+0xf8], R68 ;  /* 0x0000f84401007387 */ /* 0x000fe20000100800 */
[----:B------:R-:W-:Y:S02]  /*2b30*/  SHF.L.U32 R171, R171, 0x10, RZ ;  /* 0x00000010abab7819 */ /* 0x000fe400000006ff */
[----:B------:R-:W-:Y:S01]  /*2b40*/  SHF.L.U32 R137, R137, 0x10, RZ ;  /* 0x0000001089897819 */ /* 0x000fe200000006ff */
[----:B------:R0:W-:Y:S01]  /*2b50*/  STL [R1+0xe8], R64 ;  /* 0x0000e84001007387 */ /* 0x0001e20000100800 */
[----:B------:R-:W-:Y:S02]  /*2b60*/  SHF.L.U32 R138, R138, 0x10, RZ ;  /* 0x000000108a8a7819 */ /* 0x000fe400000006ff */
[----:B------:R-:W-:Y:S01]  /*2b70*/  SHF.L.U32 R139, R139, 0x10, RZ ;  /* 0x000000108b8b7819 */ /* 0x000fe200000006ff */
[----:B------:R-:W-:Y:S01]  /*2b80*/  STL [R1+0xd8], R65 ;  /* 0x0000d84101007387 */ /* 0x000fe20000100800 */
[----:B------:R-:W-:-:S02]  /*2b90*/  SHF.L.U32 R140, R140, 0x10, RZ ;  /* 0x000000108c8c7819 */ /* 0x000fc400000006ff */
[----:B------:R-:W-:Y:S02]  /*2ba0*/  SHF.L.U32 R142, R142, 0x10, RZ ;  /* 0x000000108e8e7819 */ /* 0x000fe400000006ff */
[----:B------:R-:W-:Y:S02]  /*2bb0*/  SHF.L.U32 R143, R143, 0x10, RZ ;  /* 0x000000108f8f7819 */ /* 0x000fe400000006ff */
[----:B0-----:R-:W-:Y:S02]  /*2bc0*/  SHF.L.U32 R64, R67, 0x10, RZ ;  /* 0x0000001043407819 */ /* 0x001fe400000006ff */
[----:B------:R-:W-:Y:S02]  /*2bd0*/  SHF.L.U32 R144, R144, 0x10, RZ ;  /* 0x0000001090907819 */ /* 0x000fe400000006ff */
[----:B------:R-:W-:Y:S01]  /*2be0*/  SHF.L.U32 R145, R145, 0x10, RZ ;  /* 0x0000001091917819 */ /* 0x000fe200000006ff */
[----:B------:R-:W-:Y:S01]  /*2bf0*/  STL [R1+0xc8], R64 ;  /* 0x0000c84001007387 */ /* 0x000fe20000100800 */
[----:B------:R-:W-:-:S02]  /*2c00*/  SHF.L.U32 R147, R147, 0x10, RZ ;  /* 0x0000001093937819 */ /* 0x000fc400000006ff */
[----:B------:R-:W-:Y:S01]  /*2c10*/  SHF.L.U32 R148, R148, 0x10, RZ ;  /* 0x0000001094947819 */ /* 0x000fe200000006ff */
[----:B------:R0:W-:Y:S01]  /*2c20*/  STL [R1+0xc0], R60 ;  /* 0x0000c03c01007387 */ /* 0x0001e20000100800 */
[----:B------:R-:W-:Y:S02]  /*2c30*/  SHF.L.U32 R149, R149, 0x10, RZ ;  /* 0x0000001095957819 */ /* 0x000fe400000006ff */
[----:B------:R-:W-:Y:S01]  /*2c40*/  SHF.L.U32 R150, R150, 0x10, RZ ;  /* 0x0000001096967819 */ /* 0x000fe200000006ff */
[----:B------:R1:W-:Y:S01]  /*2c50*/  STL [R1+0xb0], R61 ;  /* 0x0000b03d01007387 */ /* 0x0003e20000100800 */
[----:B------:R-:W-:Y:S02]  /*2c60*/  SHF.L.U32 R152, R152, 0x10, RZ ;  /* 0x0000001098987819 */ /* 0x000fe400000006ff */
[----:B------:R-:W-:Y:S02]  /*2c70*/  SHF.L.U32 R153, R153, 0x10, RZ ;  /* 0x0000001099997819 */ /* 0x000fe400000006ff */
[----:B------:R-:W-:-:S02]  /*2c80*/  SHF.L.U32 R154, R154, 0x10, RZ ;  /* 0x000000109a9a7819 */ /* 0x000fc400000006ff */
[----:B0-----:R-:W-:Y:S02]  /*2c90*/  SHF.L.U32 R60, R62, 0x10, RZ ;  /* 0x000000103e3c7819 */ /* 0x001fe400000006ff */
[----:B------:R-:W-:Y:S02]  /*2ca0*/  SHF.L.U32 R155, R155, 0x10, RZ ;  /* 0x000000109b9b7819 */ /* 0x000fe400000006ff */
[----:B-1----:R-:W-:Y:S01]  /*2cb0*/  SHF.L.U32 R61, R63, 0x10, RZ ;  /* 0x000000103f3d7819 */ /* 0x002fe200000006ff */
[----:B------:R0:W-:Y:S01]  /*2cc0*/  STL [R1+0xa0], R60 ;  /* 0x0000a03c01007387 */ /* 0x0001e20000100800 */
[----:B------:R-:W-:Y:S02]  /*2cd0*/  SHF.L.U32 R157, R157, 0x10, RZ ;  /* 0x000000109d9d7819 */ /* 0x000fe400000006ff */
[----:B------:R-:W-:Y:S01]  /*2ce0*/  SHF.L.U32 R158, R158, 0x10, RZ ;  /* 0x000000109e9e7819 */ /* 0x000fe200000006ff */
[----:B------:R-:W-:Y:S01]  /*2cf0*/  STL [R1+0x90], R61 ;  /* 0x0000903d01007387 */ /* 0x000fe20000100800 */
[----:B------:R-:W-:-:S02]  /*2d00*/  SHF.L.U32 R159, R159, 0x10, RZ ;  /* 0x000000109f9f7819 */ /* 0x000fc400000006ff */
[----:B------:R-:W-:Y:S02]  /*2d10*/  SHF.L.U32 R160, R160, 0x10, RZ ;  /* 0x00000010a0a07819 */ /* 0x000fe400000006ff */
[----:B------:R-:W-:Y:S01]  /*2d20*/  SHF.L.U32 R162, R162, 0x10, RZ ;  /* 0x00000010a2a27819 */ /* 0x000fe200000006ff */
[----:B0-----:R-:W-:Y:S01]  /*2d30*/  IMAD.U32 R60, R56, 0x10000, RZ ;  /* 0x00010000383c7824 */ /* 0x001fe200078e00ff */
[----:B------:R-:W-:Y:S02]  /*2d40*/  SHF.L.U32 R56, R57, 0x10, RZ ;  /* 0x0000001039387819 */ /* 0x000fe400000006ff */
[----:B------:R-:W-:Y:S02]  /*2d50*/  SHF.L.U32 R57, R58, 0x10, RZ ;  /* 0x000000103a397819 */ /* 0x000fe400000006ff */
[----:B------:R-:W-:Y:S01]  /*2d60*/  STL [R1+0xb8], R60 ;  /* 0x0000b83c01007387 */ /* 0x000fe20000100800 */
[----:B------:R-:W-:Y:S02]  /*2d70*/  SHF.L.U32 R163, R163, 0x10, RZ ;  /* 0x00000010a3a37819 */ /* 0x000fe400000006ff */
[----:B------:R-:W-:Y:S01]  /*2d80*/  @P1 LOP3.LUT R12, R12, 0x8, RZ, 0xfc, !PT ;  /* 0x000000080c0c1812 */ /* 0x000fe200078efcff */
[----:B------:R0:W-:Y:S04]  /*2d90*/  STL [R1+0xa8], R56 ;  /* 0x0000a83801007387 */ /* 0x0001e80000100800 */
[----:B------:R-:W-:Y:S01]  /*2da0*/  STL [R1+0x98], R57 ;  /* 0x0000983901007387 */ /* 0x000fe20000100800 */
[----:B0-----:R-:W-:-:S05]  /*2db0*/  SHF.L.U32 R56, R59, 0x10, RZ ;  /* 0x000000103b387819 */ /* 0x001fca00000006ff */
[----:B------:R-:W-:Y:S04]  /*2dc0*/  STL [R1+0x88], R56 ;  /* 0x0000883801007387 */ /* 0x000fe80000100800 */
[----:B------:R-:W-:Y:S04]  /*2dd0*/  STL [R1+0x80], R52 ;  /* 0x0000803401007387 */ /* 0x000fe80000100800 */
[----:B------:R-:W-:Y:S04]  /*2de0*/  STL [R1+0x78], R48 ;  /* 0x0000783001007387 */ /* 0x000fe80000100800 */
[----:B------:R0:W-:Y:S04]  /*2df0*/  STL [R1+0x74], R42 ;  /* 0x0000742a01007387 */ /* 0x0001e80000100800 */
[----:B------:R1:W-:Y:S04]  /*2e00*/  STL [R1+0x6c], R41 ;  /* 0x00006c2901007387 */ /* 0x0003e80000100800 */
[----:B------:R2:W-:Y:S01]  /*2e10*/  STL [R1+0x64], R40 ;  /* 0x0000642801007387 */ /* 0x0005e20000100800 */
[----:B0-----:R-:W-:Y:S01]  /*2e20*/  IMAD.U32 R42, R112, 0x10000, RZ ;  /* 0x00010000702a7824 */ /* 0x001fe200078e00ff */
[----:B-1----:R-:W-:-:S04]  /*2e30*/  SHF.L.U32 R41, R107, 0x10, RZ ;  /* 0x000000106b297819 */ /* 0x002fc800000006ff */
[----:B------:R0:W-:Y:S01]  /*2e40*/  STL [R1+0x5c], R42 ;  /* 0x00005c2a01007387 */ /* 0x0001e20000100800 */
[----:B--2---:R-:W-:-:S03]  /*2e50*/  SHF.L.U32 R40, R106, 0x10, RZ ;  /* 0x000000106a287819 */ /* 0x004fc600000006ff */
[----:B------:R1:W-:Y:S04]  /*2e60*/  STL [R1+0x54], R41 ;  /* 0x0000542901007387 */ /* 0x0003e80000100800 */
[----:B------:R2:W-:Y:S01]  /*2e70*/  STL [R1+0x4c], R40 ;  /* 0x00004c2801007387 */ /* 0x0005e20000100800 */
[----:B0-----:R-:W-:Y:S02]  /*2e80*/  SHF.L.U32 R42, R105, 0x10, RZ ;  /* 0x00000010692a7819 */ /* 0x001fe400000006ff */
[----:B-1----:R-:W-:-:S03]  /*2e90*/  SHF.L.U32 R41, R104, 0x10, RZ ;  /* 0x0000001068297819 */ /* 0x002fc600000006ff */
[----:B------:R0:W-:Y:S01]  /*2ea0*/  STL [R1+0x44], R42 ;  /* 0x0000442a01007387 */ /* 0x0001e20000100800 */
[----:B--2---:R-:W-:-:S03]  /*2eb0*/  IMAD.U32 R40, R99, 0x10000, RZ ;  /* 0x0001000063287824 */ /* 0x004fc600078e00ff */
[----:B------:R1:W-:Y:S04]  /*2ec0*/  STL [R1+0x3c], R41 ;  /* 0x00003c2901007387 */ /* 0x0003e80000100800 */
[----:B------:R2:W-:Y:S01]  /*2ed0*/  STL [R1+0x34], R40 ;  /* 0x0000342801007387 */ /* 0x0005e20000100800 */
[----:B0-----:R-:W-:Y:S02]  /*2ee0*/  SHF.L.U32 R42, R98, 0x10, RZ ;  /* 0x00000010622a7819 */ /* 0x001fe400000006ff */
[----:B-1----:R-:W-:-:S03]  /*2ef0*/  SHF.L.U32 R41, R97, 0x10, RZ ;  /* 0x0000001061297819 */ /* 0x002fc600000006ff */
[----:B------:R0:W-:Y:S01]  /*2f00*/  STL [R1+0x2c], R42 ;  /* 0x00002c2a01007387 */ /* 0x0001e20000100800 */
[----:B--2---:R-:W-:-:S03]  /*2f10*/  SHF.L.U32 R40, R96, 0x10, RZ ;  /* 0x0000001060287819 */ /* 0x004fc600000006ff */
        /* <DEDUP_REMOVED lines=14> */
[----:B0-----:R-:W-:Y:S01]  /*3000*/  SHF.L.U32 R46, R80, 0x10, RZ ;  /* 0x00000010502e7819 */ /* 0x001fe200000006ff */
[----:B-1----:R-:W-:-:S04]  /*3010*/  IMAD.U32 R45, R90, 0x10000, RZ ;  /* 0x000100005a2d7824 */ /* 0x002fc800078e00ff */
[----:B------:R0:W-:Y:S01]  /*3020*/  STL [R1+0x58], R46 ;  /* 0x0000582e01007387 */ /* 0x0001e20000100800 */
[----:B--2---:R-:W-:-:S03]  /*3030*/  SHF.L.U32 R44, R81, 0x10, RZ ;  /* 0x00000010512c7819 */ /* 0x004fc600000006ff */
        /* <DEDUP_REMOVED lines=19> */
[----:B------:R0:W-:Y:S02]  /*3170*/  STL [R1], R44 ;  /* 0x0000002c01007387 */ /* 0x0001e40000100800 */
.L_x_16578:
        /* <DEDUP_REMOVED lines=8> */
[----:B-----5:R-:W-:Y:S06]  /*3200*/  @!P0 BRA `(.L_x_16418) ;  /* 0x0000000400748947 */ /* 0x020fec0003800000 */
[----:B------:R-:W1:Y:S01]  /*3210*/  LDC.64 R60, c[0x0][0x220] ;  /* 0x00008800ff3c7b82 */ /* 0x000e620000000a00 */
[----:B------:R-:W-:-:S04]  /*3220*/  ISETP.NE.U32.AND P1, PT, RZ, UR8, PT ;  /* 0x00000008ff007c0c */ /* 0x000fc8000bf25070 */
[----:B------:R-:W-:-:S13]  /*3230*/  ISETP.NE.AND.EX P1, PT, RZ, UR9, PT, P1 ;  /* 0x00000009ff007c0c */ /* 0x000fda000bf25310 */
[----:B------:R-:W-:-:S04]  /*3240*/  @P1 LEA R56, P2, R164, UR8, 0x4 ;  /* 0x00000008a4381c11 */ /* 0x000fc8000f8420ff */
[C---:B------:R-:W-:Y:S01]  /*3250*/  @P1 LEA.HI.X R57, R164.reuse, UR9, RZ, 0x4, P2 ;  /* 0x00000009a4391c11 */ /* 0x040fe200090f24ff */
[----:B-1----:R-:W-:-:S04]  /*3260*/  IMAD.WIDE.U32 R60, R164, 0x10, R60 ;  /* 0x00000010a43c7825 */ /* 0x002fc800078e003c */
[----:B0-----:R0:W5:Y:S01]  /*3270*/  @P1 LDG.E.128 R44, desc[UR4][R56.64] ;  /* 0x00000004382c1981 */ /* 0x001162000c1e1d00 */
[----:B------:R-:W-:-:S03]  /*3280*/  ISETP.NE.U32.AND P1, PT, RZ, UR10, PT ;  /* 0x0000000aff007c0c */ /* 0x000fc6000bf25070 */
[----:B------:R-:W2:Y:S01]  /*3290*/  LDG.E.128 R60, desc[UR4][R60.64] ;  /* 0x000000043c3c7981 */ /* 0x000ea2000c1e1d00 */
[----:B------:R-:W-:-:S13]  /*32a0*/  ISETP.NE.AND.EX P1, PT, RZ, UR11, PT, P1 ;  /* 0x0000000bff007c0c */ /* 0x000fda000bf25310 */
[----:B0-----:R-:W-:-:S04]  /*32b0*/  @P1 LEA R56, P2, R164, UR10, 0x5 ;  /* 0x0000000aa4381c11 */ /* 0x001fc8000f8428ff */
[----:B------:R-:W-:Y:S02]  /*32c0*/  @P1 LEA.HI.X R57, R164, UR11, RZ, 0x5, P2 ;  /* 0x0000000ba4391c11 */ /* 0x000fe400090f2cff */
[----:B------:R-:W-:-:S03]  /*32d0*/  ISETP.NE.U32.AND P2, PT, RZ, UR8, PT ;  /* 0x00000008ff007c0c */ /* 0x000fc6000bf45070 */
[----:B------:R-:W5:Y:S01]  /*32e0*/  @P1 LDG.E.128 R48, desc[UR4][R56.64] ;  /* 0x0000000438301981 */ /* 0x000f62000c1e1d00 */
[----:B------:R-:W-:-:S03]  /*32f0*/  ISETP.NE.AND.EX P2, PT, RZ, UR9, PT, P2 ;  /* 0x00000009ff007c0c */ /* 0x000fc6000bf45320 */
[----:B------:R2:W5:Y:S02]  /*3300*/  @P1 LDG.E.128 R52, desc[UR4][R56.64+0x10] ;  /* 0x0000100438341981 */ /* 0x000564000c1e1d00 */
[C---:B--2---:R-:W-:Y:S02]  /*3310*/  PRMT R57, R60.reuse, 0x7632, R57 ;  /* 0x000076323c397816 */ /* 0x044fe40000000039 */
[----:B------:R-:W-:-:S06]  /*3320*/  SHF.L.U32 R56, R60, 0x10, RZ ;  /* 0x000000103c387819 */ /* 0x000fcc00000006ff */
[----:B------:R-:W-:Y:S05]  /*3330*/  @P2 BRA `(.L_x_16419) ;  /* 0x00000000000c2947 */ /* 0x000fea0003800000 */
[----:B------:R-:W-:Y:S05]  /*3340*/  @!P1 BRA `(.L_x_16420) ;  /* 0x0000000000149947 */ /* 0x000fea0003800000 */
[----:B-----5:R-:W-:Y:S01]  /*3350*/  FADD.FTZ R56, R48, R56 ;  /* 0x0000003830387221 */ /* 0x020fe20000010000 */
[----:B------:R-:W-:Y:S06]  /*3360*/  BRA `(.L_x_16420) ;  /* 0x00000000000c7947 */ /* 0x000fec0003800000 */
.L_x_16419:
[----:B-----5:R-:W-:-:S04]  /*3370*/  IMAD.U32 R58, R44, 0x10000, RZ ;  /* 0x000100002c3a7824 */ /* 0x020fc800078e00ff */
[----:B------:R-:W-:-:S04]  /*3380*/  FADD.FTZ R56, R58, R56 ;  /* 0x000000383a387221 */ /* 0x000fc80000010000 */
[----:B------:R-:W-:-:S07]  /*3390*/  @P1 FADD.FTZ R56, R48, R56 ;  /* 0x0000003830381221 */ /* 0x000fce0000010000 */
.L_x_16420:
[----:B------:R-:W-:Y:S01]  /*33a0*/  SHF.L.U32 R57, R57, 0x10, RZ ;  /* 0x0000001039397819 */ /* 0x000fe200000006ff */
[----:B------:R-:W-:Y:S06]  /*33b0*/  @P2 BRA `(.L_x_16421) ;  /* 0x00000000000c2947 */ /* 0x000fec0003800000 */
[----:B------:R-:W-:Y:S05]  /*33c0*/  @!P1 BRA `(.L_x_16422) ;  /* 0x0000000000189947 */ /* 0x000fea0003800000 */
[----:B-----5:R-:W-:Y:S01]  /*33d0*/  FADD.FTZ R57, R49, R57 ;  /* 0x0000003931397221 */ /* 0x020fe20000010000 */
[----:B------:R-:W-:Y:S06]  /*33e0*/  BRA `(.L_x_16422) ;  /* 0x0000000000107947 */ /* 0x000fec0003800000 */
.L_x_16421:
[----:B-----5:R-:W-:-:S04]  /*33f0*/  PRMT R58, R44, 0x7632, R58 ;  /* 0x000076322c3a7816 */ /* 0x020fc8000000003a */
[----:B------:R-:W-:-:S05]  /*3400*/  SHF.L.U32 R58, R58, 0x10, RZ ;  /* 0x000000103a3a7819 */ /* 0x000fca00000006ff */
[----:B------:R-:W-:-:S04]  /*3410*/  FADD.FTZ R57, R58, R57 ;  /* 0x000000393a397221 */ /* 0x000fc80000010000 */
[----:B------:R-:W-:-:S07]  /*3420*/  @P1 FADD.FTZ R57, R49, R57 ;  /* 0x0000003931391221 */ /* 0x000fce0000010000 */
.L_x_16422:
[C---:B------:R-:W-:Y:S02]  /*3430*/  PRMT R59, R61.reuse, 0x7632, R59 ;  /* 0x000076323d3b7816 */ /* 0x040fe4000000003b */
[----:B------:R-:W-:Y:S01]  /*3440*/  SHF.L.U32 R58, R61, 0x10, RZ ;  /* 0x000000103d3a7819 */ /* 0x000fe200000006ff */
[----:B------:R-:W-:Y:S06]  /*3450*/  @P2 BRA `(.L_x_16423) ;  /* 0x00000000000c2947 */ /* 0x000fec0003800000 */
[----:B------:R-:W-:Y:S05]  /*3460*/  @!P1 BRA `(.L_x_16424) ;  /* 0x0000000000149947 */ /* 0x000fea0003800000 */
[----:B-----5:R-:W-:Y:S01]  /*3470*/  FADD.FTZ R58, R50, R58 ;  /* 0x0000003a323a7221 */ /* 0x020fe20000010000 */
[----:B------:R-:W-:Y:S06]  /*3480*/  BRA `(.L_x_16424) ;  /* 0x00000000000c7947 */ /* 0x000fec0003800000 */
.L_x_16423:
[----:B-----5:R-:W-:-:S05]  /*3490*/  SHF.L.U32 R60, R45, 0x10, RZ ;  /* 0x000000102d3c7819 */ /* 0x020fca00000006ff */
[----:B------:R-:W-:-:S04]  /*34a0*/  FADD.FTZ R58, R60, R58 ;  /* 0x0000003a3c3a7221 */ /* 0x000fc80000010000 */
[----:B------:R-:W-:-:S07]  /*34b0*/  @P1 FADD.FTZ R58, R50, R58 ;  /* 0x0000003a323a1221 */ /* 0x000fce0000010000 */
.L_x_16424:
[----:B------:R-:W-:Y:S01]  /*34c0*/  IMAD.U32 R59, R59, 0x10000, RZ ;  /* 0x000100003b3b7824 */ /* 0x000fe200078e00ff */
[----:B------:R-:W-:Y:S06]  /*34d0*/  @P2 BRA `(.L_x_16425) ;  /* 0x00000000000c2947 */ /* 0x000fec0003800000 */
[----:B------:R-:W-:Y:S05]  /*34e0*/  @!P1 BRA `(.L_x_16426) ;  /* 0x0000000000189947 */ /* 0x000fea0003800000 */
[----:B-----5:R-:W-:Y:S01]  /*34f0*/  FADD.FTZ R59, R51, R59 ;  /* 0x0000003b333b7221 */ /* 0x020fe20000010000 */
[----:B------:R-:W-:Y:S06]  /*3500*/  BRA `(.L_x_16426) ;  /* 0x0000000000107947 */ /* 0x000fec0003800000 */
.L_x_16425:
[----:B-----5:R-:W-:-:S04]  /*3510*/  PRMT R60, R45, 0x7632, R60 ;  /* 0x000076322d3c7816 */ /* 0x020fc8000000003c */
[----:B------:R-:W-:-:S05]  /*3520*/  SHF.L.U32 R60, R60, 0x10, RZ ;  /* 0x000000103c3c7819 */ /* 0x000fca00000006ff */
[----:B------:R-:W-:-:S04]  /*3530*/  FADD.FTZ R59, R60, R59 ;  /* 0x0000003b3c3b7221 */ /* 0x000fc80000010000 */
[----:B------:R-:W-:-:S07]  /*3540*/  @P1 FADD.FTZ R59, R51, R59 ;  /* 0x0000003b333b1221 */ /* 0x000fce0000010000 */
.L_x_16426:
[C---:B------:R-:W-:Y:S02]  /*3550*/  PRMT R61, R62.reuse, 0x7632, R61 ;  /* 0x000076323e3d7816 */ /* 0x040fe4000000003d */
[----:B------:R-:W-:Y:S01]  /*3560*/  SHF.L.U32 R60, R62, 0x10, RZ ;  /* 0x000000103e3c7819 */ /* 0x000fe200000006ff */
[----:B------:R-:W-:Y:S06]  /*3570*/  @P2 BRA `(.L_x_16427) ;  /* 0x00000000000c2947 */ /* 0x000fec0003800000 */
[----:B------:R-:W-:Y:S05]  /*3580*/  @!P1 BRA `(.L_x_16428) ;  /* 0x0000000000149947 */ /* 0x000fea0003800000 */
[----:B-----5:R-:W-:Y:S01]  /*3590*/  FADD.FTZ R60, R52, R60 ;  /* 0x0000003c343c7221 */ /* 0x020fe20000010000 */
[----:B------:R-:W-:Y:S06]  /*35a0*/  BRA `(.L_x_16428) ;  /* 0x00000000000c7947 */ /* 0x000fec0003800000 */
.L_x_16427:
[----:B-----5:R-:W-:-:S05]  /*35b0*/  SHF.L.U32 R62, R46, 0x10, RZ ;  /* 0x000000102e3e7819 */ /* 0x020fca00000006ff */
[----:B------:R-:W-:-:S04]  /*35c0*/  FADD.FTZ R60, R62, R60 ;  /* 0x0000003c3e3c7221 */ /* 0x000fc80000010000 */
[----:B------:R-:W-:-:S07]  /*35d0*/  @P1 FADD.FTZ R60, R52, R60 ;  /* 0x0000003c343c1221 */ /* 0x000fce0000010000 */
.L_x_16428:
[----:B------:R-:W-:Y:S01]  /*35e0*/  SHF.L.U32 R61, R61, 0x10, RZ ;  /* 0x000000103d3d7819 */ /* 0x000fe200000006ff */
[----:B------:R-:W-:Y:S06]  /*35f0*/  @P2 BRA `(.L_x_16429) ;  /* 0x00000000000c2947 */ /* 0x000fec0003800000 */
[----:B------:R-:W-:Y:S05]  /*3600*/  @!P1 BRA `(.L_x_16430) ;  /* 0x0000000000189947 */ /* 0x000fea0003800000 */
[----:B-----5:R-:W-:Y:S01]  /*3610*/  FADD.FTZ R61, R53, R61 ;  /* 0x0000003d353d7221 */ /* 0x020fe20000010000 */
[----:B------:R-:W-:Y:S06]  /*3620*/  BRA `(.L_x_16430) ;  /* 0x0000000000107947 */ /* 0x000fec0003800000 */
.L_x_16429:
[----:B-----5:R-:W-:-:S05]  /*3630*/  PRMT R62, R46, 0x7632, R62 ;  /* 0x000076322e3e7816 */ /* 0x020fca000000003e */
[----:B------:R-:W-:-:S04]  /*3640*/  IMAD.U32 R62, R62, 0x10000, RZ ;  /* 0x000100003e3e7824 */ /* 0x000fc800078e00ff */
[----:B------:R-:W-:-:S04]  /*3650*/  FADD.FTZ R61, R62, R61 ;  /* 0x0000003d3e3d7221 */ /* 0x000fc80000010000 */
[----:B------:R-:W-:-:S07]  /*3660*/  @P1 FADD.FTZ R61, R53, R61 ;  /* 0x0000003d353d1221 */ /* 0x000fce0000010000 */
.L_x_16430:
[C---:B------:R-:W-:Y:S02]  /*3670*/  PRMT R120, R63.reuse, 0x7632, R120 ;  /* 0x000076323f787816 */ /* 0x040fe40000000078 */
[----:B------:R-:W-:Y:S01]  /*3680*/  SHF.L.U32 R62, R63, 0x10, RZ ;  /* 0x000000103f3e7819 */ /* 0x000fe200000006ff */
[----:B------:R-:W-:Y:S06]  /*3690*/  @P2 BRA `(.L_x_16431) ;  /* 0x00000000000c2947 */ /* 0x000fec0003800000 */
[----:B------:R-:W-:Y:S05]  /*36a0*/  @!P1 BRA `(.L_x_16432) ;  /* 0x0000000000149947 */ /* 0x000fea0003800000 */
[----:B-----5:R-:W-:Y:S01]  /*36b0*/  FADD.FTZ R62, R54, R62 ;  /* 0x0000003e363e7221 */ /* 0x020fe20000010000 */
[----:B------:R-:W-:Y:S06]  /*36c0*/  BRA `(.L_x_16432) ;  /* 0x00000000000c7947 */ /* 0x000fec0003800000 */
.L_x_16431:
[----:B-----5:R-:W-:-:S05]  /*36d0*/  SHF.L.U32 R63, R47, 0x10, RZ ;  /* 0x000000102f3f7819 */ /* 0x020fca00000006ff */
[----:B------:R-:W-:-:S04]  /*36e0*/  FADD.FTZ R62, R63, R62 ;  /* 0x0000003e3f3e7221 */ /* 0x000fc80000010000 */
[----:B------:R-:W-:-:S07]  /*36f0*/  @P1 FADD.FTZ R62, R54, R62 ;  /* 0x0000003e363e1221 */ /* 0x000fce0000010000 */
.L_x_16432:
[----:B------:R-:W-:Y:S01]  /*3700*/  SHF.L.U32 R63, R120, 0x10, RZ ;  /* 0x00000010783f7819 */ /* 0x000fe200000006ff */
[----:B------:R-:W-:Y:S06]  /*3710*/  @P2 BRA `(.L_x_16433) ;  /* 0x00000000000c2947 */ /* 0x000fec0003800000 */
[----:B------:R-:W-:Y:S05]  /*3720*/  @!P1 BRA `(.L_x_16434) ;  /* 0x0000000000189947 */ /* 0x000fea0003800000 */
[----:B-----5:R-:W-:Y:S01]  /*3730*/  FADD.FTZ R63, R55, R63 ;  /* 0x0000003f373f7221 */ /* 0x020fe20000010000 */
[----:B------:R-:W-:Y:S06]  /*3740*/  BRA `(.L_x_16434) ;  /* 0x0000000000107947 */ /* 0x000fec0003800000 */
.L_x_16433:
[----:B-----5:R-:W-:-:S04]  /*3750*/  PRMT R120, R47, 0x7632, R120 ;  /* 0x000076322f787816 */ /* 0x020fc80000000078 */
[----:B------:R-:W-:-:S05]  /*3760*/  SHF.L.U32 R120, R120, 0x10, RZ ;  /* 0x0000001078787819 */ /* 0x000fca00000006ff */
[----:B------:R-:W-:-:S04]  /*3770*/  FADD.FTZ R63, R120, R63 ;  /* 0x0000003f783f7221 */ /* 0x000fc80000010000 */
[----:B------:R-:W-:-:S07]  /*3780*/  @P1 FADD.FTZ R63, R55, R63 ;  /* 0x0000003f373f1221 */ /* 0x000fce0000010000 */
.L_x_16434:
[C---:B------:R-:W-:Y:S01]  /*3790*/  LEA R120, P1, R164.reuse, UR12, 0x5 ;  /* 0x0000000ca4787c11 */ /* 0x040fe2000f8228ff */
[----:B------:R-:W-:-:S03]  /*37a0*/  VIADD R122, R164, 0x20 ;  /* 0x00000020a47a7836 */ /* 0x000fc60000000000 */
[----:B------:R-:W-:-:S05]  /*37b0*/  LEA.HI.X R121, R164, UR13, RZ, 0x5, P1 ;  /* 0x0000000da4797c11 */ /* 0x000fca00088f2cff */
[----:B------:R1:W-:Y:S04]  /*37c0*/  STG.E.128 desc[UR4][R120.64], R56 ;  /* 0x0000003878007986 */ /* 0x0003e8000c101d04 */
[----:B------:R1:W-:Y:S02]  /*37d0*/  STG.E.128 desc[UR4][R120.64+0x10], R60 ;  /* 0x0000103c78007986 */ /* 0x0003e4000c101d04 */
.L_x_16418:
[----:B------:R-:W-:Y:S05]  /*37e0*/  BSYNC B0 ;  /* 0x0000000000007941 */ /* 0x000fea0003800000 */
.L_x_16417:
[----:B------:R-:W-:Y:S01]  /*37f0*/  ISETP.GE.U32.AND P1, PT, R13, 0x40, PT ;  /* 0x000000400d00780c */ /* 0x000fe20003f26070 */
[----:B------:R-:W-:-:S12]  /*3800*/  BSSY B0, `(.L_x_16435) ;  /* 0x000005f000007945 */ /* 0x000fd80003800000 */
[----:B------:R-:W-:Y:S05]  /*3810*/  @!P1 BRA `(.L_x_16436) ;  /* 0x0000000400749947 */ /* 0x000fea0003800000 */
[----:B------:R-:W2:Y:S01]  /*3820*/  LDC.64 R68, c[0x0][0x220] ;  /* 0x00008800ff447b82 */ /* 0x000ea20000000a00 */
[----:B------:R-:W-:-:S04]  /*3830*/  ISETP.NE.U32.AND P1, PT, RZ, UR8, PT ;  /* 0x00000008ff007c0c */ /* 0x000fc8000bf25070 */
[----:B------:R-:W-:-:S13]  /*3840*/  ISETP.NE.AND.EX P1, PT, RZ, UR9, PT, P1 ;  /* 0x00000009ff007c0c */ /* 0x000fda000bf25310 */
[----:B------:R-:W-:-:S04]  /*3850*/  @P1 LEA R64, P2, R122, UR8, 0x4 ;  /* 0x000000087a401c11 */ /* 0x000fc8000f8420ff */
[C---:B------:R-:W-:Y:S01]  /*3860*/  @P1 LEA.HI.X R65, R122.reuse, UR9, RZ, 0x4, P2 ;  /* 0x000000097a411c11 */ /* 0x040fe200090f24ff */
[----:B--2---:R-:W-:-:S04]  /*3870*/  IMAD.WIDE.U32 R68, R122, 0x10, R68 ;  /* 0x000000107a447825 */ /* 0x004fc800078e0044 */
[----:B0----5:R0:W5:Y:S01]  /*3880*/  @P1 LDG.E.128 R44, desc[UR4][R64.64] ;  /* 0x00000004402c1981 */ /* 0x021162000c1e1d00 */
        /* <DEDUP_REMOVED lines=15> */
.L_x_16437:
[----:B-----5:R-:W-:-:S05]  /*3980*/  SHF.L.U32 R66, R44, 0x10, RZ ;  /* 0x000000102c427819 */ /* 0x020fca00000006ff */
[----:B------:R-:W-:-:S04]  /*3990*/  FADD.FTZ R64, R66, R64 ;  /* 0x0000004042407221 */ /* 0x000fc80000010000 */
[----:B------:R-:W-:-:S07]  /*39a0*/  @P1 FADD.FTZ R64, R48, R64 ;  /* 0x0000004030401221 */ /* 0x000fce0000010000 */
.L_x_16438:
[----:B------:R-:W-:Y:S01]  /*39b0*/  SHF.L.U32 R65, R65, 0x10, RZ ;  /* 0x0000001041417819 */ /* 0x000fe200000006ff */
[----:B------:R-:W-:Y:S06]  /*39c0*/  @P2 BRA `(.L_x_16439) ;  /* 0x00000000000c2947 */ /* 0x000fec0003800000 */
[----:B------:R-:W-:Y:S05]  /*39d0*/  @!P1 BRA `(.L_x_16440) ;  /* 0x0000000000189947 */ /* 0x000fea0003800000 */
[----:B-----5:R-:W-:Y:S01]  /*39e0*/  FADD.FTZ R65, R49, R65 ;  /* 0x0000004131417221 */ /* 0x020fe20000010000 */
[----:B------:R-:W-:Y:S06]  /*39f0*/  BRA `(.L_x_16440) ;  /* 0x0000000000107947 */ /* 0x000fec0003800000 */
.L_x_16439:
[----:B-----5:R-:W-:-:S04]  /*3a00*/  PRMT R66, R44, 0x7632, R66 ;  /* 0x000076322c427816 */ /* 0x020fc80000000042 */
[----:B------:R-:W-:-:S05]  /*3a10*/  SHF.L.U32 R66, R66, 0x10, RZ ;  /* 0x0000001042427819 */ /* 0x000fca00000006ff */
[----:B------:R-:W-:-:S04]  /*3a20*/  FADD.FTZ R65, R66, R65 ;  /* 0x0000004142417221 */ /* 0x000fc80000010000 */
[----:B------:R-:W-:-:S07]  /*3a30*/  @P1 FADD.FTZ R65, R49, R65 ;  /* 0x0000004131411221 */ /* 0x000fce0000010000 */
.L_x_16440:
[C---:B------:R-:W-:Y:S01]  /*3a40*/  PRMT R67, R69.reuse, 0x7632, R67 ;  /* 0x0000763245437816 */ /* 0x040fe20000000043 */
[----:B------:R-:W-:Y:S01]  /*3a50*/  IMAD.U32 R66, R69, 0x10000, RZ ;  /* 0x0001000045427824 */ /* 0x000fe200078e00ff */
[----:B------:R-:W-:Y:S06]  /*3a60*/  @P2 BRA `(.L_x_16441) ;  /* 0x00000000000c2947 */ /* 0x000fec0003800000 */
[----:B------:R-:W-:Y:S05]  /*3a70*/  @!P1 BRA `(.L_x_16442) ;  /* 0x0000000000149947 */ /* 0x000fea0003800000 */
[----:B-----5:R-:W-:Y:S01]  /*3a80*/  FADD.FTZ R66, R50, R66 ;  /* 0x0000004232427221 */ /* 0x020fe20000010000 */
[----:B------:R-:W-:Y:S06]  /*3a90*/  BRA `(.L_x_16442) ;  /* 0x00000000000c7947 */ /* 0x000fec0003800000 */
.L_x_16441:
[----:B-----5:R-:W-:-:S05]  /*3aa0*/  SHF.L.U32 R68, R45, 0x10, RZ ;  /* 0x000000102d447819 */ /* 0x020fca00000006ff */
[----:B------:R-:W-:-:S04]  /*3ab0*/  FADD.FTZ R66, R68, R66 ;  /* 0x0000004244427221 */ /* 0x000fc80000010000 */
[----:B------:R-:W-:-:S07]  /*3ac0*/  @P1 FADD.FTZ R66, R50, R66 ;  /* 0x0000004232421221 */ /* 0x000fce0000010000 */
.L_x_16442:
[----:B------:R-:W-:Y:S01]  /*3ad0*/  SHF.L.U32 R67, R67, 0x10, RZ ;  /* 0x0000001043437819 */ /* 0x000fe200000006ff */
[----:B------:R-:W-:Y:S06]  /*3ae0*/  @P2 BRA `(.L_x_16443) ;  /* 0x00000000000c2947 */ /* 0x000fec0003800000 */
[----:B------:R-:W-:Y:S05]  /*3af0*/  @!P1 BRA `(.L_x_16444) ;  /* 0x0000000000189947 */ /* 0x000fea0003800000 */
[----:B-----5:R-:W-:Y:S01]  /*3b00*/  FADD.FTZ R67, R51, R67 ;  /* 0x0000004333437221 */ /* 0x020fe20000010000 */
[----:B------:R-:W-:Y:S06]  /*3b10*/  BRA `(.L_x_16444) ;  /* 0x0000000000107947 */ /* 0x000fec0003800000 */
.L_x_16443:
[----:B-----5:R-:W-:-:S04]  /*3b20*/  PRMT R68, R45, 0x7632, R68 ;  /* 0x000076322d447816 */ /* 0x020fc80000000044 */
[----:B------:R-:W-:-:S05]  /*3b30*/  SHF.L.U32 R68, R68, 0x10, RZ ;  /* 0x0000001044447819 */ /* 0x000fca00000006ff */
[----:B------:R-:W-:-:S04]  /*3b40*/  FADD.FTZ R67, R68, R67 ;  /* 0x0000004344437221 */ /* 0x000fc80000010000 */
[----:B------:R-:W-:-:S07]  /*3b50*/  @P1 FADD.FTZ R67, R51, R67 ;  /* 0x0000004333431221 */ /* 0x000fce0000010000 */
.L_x_16444:
[C---:B------:R-:W-:Y:S02]  /*3b60*/  PRMT R69, R70.reuse, 0x7632, R69 ;  /* 0x0000763246457816 */ /* 0x040fe40000000045 */
[----:B------:R-:W-:Y:S01]  /*3b70*/  SHF.L.U32 R68, R70, 0x10, RZ ;  /* 0x0000001046447819 */ /* 0x000fe200000006ff */
[----:B------:R-:W-:Y:S06]  /*3b80*/  @P2 BRA `(.L_x_16445) ;  /* 0x00000000000c2947 */ /* 0x000fec0003800000 */
[----:B------:R-:W-:Y:S05]  /*3b90*/  @!P1 BRA `(.L_x_16446) ;  /* 0x0000000000149947 */ /* 0x000fea0003800000 */
[----:B-----5:R-:W-:Y:S01]  /*3ba0*/  FADD.FTZ R68, R52, R68 ;  /* 0x0000004434447221 */ /* 0x020fe20000010000 */
[----:B------:R-:W-:Y:S06]  /*3bb0*/  BRA `(.L_x_16446) ;  /* 0x00000000000c7947 */ /* 0x000fec0003800000 */
.L_x_16445:
[----:B-----5:R-:W-:-:S04]  /*3bc0*/  IMAD.U32 R70, R46, 0x10000, RZ ;  /* 0x000100002e467824 */ /* 0x020fc800078e00ff */
[----:B------:R-:W-:-:S04]  /*3bd0*/  FADD.FTZ R68, R70, R68 ;  /* 0x0000004446447221 */ /* 0x000fc80000010000 */
[----:B------:R-:W-:-:S07]  /*3be0*/  @P1 FADD.FTZ R68, R52, R68 ;  /* 0x0000004434441221 */ /* 0x000fce0000010000 */
.L_x_16446:
[----:B------:R-:W-:Y:S01]  /*3bf0*/  SHF.L.U32 R69, R69, 0x10, RZ ;  /* 0x0000001045457819 */ /* 0x000fe200000006ff */
[----:B------:R-:W-:Y:S06]  /*3c00*/  @P2 BRA `(.L_x_16447) ;  /* 0x00000000000c2947 */ /* 0x000fec0003800000 */
[----:B------:R-:W-:Y:S05]  /*3c10*/  @!P1 BRA `(.L_x_16448) ;  /* 0x0000000000189947 */ /* 0x000fea0003800000 */
[----:B-----5:R-:W-:Y:S01]  /*3c20*/  FADD.FTZ R69, R53, R69 ;  /* 0x0000004535457221 */ /* 0x020fe20000010000 */
[----:B------:R-:W-:Y:S06]  /*3c30*/  BRA `(.L_x_16448) ;  /* 0x0000000000107947 */ /* 0x000fec0003800000 */
.L_x_16447:
[----:B-----5:R-:W-:-:S04]  /*3c40*/  PRMT R70, R46, 0x7632, R70 ;  /* 0x000076322e467816 */ /* 0x020fc80000000046 */
[----:B------:R-:W-:-:S05]  /*3c50*/  SHF.L.U32 R70, R70, 0x10, RZ ;  /* 0x0000001046467819 */ /* 0x000fca00000006ff */
[----:B------:R-:W-:-:S04]  /*3c60*/  FADD.FTZ R69, R70, R69 ;  /* 0x0000004546457221 */ /* 0x000fc80000010000 */
[----:B------:R-:W-:-:S07]  /*3c70*/  @P1 FADD.FTZ R69, R53, R69 ;  /* 0x0000004535451221 */ /* 0x000fce0000010000 */
.L_x_16448:
[C---:B-1----:R-:W-:Y:S02]  /*3c80*/  PRMT R120, R71.reuse, 0x7632, R120 ;  /* 0x0000763247787816 */ /* 0x042fe40000000078 */
[----:B------:R-:W-:Y:S01]  /*3c90*/  SHF.L.U32 R70, R71, 0x10, RZ ;  /* 0x0000001047467819 */ /* 0x000fe200000006ff */
[----:B------:R-:W-:Y:S06]  /*3ca0*/  @P2 BRA `(.L_x_16449) ;  /* 0x00000000000c2947 */ /* 0x000fec0003800000 */
[----:B------:R-:W-:Y:S05]  /*3cb0*/  @!P1 BRA `(.L_x_16450) ;  /* 0x0000000000149947 */ /* 0x000fea0003800000 */
[----:B-----5:R-:W-:Y:S01]  /*3cc0*/  FADD.FTZ R70, R54, R70 ;  /* 0x0000004636467221 */ /* 0x020fe20000010000 */
[----:B------:R-:W-:Y:S06]  /*3cd0*/  BRA `(.L_x_16450) ;  /* 0x00000000000c7947 */ /* 0x000fec0003800000 */
.L_x_16449:
[----:B-----5:R-:W-:-:S05]  /*3ce0*/  SHF.L.U32 R71, R47, 0x10, RZ ;  /* 0x000000102f477819 */ /* 0x020fca00000006ff */
[----:B------:R-:W-:-:S04]  /*3cf0*/  FADD.FTZ R70, R71, R70 ;  /* 0x0000004647467221 */ /* 0x000fc80000010000 */
[----:B------:R-:W-:-:S07]  /*3d00*/  @P1 FADD.FTZ R70, R54, R70 ;  /* 0x0000004636461221 */ /* 0x000fce0000010000 */
.L_x_16450:
[----:B------:R-:W-:Y:S01]  /*3d10*/  IMAD.U32 R71, R120, 0x10000, RZ ;  /* 0x0001000078477824 */ /* 0x000fe200078e00ff */
[----:B------:R-:W-:Y:S06]  /*3d20*/  @P2 BRA `(.L_x_16451) ;  /* 0x00000000000c2947 */ /* 0x000fec0003800000 */
[----:B------:R-:W-:Y:S05]  /*3d30*/  @!P1 BRA `(.L_x_16452) ;  /* 0x0000000000189947 */ /* 0x000fea0003800000 */
[----:B-----5:R-:W-:Y:S01]  /*3d40*/  FADD.FTZ R71, R55, R71 ;  /* 0x0000004737477221 */ /* 0x020fe20000010000 */
[----:B------:R-:W-:Y:S06]  /*3d50*/  BRA `(.L_x_16452) ;  /* 0x0000000000107947 */ /* 0x000fec0003800000 */
.L_x_16451:
[----:B-----5:R-:W-:-:S04]  /*3d60*/  PRMT R120, R47, 0x7632, R120 ;  /* 0x000076322f787816 */ /* 0x020fc80000000078 */
[----:B------:R-:W-:-:S05]  /*3d70*/  SHF.L.U32 R120, R120, 0x10, RZ ;  /* 0x0000001078787819 */ /* 0x000fca00000006ff */
[----:B------:R-:W-:-:S04]  /*3d80*/  FADD.FTZ R71, R120, R71 ;  /* 0x0000004778477221 */ /* 0x000fc80000010000 */
[----:B------:R-:W-:-:S07]  /*3d90*/  @P1 FADD.FTZ R71, R55, R71 ;  /* 0x0000004737471221 */ /* 0x000fce0000010000 */
.L_x_16452:
[----:B------:R-:W-:-:S04]  /*3da0*/  LEA R120, P1, R122, UR12, 0x5 ;  /* 0x0000000c7a787c11 */ /* 0x000fc8000f8228ff */
[C---:B------:R-:W-:Y:S02]  /*3db0*/  LEA.HI.X R121, R122.reuse, UR13, RZ, 0x5, P1 ;  /* 0x0000000d7a797c11 */ /* 0x040fe400088f2cff */
[----:B------:R-:W-:-:S03]  /*3dc0*/  IADD3 R122, R122, 0x20, RZ ;  /* 0x000000207a7a7810 */ /* 0x000fc60007ffe0ff */
[----:B------:R2:W-:Y:S04]  /*3dd0*/  STG.E.128 desc[UR4][R120.64], R64 ;  /* 0x0000004078007986 */ /* 0x0005e8000c101d04 */
[----:B------:R2:W-:Y:S02]  /*3de0*/  STG.E.128 desc[UR4][R120.64+0x10], R68 ;  /* 0x0000104478007986 */ /* 0x0005e4000c101d04 */
.L_x_16436:
[----:B------:R-:W-:Y:S05]  /*3df0*/  BSYNC B0 ;  /* 0x0000000000007941 */ /* 0x000fea0003800000 */
.L_x_16435:
[----:B------:R-:W-:Y:S01]  /*3e00*/  ISETP.GE.U32.AND P1, PT, R13, 0x60, PT ;  /* 0x000000600d00780c */ /* 0x000fe20003f26070 */
[----:B------:R-:W-:-:S12]  /*3e10*/  BSSY B0, `(.L_x_16453) ;  /* 0x000005f000007945 */ /* 0x000fd80003800000 */
[----:B------:R-:W-:Y:S05]  /*3e20*/  @!P1 BRA `(.L_x_16454) ;  /* 0x0000000400749947 */ /* 0x000fea0003800000 */
[----:B------:R-:W3:Y:S01]  /*3e30*/  LDC.64 R76, c[0x0][0x220] ;  /* 0x00008800ff4c7b82 */ /* 0x000ee20000000a00 */
[----:B------:R-:W-:-:S04]  /*3e40*/  ISETP.NE.U32.AND P1, PT, RZ, UR8, PT ;  /* 0x00000008ff007c0c */ /* 0x000fc8000bf25070 */
[----:B------:R-:W-:-:S13]  /*3e50*/  ISETP.NE.AND.EX P1, PT, RZ, UR9, PT, P1 ;  /* 0x00000009ff007c0c */ /* 0x000fda000bf25310 */
[----:B------:R-:W-:-:S04]  /*3e60*/  @P1 LEA R72, P2, R122, UR8, 0x4 ;  /* 0x000000087a481c11 */ /* 0x000fc8000f8420ff */
[C---:B------:R-:W-:Y:S01]  /*3e70*/  @P1 LEA.HI.X R73, R122.reuse, UR9, RZ, 0x4, P2 ;  /* 0x000000097a491c11 */ /* 0x040fe200090f24ff */
[----:B---3--:R-:W-:-:S04]  /*3e80*/  IMAD.WIDE.U32 R76, R122, 0x10, R76 ;  /* 0x000000107a4c7825 */ /* 0x008fc800078e004c */
[----:B0----5:R0:W5:Y:S01]  /*3e90*/  @P1 LDG.E.128 R44, desc[UR4][R72.64] ;  /* 0x00000004482c1981 */ /* 0x021162000c1e1d00 */
[----:B------:R-:W-:-:S03]  /*3ea0*/  ISETP.NE.U32.AND P1, PT, RZ, UR10, PT ;  /* 0x0000000aff007c0c */ /* 0x000fc6000bf25070 */
[----:B------:R-:W3:Y:S01]  /*3eb0*/  LDG.E.128 R76, desc[UR4][R76.64] ;  /* 0x000000044c4c7981 */ /* 0x000ee2000c1e1d00 */
[----:B------:R-:W-:-:S13]  /*3ec0*/  ISETP.NE.AND.EX P1, PT, RZ, UR11, PT, P1 ;  /* 0x0000000bff007c0c */ /* 0x000fda000bf25310 */
[----:B0-----:R-:W-:-:S04]  /*3ed0*/  @P1 LEA R72, P2, R122, UR10, 0x5 ;  /* 0x0000000a7a481c11 */ /* 0x001fc8000f8428ff */
[----:B------:R-:W-:Y:S02]  /*3ee0*/  @P1 LEA.HI.X R73, R122, UR11, RZ, 0x5, P2 ;  /* 0x0000000b7a491c11 */ /* 0x000fe400090f2cff */
[----:B------:R-:W-:-:S03]  /*3ef0*/  ISETP.NE.U32.AND P2, PT, RZ, UR8, PT ;  /* 0x00000008ff007c0c */ /* 0x000fc6000bf45070 */
[----:B------:R-:W5:Y:S01]  /*3f00*/  @P1 LDG.E.128 R48, desc[UR4][R72.64] ;  /* 0x0000000448301981 */ /* 0x000f62000c1e1d00 */
[----:B------:R-:W-:-:S03]  /*3f10*/  ISETP.NE.AND.EX P2, PT, RZ, UR9, PT, P2 ;  /* 0x00000009ff007c0c */ /* 0x000fc6000bf45320 */
[----:B------:R3:W5:Y:S02]  /*3f20*/  @P1 LDG.E.128 R52, desc[UR4][R72.64+0x10] ;  /* 0x0000100448341981 */ /* 0x000764000c1e1d00 */
[C---:B---3--:R-:W-:Y:S02]  /*3f30*/  PRMT R73, R76.reuse, 0x7632, R73 ;  /* 0x000076324c497816 */ /* 0x048fe40000000049 */
[----:B------:R-:W-:-:S06]  /*3f40*/  SHF.L.U32 R72, R76, 0x10, RZ ;  /* 0x000000104c487819 */ /* 0x000fcc00000006ff */
[----:B------:R-:W-:Y:S05]  /*3f50*/  @P2 BRA `(.L_x_16455) ;  /* 0x00000000000c2947 */ /* 0x000fea0003800000 */
[----:B------:R-:W-:Y:S05]  /*3f60*/  @!P1 BRA `(.L_x_16456) ;  /* 0x0000000000149947 */ /* 0x000fea0003800000 */
[----:B-----5:R-:W-:Y:S01]  /*3f70*/  FADD.FTZ R72, R48, R72 ;  /* 0x0000004830487221 */ /* 0x020fe20000010000 */
[----:B------:R-:W-:Y:S06]  /*3f80*/  BRA `(.L_x_16456) ;  /* 0x00000000000c7947 */ /* 0x000fec0003800000 */
.L_x_16455:
[----:B-----5:R-:W-:-:S05]  /*3f90*/  SHF.L.U32 R74, R44, 0x10, RZ ;  /* 0x000000102c4a7819 */ /* 0x020fca00000006ff */
[----:B------:R-:W-:-:S04]  /*3fa0*/  FADD.FTZ R72, R74, R72 ;  /* 0x000000484a487221 */ /* 0x000fc80000010000 */
[----:B------:R-:W-:-:S07]  /*3fb0*/  @P1 FADD.FTZ R72, R48, R72 ;  /* 0x0000004830481221 */ /* 0x000fce0000010000 */
.L_x_16456:
[----:B------:R-:W-:Y:S01]  /*3fc0*/  IMAD.U32 R73, R73, 0x10000, RZ ;  /* 0x0001000049497824 */ /* 0x000fe200078e00ff */
[----:B------:R-:W-:Y:S06]  /*3fd0*/  @P2 BRA `(.L_x_16457) ;  /* 0x00000000000c2947 */ /* 0x000fec0003800000 */
[----:B------:R-:W-:Y:S05]  /*3fe0*/  @!P1 BRA `(.L_x_16458) ;  /* 0x0000000000189947 */ /* 0x000fea0003800000 */
[----:B-----5:R-:W-:Y:S01]  /*3ff0*/  FADD.FTZ R73, R49, R73 ;  /* 0x0000004931497221 */ /* 0x020fe20000010000 */
[----:B------:R-:W-:Y:S06]  /*4000*/  BRA `(.L_x_16458) ;  /* 0x0000000000107947 */ /* 0x000fec0003800000 */
.L_x_16457:
[----:B-----5:R-:W-:-:S04]  /*4010*/  PRMT R74, R44, 0x7632, R74 ;  /* 0x000076322c4a7816 */ /* 0x020fc8000000004a */
[----:B------:R-:W-:-:S05]  /*4020*/  SHF.L.U32 R74, R74, 0x10, RZ ;  /* 0x000000104a4a7819 */ /* 0x000fca00000006ff */
[----:B------:R-:W-:-:S04]  /*4030*/  FADD.FTZ R73, R74, R73 ;  /* 0x000000494a497221 */ /* 0x000fc80000010000 */
[----:B------:R-:W-:-:S07]  /*4040*/  @P1 FADD.FTZ R73, R49, R73 ;  /* 0x0000004931491221 */ /* 0x000fce0000010000 */
.L_x_16458:
[C---:B------:R-:W-:Y:S02]  /*4050*/  PRMT R75, R77.reuse, 0x7632, R75 ;  /* 0x000076324d4b7816 */ /* 0x040fe4000000004b */
[----:B------:R-:W-:Y:S01]  /*4060*/  SHF.L.U32 R74, R77, 0x10, RZ ;  /* 0x000000104d4a7819 */ /* 0x000fe200000006ff */
[----:B------:R-:W-:Y:S06]  /*4070*/  @P2 BRA `(.L_x_16459) ;  /* 0x00000000000c2947 */ /* 0x000fec0003800000 */
[----:B------:R-:W-:Y:S05]  /*4080*/  @!P1 BRA `(.L_x_16460) ;  /* 0x0000000000149947 */ /* 0x000fea0003800000 */
[----:B-----5:R-:W-:Y:S01]  /*4090*/  FADD.FTZ R74, R50, R74 ;  /* 0x0000004a324a7221 */ /* 0x020fe20000010000 */
[----:B------:R-:W-:Y:S06]  /*40a0*/  BRA `(.L_x_16460) ;  /* 0x00000000000c7947 */ /* 0x000fec0003800000 */
.L_x_16459:
[----:B-----5:R-:W-:-:S05]  /*40b0*/  SHF.L.U32 R76, R45, 0x10, RZ ;  /* 0x000000102d4c7819 */ /* 0x020fca00000006ff */
[----:B------:R-:W-:-:S04]  /*40c0*/  FADD.FTZ R74, R76, R74 ;  /* 0x0000004a4c4a7221 */ /* 0x000fc80000010000 */
[----:B------:R-:W-:-:S07]  /*40d0*/  @P1 FADD.FTZ R74, R50, R74 ;  /* 0x0000004a324a1221 */ /* 0x000fce0000010000 */
.L_x_16460:
[----:B------:R-:W-:Y:S01]  /*40e0*/  SHF.L.U32 R75, R75, 0x10, RZ ;  /* 0x000000104b4b7819 */ /* 0x000fe200000006ff */
[----:B------:R-:W-:Y:S06]  /*40f0*/  @P2 BRA `(.L_x_16461) ;  /* 0x00000000000c2947 */ /* 0x000fec0003800000 */
[----:B------:R-:W-:Y:S05]  /*4100*/  @!P1 BRA `(.L_x_16462) ;  /* 0x0000000000189947 */ /* 0x000fea0003800000 */
[----:B-----5:R-:W-:Y:S01]  /*4110*/  FADD.FTZ R75, R51, R75 ;  /* 0x0000004b334b7221 */ /* 0x020fe20000010000 */
[----:B------:R-:W-:Y:S06]  /*4120*/  BRA `(.L_x_16462) ;  /* 0x0000000000107947 */ /* 0x000fec0003800000 */
.L_x_16461:
[----:B-----5:R-:W-:-:S05]  /*4130*/  PRMT R76, R45, 0x7632, R76 ;  /* 0x000076322d4c7816 */ /* 0x020fca000000004c */
[----:B------:R-:W-:-:S04]  /*4140*/  IMAD.U32 R76, R76, 0x10000, RZ ;  /* 0x000100004c4c7824 */ /* 0x000fc800078e00ff */
[----:B------:R-:W-:-:S04]  /*4150*/  FADD.FTZ R75, R76, R75 ;  /* 0x0000004b4c4b7221 */ /* 0x000fc80000010000 */
[----:B------:R-:W-:-:S07]  /*4160*/  @P1 FADD.FTZ R75, R51, R75 ;  /* 0x0000004b334b1221 */ /* 0x000fce0000010000 */
.L_x_16462:
[C---:B------:R-:W-:Y:S02]  /*4170*/  PRMT R77, R78.reuse, 0x7632, R77 ;  /* 0x000076324e4d7816 */ /* 0x040fe4000000004d */
[----:B------:R-:W-:Y:S01]  /*4180*/  SHF.L.U32 R76, R78, 0x10, RZ ;  /* 0x000000104e4c7819 */ /* 0x000fe200000006ff */
[----:B------:R-:W-:Y:S06]  /*4190*/  @P2 BRA `(.L_x_16463) ;  /* 0x00000000000c2947 */ /* 0x000fec0003800000 */
[----:B------:R-:W-:Y:S05]  /*41a0*/  @!P1 BRA `(.L_x_16464) ;  /* 0x0000000000149947 */ /* 0x000fea0003800000 */
[----:B-----5:R-:W-:Y:S01]  /*41b0*/  FADD.FTZ R76, R52, R76 ;  /* 0x0000004c344c7221 */ /* 0x020fe20000010000 */
[----:B------:R-:W-:Y:S06]  /*41c0*/  BRA `(.L_x_16464) ;  /* 0x00000000000c7947 */ /* 0x000fec0003800000 */
.L_x_16463:
[----:B-----5:R-:W-:-:S05]  /*41d0*/  SHF.L.U32 R78, R46, 0x10, RZ ;  /* 0x000000102e4e7819 */ /* 0x020fca00000006ff */
[----:B------:R-:W-:-:S04]  /*41e0*/  FADD.FTZ R76, R78, R76 ;  /* 0x0000004c4e4c7221 */ /* 0x000fc80000010000 */
[----:B------:R-:W-:-:S07]  /*41f0*/  @P1 FADD.FTZ R76, R52, R76 ;  /* 0x0000004c344c1221 */ /* 0x000fce0000010000 */
.L_x_16464:
[----:B------:R-:W-:Y:S01]  /*4200*/  SHF.L.U32 R77, R77, 0x10, RZ ;  /* 0x000000104d4d7819 */ /* 0x000fe200000006ff */
[----:B------:R-:W-:Y:S06]  /*4210*/  @P2 BRA `(.L_x_16465) ;  /* 0x00000000000c2947 */ /* 0x000fec0003800000 */
[----:B------:R-:W-:Y:S05]  /*4220*/  @!P1 BRA `(.L_x_16466) ;  /* 0x0000000000189947 */ /* 0x000fea0003800000 */
[----:B-----5:R-:W-:Y:S01]  /*4230*/  FADD.FTZ R77, R53, R77 ;  /* 0x0000004d354d7221 */ /* 0x020fe20000010000 */
[----:B------:R-:W-:Y:S06]  /*4240*/  BRA `(.L_x_16466) ;  /* 0x0000000000107947 */ /* 0x000fec0003800000 */
.L_x_16465:
[----:B-----5:R-:W-:-:S04]  /*4250*/  PRMT R78, R46, 0x7632, R78 ;  /* 0x000076322e4e7816 */ /* 0x020fc8000000004e */
[----:B------:R-:W-:-:S05]  /*4260*/  SHF.L.U32 R78, R78, 0x10, RZ ;  /* 0x000000104e4e7819 */ /* 0x000fca00000006ff */
[----:B------:R-:W-:-:S04]  /*4270*/  FADD.FTZ R77, R78, R77 ;  /* 0x0000004d4e4d7221 */ /* 0x000fc80000010000 */
[----:B------:R-:W-:-:S07]  /*4280*/  @P1 FADD.FTZ R77, R53, R77 ;  /* 0x0000004d354d1221 */ /* 0x000fce0000010000 */
.L_x_16466:
[C---:B-12---:R-:W-:Y:S01]  /*4290*/  PRMT R120, R79.reuse, 0x7632, R120 ;  /* 0x000076324f787816 */ /* 0x046fe20000000078 */
[----:B------:R-:W-:Y:S01]  /*42a0*/  IMAD.U32 R78, R79, 0x10000, RZ ;  /* 0x000100004f4e7824 */ /* 0x000fe200078e00ff */
[----:B------:R-:W-:Y:S06]  /*42b0*/  @P2 BRA `(.L_x_16467) ;  /* 0x00000000000c2947 */ /* 0x000fec0003800000 */
[----:B------:R-:W-:Y:S05]  /*42c0*/  @!P1 BRA `(.L_x_16468) ;  /* 0x0000000000149947 */ /* 0x000fea0003800000 */
[----:B-----5:R-:W-:Y:S01]  /*42d0*/  FADD.FTZ R78, R54, R78 ;  /* 0x0000004e364e7221 */ /* 0x020fe20000010000 */
[----:B------:R-:W-:Y:S06]  /*42e0*/  BRA `(.L_x_16468) ;  /* 0x00000000000c7947 */ /* 0x000fec0003800000 */
.L_x_16467:
[----:B-----5:R-:W-:-:S05]  /*42f0*/  SHF.L.U32 R79, R47, 0x10, RZ ;  /* 0x000000102f4f7819 */ /* 0x020fca00000006ff */
[----:B------:R-:W-:-:S04]  /*4300*/  FADD.FTZ R78, R79, R78 ;  /* 0x0000004e4f4e7221 */ /* 0x000fc80000010000 */
[----:B------:R-:W-:-:S07]  /*4310*/  @P1 FADD.FTZ R78, R54, R78 ;  /* 0x0000004e364e1221 */ /* 0x000fce0000010000 */
.L_x_16468:
[----:B------:R-:W-:Y:S01]  /*4320*/  SHF.L.U32 R79, R120, 0x10, RZ ;  /* 0x00000010784f7819 */ /* 0x000fe200000006ff */
[----:B------:R-:W-:Y:S06]  /*4330*/  @P2 BRA `(.L_x_16469) ;  /* 0x00000000000c2947 */ /* 0x000fec0003800000 */
[----:B------:R-:W-:Y:S05]  /*4340*/  @!P1 BRA `(.L_x_16470) ;  /* 0x0000000000189947 */ /* 0x000fea0003800000 */
[----:B-----5:R-:W-:Y:S01]  /*4350*/  FADD.FTZ R79, R55, R79 ;  /* 0x0000004f374f7221 */ /* 0x020fe20000010000 */
[----:B------:R-:W-:Y:S06]  /*4360*/  BRA `(.L_x_16470) ;  /* 0x0000000000107947 */ /* 0x000fec0003800000 */
.L_x_16469:
[----:B-----5:R-:W-:-:S04]  /*4370*/  PRMT R120, R47, 0x7632, R120 ;  /* 0x000076322f787816 */ /* 0x020fc80000000078 */
[----:B------:R-:W-:-:S05]  /*4380*/  SHF.L.U32 R120, R120, 0x10, RZ ;  /* 0x0000001078787819 */ /* 0x000fca00000006ff */
[----:B------:R-:W-:-:S04]  /*4390*/  FADD.FTZ R79, R120, R79 ;  /* 0x0000004f784f7221 */ /* 0x000fc80000010000 */
[----:B------:R-:W-:-:S07]  /*43a0*/  @P1 FADD.FTZ R79, R55, R79 ;  /* 0x0000004f374f1221 */ /* 0x000fce0000010000 */
.L_x_16470:
[----:B------:R-:W-:-:S04]  /*43b0*/  LEA R120, P1, R122, UR12, 0x5 ;  /* 0x0000000c7a787c11 */ /* 0x000fc8000f8228ff */
[C---:B------:R-:W-:Y:S02]  /*43c0*/  LEA.HI.X R121, R122.reuse, UR13, RZ, 0x5, P1 ;  /* 0x0000000d7a797c11 */ /* 0x040fe400088f2cff */
[----:B------:R-:W-:-:S03]  /*43d0*/  IADD3 R122, R122, 0x20, RZ ;  /* 0x000000207a7a7810 */ /* 0x000fc60007ffe0ff */
[----:B------:R3:W-:Y:S04]  /*43e0*/  STG.E.128 desc[UR4][R120.64], R72 ;  /* 0x0000004878007986 */ /* 0x0007e8000c101d04 */
[----:B------:R3:W-:Y:S02]  /*43f0*/  STG.E.128 desc[UR4][R120.64+0x10], R76 ;  /* 0x0000104c78007986 */ /* 0x0007e4000c101d04 */
.L_x_16454:
[----:B------:R-:W-:Y:S05]  /*4400*/  BSYNC B0 ;  /* 0x0000000000007941 */ /* 0x000fea0003800000 */
.L_x_16453:
[----:B------:R-:W-:Y:S01]  /*4410*/  ISETP.GE.U32.AND P1, PT, R13, 0x80, PT ;  /* 0x000000800d00780c */ /* 0x000fe20003f26070 */
[----:B------:R-:W-:-:S12]  /*4420*/  BSSY B0, `(.L_x_16471) ;  /* 0x000005f000007945 */ /* 0x000fd80003800000 */
[----:B------:R-:W-:Y:S05]  /*4430*/  @!P1 BRA `(.L_x_16472) ;  /* 0x0000000400749947 */ /* 0x000fea0003800000 */
[----:B------:R-:W4:Y:S01]  /*4440*/  LDC.64 R84, c[0x0][0x220] ;  /* 0x00008800ff547b82 */ /* 0x000f220000000a00 */
[----:B------:R-:W-:-:S04]  /*4450*/  ISETP.NE.U32.AND P1, PT, RZ, UR8, PT ;  /* 0x00000008ff007c0c */ /* 0x000fc8000bf25070 */
[----:B------:R-:W-:-:S13]  /*4460*/  ISETP.NE.AND.EX P1, PT, RZ, UR9, PT, P1 ;  /* 0x00000009ff007c0c */ /* 0x000fda000bf25310 */
[----:B------:R-:W-:-:S04]  /*4470*/  @P1 LEA R80, P2, R122, UR8, 0x4 ;  /* 0x000000087a501c11 */ /* 0x000fc8000f8420ff */
[C---:B------:R-:W-:Y:S01]  /*4480*/  @P1 LEA.HI.X R81, R122.reuse, UR9, RZ, 0x4, P2 ;  /* 0x000000097a511c11 */ /* 0x040fe200090f24ff */
[----:B----4-:R-:W-:-:S04]  /*4490*/  IMAD.WIDE.U32 R84, R122, 0x10, R84 ;  /* 0x000000107a547825 */ /* 0x010fc800078e0054 */
[----:B0----5:R0:W5:Y:S01]  /*44a0*/  @P1 LDG.E.128 R44, desc[UR4][R80.64] ;  /* 0x00000004502c1981 */ /* 0x021162000c1e1d00 */
[----:B------:R-:W-:-:S03]  /*44b0*/  ISETP.NE.U32.AND P1, PT, RZ, UR10, PT ;  /* 0x0000000aff007c0c */ /* 0x000fc6000bf25070 */
[----:B------:R-:W4:Y:S01]  /*44c0*/  LDG.E.128 R84, desc[UR4][R84.64] ;  /* 0x0000000454547981 */ /* 0x000f22000c1e1d00 */
[----:B------:R-:W-:-:S13]  /*44d0*/  ISETP.NE.AND.EX P1, PT, RZ, UR11, PT, P1 ;  /* 0x0000000bff007c0c */ /* 0x000fda000bf25310 */
[----:B0-----:R-:W-:-:S04]  /*44e0*/  @P1 LEA R80, P2, R122, UR10, 0x5 ;  /* 0x0000000a7a501c11 */ /* 0x001fc8000f8428ff */
[----:B------:R-:W-:Y:S02]  /*44f0*/  @P1 LEA.HI.X R81, R122, UR11, RZ, 0x5, P2 ;  /* 0x0000000b7a511c11 */ /* 0x000fe400090f2cff */
[----:B------:R-:W-:-:S03]  /*4500*/  ISETP.NE.U32.AND P2, PT, RZ, UR8, PT ;  /* 0x00000008ff007c0c */ /* 0x000fc6000bf45070 */
[----:B------:R-:W5:Y:S01]  /*4510*/  @P1 LDG.E.128 R48, desc[UR4][R80.64] ;  /* 0x0000000450301981 */ /* 0x000f62000c1e1d00 */
[----:B------:R-:W-:-:S03]  /*4520*/  ISETP.NE.AND.EX P2, PT, RZ, UR9, PT, P2 ;  /* 0x00000009ff007c0c */ /* 0x000fc6000bf45320 */
[----:B------:R4:W5:Y:S02]  /*4530*/  @P1 LDG.E.128 R52, desc[UR4][R80.64+0x10] ;  /* 0x0000100450341981 */ /* 0x000964000c1e1d00 */
[C---:B----4-:R-:W-:Y:S01]  /*4540*/  PRMT R81, R84.reuse, 0x7632, R81 ;  /* 0x0000763254517816 */ /* 0x050fe20000000051 */
[----:B------:R-:W-:-:S07]  /*4550*/  IMAD.U32 R80, R84, 0x10000, RZ ;  /* 0x0001000054507824 */ /* 0x000fce00078e00ff */
[----:B------:R-:W-:Y:S05]  /*4560*/  @P2 BRA `(.L_x_16473) ;  /* 0x00000000000c2947 */ /* 0x000fea0003800000 */
[----:B------:R-:W-:Y:S05]  /*4570*/  @!P1 BRA `(.L_x_16474) ;  /* 0x0000000000149947 */ /* 0x000fea0003800000 */
[----:B-----5:R-:W-:Y:S01]  /*4580*/  FADD.FTZ R80, R48, R80 ;  /* 0x0000005030507221 */ /* 0x020fe20000010000 */
[----:B------:R-:W-:Y:S06]  /*4590*/  BRA `(.L_x_16474) ;  /* 0x00000000000c7947 */ /* 0x000fec0003800000 */
.L_x_16473:
[----:B-----5:R-:W-:-:S05]  /*45a0*/  SHF.L.U32 R82, R44, 0x10, RZ ;  /* 0x000000102c527819 */ /* 0x020fca00000006ff */
[----:B------:R-:W-:-:S04]  /*45b0*/  FADD.FTZ R80, R82, R80 ;  /* 0x0000005052507221 */ /* 0x000fc80000010000 */
[----:B------:R-:W-:-:S07]  /*45c0*/  @P1 FADD.FTZ R80, R48, R80 ;  /* 0x0000005030501221 */ /* 0x000fce0000010000 */
.L_x_16474:
[----:B------:R-:W-:Y:S01]  /*45d0*/  SHF.L.U32 R81, R81, 0x10, RZ ;  /* 0x0000001051517819 */ /* 0x000fe200000006ff */
[----:B------:R-:W-:Y:S06]  /*45e0*/  @P2 BRA `(.L_x_16475) ;  /* 0x00000000000c2947 */ /* 0x000fec0003800000 */
[----:B------:R-:W-:Y:S05]  /*45f0*/  @!P1 BRA `(.L_x_16476) ;  /* 0x0000000000189947 */ /* 0x000fea0003800000 */
[----:B-----5:R-:W-:Y:S01]  /*4600*/  FADD.FTZ R81, R49, R81 ;  /* 0x0000005131517221 */ /* 0x020fe20000010000 */
[----:B------:R-:W-:Y:S06]  /*4610*/  BRA `(.L_x_16476) ;  /* 0x0000000000107947 */ /* 0x000fec0003800000 */
.L_x_16475:
[----:B-----5:R-:W-:-:S04]  /*4620*/  PRMT R82, R44, 0x7632, R82 ;  /* 0x000076322c527816 */ /* 0x020fc80000000052 */
[----:B------:R-:W-:-:S05]  /*4630*/  SHF.L.U32 R82, R82, 0x10, RZ ;  /* 0x0000001052527819 */ /* 0x000fca00000006ff */
[----:B------:R-:W-:-:S04]  /*4640*/  FADD.FTZ R81, R82, R81 ;  /* 0x0000005152517221 */ /* 0x000fc80000010000 */
[----:B------:R-:W-:-:S07]  /*4650*/  @P1 FADD.FTZ R81, R49, R81 ;  /* 0x0000005131511221 */ /* 0x000fce0000010000 */
.L_x_16476:
[C---:B------:R-:W-:Y:S02]  /*4660*/  PRMT R83, R85.reuse, 0x7632, R83 ;  /* 0x0000763255537816 */ /* 0x040fe40000000053 */
[----:B------:R-:W-:Y:S01]  /*4670*/  SHF.L.U32 R82, R85, 0x10, RZ ;  /* 0x0000001055527819 */ /* 0x000fe200000006ff */
[----:B------:R-:W-:Y:S06]  /*4680*/  @P2 BRA `(.L_x_16477) ;  /* 0x00000000000c2947 */ /* 0x000fec0003800000 */
[----:B------:R-:W-:Y:S05]  /*4690*/  @!P1 BRA `(.L_x_16478) ;  /* 0x0000000000149947 */ /* 0x000fea0003800000 */
[----:B-----5:R-:W-:Y:S01]  /*46a0*/  FADD.FTZ R82, R50, R82 ;  /* 0x0000005232527221 */ /* 0x020fe20000010000 */
[----:B------:R-:W-:Y:S06]  /*46b0*/  BRA `(.L_x_16478) ;  /* 0x00000000000c7947 */ /* 0x000fec0003800000 */
.L_x_16477:
[----:B-----5:R-:W-:-:S04]  /*46c0*/  IMAD.U32 R84, R45, 0x10000, RZ ;  /* 0x000100002d547824 */ /* 0x020fc800078e00ff */
[----:B------:R-:W-:-:S04]  /*46d0*/  FADD.FTZ R82, R84, R82 ;  /* 0x0000005254527221 */ /* 0x000fc80000010000 */
[----:B------:R-:W-:-:S07]  /*46e0*/  @P1 FADD.FTZ R82, R50, R82 ;  /* 0x0000005232521221 */ /* 0x000fce0000010000 */
.L_x_16478:
[----:B------:R-:W-:Y:S01]  /*46f0*/  SHF.L.U32 R83, R83, 0x10, RZ ;  /* 0x0000001053537819 */ /* 0x000fe200000006ff */
[----:B------:R-:W-:Y:S06]  /*4700*/  @P2 BRA `(.L_x_16479) ;  /* 0x00000000000c2947 */ /* 0x000fec0003800000 */
[----:B------:R-:W-:Y:S05]  /*4710*/  @!P1 BRA `(.L_x_16480) ;  /* 0x0000000000189947 */ /* 0x000fea0003800000 */
[----:B-----5:R-:W-:Y:S01]  /*4720*/  FADD.FTZ R83, R51, R83 ;  /* 0x0000005333537221 */ /* 0x020fe20000010000 */
[----:B------:R-:W-:Y:S06]  /*4730*/  BRA `(.L_x_16480) ;  /* 0x0000000000107947 */ /* 0x000fec0003800000 */
.L_x_16479:
[----:B-----5:R-:W-:-:S04]  /*4740*/  PRMT R84, R45, 0x7632, R84 ;  /* 0x000076322d547816 */ /* 0x020fc80000000054 */
[----:B------:R-:W-:-:S05]  /*4750*/  SHF.L.U32 R84, R84, 0x10, RZ ;  /* 0x0000001054547819 */ /* 0x000fca00000006ff */
[----:B------:R-:W-:-:S04]  /*4760*/  FADD.FTZ R83, R84, R83 ;  /* 0x0000005354537221 */ /* 0x000fc80000010000 */
[----:B------:R-:W-:-:S07]  /*4770*/  @P1 FADD.FTZ R83, R51, R83 ;  /* 0x0000005333531221 */ /* 0x000fce0000010000 */
.L_x_16480:
[C---:B------:R-:W-:Y:S02]  /*4780*/  PRMT R85, R86.reuse, 0x7632, R85 ;  /* 0x0000763256557816 */ /* 0x040fe40000000055 */
[----:B------:R-:W-:Y:S01]  /*4790*/  SHF.L.U32 R84, R86, 0x10, RZ ;  /* 0x0000001056547819 */ /* 0x000fe200000006ff */
[----:B------:R-:W-:Y:S06]  /*47a0*/  @P2 BRA `(.L_x_16481) ;  /* 0x00000000000c2947 */ /* 0x000fec0003800000 */
[----:B------:R-:W-:Y:S05]  /*47b0*/  @!P1 BRA `(.L_x_16482) ;  /* 0x0000000000149947 */ /* 0x000fea0003800000 */
[----:B-----5:R-:W-:Y:S01]  /*47c0*/  FADD.FTZ R84, R52, R84 ;  /* 0x0000005434547221 */ /* 0x020fe20000010000 */
[----:B------:R-:W-:Y:S06]  /*47d0*/  BRA `(.L_x_16482) ;  /* 0x00000000000c7947 */ /* 0x000fec0003800000 */
.L_x_16481:
[----:B-----5:R-:W-:-:S05]  /*47e0*/  SHF.L.U32 R86, R46, 0x10, RZ ;  /* 0x000000102e567819 */ /* 0x020fca00000006ff */
[----:B------:R-:W-:-:S04]  /*47f0*/  FADD.FTZ R84, R86, R84 ;  /* 0x0000005456547221 */ /* 0x000fc80000010000 */
[----:B------:R-:W-:-:S07]  /*4800*/  @P1 FADD.FTZ R84, R52, R84 ;  /* 0x0000005434541221 */ /* 0x000fce0000010000 */
.L_x_16482:
[----:B------:R-:W-:Y:S01]  /*4810*/  IMAD.U32 R85, R85, 0x10000, RZ ;  /* 0x0001000055557824 */ /* 0x000fe200078e00ff */
[----:B------:R-:W-:Y:S06]  /*4820*/  @P2 BRA `(.L_x_16483) ;  /* 0x00000000000c2947 */ /* 0x000fec0003800000 */
[----:B------:R-:W-:Y:S05]  /*4830*/  @!P1 BRA `(.L_x_16484) ;  /* 0x0000000000189947 */ /* 0x000fea0003800000 */
[----:B-----5:R-:W-:Y:S01]  /*4840*/  FADD.FTZ R85, R53, R85 ;  /* 0x0000005535557221 */ /* 0x020fe20000010000 */
[----:B------:R-:W-:Y:S06]  /*4850*/  BRA `(.L_x_16484) ;  /* 0x0000000000107947 */ /* 0x000fec0003800000 */
.L_x_16483:
[----:B-----5:R-:W-:-:S04]  /*4860*/  PRMT R86, R46, 0x7632, R86 ;  /* 0x000076322e567816 */ /* 0x020fc80000000056 */
[----:B------:R-:W-:-:S05]  /*4870*/  SHF.L.U32 R86, R86, 0x10, RZ ;  /* 0x0000001056567819 */ /* 0x000fca00000006ff */
[----:B------:R-:W-:-:S04]  /*4880*/  FADD.FTZ R85, R86, R85 ;  /* 0x0000005556557221 */ /* 0x000fc80000010000 */
[----:B------:R-:W-:-:S07]  /*4890*/  @P1 FADD.FTZ R85, R53, R85 ;  /* 0x0000005535551221 */ /* 0x000fce0000010000 */
.L_x_16484:
[C---:B-123--:R-:W-:Y:S02]  /*48a0*/  PRMT R120, R87.reuse, 0x7632, R120 ;  /* 0x0000763257787816 */ /* 0x04efe40000000078 */
[----:B------:R-:W-:Y:S01]  /*48b0*/  SHF.L.U32 R86, R87, 0x10, RZ ;  /* 0x0000001057567819 */ /* 0x000fe200000006ff */
[----:B------:R-:W-:Y:S06]  /*48c0*/  @P2 BRA `(.L_x_16485) ;  /* 0x00000000000c2947 */ /* 0x000fec0003800000 */
[----:B------:R-:W-:Y:S05]  /*48d0*/  @!P1 BRA `(.L_x_16486) ;  /* 0x0000000000149947 */ /* 0x000fea0003800000 */
[----:B-----5:R-:W-:Y:S01]  /*48e0*/  FADD.FTZ R86, R54, R86 ;  /* 0x0000005636567221 */ /* 0x020fe20000010000 */
[----:B------:R-:W-:Y:S06]  /*48f0*/  BRA `(.L_x_16486) ;  /* 0x00000000000c7947 */ /* 0x000fec0003800000 */
.L_x_16485:
[----:B-----5:R-:W-:-:S05]  /*4900*/  SHF.L.U32 R87, R47, 0x10, RZ ;  /* 0x000000102f577819 */ /* 0x020fca00000006ff */
[----:B------:R-:W-:-:S04]  /*4910*/  FADD.FTZ R86, R87, R86 ;  /* 0x0000005657567221 */ /* 0x000fc80000010000 */
[----:B------:R-:W-:-:S07]  /*4920*/  @P1 FADD.FTZ R86, R54, R86 ;  /* 0x0000005636561221 */ /* 0x000fce0000010000 */
.L_x_16486:
[----:B------:R-:W-:Y:S01]  /*4930*/  SHF.L.U32 R87, R120, 0x10, RZ ;  /* 0x0000001078577819 */ /* 0x000fe200000006ff */
[----:B------:R-:W-:Y:S06]  /*4940*/  @P2 BRA `(.L_x_16487) ;  /* 0x00000000000c2947 */ /* 0x000fec0003800000 */
[----:B------:R-:W-:Y:S05]  /*4950*/  @!P1 BRA `(.L_x_16488) ;  /* 0x0000000000189947 */ /* 0x000fea0003800000 */
[----:B-----5:R-:W-:Y:S01]  /*4960*/  FADD.FTZ R87, R55, R87 ;  /* 0x0000005737577221 */ /* 0x020fe20000010000 */
[----:B------:R-:W-:Y:S06]  /*4970*/  BRA `(.L_x_16488) ;  /* 0x0000000000107947 */ /* 0x000fec0003800000 */
.L_x_16487:
[----:B-----5:R-:W-:-:S05]  /*4980*/  PRMT R120, R47, 0x7632, R120 ;  /* 0x000076322f787816 */ /* 0x020fca0000000078 */
[----:B------:R-:W-:-:S04]  /*4990*/  IMAD.U32 R120, R120, 0x10000, RZ ;  /* 0x0001000078787824 */ /* 0x000fc800078e00ff */
[----:B------:R-:W-:-:S04]  /*49a0*/  FADD.FTZ R87, R120, R87 ;  /* 0x0000005778577221 */ /* 0x000fc80000010000 */
[----:B------:R-:W-:-:S07]  /*49b0*/  @P1 FADD.FTZ R87, R55, R87 ;  /* 0x0000005737571221 */ /* 0x000fce0000010000 */
.L_x_16488:
[----:B------:R-:W-:-:S04]  /*49c0*/  LEA R120, P1, R122, UR12, 0x5 ;  /* 0x0000000c7a787c11 */ /* 0x000fc8000f8228ff */
[C---:B------:R-:W-:Y:S02]  /*49d0*/  LEA.HI.X R121, R122.reuse, UR13, RZ, 0x5, P1 ;  /* 0x0000000d7a797c11 */ /* 0x040fe400088f2cff */
[----:B------:R-:W-:-:S03]  /*49e0*/  IADD3 R122, R122, 0x20, RZ ;  /* 0x000000207a7a7810 */ /* 0x000fc60007ffe0ff */
[----:B------:R4:W-:Y:S04]  /*49f0*/  STG.E.128 desc[UR4][R120.64], R80 ;  /* 0x0000005078007986 */ /* 0x0009e8000c101d04 */
[----:B------:R4:W-:Y:S02]  /*4a00*/  STG.E.128 desc[UR4][R120.64+0x10], R84 ;  /* 0x0000105478007986 */ /* 0x0009e4000c101d04 */
.L_x_16472:
[----:B------:R-:W-:Y:S05]  /*4a10*/  BSYNC B0 ;  /* 0x0000000000007941 */ /* 0x000fea0003800000 */
.L_x_16471:
[----:B------:R-:W-:Y:S01]  /*4a20*/  ISETP.GE.U32.AND P1, PT, R13, 0xa0, PT ;  /* 0x000000a00d00780c */ /* 0x000fe20003f26070 */
[----:B------:R-:W-:-:S12]  /*4a30*/  BSSY B0, `(.L_x_16489) ;  /* 0x000005f000007945 */ /* 0x000fd80003800000 */
[----:B------:R-:W-:Y:S05]  /*4a40*/  @!P1 BRA `(.L_x_16490) ;  /* 0x0000000400749947 */ /* 0x000fea0003800000 */
[----:B------:R-:W0:Y:S01]  /*4a50*/  LDC.64 R92, c[0x0][0x220] ;  /* 0x00008800ff5c7b82 */ /* 0x000e220000000a00 */
[----:B------:R-:W-:-:S04]  /*4a60*/  ISETP.NE.U32.AND P1, PT, RZ, UR8, PT ;  /* 0x00000008ff007c0c */ /* 0x000fc8000bf25070 */
[----:B------:R-:W-:-:S13]  /*4a70*/  ISETP.NE.AND.EX P1, PT, RZ, UR9, PT, P1 ;  /* 0x00000009ff007c0c */ /* 0x000fda000bf25310 */
[----:B------:R-:W-:-:S04]  /*4a80*/  @P1 LEA R88, P2, R122, UR8, 0x4 ;  /* 0x000000087a581c11 */ /* 0x000fc8000f8420ff */
[C---:B------:R-:W-:Y:S01]  /*4a90*/  @P1 LEA.HI.X R89, R122.reuse, UR9, RZ, 0x4, P2 ;  /* 0x000000097a591c11 */ /* 0x040fe200090f24ff */
[----:B0-----:R-:W-:-:S04]  /*4aa0*/  IMAD.WIDE.U32 R92, R122, 0x10, R92 ;  /* 0x000000107a5c7825 */ /* 0x001fc800078e005c */
[----:B-----5:R0:W5:Y:S01]  /*4ab0*/  @P1 LDG.E.128 R44, desc[UR4][R88.64] ;  /* 0x00000004582c1981 */ /* 0x020162000c1e1d00 */
        /* <DEDUP_REMOVED lines=15> */
.L_x_16491:
[----:B-----5:R-:W-:-:S05]  /*4bb0*/  SHF.L.U32 R90, R44, 0x10, RZ ;  /* 0x000000102c5a7819 */ /* 0x020fca00000006ff */
[----:B------:R-:W-:-:S04]  /*4bc0*/  FADD.FTZ R88, R90, R88 ;  /* 0x000000585a587221 */ /* 0x000fc80000010000 */
[----:B------:R-:W-:-:S07]  /*4bd0*/  @P1 FADD.FTZ R88, R48, R88 ;  /* 0x0000005830581221 */ /* 0x000fce0000010000 */
.L_x_16492:
[----:B------:R-:W-:Y:S01]  /*4be0*/  SHF.L.U32 R89, R89, 0x10, RZ ;  /* 0x0000001059597819 */ /* 0x000fe200000006ff */
[----:B------:R-:W-:Y:S06]  /*4bf0*/  @P2 BRA `(.L_x_16493) ;  /* 0x00000000000c2947 */ /* 0x000fec0003800000 */
[----:B------:R-:W-:Y:S05]  /*4c00*/  @!P1 BRA `(.L_x_16494) ;  /* 0x0000000000189947 */ /* 0x000fea0003800000 */
[----:B-----5:R-:W-:Y:S01]  /*4c10*/  FADD.FTZ R89, R49, R89 ;  /* 0x0000005931597221 */ /* 0x020fe20000010000 */
[----:B------:R-:W-:Y:S06]  /*4c20*/  BRA `(.L_x_16494) ;  /* 0x0000000000107947 */ /* 0x000fec0003800000 */
.L_x_16493:
[----:B-----5:R-:W-:-:S05]  /*4c30*/  PRMT R90, R44, 0x7632, R90 ;  /* 0x000076322c5a7816 */ /* 0x020fca000000005a */
[----:B------:R-:W-:-:S04]  /*4c40*/  IMAD.U32 R90, R90, 0x10000, RZ ;  /* 0x000100005a5a7824 */ /* 0x000fc800078e00ff */
[----:B------:R-:W-:-:S04]  /*4c50*/  FADD.FTZ R89, R90, R89 ;  /* 0x000000595a597221 */ /* 0x000fc80000010000 */
[----:B------:R-:W-:-:S07]  /*4c60*/  @P1 FADD.FTZ R89, R49, R89 ;  /* 0x0000005931591221 */ /* 0x000fce0000010000 */
.L_x_16494:
[C---:B------:R-:W-:Y:S02]  /*4c70*/  PRMT R91, R93.reuse, 0x7632, R91 ;  /* 0x000076325d5b7816 */ /* 0x040fe4000000005b */
[----:B------:R-:W-:Y:S01]  /*4c80*/  SHF.L.U32 R90, R93, 0x10, RZ ;  /* 0x000000105d5a7819 */ /* 0x000fe200000006ff */
[----:B------:R-:W-:Y:S06]  /*4c90*/  @P2 BRA `(.L_x_16495) ;  /* 0x00000000000c2947 */ /* 0x000fec0003800000 */
[----:B------:R-:W-:Y:S05]  /*4ca0*/  @!P1 BRA `(.L_x_16496) ;  /* 0x0000000000149947 */ /* 0x000fea0003800000 */
[----:B-----5:R-:W-:Y:S01]  /*4cb0*/  FADD.FTZ R90, R50, R90 ;  /* 0x0000005a325a7221 */ /* 0x020fe20000010000 */
[----:B------:R-:W-:Y:S06]  /*4cc0*/  BRA `(.L_x_16496) ;  /* 0x00000000000c7947 */ /* 0x000fec0003800000 */
.L_x_16495:
[----:B-----5:R-:W-:-:S05]  /*4cd0*/  SHF.L.U32 R92, R45, 0x10, RZ ;  /* 0x000000102d5c7819 */ /* 0x020fca00000006ff */
[----:B------:R-:W-:-:S04]  /*4ce0*/  FADD.FTZ R90, R92, R90 ;  /* 0x0000005a5c5a7221 */ /* 0x000fc80000010000 */
[----:B------:R-:W-:-:S07]  /*4cf0*/  @P1 FADD.FTZ R90, R50, R90 ;  /* 0x0000005a325a1221 */ /* 0x000fce0000010000 */
.L_x_16496:
[----:B------:R-:W-:Y:S01]  /*4d00*/  SHF.L.U32 R91, R91, 0x10, RZ ;  /* 0x000000105b5b7819 */ /* 0x000fe200000006ff */
[----:B------:R-:W-:Y:S06]  /*4d10*/  @P2 BRA `(.L_x_16497) ;  /* 0x00000000000c2947 */ /* 0x000fec0003800000 */
[----:B------:R-:W-:Y:S05]  /*4d20*/  @!P1 BRA `(.L_x_16498) ;  /* 0x0000000000189947 */ /* 0x000fea0003800000 */
[----:B-----5:R-:W-:Y:S01]  /*4d30*/  FADD.FTZ R91, R51, R91 ;  /* 0x0000005b335b7221 */ /* 0x020fe20000010000 */
[----:B------:R-:W-:Y:S06]  /*4d40*/  BRA `(.L_x_16498) ;  /* 0x0000000000107947 */ /* 0x000fec0003800000 */
.L_x_16497:
[----:B-----5:R-:W-:-:S04]  /*4d50*/  PRMT R92, R45, 0x7632, R92 ;  /* 0x000076322d5c7816 */ /* 0x020fc8000000005c */
[----:B------:R-:W-:-:S05]  /*4d60*/  SHF.L.U32 R92, R92, 0x10, RZ ;  /* 0x000000105c5c7819 */ /* 0x000fca00000006ff */
[----:B------:R-:W-:-:S04]  /*4d70*/  FADD.FTZ R91, R92, R91 ;  /* 0x0000005b5c5b7221 */ /* 0x000fc80000010000 */
[----:B------:R-:W-:-:S07]  /*4d80*/  @P1 FADD.FTZ R91, R51, R91 ;  /* 0x0000005b335b1221 */ /* 0x000fce0000010000 */
.L_x_16498:
[C---:B------:R-:W-:Y:S01]  /*4d90*/  PRMT R93, R94.reuse, 0x7632, R93 ;  /* 0x000076325e5d7816 */ /* 0x040fe2000000005d */
[----:B------:R-:W-:Y:S01]  /*4da0*/  IMAD.U32 R92, R94, 0x10000, RZ ;  /* 0x000100005e5c7824 */ /* 0x000fe200078e00ff */
[----:B------:R-:W-:Y:S06]  /*4db0*/  @P2 BRA `(.L_x_16499) ;  /* 0x00000000000c2947 */ /* 0x000fec0003800000 */
[----:B------:R-:W-:Y:S05]  /*4dc0*/  @!P1 BRA `(.L_x_16500) ;  /* 0x0000000000149947 */ /* 0x000fea0003800000 */
[----:B-----5:R-:W-:Y:S01]  /*4dd0*/  FADD.FTZ R92, R52, R92 ;  /* 0x0000005c345c7221 */ /* 0x020fe20000010000 */
[----:B------:R-:W-:Y:S06]  /*4de0*/  BRA `(.L_x_16500) ;  /* 0x00000000000c7947 */ /* 0x000fec0003800000 */
.L_x_16499:
[----:B-----5:R-:W-:-:S05]  /*4df0*/  SHF.L.U32 R94, R46, 0x10, RZ ;  /* 0x000000102e5e7819 */ /* 0x020fca00000006ff */
[----:B------:R-:W-:-:S04]  /*4e00*/  FADD.FTZ R92, R94, R92 ;  /* 0x0000005c5e5c7221 */ /* 0x000fc80000010000 */
[----:B------:R-:W-:-:S07]  /*4e10*/  @P1 FADD.FTZ R92, R52, R92 ;  /* 0x0000005c345c1221 */ /* 0x000fce0000010000 */
.L_x_16500:
[----:B------:R-:W-:Y:S01]  /*4e20*/  SHF.L.U32 R93, R93, 0x10, RZ ;  /* 0x000000105d5d7819 */ /* 0x000fe200000006ff */
[----:B------:R-:W-:Y:S06]  /*4e30*/  @P2 BRA `(.L_x_16501) ;  /* 0x00000000000c2947 */ /* 0x000fec0003800000 */
[----:B------:R-:W-:Y:S05]  /*4e40*/  @!P1 BRA `(.L_x_16502) ;  /* 0x0000000000189947 */ /* 0x000fea0003800000 */
[----:B-----5:R-:W-:Y:S01]  /*4e50*/  FADD.FTZ R93, R53, R93 ;  /* 0x0000005d355d7221 */ /* 0x020fe20000010000 */
[----:B------:R-:W-:Y:S06]  /*4e60*/  BRA `(.L_x_16502) ;  /* 0x0000000000107947 */ /* 0x000fec0003800000 */
.L_x_16501:
[----:B-----5:R-:W-:-:S04]  /*4e70*/  PRMT R94, R46, 0x7632, R94 ;  /* 0x000076322e5e7816 */ /* 0x020fc8000000005e */
[----:B------:R-:W-:-:S05]  /*4e80*/  SHF.L.U32 R94, R94, 0x10, RZ ;  /* 0x000000105e5e7819 */ /* 0x000fca00000006ff */
[----:B------:R-:W-:-:S04]  /*4e90*/  FADD.FTZ R93, R94, R93 ;  /* 0x0000005d5e5d7221 */ /* 0x000fc80000010000 */
[----:B------:R-:W-:-:S07]  /*4ea0*/  @P1 FADD.FTZ R93, R53, R93 ;  /* 0x0000005d355d1221 */ /* 0x000fce0000010000 */
.L_x_16502:
[C---:B-1-34-:R-:W-:Y:S02]  /*4eb0*/  PRMT R120, R95.reuse, 0x7632, R120 ;  /* 0x000076325f787816 */ /* 0x05afe40000000078 */
[----:B------:R-:W-:Y:S01]  /*4ec0*/  SHF.L.U32 R94, R95, 0x10, RZ ;  /* 0x000000105f5e7819 */ /* 0x000fe200000006ff */
[----:B------:R-:W-:Y:S06]  /*4ed0*/  @P2 BRA `(.L_x_16503) ;  /* 0x00000000000c2947 */ /* 0x000fec0003800000 */
[----:B------:R-:W-:Y:S05]  /*4ee0*/  @!P1 BRA `(.L_x_16504) ;  /* 0x0000000000149947 */ /* 0x000fea0003800000 */
[----:B-----5:R-:W-:Y:S01]  /*4ef0*/  FADD.FTZ R94, R54, R94 ;  /* 0x0000005e365e7221 */ /* 0x020fe20000010000 */
[----:B------:R-:W-:Y:S06]  /*4f00*/  BRA `(.L_x_16504) ;  /* 0x00000000000c7947 */ /* 0x000fec0003800000 */
.L_x_16503:
[----:B-----5:R-:W-:-:S04]  /*4f10*/  IMAD.U32 R95, R47, 0x10000, RZ ;  /* 0x000100002f5f7824 */ /* 0x020fc800078e00ff */
[----:B------:R-:W-:-:S04]  /*4f20*/  FADD.FTZ R94, R95, R94 ;  /* 0x0000005e5f5e7221 */ /* 0x000fc80000010000 */
[----:B------:R-:W-:-:S07]  /*4f30*/  @P1 FADD.FTZ R94, R54, R94 ;  /* 0x0000005e365e1221 */ /* 0x000fce0000010000 */
.L_x_16504:
[----:B------:R-:W-:Y:S01]  /*4f40*/  SHF.L.U32 R95, R120, 0x10, RZ ;  /* 0x00000010785f7819 */ /* 0x000fe200000006ff */
[----:B------:R-:W-:Y:S06]  /*4f50*/  @P2 BRA `(.L_x_16505) ;  /* 0x00000000000c2947 */ /* 0x000fec0003800000 */
[----:B------:R-:W-:Y:S05]  /*4f60*/  @!P1 BRA `(.L_x_16506) ;  /* 0x0000000000189947 */ /* 0x000fea0003800000 */
[----:B-----5:R-:W-:Y:S01]  /*4f70*/  FADD.FTZ R95, R55, R95 ;  /* 0x0000005f375f7221 */ /* 0x020fe20000010000 */
[----:B------:R-:W-:Y:S06]  /*4f80*/  BRA `(.L_x_16506) ;  /* 0x0000000000107947 */ /* 0x000fec0003800000 */
.L_x_16505:
[----:B-----5:R-:W-:-:S04]  /*4f90*/  PRMT R120, R47, 0x7632, R120 ;  /* 0x000076322f787816 */ /* 0x020fc80000000078 */
[----:B------:R-:W-:-:S05]  /*4fa0*/  SHF.L.U32 R120, R120, 0x10, RZ ;  /* 0x0000001078787819 */ /* 0x000fca00000006ff */
[----:B------:R-:W-:-:S04]  /*4fb0*/  FADD.FTZ R95, R120, R95 ;  /* 0x0000005f785f7221 */ /* 0x000fc80000010000 */
[----:B------:R-:W-:-:S07]  /*4fc0*/  @P1 FADD.FTZ R95, R55, R95 ;  /* 0x0000005f375f1221 */ /* 0x000fce0000010000 */
.L_x_16506:
[----:B------:R-:W-:-:S04]  /*4fd0*/  LEA R120, P1, R122, UR12, 0x5 ;  /* 0x0000000c7a787c11 */ /* 0x000fc8000f8228ff */
[C---:B------:R-:W-:Y:S02]  /*4fe0*/  LEA.HI.X R121, R122.reuse, UR13, RZ, 0x5, P1 ;  /* 0x0000000d7a797c11 */ /* 0x040fe400088f2cff */
[----:B------:R-:W-:-:S03]  /*4ff0*/  IADD3 R122, R122, 0x20, RZ ;  /* 0x000000207a7a7810 */ /* 0x000fc60007ffe0ff */
[----:B------:R0:W-:Y:S04]  /*5000*/  STG.E.128 desc[UR4][R120.64], R88 ;  /* 0x0000005878007986 */ /* 0x0001e8000c101d04 */
[----:B------:R0:W-:Y:S02]  /*5010*/  STG.E.128 desc[UR4][R120.64+0x10], R92 ;  /* 0x0000105c78007986 */ /* 0x0001e4000c101d04 */
.L_x_16490:
[----:B------:R-:W-:Y:S05]  /*5020*/  BSYNC B0 ;  /* 0x0000000000007941 */ /* 0x000fea0003800000 */
.L_x_16489:
        /* <DEDUP_REMOVED lines=25> */
.L_x_16509:
[----:B-----5:R-:W-:-:S04]  /*51c0*/  IMAD.U32 R98, R44, 0x10000, RZ ;  /* 0x000100002c627824 */ /* 0x020fc800078e00ff */
[----:B------:R-:W-:-:S04]  /*51d0*/  FADD.FTZ R96, R98, R96 ;  /* 0x0000006062607221 */ /* 0x000fc80000010000 */
[----:B------:R-:W-:-:S07]  /*51e0*/  @P1 FADD.FTZ R96, R48, R96 ;  /* 0x0000006030601221 */ /* 0x000fce0000010000 */
.L_x_16510:
[----:B------:R-:W-:Y:S01]  /*51f0*/  SHF.L.U32 R97, R97, 0x10, RZ ;  /* 0x0000001061617819 */ /* 0x000fe200000006ff */
[----:B------:R-:W-:Y:S06]  /*5200*/  @P2 BRA `(.L_x_16511) ;  /* 0x00000000000c2947 */ /* 0x000fec0003800000 */
[----:B------:R-:W-:Y:S05]  /*5210*/  @!P1 BRA `(.L_x_16512) ;  /* 0x0000000000189947 */ /* 0x000fea0003800000 */
[----:B-----5:R-:W-:Y:S01]  /*5220*/  FADD.FTZ R97, R49, R97 ;  /* 0x0000006131617221 */ /* 0x020fe20000010000 */
[----:B------:R-:W-:Y:S06]  /*5230*/  BRA `(.L_x_16512) ;  /* 0x0000000000107947 */ /* 0x000fec0003800000 */
.L_x_16511:
[----:B-----5:R-:W-:-:S04]  /*5240*/  PRMT R98, R44, 0x7632, R98 ;  /* 0x000076322c627816 */ /* 0x020fc80000000062 */
[----:B------:R-:W-:-:S05]  /*5250*/  SHF.L.U32 R98, R98, 0x10, RZ ;  /* 0x0000001062627819 */ /* 0x000fca00000006ff */
[----:B------:R-:W-:-:S04]  /*5260*/  FADD.FTZ R97, R98, R97 ;  /* 0x0000006162617221 */ /* 0x000fc80000010000 */
[----:B------:R-:W-:-:S07]  /*5270*/  @P1 FADD.FTZ R97, R49, R97 ;  /* 0x0000006131611221 */ /* 0x000fce0000010000 */
.L_x_16512:
[C---:B------:R-:W-:Y:S02]  /*5280*/  PRMT R99, R101.reuse, 0x7632, R99 ;  /* 0x0000763265637816 */ /* 0x040fe40000000063 */
[----:B------:R-:W-:Y:S01]  /*5290*/  SHF.L.U32 R98, R101, 0x10, RZ ;  /* 0x0000001065627819 */ /* 0x000fe200000006ff */
[----:B------:R-:W-:Y:S06]  /*52a0*/  @P2 BRA `(.L_x_16513) ;  /* 0x00000000000c2947 */ /* 0x000fec0003800000 */
[----:B------:R-:W-:Y:S05]  /*52b0*/  @!P1 BRA `(.L_x_16514) ;  /* 0x0000000000149947 */ /* 0x000fea0003800000 */
[----:B-----5:R-:W-:Y:S01]  /*52c0*/  FADD.FTZ R98, R50, R98 ;  /* 0x0000006232627221 */ /* 0x020fe20000010000 */
[----:B------:R-:W-:Y:S06]  /*52d0*/  BRA `(.L_x_16514) ;  /* 0x00000000000c7947 */ /* 0x000fec0003800000 */
.L_x_16513:
[----:B-----5:R-:W-:-:S05]  /*52e0*/  SHF.L.U32 R100, R45, 0x10, RZ ;  /* 0x000000102d647819 */ /* 0x020fca00000006ff */
[----:B------:R-:W-:-:S04]  /*52f0*/  FADD.FTZ R98, R100, R98 ;  /* 0x0000006264627221 */ /* 0x000fc80000010000 */
[----:B------:R-:W-:-:S07]  /*5300*/  @P1 FADD.FTZ R98, R50, R98 ;  /* 0x0000006232621221 */ /* 0x000fce0000010000 */
.L_x_16514:
[----:B------:R-:W-:Y:S01]  /*5310*/  IMAD.U32 R99, R99, 0x10000, RZ ;  /* 0x0001000063637824 */ /* 0x000fe200078e00ff */
[----:B------:R-:W-:Y:S06]  /*5320*/  @P2 BRA `(.L_x_16515) ;  /* 0x00000000000c2947 */ /* 0x000fec0003800000 */
[----:B------:R-:W-:Y:S05]  /*5330*/  @!P1 BRA `(.L_x_16516) ;  /* 0x0000000000189947 */ /* 0x000fea0003800000 */
[----:B-----5:R-:W-:Y:S01]  /*5340*/  FADD.FTZ R99, R51, R99 ;  /* 0x0000006333637221 */ /* 0x020fe20000010000 */
[----:B------:R-:W-:Y:S06]  /*5350*/  BRA `(.L_x_16516) ;  /* 0x0000000000107947 */ /* 0x000fec0003800000 */
.L_x_16515:
[----:B-----5:R-:W-:-:S04]  /*5360*/  PRMT R100, R45, 0x7632, R100 ;  /* 0x000076322d647816 */ /* 0x020fc80000000064 */
[----:B------:R-:W-:-:S05]  /*5370*/  SHF.L.U32 R100, R100, 0x10, RZ ;  /* 0x0000001064647819 */ /* 0x000fca00000006ff */
[----:B------:R-:W-:-:S04]  /*5380*/  FADD.FTZ R99, R100, R99 ;  /* 0x0000006364637221 */ /* 0x000fc80000010000 */
[----:B------:R-:W-:-:S07]  /*5390*/  @P1 FADD.FTZ R99, R51, R99 ;  /* 0x0000006333631221 */ /* 0x000fce0000010000 */
.L_x_16516:
[C---:B------:R-:W-:Y:S02]  /*53a0*/  PRMT R101, R102.reuse, 0x7632, R101 ;  /* 0x0000763266657816 */ /* 0x040fe40000000065 */
[----:B------:R-:W-:Y:S01]  /*53b0*/  SHF.L.U32 R100, R102, 0x10, RZ ;  /* 0x0000001066647819 */ /* 0x000fe200000006ff */
[----:B------:R-:W-:Y:S06]  /*53c0*/  @P2 BRA `(.L_x_16517) ;  /* 0x00000000000c2947 */ /* 0x000fec0003800000 */
[----:B------:R-:W-:Y:S05]  /*53d0*/  @!P1 BRA `(.L_x_16518) ;  /* 0x0000000000149947 */ /* 0x000fea0003800000 */
[----:B-----5:R-:W-:Y:S01]  /*53e0*/  FADD.FTZ R100, R52, R100 ;  /* 0x0000006434647221 */ /* 0x020fe20000010000 */
[----:B------:R-:W-:Y:S06]  /*53f0*/  BRA `(.L_x_16518) ;  /* 0x00000000000c7947 */ /* 0x000fec0003800000 */
.L_x_16517:
[----:B-----5:R-:W-:-:S05]  /*5400*/  SHF.L.U32 R102, R46, 0x10, RZ ;  /* 0x000000102e667819 */ /* 0x020fca00000006ff */
[----:B------:R-:W-:-:S04]  /*5410*/  FADD.FTZ R100, R102, R100 ;  /* 0x0000006466647221 */ /* 0x000fc80000010000 */
[----:B------:R-:W-:-:S07]  /*5420*/  @P1 FADD.FTZ R100, R52, R100 ;  /* 0x0000006434641221 */ /* 0x000fce0000010000 */
.L_x_16518:
[----:B------:R-:W-:Y:S01]  /*5430*/  SHF.L.U32 R101, R101, 0x10, RZ ;  /* 0x0000001065657819 */ /* 0x000fe200000006ff */
[----:B------:R-:W-:Y:S06]  /*5440*/  @P2 BRA `(.L_x_16519) ;  /* 0x00000000000c2947 */ /* 0x000fec0003800000 */
[----:B------:R-:W-:Y:S05]  /*5450*/  @!P1 BRA `(.L_x_16520) ;  /* 0x0000000000189947 */ /* 0x000fea0003800000 */
[----:B-----5:R-:W-:Y:S01]  /*5460*/  FADD.FTZ R101, R53, R101 ;  /* 0x0000006535657221 */ /* 0x020fe20000010000 */
[----:B------:R-:W-:Y:S06]  /*5470*/  BRA `(.L_x_16520) ;  /* 0x0000000000107947 */ /* 0x000fec0003800000 */
.L_x_16519:
[----:B-----5:R-:W-:-:S05]  /*5480*/  PRMT R102, R46, 0x7632, R102 ;  /* 0x000076322e667816 */ /* 0x020fca0000000066 */
[----:B------:R-:W-:-:S04]  /*5490*/  IMAD.U32 R102, R102, 0x10000, RZ ;  /* 0x0001000066667824 */ /* 0x000fc800078e00ff */
[----:B------:R-:W-:-:S04]  /*54a0*/  FADD.FTZ R101, R102, R101 ;  /* 0x0000006566657221 */ /* 0x000fc80000010000 */
[----:B------:R-:W-:-:S07]  /*54b0*/  @P1 FADD.FTZ R101, R53, R101 ;  /* 0x0000006535651221 */ /* 0x000fce0000010000 */
.L_x_16520:
[C---:B-1-34-:R-:W-:Y:S02]  /*54c0*/  PRMT R120, R103.reuse, 0x7632, R120 ;  /* 0x0000763267787816 */ /* 0x05afe40000000078 */
[----:B------:R-:W-:Y:S01]  /*54d0*/  SHF.L.U32 R102, R103, 0x10, RZ ;  /* 0x0000001067667819 */ /* 0x000fe200000006ff */
[----:B------:R-:W-:Y:S06]  /*54e0*/  @P2 BRA `(.L_x_16521) ;  /* 0x00000000000c2947 */ /* 0x000fec0003800000 */
[----:B------:R-:W-:Y:S05]  /*54f0*/  @!P1 BRA `(.L_x_16522) ;  /* 0x0000000000149947 */ /* 0x000fea0003800000 */
[----:B-----5:R-:W-:Y:S01]  /*5500*/  FADD.FTZ R102, R54, R102 ;  /* 0x0000006636667221 */ /* 0x020fe20000010000 */
[----:B------:R-:W-:Y:S06]  /*5510*/  BRA `(.L_x_16522) ;  /* 0x00000000000c7947 */ /* 0x000fec0003800000 */
.L_x_16521:
[----:B-----5:R-:W-:-:S05]  /*5520*/  SHF.L.U32 R103, R47, 0x10, RZ ;  /* 0x000000102f677819 */ /* 0x020fca00000006ff */
[----:B------:R-:W-:-:S04]  /*5530*/  FADD.FTZ R102, R103, R102 ;  /* 0x0000006667667221 */ /* 0x000fc80000010000 */
[----:B------:R-:W-:-:S07]  /*5540*/  @P1 FADD.FTZ R102, R54, R102 ;  /* 0x0000006636661221 */ /* 0x000fce0000010000 */
.L_x_16522:
[----:B------:R-:W-:Y:S01]  /*5550*/  SHF.L.U32 R103, R120, 0x10, RZ ;  /* 0x0000001078677819 */ /* 0x000fe200000006ff */
[----:B------:R-:W-:Y:S06]  /*5560*/  @P2 BRA `(.L_x_16523) ;  /* 0x00000000000c2947 */ /* 0x000fec0003800000 */
[----:B------:R-:W-:Y:S05]  /*5570*/  @!P1 BRA `(.L_x_16524) ;  /* 0x0000000000189947 */ /* 0x000fea0003800000 */
[----:B-----5:R-:W-:Y:S01]  /*5580*/  FADD.FTZ R103, R55, R103 ;  /* 0x0000006737677221 */ /* 0x020fe20000010000 */
[----:B------:R-:W-:Y:S06]  /*5590*/  BRA `(.L_x_16524) ;  /* 0x0000000000107947 */ /* 0x000fec0003800000 */
.L_x_16523:
[----:B-----5:R-:W-:-:S04]  /*55a0*/  PRMT R120, R47, 0x7632, R120 ;  /* 0x000076322f787816 */ /* 0x020fc80000000078 */
[----:B------:R-:W-:-:S05]  /*55b0*/  SHF.L.U32 R120, R120, 0x10, RZ ;  /* 0x0000001078787819 */ /* 0x000fca00000006ff */
[----:B------:R-:W-:-:S04]  /*55c0*/  FADD.FTZ R103, R120, R103 ;  /* 0x0000006778677221 */ /* 0x000fc80000010000 */
[----:B------:R-:W-:-:S07]  /*55d0*/  @P1 FADD.FTZ R103, R55, R103 ;  /* 0x0000006737671221 */ /* 0x000fce0000010000 */
.L_x_16524:
[----:B------:R-:W-:-:S04]  /*55e0*/  LEA R120, P1, R122, UR12, 0x5 ;  /* 0x0000000c7a787c11 */ /* 0x000fc8000f8228ff */
[C---:B------:R-:W-:Y:S01]  /*55f0*/  LEA.HI.X R121, R122.reuse, UR13, RZ, 0x5, P1 ;  /* 0x0000000d7a797c11 */ /* 0x040fe200088f2cff */
[----:B------:R-:W-:-:S04]  /*5600*/  VIADD R122, R122, 0x20 ;  /* 0x000000207a7a7836 */ /* 0x000fc80000000000 */
[----:B------:R0:W-:Y:S04]  /*5610*/  STG.E.128 desc[UR4][R120.64], R96 ;  /* 0x0000006078007986 */ /* 0x0001e8000c101d04 */
[----:B------:R0:W-:Y:S02]  /*5620*/  STG.E.128 desc[UR4][R120.64+0x10], R100 ;  /* 0x0000106478007986 */ /* 0x0001e4000c101d04 */
.L_x_16508:
[----:B------:R-:W-:Y:S05]  /*5630*/  BSYNC B0 ;  /* 0x0000000000007941 */ /* 0x000fea0003800000 */
.L_x_16507:
        /* <DEDUP_REMOVED lines=25> */
.L_x_16527:
[----:B-----5:R-:W-:-:S05]  /*57d0*/  SHF.L.U32 R106, R44, 0x10, RZ ;  /* 0x000000102c6a7819 */ /* 0x020fca00000006ff */
[----:B------:R-:W-:-:S04]  /*57e0*/  FADD.FTZ R104, R106, R104 ;  /* 0x000000686a687221 */ /* 0x000fc80000010000 */
[----:B------:R-:W-:-:S07]  /*57f0*/  @P1 FADD.FTZ R104, R48, R104 ;  /* 0x0000006830681221 */ /* 0x000fce0000010000 */
.L_x_16528:
[----:B------:R-:W-:Y:S01]  /*5800*/  SHF.L.U32 R105, R105, 0x10, RZ ;  /* 0x0000001069697819 */ /* 0x000fe200000006ff */
[----:B------:R-:W-:Y:S06]  /*5810*/  @P2 BRA `(.L_x_16529) ;  /* 0x00000000000c2947 */ /* 0x000fec0003800000 */
[----:B------:R-:W-:Y:S05]  /*5820*/  @!P1 BRA `(.L_x_16530) ;  /* 0x0000000000189947 */ /* 0x000fea0003800000 */
[----:B-----5:R-:W-:Y:S01]  /*5830*/  FADD.FTZ R105, R49, R105 ;  /* 0x0000006931697221 */ /* 0x020fe20000010000 */
[----:B------:R-:W-:Y:S06]  /*5840*/  BRA `(.L_x_16530) ;  /* 0x0000000000107947 */ /* 0x000fec0003800000 */
.L_x_16529:
[----:B-----5:R-:W-:-:S04]  /*5850*/  PRMT R106, R44, 0x7632, R106 ;  /* 0x000076322c6a7816 */ /* 0x020fc8000000006a */
[----:B------:R-:W-:-:S05]  /*5860*/  SHF.L.U32 R106, R106, 0x10, RZ ;  /* 0x000000106a6a7819 */ /* 0x000fca00000006ff */
[----:B------:R-:W-:-:S04]  /*5870*/  FADD.FTZ R105, R106, R105 ;  /* 0x000000696a697221 */ /* 0x000fc80000010000 */
[----:B------:R-:W-:-:S07]  /*5880*/  @P1 FADD.FTZ R105, R49, R105 ;  /* 0x0000006931691221 */ /* 0x000fce0000010000 */
.L_x_16530:
[C---:B------:R-:W-:Y:S01]  /*5890*/  PRMT R107, R109.reuse, 0x7632, R107 ;  /* 0x000076326d6b7816 */ /* 0x040fe2000000006b */
[----:B------:R-:W-:Y:S01]  /*58a0*/  IMAD.U32 R106, R109, 0x10000, RZ ;  /* 0x000100006d6a7824 */ /* 0x000fe200078e00ff */
[----:B------:R-:W-:Y:S06]  /*58b0*/  @P2 BRA `(.L_x_16531) ;  /* 0x00000000000c2947 */ /* 0x000fec0003800000 */
[----:B------:R-:W-:Y:S05]  /*58c0*/  @!P1 BRA `(.L_x_16532) ;  /* 0x0000000000149947 */ /* 0x000fea0003800000 */
[----:B-----5:R-:W-:Y:S01]  /*58d0*/  FADD.FTZ R106, R50, R106 ;  /* 0x0000006a326a7221 */ /* 0x020fe20000010000 */
[----:B------:R-:W-:Y:S06]  /*58e0*/  BRA `(.L_x_16532) ;  /* 0x00000000000c7947 */ /* 0x000fec0003800000 */
.L_x_16531:
[----:B-----5:R-:W-:-:S05]  /*58f0*/  SHF.L.U32 R108, R45, 0x10, RZ ;  /* 0x000000102d6c7819 */ /* 0x020fca00000006ff */
[----:B------:R-:W-:-:S04]  /*5900*/  FADD.FTZ R106, R108, R106 ;  /* 0x0000006a6c6a7221 */ /* 0x000fc80000010000 */
[----:B------:R-:W-:-:S07]  /*5910*/  @P1 FADD.FTZ R106, R50, R106 ;  /* 0x0000006a326a1221 */ /* 0x000fce0000010000 */
.L_x_16532:
[----:B------:R-:W-:Y:S01]  /*5920*/  SHF.L.U32 R107, R107, 0x10, RZ ;  /* 0x000000106b6b7819 */ /* 0x000fe200000006ff */
[----:B------:R-:W-:Y:S06]  /*5930*/  @P2 BRA `(.L_x_16533) ;  /* 0x00000000000c2947 */ /* 0x000fec0003800000 */
[----:B------:R-:W-:Y:S05]  /*5940*/  @!P1 BRA `(.L_x_16534) ;  /* 0x0000000000189947 */ /* 0x000fea0003800000 */
[----:B-----5:R-:W-:Y:S01]  /*5950*/  FADD.FTZ R107, R51, R107 ;  /* 0x0000006b336b7221 */ /* 0x020fe20000010000 */
[----:B------:R-:W-:Y:S06]  /*5960*/  BRA `(.L_x_16534) ;  /* 0x0000000000107947 */ /* 0x000fec0003800000 */
.L_x_16533:
[----:B-----5:R-:W-:-:S04]  /*5970*/  PRMT R108, R45, 0x7632, R108 ;  /* 0x000076322d6c7816 */ /* 0x020fc8000000006c */
[----:B------:R-:W-:-:S05]  /*5980*/  SHF.L.U32 R108, R108, 0x10, RZ ;  /* 0x000000106c6c7819 */ /* 0x000fca00000006ff */
[----:B------:R-:W-:-:S04]  /*5990*/  FADD.FTZ R107, R108, R107 ;  /* 0x0000006b6c6b7221 */ /* 0x000fc80000010000 */
[----:B------:R-:W-:-:S07]  /*59a0*/  @P1 FADD.FTZ R107, R51, R107 ;  /* 0x0000006b336b1221 */ /* 0x000fce0000010000 */
.L_x_16534:
[C---:B------:R-:W-:Y:S02]  /*59b0*/  PRMT R109, R110.reuse, 0x7632, R109 ;  /* 0x000076326e6d7816 */ /* 0x040fe4000000006d */
[----:B------:R-:W-:Y:S01]  /*59c0*/  SHF.L.U32 R108, R110, 0x10, RZ ;  /* 0x000000106e6c7819 */ /* 0x000fe200000006ff */
[----:B------:R-:W-:Y:S06]  /*59d0*/  @P2 BRA `(.L_x_16535) ;  /* 0x00000000000c2947 */ /* 0x000fec0003800000 */
[----:B------:R-:W-:Y:S05]  /*59e0*/  @!P1 BRA `(.L_x_16536) ;  /* 0x0000000000149947 */ /* 0x000fea0003800000 */
[----:B-----5:R-:W-:Y:S01]  /*59f0*/  FADD.FTZ R108, R52, R108 ;  /* 0x0000006c346c7221 */ /* 0x020fe20000010000 */
[----:B------:R-:W-:Y:S06]  /*5a00*/  BRA `(.L_x_16536) ;  /* 0x00000000000c7947 */ /* 0x000fec0003800000 */
.L_x_16535:
[----:B-----5:R-:W-:-:S04]  /*5a10*/  IMAD.U32 R110, R46, 0x10000, RZ ;  /* 0x000100002e6e7824 */ /* 0x020fc800078e00ff */
[----:B------:R-:W-:-:S04]  /*5a20*/  FADD.FTZ R108, R110, R108 ;  /* 0x0000006c6e6c7221 */ /* 0x000fc80000010000 */
[----:B------:R-:W-:-:S07]  /*5a30*/  @P1 FADD.FTZ R108, R52, R108 ;  /* 0x0000006c346c1221 */ /* 0x000fce0000010000 */
.L_x_16536:
[----:B------:R-:W-:Y:S01]  /*5a40*/  SHF.L.U32 R109, R109, 0x10, RZ ;  /* 0x000000106d6d7819 */ /* 0x000fe200000006ff */
[----:B------:R-:W-:Y:S06]  /*5a50*/  @P2 BRA `(.L_x_16537) ;  /* 0x00000000000c2947 */ /* 0x000fec0003800000 */
[----:B------:R-:W-:Y:S05]  /*5a60*/  @!P1 BRA `(.L_x_16538) ;  /* 0x0000000000189947 */ /* 0x000fea0003800000 */
[----:B-----5:R-:W-:Y:S01]  /*5a70*/  FADD.FTZ R109, R53, R109 ;  /* 0x0000006d356d7221 */ /* 0x020fe20000010000 */
[----:B------:R-:W-:Y:S06]  /*5a80*/  BRA `(.L_x_16538) ;  /* 0x0000000000107947 */ /* 0x000fec0003800000 */
.L_x_16537:
[----:B-----5:R-:W-:-:S04]  /*5a90*/  PRMT R110, R46, 0x7632, R110 ;  /* 0x000076322e6e7816 */ /* 0x020fc8000000006e */
[----:B------:R-:W-:-:S05]  /*5aa0*/  SHF.L.U32 R110, R110, 0x10, RZ ;  /* 0x000000106e6e7819 */ /* 0x000fca00000006ff */
[----:B------:R-:W-:-:S04]  /*5ab0*/  FADD.FTZ R109, R110, R109 ;  /* 0x0000006d6e6d7221 */ /* 0x000fc80000010000 */
[----:B------:R-:W-:-:S07]  /*5ac0*/  @P1 FADD.FTZ R109, R53, R109 ;  /* 0x0000006d356d1221 */ /* 0x000fce0000010000 */
.L_x_16538:
[C---:B-1-34-:R-:W-:Y:S02]  /*5ad0*/  PRMT R120, R111.reuse, 0x7632, R120 ;  /* 0x000076326f787816 */ /* 0x05afe40000000078 */
[----:B------:R-:W-:Y:S01]  /*5ae0*/  SHF.L.U32 R110, R111, 0x10, RZ ;  /* 0x000000106f6e7819 */ /* 0x000fe200000006ff */
[----:B------:R-:W-:Y:S06]  /*5af0*/  @P2 BRA `(.L_x_16539) ;  /* 0x00000000000c2947 */ /* 0x000fec0003800000 */
[----:B------:R-:W-:Y:S05]  /*5b00*/  @!P1 BRA `(.L_x_16540) ;  /* 0x0000000000149947 */ /* 0x000fea0003800000 */
[----:B-----5:R-:W-:Y:S01]  /*5b10*/  FADD.FTZ R110, R54, R110 ;  /* 0x0000006e366e7221 */ /* 0x020fe20000010000 */
[----:B------:R-:W-:Y:S06]  /*5b20*/  BRA `(.L_x_16540) ;  /* 0x00000000000c7947 */ /* 0x000fec0003800000 */
.L_x_16539:
[----:B-----5:R-:W-:-:S05]  /*5b30*/  SHF.L.U32 R111, R47, 0x10, RZ ;  /* 0x000000102f6f7819 */ /* 0x020fca00000006ff */
[----:B------:R-:W-:-:S04]  /*5b40*/  FADD.FTZ R110, R111, R110 ;  /* 0x0000006e6f6e7221 */ /* 0x000fc80000010000 */
[----:B------:R-:W-:-:S07]  /*5b50*/  @P1 FADD.FTZ R110, R54, R110 ;  /* 0x0000006e366e1221 */ /* 0x000fce0000010000 */
.L_x_16540:
[----:B------:R-:W-:Y:S01]  /*5b60*/  IMAD.U32 R111, R120, 0x10000, RZ ;  /* 0x00010000786f7824 */ /* 0x000fe200078e00ff */
[----:B------:R-:W-:Y:S06]  /*5b70*/  @P2 BRA `(.L_x_16541) ;  /* 0x00000000000c2947 */ /* 0x000fec0003800000 */
[----:B------:R-:W-:Y:S05]  /*5b80*/  @!P1 BRA `(.L_x_16542) ;  /* 0x0000000000189947 */ /* 0x000fea0003800000 */
[----:B-----5:R-:W-:Y:S01]  /*5b90*/  FADD.FTZ R111, R55, R111 ;  /* 0x0000006f376f7221 */ /* 0x020fe20000010000 */
[----:B------:R-:W-:Y:S06]  /*5ba0*/  BRA `(.L_x_16542) ;  /* 0x0000000000107947 */ /* 0x000fec0003800000 */
.L_x_16541:
[----:B-----5:R-:W-:-:S04]  /*5bb0*/  PRMT R120, R47, 0x7632, R120 ;  /* 0x000076322f787816 */ /* 0x020fc80000000078 */
[----:B------:R-:W-:-:S05]  /*5bc0*/  SHF.L.U32 R120, R120, 0x10, RZ ;  /* 0x0000001078787819 */ /* 0x000fca00000006ff */
[----:B------:R-:W-:-:S04]  /*5bd0*/  FADD.FTZ R111, R120, R111 ;  /* 0x0000006f786f7221 */ /* 0x000fc80000010000 */
[----:B------:R-:W-:-:S07]  /*5be0*/  @P1 FADD.FTZ R111, R55, R111 ;  /* 0x0000006f376f1221 */ /* 0x000fce0000010000 */
.L_x_16542:
[----:B------:R-:W-:-:S04]  /*5bf0*/  LEA R120, P1, R122, UR12, 0x5 ;  /* 0x0000000c7a787c11 */ /* 0x000fc8000f8228ff */
[C---:B------:R-:W-:Y:S02]  /*5c00*/  LEA.HI.X R121, R122.reuse, UR13, RZ, 0x5, P1 ;  /* 0x0000000d7a797c11 */ /* 0x040fe400088f2cff */
[----:B------:R-:W-:-:S03]  /*5c10*/  IADD3 R122, R122, 0x20, RZ ;  /* 0x000000207a7a7810 */ /* 0x000fc60007ffe0ff */
[----:B------:R0:W-:Y:S04]  /*5c20*/  STG.E.128 desc[UR4][R120.64], R104 ;  /* 0x0000006878007986 */ /* 0x0001e8000c101d04 */
[----:B------:R0:W-:Y:S02]  /*5c30*/  STG.E.128 desc[UR4][R120.64+0x10], R108 ;  /* 0x0000106c78007986 */ /* 0x0001e4000c101d04 */
.L_x_16526:
[----:B------:R-:W-:Y:S05]  /*5c40*/  BSYNC B0 ;  /* 0x0000000000007941 */ /* 0x000fea0003800000 */
.L_x_16525:
        /* <DEDUP_REMOVED lines=25> */
.L_x_16545:
[----:B-----5:R-:W-:-:S05]  /*5de0*/  SHF.L.U32 R114, R44, 0x10, RZ ;  /* 0x000000102c727819 */ /* 0x020fca00000006ff */
[----:B------:R-:W-:-:S04]  /*5df0*/  FADD.FTZ R112, R114, R112 ;  /* 0x0000007072707221 */ /* 0x000fc80000010000 */
[----:B------:R-:W-:-:S07]  /*5e00*/  @P1 FADD.FTZ R112, R48, R112 ;  /* 0x0000007030701221 */ /* 0x000fce0000010000 */
.L_x_16546:
[----:B------:R-:W-:Y:S01]  /*5e10*/  IMAD.U32 R113, R113, 0x10000, RZ ;  /* 0x0001000071717824 */ /* 0x000fe200078e00ff */
[----:B------:R-:W-:Y:S06]  /*5e20*/  @P2 BRA `(.L_x_16547) ;  /* 0x00000000000c2947 */ /* 0x000fec0003800000 */
[----:B------:R-:W-:Y:S05]  /*5e30*/  @!P1 BRA `(.L_x_16548) ;  /* 0x0000000000189947 */ /* 0x000fea0003800000 */
[----:B-----5:R-:W-:Y:S01]  /*5e40*/  FADD.FTZ R113, R49, R113 ;  /* 0x0000007131717221 */ /* 0x020fe20000010000 */
[----:B------:R-:W-:Y:S06]  /*5e50*/  BRA `(.L_x_16548) ;  /* 0x0000000000107947 */ /* 0x000fec0003800000 */
.L_x_16547:
[----:B-----5:R-:W-:-:S04]  /*5e60*/  PRMT R114, R44, 0x7632, R114 ;  /* 0x000076322c727816 */ /* 0x020fc80000000072 */
[----:B------:R-:W-:-:S05]  /*5e70*/  SHF.L.U32 R114, R114, 0x10, RZ ;  /* 0x0000001072727819 */ /* 0x000fca00000006ff */
[----:B------:R-:W-:-:S04]  /*5e80*/  FADD.FTZ R113, R114, R113 ;  /* 0x0000007172717221 */ /* 0x000fc80000010000 */
[----:B------:R-:W-:-:S07]  /*5e90*/  @P1 FADD.FTZ R113, R49, R113 ;  /* 0x0000007131711221 */ /* 0x000fce0000010000 */
.L_x_16548:
[C---:B------:R-:W-:Y:S02]  /*5ea0*/  PRMT R115, R117.reuse, 0x7632, R115 ;  /* 0x0000763275737816 */ /* 0x040fe40000000073 */
[----:B------:R-:W-:Y:S01]  /*5eb0*/  SHF.L.U32 R114, R117, 0x10, RZ ;  /* 0x0000001075727819 */ /* 0x000fe200000006ff */
[----:B------:R-:W-:Y:S06]  /*5ec0*/  @P2 BRA `(.L_x_16549) ;  /* 0x00000000000c2947 */ /* 0x000fec0003800000 */
[----:B------:R-:W-:Y:S05]  /*5ed0*/  @!P1 BRA `(.L_x_16550) ;  /* 0x0000000000149947 */ /* 0x000fea0003800000 */
[----:B-----5:R-:W-:Y:S01]  /*5ee0*/  FADD.FTZ R114, R50, R114 ;  /* 0x0000007232727221 */ /* 0x020fe20000010000 */
[----:B------:R-:W-:Y:S06]  /*5ef0*/  BRA `(.L_x_16550) ;  /* 0x00000000000c7947 */ /* 0x000fec0003800000 */
.L_x_16549:
[----:B-----5:R-:W-:-:S05]  /*5f00*/  SHF.L.U32 R116, R45, 0x10, RZ ;  /* 0x000000102d747819 */ /* 0x020fca00000006ff */
[----:B------:R-:W-:-:S04]  /*5f10*/  FADD.FTZ R114, R116, R114 ;  /* 0x0000007274727221 */ /* 0x000fc80000010000 */
[----:B------:R-:W-:-:S07]  /*5f20*/  @P1 FADD.FTZ R114, R50, R114 ;  /* 0x0000007232721221 */ /* 0x000fce0000010000 */
.L_x_16550:
[----:B------:R-:W-:Y:S01]  /*5f30*/  SHF.L.U32 R115, R115, 0x10, RZ ;  /* 0x0000001073737819 */ /* 0x000fe200000006ff */
[----:B------:R-:W-:Y:S06]  /*5f40*/  @P2 BRA `(.L_x_16551) ;  /* 0x00000000000c2947 */ /* 0x000fec0003800000 */
[----:B------:R-:W-:Y:S05]  /*5f50*/  @!P1 BRA `(.L_x_16552) ;  /* 0x0000000000189947 */ /* 0x000fea0003800000 */
[----:B-----5:R-:W-:Y:S01]  /*5f60*/  FADD.FTZ R115, R51, R115 ;  /* 0x0000007333737221 */ /* 0x020fe20000010000 */
[----:B------:R-:W-:Y:S06]  /*5f70*/  BRA `(.L_x_16552) ;  /* 0x0000000000107947 */ /* 0x000fec0003800000 */
.L_x_16551:
[----:B-----5:R-:W-:-:S05]  /*5f80*/  PRMT R116, R45, 0x7632, R116 ;  /* 0x000076322d747816 */ /* 0x020fca0000000074 */
[----:B------:R-:W-:-:S04]  /*5f90*/  IMAD.U32 R116, R116, 0x10000, RZ ;  /* 0x0001000074747824 */ /* 0x000fc800078e00ff */
[----:B------:R-:W-:-:S04]  /*5fa0*/  FADD.FTZ R115, R116, R115 ;  /* 0x0000007374737221 */ /* 0x000fc80000010000 */
[----:B------:R-:W-:-:S07]  /*5fb0*/  @P1 FADD.FTZ R115, R51, R115 ;  /* 0x0000007333731221 */ /* 0x000fce0000010000 */
.L_x_16552:
[C---:B------:R-:W-:Y:S02]  /*5fc0*/  PRMT R117, R118.reuse, 0x7632, R117 ;  /* 0x0000763276757816 */ /* 0x040fe40000000075 */
[----:B------:R-:W-:Y:S01]  /*5fd0*/  SHF.L.U32 R116, R118, 0x10, RZ ;  /* 0x0000001076747819 */ /* 0x000fe200000006ff */
[----:B------:R-:W-:Y:S06]  /*5fe0*/  @P2 BRA `(.L_x_16553) ;  /* 0x00000000000c2947 */ /* 0x000fec0003800000 */
[----:B------:R-:W-:Y:S05]  /*5ff0*/  @!P1 BRA `(.L_x_16554) ;  /* 0x0000000000149947 */ /* 0x000fea0003800000 */
[----:B-----5:R-:W-:Y:S01]  /*6000*/  FADD.FTZ R116, R52, R116 ;  /* 0x0000007434747221 */ /* 0x020fe20000010000 */
[----:B------:R-:W-:Y:S06]  /*6010*/  BRA `(.L_x_16554) ;  /* 0x00000000000c7947 */ /* 0x000fec0003800000 */
.L_x_16553:
[----:B-----5:R-:W-:-:S05]  /*6020*/  SHF.L.U32 R118, R46, 0x10, RZ ;  /* 0x000000102e767819 */ /* 0x020fca00000006ff */
[----:B------:R-:W-:-:S04]  /*6030*/  FADD.FTZ R116, R118, R116 ;  /* 0x0000007476747221 */ /* 0x000fc80000010000 */
[----:B------:R-:W-:-:S07]  /*6040*/  @P1 FADD.FTZ R116, R52, R116 ;  /* 0x0000007434741221 */ /* 0x000fce0000010000 */
.L_x_16554:
[----:B------:R-:W-:Y:S01]  /*6050*/  SHF.L.U32 R117, R117, 0x10, RZ ;  /* 0x0000001075757819 */ /* 0x000fe200000006ff */
[----:B------:R-:W-:Y:S06]  /*6060*/  @P2 BRA `(.L_x_16555) ;  /* 0x00000000000c2947 */ /* 0x000fec0003800000 */
[----:B------:R-:W-:Y:S05]  /*6070*/  @!P1 BRA `(.L_x_16556) ;  /* 0x0000000000189947 */ /* 0x000fea0003800000 */
[----:B-----5:R-:W-:Y:S01]  /*6080*/  FADD.FTZ R117, R53, R117 ;  /* 0x0000007535757221 */ /* 0x020fe20000010000 */
[----:B------:R-:W-:Y:S06]  /*6090*/  BRA `(.L_x_16556) ;  /* 0x0000000000107947 */ /* 0x000fec0003800000 */
.L_x_16555:
[----:B-----5:R-:W-:-:S04]  /*60a0*/  PRMT R118, R46, 0x7632, R118 ;  /* 0x000076322e767816 */ /* 0x020fc80000000076 */
[----:B------:R-:W-:-:S05]  /*60b0*/  SHF.L.U32 R118, R118, 0x10, RZ ;  /* 0x0000001076767819 */ /* 0x000fca00000006ff */
[----:B------:R-:W-:-:S04]  /*60c0*/  FADD.FTZ R117, R118, R117 ;  /* 0x0000007576757221 */ /* 0x000fc80000010000 */
[----:B------:R-:W-:-:S07]  /*60d0*/  @P1 FADD.FTZ R117, R53, R117 ;  /* 0x0000007535751221 */ /* 0x000fce0000010000 */
.L_x_16556:
[C---:B-1-34-:R-:W-:Y:S01]  /*60e0*/  PRMT R120, R119.reuse, 0x7632, R120 ;  /* 0x0000763277787816 */ /* 0x05afe20000000078 */
[----:B------:R-:W-:Y:S01]  /*60f0*/  IMAD.U32 R118, R119, 0x10000, RZ ;  /* 0x0001000077767824 */ /* 0x000fe200078e00ff */
[----:B------:R-:W-:Y:S06]  /*6100*/  @P2 BRA `(.L_x_16557) ;  /* 0x00000000000c2947 */ /* 0x000fec0003800000 */
[----:B------:R-:W-:Y:S05]  /*6110*/  @!P1 BRA `(.L_x_16558) ;  /* 0x0000000000149947 */ /* 0x000fea0003800000 */
[----:B-----5:R-:W-:Y:S01]  /*6120*/  FADD.FTZ R118, R54, R118 ;  /* 0x0000007636767221 */ /* 0x020fe20000010000 */
[----:B------:R-:W-:Y:S06]  /*6130*/  BRA `(.L_x_16558) ;  /* 0x00000000000c7947 */ /* 0x000fec0003800000 */
.L_x_16557:
[----:B-----5:R-:W-:-:S05]  /*6140*/  SHF.L.U32 R119, R47, 0x10, RZ ;  /* 0x000000102f777819 */ /* 0x020fca00000006ff */
[----:B------:R-:W-:-:S04]  /*6150*/  FADD.FTZ R118, R119, R118 ;  /* 0x0000007677767221 */ /* 0x000fc80000010000 */
[----:B------:R-:W-:-:S07]  /*6160*/  @P1 FADD.FTZ R118, R54, R118 ;  /* 0x0000007636761221 */ /* 0x000fce0000010000 */
.L_x_16558:
[----:B------:R-:W-:Y:S01]  /*6170*/  SHF.L.U32 R119, R120, 0x10, RZ ;  /* 0x0000001078777819 */ /* 0x000fe200000006ff */
[----:B------:R-:W-:Y:S06]  /*6180*/  @P2 BRA `(.L_x_16559) ;  /* 0x00000000000c2947 */ /* 0x000fec0003800000 */
[----:B------:R-:W-:Y:S05]  /*6190*/  @!P1 BRA `(.L_x_16560) ;  /* 0x0000000000189947 */ /* 0x000fea0003800000 */
[----:B-----5:R-:W-:Y:S01]  /*61a0*/  FADD.FTZ R119, R55, R119 ;  /* 0x0000007737777221 */ /* 0x020fe20000010000 */
[----:B------:R-:W-:Y:S06]  /*61b0*/  BRA `(.L_x_16560) ;  /* 0x0000000000107947 */ /* 0x000fec0003800000 */
.L_x_16559:
[----:B-----5:R-:W-:-:S04]  /*61c0*/  PRMT R120, R47, 0x7632, R120 ;  /* 0x000076322f787816 */ /* 0x020fc80000000078 */
[----:B------:R-:W-:-:S05]  /*61d0*/  SHF.L.U32 R120, R120, 0x10, RZ ;  /* 0x0000001078787819 */ /* 0x000fca00000006ff */
[----:B------:R-:W-:-:S04]  /*61e0*/  FADD.FTZ R119, R120, R119 ;  /* 0x0000007778777221 */ /* 0x000fc80000010000 */
[----:B------:R-:W-:-:S07]  /*61f0*/  @P1 FADD.FTZ R119, R55, R119 ;  /* 0x0000007737771221 */ /* 0x000fce0000010000 */
.L_x_16560:
[----:B------:R-:W-:-:S04]  /*6200*/  LEA R120, P1, R122, UR12, 0x5 ;  /* 0x0000000c7a787c11 */ /* 0x000fc8000f8228ff */
[----:B------:R-:W-:-:S05]  /*6210*/  LEA.HI.X R121, R122, UR13, RZ, 0x5, P1 ;  /* 0x0000000d7a797c11 */ /* 0x000fca00088f2cff */
[----:B------:R0:W-:Y:S04]  /*6220*/  STG.E.128 desc[UR4][R120.64], R112 ;  /* 0x0000007078007986 */ /* 0x0001e8000c101d04 */
[----:B------:R0:W-:Y:S02]  /*6230*/  STG.E.128 desc[UR4][R120.64+0x10], R116 ;  /* 0x0000107478007986 */ /* 0x0001e4000c101d04 */
.L_x_16544:
[----:B------:R-:W-:Y:S05]  /*6240*/  BSYNC B0 ;  /* 0x0000000000007941 */ /* 0x000fea0003800000 */
.L_x_16543:
[----:B01234-:R-:W-:Y:S01]  /*6250*/  FADD.FTZ R120, RZ, R56 ;  /* 0x00000038ff787221 */ /* 0x01ffe20000010000 */
[----:B------:R-:W-:Y:S01]  /*6260*/  ISETP.GT.U32.AND P1, PT, R13, 0x3f, PT ;  /* 0x0000003f0d00780c */ /* 0x000fe20003f24070 */
[----:B------:R-:W-:Y:S01]  /*6270*/  UMOV UR6, 0xffffffff ;  /* 0xffffffff00067882 */ /* 0x000fe20000000000 */
[----:B------:R-:W-:Y:S01]  /*6280*/  LOP3.LUT R12, R12, 0xfffffffb, RZ, 0xc0, !PT ;  /* 0xfffffffb0c0c7812 */ /* 0x000fe200078ec0ff */
[----:B------:R-:W-:Y:S01]  /*6290*/  FADD.FTZ R120, R57, R120 ;  /* 0x0000007839787221 */ /* 0x000fe20000010000 */
[C---:B------:R-:W-:Y:S02]  /*62a0*/  ISETP.GT.U32.AND P2, PT, R13.reuse, 0xbf, PT ;  /* 0x000000bf0d00780c */ /* 0x040fe40003f44070 */
[C---:B------:R-:W-:Y:S01]  /*62b0*/  ISETP.GT.U32.AND P3, PT, R13.reuse, 0xdf, PT ;  /* 0x000000df0d00780c */ /* 0x040fe20003f64070 */
[----:B------:R-:W-:Y:S01]  /*62c0*/  FADD.FTZ R120, R58, R120 ;  /* 0x000000783a787221 */ /* 0x000fe20000010000 */
[----:B------:R-:W-:Y:S02]  /*62d0*/  ISETP.GT.U32.AND P4, PT, R13, 0xff, PT ;  /* 0x000000ff0d00780c */ /* 0x000fe40003f84070 */
[----:B------:R-:W-:Y:S01]  /*62e0*/  ISETP.NE.AND P5, PT, R124, RZ, PT ;  /* 0x000000ff7c00720c */ /* 0x000fe20003fa5270 */
[----:B------:R-:W-:-:S02]  /*62f0*/  FADD.FTZ R120, R59, R120 ;  /* 0x000000783b787221 */ /* 0x000fc40000010000 */
        /* <DEDUP_REMOVED lines=223> */
.L_x_16590:
        /* <DEDUP_REMOVED lines=111> */
.L_x_16563:
[----:B------:R-:W-:Y:S05]  /*77e0*/  BSYNC B0 ;  /* 0x0000000000007941 */ /* 0x000fea0003800000 */
.L_x_16562:
[----:B------:R-:W-:Y:S01]  /*77f0*/  ISETP.GE.U32.AND P2, PT, R13, 0x40, PT ;  /* 0x000000400d00780c */ /* 0x000fe20003f46070 */
        /* <DEDUP_REMOVED lines=9> */
[----:B-----5:R-:W-:Y:S04]  /*7890*/  STL [R1+0x1a4], R8 ;  /* 0x0001a40801007387 */ /* 0x020fe80000100800 */
        /* <DEDUP_REMOVED lines=86> */
.L_x_16565:
[----:B------:R-:W-:Y:S05]  /*7e00*/  BSYNC B0 ;  /* 0x0000000000007941 */ /* 0x000fea0003800000 */
.L_x_16564:
[----:B------:R-:W-:Y:S01]  /*7e10*/  ISETP.GE.U32.AND P2, PT, R13, 0x60, PT ;  /* 0x000000600d00780c */ /* 0x000fe20003f46070 */
[----:B------:R-:W-:-:S12]  /*7e20*/  BSSY B0, `(.L_x_16566) ;  /* 0x0000048000007945 */ /* 0x000fd80003800000 */
[----:B------:R-:W-:Y:S05]  /*7e30*/  @!P2 BRA `(.L_x_16567) ;  /* 0x000000040018a947 */ /* 0x000fea0003800000 */
[----:B01----:R-:W2:Y:S04]  /*7e40*/  LDL R121, [R1+0x100] ;  /* 0x0001000001797983 */ /* 0x003ea80000100800 */
[----:B------:R-:W2:Y:S01]  /*7e50*/  LDL R120, [R1+0x144] ;  /* 0x0001440001787983 */ /* 0x000ea20000100800 */
[----:B------:R-:W-:-:S03]  /*7e60*/  FSEL R123, R172, RZ, !P1 ;  /* 0x000000ffac7b7208 */ /* 0x000fc60004800000 */
[----:B-----5:R0:W-:Y:S02]  /*7e70*/  STL [R1+0x190], R3 ;  /* 0x0001900301007387 */ /* 0x0201e40000100800 */
        /* <DEDUP_REMOVED lines=66> */
.L_x_16567:
[----:B------:R-:W-:Y:S05]  /*82a0*/  BSYNC B0 ;  /* 0x0000000000007941 */ /* 0x000fea0003800000 */
.L_x_16566:
[----:B------:R-:W-:Y:S01]  /*82b0*/  ISETP.GE.U32.AND P2, PT, R13, 0x80, PT ;  /* 0x000000800d00780c */ /* 0x000fe20003f46070 */
[----:B------:R-:W-:-:S12]  /*82c0*/  BSSY B0, `(.L_x_16568) ;  /* 0x0000048000007945 */ /* 0x000fd80003800000 */
[----:B------:R-:W-:Y:S05]  /*82d0*/  @!P2 BRA `(.L_x_16569) ;  /* 0x000000040018a947 */ /* 0x000fea0003800000 */
[----:B012---:R-:W2:Y:S04]  /*82e0*/  LDL R121, [R1+0xc0] ;  /* 0x0000c00001797983 */ /* 0x007ea80000100800 */
        /* <DEDUP_REMOVED lines=69> */
.L_x_16569:
[----:B------:R-:W-:Y:S05]  /*8740*/  BSYNC B0 ;  /* 0x0000000000007941 */ /* 0x000fea0003800000 */
.L_x_16568:
[----:B------:R-:W-:Y:S01]  /*8750*/  ISETP.GE.U32.AND P2, PT, R13, 0xa0, PT ;  /* 0x000000a00d00780c */ /* 0x000fe20003f46070 */
        /* <DEDUP_REMOVED lines=54> */
.L_x_16571:
[----:B------:R-:W-:Y:S05]  /*8ac0*/  BSYNC B0 ;  /* 0x0000000000007941 */ /* 0x000fea0003800000 */
.L_x_16570:
[----:B------:R-:W-:Y:S01]  /*8ad0*/  ISETP.GE.U32.AND P2, PT, R13, 0xc0, PT ;  /* 0x000000c00d00780c */ /* 0x000fe20003f46070 */
[----:B------:R-:W-:-:S12]  /*8ae0*/  BSSY B0, `(.L_x_16572) ;  /* 0x0000032000007945 */ /* 0x000fd80003800000 */
[----:B------:R-:W-:Y:S05]  /*8af0*/  @!P2 BRA `(.L_x_16573) ;  /* 0x0000000000c0a947 */ /* 0x000fea0003800000 */
        /* <DEDUP_REMOVED lines=37> */
[-C--:B-----5:R-:W-:Y:S01]  /*8d50*/  FFMA.FTZ R123, R11, R127.reuse, R0 ;  /* 0x0000007f0b7b7223 */ /* 0x0a0fe20000010000 */
        /* <DEDUP_REMOVED lines=10> */
.L_x_16573:
[----:B------:R-:W-:Y:S05]  /*8e00*/  BSYNC B0 ;  /* 0x0000000000007941 */ /* 0x000fea0003800000 */
.L_x_16572:
        /* <DEDUP_REMOVED lines=15> */
[----:B-----5:R-:W-:Y:S01]  /*8f00*/  FFMA.FTZ R124, R5, R124, R19 ;  /* 0x0000007c057c7223 */ /* 0x020fe20000010013 */
[----:B------:R-:W-:Y:S01]  /*8f10*/  FFMA.FTZ R127, R129, R127, R141 ;  /* 0x0000007f817f7223 */ /* 0x000fe2000001008d */
[-C--:B------:R-:W-:Y:S01]  /*8f20*/  FFMA.FTZ R126, R130, R122.reuse, R142 ;  /* 0x0000007a827e7223 */ /* 0x080fe2000001008e */
[----:B------:R-:W-:Y:S01]  /*8f30*/  FFMA.FTZ R122, R131, R122, R143 ;  /* 0x0000007a837a7223 */ /* 0x000fe2000001008f */
[----:B------:R-:W-:Y:S01]  /*8f40*/  F2FP.BF16.F32.PACK_AB R120, R121, R120 ;  /* 0x000000787978723e */ /* 0x000fe200000010ff */
[-C--:B------:R-:W-:Y:S01]  /*8f50*/  FFMA.FTZ R121, R8, R125.reuse, R16 ;  /* 0x0000007d08797223 */ /* 0x080fe20000010010 */
[----:B------:R-:W-:Y:S01]  /*8f60*/  F2FP.BF16.F32.PACK_AB R124, R127, R124 ;  /* 0x0000007c7f7c723e */ /* 0x000fe200000010ff */
[--C-:B------:R-:W-:Y:S01]  /*8f70*/  FADD.FTZ R127, R109, -R123.reuse ;  /* 0x8000007b6d7f7221 */ /* 0x100fe20000010000 */
        /* <DEDUP_REMOVED lines=29> */
.L_x_16575:
[----:B------:R-:W-:Y:S05]  /*9150*/  BSYNC B0 ;  /* 0x0000000000007941 */ /* 0x000fea0003800000 */
.L_x_16574:
        /* <DEDUP_REMOVED lines=51> */
.L_x_16577:
[----:B------:R-:W-:Y:S05]  /*9490*/  BSYNC B0 ;  /* 0x0000000000007941 */ /* 0x000fea0003800000 */
.L_x_16576:
[----:B01234-:R-:W0:Y:S02]  /*94a0*/  LDC.64 R120, c[0x0][0x210] ;  /* 0x00008400ff787b82 */ /* 0x01fe240000000a00 */
[----:B0-----:R-:W-:-:S04]  /*94b0*/  LEA R39, R120, R39, 0x2 ;  /* 0x0000002778277211 */ /* 0x001fc800078e10ff */
[----:B------:R-:W-:-:S13]  /*94c0*/  ISETP.GE.AND P1, PT, R39, R121, PT ;  /* 0x000000792700720c */ /* 0x000fda0003f26270 */
[----:B------:R-:W-:Y:S05]  /*94d0*/  @!P1 BRA `(.L_x_16578) ;  /* 0xffffff9c00289947 */ /* 0x000fea000383ffff */
[----:B------:R-:W-:Y:S05]  /*94e0*/  EXIT ;  /* 0x000000000000794d */ /* 0x000fea0003800000 */
.L_x_16561:
[----:B------:R-:W-:Y:S01]  /*94f0*/  HFMA2.MMA R122, -RZ, RZ, 0, 5.9604644775390625e-08 ;  /* 0x00000001ff7a7435 */ /* 0x000fe200000001ff */
[----:B------:R-:W-:Y:S01]  /*9500*/  BSSY B0, `(.L_x_16579) ;  /* 0x0000007000007945 */ /* 0x000fe20003800000 */
[----:B------:R-:W-:Y:S01]  /*9510*/  MOV R125, R123 ;  /* 0x0000007b007d7202 */ /* 0x000fe20000000f00 */
[----:B------:R-:W-:Y:S01]  /*9520*/  IMAD.MOV.U32 R120, RZ, RZ, -0x1 ;  /* 0xffffffffff787424 */ /* 0x000fe200078e00ff */
[----:B------:R-:W-:-:S07]  /*9530*/  MOV R121, 0x1f ;  /* 0x0000001f00797802 */ /* 0x000fce0000000f00 */
[----:B-----5:R-:W-:Y:S05]  /*9540*/  WARPSYNC.COLLECTIVE R120, `(.L_x_16580) ;  /* 0x0000000078087348 */ /* 0x020fea0003c00000 */
[----:B------:R0:W1:Y:S02]  /*9550*/  SHFL.BFLY P6, R120, R125, R122, R121 ;  /* 0x0c00007a7d787389 */ /* 0x00006400000c0079 */
[----:B01---5:R-:W-:Y:S01]  /*9560*/  ENDCOLLECTIVE ;  /* 0x000000000000791b */ /* 0x023fe20003800000 */
.L_x_16580:
[----:B------:R-:W-:Y:S05]  /*9570*/  BSYNC B0 ;  /* 0x0000000000007941 */ /* 0x000fea0003800000 */
.L_x_16579:
        /* <DEDUP_REMOVED lines=9> */
.L_x_16581:
[----:B------:R-:W-:Y:S01]  /*9610*/  HFMA2.MMA R122, -RZ, RZ, 0, 2.384185791015625e-07 ;  /* 0x00000004ff7a7435 */ /* 0x000fe200000001ff */
[----:B------:R-:W-:Y:S01]  /*9620*/  FADD.FTZ R123, R123, R120 ;  /* 0x000000787b7b7221 */ /* 0x000fe20000010000 */
[----:B------:R-:W-:-:S03]  /*9630*/  MOV R120, 0xffffffff ;  /* 0xffffffff00787802 */ /* 0x000fc60000000f00 */
[----:B------:R-:W-:-:S07]  /*9640*/  IMAD.MOV.U32 R125, RZ, RZ, R123 ;  /* 0x000000ffff7d7224 */ /* 0x000fce00078e007b */
[----:B------:R-:W-:Y:S05]  /*9650*/  WARPSYNC.COLLECTIVE R120, `(.L_x_16582) ;  /* 0x0000000078087348 */ /* 0x000fea0003c00000 */
[----:B------:R0:W1:Y:S02]  /*9660*/  SHFL.BFLY P6, R120, R125, R122, R121 ;  /* 0x0c00007a7d787389 */ /* 0x00006400000c0079 */
[----:B01----:R-:W-:Y:S01]  /*9670*/  ENDCOLLECTIVE ;  /* 0x000000000000791b */ /* 0x003fe20003800000 */
.L_x_16582:
[----:B------:R-:W-:Y:S01]  /*9680*/  HFMA2.MMA R122, -RZ, RZ, 0, 4.76837158203125e-07 ;  /* 0x00000008ff7a7435 */ /* 0x000fe200000001ff */
[----:B------:R-:W-:Y:S01]  /*9690*/  FADD.FTZ R123, R123, R120 ;  /* 0x000000787b7b7221 */ /* 0x000fe20000010000 */
[----:B------:R-:W-:-:S04]  /*96a0*/  IMAD.MOV.U32 R120, RZ, RZ, -0x1 ;  /* 0xffffffffff787424 */ /* 0x000fc800078e00ff */
[----:B------:R-:W-:-:S07]  /*96b0*/  MOV R125, R123 ;  /* 0x0000007b007d7202 */ /* 0x000fce0000000f00 */
[----:B------:R-:W-:Y:S05]  /*96c0*/  WARPSYNC.COLLECTIVE R120, `(.L_x_16583) ;  /* 0x0000000078087348 */ /* 0x000fea0003c00000 */
[----:B------:R0:W1:Y:S02]  /*96d0*/  SHFL.BFLY P6, R120, R125, R122, R121 ;  /* 0x0c00007a7d787389 */ /* 0x00006400000c0079 */
[----:B01----:R-:W-:Y:S01]  /*96e0*/  ENDCOLLECTIVE ;  /* 0x000000000000791b */ /* 0x003fe20003800000 */
.L_x_16583:
[----:B------:R-:W-:Y:S01]  /*96f0*/  HFMA2.MMA R122, -RZ, RZ, 0, 9.5367431640625e-07 ;  /* 0x00000010ff7a7435 */ /* 0x000fe200000001ff */
[----:B------:R-:W-:Y:S01]  /*9700*/  FADD.FTZ R123, R123, R120 ;  /* 0x000000787b7b7221 */ /* 0x000fe20000010000 */
[----:B------:R-:W-:-:S04]  /*9710*/  MOV R120, 0xffffffff ;  /* 0xffffffff00787802 */ /* 0x000fc80000000f00 */
[----:B------:R-:W-:-:S07]  /*9720*/  MOV R125, R123 ;  /* 0x0000007b007d7202 */ /* 0x000fce0000000f00 */
[----:B------:R-:W-:Y:S05]  /*9730*/  WARPSYNC.COLLECTIVE R120, `(.L_x_16584) ;  /* 0x0000000078087348 */ /* 0x000fea0003c00000 */
[----:B------:R0:W1:Y:S02]  /*9740*/  SHFL.BFLY P6, R120, R125, R122, R121 ;  /* 0x0c00007a7d787389 */ /* 0x00006400000c0079 */
[----:B01----:R-:W-:Y:S01]  /*9750*/  ENDCOLLECTIVE ;  /* 0x000000000000791b */ /* 0x003fe20003800000 */
.L_x_16584:
        /* <DEDUP_REMOVED lines=141> */
.L_x_16585:
[----:B------:R-:W-:Y:S01]  /*a030*/  HFMA2.MMA R122, -RZ, RZ, 0, 1.1920928955078125e-07 ;  /* 0x00000002ff7a7435 */ /* 0x000fe200000001ff */
[----:B------:R-:W-:Y:S01]  /*a040*/  FADD.FTZ R123, R123, R120 ;  /* 0x000000787b7b7221 */ /* 0x000fe20000010000 */
[----:B------:R-:W-:-:S04]  /*a050*/  IMAD.MOV.U32 R120, RZ, RZ, -0x1 ;  /* 0xffffffffff787424 */ /* 0x000fc800078e00ff */
[----:B------:R-:W-:-:S07]  /*a060*/  MOV R125, R123 ;  /* 0x0000007b007d7202 */ /* 0x000fce0000000f00 */
[----:B------:R-:W-:Y:S05]  /*a070*/  WARPSYNC.COLLECTIVE R120, `(.L_x_16586) ;  /* 0x0000000078087348 */ /* 0x000fea0003c00000 */
[----:B------:R0:W1:Y:S02]  /*a080*/  SHFL.BFLY P6, R120, R125, R122, R121 ;  /* 0x0c00007a7d787389 */ /* 0x00006400000c0079 */
[----:B01----:R-:W-:Y:S01]  /*a090*/  ENDCOLLECTIVE ;  /* 0x000000000000791b */ /* 0x003fe20003800000 */
.L_x_16586:
[----:B------:R-:W-:Y:S01]  /*a0a0*/  HFMA2.MMA R122, -RZ, RZ, 0, 2.384185791015625e-07 ;  /* 0x00000004ff7a7435 */ /* 0x000fe200000001ff */
[----:B------:R-:W-:Y:S01]  /*a0b0*/  FADD.FTZ R123, R123, R120 ;  /* 0x000000787b7b7221 */ /* 0x000fe20000010000 */
[----:B------:R-:W-:-:S04]  /*a0c0*/  MOV R120, 0xffffffff ;  /* 0xffffffff00787802 */ /* 0x000fc80000000f00 */
[----:B------:R-:W-:-:S07]  /*a0d0*/  MOV R125, R123 ;  /* 0x0000007b007d7202 */ /* 0x000fce0000000f00 */
[----:B------:R-:W-:Y:S05]  /*a0e0*/  WARPSYNC.COLLECTIVE R120, `(.L_x_16587) ;  /* 0x0000000078087348 */ /* 0x000fea0003c00000 */
[----:B------:R0:W1:Y:S02]  /*a0f0*/  SHFL.BFLY P6, R120, R125, R122, R121 ;  /* 0x0c00007a7d787389 */ /* 0x00006400000c0079 */
[----:B01----:R-:W-:Y:S01]  /*a100*/  ENDCOLLECTIVE ;  /* 0x000000000000791b */ /* 0x003fe20003800000 */
.L_x_16587:
[----:B------:R-:W-:Y:S02]  /*a110*/  IMAD.MOV.U32 R122, RZ, RZ, 0x8 ;  /* 0x00000008ff7a7424 */ /* 0x000fe400078e00ff */
[----:B------:R-:W-:Y:S01]  /*a120*/  FADD.FTZ R123, R123, R120 ;  /* 0x000000787b7b7221 */ /* 0x000fe20000010000 */
[----:B------:R-:W-:-:S04]  /*a130*/  MOV R120, 0xffffffff ;  /* 0xffffffff00787802 */ /* 0x000fc80000000f00 */
[----:B------:R-:W-:-:S07]  /*a140*/  MOV R125, R123 ;  /* 0x0000007b007d7202 */ /* 0x000fce0000000f00 */
[----:B------:R-:W-:Y:S05]  /*a150*/  WARPSYNC.COLLECTIVE R120, `(.L_x_16588) ;  /* 0x0000000078087348 */ /* 0x000fea0003c00000 */
[----:B------:R0:W1:Y:S02]  /*a160*/  SHFL.BFLY P6, R120, R125, R122, R121 ;  /* 0x0c00007a7d787389 */ /* 0x00006400000c0079 */
[----:B01----:R-:W-:Y:S01]  /*a170*/  ENDCOLLECTIVE ;  /* 0x000000000000791b */ /* 0x003fe20003800000 */
.L_x_16588:
[----:B------:R-:W-:Y:S01]  /*a180*/  HFMA2.MMA R122, -RZ, RZ, 0, 9.5367431640625e-07 ;  /* 0x00000010ff7a7435 */ /* 0x000fe200000001ff */
[----:B------:R-:W-:Y:S01]  /*a190*/  FADD.FTZ R123, R123, R120 ;  /* 0x000000787b7b7221 */ /* 0x000fe20000010000 */
[----:B------:R-:W-:-:S04]  /*a1a0*/  MOV R120, 0xffffffff ;  /* 0xffffffff00787802 */ /* 0x000fc80000000f00 */
[----:B------:R-:W-:-:S07]  /*a1b0*/  MOV R125, R123 ;  /* 0x0000007b007d7202 */ /* 0x000fce0000000f00 */
[----:B------:R-:W-:Y:S05]  /*a1c0*/  WARPSYNC.COLLECTIVE R120, `(.L_x_16589) ;  /* 0x0000000078087348 */ /* 0x000fea0003c00000 */
[----:B------:R0:W1:Y:S02]  /*a1d0*/  SHFL.BFLY P6, R120, R125, R122, R121 ;  /* 0x0c00007a7d787389 */ /* 0x00006400000c0079 */
[----:B01----:R-:W-:Y:S01]  /*a1e0*/  ENDCOLLECTIVE ;  /* 0x000000000000791b */ /* 0x003fe20003800000 */
.L_x_16589:
[----:B------:R-:W-:Y:S05]  /*a1f0*/  BRA `(.L_x_16590) ;  /* 0xffffffcc00bc7947 */ /* 0x000fea000383ffff */
.L_x_16591:
        /* <DEDUP_REMOVED lines=16> */
.L_x_53098:


//--------------------- .text._ZN10layer_norm31ln_parallel_residual_fwd_kernelINS_13Kernel_traitsI13__nv_bfloat16S2_fS2_fjLj2048ELj1ELj4ELj1ELj16ENS_18Kernel_traits_baseILj2048ES2_S2_fS2_fjLj128EEEEELb0ELb0ELb1EEEvNS_9FwdParamsE --------------------------
	.section	.text._ZN10layer_norm31ln_parallel_residual_fwd_kernelINS_13Kernel_traitsI13__nv_bfloat16S2_fS2_fjLj2048ELj1ELj4ELj1ELj16ENS_18Kernel_traits_baseILj2048ES2_S2_fS2_fjLj128EEEEELb0ELb0ELb1EEEvNS_9FwdParamsE,"ax",@progbits
	.align	128
        .global         _ZN10layer_norm31ln_parallel_residual_fwd_kernelINS_13Kernel_traitsI13__nv_bfloat16S2_fS2_fjLj2048ELj1ELj4ELj1ELj16ENS_18Kernel_traits_baseILj2048ES2_S2_fS2_fjLj128EEEEELb0ELb0ELb1EEEvNS_9FwdParamsE
        .type           _ZN10layer_norm31ln_parallel_residual_fwd_kernelINS_13Kernel_traitsI13__nv_bfloat16S2_fS2_fjLj2048ELj1ELj4ELj1ELj16ENS_18Kernel_traits_baseILj2048ES2_S2_fS2_fjLj128EEEEELb0ELb0ELb1EEEvNS_9FwdParamsE,@function
        .size           _ZN10layer_norm31ln_parallel_residual_fwd_kernelINS_13Kernel_traitsI13__nv_bfloat16S2_fS2_fjLj2048ELj1ELj4ELj1ELj16ENS_18Kernel_traits_baseILj2048ES2_S2_fS2_fjLj128EEEEELb0ELb0ELb1EEEvNS_9FwdParamsE,(.L_x_53099 - _ZN10layer_norm31ln_parallel_residual_fwd_kernelINS_13Kernel_traitsI13__nv_bfloat16S2_fS2_fjLj2048ELj1ELj4ELj1ELj16ENS_18Kernel_traits_baseILj2048ES2_S2_fS2_fjLj128EEEEELb0ELb0ELb1EEEvNS_9FwdParamsE)
        .other          _ZN10layer_norm31ln_parallel_residual_fwd_kernelINS_13Kernel_traitsI13__nv_bfloat16S2_fS2_fjLj2048ELj1ELj4ELj1ELj16ENS_18Kernel_traits_baseILj2048ES2_S2_fS2_fjLj128EEEEELb0ELb0ELb1EEEvNS_9FwdParamsE,@"STO_CUDA_ENTRY STV_DEFAULT"
_ZN10layer_norm31ln_parallel_residual_fwd_kernelINS_13Kernel_traitsI13__nv_bfloat16S2_fS2_fjLj2048ELj1ELj4ELj1ELj16ENS_18Kernel_traits_baseILj2048ES2_S2_fS2_fjLj128EEEEELb0ELb0ELb1EEEvNS_9FwdParamsE:
.text._ZN10layer_norm31ln_parallel_residual_fwd_kernelINS_13Kernel_traitsI13__nv_bfloat16S2_fS2_fjLj2048ELj1ELj4ELj1ELj16ENS_18Kernel_traits_baseILj2048ES2_S2_fS2_fjLj128EEEEELb0ELb0ELb1EEEvNS_9FwdParamsE:
        /* <DEDUP_REMOVED lines=12> */
[C---:B------:R-:W-:Y:S02]  /*00c0*/  LOP3.LUT R41, R0.reuse, 0x20, RZ, 0xfc, !PT ;  /* 0x0000002000297812 */ /* 0x040fe400078efcff */
[----:B------:R-:W-:Y:S02]  /*00d0*/  @P0 IADD3.X R113, RZ, UR7, RZ, P1, !PT ;  /* 0x00000007ff710c10 */ /* 0x000fe40008ffe4ff */
[C---:B------:R-:W-:Y:S02]  /*00e0*/  @P0 LEA R104, P1, R41.reuse, UR6, 0x4 ;  /* 0x0000000629680c11 */ /* 0x040fe4000f8220ff */
[----:B------:R-:W-:Y:S02]  /*00f0*/  LOP3.LUT R49, R0, 0x40, RZ, 0xfc, !PT ;  /* 0x0000004000317812 */ /* 0x000fe400078efcff */
[----:B------:R-:W-:Y:S01]  /*0100*/  @P0 LEA.HI.X R105, R41, UR7, RZ, 0x4, P1 ;  /* 0x0000000729690c11 */ /* 0x000fe200088f24ff */
[----:B------:R-:W5:Y:S01]  /*0110*/  @P0 LDG.E.128 R112, desc[UR4][R112.64] ;  /* 0x0000000470700981 */ /* 0x000f62000c1e1d00 */
[----:B------:R-:W-:-:S02]  /*0120*/  @P0 LEA R240, P1, R49, UR6, 0x4 ;  /* 0x0000000631f00c11 */ /* 0x000fc4000f8220ff */
[C---:B------:R-:W-:Y:S02]  /*0130*/  LOP3.LUT R57, R0.reuse, 0x60, RZ, 0xfc, !PT ;  /* 0x0000006000397812 */ /* 0x040fe400078efcff */
[----:B------:R-:W-:Y:S01]  /*0140*/  @P0 LEA.HI.X R241, R49, UR7, RZ, 0x4, P1 ;  /* 0x0000000731f10c11 */ /* 0x000fe200088f24ff */
[----:B------:R-:W5:Y:S01]  /*0150*/  @P0 LDG.E.128 R104, desc[UR4][R104.64] ;  /* 0x0000000468680981 */ /* 0x000f62000c1e1d00 */
        /* <DEDUP_REMOVED lines=12> */
[----:B------:R-:W-:-:S04]  /*0220*/  @P0 LEA R4, P1, R81, UR6, 0x4 ;  /* 0x0000000651040c11 */ /* 0x000fc8000f8220ff */
[----:B------:R-:W-:Y:S01]  /*0230*/  @P0 LEA.HI.X R5, R81, UR7, RZ, 0x4, P1 ;  /* 0x0000000751050c11 */ /* 0x000fe200088f24ff */
[----:B------:R-:W5:Y:S01]  /*0240*/  @P0 LDG.E.128 R184, desc[UR4][R184.64] ;  /* 0x00000004b8b80981 */ /* 0x000f62000c1e1d00 */
[----:B------:R-:W-:Y:S02]  /*0250*/  ISETP.NE.U32.AND P1, PT, RZ, UR8, PT ;  /* 0x00000008ff007c0c */ /* 0x000fe4000bf25070 */
[C---:B------:R-:W-:Y:S02]  /*0260*/  LOP3.LUT R3, R0.reuse, 0xe0, RZ, 0xfc, !PT ;  /* 0x000000e000037812 */ /* 0x040fe400078efcff */
[----:B------:R-:W-:Y:S01]  /*0270*/  ISETP.NE.AND.EX P1, PT, RZ, UR9, PT, P1 ;  /* 0x00000009ff007c0c */ /* 0x000fe2000bf25310 */
[----:B------:R-:W5:Y:S01]  /*0280*/  @P0 LDG.E.128 R4, desc[UR4][R4.64] ;  /* 0x0000000404040981 */ /* 0x000f62000c1e1d00 */
[----:B------:R-:W-:Y:S02]  /*0290*/  @P0 LEA R8, P2, R3, UR6, 0x4 ;  /* 0x0000000603080c11 */ /* 0x000fe4000f8420ff */
[----:B------:R-:W-:-:S02]  /*02a0*/  SHF.L.U32 R36, R0, 0x4, RZ ;  /* 0x0000000400247819 */ /* 0x000fc400000006ff */
[----:B------:R-:W-:Y:S01]  /*02b0*/  @P0 LEA.HI.X R9, R3, UR7, RZ, 0x4, P2 ;  /* 0x0000000703090c11 */ /* 0x000fe200090f24ff */
[----:B------:R-:W-:Y:S01]  /*02c0*/  ULDC.64 UR6, c[0x0][0x260] ;  /* 0x0000980000067ab9 */ /* 0x000fe20000000a00 */
[----:B------:R-:W-:Y:S02]  /*02d0*/  SHF.L.U32 R44, R41, 0x4, RZ ;  /* 0x00000004292c7819 */ /* 0x000fe400000006ff */
[----:B------:R-:W-:Y:S02]  /*02e0*/  SHF.R.U32.HI R2, RZ, 0x1c, R41 ;  /* 0x0000001cff027819 */ /* 0x000fe40000011629 */
[----:B------:R-:W-:Y:S01]  /*02f0*/  SHF.L.U32 R52, R49, 0x4, RZ ;  /* 0x0000000431347819 */ /* 0x000fe200000006ff */
[----:B------:R-:W5:Y:S01]  /*0300*/  @P0 LDG.E.128 R8, desc[UR4][R8.64] ;  /* 0x0000000408080981 */ /* 0x000f62000c1e1d00 */
[----:B------:R-:W-:-:S04]  /*0310*/  @P1 IADD3 R100, P2, R36, UR8, RZ ;  /* 0x0000000824641c10 */ /* 0x000fc8000ff5e0ff */
[----:B------:R-:W-:Y:S02]  /*0320*/  @P1 IADD3.X R101, RZ, UR9, RZ, P2, !PT ;  /* 0x00000009ff651c10 */ /* 0x000fe400097fe4ff */
[----:B------:R-:W-:Y:S02]  /*0330*/  @P1 IADD3 R96, P2, R44, UR8, RZ ;  /* 0x000000082c601c10 */ /* 0x000fe4000ff5e0ff */
[----:B------:R-:W-:Y:S02]  /*0340*/  SHF.R.U32.HI R34, RZ, 0x1c, R49 ;  /* 0x0000001cff227819 */ /* 0x000fe40000011631 */
[----:B------:R-:W-:Y:S01]  /*0350*/  @P1 IADD3.X R97, R2, UR9, RZ, P2, !PT ;  /* 0x0000000902611c10 */ /* 0x000fe200097fe4ff */
[----:B------:R-:W5:Y:S01]  /*0360*/  @P1 LDG.E.128 R100, desc[UR4][R100.64] ;  /* 0x0000000464641981 */ /* 0x000f62000c1e1d00 */
[----:B------:R-:W-:Y:S02]  /*0370*/  @P1 IADD3 R28, P2, R52, UR8, RZ ;  /* 0x00000008341c1c10 */ /* 0x000fe4000ff5e0ff */
[----:B------:R-:W-:-:S02]  /*0380*/  SHF.L.U32 R60, R57, 0x4, RZ ;  /* 0x00000004393c7819 */ /* 0x000fc400000006ff */
[----:B------:R-:W-:Y:S01]  /*0390*/  @P1 IADD3.X R29, R34, UR9, RZ, P2, !PT ;  /* 0x00000009221d1c10 */ /* 0x000fe200097fe4ff */
[----:B------:R-:W5:Y:S01]  /*03a0*/  @P1 LDG.E.128 R96, desc[UR4][R96.64] ;  /* 0x0000000460601981 */ /* 0x000f62000c1e1d00 */
[----:B------:R-:W-:Y:S02]  /*03b0*/  SHF.R.U32.HI R35, RZ, 0x1c, R57 ;  /* 0x0000001cff237819 */ /* 0x000fe40000011639 */
[----:B------:R-:W-:Y:S02]  /*03c0*/  @P1 IADD3 R24, P2, R60, UR8, RZ ;  /* 0x000000083c181c10 */ /* 0x000fe4000ff5e0ff */
[----:B------:R-:W-:Y:S01]  /*03d0*/  SHF.L.U32 R68, R65, 0x4, RZ ;  /* 0x0000000441447819 */ /* 0x000fe200000006ff */
[----:B------:R-:W5:Y:S01]  /*03e0*/  @P1 LDG.E.128 R28, desc[UR4][R28.64] ;  /* 0x000000041c1c1981 */ /* 0x000f62000c1e1d00 */
[----:B------:R-:W-:Y:S02]  /*03f0*/  @P1 IADD3.X R25, R35, UR9, RZ, P2, !PT ;  /* 0x0000000923191c10 */ /* 0x000fe400097fe4ff */
[----:B------:R-:W-:-:S02]  /*0400*/  SHF.R.U32.HI R38, RZ, 0x1c, R65 ;  /* 0x0000001cff267819 */ /* 0x000fc40000011641 */
[----:B------:R-:W-:Y:S02]  /*0410*/  @P1 IADD3 R12, P2, R68, UR8, RZ ;  /* 0x00000008440c1c10 */ /* 0x000fe4000ff5e0ff */
[----:B------:R-:W-:Y:S01]  /*0420*/  SHF.L.U32 R76, R73, 0x4, RZ ;  /* 0x00000004494c7819 */ /* 0x000fe200000006ff */
[----:B------:R-:W5:Y:S01]  /*0430*/  @P1 LDG.E.128 R24, desc[UR4][R24.64] ;  /* 0x0000000418181981 */ /* 0x000f62000c1e1d00 */
[----:B------:R-:W-:Y:S02]  /*0440*/  @P1 IADD3.X R13, R38, UR9, RZ, P2, !PT ;  /* 0x00000009260d1c10 */ /* 0x000fe400097fe4ff */
[----:B------:R-:W-:Y:S02]  /*0450*/  SHF.R.U32.HI R39, RZ, 0x1c, R73 ;  /* 0x0000001cff277819 */ /* 0x000fe40000011649 */
[----:B------:R-:W-:Y:S02]  /*0460*/  @P1 IADD3 R188, P2, R76, UR8, RZ ;  /* 0x000000084cbc1c10 */ /* 0x000fe4000ff5e0ff */
[----:B------:R-:W-:Y:S01]  /*0470*/  SHF.L.U32 R84, R81, 0x4, RZ ;  /* 0x0000000451547819 */ /* 0x000fe200000006ff */
[----:B------:R-:W5:Y:S01]  /*0480*/  @P1 LDG.E.128 R12, desc[UR4][R12.64] ;  /* 0x000000040c0c1981 */ /* 0x000f62000c1e1d00 */
[----:B------:R-:W-:-:S02]  /*0490*/  @P1 IADD3.X R189, R39, UR9, RZ, P2, !PT ;  /* 0x0000000927bd1c10 */ /* 0x000fc400097fe4ff */
[----:B------:R-:W-:Y:S02]  /*04a0*/  SHF.R.U32.HI R42, RZ, 0x1c, R81 ;  /* 0x0000001cff2a7819 */ /* 0x000fe40000011651 */
[----:B------:R-:W-:Y:S02]  /*04b0*/  @P1 IADD3 R16, P2, R84, UR8, RZ ;  /* 0x0000000854101c10 */ /* 0x000fe4000ff5e0ff */
[----:B------:R-:W-:Y:S01]  /*04c0*/  SHF.L.U32 R92, R3, 0x4, RZ ;  /* 0x00000004035c7819 */ /* 0x000fe200000006ff */
[----:B------:R-:W5:Y:S01]  /*04d0*/  @P1 LDG.E.128 R188, desc[UR4][R188.64] ;  /* 0x00000004bcbc1981 */ /* 0x000f62000c1e1d00 */
[----:B------:R-:W-:Y:S02]  /*04e0*/  @P1 IADD3.X R17, R42, UR9, RZ, P2, !PT ;  /* 0x000000092a111c10 */ /* 0x000fe400097fe4ff */
[----:B------:R-:W-:Y:S02]  /*04f0*/  SHF.R.U32.HI R43, RZ, 0x1c, R3 ;  /* 0x0000001cff2b7819 */ /* 0x000fe40000011603 */
[----:B------:R-:W-:Y:S01]  /*0500*/  @P1 IADD3 R20, P2, R92, UR8, RZ ;  /* 0x000000085c141c10 */ /* 0x000fe2000ff5e0ff */
[----:B------:R-:W-:Y:S01]  /*0510*/  ULDC UR8, c[0x0][0x214] ;  /* 0x0000850000087ab9 */ /* 0x000fe20000000800 */
[----:B------:R-:W5:Y:S02]  /*0520*/  @P1 LDG.E.128 R16, desc[UR4][R16.64] ;  /* 0x0000000410101981 */ /* 0x000f64000c1e1d00 */
[----:B------:R-:W-:-:S06]  /*0530*/  @P1 IADD3.X R21, R43, UR9, RZ, P2, !PT ;  /* 0x000000092b151c10 */ /* 0x000fcc00097fe4ff */
[----:B------:R-:W5:Y:S01]  /*0540*/  @P1 LDG.E.128 R20, desc[UR4][R20.64] ;  /* 0x0000000414141981 */ /* 0x000f62000c1e1d00 */
[----:B------:R-:W-:Y:S01]  /*0550*/  SHF.L.U32 R0, R108, 0x4, RZ ;  /* 0x000000046c007819 */ /* 0x000fe200000006ff */
[----:B---3--:R-:W-:Y:S01]  /*0560*/  IMAD.WIDE.U32 R40, R41, 0x10, R88 ;  /* 0x0000001029287825 */ /* 0x008fe200078e0058 */
[----:B------:R-:W-:Y:S02]  /*0570*/  SHF.R.U32.HI R108, RZ, 0x5, R108 ;  /* 0x00000005ff6c7819 */ /* 0x000fe4000001166c */
[----:B------:R-:W-:Y:S01]  /*0580*/  LOP3.LUT R0, R0, 0x1f0, RZ, 0xc0, !PT ;  /* 0x000001f000007812 */ /* 0x000fe200078ec0ff */
[--C-:B------:R-:W-:Y:S01]  /*0590*/  IMAD.WIDE.U32 R48, R49, 0x10, R88.reuse ;  /* 0x0000001031307825 */ /* 0x100fe200078e0058 */
[----:B--2---:R-:W-:Y:S02]  /*05a0*/  LEA R108, R33, R108, 0x2 ;  /* 0x0000006c216c7211 */ /* 0x004fe400078e10ff */
[----:B------:R-:W-:Y:S01]  /*05b0*/  IADD3 R32, P2, R0, UR6, RZ ;  /* 0x0000000600207c10 */ /* 0x000fe2000ff5e0ff */
[----:B------:R-:W-:-:S03]  /*05c0*/  IMAD.WIDE.U32 R56, R57, 0x10, R88 ;  /* 0x0000001039387825 */ /* 0x000fc600078e0058 */
[----:B------:R-:W-:Y:S01]  /*05d0*/  IADD3.X R33, RZ, UR7, RZ, P2, !PT ;  /* 0x00000007ff217c10 */ /* 0x000fe200097fe4ff */
[----:B------:R-:W-:Y:S01]  /*05e0*/  ULDC.64 UR6, c[0x0][0x268] ;  /* 0x00009a0000067ab9 */ /* 0x000fe20000000a00 */
[--C-:B------:R-:W-:Y:S01]  /*05f0*/  IMAD.WIDE.U32 R64, R65, 0x10, R88.reuse ;  /* 0x0000001041407825 */ /* 0x100fe200078e0058 */
[----:B------:R-:W-:Y:S02]  /*0600*/  IADD3 R52, P2, R52, UR6, RZ ;  /* 0x0000000634347c10 */ /* 0x000fe4000ff5e0ff */
[----:B------:R-:W-:Y:S01]  /*0610*/  IADD3 R36, P4, R36, UR6, RZ ;  /* 0x0000000624247c10 */ /* 0x000fe2000ff9e0ff */
[--C-:B------:R-:W-:Y:S01]  /*0620*/  IMAD.WIDE.U32 R72, R73, 0x10, R88.reuse ;  /* 0x0000001049487825 */ /* 0x100fe200078e0058 */
[----:B------:R-:W-:Y:S02]  /*0630*/  IADD3.X R53, R34, UR7, RZ, P2, !PT ;  /* 0x0000000722357c10 */ /* 0x000fe400097fe4ff */
[----:B------:R-:W-:Y:S01]  /*0640*/  IADD3 R84, P2, R84, UR6, RZ ;  /* 0x0000000654547c10 */ /* 0x000fe2000ff5e0ff */
[----:B------:R-:W-:Y:S01]  /*0650*/  IMAD.WIDE.U32 R80, R81, 0x10, R88 ;  /* 0x0000001051507825 */ /* 0x000fe200078e0058 */
[----:B------:R-:W-:-:S02]  /*0660*/  IADD3 R44, P5, R44, UR6, RZ ;  /* 0x000000062c2c7c10 */ /* 0x000fc4000ffbe0ff */
[----:B------:R-:W-:Y:S01]  /*0670*/  IADD3.X R85, R42, UR7, RZ, P2, !PT ;  /* 0x000000072a557c10 */ /* 0x000fe200097fe4ff */
[----:B------:R-:W-:Y:S01]  /*0680*/  IMAD.WIDE.U32 R88, R3, 0x10, R88 ;  /* 0x0000001003587825 */ /* 0x000fe200078e0058 */
[----:B------:R-:W-:Y:S02]  /*0690*/  ISETP.GE.AND P2, PT, R108, UR8, PT ;  /* 0x000000086c007c0c */ /* 0x000fe4000bf46270 */
[----:B------:R-:W-:Y:S02]  /*06a0*/  IADD3 R60, P3, R60, UR6, RZ ;  /* 0x000000063c3c7c10 */ /* 0x000fe4000ff7e0ff */
[----:B------:R-:W-:Y:S02]  /*06b0*/  IADD3.X R37, RZ, UR7, RZ, P4, !PT ;  /* 0x00000007ff257c10 */ /* 0x000fe4000a7fe4ff */
[----:B------:R-:W-:Y:S02]  /*06c0*/  IADD3.X R45, R2, UR7, RZ, P5, !PT ;  /* 0x00000007022d7c10 */ /* 0x000fe4000affe4ff */
[----:B------:R-:W-:-:S02]  /*06d0*/  IADD3.X R61, R35, UR7, RZ, P3, !PT ;  /* 0x00000007233d7c10 */ /* 0x000fc40009ffe4ff */
[----:B------:R-:W-:Y:S02]  /*06e0*/  IADD3 R68, P4, R68, UR6, RZ ;  /* 0x0000000644447c10 */ /* 0x000fe4000ff9e0ff */
[----:B------:R-:W-:Y:S02]  /*06f0*/  IADD3 R76, P5, R76, UR6, RZ ;  /* 0x000000064c4c7c10 */ /* 0x000fe4000ffbe0ff */
[----:B------:R-:W-:Y:S02]  /*0700*/  IADD3 R92, P3, R92, UR6, RZ ;  /* 0x000000065c5c7c10 */ /* 0x000fe4000ff7e0ff */
[----:B------:R-:W-:Y:S02]  /*0710*/  IADD3.X R69, R38, UR7, RZ, P4, !PT ;  /* 0x0000000726457c10 */ /* 0x000fe4000a7fe4ff */
[----:B------:R-:W-:Y:S02]  /*0720*/  IADD3.X R77, R39, UR7, RZ, P5, !PT ;  /* 0x00000007274d7c10 */ /* 0x000fe4000affe4ff */
[----:B------:R-:W-:Y:S01]  /*0730*/  IADD3.X R93, R43, UR7, RZ, P3, !PT ;  /* 0x000000072b5d7c10 */ /* 0x000fe20009ffe4ff */
        /* <DEDUP_REMOVED lines=23> */
[----:B------:R-:W-:-:S02]  /*08b0*/  SHF.L.U32 R2, R112, 0x10, RZ ;  /* 0x0000001070027819 */ /* 0x000fc400000006ff */
[----:B------:R-:W-:Y:S02]  /*08c0*/  @!P0 CS2R R8, SRZ ;  /* 0x0000000000088805 */ /* 0x000fe4000001ff00 */
[C---:B------:R-:W-:Y:S02]  /*08d0*/  SHF.L.U32 R0, R113.reuse, 0x10, RZ ;  /* 0x0000001071007819 */ /* 0x040fe400000006ff */
[----:B------:R-:W-:Y:S02]  /*08e0*/  @!P0 CS2R R240, SRZ ;  /* 0x0000000000f08805 */ /* 0x000fe4000001ff00 */
[----:B------:R-:W-:Y:S01]  /*08f0*/  PRMT R117, R113, 0x7632, R117 ;  /* 0x0000763271757816 */ /* 0x000fe20000000075 */
[----:B------:R0:W-:Y:S01]  /*0900*/  STL [R1+0x84], R2 ;  /* 0x0000840201007387 */ /* 0x0001e20000100800 */
[----:B------:R-:W-:Y:S02]  /*0910*/  PRMT R113, R104, 0x7632, R113 ;  /* 0x0000763268717816 */ /* 0x000fe40000000071 */
[----:B------:R-:W-:-:S02]  /*0920*/  @!P0 CS2R R10, SRZ ;  /* 0x00000000000a8805 */ /* 0x000fc4000001ff00 */
[----:B------:R-:W-:Y:S01]  /*0930*/  SHF.L.U32 R3, R4, 0x10, RZ ;  /* 0x0000001004037819 */ /* 0x000fe200000006ff */
[----:B------:R1:W-:Y:S01]  /*0940*/  STL [R1+0x7c], R0 ;  /* 0x00007c0001007387 */ /* 0x0003e20000100800 */
[----:B------:R-:W-:Y:S02]  /*0950*/  PRMT R168, R5, 0x7632, R168 ;  /* 0x0000763205a87816 */ /* 0x000fe400000000a8 */
[----:B------:R-:W-:Y:S02]  /*0960*/  @!P1 CS2R R100, SRZ ;  /* 0x0000000000649805 */ /* 0x000fe4000001ff00 */
[----:B------:R-:W-:Y:S02]  /*0970*/  PRMT R170, R6, 0x7632, R170 ;  /* 0x0000763206aa7816 */ /* 0x000fe400000000aa */
[----:B------:R-:W-:Y:S02]  /*0980*/  @!P1 CS2R R102, SRZ ;  /* 0x0000000000669805 */ /* 0x000fe4000001ff00 */
[----:B------:R-:W-:-:S02]  /*0990*/  PRMT R172, R7, 0x7632, R172 ;  /* 0x0000763207ac7816 */ /* 0x000fc400000000ac */
[----:B------:R-:W-:Y:S02]  /*09a0*/  @!P1 CS2R R96, SRZ ;  /* 0x0000000000609805 */ /* 0x000fe4000001ff00 */
[----:B0-----:R-:W-:Y:S02]  /*09b0*/  SHF.L.U32 R2, R114, 0x10, RZ ;  /* 0x0000001072027819 */ /* 0x001fe400000006ff */
[----:B------:R-:W-:Y:S02]  /*09c0*/  @!P1 CS2R R98, SRZ ;  /* 0x0000000000629805 */ /* 0x000fe4000001ff00 */
[----:B------:R-:W-:Y:S02]  /*09d0*/  PRMT R174, R8, 0x7632, R174 ;  /* 0x0000763208ae7816 */ /* 0x000fe400000000ae */
[----:B------:R-:W-:Y:S02]  /*09e0*/  @!P0 CS2R R212, SRZ ;  /* 0x0000000000d48805 */ /* 0x000fe4000001ff00 */
[----:B-1----:R-:W-:Y:S01]  /*09f0*/  SHF.L.U32 R0, R115, 0x10, RZ ;  /* 0x0000001073007819 */ /* 0x002fe200000006ff */
[----:B------:R0:W-:Y:S01]  /*0a00*/  STL [R1+0x74], R2 ;  /* 0x0000740201007387 */ /* 0x0001e20000100800 */
[----:B------:R-:W-:-:S02]  /*0a10*/  PRMT R176, R9, 0x7632, R176 ;  /* 0x0000763209b07816 */ /* 0x000fc400000000b0 */
[----:B------:R-:W-:Y:S02]  /*0a20*/  @!P1 CS2R R26, SRZ ;  /* 0x00000000001a9805 */ /* 0x000fe4000001ff00 */
[----:B------:R-:W-:Y:S01]  /*0a30*/  PRMT R178, R10, 0x7632, R178 ;  /* 0x000076320ab27816 */ /* 0x000fe200000000b2 */
[----:B------:R1:W-:Y:S01]  /*0a40*/  STL [R1+0x6c], R0 ;  /* 0x00006c0001007387 */ /* 0x0003e20000100800 */
[----:B------:R-:W-:Y:S02]  /*0a50*/  PRMT R180, R11, 0x7632, R180 ;  /* 0x000076320bb47816 */ /* 0x000fe400000000b4 */
[----:B------:R-:W-:Y:S02]  /*0a60*/  @!P1 CS2R R12, SRZ ;  /* 0x00000000000c9805 */ /* 0x000fe4000001ff00 */
[----:B------:R-:W-:Y:S02]  /*0a70*/  SHF.L.U32 R119, R100, 0x10, RZ ;  /* 0x0000001064777819 */ /* 0x000fe400000006ff */
[----:B------:R-:W-:-:S02]  /*0a80*/  @!P1 CS2R R16, SRZ ;  /* 0x0000000000109805 */ /* 0x000fc4000001ff00 */
[----:B------:R-:W-:Y:S02]  /*0a90*/  @!P1 CS2R R18, SRZ ;  /* 0x0000000000129805 */ /* 0x000fe4000001ff00 */
[----:B0-----:R-:W-:Y:S02]  /*0aa0*/  SHF.L.U32 R2, R104, 0x10, RZ ;  /* 0x0000001068027819 */ /* 0x001fe400000006ff */
[----:B------:R-:W-:Y:S02]  /*0ab0*/  @!P1 CS2R R28, SRZ ;  /* 0x00000000001c9805 */ /* 0x000fe4000001ff00 */
[----:B------:R-:W-:Y:S02]  /*0ac0*/  PRMT R104, R4, 0x7632, R104 ;  /* 0x0000763204687816 */ /* 0x000fe40000000068 */
[----:B------:R-:W-:Y:S02]  /*0ad0*/  @!P1 CS2R R22, SRZ ;  /* 0x0000000000169805 */ /* 0x000fe4000001ff00 */
[----:B-1----:R-:W-:Y:S01]  /*0ae0*/  SHF.L.U32 R0, R105, 0x10, RZ ;  /* 0x0000001069007819 */ /* 0x002fe200000006ff */
[----:B------:R0:W-:Y:S01]  /*0af0*/  STL [R1+0x64], R2 ;  /* 0x0000640201007387 */ /* 0x0001e20000100800 */
[----:B------:R-:W-:-:S02]  /*0b00*/  SHF.L.U32 R4, R5, 0x10, RZ ;  /* 0x0000001005047819 */ /* 0x000fc400000006ff */
[----:B------:R-:W-:Y:S02]  /*0b10*/  @!P1 CS2R R14, SRZ ;  /* 0x00000000000e9805 */ /* 0x000fe4000001ff00 */
[----:B------:R-:W-:Y:S01]  /*0b20*/  SHF.L.U32 R5, R6, 0x10, RZ ;  /* 0x0000001006057819 */ /* 0x000fe200000006ff */
[----:B------:R1:W-:Y:S01]  /*0b30*/  STL [R1+0x5c], R0 ;  /* 0x00005c0001007387 */ /* 0x0003e20000100800 */
[----:B------:R-:W-:Y:S02]  /*0b40*/  SHF.L.U32 R6, R7, 0x10, RZ ;  /* 0x0000001007067819 */ /* 0x000fe400000006ff */
[----:B------:R-:W-:Y:S02]  /*0b50*/  @!P0 CS2R R224, SRZ ;  /* 0x0000000000e08805 */ /* 0x000fe4000001ff00 */
[----:B------:R-:W-:Y:S02]  /*0b60*/  SHF.L.U32 R7, R8, 0x10, RZ ;  /* 0x0000001008077819 */ /* 0x000fe400000006ff */
[----:B------:R-:W-:-:S02]  /*0b70*/  @!P1 CS2R R20, SRZ ;  /* 0x0000000000149805 */ /* 0x000fc4000001ff00 */
[----:B------:R-:W-:Y:S02]  /*0b80*/  SHF.L.U32 R8, R9, 0x10, RZ ;  /* 0x0000001009087819 */ /* 0x000fe400000006ff */
[----:B------:R-:W-:Y:S02]  /*0b90*/  @!P0 CS2R R226, SRZ ;  /* 0x0000000000e28805 */ /* 0x000fe4000001ff00 */
[----:B0-----:R-:W-:Y:S02]  /*0ba0*/  SHF.L.U32 R2, R106, 0x10, RZ ;  /* 0x000000106a027819 */ /* 0x001fe400000006ff */
[----:B------:R-:W-:Y:S02]  /*0bb0*/  @!P1 CS2R R24, SRZ ;  /* 0x0000000000189805 */ /* 0x000fe4000001ff00 */
[----:B------:R-:W-:Y:S02]  /*0bc0*/  SHF.L.U32 R9, R10, 0x10, RZ ;  /* 0x000000100a097819 */ /* 0x000fe400000006ff */
[----:B------:R-:W-:-:S02]  /*0bd0*/  @!P0 CS2R R242, SRZ ;  /* 0x0000000000f28805 */ /* 0x000fc4000001ff00 */
[----:B-1----:R-:W-:Y:S01]  /*0be0*/  SHF.L.U32 R0, R107, 0x10, RZ ;  /* 0x000000106b007819 */ /* 0x002fe200000006ff */
[----:B------:R-:W-:Y:S01]  /*0bf0*/  STL [R1+0x54], R2 ;  /* 0x0000540201007387 */ /* 0x000fe20000100800 */
[----:B------:R-:W-:Y:S02]  /*0c00*/  SHF.L.U32 R10, R11, 0x10, RZ ;  /* 0x000000100b0a7819 */ /* 0x000fe400000006ff */
[----:B------:R-:W-:Y:S02]  /*0c10*/  @!P0 CS2R R214, SRZ ;  /* 0x0000000000d68805 */ /* 0x000fe4000001ff00 */
[----:B------:R-:W-:Y:S01]  /*0c20*/  SHF.L.U32 R11, R101, 0x10, RZ ;  /* 0x00000010650b7819 */ /* 0x000fe200000006ff */
[----:B------:R0:W-:Y:S01]  /*0c30*/  STL [R1+0x4c], R0 ;  /* 0x00004c0001007387 */ /* 0x0001e20000100800 */
[----:B------:R-:W-:Y:S02]  /*0c40*/  PRMT R109, R212, 0x7632, R109 ;  /* 0x00007632d46d7816 */ /* 0x000fe4000000006d */
[----:B------:R-:W-:-:S02]  /*0c50*/  @!P0 CS2R R186, SRZ ;  /* 0x0000000000ba8805 */ /* 0x000fc4000001ff00 */
[----:B------:R-:W-:Y:S02]  /*0c60*/  SHF.L.U32 R217, R212, 0x10, RZ ;  /* 0x00000010d4d97819 */ /* 0x000fe400000006ff */
[----:B------:R-:W-:Y:S02]  /*0c70*/  @!P1 CS2R R190, SRZ ;  /* 0x0000000000be9805 */ /* 0x000fe4000001ff00 */
[----:B------:R-:W-:Y:S02]  /*0c80*/  PRMT R118, R112, 0x7632, R118 ;  /* 0x0000763270767816 */ /* 0x000fe40000000076 */
[----:B------:R-:W-:Y:S02]  /*0c90*/  @!P0 CS2R R184, SRZ ;  /* 0x0000000000b88805 */ /* 0x000fe4000001ff00 */
[----:B------:R-:W-:Y:S02]  /*0ca0*/  PRMT R219, R27, 0x7632, R219 ;  /* 0x000076321bdb7816 */ /* 0x000fe400000000db */
[----:B------:R-:W-:-:S02]  /*0cb0*/  @!P1 CS2R R30, SRZ ;  /* 0x00000000001e9805 */ /* 0x000fc4000001ff00 */
[----:B------:R-:W-:Y:S02]  /*0cc0*/  SHF.L.U32 R221, R27, 0x10, RZ ;  /* 0x000000101bdd7819 */ /* 0x000fe400000006ff */
[----:B------:R-:W-:Y:S02]  /*0cd0*/  @!P1 CS2R R188, SRZ ;  /* 0x0000000000bc9805 */ /* 0x000fe4000001ff00 */
[----:B0-----:R-:W-:Y:S01]  /*0ce0*/  SHF.L.U32 R0, R240, 0x10, RZ ;  /* 0x00000010f0007819 */ /* 0x001fe200000006ff */
[----:B------:R-:W-:Y:S01]  /*0cf0*/  ULDC.64 UR6, c[0x0][0x228] ;  /* 0x00008a0000067ab9 */ /* 0x000fe20000000a00 */
[C---:B------:R-:W-:Y:S01]  /*0d00*/  PRMT R210, R13.reuse, 0x7632, R210 ;  /* 0x000076320dd27816 */ /* 0x040fe200000000d2 */
[----:B------:R-:W-:Y:S01]  /*0d10*/  BSSY B0, `(.L_x_16592) ;  /* 0x00006ad000007945 */ /* 0x000fe20003800000 */
[----:B------:R-:W-:Y:S01]  /*0d20*/  SHF.L.U32 R212, R13, 0x10, RZ ;  /* 0x000000100dd47819 */ /* 0x000fe200000006ff */
[----:B------:R-:W-:Y:S01]  /*0d30*/  STL [R1+0x44], R0 ;  /* 0x0000440001007387 */ /* 0x000fe20000100800 */
[C---:B------:R-:W-:Y:S01]  /*0d40*/  PRMT R27, R16.reuse, 0x7632, R27 ;  /* 0x00007632101b7816 */ /* 0x040fe2000000001b */
[----:B------:R-:W-:Y:S01]  /*0d50*/  ULDC UR12, c[0x0][0x2d8] ;  /* 0x0000b600000c7ab9 */ /* 0x000fe20000000800 */
[----:B------:R-:W-:Y:S01]  /*0d60*/  SHF.L.U32 R13, R16, 0x10, RZ ;  /* 0x00000010100d7819 */ /* 0x000fe200000006ff */
[----:B------:R0:W-:Y:S01]  /*0d70*/  STL [R1+0x80], R119 ;  /* 0x0000807701007387 */ /* 0x0001e20000100800 */
[----:B------:R-:W-:Y:S01]  /*0d80*/  PRMT R116, R114, 0x7632, R116 ;  /* 0x0000763272747816 */ /* 0x000fe20000000074 */
[----:B------:R-:W-:Y:S01]  /*0d90*/  ULDC.64 UR18, c[0x0][0x228] ;  /* 0x00008a0000127ab9 */ /* 0x000fe20000000a00 */
[C---:B------:R-:W-:Y:S01]  /*0da0*/  PRMT R173, R19.reuse, 0x7632, R173 ;  /* 0x0000763213ad7816 */ /* 0x040fe200000000ad */
[----:B------:R1:W-:Y:S01]  /*0db0*/  STL [R1+0x78], R11 ;  /* 0x0000780b01007387 */ /* 0x0003e20000100800 */
[----:B------:R-:W-:Y:S01]  /*0dc0*/  SHF.L.U32 R16, R19, 0x10, RZ ;  /* 0x0000001013107819 */ /* 0x000fe200000006ff */
[----:B------:R-:W-:Y:S01]  /*0dd0*/  ULDC.64 UR8, c[0x0][0x230] ;  /* 0x00008c0000087ab9 */ /* 0x000fe20000000a00 */
[----:B------:R-:W-:Y:S01]  /*0de0*/  PRMT R114, R115, 0x7632, R114 ;  /* 0x0000763273727816 */ /* 0x000fe20000000072 */
[----:B------:R-:W-:Y:S01]  /*0df0*/  ULDC.64 UR10, c[0x0][0x238] ;  /* 0x00008e00000a7ab9 */ /* 0x000fe20000000a00 */
[----:B------:R-:W-:Y:S01]  /*0e00*/  PRMT R179, R22, 0x7632, R179 ;  /* 0x0000763216b37816 */ /* 0x000fe200000000b3 */
[----:B------:R-:W-:Y:S01]  /*0e10*/  ULDC.64 UR14, c[0x0][0x2b8] ;  /* 0x0000ae00000e7ab9 */ /* 0x000fe20000000a00 */
[----:B0-----:R-:W-:Y:S01]  /*0e20*/  SHF.L.U32 R119, R102, 0x10, RZ ;  /* 0x0000001066777819 */ /* 0x001fe200000006ff */
[----:B------:R-:W-:Y:S01]  /*0e30*/  ULDC.64 UR16, c[0x0][0x2c0] ;  /* 0x0000b00000107ab9 */ /* 0x000fe20000000a00 */
[----:B------:R-:W-:-:S02]  /*0e40*/  SHF.L.U32 R19, R22, 0x10, RZ ;  /* 0x0000001016137819 */ /* 0x000fc400000006ff */
[----:B-1----:R-:W-:Y:S01]  /*0e50*/  SHF.L.U32 R11, R103, 0x10, RZ ;  /* 0x00000010670b7819 */ /* 0x002fe200000006ff */
[----:B------:R0:W-:Y:S01]  /*0e60*/  STL [R1+0x70], R119 ;  /* 0x0000707701007387 */ /* 0x0001e20000100800 */
[----:B------:R-:W-:Y:S02]  /*0e70*/  PRMT R115, R100, 0x7632, R115 ;  /* 0x0000763264737816 */ /* 0x000fe40000000073 */
[----:B------:R-:W-:Y:S01]  /*0e80*/  SHF.L.U32 R22, R118, 0x10, RZ ;  /* 0x0000001076167819 */ /* 0x000fe200000006ff */
[----:B------:R1:W-:Y:S01]  /*0e90*/  STL [R1+0x68], R11 ;  /* 0x0000680b01007387 */ /* 0x0003e20000100800 */
[C---:B------:R-:W-:Y:S02]  /*0ea0*/  PRMT R206, R14.reuse, 0x7632, R206 ;  /* 0x000076320ece7816 */ /* 0x040fe400000000ce */
[----:B------:R-:W-:Y:S02]  /*0eb0*/  SHF.L.U32 R208, R14, 0x10, RZ ;  /* 0x000000100ed07819 */ /* 0x000fe400000006ff */
[----:B------:R-:W-:-:S02]  /*0ec0*/  PRMT R228, R225, 0x7632, R228 ;  /* 0x00007632e1e47816 */ /* 0x000fc400000000e4 */
[----:B0-----:R-:W-:Y:S02]  /*0ed0*/  SHF.L.U32 R119, R96, 0x10, RZ ;  /* 0x0000001060777819 */ /* 0x001fe400000006ff */
[----:B------:R-:W-:Y:S02]  /*0ee0*/  SHF.L.U32 R230, R225, 0x10, RZ ;  /* 0x00000010e1e67819 */ /* 0x000fe400000006ff */
[----:B-1----:R-:W-:Y:S01]  /*0ef0*/  SHF.L.U32 R11, R97, 0x10, RZ ;  /* 0x00000010610b7819 */ /* 0x002fe200000006ff */
[----:B------:R0:W-:Y:S01]  /*0f00*/  STL [R1+0x60], R119 ;  /* 0x0000607701007387 */ /* 0x0001e20000100800 */
[----:B------:R-:W-:Y:S02]  /*0f10*/  PRMT R100, R101, 0x7632, R100 ;  /* 0x0000763265647816 */ /* 0x000fe40000000064 */
[C---:B------:R-:W-:Y:S01]  /*0f20*/  PRMT R169, R17.reuse, 0x7632, R169 ;  /* 0x0000763211a97816 */ /* 0x040fe200000000a9 */
[----:B------:R1:W-:Y:S01]  /*0f30*/  STL [R1+0x58], R11 ;  /* 0x0000580b01007387 */ /* 0x0003e20000100800 */
[----:B------:R-:W-:-:S02]  /*0f40*/  SHF.L.U32 R14, R17, 0x10, RZ ;  /* 0x00000010110e7819 */ /* 0x000fc400000006ff */
[C---:B------:R-:W-:Y:S02]  /*0f50*/  PRMT R223, R26.reuse, 0x7632, R223 ;  /* 0x000076321adf7816 */ /* 0x040fe400000000df */
[----:B------:R-:W-:Y:S02]  /*0f60*/  SHF.L.U32 R225, R26, 0x10, RZ ;  /* 0x000000101ae17819 */ /* 0x000fe400000006ff */
[----:B0-----:R-:W-:Y:S02]  /*0f70*/  SHF.L.U32 R119, R98, 0x10, RZ ;  /* 0x0000001062777819 */ /* 0x001fe400000006ff */
[C---:B------:R-:W-:Y:S02]  /*0f80*/  PRMT R175, R20.reuse, 0x7632, R175 ;  /* 0x0000763214af7816 */ /* 0x040fe400000000af */
[----:B-1----:R-:W-:Y:S01]  /*0f90*/  SHF.L.U32 R11, R99, 0x10, RZ ;  /* 0x00000010630b7819 */ /* 0x002fe200000006ff */
[----:B------:R-:W-:Y:S01]  /*0fa0*/  STL [R1+0x50], R119 ;  /* 0x0000507701007387 */ /* 0x000fe20000100800 */
[----:B------:R-:W-:-:S02]  /*0fb0*/  SHF.L.U32 R17, R20, 0x10, RZ ;  /* 0x0000001014117819 */ /* 0x000fc400000006ff */
[C---:B------:R-:W-:Y:S01]  /*0fc0*/  PRMT R181, R23.reuse, 0x7632, R181 ;  /* 0x0000763217b57816 */ /* 0x040fe200000000b5 */
[----:B------:R0:W-:Y:S01]  /*0fd0*/  STL [R1+0x48], R11 ;  /* 0x0000480b01007387 */ /* 0x0001e20000100800 */
[----:B------:R-:W-:Y:S02]  /*0fe0*/  SHF.L.U32 R20, R23, 0x10, RZ ;  /* 0x0000001017147819 */ /* 0x000fe400000006ff */
[----:B------:R-:W-:Y:S02]  /*0ff0*/  SHF.L.U32 R26, R115, 0x10, RZ ;  /* 0x00000010731a7819 */ /* 0x000fe400000006ff */
[----:B------:R-:W-:Y:S02]  /*1000*/  SHF.L.U32 R23, R117, 0x10, RZ ;  /* 0x0000001075177819 */ /* 0x000fe400000006ff */
[----:B------:R-:W-:Y:S02]  /*1010*/  PRMT R101, R102, 0x7632, R101 ;  /* 0x0000763266657816 */ /* 0x000fe40000000065 */
[----:B------:R-:W-:-:S02]  /*1020*/  PRMT R102, R103, 0x7632, R102 ;  /* 0x0000763267667816 */ /* 0x000fc40000000066 */
[----:B0-----:R-:W-:Y:S02]  /*1030*/  SHF.L.U32 R11, R28, 0x10, RZ ;  /* 0x000000101c0b7819 */ /* 0x001fe400000006ff */
[----:B------:R-:W-:Y:S02]  /*1040*/  PRMT R103, R96, 0x7632, R103 ;  /* 0x0000763260677816 */ /* 0x000fe40000000067 */
[----:B------:R-:W-:Y:S01]  /*1050*/  PRMT R112, R105, 0x7632, R112 ;  /* 0x0000763269707816 */ /* 0x000fe20000000070 */
[----:B------:R-:W-:Y:S01]  /*1060*/  STL [R1+0x40], R11 ;  /* 0x0000400b01007387 */ /* 0x000fe20000100800 */
[----:B------:R-:W-:Y:S02]  /*1070*/  PRMT R96, R97, 0x7632, R96 ;  /* 0x0000763261607816 */ /* 0x000fe40000000060 */
[----:B------:R-:W-:Y:S01]  /*1080*/  PRMT R111, R106, 0x7632, R111 ;  /* 0x000076326a6f7816 */ /* 0x000fe2000000006f */
[----:B------:R0:W-:Y:S01]  /*1090*/  STL [R1+0x3c], R22 ;  /* 0x00003c1601007387 */ /* 0x0001e20000100800 */
[----:B------:R-:W-:-:S02]  /*10a0*/  PRMT R97, R98, 0x7632, R97 ;  /* 0x0000763262617816 */ /* 0x000fc40000000061 */
[----:B------:R-:W-:Y:S01]  /*10b0*/  PRMT R110, R107, 0x7632, R110 ;  /* 0x000076326b6e7816 */ /* 0x000fe2000000006e */
[----:B------:R1:W-:Y:S01]  /*10c0*/  STL [R1+0x38], R26 ;  /* 0x0000381a01007387 */ /* 0x0003e20000100800 */
[----:B------:R-:W-:Y:S02]  /*10d0*/  PRMT R98, R99, 0x7632, R98 ;  /* 0x0000763263627816 */ /* 0x000fe40000000062 */
[C---:B------:R-:W-:Y:S01]  /*10e0*/  PRMT R220, R227.reuse, 0x7632, R220 ;  /* 0x00007632e3dc7816 */ /* 0x040fe200000000dc */
[----:B------:R2:W-:Y:S01]  /*10f0*/  STL [R1+0x34], R23 ;  /* 0x0000341701007387 */ /* 0x0005e20000100800 */
[----:B------:R-:W-:Y:S02]  /*1100*/  SHF.L.U32 R222, R227, 0x10, RZ ;  /* 0x00000010e3de7819 */ /* 0x000fe400000006ff */
[----:B0-----:R-:W-:Y:S02]  /*1110*/  SHF.L.U32 R22, R100, 0x10, RZ ;  /* 0x0000001064167819 */ /* 0x001fe400000006ff */
[----:B------:R-:W-:-:S02]  /*1120*/  PRMT R231, R24, 0x7632, R231 ;  /* 0x0000763218e77816 */ /* 0x000fc400000000e7 */
[----:B-1----:R-:W-:Y:S01]  /*1130*/  SHF.L.U32 R26, R116, 0x10, RZ ;  /* 0x00000010741a7819 */ /* 0x002fe200000006ff */
[----:B------:R0:W-:Y:S01]  /*1140*/  STL [R1+0x30], R22 ;  /* 0x0000301601007387 */ /* 0x0001e20000100800 */
[----:B------:R-:W-:Y:S02]  /*1150*/  SHF.L.U32 R233, R24, 0x10, RZ ;  /* 0x0000001018e97819 */ /* 0x000fe400000006ff */
[----:B--2---:R-:W-:Y:S01]  /*1160*/  SHF.L.U32 R23, R101, 0x10, RZ ;  /* 0x0000001065177819 */ /* 0x004fe200000006ff */
[----:B------:R1:W-:Y:S01]  /*1170*/  STL [R1+0x2c], R26 ;  /* 0x00002c1a01007387 */ /* 0x0003e20000100800 */
[----:B------:R-:W-:Y:S02]  /*1180*/  PRMT R252, R240, 0x7632, R252 ;  /* 0x00007632f0fc7816 */ /* 0x000fe400000000fc */
[C---:B------:R-:W-:Y:S01]  /*1190*/  PRMT R236, R243.reuse, 0x7632, R236 ;  /* 0x00007632f3ec7816 */ /* 0x040fe200000000ec */
[----:B------:R2:W-:Y:S01]  /*11a0*/  STL [R1+0x28], R23 ;  /* 0x0000281701007387 */ /* 0x0005e20000100800 */
[----:B------:R-:W-:-:S02]  /*11b0*/  SHF.L.U32 R238, R243, 0x10, RZ ;  /* 0x00000010f3ee7819 */ /* 0x000fc400000006ff */
[----:B0-----:R-:W-:Y:S02]  /*11c0*/  SHF.L.U32 R22, R114, 0x10, RZ ;  /* 0x0000001072167819 */ /* 0x001fe400000006ff */
[----:B------:R-:W-:Y:S02]  /*11d0*/  PRMT R232, R224, 0x7632, R232 ;  /* 0x00007632e0e87816 */ /* 0x000fe400000000e8 */
[----:B-1----:R-:W-:Y:S01]  /*11e0*/  SHF.L.U32 R26, R102, 0x10, RZ ;  /* 0x00000010661a7819 */ /* 0x002fe200000006ff */
[----:B------:R0:W-:Y:S01]  /*11f0*/  STL [R1+0x24], R22 ;  /* 0x0000241601007387 */ /* 0x0001e20000100800 */
[----:B------:R-:W-:Y:S02]  /*1200*/  SHF.L.U32 R234, R224, 0x10, RZ ;  /* 0x00000010e0ea7819 */ /* 0x000fe400000006ff */
[----:B--2---:R-:W-:Y:S01]  /*1210*/  SHF.L.U32 R23, R113, 0x10, RZ ;  /* 0x0000001071177819 */ /* 0x004fe200000006ff */
[----:B------:R1:W-:Y:S01]  /*1220*/  STL [R1+0x20], R26 ;  /* 0x0000201a01007387 */ /* 0x0003e20000100800 */
[----:B------:R-:W-:-:S02]  /*1230*/  PRMT R207, R214, 0x7632, R207 ;  /* 0x00007632d6cf7816 */ /* 0x000fc400000000cf */
[----:B------:R-:W-:Y:S01]  /*1240*/  SHF.L.U32 R209, R214, 0x10, RZ ;  /* 0x00000010d6d17819 */ /* 0x000fe200000006ff */
[----:B------:R2:W-:Y:S01]  /*1250*/  STL [R1+0x1c], R23 ;  /* 0x00001c1701007387 */ /* 0x0005e20000100800 */
[C---:B------:R-:W-:Y:S02]  /*1260*/  PRMT R106, R186.reuse, 0x7632, R106 ;  /* 0x00007632ba6a7816 */ /* 0x040fe4000000006a */
[----:B0-----:R-:W-:Y:S02]  /*1270*/  SHF.L.U32 R22, R103, 0x10, RZ ;  /* 0x0000001067167819 */ /* 0x001fe400000006ff */
[----:B------:R-:W-:Y:S02]  /*1280*/  SHF.L.U32 R0, R186, 0x10, RZ ;  /* 0x00000010ba007819 */ /* 0x000fe400000006ff */
[----:B-1----:R-:W-:Y:S01]  /*1290*/  SHF.L.U32 R26, R112, 0x10, RZ ;  /* 0x00000010701a7819 */ /* 0x002fe200000006ff */
[----:B------:R0:W-:Y:S01]  /*12a0*/  STL [R1+0x18], R22 ;  /* 0x0000181601007387 */ /* 0x0001e20000100800 */
[----:B------:R-:W-:-:S02]  /*12b0*/  PRMT R227, R25, 0x7632, R227 ;  /* 0x0000763219e37816 */ /* 0x000fc400000000e3 */
[----:B--2---:R-:W-:Y:S01]  /*12c0*/  SHF.L.U32 R23, R96, 0x10, RZ ;  /* 0x0000001060177819 */ /* 0x004fe200000006ff */
[----:B------:R1:W-:Y:S01]  /*12d0*/  STL [R1+0x14], R26 ;  /* 0x0000141a01007387 */ /* 0x0003e20000100800 */
[----:B------:R-:W-:Y:S02]  /*12e0*/  SHF.L.U32 R229, R25, 0x10, RZ ;  /* 0x0000001019e57819 */ /* 0x000fe400000006ff */
[----:B------:R-:W-:Y:S01]  /*12f0*/  PRMT R24, R190, 0x7632, R24 ;  /* 0x00007632be187816 */ /* 0x000fe20000000018 */
[----:B------:R2:W-:Y:S01]  /*1300*/  STL [R1+0x10], R23 ;  /* 0x0000101701007387 */ /* 0x0005e20000100800 */
[----:B------:R-:W-:Y:S02]  /*1310*/  PRMT R244, R241, 0x7632, R244 ;  /* 0x00007632f1f47816 */ /* 0x000fe400000000f4 */
[----:B0-----:R-:W-:Y:S02]  /*1320*/  SHF.L.U32 R22, R111, 0x10, RZ ;  /* 0x000000106f167819 */ /* 0x001fe400000006ff */
[----:B------:R-:W-:-:S02]  /*1330*/  PRMT R240, R242, 0x7632, R240 ;  /* 0x00007632f2f07816 */ /* 0x000fc400000000f0 */
[----:B-1----:R-:W-:Y:S01]  /*1340*/  SHF.L.U32 R26, R97, 0x10, RZ ;  /* 0x00000010611a7819 */ /* 0x002fe200000006ff */
[----:B------:R0:W-:Y:S01]  /*1350*/  STL [R1+0xc], R22 ;  /* 0x00000c1601007387 */ /* 0x0001e20000100800 */
[----:B------:R-:W-:Y:S02]  /*1360*/  PRMT R224, R226, 0x7632, R224 ;  /* 0x00007632e2e07816 */ /* 0x000fe400000000e0 */
[----:B--2---:R-:W-:Y:S01]  /*1370*/  SHF.L.U32 R23, R110, 0x10, RZ ;  /* 0x000000106e177819 */ /* 0x004fe200000006ff */
[----:B------:R-:W-:Y:S01]  /*1380*/  STL [R1+0x8], R26 ;  /* 0x0000081a01007387 */ /* 0x000fe20000100800 */
[----:B------:R-:W-:Y:S02]  /*1390*/  PRMT R211, R213, 0x7632, R211 ;  /* 0x00007632d5d37816 */ /* 0x000fe400000000d3 */
[----:B------:R-:W-:Y:S01]  /*13a0*/  PRMT R203, R215, 0x7632, R203 ;  /* 0x00007632d7cb7816 */ /* 0x000fe200000000cb */
[----:B------:R1:W-:Y:S01]  /*13b0*/  STL [R1+0x4], R23 ;  /* 0x0000041701007387 */ /* 0x0003e20000100800 */
[----:B------:R-:W-:-:S02]  /*13c0*/  PRMT R107, R184, 0x7632, R107 ;  /* 0x00007632b86b7816 */ /* 0x000fc4000000006b */
[----:B0-----:R-:W-:Y:S02]  /*13d0*/  SHF.L.U32 R22, R98, 0x10, RZ ;  /* 0x0000001062167819 */ /* 0x001fe400000006ff */
[----:B------:R-:W-:Y:S02]  /*13e0*/  PRMT R183, R185, 0x7632, R183 ;  /* 0x00007632b9b77816 */ /* 0x000fe400000000b7 */
[----:B------:R-:W-:Y:S01]  /*13f0*/  PRMT R105, R187, 0x7632, R105 ;  /* 0x00007632bb697816 */ /* 0x000fe20000000069 */
[----:B------:R0:W-:Y:S01]  /*1400*/  STL [R1], R22 ;  /* 0x0000001601007387 */ /* 0x0001e20000100800 */
[----:B------:R-:W-:Y:S02]  /*1410*/  PRMT R247, R28, 0x7632, R247 ;  /* 0x000076321cf77816 */ /* 0x000fe400000000f7 */
[----:B------:R-:W-:Y:S02]  /*1420*/  PRMT R243, R29, 0x7632, R243 ;  /* 0x000076321df37816 */ /* 0x000fe400000000f3 */
[----:B------:R-:W-:-:S02]  /*1430*/  PRMT R239, R30, 0x7632, R239 ;  /* 0x000076321eef7816 */ /* 0x000fc400000000ef */
[----:B------:R-:W-:Y:S02]  /*1440*/  PRMT R235, R31, 0x7632, R235 ;  /* 0x000076321feb7816 */ /* 0x000fe400000000eb */
[----:B------:R-:W-:Y:S02]  /*1450*/  PRMT R214, R12, 0x7632, R214 ;  /* 0x000076320cd67816 */ /* 0x000fe400000000d6 */
[----:B------:R-:W-:Y:S02]  /*1460*/  PRMT R201, R15, 0x7632, R201 ;  /* 0x000076320fc97816 */ /* 0x000fe400000000c9 */
[----:B------:R-:W-:Y:S02]  /*1470*/  PRMT R186, R188, 0x7632, R186 ;  /* 0x00007632bcba7816 */ /* 0x000fe400000000ba */
[----:B------:R-:W-:Y:S02]  /*1480*/  PRMT R182, R189, 0x7632, R182 ;  /* 0x00007632bdb67816 */ /* 0x000fe400000000b6 */
[----:B------:R-:W-:-:S02]  /*1490*/  PRMT R25, R191, 0x7632, R25 ;  /* 0x00007632bf197816 */ /* 0x000fc40000000019 */
[C---:B------:R-:W-:Y:S02]  /*14a0*/  PRMT R171, R18.reuse, 0x7632, R171 ;  /* 0x0000763212ab7816 */ /* 0x040fe400000000ab */
[----:B------:R-:W-:Y:S02]  /*14b0*/  PRMT R177, R21, 0x7632, R177 ;  /* 0x0000763215b17816 */ /* 0x000fe400000000b1 */
[----:B------:R-:W-:Y:S02]  /*14c0*/  SHF.L.U32 R204, R15, 0x10, RZ ;  /* 0x000000100fcc7819 */ /* 0x000fe400000006ff */
[----:B------:R-:W-:Y:S01]  /*14d0*/  ISETP.NE.U32.AND P0, PT, RZ, UR6, PT ;  /* 0x00000006ff007c0c */ /* 0x000fe2000bf05070 */
[----:B------:R-:W-:Y:S01]  /*14e0*/  ULDC.U8 UR6, c[0x0][0x2a0] ;  /* 0x0000a80000067ab9 */ /* 0x000fe20000000000 */
[----:B------:R-:W-:Y:S02]  /*14f0*/  SHF.L.U32 R15, R18, 0x10, RZ ;  /* 0x00000010120f7819 */ /* 0x000fe400000006ff */
[----:B------:R-:W-:-:S02]  /*1500*/  SHF.L.U32 R246, R241, 0x10, RZ ;  /* 0x00000010f1f67819 */ /* 0x000fc400000006ff */
[----:B------:R-:W-:Y:S02]  /*1510*/  SHF.L.U32 R205, R215, 0x10, RZ ;  /* 0x00000010d7cd7819 */ /* 0x000fe400000006ff */
[----:B------:R-:W-:Y:S02]  /*1520*/  SHF.L.U32 R199, R184, 0x10, RZ ;  /* 0x00000010b8c77819 */ /* 0x000fe400000006ff */
[----:B------:R-:W-:Y:S02]  /*1530*/  SHF.L.U32 R2, R187, 0x10, RZ ;  /* 0x00000010bb027819 */ /* 0x000fe400000006ff */
[----:B------:R-:W-:Y:S02]  /*1540*/  SHF.L.U32 R216, R12, 0x10, RZ ;  /* 0x000000100cd87819 */ /* 0x000fe400000006ff */
[----:B------:R-:W-:Y:S02]  /*1550*/  SHF.L.U32 R18, R21, 0x10, RZ ;  /* 0x0000001015127819 */ /* 0x000fe400000006ff */
[----:B-1----:R-:W-:-:S02]  /*1560*/  SHF.L.U32 R23, R24, 0x10, RZ ;  /* 0x0000001018177819 */ /* 0x002fc400000006ff */
        /* <DEDUP_REMOVED lines=11> */
[----:B------:R-:W-:-:S02]  /*1620*/  MOV R21, R108 ;  /* 0x0000006c00157202 */ /* 0x000fc40000000f00 */
        /* <DEDUP_REMOVED lines=29> */
[----:B0-----:R-:W-:-:S02]  /*1800*/  SHF.L.U32 R22, R106, 0x10, RZ ;  /* 0x000000106a167819 */ /* 0x001fc400000006ff */
        /* <DEDUP_REMOVED lines=18> */
[----:B------:R-:W-:Y:S01]  /*1930*/  ISETP.NE.AND.EX P0, PT, RZ, UR7, PT, P0 ;  /* 0x00000007ff007c0c */ /* 0x000fe2000bf05300 */
[----:B------:R-:W-:-:S12]  /*1940*/  ULDC UR7, c[0x0][0x218] ;  /* 0x0000860000077ab9 */ /* 0x000fd80000000800 */
.L_x_16722:
[----:B------:R-:W0:Y:S01]  /*1950*/  S2R R218, SR_TID.X ;  /* 0x0000000000da7919 */ /* 0x000e220000002100 */
[----:B-1----:R-:W1:Y:S01]  /*1960*/  LDC.64 R164, c[0x0][0x220] ;  /* 0x00008800ffa47b82 */ /* 0x002e620000000a00 */
[----:B------:R-:W-:Y:S01]  /*1970*/  IMAD R28, R21, UR7, RZ ;  /* 0x00000007151c7c24 */ /* 0x000fe2000f8e02ff */
[----:B------:R-:W-:-:S04]  /*1980*/  ISETP.NE.U32.AND P1, PT, RZ, UR8, PT ;  /* 0x00000008ff007c0c */ /* 0x000fc8000bf25070 */
[----:B------:R-:W-:Y:S02]  /*1990*/  SHF.R.S32.HI R29, RZ, 0x1f, R28 ;  /* 0x0000001fff1d7819 */ /* 0x000fe4000001141c */
[----:B------:R-:W-:Y:S02]  /*19a0*/  ISETP.NE.AND.EX P1, PT, RZ, UR9, PT, P1 ;  /* 0x00000009ff007c0c */ /* 0x000fe4000bf25310 */
[----:B------:R-:W-:Y:S02]  /*19b0*/  LEA.HI R29, R29, R28, RZ, 0x3 ;  /* 0x0000001c1d1d7211 */ /* 0x000fe400078f18ff */
[----:B0-----:R-:W-:-:S04]  /*19c0*/  LOP3.LUT R218, R218, 0x1f, RZ, 0xc0, !PT ;  /* 0x0000001fdada7812 */ /* 0x001fc800078ec0ff */
[----:B------:R-:W-:-:S05]  /*19d0*/  LEA.HI.SX32 R202, R29, R218, 0x1d ;  /* 0x000000da1dca7211 */ /* 0x000fca00078feaff */
[C---:B------:R-:W-:Y:S01]  /*19e0*/  @P1 LEA R110, P4, R202.reuse, UR8, 0x5 ;  /* 0x00000008ca6e1c11 */ /* 0x040fe2000f8828ff */
[C---:B-1----:R-:W-:Y:S01]  /*19f0*/  IMAD.WIDE.U32 R28, R202.reuse, 0x10, R164 ;  /* 0x00000010ca1c7825 */ /* 0x042fe200078e00a4 */
[C---:B------:R-:W-:Y:S02]  /*1a00*/  @P0 LEA R108, P2, R202.reuse, UR18, 0x4 ;  /* 0x00000012ca6c0c11 */ /* 0x040fe4000f8420ff */
[C---:B------:R-:W-:Y:S02]  /*1a10*/  @P1 LEA.HI.X R111, R202.reuse, UR9, RZ, 0x5, P4 ;  /* 0x00000009ca6f1c11 */ /* 0x040fe4000a0f2cff */
[----:B------:R-:W-:Y:S01]  /*1a20*/  @P0 LEA.HI.X R109, R202, UR19, RZ, 0x4, P2 ;  /* 0x00000013ca6d0c11 */ /* 0x000fe200090f24ff */
[----:B------:R-:W2:Y:S04]  /*1a30*/  LDG.E.128 R28, desc[UR4][R28.64] ;  /* 0x000000041c1c7981 */ /* 0x000ea8000c1e1d00 */
[----:B-----5:R-:W5:Y:S04]  /*1a40*/  @P1 LDG.E.128 R100, desc[UR4][R110.64] ;  /* 0x000000046e641981 */ /* 0x020f68000c1e1d00 */
[----:B------:R-:W5:Y:S01]  /*1a50*/  @P1 LDG.E.128 R104, desc[UR4][R110.64+0x10] ;  /* 0x000010046e681981 */ /* 0x000f62000c1e1d00 */
[----:B------:R-:W-:-:S03]  /*1a60*/  ISETP.NE.U32.AND P2, PT, RZ, UR18, PT ;  /* 0x00000012ff007c0c */ /* 0x000fc6000bf45070 */
[----:B------:R0:W5:Y:S01]  /*1a70*/  @P0 LDG.E.128 R96, desc[UR4][R108.64] ;  /* 0x000000046c600981 */ /* 0x000162000c1e1d00 */
[----:B------:R-:W-:Y:S02]  /*1a80*/  ISETP.NE.AND.EX P2, PT, RZ, UR19, PT, P2 ;  /* 0x00000013ff007c0c */ /* 0x000fe4000bf45320 */
[C---:B--2---:R-:W-:Y:S02]  /*1a90*/  PRMT R112, R28.reuse, 0x7632, R112 ;  /* 0x000076321c707816 */ /* 0x044fe40000000070 */
[----:B0-----:R-:W-:-:S09]  /*1aa0*/  SHF.L.U32 R108, R28, 0x10, RZ ;  /* 0x000000101c6c7819 */ /* 0x001fd200000006ff */
[----:B------:R-:W-:Y:S05]  /*1ab0*/  @P2 BRA `(.L_x_16593) ;  /* 0x00000000000c2947 */ /* 0x000fea0003800000 */
[----:B------:R-:W-:Y:S05]  /*1ac0*/  @!P1 BRA `(.L_x_16594) ;  /* 0x0000000000149947 */ /* 0x000fea0003800000 */
[----:B-----5:R-:W-:Y:S01]  /*1ad0*/  FADD.FTZ R108, R100, R108 ;  /* 0x0000006c646c7221 */ /* 0x020fe20000010000 */
[----:B------:R-:W-:Y:S06]  /*1ae0*/  BRA `(.L_x_16594) ;  /* 0x00000000000c7947 */ /* 0x000fec0003800000 */
.L_x_16593:
[----:B-----5:R-:W-:-:S05]  /*1af0*/  SHF.L.U32 R109, R96, 0x10, RZ ;  /* 0x00000010606d7819 */ /* 0x020fca00000006ff */
[----:B------:R-:W-:-:S04]  /*1b00*/  FADD.FTZ R108, R108, R109 ;  /* 0x0000006d6c6c7221 */ /* 0x000fc80000010000 */
[----:B------:R-:W-:-:S07]  /*1b10*/  @P1 FADD.FTZ R108, R100, R108 ;  /* 0x0000006c646c1221 */ /* 0x000fce0000010000 */
.L_x_16594:
[----:B------:R-:W-:Y:S01]  /*1b20*/  SHF.L.U32 R109, R112, 0x10, RZ ;  /* 0x00000010706d7819 */ /* 0x000fe200000006ff */
[----:B------:R-:W-:Y:S06]  /*1b30*/  @P2 BRA `(.L_x_16595) ;  /* 0x00000000000c2947 */ /* 0x000fec0003800000 */
[----:B------:R-:W-:Y:S05]  /*1b40*/  @!P1 BRA `(.L_x_16596) ;  /* 0x0000000000189947 */ /* 0x000fea0003800000 */
[----:B-----5:R-:W-:Y:S01]  /*1b50*/  FADD.FTZ R109, R101, R109 ;  /* 0x0000006d656d7221 */ /* 0x020fe20000010000 */
[----:B------:R-:W-:Y:S06]  /*1b60*/  BRA `(.L_x_16596) ;  /* 0x0000000000107947 */ /* 0x000fec0003800000 */
.L_x_16595:
[----:B-----5:R-:W-:-:S04]  /*1b70*/  PRMT R28, R96, 0x7632, R28 ;  /* 0x00007632601c7816 */ /* 0x020fc8000000001c */
[----:B------:R-:W-:-:S05]  /*1b80*/  SHF.L.U32 R28, R28, 0x10, RZ ;  /* 0x000000101c1c7819 */ /* 0x000fca00000006ff */
[----:B------:R-:W-:-:S04]  /*1b90*/  FADD.FTZ R109, R109, R28 ;  /* 0x0000001c6d6d7221 */ /* 0x000fc80000010000 */
[----:B------:R-:W-:-:S07]  /*1ba0*/  @P1 FADD.FTZ R109, R101, R109 ;  /* 0x0000006d656d1221 */ /* 0x000fce0000010000 */
.L_x_16596:
[C---:B------:R-:W-:Y:S02]  /*1bb0*/  PRMT R111, R29.reuse, 0x7632, R111 ;  /* 0x000076321d6f7816 */ /* 0x040fe4000000006f */
[----:B------:R-:W-:Y:S01]  /*1bc0*/  SHF.L.U32 R110, R29, 0x10, RZ ;  /* 0x000000101d6e7819 */ /* 0x000fe200000006ff */
[----:B------:R-:W-:Y:S06]  /*1bd0*/  @P2 BRA `(.L_x_16597) ;  /* 0x00000000000c2947 */ /* 0x000fec0003800000 */
[----:B------:R-:W-:Y:S05]  /*1be0*/  @!P1 BRA `(.L_x_16598) ;  /* 0x0000000000149947 */ /* 0x000fea0003800000 */
[----:B-----5:R-:W-:Y:S01]  /*1bf0*/  FADD.FTZ R110, R102, R110 ;  /* 0x0000006e666e7221 */ /* 0x020fe20000010000 */
[----:B------:R-:W-:Y:S06]  /*1c00*/  BRA `(.L_x_16598) ;  /* 0x00000000000c7947 */ /* 0x000fec0003800000 */
.L_x_16597:
[----:B-----5:R-:W-:-:S05]  /*1c10*/  SHF.L.U32 R29, R97, 0x10, RZ ;  /* 0x00000010611d7819 */ /* 0x020fca00000006ff */
[----:B------:R-:W-:-:S04]  /*1c20*/  FADD.FTZ R110, R110, R29 ;  /* 0x0000001d6e6e7221 */ /* 0x000fc80000010000 */
[----:B------:R-:W-:-:S07]  /*1c30*/  @P1 FADD.FTZ R110, R102, R110 ;  /* 0x0000006e666e1221 */ /* 0x000fce0000010000 */
.L_x_16598:
[----:B------:R-:W-:Y:S01]  /*1c40*/  SHF.L.U32 R111, R111, 0x10, RZ ;  /* 0x000000106f6f7819 */ /* 0x000fe200000006ff */
[----:B------:R-:W-:Y:S06]  /*1c50*/  @P2 BRA `(.L_x_16599) ;  /* 0x00000000000c2947 */ /* 0x000fec0003800000 */
[----:B------:R-:W-:Y:S05]  /*1c60*/  @!P1 BRA `(.L_x_16600) ;  /* 0x0000000000189947 */ /* 0x000fea0003800000 */
[----:B-----5:R-:W-:Y:S01]  /*1c70*/  FADD.FTZ R111, R103, R111 ;  /* 0x0000006f676f7221 */ /* 0x020fe20000010000 */
[----:B------:R-:W-:Y:S06]  /*1c80*/  BRA `(.L_x_16600) ;  /* 0x0000000000107947 */ /* 0x000fec0003800000 */
.L_x_16599:
[----:B-----5:R-:W-:-:S04]  /*1c90*/  PRMT R28, R97, 0x7632, R28 ;  /* 0x00007632611c7816 */ /* 0x020fc8000000001c */
[----:B------:R-:W-:-:S05]  /*1ca0*/  SHF.L.U32 R28, R28, 0x10, RZ ;  /* 0x000000101c1c7819 */ /* 0x000fca00000006ff */
[----:B------:R-:W-:-:S04]  /*1cb0*/  FADD.FTZ R111, R111, R28 ;  /* 0x0000001c6f6f7221 */ /* 0x000fc80000010000 */
[----:B------:R-:W-:-:S07]  /*1cc0*/  @P1 FADD.FTZ R111, R103, R111 ;  /* 0x0000006f676f1221 */ /* 0x000fce0000010000 */
.L_x_16600:
[C---:B------:R-:W-:Y:S02]  /*1cd0*/  PRMT R113, R30.reuse, 0x7632, R113 ;  /* 0x000076321e717816 */ /* 0x040fe40000000071 */
[----:B------:R-:W-:Y:S01]  /*1ce0*/  SHF.L.U32 R112, R30, 0x10, RZ ;  /* 0x000000101e707819 */ /* 0x000fe200000006ff */
[----:B------:R-:W-:Y:S06]  /*1cf0*/  @P2 BRA `(.L_x_16601) ;  /* 0x00000000000c2947 */ /* 0x000fec0003800000 */
[----:B------:R-:W-:Y:S05]  /*1d00*/  @!P1 BRA `(.L_x_16602) ;  /* 0x0000000000149947 */ /* 0x000fea0003800000 */
[----:B-----5:R-:W-:Y:S01]  /*1d10*/  FADD.FTZ R112, R104, R112 ;  /* 0x0000007068707221 */ /* 0x020fe20000010000 */
[----:B------:R-:W-:Y:S06]  /*1d20*/  BRA `(.L_x_16602) ;  /* 0x00000000000c7947 */ /* 0x000fec0003800000 */
.L_x_16601:
[----:B-----5:R-:W-:-:S05]  /*1d30*/  SHF.L.U32 R29, R98, 0x10, RZ ;  /* 0x00000010621d7819 */ /* 0x020fca00000006ff */
[----:B------:R-:W-:-:S04]  /*1d40*/  FADD.FTZ R112, R112, R29 ;  /* 0x0000001d70707221 */ /* 0x000fc80000010000 */
[----:B------:R-:W-:-:S07]  /*1d50*/  @P1 FADD.FTZ R112, R104, R112 ;  /* 0x0000007068701221 */ /* 0x000fce0000010000 */
.L_x_16602:
[----:B------:R-:W-:Y:S01]  /*1d60*/  SHF.L.U32 R113, R113, 0x10, RZ ;  /* 0x0000001071717819 */ /* 0x000fe200000006ff */
[----:B------:R-:W-:Y:S06]  /*1d70*/  @P2 BRA `(.L_x_16603) ;  /* 0x00000000000c2947 */ /* 0x000fec0003800000 */
[----:B------:R-:W-:Y:S05]  /*1d80*/  @!P1 BRA `(.L_x_16604) ;  /* 0x0000000000189947 */ /* 0x000fea0003800000 */
[----:B-----5:R-:W-:Y:S01]  /*1d90*/  FADD.FTZ R113, R105, R113 ;  /* 0x0000007169717221 */ /* 0x020fe20000010000 */
[----:B------:R-:W-:Y:S06]  /*1da0*/  BRA `(.L_x_16604) ;  /* 0x0000000000107947 */ /* 0x000fec0003800000 */
.L_x_16603:
[----:B-----5:R-:W-:-:S04]  /*1db0*/  PRMT R28, R98, 0x7632, R28 ;  /* 0x00007632621c7816 */ /* 0x020fc8000000001c */
[----:B------:R-:W-:-:S05]  /*1dc0*/  SHF.L.U32 R28, R28, 0x10, RZ ;  /* 0x000000101c1c7819 */ /* 0x000fca00000006ff */
[----:B------:R-:W-:-:S04]  /*1dd0*/  FADD.FTZ R113, R113, R28 ;  /* 0x0000001c71717221 */ /* 0x000fc80000010000 */
[----:B------:R-:W-:-:S07]  /*1de0*/  @P1 FADD.FTZ R113, R105, R113 ;  /* 0x0000007169711221 */ /* 0x000fce0000010000 */
.L_x_16604:
[C---:B------:R-:W-:Y:S02]  /*1df0*/  PRMT R115, R31.reuse, 0x7632, R115 ;  /* 0x000076321f737816 */ /* 0x040fe40000000073 */
[----:B------:R-:W-:Y:S01]  /*1e00*/  SHF.L.U32 R114, R31, 0x10, RZ ;  /* 0x000000101f727819 */ /* 0x000fe200000006ff */
[----:B------:R-:W-:Y:S06]  /*1e10*/  @P2 BRA `(.L_x_16605) ;  /* 0x00000000000c2947 */ /* 0x000fec0003800000 */
[----:B------:R-:W-:Y:S05]  /*1e20*/  @!P1 BRA `(.L_x_16606) ;  /* 0x0000000000149947 */ /* 0x000fea0003800000 */
[----:B-----5:R-:W-:Y:S01]  /*1e30*/  FADD.FTZ R114, R106, R114 ;  /* 0x000000726a727221 */ /* 0x020fe20000010000 */
[----:B------:R-:W-:Y:S06]  /*1e40*/  BRA `(.L_x_16606) ;  /* 0x00000000000c7947 */ /* 0x000fec0003800000 */
.L_x_16605:
[----:B-----5:R-:W-:-:S05]  /*1e50*/  SHF.L.U32 R29, R99, 0x10, RZ ;  /* 0x00000010631d7819 */ /* 0x020fca00000006ff */
[----:B------:R-:W-:-:S04]  /*1e60*/  FADD.FTZ R114, R114, R29 ;  /* 0x0000001d72727221 */ /* 0x000fc80000010000 */
[----:B------:R-:W-:-:S07]  /*1e70*/  @P1 FADD.FTZ R114, R106, R114 ;  /* 0x000000726a721221 */ /* 0x000fce0000010000 */
.L_x_16606:
[----:B------:R-:W-:Y:S01]  /*1e80*/  SHF.L.U32 R115, R115, 0x10, RZ ;  /* 0x0000001073737819 */ /* 0x000fe200000006ff */
[----:B------:R-:W-:Y:S06]  /*1e90*/  @P2 BRA `(.L_x_16607) ;  /* 0x00000000000c2947 */ /* 0x000fec0003800000 */
[----:B------:R-:W-:Y:S05]  /*1ea0*/  @!P1 BRA `(.L_x_16608) ;  /* 0x0000000000189947 */ /* 0x000fea0003800000 */
[----:B-----5:R-:W-:Y:S01]  /*1eb0*/  FADD.FTZ R115, R107, R115 ;  /* 0x000000736b737221 */ /* 0x020fe20000010000 */
[----:B------:R-:W-:Y:S06]  /*1ec0*/  BRA `(.L_x_16608) ;  /* 0x0000000000107947 */ /* 0x000fec0003800000 */
.L_x_16607:
[----:B-----5:R-:W-:-:S04]  /*1ed0*/  PRMT R28, R99, 0x7632, R28 ;  /* 0x00007632631c7816 */ /* 0x020fc8000000001c */
[----:B------:R-:W-:-:S05]  /*1ee0*/  SHF.L.U32 R28, R28, 0x10, RZ ;  /* 0x000000101c1c7819 */ /* 0x000fca00000006ff */
[----:B------:R-:W-:-:S04]  /*1ef0*/  FADD.FTZ R115, R115, R28 ;  /* 0x0000001c73737221 */ /* 0x000fc80000010000 */
[----:B------:R-:W-:-:S07]  /*1f00*/  @P1 FADD.FTZ R115, R107, R115 ;  /* 0x000000736b731221 */ /* 0x000fce0000010000 */
.L_x_16608:
[----:B------:R-:W0:Y:S01]  /*1f10*/  @P0 LDC.64 R118, c[0x0][0x228] ;  /* 0x00008a00ff760b82 */ /* 0x000e220000000a00 */
[C---:B------:R-:W-:Y:S02]  /*1f20*/  IADD3 R200, R202.reuse, 0x20, RZ ;  /* 0x00000020cac87810 */ /* 0x040fe40007ffe0ff */
[----:B------:R-:W-:-:S03]  /*1f30*/  LEA R28, P4, R202, UR10, 0x5 ;  /* 0x0000000aca1c7c11 */ /* 0x000fc6000f8828ff */
[----:B------:R-:W-:Y:S01]  /*1f40*/  IMAD.WIDE.U32 R30, R200, 0x10, R164 ;  /* 0x00000010c81e7825 */ /* 0x000fe200078e00a4 */
[----:B------:R-:W-:Y:S01]  /*1f50*/  LEA.HI.X R29, R202, UR11, RZ, 0x5, P4 ;  /* 0x0000000bca1d7c11 */ /* 0x000fe2000a0f2cff */
[----:B------:R-:W1:Y:S04]  /*1f60*/  @P1 LDC.64 R116, c[0x0][0x230] ;  /* 0x00008c00ff741b82 */ /* 0x000e680000000a00 */
[----:B------:R-:W-:Y:S04]  /*1f70*/  STG.E.128 desc[UR4][R28.64], R108 ;  /* 0x0000006c1c007986 */ /* 0x000fe8000c101d04 */
[----:B------:R2:W-:Y:S01]  /*1f80*/  STG.E.128 desc[UR4][R28.64+0x10], R112 ;  /* 0x000010701c007986 */ /* 0x0005e2000c101d04 */
[----:B0-----:R-:W-:-:S05]  /*1f90*/  @P0 IMAD.WIDE.U32 R118, R200, 0x10, R118 ;  /* 0x00000010c8760825 */ /* 0x001fca00078e0076 */
[----:B-----5:R-:W5:Y:S04]  /*1fa0*/  @P0 LDG.E.128 R96, desc[UR4][R118.64] ;  /* 0x0000000476600981 */ /* 0x020f68000c1e1d00 */
[----:B--2---:R-:W2:Y:S01]  /*1fb0*/  LDG.E.128 R28, desc[UR4][R30.64] ;  /* 0x000000041e1c7981 */ /* 0x004ea2000c1e1d00 */
[----:B-1----:R-:W-:-:S05]  /*1fc0*/  @P1 IMAD.WIDE.U32 R116, R200, 0x20, R116 ;  /* 0x00000020c8741825 */ /* 0x002fca00078e0074 */
[----:B------:R-:W5:Y:S04]  /*1fd0*/  @P1 LDG.E.128 R100, desc[UR4][R116.64] ;  /* 0x0000000474641981 */ /* 0x000f68000c1e1d00 */
[----:B------:R0:W5:Y:S01]  /*1fe0*/  @P1 LDG.E.128 R104, desc[UR4][R116.64+0x10] ;  /* 0x0000100474681981 */ /* 0x000162000c1e1d00 */
[C---:B--2---:R-:W-:Y:S02]  /*1ff0*/  PRMT R120, R28.reuse, 0x7632, R120 ;  /* 0x000076321c787816 */ /* 0x044fe40000000078 */
[----:B0-----:R-:W-:Y:S01]  /*2000*/  SHF.L.U32 R116, R28, 0x10, RZ ;  /* 0x000000101c747819 */ /* 0x001fe200000006ff */
[----:B------:R-:W-:Y:S06]  /*2010*/  @P2 BRA `(.L_x_16609) ;  /* 0x00000000000c2947 */ /* 0x000fec0003800000 */
[----:B------:R-:W-:Y:S05]  /*2020*/  @!P1 BRA `(.L_x_16610) ;  /* 0x0000000000149947 */ /* 0x000fea0003800000 */
[----:B-----5:R-:W-:Y:S01]  /*2030*/  FADD.FTZ R116, R100, R116 ;  /* 0x0000007464747221 */ /* 0x020fe20000010000 */
[----:B------:R-:W-:Y:S06]  /*2040*/  BRA `(.L_x_16610) ;  /* 0x00000000000c7947 */ /* 0x000fec0003800000 */
.L_x_16609:
[----:B-----5:R-:W-:-:S05]  /*2050*/  SHF.L.U32 R117, R96, 0x10, RZ ;  /* 0x0000001060757819 */ /* 0x020fca00000006ff */
[----:B------:R-:W-:-:S04]  /*2060*/  FADD.FTZ R116, R117, R116 ;  /* 0x0000007475747221 */ /* 0x000fc80000010000 */
[----:B------:R-:W-:-:S07]  /*2070*/  @P1 FADD.FTZ R116, R100, R116 ;  /* 0x0000007464741221 */ /* 0x000fce0000010000 */
.L_x_16610:
[----:B------:R-:W-:Y:S01]  /*2080*/  SHF.L.U32 R117, R120, 0x10, RZ ;  /* 0x0000001078757819 */ /* 0x000fe200000006ff */
[----:B------:R-:W-:Y:S06]  /*2090*/  @P2 BRA `(.L_x_16611) ;  /* 0x00000000000c2947 */ /* 0x000fec0003800000 */
[----:B------:R-:W-:Y:S05]  /*20a0*/  @!P1 BRA `(.L_x_16612) ;  /* 0x0000000000189947 */ /* 0x000fea0003800000 */
[----:B-----5:R-:W-:Y:S01]  /*20b0*/  FADD.FTZ R117, R101, R117 ;  /* 0x0000007565757221 */ /* 0x020fe20000010000 */
[----:B------:R-:W-:Y:S06]  /*20c0*/  BRA `(.L_x_16612) ;  /* 0x0000000000107947 */ /* 0x000fec0003800000 */
.L_x_16611:
[----:B-----5:R-:W-:-:S04]  /*20d0*/  PRMT R28, R96, 0x7632, R28 ;  /* 0x00007632601c7816 */ /* 0x020fc8000000001c */
[----:B------:R-:W-:-:S05]  /*20e0*/  SHF.L.U32 R28, R28, 0x10, RZ ;  /* 0x000000101c1c7819 */ /* 0x000fca00000006ff */
[----:B------:R-:W-:-:S04]  /*20f0*/  FADD.FTZ R117, R117, R28 ;  /* 0x0000001c75757221 */ /* 0x000fc80000010000 */
[----:B------:R-:W-:-:S07]  /*2100*/  @P1 FADD.FTZ R117, R101, R117 ;  /* 0x0000007565751221 */ /* 0x000fce0000010000 */
.L_x_16612:
[C---:B------:R-:W-:Y:S02]  /*2110*/  PRMT R119, R29.reuse, 0x7632, R119 ;  /* 0x000076321d777816 */ /* 0x040fe40000000077 */
[----:B------:R-:W-:Y:S01]  /*2120*/  SHF.L.U32 R118, R29, 0x10, RZ ;  /* 0x000000101d767819 */ /* 0x000fe200000006ff */
[----:B------:R-:W-:Y:S06]  /*2130*/  @P2 BRA `(.L_x_16613) ;  /* 0x00000000000c2947 */ /* 0x000fec0003800000 */
[----:B------:R-:W-:Y:S05]  /*2140*/  @!P1 BRA `(.L_x_16614) ;  /* 0x0000000000149947 */ /* 0x000fea0003800000 */
[----:B-----5:R-:W-:Y:S01]  /*2150*/  FADD.FTZ R118, R102, R118 ;  /* 0x0000007666767221 */ /* 0x020fe20000010000 */
[----:B------:R-:W-:Y:S06]  /*2160*/  BRA `(.L_x_16614) ;  /* 0x00000000000c7947 */ /* 0x000fec0003800000 */
.L_x_16613:
[----:B-----5:R-:W-:-:S05]  /*2170*/  SHF.L.U32 R29, R97, 0x10, RZ ;  /* 0x00000010611d7819 */ /* 0x020fca00000006ff */
[----:B------:R-:W-:-:S04]  /*2180*/  FADD.FTZ R118, R29, R118 ;  /* 0x000000761d767221 */ /* 0x000fc80000010000 */
[----:B------:R-:W-:-:S07]  /*2190*/  @P1 FADD.FTZ R118, R102, R118 ;  /* 0x0000007666761221 */ /* 0x000fce0000010000 */
.L_x_16614:
[----:B------:R-:W-:Y:S01]  /*21a0*/  SHF.L.U32 R119, R119, 0x10, RZ ;  /* 0x0000001077777819 */ /* 0x000fe200000006ff */
[----:B------:R-:W-:Y:S06]  /*21b0*/  @P2 BRA `(.L_x_16615) ;  /* 0x00000000000c2947 */ /* 0x000fec0003800000 */
[----:B------:R-:W-:Y:S05]  /*21c0*/  @!P1 BRA `(.L_x_16616) ;  /* 0x0000000000189947 */ /* 0x000fea0003800000 */
[----:B-----5:R-:W-:Y:S01]  /*21d0*/  FADD.FTZ R119, R103, R119 ;  /* 0x0000007767777221 */ /* 0x020fe20000010000 */
[----:B------:R-:W-:Y:S06]  /*21e0*/  BRA `(.L_x_16616) ;  /* 0x0000000000107947 */ /* 0x000fec0003800000 */
.L_x_16615:
[----:B-----5:R-:W-:-:S04]  /*21f0*/  PRMT R28, R97, 0x7632, R28 ;  /* 0x00007632611c7816 */ /* 0x020fc8000000001c */
[----:B------:R-:W-:-:S05]  /*2200*/  SHF.L.U32 R28, R28, 0x10, RZ ;  /* 0x000000101c1c7819 */ /* 0x000fca00000006ff */
[----:B------:R-:W-:-:S04]  /*2210*/  FADD.FTZ R119, R119, R28 ;  /* 0x0000001c77777221 */ /* 0x000fc80000010000 */
[----:B------:R-:W-:-:S07]  /*2220*/  @P1 FADD.FTZ R119, R103, R119 ;  /* 0x0000007767771221 */ /* 0x000fce0000010000 */
.L_x_16616:
[C---:B------:R-:W-:Y:S02]  /*2230*/  PRMT R121, R30.reuse, 0x7632, R121 ;  /* 0x000076321e797816 */ /* 0x040fe40000000079 */
[----:B------:R-:W-:Y:S01]  /*2240*/  SHF.L.U32 R120, R30, 0x10, RZ ;  /* 0x000000101e787819 */ /* 0x000fe200000006ff */
[----:B------:R-:W-:Y:S06]  /*2250*/  @P2 BRA `(.L_x_16617) ;  /* 0x00000000000c2947 */ /* 0x000fec0003800000 */
[----:B------:R-:W-:Y:S05]  /*2260*/  @!P1 BRA `(.L_x_16618) ;  /* 0x0000000000149947 */ /* 0x000fea0003800000 */
[----:B-----5:R-:W-:Y:S01]  /*2270*/  FADD.FTZ R120, R104, R120 ;  /* 0x0000007868787221 */ /* 0x020fe20000010000 */
[----:B------:R-:W-:Y:S06]  /*2280*/  BRA `(.L_x_16618) ;  /* 0x00000000000c7947 */ /* 0x000fec0003800000 */
.L_x_16617:
[----:B-----5:R-:W-:-:S05]  /*2290*/  SHF.L.U32 R29, R98, 0x10, RZ ;  /* 0x00000010621d7819 */ /* 0x020fca00000006ff */
[----:B------:R-:W-:-:S04]  /*22a0*/  FADD.FTZ R120, R29, R120 ;  /* 0x000000781d787221 */ /* 0x000fc80000010000 */
[----:B------:R-:W-:-:S07]  /*22b0*/  @P1 FADD.FTZ R120, R104, R120 ;  /* 0x0000007868781221 */ /* 0x000fce0000010000 */
.L_x_16618:
[----:B------:R-:W-:Y:S01]  /*22c0*/  SHF.L.U32 R121, R121, 0x10, RZ ;  /* 0x0000001079797819 */ /* 0x000fe200000006ff */
[----:B------:R-:W-:Y:S06]  /*22d0*/  @P2 BRA `(.L_x_16619) ;  /* 0x00000000000c2947 */ /* 0x000fec0003800000 */
[----:B------:R-:W-:Y:S05]  /*22e0*/  @!P1 BRA `(.L_x_16620) ;  /* 0x0000000000189947 */ /* 0x000fea0003800000 */
[----:B-----5:R-:W-:Y:S01]  /*22f0*/  FADD.FTZ R121, R105, R121 ;  /* 0x0000007969797221 */ /* 0x020fe20000010000 */
[----:B------:R-:W-:Y:S06]  /*2300*/  BRA `(.L_x_16620) ;  /* 0x0000000000107947 */ /* 0x000fec0003800000 */
.L_x_16619:
[----:B-----5:R-:W-:-:S04]  /*2310*/  PRMT R28, R98, 0x7632, R28 ;  /* 0x00007632621c7816 */ /* 0x020fc8000000001c */
[----:B------:R-:W-:-:S05]  /*2320*/  SHF.L.U32 R28, R28, 0x10, RZ ;  /* 0x000000101c1c7819 */ /* 0x000fca00000006ff */
[----:B------:R-:W-:-:S04]  /*2330*/  FADD.FTZ R121, R121, R28 ;  /* 0x0000001c79797221 */ /* 0x000fc80000010000 */
[----:B------:R-:W-:-:S07]  /*2340*/  @P1 FADD.FTZ R121, R105, R121 ;  /* 0x0000007969791221 */ /* 0x000fce0000010000 */
.L_x_16620:
[C---:B------:R-:W-:Y:S02]  /*2350*/  PRMT R123, R31.reuse, 0x7632, R123 ;  /* 0x000076321f7b7816 */ /* 0x040fe4000000007b */
[----:B------:R-:W-:Y:S01]  /*2360*/  SHF.L.U32 R122, R31, 0x10, RZ ;  /* 0x000000101f7a7819 */ /* 0x000fe200000006ff */
[----:B------:R-:W-:Y:S06]  /*2370*/  @P2 BRA `(.L_x_16621) ;  /* 0x00000000000c2947 */ /* 0x000fec0003800000 */
[----:B------:R-:W-:Y:S05]  /*2380*/  @!P1 BRA `(.L_x_16622) ;  /* 0x0000000000149947 */ /* 0x000fea0003800000 */
[----:B-----5:R-:W-:Y:S01]  /*2390*/  FADD.FTZ R122, R106, R122 ;  /* 0x0000007a6a7a7221 */ /* 0x020fe20000010000 */
[----:B------:R-:W-:Y:S06]  /*23a0*/  BRA `(.L_x_16622) ;  /* 0x00000000000c7947 */ /* 0x000fec0003800000 */
.L_x_16621:
[----:B-----5:R-:W-:-:S05]  /*23b0*/  SHF.L.U32 R29, R99, 0x10, RZ ;  /* 0x00000010631d7819 */ /* 0x020fca00000006ff */
[----:B------:R-:W-:-:S04]  /*23c0*/  FADD.FTZ R122, R29, R122 ;  /* 0x0000007a1d7a7221 */ /* 0x000fc80000010000 */
[----:B------:R-:W-:-:S07]  /*23d0*/  @P1 FADD.FTZ R122, R106, R122 ;  /* 0x0000007a6a7a1221 */ /* 0x000fce0000010000 */
.L_x_16622:
[----:B------:R-:W-:Y:S01]  /*23e0*/  SHF.L.U32 R123, R123, 0x10, RZ ;  /* 0x000000107b7b7819 */ /* 0x000fe200000006ff */
[----:B------:R-:W-:Y:S06]  /*23f0*/  @P2 BRA `(.L_x_16623) ;  /* 0x00000000000c2947 */ /* 0x000fec0003800000 */
[----:B------:R-:W-:Y:S05]  /*2400*/  @!P1 BRA `(.L_x_16624) ;  /* 0x0000000000189947 */ /* 0x000fea0003800000 */
[----:B-----5:R-:W-:Y:S01]  /*2410*/  FADD.FTZ R123, R107, R123 ;  /* 0x0000007b6b7b7221 */ /* 0x020fe20000010000 */
[----:B------:R-:W-:Y:S06]  /*2420*/  BRA `(.L_x_16624) ;  /* 0x0000000000107947 */ /* 0x000fec0003800000 */
.L_x_16623:
[----:B-----5:R-:W-:-:S04]  /*2430*/  PRMT R28, R99, 0x7632, R28 ;  /* 0x00007632631c7816 */ /* 0x020fc8000000001c */
[----:B------:R-:W-:-:S05]  /*2440*/  SHF.L.U32 R28, R28, 0x10, RZ ;  /* 0x000000101c1c7819 */ /* 0x000fca00000006ff */
[----:B------:R-:W-:-:S04]  /*2450*/  FADD.FTZ R123, R123, R28 ;  /* 0x0000001c7b7b7221 */ /* 0x000fc80000010000 */
[----:B------:R-:W-:-:S07]  /*2460*/  @P1 FADD.FTZ R123, R107, R123 ;  /* 0x0000007b6b7b1221 */ /* 0x000fce0000010000 */
.L_x_16624:
[----:B------:R-:W0:Y:S01]  /*2470*/  LDC.64 R196, c[0x0][0x238] ;  /* 0x00008e00ffc47b82 */ /* 0x000e220000000a00 */
[----:B------:R-:W-:-:S07]  /*2480*/  IADD3 R193, R202, 0x40, RZ ;  /* 0x00000040cac17810 */ /* 0x000fce0007ffe0ff */
[----:B------:R-:W1:Y:S08]  /*2490*/  @P0 LDC.64 R28, c[0x0][0x228] ;  /* 0x00008a00ff1c0b82 */ /* 0x000e700000000a00 */
[----:B------:R-:W2:Y:S01]  /*24a0*/  @P1 LDC.64 R124, c[0x0][0x230] ;  /* 0x00008c00ff7c1b82 */ /* 0x000ea20000000a00 */
[----:B0-----:R-:W-:-:S05]  /*24b0*/  IMAD.WIDE.U32 R30, R200, 0x20, R196 ;  /* 0x00000020c81e7825 */ /* 0x001fca00078e00c4 */
[----:B------:R-:W-:Y:S01]  /*24c0*/  STG.E.128 desc[UR4][R30.64], R116 ;  /* 0x000000741e007986 */ /* 0x000fe2000c101d04 */
[----:B-1----:R-:W-:-:S03]  /*24d0*/  @P0 IMAD.WIDE.U32 R28, R193, 0x10, R28 ;  /* 0x00000010c11c0825 */ /* 0x002fc600078e001c */
[----:B------:R0:W-:Y:S04]  /*24e0*/  STG.E.128 desc[UR4][R30.64+0x10], R120 ;  /* 0x000010781e007986 */ /* 0x0001e8000c101d04 */
[----:B-----5:R1:W5:Y:S01]  /*24f0*/  @P0 LDG.E.128 R96, desc[UR4][R28.64] ;  /* 0x000000041c600981 */ /* 0x020362000c1e1d00 */
[----:B--2---:R-:W-:-:S05]  /*2500*/  @P1 IMAD.WIDE.U32 R124, R193, 0x20, R124 ;  /* 0x00000020c17c1825 */ /* 0x004fca00078e007c */
[----:B------:R-:W5:Y:S01]  /*2510*/  @P1 LDG.E.128 R100, desc[UR4][R124.64] ;  /* 0x000000047c641981 */ /* 0x000f62000c1e1d00 */
[----:B-1----:R-:W-:-:S03]  /*2520*/  IMAD.WIDE.U32 R28, R193, 0x10, R164 ;  /* 0x00000010c11c7825 */ /* 0x002fc600078e00a4 */
[----:B------:R1:W5:Y:S04]  /*2530*/  @P1 LDG.E.128 R104, desc[UR4][R124.64+0x10] ;  /* 0x000010047c681981 */ /* 0x000368000c1e1d00 */
[----:B0-----:R-:W2:Y:S02]  /*2540*/  LDG.E.128 R28, desc[UR4][R28.64] ;  /* 0x000000041c1c7981 */ /* 0x001ea4000c1e1d00 */
[C---:B--2---:R-:W-:Y:S02]  /*2550*/  PRMT R126, R28.reuse, 0x7632, R126 ;  /* 0x000076321c7e7816 */ /* 0x044fe4000000007e */
[----:B-1----:R-:W-:Y:S01]  /*2560*/  SHF.L.U32 R124, R28, 0x10, RZ ;  /* 0x000000101c7c7819 */ /* 0x002fe200000006ff */
[----:B------:R-:W-:Y:S06]  /*2570*/  @P2 BRA `(.L_x_16625) ;  /* 0x00000000000c2947 */ /* 0x000fec0003800000 */
[----:B------:R-:W-:Y:S05]  /*2580*/  @!P1 BRA `(.L_x_16626) ;  /* 0x0000000000149947 */ /* 0x000fea0003800000 */
[----:B-----5:R-:W-:Y:S01]  /*2590*/  FADD.FTZ R124, R100, R124 ;  /* 0x0000007c647c7221 */ /* 0x020fe20000010000 */
[----:B------:R-:W-:Y:S06]  /*25a0*/  BRA `(.L_x_16626) ;  /* 0x00000000000c7947 */ /* 0x000fec0003800000 */
.L_x_16625:
[----:B-----5:R-:W-:-:S05]  /*25b0*/  SHF.L.U32 R125, R96, 0x10, RZ ;  /* 0x00000010607d7819 */ /* 0x020fca00000006ff */
[----:B------:R-:W-:-:S04]  /*25c0*/  FADD.FTZ R124, R125, R124 ;  /* 0x0000007c7d7c7221 */ /* 0x000fc80000010000 */
[----:B------:R-:W-:-:S07]  /*25d0*/  @P1 FADD.FTZ R124, R100, R124 ;  /* 0x0000007c647c1221 */ /* 0x000fce0000010000 */
.L_x_16626:
[----:B------:R-:W-:Y:S01]  /*25e0*/  SHF.L.U32 R125, R126, 0x10, RZ ;  /* 0x000000107e7d7819 */ /* 0x000fe200000006ff */
[----:B------:R-:W-:Y:S06]  /*25f0*/  @P2 BRA `(.L_x_16627) ;  /* 0x00000000000c2947 */ /* 0x000fec0003800000 */
[----:B------:R-:W-:Y:S05]  /*2600*/  @!P1 BRA `(.L_x_16628) ;  /* 0x0000000000189947 */ /* 0x000fea0003800000 */
[----:B-----5:R-:W-:Y:S01]  /*2610*/  FADD.FTZ R125, R101, R125 ;  /* 0x0000007d657d7221 */ /* 0x020fe20000010000 */
[----:B------:R-:W-:Y:S06]  /*2620*/  BRA `(.L_x_16628) ;  /* 0x0000000000107947 */ /* 0x000fec0003800000 */
.L_x_16627:
[----:B-----5:R-:W-:-:S04]  /*2630*/  PRMT R28, R96, 0x7632, R28 ;  /* 0x00007632601c7816 */ /* 0x020fc8000000001c */
[----:B------:R-:W-:-:S05]  /*2640*/  SHF.L.U32 R28, R28, 0x10, RZ ;  /* 0x000000101c1c7819 */ /* 0x000fca00000006ff */
[----:B------:R-:W-:-:S04]  /*2650*/  FADD.FTZ R125, R125, R28 ;  /* 0x0000001c7d7d7221 */ /* 0x000fc80000010000 */
[----:B------:R-:W-:-:S07]  /*2660*/  @P1 FADD.FTZ R125, R101, R125 ;  /* 0x0000007d657d1221 */ /* 0x000fce0000010000 */
.L_x_16628:
[C---:B------:R-:W-:Y:S02]  /*2670*/  PRMT R127, R29.reuse, 0x7632, R127 ;  /* 0x000076321d7f7816 */ /* 0x040fe4000000007f */
[----:B------:R-:W-:Y:S01]  /*2680*/  SHF.L.U32 R126, R29, 0x10, RZ ;  /* 0x000000101d7e7819 */ /* 0x000fe200000006ff */
[----:B------:R-:W-:Y:S06]  /*2690*/  @P2 BRA `(.L_x_16629) ;  /* 0x00000000000c2947 */ /* 0x000fec0003800000 */
[----:B------:R-:W-:Y:S05]  /*26a0*/  @!P1 BRA `(.L_x_16630) ;  /* 0x0000000000149947 */ /* 0x000fea0003800000 */
[----:B-----5:R-:W-:Y:S01]  /*26b0*/  FADD.FTZ R126, R102, R126 ;  /* 0x0000007e667e7221 */ /* 0x020fe20000010000 */
[----:B------:R-:W-:Y:S06]  /*26c0*/  BRA `(.L_x_16630) ;  /* 0x00000000000c7947 */ /* 0x000fec0003800000 */
.L_x_16629:
[----:B-----5:R-:W-:-:S05]  /*26d0*/  SHF.L.U32 R29, R97, 0x10, RZ ;  /* 0x00000010611d7819 */ /* 0x020fca00000006ff */
[----:B------:R-:W-:-:S04]  /*26e0*/  FADD.FTZ R126, R29, R126 ;  /* 0x0000007e1d7e7221 */ /* 0x000fc80000010000 */
[----:B------:R-:W-:-:S07]  /*26f0*/  @P1 FADD.FTZ R126, R102, R126 ;  /* 0x0000007e667e1221 */ /* 0x000fce0000010000 */
.L_x_16630:
[----:B------:R-:W-:Y:S01]  /*2700*/  SHF.L.U32 R127, R127, 0x10, RZ ;  /* 0x000000107f7f7819 */ /* 0x000fe200000006ff */
[----:B------:R-:W-:Y:S06]  /*2710*/  @P2 BRA `(.L_x_16631) ;  /* 0x00000000000c2947 */ /* 0x000fec0003800000 */
[----:B------:R-:W-:Y:S05]  /*2720*/  @!P1 BRA `(.L_x_16632) ;  /* 0x0000000000189947 */ /* 0x000fea0003800000 */
[----:B-----5:R-:W-:Y:S01]  /*2730*/  FADD.FTZ R127, R103, R127 ;  /* 0x0000007f677f7221 */ /* 0x020fe20000010000 */
[----:B------:R-:W-:Y:S06]  /*2740*/  BRA `(.L_x_16632) ;  /* 0x0000000000107947 */ /* 0x000fec0003800000 */
.L_x_16631:
[----:B-----5:R-:W-:-:S04]  /*2750*/  PRMT R28, R97, 0x7632, R28 ;  /* 0x00007632611c7816 */ /* 0x020fc8000000001c */
[----:B------:R-:W-:-:S05]  /*2760*/  SHF.L.U32 R28, R28, 0x10, RZ ;  /* 0x000000101c1c7819 */ /* 0x000fca00000006ff */
[----:B------:R-:W-:-:S04]  /*2770*/  FADD.FTZ R127, R127, R28 ;  /* 0x0000001c7f7f7221 */ /* 0x000fc80000010000 */
[----:B------:R-:W-:-:S07]  /*2780*/  @P1 FADD.FTZ R127, R103, R127 ;  /* 0x0000007f677f1221 */ /* 0x000fce0000010000 */
.L_x_16632:
[C---:B------:R-:W-:Y:S02]  /*2790*/  PRMT R129, R30.reuse, 0x7632, R129 ;  /* 0x000076321e817816 */ /* 0x040fe40000000081 */
[----:B------:R-:W-:Y:S01]  /*27a0*/  SHF.L.U32 R128, R30, 0x10, RZ ;  /* 0x000000101e807819 */ /* 0x000fe200000006ff */
[----:B------:R-:W-:Y:S06]  /*27b0*/  @P2 BRA `(.L_x_16633) ;  /* 0x00000000000c2947 */ /* 0x000fec0003800000 */
[----:B------:R-:W-:Y:S05]  /*27c0*/  @!P1 BRA `(.L_x_16634) ;  /* 0x0000000000149947 */ /* 0x000fea0003800000 */
[----:B-----5:R-:W-:Y:S01]  /*27d0*/  FADD.FTZ R128, R104, R128 ;  /* 0x0000008068807221 */ /* 0x020fe20000010000 */
[----:B------:R-:W-:Y:S06]  /*27e0*/  BRA `(.L_x_16634) ;  /* 0x00000000000c7947 */ /* 0x000fec0003800000 */
.L_x_16633:
[----:B-----5:R-:W-:-:S05]  /*27f0*/  SHF.L.U32 R29, R98, 0x10, RZ ;  /* 0x00000010621d7819 */ /* 0x020fca00000006ff */
[----:B------:R-:W-:-:S04]  /*2800*/  FADD.FTZ R128, R29, R128 ;  /* 0x000000801d807221 */ /* 0x000fc80000010000 */
[----:B------:R-:W-:-:S07]  /*2810*/  @P1 FADD.FTZ R128, R104, R128 ;  /* 0x0000008068801221 */ /* 0x000fce0000010000 */
.L_x_16634:
[----:B------:R-:W-:Y:S01]  /*2820*/  SHF.L.U32 R129, R129, 0x10, RZ ;  /* 0x0000001081817819 */ /* 0x000fe200000006ff */
[----:B------:R-:W-:Y:S06]  /*2830*/  @P2 BRA `(.L_x_16635) ;  /* 0x00000000000c2947 */ /* 0x000fec0003800000 */
[----:B------:R-:W-:Y:S05]  /*2840*/  @!P1 BRA `(.L_x_16636) ;  /* 0x0000000000189947 */ /* 0x000fea0003800000 */
[----:B-----5:R-:W-:Y:S01]  /*2850*/  FADD.FTZ R129, R105, R129 ;  /* 0x0000008169817221 */ /* 0x020fe20000010000 */
[----:B------:R-:W-:Y:S06]  /*2860*/  BRA `(.L_x_16636) ;  /* 0x0000000000107947 */ /* 0x000fec0003800000 */
.L_x_16635:
[----:B-----5:R-:W-:-:S04]  /*2870*/  PRMT R28, R98, 0x7632, R28 ;  /* 0x00007632621c7816 */ /* 0x020fc8000000001c */
[----:B------:R-:W-:-:S05]  /*2880*/  SHF.L.U32 R28, R28, 0x10, RZ ;  /* 0x000000101c1c7819 */ /* 0x000fca00000006ff */
[----:B------:R-:W-:-:S04]  /*2890*/  FADD.FTZ R129, R129, R28 ;  /* 0x0000001c81817221 */ /* 0x000fc80000010000 */
[----:B------:R-:W-:-:S07]  /*28a0*/  @P1 FADD.FTZ R129, R105, R129 ;  /* 0x0000008169811221 */ /* 0x000fce0000010000 */
.L_x_16636:
[C---:B------:R-:W-:Y:S02]  /*28b0*/  PRMT R131, R31.reuse, 0x7632, R131 ;  /* 0x000076321f837816 */ /* 0x040fe40000000083 */
[----:B------:R-:W-:Y:S01]  /*28c0*/  SHF.L.U32 R130, R31, 0x10, RZ ;  /* 0x000000101f827819 */ /* 0x000fe200000006ff */
[----:B------:R-:W-:Y:S06]  /*28d0*/  @P2 BRA `(.L_x_16637) ;  /* 0x00000000000c2947 */ /* 0x000fec0003800000 */
[----:B------:R-:W-:Y:S05]  /*28e0*/  @!P1 BRA `(.L_x_16638) ;  /* 0x0000000000149947 */ /* 0x000fea0003800000 */
[----:B-----5:R-:W-:Y:S01]  /*28f0*/  FADD.FTZ R130, R106, R130 ;  /* 0x000000826a827221 */ /* 0x020fe20000010000 */
[----:B------:R-:W-:Y:S06]  /*2900*/  BRA `(.L_x_16638) ;  /* 0x00000000000c7947 */ /* 0x000fec0003800000 */
.L_x_16637:
[----:B-----5:R-:W-:-:S05]  /*2910*/  SHF.L.U32 R29, R99, 0x10, RZ ;  /* 0x00000010631d7819 */ /* 0x020fca00000006ff */
[----:B------:R-:W-:-:S04]  /*2920*/  FADD.FTZ R130, R29, R130 ;  /* 0x000000821d827221 */ /* 0x000fc80000010000 */
[----:B------:R-:W-:-:S07]  /*2930*/  @P1 FADD.FTZ R130, R106, R130 ;  /* 0x000000826a821221 */ /* 0x000fce0000010000 */
.L_x_16638:
[----:B------:R-:W-:Y:S01]  /*2940*/  SHF.L.U32 R131, R131, 0x10, RZ ;  /* 0x0000001083837819 */ /* 0x000fe200000006ff */
[----:B------:R-:W-:Y:S06]  /*2950*/  @P2 BRA `(.L_x_16639) ;  /* 0x00000000000c2947 */ /* 0x000fec0003800000 */
[----:B------:R-:W-:Y:S05]  /*2960*/  @!P1 BRA `(.L_x_16640) ;  /* 0x0000000000189947 */ /* 0x000fea0003800000 */
[----:B-----5:R-:W-:Y:S01]  /*2970*/  FADD.FTZ R131, R107, R131 ;  /* 0x000000836b837221 */ /* 0x020fe20000010000 */
[----:B------:R-:W-:Y:S06]  /*2980*/  BRA `(.L_x_16640) ;  /* 0x0000000000107947 */ /* 0x000fec0003800000 */
.L_x_16639:
[----:B-----5:R-:W-:-:S04]  /*2990*/  PRMT R28, R99, 0x7632, R28 ;  /* 0x00007632631c7816 */ /* 0x020fc8000000001c */
[----:B------:R-:W-:-:S05]  /*29a0*/  SHF.L.U32 R28, R28, 0x10, RZ ;  /* 0x000000101c1c7819 */ /* 0x000fca00000006ff */
[----:B------:R-:W-:-:S04]  /*29b0*/  FADD.FTZ R131, R131, R28 ;  /* 0x0000001c83837221 */ /* 0x000fc80000010000 */
[----:B------:R-:W-:-:S07]  /*29c0*/  @P1 FADD.FTZ R131, R107, R131 ;  /* 0x000000836b831221 */ /* 0x000fce0000010000 */
.L_x_16640:
[----:B------:R-:W0:Y:S01]  /*29d0*/  @P0 LDC.64 R28, c[0x0][0x228] ;  /* 0x00008a00ff1c0b82 */ /* 0x000e220000000a00 */
[----:B------:R-:W-:Y:S01]  /*29e0*/  IADD3 R191, R202, 0x60, RZ ;  /* 0x00000060cabf7810 */ /* 0x000fe20007ffe0ff */
[----:B------:R-:W-:-:S05]  /*29f0*/  IMAD.WIDE.U32 R132, R193, 0x20, R196 ;  /* 0x00000020c1847825 */ /* 0x000fca00078e00c4 */
[----:B------:R-:W-:Y:S01]  /*2a00*/  STG.E.128 desc[UR4][R132.64], R124 ;  /* 0x0000007c84007986 */ /* 0x000fe2000c101d04 */
[----:B------:R-:W1:Y:S03]  /*2a10*/  @P1 LDC.64 R30, c[0x0][0x230] ;  /* 0x00008c00ff1e1b82 */ /* 0x000e660000000a00 */
[----:B------:R2:W-:Y:S01]  /*2a20*/  STG.E.128 desc[UR4][R132.64+0x10], R128 ;  /* 0x0000108084007986 */ /* 0x0005e2000c101d04 */
[----:B0-----:R-:W-:-:S05]  /*2a30*/  @P0 IMAD.WIDE.U32 R28, R191, 0x10, R28 ;  /* 0x00000010bf1c0825 */ /* 0x001fca00078e001c */
[----:B-----5:R0:W5:Y:S01]  /*2a40*/  @P0 LDG.E.128 R96, desc[UR4][R28.64] ;  /* 0x000000041c600981 */ /* 0x020162000c1e1d00 */
[----:B-1----:R-:W-:-:S05]  /*2a50*/  @P1 IMAD.WIDE.U32 R30, R191, 0x20, R30 ;  /* 0x00000020bf1e1825 */ /* 0x002fca00078e001e */
[----:B------:R1:W5:Y:S01]  /*2a60*/  @P1 LDG.E.128 R100, desc[UR4][R30.64] ;  /* 0x000000041e641981 */ /* 0x000362000c1e1d00 */
[----:B0-----:R-:W-:-:S03]  /*2a70*/  IMAD.WIDE.U32 R28, R191, 0x10, R164 ;  /* 0x00000010bf1c7825 */ /* 0x001fc600078e00a4 */
[----:B------:R1:W5:Y:S04]  /*2a80*/  @P1 LDG.E.128 R104, desc[UR4][R30.64+0x10] ;  /* 0x000010041e681981 */ /* 0x000368000c1e1d00 */
[----:B------:R-:W3:Y:S02]  /*2a90*/  LDG.E.128 R28, desc[UR4][R28.64] ;  /* 0x000000041c1c7981 */ /* 0x000ee4000c1e1d00 */
[C---:B---3--:R-:W-:Y:S02]  /*2aa0*/  PRMT R134, R28.reuse, 0x7632, R134 ;  /* 0x000076321c867816 */ /* 0x048fe40000000086 */
[----:B--2---:R-:W-:Y:S01]  /*2ab0*/  SHF.L.U32 R132, R28, 0x10, RZ ;  /* 0x000000101c847819 */ /* 0x004fe200000006ff */
[----:B-1----:R-:W-:Y:S06]  /*2ac0*/  @P2 BRA `(.L_x_16641) ;  /* 0x00000000000c2947 */ /* 0x002fec0003800000 */
[----:B------:R-:W-:Y:S05]  /*2ad0*/  @!P1 BRA `(.L_x_16642) ;  /* 0x0000000000149947 */ /* 0x000fea0003800000 */
[----:B-----5:R-:W-:Y:S01]  /*2ae0*/  FADD.FTZ R132, R100, R132 ;  /* 0x0000008464847221 */ /* 0x020fe20000010000 */
[----:B------:R-:W-:Y:S06]  /*2af0*/  BRA `(.L_x_16642) ;  /* 0x00000000000c7947 */ /* 0x000fec0003800000 */
.L_x_16641:
[----:B-----5:R-:W-:-:S05]  /*2b00*/  SHF.L.U32 R133, R96, 0x10, RZ ;  /* 0x0000001060857819 */ /* 0x020fca00000006ff */
[----:B------:R-:W-:-:S04]  /*2b10*/  FADD.FTZ R132, R133, R132 ;  /* 0x0000008485847221 */ /* 0x000fc80000010000 */
[----:B------:R-:W-:-:S07]  /*2b20*/  @P1 FADD.FTZ R132, R100, R132 ;  /* 0x0000008464841221 */ /* 0x000fce0000010000 */
.L_x_16642:
[----:B------:R-:W-:Y:S01]  /*2b30*/  SHF.L.U32 R133, R134, 0x10, RZ ;  /* 0x0000001086857819 */ /* 0x000fe200000006ff */
[----:B------:R-:W-:Y:S06]  /*2b40*/  @P2 BRA `(.L_x_16643) ;  /* 0x00000000000c2947 */ /* 0x000fec0003800000 */
[----:B------:R-:W-:Y:S05]  /*2b50*/  @!P1 BRA `(.L_x_16644) ;  /* 0x0000000000189947 */ /* 0x000fea0003800000 */
[----:B-----5:R-:W-:Y:S01]  /*2b60*/  FADD.FTZ R133, R101, R133 ;  /* 0x0000008565857221 */ /* 0x020fe20000010000 */
[----:B------:R-:W-:Y:S06]  /*2b70*/  BRA `(.L_x_16644) ;  /* 0x0000000000107947 */ /* 0x000fec0003800000 */
.L_x_16643:
[----:B-----5:R-:W-:-:S04]  /*2b80*/  PRMT R28, R96, 0x7632, R28 ;  /* 0x00007632601c7816 */ /* 0x020fc8000000001c */
[----:B------:R-:W-:-:S05]  /*2b90*/  SHF.L.U32 R28, R28, 0x10, RZ ;  /* 0x000000101c1c7819 */ /* 0x000fca00000006ff */
[----:B------:R-:W-:-:S04]  /*2ba0*/  FADD.FTZ R133, R133, R28 ;  /* 0x0000001c85857221 */ /* 0x000fc80000010000 */
[----:B------:R-:W-:-:S07]  /*2bb0*/  @P1 FADD.FTZ R133, R101, R133 ;  /* 0x0000008565851221 */ /* 0x000fce0000010000 */
.L_x_16644:
[C---:B------:R-:W-:Y:S02]  /*2bc0*/  PRMT R135, R29.reuse, 0x7632, R135 ;  /* 0x000076321d877816 */ /* 0x040fe40000000087 */
[----:B------:R-:W-:Y:S01]  /*2bd0*/  SHF.L.U32 R134, R29, 0x10, RZ ;  /* 0x000000101d867819 */ /* 0x000fe200000006ff */
[----:B------:R-:W-:Y:S06]  /*2be0*/  @P2 BRA `(.L_x_16645) ;  /* 0x00000000000c2947 */ /* 0x000fec0003800000 */
[----:B------:R-:W-:Y:S05]  /*2bf0*/  @!P1 BRA `(.L_x_16646) ;  /* 0x0000000000149947 */ /* 0x000fea0003800000 */
[----:B-----5:R-:W-:Y:S01]  /*2c00*/  FADD.FTZ R134, R102, R134 ;  /* 0x0000008666867221 */ /* 0x020fe20000010000 */
[----:B------:R-:W-:Y:S06]  /*2c10*/  BRA `(.L_x_16646) ;  /* 0x00000000000c7947 */ /* 0x000fec0003800000 */
.L_x_16645:
[----:B-----5:R-:W-:-:S05]  /*2c20*/  SHF.L.U32 R29, R97, 0x10, RZ ;  /* 0x00000010611d7819 */ /* 0x020fca00000006ff */
[----:B------:R-:W-:-:S04]  /*2c30*/  FADD.FTZ R134, R29, R134 ;  /* 0x000000861d867221 */ /* 0x000fc80000010000 */
[----:B------:R-:W-:-:S07]  /*2c40*/  @P1 FADD.FTZ R134, R102, R134 ;  /* 0x0000008666861221 */ /* 0x000fce0000010000 */
.L_x_16646:
[----:B------:R-:W-:Y:S01]  /*2c50*/  SHF.L.U32 R135, R135, 0x10, RZ ;  /* 0x0000001087877819 */ /* 0x000fe200000006ff */
[----:B------:R-:W-:Y:S06]  /*2c60*/  @P2 BRA `(.L_x_16647) ;  /* 0x00000000000c2947 */ /* 0x000fec0003800000 */
[----:B------:R-:W-:Y:S05]  /*2c70*/  @!P1 BRA `(.L_x_16648) ;  /* 0x0000000000189947 */ /* 0x000fea0003800000 */
[----:B-----5:R-:W-:Y:S01]  /*2c80*/  FADD.FTZ R135, R103, R135 ;  /* 0x0000008767877221 */ /* 0x020fe20000010000 */
[----:B------:R-:W-:Y:S06]  /*2c90*/  BRA `(.L_x_16648) ;  /* 0x0000000000107947 */ /* 0x000fec0003800000 */
.L_x_16647:
[----:B-----5:R-:W-:-:S04]  /*2ca0*/  PRMT R28, R97, 0x7632, R28 ;  /* 0x00007632611c7816 */ /* 0x020fc8000000001c */
[----:B------:R-:W-:-:S05]  /*2cb0*/  SHF.L.U32 R28, R28, 0x10, RZ ;  /* 0x000000101c1c7819 */ /* 0x000fca00000006ff */
[----:B------:R-:W-:-:S04]  /*2cc0*/  FADD.FTZ R135, R135, R28 ;  /* 0x0000001c87877221 */ /* 0x000fc80000010000 */
[----:B------:R-:W-:-:S07]  /*2cd0*/  @P1 FADD.FTZ R135, R103, R135 ;  /* 0x0000008767871221 */ /* 0x000fce0000010000 */
.L_x_16648:
[C---:B------:R-:W-:Y:S02]  /*2ce0*/  PRMT R137, R30.reuse, 0x7632, R137 ;  /* 0x000076321e897816 */ /* 0x040fe40000000089 */
[----:B------:R-:W-:Y:S01]  /*2cf0*/  SHF.L.U32 R136, R30, 0x10, RZ ;  /* 0x000000101e887819 */ /* 0x000fe200000006ff */
[----:B------:R-:W-:Y:S06]  /*2d00*/  @P2 BRA `(.L_x_16649) ;  /* 0x00000000000c2947 */ /* 0x000fec0003800000 */
[----:B------:R-:W-:Y:S05]  /*2d10*/  @!P1 BRA `(.L_x_16650) ;  /* 0x0000000000149947 */ /* 0x000fea0003800000 */
[----:B-----5:R-:W-:Y:S01]  /*2d20*/  FADD.FTZ R136, R104, R136 ;  /* 0x0000008868887221 */ /* 0x020fe20000010000 */
[----:B------:R-:W-:Y:S06]  /*2d30*/  BRA `(.L_x_16650) ;  /* 0x00000000000c7947 */ /* 0x000fec0003800000 */
.L_x_16649:
[----:B-----5:R-:W-:-:S05]  /*2d40*/  SHF.L.U32 R29, R98, 0x10, RZ ;  /* 0x00000010621d7819 */ /* 0x020fca00000006ff */
[----:B------:R-:W-:-:S04]  /*2d50*/  FADD.FTZ R136, R29, R136 ;  /* 0x000000881d887221 */ /* 0x000fc80000010000 */
[----:B------:R-:W-:-:S07]  /*2d60*/  @P1 FADD.FTZ R136, R104, R136 ;  /* 0x0000008868881221 */ /* 0x000fce0000010000 */
.L_x_16650:
[----:B------:R-:W-:Y:S01]  /*2d70*/  SHF.L.U32 R137, R137, 0x10, RZ ;  /* 0x0000001089897819 */ /* 0x000fe200000006ff */
[----:B------:R-:W-:Y:S06]  /*2d80*/  @P2 BRA `(.L_x_16651) ;  /* 0x00000000000c2947 */ /* 0x000fec0003800000 */
[----:B------:R-:W-:Y:S05]  /*2d90*/  @!P1 BRA `(.L_x_16652) ;  /* 0x0000000000189947 */ /* 0x000fea0003800000 */
[----:B-----5:R-:W-:Y:S01]  /*2da0*/  FADD.FTZ R137, R105, R137 ;  /* 0x0000008969897221 */ /* 0x020fe20000010000 */
[----:B------:R-:W-:Y:S06]  /*2db0*/  BRA `(.L_x_16652) ;  /* 0x0000000000107947 */ /* 0x000fec0003800000 */
.L_x_16651:
[----:B-----5:R-:W-:-:S04]  /*2dc0*/  PRMT R28, R98, 0x7632, R28 ;  /* 0x00007632621c7816 */ /* 0x020fc8000000001c */
[----:B------:R-:W-:-:S05]  /*2dd0*/  SHF.L.U32 R28, R28, 0x10, RZ ;  /* 0x000000101c1c7819 */ /* 0x000fca00000006ff */
[----:B------:R-:W-:-:S04]  /*2de0*/  FADD.FTZ R137, R137, R28 ;  /* 0x0000001c89897221 */ /* 0x000fc80000010000 */
[----:B------:R-:W-:-:S07]  /*2df0*/  @P1 FADD.FTZ R137, R105, R137 ;  /* 0x0000008969891221 */ /* 0x000fce0000010000 */
.L_x_16652:
[C---:B------:R-:W-:Y:S02]  /*2e00*/  PRMT R139, R31.reuse, 0x7632, R139 ;  /* 0x000076321f8b7816 */ /* 0x040fe4000000008b */
[----:B------:R-:W-:Y:S01]  /*2e10*/  SHF.L.U32 R138, R31, 0x10, RZ ;  /* 0x000000101f8a7819 */ /* 0x000fe200000006ff */
[----:B------:R-:W-:Y:S06]  /*2e20*/  @P2 BRA `(.L_x_16653) ;  /* 0x00000000000c2947 */ /* 0x000fec0003800000 */
[----:B------:R-:W-:Y:S05]  /*2e30*/  @!P1 BRA `(.L_x_16654) ;  /* 0x0000000000149947 */ /* 0x000fea0003800000 */
[----:B-----5:R-:W-:Y:S01]  /*2e40*/  FADD.FTZ R138, R106, R138 ;  /* 0x0000008a6a8a7221 */ /* 0x020fe20000010000 */
[----:B------:R-:W-:Y:S06]  /*2e50*/  BRA `(.L_x_16654) ;  /* 0x00000000000c7947 */ /* 0x000fec0003800000 */
.L_x_16653:
[----:B-----5:R-:W-:-:S05]  /*2e60*/  SHF.L.U32 R29, R99, 0x10, RZ ;  /* 0x00000010631d7819 */ /* 0x020fca00000006ff */
[----:B------:R-:W-:-:S04]  /*2e70*/  FADD.FTZ R138, R29, R138 ;  /* 0x0000008a1d8a7221 */ /* 0x000fc80000010000 */
[----:B------:R-:W-:-:S07]  /*2e80*/  @P1 FADD.FTZ R138, R106, R138 ;  /* 0x0000008a6a8a1221 */ /* 0x000fce0000010000 */
.L_x_16654:
[----:B------:R-:W-:Y:S01]  /*2e90*/  SHF.L.U32 R139, R139, 0x10, RZ ;  /* 0x000000108b8b7819 */ /* 0x000fe200000006ff */
[----:B------:R-:W-:Y:S06]  /*2ea0*/  @P2 BRA `(.L_x_16655) ;  /* 0x00000000000c2947 */ /* 0x000fec0003800000 */
[----:B------:R-:W-:Y:S05]  /*2eb0*/  @!P1 BRA `(.L_x_16656) ;  /* 0x0000000000189947 */ /* 0x000fea0003800000 */
[----:B-----5:R-:W-:Y:S01]  /*2ec0*/  FADD.FTZ R139, R107, R139 ;  /* 0x0000008b6b8b7221 */ /* 0x020fe20000010000 */
[----:B------:R-:W-:Y:S06]  /*2ed0*/  BRA `(.L_x_16656) ;  /* 0x0000000000107947 */ /* 0x000fec0003800000 */
.L_x_16655:
[----:B-----5:R-:W-:-:S04]  /*2ee0*/  PRMT R28, R99, 0x7632, R28 ;  /* 0x00007632631c7816 */ /* 0x020fc8000000001c */
[----:B------:R-:W-:-:S05]  /*2ef0*/  SHF.L.U32 R28, R28, 0x10, RZ ;  /* 0x000000101c1c7819 */ /* 0x000fca00000006ff */
[----:B------:R-:W-:-:S04]  /*2f00*/  FADD.FTZ R139, R139, R28 ;  /* 0x0000001c8b8b7221 */ /* 0x000fc80000010000 */
[----:B------:R-:W-:-:S07]  /*2f10*/  @P1 FADD.FTZ R139, R107, R139 ;  /* 0x0000008b6b8b1221 */ /* 0x000fce0000010000 */
.L_x_16656:
        /* <DEDUP_REMOVED lines=12> */
[----:B------:R-:W2:Y:S02]  /*2fe0*/  LDG.E.128 R28, desc[UR4][R28.64] ;  /* 0x000000041c1c7981 */ /* 0x000ea4000c1e1d00 */
[C---:B--2---:R-:W-:Y:S02]  /*2ff0*/  PRMT R141, R28.reuse, 0x7632, R141 ;  /* 0x000076321c8d7816 */ /* 0x044fe4000000008d */
[----:B------:R-:W-:Y:S01]  /*3000*/  SHF.L.U32 R140, R28, 0x10, RZ ;  /* 0x000000101c8c7819 */ /* 0x000fe200000006ff */
[----:B-1----:R-:W-:Y:S06]  /*3010*/  @P2 BRA `(.L_x_16657) ;  /* 0x00000000000c2947 */ /* 0x002fec0003800000 */
[----:B------:R-:W-:Y:S05]  /*3020*/  @!P1 BRA `(.L_x_16658) ;  /* 0x0000000000149947 */ /* 0x000fea0003800000 */
[----:B-----5:R-:W-:Y:S01]  /*3030*/  FADD.FTZ R140, R100, R140 ;  /* 0x0000008c648c7221 */ /* 0x020fe20000010000 */
[----:B------:R-:W-:Y:S06]  /*3040*/  BRA `(.L_x_16658) ;  /* 0x00000000000c7947 */ /* 0x000fec0003800000 */
.L_x_16657:
[----:B-----5:R-:W-:-:S05]  /*3050*/  SHF.L.U32 R28, R96, 0x10, RZ ;  /* 0x00000010601c7819 */ /* 0x020fca00000006ff */
[----:B------:R-:W-:-:S04]  /*3060*/  FADD.FTZ R140, R28, R140 ;  /* 0x0000008c1c8c7221 */ /* 0x000fc80000010000 */
[----:B------:R-:W-:-:S07]  /*3070*/  @P1 FADD.FTZ R140, R100, R140 ;  /* 0x0000008c648c1221 */ /* 0x000fce0000010000 */
.L_x_16658:
[----:B------:R-:W-:Y:S01]  /*3080*/  SHF.L.U32 R141, R141, 0x10, RZ ;  /* 0x000000108d8d7819 */ /* 0x000fe200000006ff */
[----:B------:R-:W-:Y:S06]  /*3090*/  @P2 BRA `(.L_x_16659) ;  /* 0x00000000000c2947 */ /* 0x000fec0003800000 */
[----:B------:R-:W-:Y:S05]  /*30a0*/  @!P1 BRA `(.L_x_16660) ;  /* 0x0000000000189947 */ /* 0x000fea0003800000 */
[----:B-----5:R-:W-:Y:S01]  /*30b0*/  FADD.FTZ R141, R101, R141 ;  /* 0x0000008d658d7221 */ /* 0x020fe20000010000 */
[----:B------:R-:W-:Y:S06]  /*30c0*/  BRA `(.L_x_16660) ;  /* 0x0000000000107947 */ /* 0x000fec0003800000 */
.L_x_16659:
[----:B-----5:R-:W-:-:S04]  /*30d0*/  PRMT R28, R96, 0x7632, R28 ;  /* 0x00007632601c7816 */ /* 0x020fc8000000001c */
[----:B------:R-:W-:-:S05]  /*30e0*/  SHF.L.U32 R28, R28, 0x10, RZ ;  /* 0x000000101c1c7819 */ /* 0x000fca00000006ff */
[----:B------:R-:W-:-:S04]  /*30f0*/  FADD.FTZ R141, R141, R28 ;  /* 0x0000001c8d8d7221 */ /* 0x000fc80000010000 */
[----:B------:R-:W-:-:S07]  /*3100*/  @P1 FADD.FTZ R141, R101, R141 ;  /* 0x0000008d658d1221 */ /* 0x000fce0000010000 */
.L_x_16660:
[C---:B------:R-:W-:Y:S02]  /*3110*/  PRMT R143, R29.reuse, 0x7632, R143 ;  /* 0x000076321d8f7816 */ /* 0x040fe4000000008f */
[----:B------:R-:W-:Y:S01]  /*3120*/  SHF.L.U32 R142, R29, 0x10, RZ ;  /* 0x000000101d8e7819 */ /* 0x000fe200000006ff */
[----:B------:R-:W-:Y:S06]  /*3130*/  @P2 BRA `(.L_x_16661) ;  /* 0x00000000000c2947 */ /* 0x000fec0003800000 */
[----:B------:R-:W-:Y:S05]  /*3140*/  @!P1 BRA `(.L_x_16662) ;  /* 0x0000000000149947 */ /* 0x000fea0003800000 */
[----:B-----5:R-:W-:Y:S01]  /*3150*/  FADD.FTZ R142, R102, R142 ;  /* 0x0000008e668e7221 */ /* 0x020fe20000010000 */
[----:B------:R-:W-:Y:S06]  /*3160*/  BRA `(.L_x_16662) ;  /* 0x00000000000c7947 */ /* 0x000fec0003800000 */
.L_x_16661:
[----:B-----5:R-:W-:-:S05]  /*3170*/  SHF.L.U32 R28, R97, 0x10, RZ ;  /* 0x00000010611c7819 */ /* 0x020fca00000006ff */
[----:B------:R-:W-:-:S04]  /*3180*/  FADD.FTZ R142, R28, R142 ;  /* 0x0000008e1c8e7221 */ /* 0x000fc80000010000 */
[----:B------:R-:W-:-:S07]  /*3190*/  @P1 FADD.FTZ R142, R102, R142 ;  /* 0x0000008e668e1221 */ /* 0x000fce0000010000 */
.L_x_16662:
[----:B------:R-:W-:Y:S01]  /*31a0*/  SHF.L.U32 R143, R143, 0x10, RZ ;  /* 0x000000108f8f7819 */ /* 0x000fe200000006ff */
[----:B------:R-:W-:Y:S06]  /*31b0*/  @P2 BRA `(.L_x_16663) ;  /* 0x00000000000c2947 */ /* 0x000fec0003800000 */
[----:B------:R-:W-:Y:S05]  /*31c0*/  @!P1 BRA `(.L_x_16664) ;  /* 0x0000000000189947 */ /* 0x000fea0003800000 */
[----:B-----5:R-:W-:Y:S01]  /*31d0*/  FADD.FTZ R143, R103, R143 ;  /* 0x0000008f678f7221 */ /* 0x020fe20000010000 */
[----:B------:R-:W-:Y:S06]  /*31e0*/  BRA `(.L_x_16664) ;  /* 0x0000000000107947 */ /* 0x000fec0003800000 */
.L_x_16663:
[----:B-----5:R-:W-:-:S04]  /*31f0*/  PRMT R28, R97, 0x7632, R28 ;  /* 0x00007632611c7816 */ /* 0x020fc8000000001c */
[----:B------:R-:W-:-:S05]  /*3200*/  SHF.L.U32 R28, R28, 0x10, RZ ;  /* 0x000000101c1c7819 */ /* 0x000fca00000006ff */
[----:B------:R-:W-:-:S04]  /*3210*/  FADD.FTZ R143, R143, R28 ;  /* 0x0000001c8f8f7221 */ /* 0x000fc80000010000 */
[----:B------:R-:W-:-:S07]  /*3220*/  @P1 FADD.FTZ R143, R103, R143 ;  /* 0x0000008f678f1221 */ /* 0x000fce0000010000 */
.L_x_16664:
[C---:B------:R-:W-:Y:S02]  /*3230*/  PRMT R145, R30.reuse, 0x7632, R145 ;  /* 0x000076321e917816 */ /* 0x040fe40000000091 */
[----:B------:R-:W-:Y:S01]  /*3240*/  SHF.L.U32 R144, R30, 0x10, RZ ;  /* 0x000000101e907819 */ /* 0x000fe200000006ff */
[----:B------:R-:W-:Y:S06]  /*3250*/  @P2 BRA `(.L_x_16665) ;  /* 0x00000000000c2947 */ /* 0x000fec0003800000 */
[----:B------:R-:W-:Y:S05]  /*3260*/  @!P1 BRA `(.L_x_16666) ;  /* 0x0000000000149947 */ /* 0x000fea0003800000 */
[----:B-----5:R-:W-:Y:S01]  /*3270*/  FADD.FTZ R144, R104, R144 ;  /* 0x0000009068907221 */ /* 0x020fe20000010000 */
[----:B------:R-:W-:Y:S06]  /*3280*/  BRA `(.L_x_16666) ;  /* 0x00000000000c7947 */ /* 0x000fec0003800000 */
.L_x_16665:
[----:B-----5:R-:W-:-:S05]  /*3290*/  SHF.L.U32 R28, R98, 0x10, RZ ;  /* 0x00000010621c7819 */ /* 0x020fca00000006ff */
[----:B------:R-:W-:-:S04]  /*32a0*/  FADD.FTZ R144, R28, R144 ;  /* 0x000000901c907221 */ /* 0x000fc80000010000 */
[----:B------:R-:W-:-:S07]  /*32b0*/  @P1 FADD.FTZ R144, R104, R144 ;  /* 0x0000009068901221 */ /* 0x000fce0000010000 */
.L_x_16666:
[----:B------:R-:W-:Y:S01]  /*32c0*/  SHF.L.U32 R145, R145, 0x10, RZ ;  /* 0x0000001091917819 */ /* 0x000fe200000006ff */
[----:B------:R-:W-:Y:S06]  /*32d0*/  @P2 BRA `(.L_x_16667) ;  /* 0x00000000000c2947 */ /* 0x000fec0003800000 */
[----:B------:R-:W-:Y:S05]  /*32e0*/  @!P1 BRA `(.L_x_16668) ;  /* 0x0000000000189947 */ /* 0x000fea0003800000 */
[----:B-----5:R-:W-:Y:S01]  /*32f0*/  FADD.FTZ R145, R105, R145 ;  /* 0x0000009169917221 */ /* 0x020fe20000010000 */
[----:B------:R-:W-:Y:S06]  /*3300*/  BRA `(.L_x_16668) ;  /* 0x0000000000107947 */ /* 0x000fec0003800000 */
.L_x_16667:
[----:B-----5:R-:W-:-:S04]  /*3310*/  PRMT R28, R98, 0x7632, R28 ;  /* 0x00007632621c7816 */ /* 0x020fc8000000001c */
[----:B------:R-:W-:-:S05]  /*3320*/  SHF.L.U32 R28, R28, 0x10, RZ ;  /* 0x000000101c1c7819 */ /* 0x000fca00000006ff */
[----:B------:R-:W-:-:S04]  /*3330*/  FADD.FTZ R145, R145, R28 ;  /* 0x0000001c91917221 */ /* 0x000fc80000010000 */
[----:B------:R-:W-:-:S07]  /*3340*/  @P1 FADD.FTZ R145, R105, R145 ;  /* 0x0000009169911221 */ /* 0x000fce0000010000 */
.L_x_16668:
[C---:B------:R-:W-:Y:S02]  /*3350*/  PRMT R147, R31.reuse, 0x7632, R147 ;  /* 0x000076321f937816 */ /* 0x040fe40000000093 */
[----:B------:R-:W-:Y:S01]  /*3360*/  SHF.L.U32 R146, R31, 0x10, RZ ;  /* 0x000000101f927819 */ /* 0x000fe200000006ff */
[----:B------:R-:W-:Y:S06]  /*3370*/  @P2 BRA `(.L_x_16669) ;  /* 0x00000000000c2947 */ /* 0x000fec0003800000 */
[----:B------:R-:W-:Y:S05]  /*3380*/  @!P1 BRA `(.L_x_16670) ;  /* 0x0000000000149947 */ /* 0x000fea0003800000 */
[----:B-----5:R-:W-:Y:S01]  /*3390*/  FADD.FTZ R146, R106, R146 ;  /* 0x000000926a927221 */ /* 0x020fe20000010000 */
[----:B------:R-:W-:Y:S06]  /*33a0*/  BRA `(.L_x_16670) ;  /* 0x00000000000c7947 */ /* 0x000fec0003800000 */
.L_x_16669:
[----:B-----5:R-:W-:-:S05]  /*33b0*/  SHF.L.U32 R28, R99, 0x10, RZ ;  /* 0x00000010631c7819 */ /* 0x020fca00000006ff */
[----:B------:R-:W-:-:S04]  /*33c0*/  FADD.FTZ R146, R28, R146 ;  /* 0x000000921c927221 */ /* 0x000fc80000010000 */
[----:B------:R-:W-:-:S07]  /*33d0*/  @P1 FADD.FTZ R146, R106, R146 ;  /* 0x000000926a921221 */ /* 0x000fce0000010000 */
.L_x_16670:
[----:B------:R-:W-:Y:S01]  /*33e0*/  SHF.L.U32 R147, R147, 0x10, RZ ;  /* 0x0000001093937819 */ /* 0x000fe200000006ff */
[----:B------:R-:W-:Y:S06]  /*33f0*/  @P2 BRA `(.L_x_16671) ;  /* 0x00000000000c2947 */ /* 0x000fec0003800000 */
[----:B------:R-:W-:Y:S05]  /*3400*/  @!P1 BRA `(.L_x_16672) ;  /* 0x0000000000189947 */ /* 0x000fea0003800000 */
[----:B-----5:R-:W-:Y:S01]  /*3410*/  FADD.FTZ R147, R107, R147 ;  /* 0x000000936b937221 */ /* 0x020fe20000010000 */
[----:B------:R-:W-:Y:S06]  /*3420*/  BRA `(.L_x_16672) ;  /* 0x0000000000107947 */ /* 0x000fec0003800000 */
.L_x_16671:
[----:B-----5:R-:W-:-:S04]  /*3430*/  PRMT R28, R99, 0x7632, R28 ;  /* 0x00007632631c7816 */ /* 0x020fc8000000001c */
[----:B------:R-:W-:-:S05]  /*3440*/  SHF.L.U32 R28, R28, 0x10, RZ ;  /* 0x000000101c1c7819 */ /* 0x000fca00000006ff */
[----:B------:R-:W-:-:S04]  /*3450*/  FADD.FTZ R147, R147, R28 ;  /* 0x0000001c93937221 */ /* 0x000fc80000010000 */
[----:B------:R-:W-:-:S07]  /*3460*/  @P1 FADD.FTZ R147, R107, R147 ;  /* 0x000000936b931221 */ /* 0x000fce0000010000 */
.L_x_16672:
        /* <DEDUP_REMOVED lines=19> */
.L_x_16673:
[----:B-----5:R-:W-:-:S05]  /*35a0*/  SHF.L.U32 R28, R96, 0x10, RZ ;  /* 0x00000010601c7819 */ /* 0x020fca00000006ff */
[----:B------:R-:W-:-:S04]  /*35b0*/  FADD.FTZ R148, R28, R148 ;  /* 0x000000941c947221 */ /* 0x000fc80000010000 */
[----:B------:R-:W-:-:S07]  /*35c0*/  @P1 FADD.FTZ R148, R100, R148 ;  /* 0x0000009464941221 */ /* 0x000fce0000010000 */
.L_x_16674:
[----:B------:R-:W-:Y:S01]  /*35d0*/  SHF.L.U32 R149, R149, 0x10, RZ ;  /* 0x0000001095957819 */ /* 0x000fe200000006ff */
[----:B------:R-:W-:Y:S06]  /*35e0*/  @P2 BRA `(.L_x_16675) ;  /* 0x00000000000c2947 */ /* 0x000fec0003800000 */
[----:B------:R-:W-:Y:S05]  /*35f0*/  @!P1 BRA `(.L_x_16676) ;  /* 0x0000000000189947 */ /* 0x000fea0003800000 */
[----:B-----5:R-:W-:Y:S01]  /*3600*/  FADD.FTZ R149, R101, R149 ;  /* 0x0000009565957221 */ /* 0x020fe20000010000 */
[----:B------:R-:W-:Y:S06]  /*3610*/  BRA `(.L_x_16676) ;  /* 0x0000000000107947 */ /* 0x000fec0003800000 */
.L_x_16675:
[----:B-----5:R-:W-:-:S04]  /*3620*/  PRMT R28, R96, 0x7632, R28 ;  /* 0x00007632601c7816 */ /* 0x020fc8000000001c */
[----:B------:R-:W-:-:S05]  /*3630*/  SHF.L.U32 R28, R28, 0x10, RZ ;  /* 0x000000101c1c7819 */ /* 0x000fca00000006ff */
[----:B------:R-:W-:-:S04]  /*3640*/  FADD.FTZ R149, R149, R28 ;  /* 0x0000001c95957221 */ /* 0x000fc80000010000 */
[----:B------:R-:W-:-:S07]  /*3650*/  @P1 FADD.FTZ R149, R101, R149 ;  /* 0x0000009565951221 */ /* 0x000fce0000010000 */
.L_x_16676:
[C---:B------:R-:W-:Y:S02]  /*3660*/  PRMT R151, R29.reuse, 0x7632, R151 ;  /* 0x000076321d977816 */ /* 0x040fe40000000097 */
[----:B------:R-:W-:Y:S01]  /*3670*/  SHF.L.U32 R150, R29, 0x10, RZ ;  /* 0x000000101d967819 */ /* 0x000fe200000006ff */
[----:B------:R-:W-:Y:S06]  /*3680*/  @P2 BRA `(.L_x_16677) ;  /* 0x00000000000c2947 */ /* 0x000fec0003800000 */
[----:B------:R-:W-:Y:S05]  /*3690*/  @!P1 BRA `(.L_x_16678) ;  /* 0x0000000000149947 */ /* 0x000fea0003800000 */
[----:B-----5:R-:W-:Y:S01]  /*36a0*/  FADD.FTZ R150, R102, R150 ;  /* 0x0000009666967221 */ /* 0x020fe20000010000 */
[----:B------:R-:W-:Y:S06]  /*36b0*/  BRA `(.L_x_16678) ;  /* 0x00000000000c7947 */ /* 0x000fec0003800000 */
.L_x_16677:
[----:B-----5:R-:W-:-:S05]  /*36c0*/  SHF.L.U32 R28, R97, 0x10, RZ ;  /* 0x00000010611c7819 */ /* 0x020fca00000006ff */
[----:B------:R-:W-:-:S04]  /*36d0*/  FADD.FTZ R150, R28, R150 ;  /* 0x000000961c967221 */ /* 0x000fc80000010000 */
[----:B------:R-:W-:-:S07]  /*36e0*/  @P1 FADD.FTZ R150, R102, R150 ;  /* 0x0000009666961221 */ /* 0x000fce0000010000 */
.L_x_16678:
[----:B------:R-:W-:Y:S01]  /*36f0*/  SHF.L.U32 R151, R151, 0x10, RZ ;  /* 0x0000001097977819 */ /* 0x000fe200000006ff */
[----:B------:R-:W-:Y:S06]  /*3700*/  @P2 BRA `(.L_x_16679) ;  /* 0x00000000000c2947 */ /* 0x000fec0003800000 */
[----:B------:R-:W-:Y:S05]  /*3710*/  @!P1 BRA `(.L_x_16680) ;  /* 0x0000000000189947 */ /* 0x000fea0003800000 */
[----:B-----5:R-:W-:Y:S01]  /*3720*/  FADD.FTZ R151, R103, R151 ;  /* 0x0000009767977221 */ /* 0x020fe20000010000 */
[----:B------:R-:W-:Y:S06]  /*3730*/  BRA `(.L_x_16680) ;  /* 0x0000000000107947 */ /* 0x000fec0003800000 */
.L_x_16679:
[----:B-----5:R-:W-:-:S04]  /*3740*/  PRMT R28, R97, 0x7632, R28 ;  /* 0x00007632611c7816 */ /* 0x020fc8000000001c */
[----:B------:R-:W-:-:S05]  /*3750*/  SHF.L.U32 R28, R28, 0x10, RZ ;  /* 0x000000101c1c7819 */ /* 0x000fca00000006ff */
[----:B------:R-:W-:-:S04]  /*3760*/  FADD.FTZ R151, R151, R28 ;  /* 0x0000001c97977221 */ /* 0x000fc80000010000 */
[----:B------:R-:W-:-:S07]  /*3770*/  @P1 FADD.FTZ R151, R103, R151 ;  /* 0x0000009767971221 */ /* 0x000fce0000010000 */
.L_x_16680:
[C---:B------:R-:W-:Y:S02]  /*3780*/  PRMT R153, R30.reuse, 0x7632, R153 ;  /* 0x000076321e997816 */ /* 0x040fe40000000099 */
[----:B------:R-:W-:Y:S01]  /*3790*/  SHF.L.U32 R152, R30, 0x10, RZ ;  /* 0x000000101e987819 */ /* 0x000fe200000006ff */
[----:B------:R-:W-:Y:S06]  /*37a0*/  @P2 BRA `(.L_x_16681) ;  /* 0x00000000000c2947 */ /* 0x000fec0003800000 */
[----:B------:R-:W-:Y:S05]  /*37b0*/  @!P1 BRA `(.L_x_16682) ;  /* 0x0000000000149947 */ /* 0x000fea0003800000 */
[----:B-----5:R-:W-:Y:S01]  /*37c0*/  FADD.FTZ R152, R104, R152 ;  /* 0x0000009868987221 */ /* 0x020fe20000010000 */
[----:B------:R-:W-:Y:S06]  /*37d0*/  BRA `(.L_x_16682) ;  /* 0x00000000000c7947 */ /* 0x000fec0003800000 */
.L_x_16681:
[----:B-----5:R-:W-:-:S05]  /*37e0*/  SHF.L.U32 R28, R98, 0x10, RZ ;  /* 0x00000010621c7819 */ /* 0x020fca00000006ff */
[----:B------:R-:W-:-:S04]  /*37f0*/  FADD.FTZ R152, R28, R152 ;  /* 0x000000981c987221 */ /* 0x000fc80000010000 */
[----:B------:R-:W-:-:S07]  /*3800*/  @P1 FADD.FTZ R152, R104, R152 ;  /* 0x0000009868981221 */ /* 0x000fce0000010000 */
.L_x_16682:
[----:B------:R-:W-:Y:S01]  /*3810*/  SHF.L.U32 R153, R153, 0x10, RZ ;  /* 0x0000001099997819 */ /* 0x000fe200000006ff */
[----:B------:R-:W-:Y:S06]  /*3820*/  @P2 BRA `(.L_x_16683) ;  /* 0x00000000000c2947 */ /* 0x000fec0003800000 */
[----:B------:R-:W-:Y:S05]  /*3830*/  @!P1 BRA `(.L_x_16684) ;  /* 0x0000000000189947 */ /* 0x000fea0003800000 */
[----:B-----5:R-:W-:Y:S01]  /*3840*/  FADD.FTZ R153, R105, R153 ;  /* 0x0000009969997221 */ /* 0x020fe20000010000 */
[----:B------:R-:W-:Y:S06]  /*3850*/  BRA `(.L_x_16684) ;  /* 0x0000000000107947 */ /* 0x000fec0003800000 */
.L_x_16683:
[----:B-----5:R-:W-:-:S04]  /*3860*/  PRMT R28, R98, 0x7632, R28 ;  /* 0x00007632621c7816 */ /* 0x020fc8000000001c */
[----:B------:R-:W-:-:S05]  /*3870*/  SHF.L.U32 R28, R28, 0x10, RZ ;  /* 0x000000101c1c7819 */ /* 0x000fca00000006ff */
[----:B------:R-:W-:-:S04]  /*3880*/  FADD.FTZ R153, R153, R28 ;  /* 0x0000001c99997221 */ /* 0x000fc80000010000 */
[----:B------:R-:W-:-:S07]  /*3890*/  @P1 FADD.FTZ R153, R105, R153 ;  /* 0x0000009969991221 */ /* 0x000fce0000010000 */
.L_x_16684:
[C---:B------:R-:W-:Y:S02]  /*38a0*/  PRMT R155, R31.reuse, 0x7632, R155 ;  /* 0x000076321f9b7816 */ /* 0x040fe4000000009b */
[----:B------:R-:W-:Y:S01]  /*38b0*/  SHF.L.U32 R154, R31, 0x10, RZ ;  /* 0x000000101f9a7819 */ /* 0x000fe200000006ff */
[----:B------:R-:W-:Y:S06]  /*38c0*/  @P2 BRA `(.L_x_16685) ;  /* 0x00000000000c2947 */ /* 0x000fec0003800000 */
[----:B------:R-:W-:Y:S05]  /*38d0*/  @!P1 BRA `(.L_x_16686) ;  /* 0x0000000000149947 */ /* 0x000fea0003800000 */
[----:B-----5:R-:W-:Y:S01]  /*38e0*/  FADD.FTZ R154, R106, R154 ;  /* 0x0000009a6a9a7221 */ /* 0x020fe20000010000 */
[----:B------:R-:W-:Y:S06]  /*38f0*/  BRA `(.L_x_16686) ;  /* 0x00000000000c7947 */ /* 0x000fec0003800000 */
.L_x_16685:
[----:B-----5:R-:W-:-:S05]  /*3900*/  SHF.L.U32 R28, R99, 0x10, RZ ;  /* 0x00000010631c7819 */ /* 0x020fca00000006ff */
[----:B------:R-:W-:-:S04]  /*3910*/  FADD.FTZ R154, R28, R154 ;  /* 0x0000009a1c9a7221 */ /* 0x000fc80000010000 */
[----:B------:R-:W-:-:S07]  /*3920*/  @P1 FADD.FTZ R154, R106, R154 ;  /* 0x0000009a6a9a1221 */ /* 0x000fce0000010000 */
.L_x_16686:
[----:B------:R-:W-:Y:S01]  /*3930*/  SHF.L.U32 R155, R155, 0x10, RZ ;  /* 0x000000109b9b7819 */ /* 0x000fe200000006ff */
[----:B------:R-:W-:Y:S06]  /*3940*/  @P2 BRA `(.L_x_16687) ;  /* 0x00000000000c2947 */ /* 0x000fec0003800000 */
[----:B------:R-:W-:Y:S05]  /*3950*/  @!P1 BRA `(.L_x_16688) ;  /* 0x0000000000189947 */ /* 0x000fea0003800000 */
[----:B-----5:R-:W-:Y:S01]  /*3960*/  FADD.FTZ R155, R107, R155 ;  /* 0x0000009b6b9b7221 */ /* 0x020fe20000010000 */
[----:B------:R-:W-:Y:S06]  /*3970*/  BRA `(.L_x_16688) ;  /* 0x0000000000107947 */ /* 0x000fec0003800000 */
.L_x_16687:
[----:B-----5:R-:W-:-:S04]  /*3980*/  PRMT R28, R99, 0x7632, R28 ;  /* 0x00007632631c7816 */ /* 0x020fc8000000001c */
[----:B------:R-:W-:-:S05]  /*3990*/  SHF.L.U32 R28, R28, 0x10, RZ ;  /* 0x000000101c1c7819 */ /* 0x000fca00000006ff */
[----:B------:R-:W-:-:S04]  /*39a0*/  FADD.FTZ R155, R155, R28 ;  /* 0x0000001c9b9b7221 */ /* 0x000fc80000010000 */
[----:B------:R-:W-:-:S07]  /*39b0*/  @P1 FADD.FTZ R155, R107, R155 ;  /* 0x0000009b6b9b1221 */ /* 0x000fce0000010000 */
.L_x_16688:
        /* <DEDUP_REMOVED lines=19> */
.L_x_16689:
[----:B-----5:R-:W-:-:S05]  /*3af0*/  SHF.L.U32 R28, R96, 0x10, RZ ;  /* 0x00000010601c7819 */ /* 0x020fca00000006ff */
[----:B------:R-:W-:-:S04]  /*3b00*/  FADD.FTZ R156, R28, R156 ;  /* 0x0000009c1c9c7221 */ /* 0x000fc80000010000 */
[----:B------:R-:W-:-:S07]  /*3b10*/  @P1 FADD.FTZ R156, R100, R156 ;  /* 0x0000009c649c1221 */ /* 0x000fce0000010000 */
.L_x_16690:
[----:B------:R-:W-:Y:S01]  /*3b20*/  SHF.L.U32 R157, R157, 0x10, RZ ;  /* 0x000000109d9d7819 */ /* 0x000fe200000006ff */
[----:B------:R-:W-:Y:S06]  /*3b30*/  @P2 BRA `(.L_x_16691) ;  /* 0x00000000000c2947 */ /* 0x000fec0003800000 */
[----:B------:R-:W-:Y:S05]  /*3b40*/  @!P1 BRA `(.L_x_16692) ;  /* 0x0000000000189947 */ /* 0x000fea0003800000 */
[----:B-----5:R-:W-:Y:S01]  /*3b50*/  FADD.FTZ R157, R101, R157 ;  /* 0x0000009d659d7221 */ /* 0x020fe20000010000 */
[----:B------:R-:W-:Y:S06]  /*3b60*/  BRA `(.L_x_16692) ;  /* 0x0000000000107947 */ /* 0x000fec0003800000 */
.L_x_16691:
[----:B-----5:R-:W-:-:S04]  /*3b70*/  PRMT R28, R96, 0x7632, R28 ;  /* 0x00007632601c7816 */ /* 0x020fc8000000001c */
[----:B------:R-:W-:-:S05]  /*3b80*/  SHF.L.U32 R28, R28, 0x10, RZ ;  /* 0x000000101c1c7819 */ /* 0x000fca00000006ff */
[----:B------:R-:W-:-:S04]  /*3b90*/  FADD.FTZ R157, R157, R28 ;  /* 0x0000001c9d9d7221 */ /* 0x000fc80000010000 */
[----:B------:R-:W-:-:S07]  /*3ba0*/  @P1 FADD.FTZ R157, R101, R157 ;  /* 0x0000009d659d1221 */ /* 0x000fce0000010000 */
.L_x_16692:
[C---:B------:R-:W-:Y:S02]  /*3bb0*/  PRMT R159, R29.reuse, 0x7632, R159 ;  /* 0x000076321d9f7816 */ /* 0x040fe4000000009f */
[----:B------:R-:W-:Y:S01]  /*3bc0*/  SHF.L.U32 R158, R29, 0x10, RZ ;  /* 0x000000101d9e7819 */ /* 0x000fe200000006ff */
[----:B------:R-:W-:Y:S06]  /*3bd0*/  @P2 BRA `(.L_x_16693) ;  /* 0x00000000000c2947 */ /* 0x000fec0003800000 */
[----:B------:R-:W-:Y:S05]  /*3be0*/  @!P1 BRA `(.L_x_16694) ;  /* 0x0000000000149947 */ /* 0x000fea0003800000 */
[----:B-----5:R-:W-:Y:S01]  /*3bf0*/  FADD.FTZ R158, R102, R158 ;  /* 0x0000009e669e7221 */ /* 0x020fe20000010000 */
[----:B------:R-:W-:Y:S06]  /*3c00*/  BRA `(.L_x_16694) ;  /* 0x00000000000c7947 */ /* 0x000fec0003800000 */
.L_x_16693:
[----:B-----5:R-:W-:-:S05]  /*3c10*/  SHF.L.U32 R28, R97, 0x10, RZ ;  /* 0x00000010611c7819 */ /* 0x020fca00000006ff */
[----:B------:R-:W-:-:S04]  /*3c20*/  FADD.FTZ R158, R28, R158 ;  /* 0x0000009e1c9e7221 */ /* 0x000fc80000010000 */
[----:B------:R-:W-:-:S07]  /*3c30*/  @P1 FADD.FTZ R158, R102, R158 ;  /* 0x0000009e669e1221 */ /* 0x000fce0000010000 */
.L_x_16694:
[----:B------:R-:W-:Y:S01]  /*3c40*/  SHF.L.U32 R159, R159, 0x10, RZ ;  /* 0x000000109f9f7819 */ /* 0x000fe200000006ff */
[----:B------:R-:W-:Y:S06]  /*3c50*/  @P2 BRA `(.L_x_16695) ;  /* 0x00000000000c2947 */ /* 0x000fec0003800000 */
[----:B------:R-:W-:Y:S05]  /*3c60*/  @!P1 BRA `(.L_x_16696) ;  /* 0x0000000000189947 */ /* 0x000fea0003800000 */
[----:B-----5:R-:W-:Y:S01]  /*3c70*/  FADD.FTZ R159, R103, R159 ;  /* 0x0000009f679f7221 */ /* 0x020fe20000010000 */
[----:B------:R-:W-:Y:S06]  /*3c80*/  BRA `(.L_x_16696) ;  /* 0x0000000000107947 */ /* 0x000fec0003800000 */
.L_x_16695:
[----:B-----5:R-:W-:-:S04]  /*3c90*/  PRMT R28, R97, 0x7632, R28 ;  /* 0x00007632611c7816 */ /* 0x020fc8000000001c */
[----:B------:R-:W-:-:S05]  /*3ca0*/  SHF.L.U32 R28, R28, 0x10, RZ ;  /* 0x000000101c1c7819 */ /* 0x000fca00000006ff */
[----:B------:R-:W-:-:S04]  /*3cb0*/  FADD.FTZ R159, R159, R28 ;  /* 0x0000001c9f9f7221 */ /* 0x000fc80000010000 */
[----:B------:R-:W-:-:S07]  /*3cc0*/  @P1 FADD.FTZ R159, R103, R159 ;  /* 0x0000009f679f1221 */ /* 0x000fce0000010000 */
.L_x_16696:
[C---:B------:R-:W-:Y:S02]  /*3cd0*/  PRMT R161, R30.reuse, 0x7632, R161 ;  /* 0x000076321ea17816 */ /* 0x040fe400000000a1 */
[----:B------:R-:W-:Y:S01]  /*3ce0*/  SHF.L.U32 R160, R30, 0x10, RZ ;  /* 0x000000101ea07819 */ /* 0x000fe200000006ff */
[----:B------:R-:W-:Y:S06]  /*3cf0*/  @P2 BRA `(.L_x_16697) ;  /* 0x00000000000c2947 */ /* 0x000fec0003800000 */
[----:B------:R-:W-:Y:S05]  /*3d00*/  @!P1 BRA `(.L_x_16698) ;  /* 0x0000000000149947 */ /* 0x000fea0003800000 */
[----:B-----5:R-:W-:Y:S01]  /*3d10*/  FADD.FTZ R160, R104, R160 ;  /* 0x000000a068a07221 */ /* 0x020fe20000010000 */
[----:B------:R-:W-:Y:S06]  /*3d20*/  BRA `(.L_x_16698) ;  /* 0x00000000000c7947 */ /* 0x000fec0003800000 */
.L_x_16697:
[----:B-----5:R-:W-:-:S05]  /*3d30*/  SHF.L.U32 R28, R98, 0x10, RZ ;  /* 0x00000010621c7819 */ /* 0x020fca00000006ff */
[----:B------:R-:W-:-:S04]  /*3d40*/  FADD.FTZ R160, R28, R160 ;  /* 0x000000a01ca07221 */ /* 0x000fc80000010000 */
[----:B------:R-:W-:-:S07]  /*3d50*/  @P1 FADD.FTZ R160, R104, R160 ;  /* 0x000000a068a01221 */ /* 0x000fce0000010000 */
.L_x_16698:
[----:B------:R-:W-:Y:S01]  /*3d60*/  SHF.L.U32 R161, R161, 0x10, RZ ;  /* 0x00000010a1a17819 */ /* 0x000fe200000006ff */
[----:B------:R-:W-:Y:S06]  /*3d70*/  @P2 BRA `(.L_x_16699) ;  /* 0x00000000000c2947 */ /* 0x000fec0003800000 */
[----:B------:R-:W-:Y:S05]  /*3d80*/  @!P1 BRA `(.L_x_16700) ;  /* 0x0000000000189947 */ /* 0x000fea0003800000 */
[----:B-----5:R-:W-:Y:S01]  /*3d90*/  FADD.FTZ R161, R105, R161 ;  /* 0x000000a169a17221 */ /* 0x020fe20000010000 */
[----:B------:R-:W-:Y:S06]  /*3da0*/  BRA `(.L_x_16700) ;  /* 0x0000000000107947 */ /* 0x000fec0003800000 */
.L_x_16699:
[----:B-----5:R-:W-:-:S04]  /*3db0*/  PRMT R28, R98, 0x7632, R28 ;  /* 0x00007632621c7816 */ /* 0x020fc8000000001c */
[----:B------:R-:W-:-:S05]  /*3dc0*/  SHF.L.U32 R28, R28, 0x10, RZ ;  /* 0x000000101c1c7819 */ /* 0x000fca00000006ff */
[----:B------:R-:W-:-:S04]  /*3dd0*/  FADD.FTZ R161, R161, R28 ;  /* 0x0000001ca1a17221 */ /* 0x000fc80000010000 */
[----:B------:R-:W-:-:S07]  /*3de0*/  @P1 FADD.FTZ R161, R105, R161 ;  /* 0x000000a169a11221 */ /* 0x000fce0000010000 */
.L_x_16700:
[C---:B------:R-:W-:Y:S02]  /*3df0*/  PRMT R163, R31.reuse, 0x7632, R163 ;  /* 0x000076321fa37816 */ /* 0x040fe400000000a3 */
[----:B------:R-:W-:Y:S01]  /*3e00*/  SHF.L.U32 R162, R31, 0x10, RZ ;  /* 0x000000101fa27819 */ /* 0x000fe200000006ff */
[----:B------:R-:W-:Y:S06]  /*3e10*/  @P2 BRA `(.L_x_16701) ;  /* 0x00000000000c2947 */ /* 0x000fec0003800000 */
[----:B------:R-:W-:Y:S05]  /*3e20*/  @!P1 BRA `(.L_x_16702) ;  /* 0x0000000000149947 */ /* 0x000fea0003800000 */
[----:B-----5:R-:W-:Y:S01]  /*3e30*/  FADD.FTZ R162, R106, R162 ;  /* 0x000000a26aa27221 */ /* 0x020fe20000010000 */
[----:B------:R-:W-:Y:S06]  /*3e40*/  BRA `(.L_x_16702) ;  /* 0x00000000000c7947 */ /* 0x000fec0003800000 */
.L_x_16701:
[----:B-----5:R-:W-:-:S05]  /*3e50*/  SHF.L.U32 R28, R99, 0x10, RZ ;  /* 0x00000010631c7819 */ /* 0x020fca00000006ff */
[----:B------:R-:W-:-:S04]  /*3e60*/  FADD.FTZ R162, R28, R162 ;  /* 0x000000a21ca27221 */ /* 0x000fc80000010000 */
[----:B------:R-:W-:-:S07]  /*3e70*/  @P1 FADD.FTZ R162, R106, R162 ;  /* 0x000000a26aa21221 */ /* 0x000fce0000010000 */
.L_x_16702:
[----:B------:R-:W-:Y:S01]  /*3e80*/  SHF.L.U32 R163, R163, 0x10, RZ ;  /* 0x00000010a3a37819 */ /* 0x000fe200000006ff */
[----:B------:R-:W-:Y:S06]  /*3e90*/  @P2 BRA `(.L_x_16703) ;  /* 0x00000000000c2947 */ /* 0x000fec0003800000 */
[----:B------:R-:W-:Y:S05]  /*3ea0*/  @!P1 BRA `(.L_x_16704) ;  /* 0x0000000000189947 */ /* 0x000fea0003800000 */
[----:B-----5:R-:W-:Y:S01]  /*3eb0*/  FADD.FTZ R163, R107, R163 ;  /* 0x000000a36ba37221 */ /* 0x020fe20000010000 */
[----:B------:R-:W-:Y:S06]  /*3ec0*/  BRA `(.L_x_16704) ;  /* 0x0000000000107947 */ /* 0x000fec0003800000 */
.L_x_16703:
[----:B-----5:R-:W-:-:S04]  /*3ed0*/  PRMT R28, R99, 0x7632, R28 ;  /* 0x00007632631c7816 */ /* 0x020fc8000000001c */
[----:B------:R-:W-:-:S05]  /*3ee0*/  SHF.L.U32 R28, R28, 0x10, RZ ;  /* 0x000000101c1c7819 */ /* 0x000fca00000006ff */
[----:B------:R-:W-:-:S04]  /*3ef0*/  FADD.FTZ R163, R163, R28 ;  /* 0x0000001ca3a37221 */ /* 0x000fc80000010000 */
[----:B------:R-:W-:-:S07]  /*3f00*/  @P1 FADD.FTZ R163, R107, R163 ;  /* 0x000000a36ba31221 */ /* 0x000fce0000010000 */
.L_x_16704:
[----:B------:R-:W0:Y:S01]  /*3f10*/  @P0 LDC.64 R30, c[0x0][0x228] ;  /* 0x00008a00ff1e0b82 */ /* 0x000e220000000a00 */
[----:B------:R-:W-:Y:S01]  /*3f20*/  IADD3 R198, R202, 0xe0, RZ ;  /* 0x000000e0cac67810 */ /* 0x000fe20007ffe0ff */
[----:B------:R-:W-:-:S04]  /*3f30*/  IMAD.WIDE.U32 R28, R192, 0x20, R196 ;  /* 0x00000020c01c7825 */ /* 0x000fc800078e00c4 */
[C---:B------:R-:W-:Y:S01]  /*3f40*/  IMAD.WIDE.U32 R164, R198.reuse, 0x10, R164 ;  /* 0x00000010c6a47825 */ /* 0x040fe200078e00a4 */
[----:B------:R-:W-:Y:S04]  /*3f50*/  STG.E.128 desc[UR4][R28.64], R156 ;  /* 0x0000009c1c007986 */ /* 0x000fe8000c101d04 */
[----:B------:R1:W-:Y:S04]  /*3f60*/  STG.E.128 desc[UR4][R28.64+0x10], R160 ;  /* 0x000010a01c007986 */ /* 0x0003e8000c101d04 */
[----:B------:R-:W2:Y:S01]  /*3f70*/  LDG.E.128 R164, desc[UR4][R164.64] ;  /* 0x00000004a4a47981 */ /* 0x000ea2000c1e1d00 */
[----:B0-----:R-:W-:-:S05]  /*3f80*/  @P0 IMAD.WIDE.U32 R30, R198, 0x10, R30 ;  /* 0x00000010c61e0825 */ /* 0x001fca00078e001e */
[----:B-----5:R-:W5:Y:S01]  /*3f90*/  @P0 LDG.E.128 R96, desc[UR4][R30.64] ;  /* 0x000000041e600981 */ /* 0x020f62000c1e1d00 */
[----:B-1----:R-:W0:Y:S02]  /*3fa0*/  @P1 LDC.64 R28, c[0x0][0x230] ;  /* 0x00008c00ff1c1b82 */ /* 0x002e240000000a00 */
[----:B0-----:R-:W-:-:S05]  /*3fb0*/  @P1 IMAD.WIDE.U32 R28, R198, 0x20, R28 ;  /* 0x00000020c61c1825 */ /* 0x001fca00078e001c */
[----:B------:R-:W5:Y:S04]  /*3fc0*/  @P1 LDG.E.128 R100, desc[UR4][R28.64] ;  /* 0x000000041c641981 */ /* 0x000f68000c1e1d00 */
[----:B------:R2:W5:Y:S02]  /*3fd0*/  @P1 LDG.E.128 R104, desc[UR4][R28.64+0x10] ;  /* 0x000010041c681981 */ /* 0x000564000c1e1d00 */
[C---:B--2---:R-:W-:Y:S02]  /*3fe0*/  PRMT R29, R164.reuse, 0x7632, R29 ;  /* 0x00007632a41d7816 */ /* 0x044fe4000000001d */
[----:B------:R-:W-:Y:S01]  /*3ff0*/  SHF.L.U32 R28, R164, 0x10, RZ ;  /* 0x00000010a41c7819 */ /* 0x000fe200000006ff */
[----:B------:R-:W-:Y:S06]  /*4000*/  @P2 BRA `(.L_x_16705) ;  /* 0x00000000000c2947 */ /* 0x000fec0003800000 */
[----:B------:R-:W-:Y:S05]  /*4010*/  @!P1 BRA `(.L_x_16706) ;  /* 0x0000000000149947 */ /* 0x000fea0003800000 */
[----:B-----5:R-:W-:Y:S01]  /*4020*/  FADD.FTZ R28, R100, R28 ;  /* 0x0000001c641c7221 */ /* 0x020fe20000010000 */
[----:B------:R-:W-:Y:S06]  /*4030*/  BRA `(.L_x_16706) ;  /* 0x00000000000c7947 */ /* 0x000fec0003800000 */
.L_x_16705:
[----:B-----5:R-:W-:-:S05]  /*4040*/  SHF.L.U32 R30, R96, 0x10, RZ ;  /* 0x00000010601e7819 */ /* 0x020fca00000006ff */
[----:B------:R-:W-:-:S04]  /*4050*/  FADD.FTZ R28, R30, R28 ;  /* 0x0000001c1e1c7221 */ /* 0x000fc80000010000 */
[----:B------:R-:W-:-:S07]  /*4060*/  @P1 FADD.FTZ R28, R100, R28 ;  /* 0x0000001c641c1221 */ /* 0x000fce0000010000 */
.L_x_16706:
[----:B------:R-:W-:Y:S01]  /*4070*/  SHF.L.U32 R29, R29, 0x10, RZ ;  /* 0x000000101d1d7819 */ /* 0x000fe200000006ff */
[----:B------:R-:W-:Y:S06]  /*4080*/  @P2 BRA `(.L_x_16707) ;  /* 0x00000000000c2947 */ /* 0x000fec0003800000 */
[----:B------:R-:W-:Y:S05]  /*4090*/  @!P1 BRA `(.L_x_16708) ;  /* 0x0000000000189947 */ /* 0x000fea0003800000 */
[----:B-----5:R-:W-:Y:S01]  /*40a0*/  FADD.FTZ R29, R101, R29 ;  /* 0x0000001d651d7221 */ /* 0x020fe20000010000 */
[----:B------:R-:W-:Y:S06]  /*40b0*/  BRA `(.L_x_16708) ;  /* 0x0000000000107947 */ /* 0x000fec0003800000 */
.L_x_16707:
[----:B-----5:R-:W-:-:S04]  /*40c0*/  PRMT R30, R96, 0x7632, R30 ;  /* 0x00007632601e7816 */ /* 0x020fc8000000001e */
[----:B------:R-:W-:-:S05]  /*40d0*/  SHF.L.U32 R30, R30, 0x10, RZ ;  /* 0x000000101e1e7819 */ /* 0x000fca00000006ff */
[----:B------:R-:W-:-:S04]  /*40e0*/  FADD.FTZ R29, R29, R30 ;  /* 0x0000001e1d1d7221 */ /* 0x000fc80000010000 */
[----:B------:R-:W-:-:S07]  /*40f0*/  @P1 FADD.FTZ R29, R101, R29 ;  /* 0x0000001d651d1221 */ /* 0x000fce0000010000 */
.L_x_16708:
[C---:B------:R-:W-:Y:S02]  /*4100*/  PRMT R31, R165.reuse, 0x7632, R31 ;  /* 0x00007632a51f7816 */ /* 0x040fe4000000001f */
[----:B------:R-:W-:Y:S01]  /*4110*/  SHF.L.U32 R30, R165, 0x10, RZ ;  /* 0x00000010a51e7819 */ /* 0x000fe200000006ff */
[----:B------:R-:W-:Y:S06]  /*4120*/  @P2 BRA `(.L_x_16709) ;  /* 0x00000000000c2947 */ /* 0x000fec0003800000 */
[----:B------:R-:W-:Y:S05]  /*4130*/  @!P1 BRA `(.L_x_16710) ;  /* 0x0000000000149947 */ /* 0x000fea0003800000 */
[----:B-----5:R-:W-:Y:S01]  /*4140*/  FADD.FTZ R30, R102, R30 ;  /* 0x0000001e661e7221 */ /* 0x020fe20000010000 */
[----:B------:R-:W-:Y:S06]  /*4150*/  BRA `(.L_x_16710) ;  /* 0x00000000000c7947 */ /* 0x000fec0003800000 */
.L_x_16709:
[----:B-----5:R-:W-:-:S05]  /*4160*/  SHF.L.U32 R164, R97, 0x10, RZ ;  /* 0x0000001061a47819 */ /* 0x020fca00000006ff */
[----:B------:R-:W-:-:S04]  /*4170*/  FADD.FTZ R30, R164, R30 ;  /* 0x0000001ea41e7221 */ /* 0x000fc80000010000 */
[----:B------:R-:W-:-:S07]  /*4180*/  @P1 FADD.FTZ R30, R102, R30 ;  /* 0x0000001e661e1221 */ /* 0x000fce0000010000 */
.L_x_16710:
[----:B------:R-:W-:Y:S01]  /*4190*/  SHF.L.U32 R31, R31, 0x10, RZ ;  /* 0x000000101f1f7819 */ /* 0x000fe200000006ff */
[----:B------:R-:W-:Y:S06]  /*41a0*/  @P2 BRA `(.L_x_16711) ;  /* 0x00000000000c2947 */ /* 0x000fec0003800000 */
[----:B------:R-:W-:Y:S05]  /*41b0*/  @!P1 BRA `(.L_x_16712) ;  /* 0x0000000000189947 */ /* 0x000fea0003800000 */
[----:B-----5:R-:W-:Y:S01]  /*41c0*/  FADD.FTZ R31, R103, R31 ;  /* 0x0000001f671f7221 */ /* 0x020fe20000010000 */
[----:B------:R-:W-:Y:S06]  /*41d0*/  BRA `(.L_x_16712) ;  /* 0x0000000000107947 */ /* 0x000fec0003800000 */
.L_x_16711:
[----:B-----5:R-:W-:-:S04]  /*41e0*/  PRMT R164, R97, 0x7632, R164 ;  /* 0x0000763261a47816 */ /* 0x020fc800000000a4 */
[----:B------:R-:W-:-:S05]  /*41f0*/  SHF.L.U32 R164, R164, 0x10, RZ ;  /* 0x00000010a4a47819 */ /* 0x000fca00000006ff */
[----:B------:R-:W-:-:S04]  /*4200*/  FADD.FTZ R31, R31, R164 ;  /* 0x000000a41f1f7221 */ /* 0x000fc80000010000 */
[----:B------:R-:W-:-:S07]  /*4210*/  @P1 FADD.FTZ R31, R103, R31 ;  /* 0x0000001f671f1221 */ /* 0x000fce0000010000 */
.L_x_16712:
[C---:B------:R-:W-:Y:S02]  /*4220*/  PRMT R165, R166.reuse, 0x7632, R165 ;  /* 0x00007632a6a57816 */ /* 0x040fe400000000a5 */
[----:B------:R-:W-:Y:S01]  /*4230*/  SHF.L.U32 R164, R166, 0x10, RZ ;  /* 0x00000010a6a47819 */ /* 0x000fe200000006ff */
[----:B------:R-:W-:Y:S06]  /*4240*/  @P2 BRA `(.L_x_16713) ;  /* 0x00000000000c2947 */ /* 0x000fec0003800000 */
[----:B------:R-:W-:Y:S05]  /*4250*/  @!P1 BRA `(.L_x_16714) ;  /* 0x0000000000149947 */ /* 0x000fea0003800000 */
[----:B-----5:R-:W-:Y:S01]  /*4260*/  FADD.FTZ R164, R104, R164 ;  /* 0x000000a468a47221 */ /* 0x020fe20000010000 */
[----:B------:R-:W-:Y:S06]  /*4270*/  BRA `(.L_x_16714) ;  /* 0x00000000000c7947 */ /* 0x000fec0003800000 */
.L_x_16713:
[----:B-----5:R-:W-:-:S05]  /*4280*/  SHF.L.U32 R166, R98, 0x10, RZ ;  /* 0x0000001062a67819 */ /* 0x020fca00000006ff */
[----:B------:R-:W-:-:S04]  /*4290*/  FADD.FTZ R164, R166, R164 ;  /* 0x000000a4a6a47221 */ /* 0x000fc80000010000 */
[----:B------:R-:W-:-:S07]  /*42a0*/  @P1 FADD.FTZ R164, R104, R164 ;  /* 0x000000a468a41221 */ /* 0x000fce0000010000 */
.L_x_16714:
[----:B------:R-:W-:Y:S01]  /*42b0*/  SHF.L.U32 R165, R165, 0x10, RZ ;  /* 0x00000010a5a57819 */ /* 0x000fe200000006ff */
[----:B------:R-:W-:Y:S06]  /*42c0*/  @P2 BRA `(.L_x_16715) ;  /* 0x00000000000c2947 */ /* 0x000fec0003800000 */
[----:B------:R-:W-:Y:S05]  /*42d0*/  @!P1 BRA `(.L_x_16716) ;  /* 0x0000000000189947 */ /* 0x000fea0003800000 */
[----:B-----5:R-:W-:Y:S01]  /*42e0*/  FADD.FTZ R165, R105, R165 ;  /* 0x000000a569a57221 */ /* 0x020fe20000010000 */
[----:B------:R-:W-:Y:S06]  /*42f0*/  BRA `(.L_x_16716) ;  /* 0x0000000000107947 */ /* 0x000fec0003800000 */
.L_x_16715:
[----:B-----5:R-:W-:-:S04]  /*4300*/  PRMT R166, R98, 0x7632, R166 ;  /* 0x0000763262a67816 */ /* 0x020fc800000000a6 */
[----:B------:R-:W-:-:S05]  /*4310*/  SHF.L.U32 R166, R166, 0x10, RZ ;  /* 0x00000010a6a67819 */ /* 0x000fca00000006ff */
[----:B------:R-:W-:-:S04]  /*4320*/  FADD.FTZ R165, R165, R166 ;  /* 0x000000a6a5a57221 */ /* 0x000fc80000010000 */
[----:B------:R-:W-:-:S07]  /*4330*/  @P1 FADD.FTZ R165, R105, R165 ;  /* 0x000000a569a51221 */ /* 0x000fce0000010000 */
.L_x_16716:
[C---:B------:R-:W-:Y:S02]  /*4340*/  PRMT R194, R167.reuse, 0x7632, R194 ;  /* 0x00007632a7c27816 */ /* 0x040fe400000000c2 */
[----:B------:R-:W-:Y:S01]  /*4350*/  SHF.L.U32 R166, R167, 0x10, RZ ;  /* 0x00000010a7a67819 */ /* 0x000fe200000006ff */
[----:B------:R-:W-:Y:S06]  /*4360*/  @P2 BRA `(.L_x_16717) ;  /* 0x00000000000c2947 */ /* 0x000fec0003800000 */
[----:B------:R-:W-:Y:S05]  /*4370*/  @!P1 BRA `(.L_x_16718) ;  /* 0x0000000000149947 */ /* 0x000fea0003800000 */
[----:B-----5:R-:W-:Y:S01]  /*4380*/  FADD.FTZ R166, R106, R166 ;  /* 0x000000a66aa67221 */ /* 0x020fe20000010000 */
[----:B------:R-:W-:Y:S06]  /*4390*/  BRA `(.L_x_16718) ;  /* 0x00000000000c7947 */ /* 0x000fec0003800000 */
.L_x_16717:
[----:B-----5:R-:W-:-:S05]  /*43a0*/  SHF.L.U32 R167, R99, 0x10, RZ ;  /* 0x0000001063a77819 */ /* 0x020fca00000006ff */
[----:B------:R-:W-:-:S04]  /*43b0*/  FADD.FTZ R166, R167, R166 ;  /* 0x000000a6a7a67221 */ /* 0x000fc80000010000 */
[----:B------:R-:W-:-:S07]  /*43c0*/  @P1 FADD.FTZ R166, R106, R166 ;  /* 0x000000a66aa61221 */ /* 0x000fce0000010000 */
.L_x_16718:
[----:B------:R-:W-:Y:S01]  /*43d0*/  SHF.L.U32 R167, R194, 0x10, RZ ;  /* 0x00000010c2a77819 */ /* 0x000fe200000006ff */
[----:B------:R-:W-:Y:S06]  /*43e0*/  @P2 BRA `(.L_x_16719) ;  /* 0x00000000000c2947 */ /* 0x000fec0003800000 */
[----:B------:R-:W-:Y:S05]  /*43f0*/  @!P1 BRA `(.L_x_16720) ;  /* 0x0000000000189947 */ /* 0x000fea0003800000 */
[----:B-----5:R-:W-:Y:S01]  /*4400*/  FADD.FTZ R167, R107, R167 ;  /* 0x000000a76ba77221 */ /* 0x020fe20000010000 */
[----:B------:R-:W-:Y:S06]  /*4410*/  BRA `(.L_x_16720) ;  /* 0x0000000000107947 */ /* 0x000fec0003800000 */
.L_x_16719:
[----:B-----5:R-:W-:-:S04]  /*4420*/  PRMT R194, R99, 0x7632, R194 ;  /* 0x0000763263c27816 */ /* 0x020fc800000000c2 */
[----:B------:R-:W-:-:S05]  /*4430*/  SHF.L.U32 R194, R194, 0x10, RZ ;  /* 0x00000010c2c27819 */ /* 0x000fca00000006ff */
[----:B------:R-:W-:-:S04]  /*4440*/  FADD.FTZ R167, R167, R194 ;  /* 0x000000c2a7a77221 */ /* 0x000fc80000010000 */
[----:B------:R-:W-:-:S07]  /*4450*/  @P1 FADD.FTZ R167, R107, R167 ;  /* 0x000000a76ba71221 */ /* 0x000fce0000010000 */
.L_x_16720:
[----:B------:R-:W-:Y:S01]  /*4460*/  IMAD.WIDE.U32 R194, R198, 0x20, R196 ;  /* 0x00000020c6c27825 */ /* 0x000fe200078e00c4 */
[----:B------:R-:W-:Y:S01]  /*4470*/  UMOV UR6, 0xffffffff ;  /* 0xffffffff00067882 */ /* 0x000fe20000000000 */
[----:B------:R-:W-:-:S03]  /*4480*/  ISETP.NE.AND P1, PT, R218, RZ, PT ;  /* 0x000000ffda00720c */ /* 0x000fc60003f25270 */
[----:B------:R-:W-:Y:S04]  /*4490*/  STG.E.128 desc[UR4][R194.64], R28 ;  /* 0x0000001cc2007986 */ /* 0x000fe8000c101d04 */
[----:B------:R0:W-:Y:S02]  /*44a0*/  STG.E.128 desc[UR4][R194.64+0x10], R164 ;  /* 0x000010a4c2007986 */ /* 0x0001e4000c101d04 */
        /* <DEDUP_REMOVED lines=214> */
.L_x_16734:
[----:B-1----:R-:W-:Y:S01]  /*5210*/  FADD.FTZ R194, R197, R194 ;  /* 0x000000c2c5c27221 */ /* 0x002fe20000010000 */
[----:B-----5:R1:W-:Y:S01]  /*5220*/  STL [R1+0x8c], R97 ;  /* 0x00008c6101007387 */ /* 0x0203e20000100800 */
[----:B0-----:R-:W0:Y:S02]  /*5230*/  @!P1 LDC.64 R196, c[0x0][0x250] ;  /* 0x00009400ffc49b82 */ /* 0x001e240000000a00 */
[----:B------:R-:W-:Y:S01]  /*5240*/  FFMA.FTZ R218, R194, R218, UR12 ;  /* 0x0000000cc2da7e23 */ /* 0x000fe200080100da */
[----:B------:R-:W-:Y:S01]  /*5250*/  FMUL.FTZ R194, R249, R249 ;  /* 0x000000f9f9c27220 */ /* 0x000fe20000410000 */
[----:B------:R-:W2:Y:S04]  /*5260*/  LDL R250, [R1+0x7c] ;  /* 0x00007c0001fa7983 */ /* 0x000ea80000100800 */
[----:B------:R-:W-:Y:S01]  /*5270*/  FSEL R194, R194, RZ, P3 ;  /* 0x000000ffc2c27208 */ /* 0x000fe20001800000 */
[----:B-1----:R-:W3:Y:S04]  /*5280*/  LDL R97, [R1+0x3c] ;  /* 0x00003c0001617983 */ /* 0x002ee80000100800 */
[----:B------:R-:W-:Y:S01]  /*5290*/  FADD.FTZ R218, R218, R194 ;  /* 0x000000c2dada7221 */ /* 0x000fe20000010000 */
[----:B------:R-:W4:Y:S01]  /*52a0*/  LDL R251, [R1+0x74] ;  /* 0x0000740001fb7983 */ /* 0x000f220000100800 */
[----:B------:R-:W1:Y:S04]  /*52b0*/  @!P1 LDC.64 R194, c[0x0][0x258] ;  /* 0x00009600ffc29b82 */ /* 0x000e680000000a00 */
[----:B------:R-:W1:Y:S01]  /*52c0*/  MUFU.RSQ R218, R218 ;  /* 0x000000da00da7308 */ /* 0x000e620000001400 */
[C---:B0-----:R-:W-:Y:S01]  /*52d0*/  @!P1 IMAD.WIDE R196, R21.reuse, 0x4, R196 ;  /* 0x0000000415c49825 */ /* 0x041fe200078e02c4 */
[----:B------:R0:W-:Y:S04]  /*52e0*/  STL [R1+0x88], R96 ;  /* 0x0000886001007387 */ /* 0x0001e80000100800 */
[----:B------:R-:W-:Y:S04]  /*52f0*/  @!P1 STG.E desc[UR4][R196.64], R249 ;  /* 0x000000f9c4009986 */ /* 0x000fe8000c101904 */
[----:B0-----:R-:W2:Y:S01]  /*5300*/  LDL R96, [R1+0x34] ;  /* 0x0000340001607983 */ /* 0x001ea20000100800 */
[----:B-1----:R-:W-:-:S05]  /*5310*/  @!P1 IMAD.WIDE R194, R21, 0x4, R194 ;  /* 0x0000000415c29825 */ /* 0x002fca00078e02c2 */
[----:B------:R0:W-:Y:S02]  /*5320*/  @!P1 STG.E desc[UR4][R194.64], R218 ;  /* 0x000000dac2009986 */ /* 0x0001e4000c101904 */
[----:B0-----:R-:W-:Y:S02]  /*5330*/  FSEL R194, R249, RZ, !P3 ;  /* 0x000000fff9c27208 */ /* 0x001fe40005800000 */
[----:B------:R-:W4:Y:S03]  /*5340*/  LDL R249, [R1+0x84] ;  /* 0x0000840001f97983 */ /* 0x000f260000100800 */
[C-C-:B------:R-:W-:Y:S01]  /*5350*/  FADD.FTZ R248, -R194.reuse, R109.reuse ;  /* 0x0000006dc2f87221 */ /* 0x140fe20000010100 */
[C---:B------:R-:W-:Y:S01]  /*5360*/  FADD.FTZ R195, -R194.reuse, R108 ;  /* 0x0000006cc2c37221 */ /* 0x040fe20000010100 */
[----:B------:R-:W-:Y:S01]  /*5370*/  PRMT R109, R33, 0x7632, R109 ;  /* 0x00007632216d7816 */ /* 0x000fe2000000006d */
[C-C-:B------:R-:W-:Y:S01]  /*5380*/  FADD.FTZ R196, -R194.reuse, R110.reuse ;  /* 0x0000006ec2c47221 */ /* 0x140fe20000010100 */
[----:B------:R-:W-:Y:S01]  /*5390*/  FADD.FTZ R197, -R194, R111 ;  /* 0x0000006fc2c57221 */ /* 0x000fe20000010100 */
[----:B------:R-:W-:Y:S01]  /*53a0*/  SHF.L.U32 R111, R32, 0x10, RZ ;  /* 0x00000010206f7819 */ /* 0x000fe200000006ff */
[C---:B------:R-:W-:Y:S01]  /*53b0*/  FMUL.FTZ R195, R218.reuse, R195 ;  /* 0x000000c3dac37220 */ /* 0x040fe20000410000 */
[----:B------:R-:W-:Y:S01]  /*53c0*/  SHF.L.U32 R109, R109, 0x10, RZ ;  /* 0x000000106d6d7819 */ /* 0x000fe200000006ff */
[C---:B------:R-:W-:Y:S01]  /*53d0*/  FMUL.FTZ R196, R218.reuse, R196 ;  /* 0x000000c4dac47220 */ /* 0x040fe20000410000 */
[----:B------:R-:W-:Y:S01]  /*53e0*/  SHF.L.U32 R108, R33, 0x10, RZ ;  /* 0x00000010216c7819 */ /* 0x000fe200000006ff */
[----:B------:R-:W-:Y:S01]  /*53f0*/  FMUL.FTZ R197, R218, R197 ;  /* 0x000000c5dac57220 */ /* 0x000fe20000410000 */
[----:B------:R-:W-:Y:S01]  /*5400*/  PRMT R110, R32, 0x7632, R110 ;  /* 0x00007632206e7816 */ /* 0x000fe2000000006e */
[----:B------:R-:W-:-:S03]  /*5410*/  FMUL.FTZ R248, R218, R248 ;  /* 0x000000f8daf87220 */ /* 0x000fc60000410000 */
[----:B------:R-:W-:-:S05]  /*5420*/  SHF.L.U32 R110, R110, 0x10, RZ ;  /* 0x000000106e6e7819 */ /* 0x000fca00000006ff */
[----:B---3--:R-:W-:Y:S02]  /*5430*/  FFMA.FTZ R110, R248, R110, R97 ;  /* 0x0000006ef86e7223 */ /* 0x008fe40000010061 */
[----:B------:R0:W5:Y:S01]  /*5440*/  LDL.LU R97, [R1+0x8c] ;  /* 0x00008c0001617983 */ /* 0x0001620000300800 */
[----:B--2---:R-:W-:-:S03]  /*5450*/  FFMA.FTZ R109, R197, R109, R96 ;  /* 0x0000006dc56d7223 */ /* 0x004fc60000010060 */
[----:B------:R-:W2:Y:S01]  /*5460*/  LDL R96, [R1+0x6c] ;  /* 0x00006c0001607983 */ /* 0x000ea20000100800 */
[----:B----4-:R-:W-:Y:S01]  /*5470*/  FFMA.FTZ R111, R195, R111, R249 ;  /* 0x0000006fc36f7223 */ /* 0x010fe200000100f9 */
[----:B------:R-:W-:-:S05]  /*5480*/  FFMA.FTZ R249, R196, R108, R250 ;  /* 0x0000006cc4f97223 */ /* 0x000fca00000100fa */
[----:B------:R-:W-:Y:S01]  /*5490*/  F2FP.BF16.F32.PACK_AB R109, R109, R249 ;  /* 0x000000f96d6d723e */ /* 0x000fe200000010ff */
[C---:B------:R-:W-:Y:S02]  /*54a0*/  FADD.FTZ R249, -R194.reuse, R112 ;  /* 0x00000070c2f97221 */ /* 0x040fe40000010100 */
[----:B------:R-:W3:Y:S01]  /*54b0*/  LDL R112, [R1+0x2c] ;  /* 0x00002c0001707983 */ /* 0x000ee20000100800 */
[----:B------:R-:W-:-:S03]  /*54c0*/  FADD.FTZ R250, -R194, R113 ;  /* 0x00000071c2fa7221 */ /* 0x000fc60000010100 */
[----:B------:R-:W4:Y:S01]  /*54d0*/  LDL R113, [R1+0x24] ;  /* 0x0000240001717983 */ /* 0x000f220000100800 */
[----:B------:R-:W-:Y:S02]  /*54e0*/  F2FP.BF16.F32.PACK_AB R108, R110, R111 ;  /* 0x0000006f6e6c723e */ /* 0x000fe400000010ff */
[----:B------:R-:W-:Y:S01]  /*54f0*/  PRMT R110, R34, 0x7632, R110 ;  /* 0x00007632226e7816 */ /* 0x000fe2000000006e */
[----:B------:R-:W-:Y:S01]  /*5500*/  FMUL.FTZ R249, R218, R249 ;  /* 0x000000f9daf97220 */ /* 0x000fe20000410000 */
[----:B------:R-:W-:Y:S01]  /*5510*/  SHF.L.U32 R111, R34, 0x10, RZ ;  /* 0x00000010226f7819 */ /* 0x000fe200000006ff */
[----:B------:R-:W-:Y:S01]  /*5520*/  FMUL.FTZ R250, R218, R250 ;  /* 0x000000fadafa7220 */ /* 0x000fe20000410000 */
[----:B------:R-:W-:-:S03]  /*5530*/  SHF.L.U32 R110, R110, 0x10, RZ ;  /* 0x000000106e6e7819 */ /* 0x000fc600000006ff */
[----:B------:R-:W-:Y:S01]  /*5540*/  FFMA.FTZ R111, R249, R111, R251 ;  /* 0x0000006ff96f7223 */ /* 0x000fe200000100fb */
[C---:B------:R-:W-:Y:S01]  /*5550*/  FADD.FTZ R114, -R194.reuse, R114 ;  /* 0x00000072c2727221 */ /* 0x040fe20000010100 */
[----:B------:R-:W-:-:S03]  /*5560*/  FADD.FTZ R251, -R194, R115 ;  /* 0x00000073c2fb7221 */ /* 0x000fc60000010100 */
[C---:B------:R-:W-:Y:S01]  /*5570*/  FMUL.FTZ R115, R218.reuse, R114 ;  /* 0x00000072da737220 */ /* 0x040fe20000410000 */
[----:B------:R-:W-:Y:S01]  /*5580*/  FMUL.FTZ R251, R218, R251 ;  /* 0x000000fbdafb7220 */ /* 0x000fe20000410000 */
[----:B------:R-:W-:Y:S02]  /*5590*/  SHF.L.U32 R114, R202, 0x4, RZ ;  /* 0x00000004ca727819 */ /* 0x000fe400000006ff */
[----:B------:R-:W-:Y:S01]  /*55a0*/  SHF.R.U32.HI R202, RZ, 0x1c, R202 ;  /* 0x0000001cffca7819 */ /* 0x000fe200000116ca */
[----:B---3--:R-:W-:-:S05]  /*55b0*/  FFMA.FTZ R110, R250, R110, R112 ;  /* 0x0000006efa6e7223 */ /* 0x008fca0000010070 */
[----:B------:R-:W-:Y:S02]  /*55c0*/  F2FP.BF16.F32.PACK_AB R110, R110, R111 ;  /* 0x0000006f6e6e723e */ /* 0x000fe400000010ff */
[C---:B------:R-:W-:Y:S02]  /*55d0*/  PRMT R111, R35.reuse, 0x7632, R111 ;  /* 0x00007632236f7816 */ /* 0x040fe4000000006f */
[----:B------:R-:W-:Y:S02]  /*55e0*/  SHF.L.U32 R112, R35, 0x10, RZ ;  /* 0x0000001023707819 */ /* 0x000fe400000006ff */
[----:B------:R-:W-:-:S03]  /*55f0*/  SHF.L.U32 R111, R111, 0x10, RZ ;  /* 0x000000106f6f7819 */ /* 0x000fc600000006ff */
[----:B--2---:R-:W-:Y:S02]  /*5600*/  FFMA.FTZ R112, R115, R112, R96 ;  /* 0x0000007073707223 */ /* 0x004fe40000010060 */
[----:B----4-:R-:W-:Y:S01]  /*5610*/  FFMA.FTZ R111, R251, R111, R113 ;  /* 0x0000006ffb6f7223 */ /* 0x010fe20000010071 */
[----:B------:R-:W2:Y:S04]  /*5620*/  LDL R96, [R1+0x70] ;  /* 0x0000700001607983 */ /* 0x000ea80000100800 */
        /* <DEDUP_REMOVED lines=9> */
[----:B------:R-:W-:-:S04]  /*56c0*/  PRMT R110, R38, 0x7632, R110 ;  /* 0x00007632266e7816 */ /* 0x000fc8000000006e */
[----:B------:R-:W-:Y:S01]  /*56d0*/  SHF.L.U32 R110, R110, 0x10, RZ ;  /* 0x000000106e6e7819 */ /* 0x000fe200000006ff */
[----:B---3--:R-:W-:Y:S01]  /*56e0*/  FFMA.FTZ R111, R251, R111, R108 ;  /* 0x0000006ffb6f7223 */ /* 0x008fe2000001006c */
[----:B------:R-:W-:Y:S01]  /*56f0*/  SHF.L.U32 R108, R39, 0x10, RZ ;  /* 0x00000010276c7819 */ /* 0x000fe200000006ff */
[----:B------:R-:W3:Y:S04]  /*5700*/  LDL R251, [R1+0x78] ;  /* 0x0000780001fb7983 */ /* 0x000ee80000100800 */
[----:B----4-:R-:W-:Y:S01]  /*5710*/  FFMA.FTZ R115, R115, R108, R112 ;  /* 0x0000006c73737223 */ /* 0x010fe20000010070 */
[----:B------:R-:W-:Y:S01]  /*5720*/  SHF.L.U32 R112, R38, 0x10, RZ ;  /* 0x0000001026707819 */ /* 0x000fe200000006ff */
[----:B--2---:R-:W-:Y:S02]  /*5730*/  FFMA.FTZ R110, R250, R110, R113 ;  /* 0x0000006efa6e7223 */ /* 0x004fe40000010071 */
[----:B------:R-:W2:Y:S02]  /*5740*/  LDL R250, [R1+0x38] ;  /* 0x0000380001fa7983 */ /* 0x000ea40000100800 */
[----:B------:R-:W-:-:S02]  /*5750*/  FFMA.FTZ R249, R249, R112, R96 ;  /* 0x00000070f9f97223 */ /* 0x000fc40000010060 */
[----:B------:R-:W4:Y:S04]  /*5760*/  LDL R113, [R1+0x80] ;  /* 0x0000800001717983 */ /* 0x000f280000100800 */
[----:B------:R0:W5:Y:S04]  /*5770*/  LDL.LU R96, [R1+0x88] ;  /* 0x0000880001607983 */ /* 0x0001680000300800 */
[----:B------:R-:W3:Y:S01]  /*5780*/  LDL R112, [R1+0x30] ;  /* 0x0000300001707983 */ /* 0x000ee20000100800 */
[----:B------:R-:W-:Y:S02]  /*5790*/  PRMT R109, R37, 0x7632, R109 ;  /* 0x00007632256d7816 */ /* 0x000fe4000000006d */
[----:B------:R-:W-:-:S02]  /*57a0*/  PRMT R108, R36, 0x7632, R108 ;  /* 0x00007632246c7816 */ /* 0x000fc4000000006c */
[----:B------:R-:W-:Y:S02]  /*57b0*/  SHF.L.U32 R109, R109, 0x10, RZ ;  /* 0x000000106d6d7819 */ /* 0x000fe400000006ff */
[----:B------:R-:W-:Y:S02]  /*57c0*/  SHF.L.U32 R108, R108, 0x10, RZ ;  /* 0x000000106c6c7819 */ /* 0x000fe400000006ff */
[----:B------:R-:W-:Y:S02]  /*57d0*/  F2FP.BF16.F32.PACK_AB R111, R111, R115 ;  /* 0x000000736f6f723e */ /* 0x000fe400000010ff */
[----:B------:R-:W-:Y:S01]  /*57e0*/  F2FP.BF16.F32.PACK_AB R110, R110, R249 ;  /* 0x000000f96e6e723e */ /* 0x000fe200000010ff */
[----:B--2---:R-:W-:Y:S02]  /*57f0*/  FFMA.FTZ R108, R248, R108, R250 ;  /* 0x0000006cf86c7223 */ /* 0x004fe400000100fa */
[----:B------:R-:W2:Y:S01]  /*5800*/  LDL R250, [R1+0x1c] ;  /* 0x00001c0001fa7983 */ /* 0x000ea20000100800 */
[----:B---3--:R-:W-:Y:S01]  /*5810*/  FFMA.FTZ R109, R197, R109, R112 ;  /* 0x0000006dc56d7223 */ /* 0x008fe20000010070 */
[----:B------:R-:W-:-:S02]  /*5820*/  SHF.L.U32 R112, R37, 0x10, RZ ;  /* 0x0000001025707819 */ /* 0x000fc400000006ff */
[----:B------:R-:W3:Y:S01]  /*5830*/  LDL R197, [R1+0x64] ;  /* 0x0000640001c57983 */ /* 0x000ee20000100800 */
[----:B------:R-:W-:Y:S01]  /*5840*/  FADD.FTZ R115, -R194, R116 ;  /* 0x00000074c2737221 */ /* 0x000fe20000010100 */
[----:B------:R-:W1:Y:S01]  /*5850*/  LDC.64 R248, c[0x0][0x2b8] ;  /* 0x0000ae00fff87b82 */ /* 0x000e620000000a00 */
[----:B------:R-:W-:Y:S01]  /*5860*/  FFMA.FTZ R196, R196, R112, R251 ;  /* 0x00000070c4c47223 */ /* 0x000fe200000100fb */
[----:B------:R-:W-:Y:S01]  /*5870*/  SHF.L.U32 R112, R36, 0x10, RZ ;  /* 0x0000001024707819 */ /* 0x000fe200000006ff */
[----:B------:R-:W-:Y:S01]  /*5880*/  FMUL.FTZ R115, R218, R115 ;  /* 0x00000073da737220 */ /* 0x000fe20000410000 */
[----:B------:R-:W-:Y:S01]  /*5890*/  FADD.FTZ R116, -R194, R118 ;  /* 0x00000076c2747221 */ /* 0x000fe20000010100 */
[----:B------:R-:W3:Y:S02]  /*58a0*/  LDL R251, [R1+0x8] ;  /* 0x0000080001fb7983 */ /* 0x000ee40000100800 */
[----:B----4-:R-:W-:Y:S01]  /*58b0*/  FFMA.FTZ R195, R195, R112, R113 ;  /* 0x00000070c3c37223 */ /* 0x010fe20000010071 */
[----:B------:R-:W-:-:S02]  /*58c0*/  IADD3 R112, P1, R114, UR16, RZ ;  /* 0x0000001072707c10 */ /* 0x000fc4000ff3e0ff */
[----:B------:R-:W-:Y:S02]  /*58d0*/  F2FP.BF16.F32.PACK_AB R109, R109, R196 ;  /* 0x000000c46d6d723e */ /* 0x000fe400000010ff */
[----:B------:R-:W-:Y:S01]  /*58e0*/  F2FP.BF16.F32.PACK_AB R108, R108, R195 ;  /* 0x000000c36c6c723e */ /* 0x000fe200000010ff */
[----:B------:R-:W4:Y:S01]  /*58f0*/  LDL R196, [R1+0x4c] ;  /* 0x00004c0001c47983 */ /* 0x000f220000100800 */
[----:B------:R-:W-:-:S03]  /*5900*/  IADD3.X R113, R202, UR17, RZ, P1, !PT ;  /* 0x00000011ca717c10 */ /* 0x000fc60008ffe4ff */
[----:B------:R-:W4:Y:S04]  /*5910*/  LDL R195, [R1+0x5c] ;  /* 0x00005c0001c37983 */ /* 0x000f280000100800 */
[----:B------:R0:W-:Y:S01]  /*5920*/  STG.E.128 desc[UR4][R112.64], R108 ;  /* 0x0000006c70007986 */ /* 0x0001e2000c101d04 */
[----:B------:R-:W-:-:S03]  /*5930*/  FADD.FTZ R114, -R194, R117 ;  /* 0x00000075c2727221 */ /* 0x000fc60000010100 */
[----:B------:R-:W4:Y:S04]  /*5940*/  LDL R202, [R1+0x54] ;  /* 0x0000540001ca7983 */ /* 0x000f280000100800 */
[----:B0-----:R-:W4:Y:S01]  /*5950*/  LDL R113, [R1+0x14] ;  /* 0x0000140001717983 */ /* 0x001f220000100800 */
[----:B------:R-:W-:Y:S01]  /*5960*/  PRMT R108, R40, 0x7632, R108 ;  /* 0x00007632286c7816 */ /* 0x000fe2000000006c */
[----:B------:R-:W-:Y:S01]  /*5970*/  FMUL.FTZ R114, R218, R114 ;  /* 0x00000072da727220 */ /* 0x000fe20000410000 */
[----:B------:R-:W-:Y:S02]  /*5980*/  SHF.L.U32 R109, R40, 0x10, RZ ;  /* 0x00000010286d7819 */ /* 0x000fe400000006ff */
[----:B------:R-:W-:Y:S01]  /*5990*/  SHF.L.U32 R108, R108, 0x10, RZ ;  /* 0x000000106c6c7819 */ /* 0x000fe200000006ff */
[----:B------:R-:W-:Y:S01]  /*59a0*/  FADD.FTZ R117, -R194, R119 ;  /* 0x00000077c2757221 */ /* 0x000fe20000010100 */
[----:B------:R-:W-:Y:S01]  /*59b0*/  SHF.L.U32 R112, R41, 0x10, RZ ;  /* 0x0000001029707819 */ /* 0x000fe200000006ff */
[----:B------:R-:W-:-:S02]  /*59c0*/  FMUL.FTZ R116, R218, R116 ;  /* 0x00000074da747220 */ /* 0x000fc40000410000 */
[----:B------:R-:W-:Y:S01]  /*59d0*/  FMUL.FTZ R117, R218, R117 ;  /* 0x00000075da757220 */ /* 0x000fe20000410000 */
[C---:B------:R-:W-:Y:S01]  /*59e0*/  FADD.FTZ R118, -R194.reuse, R120 ;  /* 0x00000078c2767221 */ /* 0x040fe20000010100 */
[----:B------:R-:W-:Y:S01]  /*59f0*/  FADD.FTZ R120, -R194, R122 ;  /* 0x0000007ac2787221 */ /* 0x000fe20000010100 */
[----:B------:R-:W-:-:S03]  /*5a00*/  SHF.L.U32 R122, R43, 0x10, RZ ;  /* 0x000000102b7a7819 */ /* 0x000fc600000006ff */
[----:B------:R-:W-:Y:S01]  /*5a10*/  FMUL.FTZ R120, R218, R120 ;  /* 0x00000078da787220 */ /* 0x000fe20000410000 */
[----:B--2---:R-:W-:Y:S02]  /*5a20*/  FFMA.FTZ R108, R114, R108, R250 ;  /* 0x0000006c726c7223 */ /* 0x004fe400000100fa */
[----:B------:R-:W2:Y:S01]  /*5a30*/  LDL R250, [R1+0xc] ;  /* 0x00000c0001fa7983 */ /* 0x000ea20000100800 */
[----:B---3--:R-:W-:-:S03]  /*5a40*/  FFMA.FTZ R109, R115, R109, R197 ;  /* 0x0000006d736d7223 */ /* 0x008fc600000100c5 */
[----:B------:R-:W3:Y:S02]  /*5a50*/  LDL R197, [R1+0x4] ;  /* 0x0000040001c57983 */ /* 0x000ee40000100800 */
[----:B------:R-:W-:Y:S02]  /*5a60*/  F2FP.BF16.F32.PACK_AB R108, R108, R109 ;  /* 0x0000006d6c6c723e */ /* 0x000fe400000010ff */
[----:B------:R-:W-:-:S04]  /*5a70*/  PRMT R109, R41, 0x7632, R109 ;  /* 0x00007632296d7816 */ /* 0x000fc8000000006d */
[----:B------:R-:W-:-:S05]  /*5a80*/  SHF.L.U32 R109, R109, 0x10, RZ ;  /* 0x000000106d6d7819 */ /* 0x000fca00000006ff */
[----:B----4-:R-:W-:Y:S01]  /*5a90*/  FFMA.FTZ R113, R117, R109, R113 ;  /* 0x0000006d75717223 */ /* 0x010fe20000010071 */
[----:B------:R-:W-:Y:S02]  /*5aa0*/  FFMA.FTZ R109, R116, R112, R195 ;  /* 0x00000070746d7223 */ /* 0x000fe400000100c3 */
[----:B------:R-:W4:Y:S01]  /*5ab0*/  LDL R195, [R1] ;  /* 0x0000000001c37983 */ /* 0x000f220000100800 */
[----:B------:R-:W-:-:S03]  /*5ac0*/  FFMA.FTZ R122, R120, R122, R196 ;  /* 0x0000007a787a7223 */ /* 0x000fc600000100c4 */
[----:B------:R-:W4:Y:S01]  /*5ad0*/  LDL R196, [R1+0x18] ;  /* 0x0000180001c47983 */ /* 0x000f220000100800 */
[----:B------:R-:W-:Y:S01]  /*5ae0*/  PRMT R110, R42, 0x7632, R110 ;  /* 0x000076322a6e7816 */ /* 0x000fe2000000006e */
[C---:B------:R-:W-:Y:S01]  /*5af0*/  FADD.FTZ R119, -R194.reuse, R121 ;  /* 0x00000079c2777221 */ /* 0x040fe20000010100 */
[----:B------:R-:W-:Y:S01]  /*5b00*/  PRMT R111, R43, 0x7632, R111 ;  /* 0x000076322b6f7816 */ /* 0x000fe2000000006f */
[----:B------:R-:W-:Y:S01]  /*5b10*/  FADD.FTZ R121, -R194, R123 ;  /* 0x0000007bc2797221 */ /* 0x000fe20000010100 */
[----:B------:R-:W-:Y:S01]  /*5b20*/  SHF.L.U32 R110, R110, 0x10, RZ ;  /* 0x000000106e6e7819 */ /* 0x000fe200000006ff */
[----:B------:R-:W-:Y:S01]  /*5b30*/  FMUL.FTZ R118, R218, R118 ;  /* 0x00000076da767220 */ /* 0x000fe20000410000 */
[----:B------:R-:W-:Y:S01]  /*5b40*/  SHF.L.U32 R112, R42, 0x10, RZ ;  /* 0x000000102a707819 */ /* 0x000fe200000006ff */
[C---:B------:R-:W-:Y:S01]  /*5b50*/  FMUL.FTZ R119, R218.reuse, R119 ;  /* 0x00000077da777220 */ /* 0x040fe20000410000 */
[----:B------:R-:W-:Y:S01]  /*5b60*/  SHF.L.U32 R111, R111, 0x10, RZ ;  /* 0x000000106f6f7819 */ /* 0x000fe200000006ff */
[----:B------:R-:W-:-:S02]  /*5b70*/  FMUL.FTZ R121, R218, R121 ;  /* 0x00000079da797220 */ /* 0x000fc40000410000 */
        /* <DEDUP_REMOVED lines=10> */
[----:B------:R-:W2:Y:S04]  /*5c20*/  LDL R122, [R1+0x60] ;  /* 0x00006000017a7983 */ /* 0x000ea80000100800 */
[----:B------:R0:W-:Y:S02]  /*5c30*/  STG.E.128 desc[UR4][R112.64], R108 ;  /* 0x0000006c70007986 */ /* 0x0001e4000c101d04 */
[----:B0-----:R-:W-:-:S04]  /*5c40*/  PRMT R108, R47, 0x7632, R108 ;  /* 0x000076322f6c7816 */ /* 0x001fc8000000006c */
[----:B------:R-:W-:-:S05]  /*5c50*/  SHF.L.U32 R108, R108, 0x10, RZ ;  /* 0x000000106c6c7819 */ /* 0x000fca00000006ff */
[----:B----4-:R-:W-:Y:S02]  /*5c60*/  FFMA.FTZ R111, R121, R108, R195 ;  /* 0x0000006c796f7223 */ /* 0x010fe400000100c3 */
[----:B------:R-:W4:Y:S04]  /*5c70*/  LDL R195, [R1+0x58] ;  /* 0x0000580001c37983 */ /* 0x000f280000100800 */
[----:B------:R-:W4:Y:S01]  /*5c80*/  LDL R121, [R1+0x44] ;  /* 0x0000440001797983 */ /* 0x000f220000100800 */
[----:B------:R-:W-:-:S04]  /*5c90*/  PRMT R108, R44, 0x7632, R108 ;  /* 0x000076322c6c7816 */ /* 0x000fc8000000006c */
[----:B------:R-:W-:-:S05]  /*5ca0*/  SHF.L.U32 R108, R108, 0x10, RZ ;  /* 0x000000106c6c7819 */ /* 0x000fca00000006ff */
[----:B------:R-:W-:Y:S01]  /*5cb0*/  FFMA.FTZ R108, R114, R108, R196 ;  /* 0x0000006c726c7223 */ /* 0x000fe200000100c4 */
[----:B------:R-:W-:Y:S02]  /*5cc0*/  FADD.FTZ R114, -R194, R124 ;  /* 0x0000007cc2727221 */ /* 0x000fe40000010100 */
[----:B------:R-:W4:Y:S01]  /*5cd0*/  LDL R124, [R1+0x40] ;  /* 0x00004000017c7983 */ /* 0x000f220000100800 */
[----:B------:R-:W-:-:S04]  /*5ce0*/  PRMT R109, R45, 0x7632, R109 ;  /* 0x000076322d6d7816 */ /* 0x000fc8000000006d */
[----:B------:R-:W-:Y:S02]  /*5cf0*/  SHF.L.U32 R109, R109, 0x10, RZ ;  /* 0x000000106d6d7819 */ /* 0x000fe400000006ff */
[----:B------:R-:W-:Y:S02]  /*5d00*/  SHF.L.U32 R113, R47, 0x10, RZ ;  /* 0x000000102f717819 */ /* 0x000fe400000006ff */
[C---:B------:R-:W-:Y:S02]  /*5d10*/  SHF.L.U32 R112, R46.reuse, 0x10, RZ ;  /* 0x000000102e707819 */ /* 0x040fe400000006ff */
[----:B------:R-:W-:-:S03]  /*5d20*/  PRMT R110, R46, 0x7632, R110 ;  /* 0x000076322e6e7816 */ /* 0x000fc6000000006e */
[----:B------:R-:W-:Y:S01]  /*5d30*/  FFMA.FTZ R118, R118, R112, R202 ;  /* 0x0000007076767223 */ /* 0x000fe200000100ca */
[----:B------:R-:W-:Y:S02]  /*5d40*/  SHF.L.U32 R110, R110, 0x10, RZ ;  /* 0x000000106e6e7819 */ /* 0x000fe400000006ff */
[----:B------:R-:W-:-:S03]  /*5d50*/  SHF.L.U32 R112, R44, 0x10, RZ ;  /* 0x000000102c707819 */ /* 0x000fc600000006ff */
[----:B------:R-:W-:-:S05]  /*5d60*/  FFMA.FTZ R110, R119, R110, R251 ;  /* 0x0000006e776e7223 */ /* 0x000fca00000100fb */
[----:B------:R-:W-:Y:S01]  /*5d70*/  F2FP.BF16.F32.PACK_AB R110, R110, R118 ;  /* 0x000000766e6e723e */ /* 0x000fe200000010ff */
[----:B------:R-:W-:Y:S01]  /*5d80*/  FMUL.FTZ R114, R218, R114 ;  /* 0x00000072da727220 */ /* 0x000fe20000410000 */
[C---:B------:R-:W-:Y:S01]  /*5d90*/  FADD.FTZ R119, -R194.reuse, R128 ;  /* 0x00000080c2777221 */ /* 0x040fe20000010100 */
[----:B------:R-:W-:-:S03]  /*5da0*/  FADD.FTZ R118, -R194, R129 ;  /* 0x00000081c2767221 */ /* 0x000fc60000010100 */
[C---:B------:R-:W-:Y:S01]  /*5db0*/  FMUL.FTZ R119, R218.reuse, R119 ;  /* 0x00000077da777220 */ /* 0x040fe20000410000 */
[----:B------:R-:W-:Y:S01]  /*5dc0*/  FMUL.FTZ R118, R218, R118 ;  /* 0x00000076da767220 */ /* 0x000fe20000410000 */
[C---:B------:R-:W-:Y:S01]  /*5dd0*/  FADD.FTZ R28, -R194.reuse, R28 ;  /* 0x0000001cc21c7221 */ /* 0x040fe20000010100 */
[C---:B------:R-:W-:Y:S01]  /*5de0*/  FADD.FTZ R29, -R194.reuse, R29 ;  /* 0x0000001dc21d7221 */ /* 0x040fe20000010100 */
[C---:B------:R-:W-:Y:S01]  /*5df0*/  FADD.FTZ R31, -R194.reuse, R31 ;  /* 0x0000001fc21f7221 */ /* 0x040fe20000010100 */
[C---:B------:R-:W-:Y:S01]  /*5e00*/  FADD.FTZ R30, -R194.reuse, R30 ;  /* 0x0000001ec21e7221 */ /* 0x040fe20000010100 */
[C---:B------:R-:W-:Y:S01]  /*5e10*/  FADD.FTZ R139, -R194.reuse, R139 ;  /* 0x0000008bc28b7221 */ /* 0x040fe20000010100 */
[----:B------:R-:W-:-:S03]  /*5e20*/  FADD.FTZ R138, -R194, R138 ;  /* 0x0000008ac28a7221 */ /* 0x000fc60000010100 */
[C---:B------:R-:W-:Y:S01]  /*5e30*/  FMUL.FTZ R139, R218.reuse, R139 ;  /* 0x0000008bda8b7220 */ /* 0x040fe20000410000 */
[----:B------:R-:W-:Y:S01]  /*5e40*/  FMUL.FTZ R138, R218, R138 ;  /* 0x0000008ada8a7220 */ /* 0x000fe20000410000 */
[C---:B------:R-:W-:Y:S01]  /*5e50*/  FADD.FTZ R135, -R194.reuse, R135 ;  /* 0x00000087c2877221 */ /* 0x040fe20000010100 */
[----:B------:R-:W-:-:S03]  /*5e60*/  FADD.FTZ R132, -R194, R132 ;  /* 0x00000084c2847221 */ /* 0x000fc60000010100 */
        /* <DEDUP_REMOVED lines=9> */
[C---:B------:R-:W-:Y:S01]  /*5f00*/  FMUL.FTZ R136, R218.reuse, R136 ;  /* 0x00000088da887220 */ /* 0x040fe20000410000 */
[C---:B------:R-:W-:Y:S01]  /*5f10*/  FMUL.FTZ R137, R218.reuse, R137 ;  /* 0x00000089da897220 */ /* 0x040fe20000410000 */
[----:B------:R-:W-:Y:S01]  /*5f20*/  FMUL.FTZ R146, R218, R146 ;  /* 0x00000092da927220 */ /* 0x000fe20000410000 */
[----:B------:R-:W-:Y:S01]  /*5f30*/  PRMT R129, R66, 0x7632, R129 ;  /* 0x0000763242817816 */ /* 0x000fe20000000081 */
[C---:B------:R-:W-:Y:S01]  /*5f40*/  FADD.FTZ R145, -R194.reuse, R145 ;  /* 0x00000091c2917221 */ /* 0x040fe20000010100 */
[C---:B------:R-:W-:Y:S01]  /*5f50*/  FADD.FTZ R147, -R194.reuse, R147 ;  /* 0x00000093c2937221 */ /* 0x040fe20000010100 */
[C---:B------:R-:W-:Y:S01]  /*5f60*/  FADD.FTZ R141, -R194.reuse, R141 ;  /* 0x0000008dc28d7221 */ /* 0x040fe20000010100 */
[----:B------:R-:W-:Y:S01]  /*5f70*/  FADD.FTZ R155, -R194, R155 ;  /* 0x0000009bc29b7221 */ /* 0x000fe20000010100 */
[----:B------:R-:W-:Y:S01]  /*5f80*/  SHF.L.U32 R129, R129, 0x10, RZ ;  /* 0x0000001081817819 */ /* 0x000fe200000006ff */
[C---:B------:R-:W-:Y:S01]  /*5f90*/  FMUL.FTZ R145, R218.reuse, R145 ;  /* 0x00000091da917220 */ /* 0x040fe20000410000 */
[C---:B------:R-:W-:Y:S01]  /*5fa0*/  FMUL.FTZ R147, R218.reuse, R147 ;  /* 0x00000093da937220 */ /* 0x040fe20000410000 */
[C---:B------:R-:W-:Y:S01]  /*5fb0*/  FMUL.FTZ R141, R218.reuse, R141 ;  /* 0x0000008dda8d7220 */ /* 0x040fe20000410000 */
[----:B------:R-:W-:Y:S01]  /*5fc0*/  FMUL.FTZ R155, R218, R155 ;  /* 0x0000009bda9b7220 */ /* 0x000fe20000410000 */
[----:B------:R-:W-:Y:S01]  /*5fd0*/  FFMA.FTZ R129, R145, R129, R207 ;  /* 0x0000008191817223 */ /* 0x000fe200000100cf */
[C---:B------:R-:W-:Y:S01]  /*5fe0*/  FADD.FTZ R151, -R194.reuse, R151 ;  /* 0x00000097c2977221 */ /* 0x040fe20000010100 */
[C---:B------:R-:W-:Y:S01]  /*5ff0*/  FADD.FTZ R153, -R194.reuse, R153 ;  /* 0x00000099c2997221 */ /* 0x040fe20000010100 */
[----:B------:R-:W-:-:S02]  /*6000*/  FADD.FTZ R140, -R194, R140 ;  /* 0x0000008cc28c7221 */ /* 0x000fc40000010100 */
[C---:B------:R-:W-:Y:S01]  /*6010*/  FMUL.FTZ R151, R218.reuse, R151 ;  /* 0x00000097da977220 */ /* 0x040fe20000410000 */
[----:B------:R-:W-:Y:S01]  /*6020*/  FMUL.FTZ R153, R218, R153 ;  /* 0x00000099da997220 */ /* 0x000fe20000410000 */
[C---:B------:R-:W-:Y:S01]  /*6030*/  FADD.FTZ R142, -R194.reuse, R142 ;  /* 0x0000008ec28e7221 */ /* 0x040fe20000010100 */
[----:B------:R-:W-:Y:S01]  /*6040*/  FADD.FTZ R143, -R194, R143 ;  /* 0x0000008fc28f7221 */ /* 0x000fe20000010100 */
[C---:B------:R-:W-:Y:S02]  /*6050*/  FMUL.FTZ R140, R218.reuse, R140 ;  /* 0x0000008cda8c7220 */ /* 0x040fe40000410000 */
[----:B------:R-:W-:Y:S01]  /*6060*/  FMUL.FTZ R142, R218, R142 ;  /* 0x0000008eda8e7220 */ /* 0x000fe20000410000 */
[----:B---3--:R-:W-:Y:S02]  /*6070*/  FFMA.FTZ R109, R117, R109, R197 ;  /* 0x0000006d756d7223 */ /* 0x008fe400000100c5 */
[----:B------:R-:W0:Y:S01]  /*6080*/  LDC.64 R196, c[0x0][0x2c0] ;  /* 0x0000b000ffc47b82 */ /* 0x000e220000000a00 */
[----:B--2---:R-:W-:Y:S01]  /*6090*/  FFMA.FTZ R120, R120, R113, R250 ;  /* 0x0000007178787223 */ /* 0x004fe200000100fa */
[----:B------:R-:W-:Y:S01]  /*60a0*/  SHF.L.U32 R113, R45, 0x10, RZ ;  /* 0x000000102d717819 */ /* 0x000fe200000006ff */
[----:B------:R-:W-:-:S03]  /*60b0*/  FFMA.FTZ R115, R115, R112, R122 ;  /* 0x0000007073737223 */ /* 0x000fc6000001007a */
[----:B------:R-:W-:Y:S02]  /*60c0*/  F2FP.BF16.F32.PACK_AB R111, R111, R120 ;  /* 0x000000786f6f723e */ /* 0x000fe400000010ff */
[----:B------:R-:W-:Y:S01]  /*60d0*/  F2FP.BF16.F32.PACK_AB R108, R108, R115 ;  /* 0x000000736c6c723e */ /* 0x000fe200000010ff */
[----:B------:R-:W-:-:S04]  /*60e0*/  FADD.FTZ R115, -R194, R125 ;  /* 0x0000007dc2737221 */ /* 0x000fc80000010100 */
[----:B------:R-:W-:Y:S01]  /*60f0*/  FMUL.FTZ R115, R218, R115 ;  /* 0x00000073da737220 */ /* 0x000fe20000410000 */
[----:B------:R-:W-:Y:S01]  /*6100*/  FADD.FTZ R117, -R194, R127 ;  /* 0x0000007fc2757221 */ /* 0x000fe20000010100 */
[----:B----4-:R-:W-:Y:S01]  /*6110*/  FFMA.FTZ R116, R116, R113, R195 ;  /* 0x0000007174747223 */ /* 0x010fe200000100c3 */
[----:B0-----:R-:W-:-:S04]  /*6120*/  IMAD.WIDE.U32 R112, R200, 0x10, R196 ;  /* 0x00000010c8707825 */ /* 0x001fc800078e00c4 */
[----:B------:R-:W-:-:S05]  /*6130*/  F2FP.BF16.F32.PACK_AB R109, R109, R116 ;  /* 0x000000746d6d723e */ /* 0x000fca00000010ff */
[----:B------:R0:W-:Y:S01]  /*6140*/  STG.E.128 desc[UR4][R112.64], R108 ;  /* 0x0000006c70007986 */ /* 0x0001e2000c101d04 */
[----:B------:R-:W-:Y:S01]  /*6150*/  FADD.FTZ R120, -R194, R126 ;  /* 0x0000007ec2787221 */ /* 0x000fe20000010100 */
[C---:B0-----:R-:W-:Y:S02]  /*6160*/  PRMT R108, R48.reuse, 0x7632, R108 ;  /* 0x00007632306c7816 */ /* 0x041fe4000000006c */
[----:B------:R-:W-:Y:S02]  /*6170*/  SHF.L.U32 R109, R48, 0x10, RZ ;  /* 0x00000010306d7819 */ /* 0x000fe400000006ff */
[----:B------:R-:W-:-:S03]  /*6180*/  SHF.L.U32 R108, R108, 0x10, RZ ;  /* 0x000000106c6c7819 */ /* 0x000fc600000006ff */
[----:B------:R-:W-:Y:S02]  /*6190*/  FFMA.FTZ R109, R114, R109, R121 ;  /* 0x0000006d726d7223 */ /* 0x000fe40000010079 */
[----:B------:R-:W-:-:S05]  /*61a0*/  FFMA.FTZ R108, R115, R108, R252 ;  /* 0x0000006c736c7223 */ /* 0x000fca00000100fc */
[----:B------:R-:W-:Y:S02]  /*61b0*/  F2FP.BF16.F32.PACK_AB R108, R108, R109 ;  /* 0x0000006d6c6c723e */ /* 0x000fe400000010ff */
[C---:B------:R-:W-:Y:S01]  /*61c0*/  PRMT R109, R49.reuse, 0x7632, R109 ;  /* 0x00007632316d7816 */ /* 0x040fe2000000006d */
[C---:B------:R-:W-:Y:S01]  /*61d0*/  FMUL.FTZ R117, R218.reuse, R117 ;  /* 0x00000075da757220 */ /* 0x040fe20000410000 */
[----:B------:R-:W-:Y:S02]  /*61e0*/  SHF.L.U32 R112, R49, 0x10, RZ ;  /* 0x0000001031707819 */ /* 0x000fe400000006ff */
[----:B------:R-:W-:Y:S01]  /*61f0*/  SHF.L.U32 R109, R109, 0x10, RZ ;  /* 0x000000106d6d7819 */ /* 0x000fe200000006ff */
[----:B------:R-:W-:Y:S01]  /*6200*/  FMUL.FTZ R120, R218, R120 ;  /* 0x00000078da787220 */ /* 0x000fe20000410000 */
[----:B------:R-:W-:Y:S01]  /*6210*/  PRMT R110, R50, 0x7632, R110 ;  /* 0x00007632326e7816 */ /* 0x000fe2000000006e */
[C---:B------:R-:W-:Y:S01]  /*6220*/  FADD.FTZ R116, -R194.reuse, R130 ;  /* 0x00000082c2747221 */ /* 0x040fe20000010100 */
[----:B------:R-:W-:Y:S01]  /*6230*/  PRMT R111, R51, 0x7632, R111 ;  /* 0x00007632336f7816 */ /* 0x000fe2000000006f */
[----:B------:R-:W-:Y:S01]  /*6240*/  FADD.FTZ R121, -R194, R131 ;  /* 0x00000083c2797221 */ /* 0x000fe20000010100 */
[----:B------:R-:W-:Y:S01]  /*6250*/  FFMA.FTZ R113, R117, R109, R244 ;  /* 0x0000006d75717223 */ /* 0x000fe200000100f4 */
[----:B------:R-:W-:Y:S01]  /*6260*/  FFMA.FTZ R109, R120, R112, R246 ;  /* 0x00000070786d7223 */ /* 0x000fe200000100f6 */
[----:B------:R-:W-:-:S02]  /*6270*/  SHF.L.U32 R110, R110, 0x10, RZ ;  /* 0x000000106e6e7819 */ /* 0x000fc400000006ff */
[----:B------:R-:W-:Y:S01]  /*6280*/  SHF.L.U32 R112, R50, 0x10, RZ ;  /* 0x0000001032707819 */ /* 0x000fe200000006ff */
[C---:B------:R-:W-:Y:S01]  /*6290*/  FMUL.FTZ R116, R218.reuse, R116 ;  /* 0x00000074da747220 */ /* 0x040fe20000410000 */
[----:B------:R-:W-:Y:S01]  /*62a0*/  SHF.L.U32 R111, R111, 0x10, RZ ;  /* 0x000000106f6f7819 */ /* 0x000fe200000006ff */
[----:B------:R-:W-:Y:S01]  /*62b0*/  FMUL.FTZ R121, R218, R121 ;  /* 0x00000079da797220 */ /* 0x000fe20000410000 */
[----:B------:R-:W-:Y:S01]  /*62c0*/  SHF.L.U32 R122, R51, 0x10, RZ ;  /* 0x00000010337a7819 */ /* 0x000fe200000006ff */
[----:B------:R-:W-:Y:S01]  /*62d0*/  FFMA.FTZ R110, R118, R110, R240 ;  /* 0x0000006e766e7223 */ /* 0x000fe200000100f0 */
[----:B------:R-:W-:Y:S01]  /*62e0*/  FFMA.FTZ R112, R119, R112, R242 ;  /* 0x0000007077707223 */ /* 0x000fe200000100f2 */
[----:B------:R-:W-:Y:S02]  /*62f0*/  FFMA.FTZ R111, R121, R111, R236 ;  /* 0x0000006f796f7223 */ /* 0x000fe400000100ec */
[----:B------:R-:W-:Y:S01]  /*6300*/  FFMA.FTZ R122, R116, R122, R238 ;  /* 0x0000007a747a7223 */ /* 0x000fe200000100ee */
[----:B------:R-:W-:-:S02]  /*6310*/  F2FP.BF16.F32.PACK_AB R109, R113, R109 ;  /* 0x0000006d716d723e */ /* 0x000fc400000010ff */
[----:B------:R-:W-:Y:S01]  /*6320*/  F2FP.BF16.F32.PACK_AB R110, R110, R112 ;  /* 0x000000706e6e723e */ /* 0x000fe200000010ff */
[----:B------:R-:W-:Y:S01]  /*6330*/  IMAD.WIDE.U32 R112, R193, 0x10, R248 ;  /* 0x00000010c1707825 */ /* 0x000fe200078e00f8 */
[----:B------:R-:W-:-:S05]  /*6340*/  F2FP.BF16.F32.PACK_AB R111, R111, R122 ;  /* 0x0000007a6f6f723e */ /* 0x000fca00000010ff */
[----:B------:R0:W-:Y:S02]  /*6350*/  STG.E.128 desc[UR4][R112.64], R108 ;  /* 0x0000006c70007986 */ /* 0x0001e4000c101d04 */
[----:B0-----:R-:W-:Y:S01]  /*6360*/  PRMT R108, R55, 0x7632, R108 ;  /* 0x00007632376c7816 */ /* 0x001fe2000000006c */
[----:B------:R-:W-:Y:S01]  /*6370*/  FMUL.FTZ R110, R218, R28 ;  /* 0x0000001cda6e7220 */ /* 0x000fe20000410000 */
[----:B------:R-:W-:Y:S01]  /*6380*/  PRMT R28, R54, 0x7632, R28 ;  /* 0x00007632361c7816 */ /* 0x000fe2000000001c */
[----:B------:R-:W-:Y:S01]  /*6390*/  FMUL.FTZ R111, R218, R29 ;  /* 0x0000001dda6f7220 */ /* 0x000fe20000410000 */
[----:B------:R-:W-:Y:S02]  /*63a0*/  SHF.L.U32 R108, R108, 0x10, RZ ;  /* 0x000000106c6c7819 */ /* 0x000fe400000006ff */
[----:B------:R-:W-:Y:S02]  /*63b0*/  PRMT R29, R53, 0x7632, R29 ;  /* 0x00007632351d7816 */ /* 0x000fe4000000001d */
[----:B------:R-:W-:Y:S01]  /*63c0*/  SHF.L.U32 R28, R28, 0x10, RZ ;  /* 0x000000101c1c7819 */ /* 0x000fe200000006ff */
[C---:B------:R-:W-:Y:S01]  /*63d0*/  FMUL.FTZ R113, R218.reuse, R31 ;  /* 0x0000001fda717220 */ /* 0x040fe20000410000 */
[----:B------:R-:W-:Y:S01]  /*63e0*/  FFMA.FTZ R31, R121, R108, R235 ;  /* 0x0000006c791f7223 */ /* 0x000fe200000100eb */
[----:B------:R-:W-:Y:S01]  /*63f0*/  SHF.L.U32 R29, R29, 0x10, RZ ;  /* 0x000000101d1d7819 */ /* 0x000fe200000006ff */
[----:B------:R-:W-:Y:S01]  /*6400*/  FMUL.FTZ R112, R218, R30 ;  /* 0x0000001eda707220 */ /* 0x000fe20000410000 */
[----:B------:R-:W-:Y:S01]  /*6410*/  SHF.L.U32 R108, R55, 0x10, RZ ;  /* 0x00000010376c7819 */ /* 0x000fe200000006ff */
[----:B------:R-:W-:Y:S01]  /*6420*/  FFMA.FTZ R30, R118, R28, R239 ;  /* 0x0000001c761e7223 */ /* 0x000fe200000100ef */
[----:B------:R-:W-:Y:S01]  /*6430*/  PRMT R28, R52, 0x7632, R28 ;  /* 0x00007632341c7816 */ /* 0x000fe2000000001c */
[----:B------:R-:W-:Y:S01]  /*6440*/  FFMA.FTZ R29, R117, R29, R243 ;  /* 0x0000001d751d7223 */ /* 0x000fe200000100f3 */
[----:B------:R-:W-:Y:S01]  /*6450*/  PRMT R117, R59, 0x7632, R117 ;  /* 0x000076323b757816 */ /* 0x000fe20000000075 */
[----:B------:R-:W-:Y:S01]  /*6460*/  FFMA.FTZ R116, R116, R108, R237 ;  /* 0x0000006c74747223 */ /* 0x000fe200000100ed */
[----:B------:R-:W-:-:S02]  /*6470*/  SHF.L.U32 R28, R28, 0x10, RZ ;  /* 0x000000101c1c7819 */ /* 0x000fc400000006ff */
[----:B------:R-:W-:Y:S02]  /*6480*/  PRMT R108, R63, 0x7632, R108 ;  /* 0x000076323f6c7816 */ /* 0x000fe4000000006c */
[----:B------:R-:W-:Y:S02]  /*6490*/  SHF.L.U32 R109, R53, 0x10, RZ ;  /* 0x00000010356d7819 */ /* 0x000fe400000006ff */
[----:B------:R-:W-:Y:S01]  /*64a0*/  SHF.L.U32 R117, R117, 0x10, RZ ;  /* 0x0000001075757819 */ /* 0x000fe200000006ff */
[----:B------:R-:W-:Y:S01]  /*64b0*/  FFMA.FTZ R28, R115, R28, R247 ;  /* 0x0000001c731c7223 */ /* 0x000fe200000100f7 */
[----:B------:R-:W-:Y:S01]  /*64c0*/  SHF.L.U32 R108, R108, 0x10, RZ ;  /* 0x000000106c6c7819 */ /* 0x000fe200000006ff */
[----:B------:R-:W-:Y:S01]  /*64d0*/  FFMA.FTZ R120, R120, R109, R245 ;  /* 0x0000006d78787223 */ /* 0x000fe200000100f5 */
[----:B------:R-:W-:Y:S02]  /*64e0*/  SHF.L.U32 R115, R54, 0x10, RZ ;  /* 0x0000001036737819 */ /* 0x000fe400000006ff */
[----:B------:R-:W-:Y:S01]  /*64f0*/  SHF.L.U32 R109, R52, 0x10, RZ ;  /* 0x00000010346d7819 */ /* 0x000fe200000006ff */
[C---:B------:R-:W-:Y:S01]  /*6500*/  FFMA.FTZ R117, R139.reuse, R117, R220 ;  /* 0x000000758b757223 */ /* 0x040fe200000100dc */
[----:B------:R-:W-:Y:S01]  /*6510*/  FFMA.FTZ R139, R139, R108, R219 ;  /* 0x0000006c8b8b7223 */ /* 0x000fe200000100db */
[----:B------:R-:W-:Y:S01]  /*6520*/  SHF.L.U32 R118, R59, 0x10, RZ ;  /* 0x000000103b767819 */ /* 0x000fe200000006ff */
[----:B------:R-:W-:Y:S01]  /*6530*/  FFMA.FTZ R119, R119, R115, R241 ;  /* 0x0000007377777223 */ /* 0x000fe200000100f1 */
[----:B------:R-:W-:Y:S01]  /*6540*/  SHF.L.U32 R108, R63, 0x10, RZ ;  /* 0x000000103f6c7819 */ /* 0x000fe200000006ff */
[----:B------:R-:W-:-:S02]  /*6550*/  FFMA.FTZ R114, R114, R109, R124 ;  /* 0x0000006d72727223 */ /* 0x000fc4000001007c */
[C---:B------:R-:W-:Y:S01]  /*6560*/  FFMA.FTZ R118, R138.reuse, R118, R222 ;  /* 0x000000768a767223 */ /* 0x040fe200000100de */
[----:B------:R-:W-:Y:S01]  /*6570*/  F2FP.BF16.F32.PACK_AB R31, R31, R116 ;  /* 0x000000741f1f723e */ /* 0x000fe200000010ff */
[----:B------:R-:W-:Y:S01]  /*6580*/  FFMA.FTZ R138, R138, R108, R221 ;  /* 0x0000006c8a8a7223 */ /* 0x000fe200000100dd */
[----:B------:R-:W-:Y:S01]  /*6590*/  F2FP.BF16.F32.PACK_AB R30, R30, R119 ;  /* 0x000000771e1e723e */ /* 0x000fe200000010ff */
[----:B------:R-:W-:Y:S01]  /*65a0*/  IMAD.WIDE.U32 R108, R193, 0x10, R196 ;  /* 0x00000010c16c7825 */ /* 0x000fe200078e00c4 */
[----:B------:R-:W-:Y:S02]  /*65b0*/  F2FP.BF16.F32.PACK_AB R29, R29, R120 ;  /* 0x000000781d1d723e */ /* 0x000fe400000010ff */
[----:B------:R-:W-:-:S05]  /*65c0*/  F2FP.BF16.F32.PACK_AB R28, R28, R114 ;  /* 0x000000721c1c723e */ /* 0x000fca00000010ff */
[----:B------:R0:W-:Y:S01]  /*65d0*/  STG.E.128 desc[UR4][R108.64], R28 ;  /* 0x0000001c6c007986 */ /* 0x0001e2000c101d04 */
[C---:B------:R-:W-:Y:S02]  /*65e0*/  PRMT R114, R58.reuse, 0x7632, R114 ;  /* 0x000076323a727816 */ /* 0x040fe40000000072 */
[----:B------:R-:W-:Y:S02]  /*65f0*/  SHF.L.U32 R119, R58, 0x10, RZ ;  /* 0x000000103a777819 */ /* 0x000fe400000006ff */
[----:B0-----:R-:W-:Y:S02]  /*6600*/  PRMT R31, R57, 0x7632, R31 ;  /* 0x00007632391f7816 */ /* 0x001fe4000000001f */
[----:B------:R-:W-:Y:S02]  /*6610*/  PRMT R108, R61, 0x7632, R108 ;  /* 0x000076323d6c7816 */ /* 0x000fe4000000006c */
[----:B------:R-:W-:Y:S02]  /*6620*/  SHF.L.U32 R31, R31, 0x10, RZ ;  /* 0x000000101f1f7819 */ /* 0x000fe400000006ff */
[----:B------:R-:W-:-:S02]  /*6630*/  SHF.L.U32 R108, R108, 0x10, RZ ;  /* 0x000000106c6c7819 */ /* 0x000fc400000006ff */
[----:B------:R-:W-:Y:S01]  /*6640*/  PRMT R28, R56, 0x7632, R28 ;  /* 0x00007632381c7816 */ /* 0x000fe2000000001c */
[----:B------:R-:W-:Y:S01]  /*6650*/  FFMA.FTZ R31, R135, R31, R228 ;  /* 0x0000001f871f7223 */ /* 0x000fe200000100e4 */
[----:B------:R-:W-:Y:S01]  /*6660*/  SHF.L.U32 R29, R57, 0x10, RZ ;  /* 0x00000010391d7819 */ /* 0x000fe200000006ff */
[----:B------:R-:W-:Y:S01]  /*6670*/  FFMA.FTZ R135, R135, R108, R227 ;  /* 0x0000006c87877223 */ /* 0x000fe200000100e3 */
[----:B------:R-:W-:Y:S02]  /*6680*/  SHF.L.U32 R28, R28, 0x10, RZ ;  /* 0x000000101c1c7819 */ /* 0x000fe400000006ff */
[----:B------:R-:W-:Y:S02]  /*6690*/  SHF.L.U32 R108, R56, 0x10, RZ ;  /* 0x00000010386c7819 */ /* 0x000fe400000006ff */
[----:B------:R-:W-:Y:S01]  /*66a0*/  SHF.L.U32 R30, R114, 0x10, RZ ;  /* 0x00000010721e7819 */ /* 0x000fe200000006ff */
[----:B------:R-:W-:Y:S01]  /*66b0*/  FFMA.FTZ R29, R134, R29, R230 ;  /* 0x0000001d861d7223 */ /* 0x000fe200000100e6 */
[----:B------:R-:W-:Y:S01]  /*66c0*/  SHF.L.U32 R116, R67, 0x10, RZ ;  /* 0x0000001043747819 */ /* 0x000fe200000006ff */
[----:B------:R-:W-:Y:S01]  /*66d0*/  FFMA.FTZ R28, R133, R28, R232 ;  /* 0x0000001c851c7223 */ /* 0x000fe200000100e8 */
[----:B------:R-:W-:Y:S01]  /*66e0*/  SHF.L.U32 R109, R71, 0x10, RZ ;  /* 0x00000010476d7819 */ /* 0x000fe200000006ff */
[----:B------:R-:W-:Y:S01]  /*66f0*/  FFMA.FTZ R108, R132, R108, R234 ;  /* 0x0000006c846c7223 */ /* 0x000fe200000100ea */
[----:B------:R-:W-:Y:S01]  /*6700*/  FFMA.FTZ R119, R136, R119, R226 ;  /* 0x0000007788777223 */ /* 0x000fe200000100e2 */
[----:B------:R-:W-:Y:S01]  /*6710*/  FFMA.FTZ R30, R137, R30, R224 ;  /* 0x0000001e891e7223 */ /* 0x000fe200000100e0 */
[C---:B------:R-:W-:Y:S01]  /*6720*/  FFMA.FTZ R116, R146.reuse, R116, R205 ;  /* 0x0000007492747223 */ /* 0x040fe200000100cd */
[----:B------:R-:W-:Y:S01]  /*6730*/  FFMA.FTZ R146, R146, R109, R204 ;  /* 0x0000006d92927223 */ /* 0x000fe200000100cc */
[----:B------:R-:W-:Y:S01]  /*6740*/  F2FP.BF16.F32.PACK_AB R28, R28, R108 ;  /* 0x0000006c1c1c723e */ /* 0x000fe200000010ff */
[----:B------:R-:W-:Y:S01]  /*6750*/  IMAD.WIDE.U32 R108, R191, 0x10, R248 ;  /* 0x00000010bf6c7825 */ /* 0x000fe200078e00f8 */
[----:B------:R-:W-:-:S02]  /*6760*/  F2FP.BF16.F32.PACK_AB R29, R31, R29 ;  /* 0x0000001d1f1d723e */ /* 0x000fc400000010ff */
[----:B------:R-:W-:Y:S02]  /*6770*/  F2FP.BF16.F32.PACK_AB R30, R30, R119 ;  /* 0x000000771e1e723e */ /* 0x000fe400000010ff */
[----:B------:R-:W-:Y:S02]  /*6780*/  F2FP.BF16.F32.PACK_AB R31, R117, R118 ;  /* 0x00000076751f723e */ /* 0x000fe400000010ff */
[----:B------:R-:W-:Y:S02]  /*6790*/  PRMT R127, R67, 0x7632, R127 ;  /* 0x00007632437f7816 */ /* 0x000fe4000000007f */
[----:B------:R-:W-:Y:S01]  /*67a0*/  SHF.L.U32 R115, R62, 0x10, RZ ;  /* 0x000000103e737819 */ /* 0x000fe200000006ff */
[----:B------:R0:W-:Y:S01]  /*67b0*/  STG.E.128 desc[UR4][R108.64], R28 ;  /* 0x0000001c6c007986 */ /* 0x0001e2000c101d04 */
[----:B------:R-:W-:Y:S02]  /*67c0*/  PRMT R118, R71, 0x7632, R118 ;  /* 0x0000763247767816 */ /* 0x000fe40000000076 */
[----:B------:R-:W-:-:S02]  /*67d0*/  PRMT R117, R70, 0x7632, R117 ;  /* 0x0000763246757816 */ /* 0x000fc40000000075 */
[----:B------:R-:W-:Y:S02]  /*67e0*/  PRMT R122, R64, 0x7632, R122 ;  /* 0x00007632407a7816 */ /* 0x000fe4000000007a */
[----:B------:R-:W-:Y:S02]  /*67f0*/  PRMT R119, R75, 0x7632, R119 ;  /* 0x000076324b777816 */ /* 0x000fe40000000077 */
[----:B------:R-:W-:Y:S01]  /*6800*/  SHF.L.U32 R127, R127, 0x10, RZ ;  /* 0x000000107f7f7819 */ /* 0x000fe200000006ff */
[----:B------:R-:W-:Y:S01]  /*6810*/  FFMA.FTZ R136, R136, R115, R225 ;  /* 0x0000007388887223 */ /* 0x000fe200000100e1 */
[----:B------:R-:W-:Y:S02]  /*6820*/  SHF.L.U32 R118, R118, 0x10, RZ ;  /* 0x0000001076767819 */ /* 0x000fe400000006ff */
[----:B------:R-:W-:Y:S02]  /*6830*/  SHF.L.U32 R117, R117, 0x10, RZ ;  /* 0x0000001075757819 */ /* 0x000fe400000006ff */
[----:B------:R-:W-:-:S02]  /*6840*/  SHF.L.U32 R122, R122, 0x10, RZ ;  /* 0x000000107a7a7819 */ /* 0x000fc400000006ff */
[----:B0-----:R-:W-:Y:S02]  /*6850*/  PRMT R29, R68, 0x7632, R29 ;  /* 0x00007632441d7816 */ /* 0x001fe4000000001d */
[----:B------:R-:W-:Y:S02]  /*6860*/  PRMT R28, R79, 0x7632, R28 ;  /* 0x000076324f1c7816 */ /* 0x000fe4000000001c */
[----:B------:R-:W-:Y:S02]  /*6870*/  SHF.L.U32 R119, R119, 0x10, RZ ;  /* 0x0000001077777819 */ /* 0x000fe400000006ff */
[----:B------:R-:W-:Y:S02]  /*6880*/  SHF.L.U32 R29, R29, 0x10, RZ ;  /* 0x000000101d1d7819 */ /* 0x000fe400000006ff */
[----:B------:R-:W-:Y:S02]  /*6890*/  SHF.L.U32 R28, R28, 0x10, RZ ;  /* 0x000000101c1c7819 */ /* 0x000fe400000006ff */
[----:B------:R-:W-:Y:S01]  /*68a0*/  PRMT R115, R62, 0x7632, R115 ;  /* 0x000076323e737816 */ /* 0x000fe20000000073 */
[C---:B------:R-:W-:Y:S01]  /*68b0*/  FFMA.FTZ R127, R147.reuse, R127, R203 ;  /* 0x0000007f937f7223 */ /* 0x040fe200000100cb */
[----:B------:R-:W-:Y:S01]  /*68c0*/  FFMA.FTZ R147, R147, R118, R201 ;  /* 0x0000007693937223 */ /* 0x000fe200000100c9 */
[----:B------:R-:W-:Y:S01]  /*68d0*/  FFMA.FTZ R145, R145, R117, R206 ;  /* 0x0000007591917223 */ /* 0x000fe200000100ce */
[----:B------:R-:W-:Y:S01]  /*68e0*/  FFMA.FTZ R122, R141, R122, R215 ;  /* 0x0000007a8d7a7223 */ /* 0x000fe200000100d7 */
[----:B------:R-:W-:Y:S01]  /*68f0*/  FFMA.FTZ R119, R155, R119, R24 ;  /* 0x000000779b777223 */ /* 0x000fe20000010018 */
[----:B------:R-:W-:Y:S01]  /*6900*/  SHF.L.U32 R115, R115, 0x10, RZ ;  /* 0x0000001073737819 */ /* 0x000fe200000006ff */
[----:B------:R-:W-:Y:S01]  /*6910*/  FFMA.FTZ R141, R141, R29, R214 ;  /* 0x0000001d8d8d7223 */ /* 0x000fe200000100d6 */
[----:B------:R-:W-:Y:S01]  /*6920*/  FFMA.FTZ R155, R155, R28, R25 ;  /* 0x0000001c9b9b7223 */ /* 0x000fe20000010019 */
[----:B------:R-:W-:-:S02]  /*6930*/  PRMT R117, R73, 0x7632, R117 ;  /* 0x0000763249757816 */ /* 0x000fc40000000075 */
[----:B------:R-:W-:Y:S02]  /*6940*/  PRMT R118, R74, 0x7632, R118 ;  /* 0x000076324a767816 */ /* 0x000fe40000000076 */
[----:B------:R-:W-:Y:S02]  /*6950*/  PRMT R29, R78, 0x7632, R29 ;  /* 0x000076324e1d7816 */ /* 0x000fe4000000001d */
[----:B------:R-:W-:Y:S01]  /*6960*/  PRMT R28, R77, 0x7632, R28 ;  /* 0x000076324d1c7816 */ /* 0x000fe2000000001c */
[----:B------:R-:W-:Y:S01]  /*6970*/  FFMA.FTZ R120, R137, R115, R223 ;  /* 0x0000007389787223 */ /* 0x000fe200000100df */
[----:B------:R-:W-:Y:S02]  /*6980*/  SHF.L.U32 R114, R61, 0x10, RZ ;  /* 0x000000103d727819 */ /* 0x000fe400000006ff */
[----:B------:R-:W-:Y:S02]  /*6990*/  SHF.L.U32 R117, R117, 0x10, RZ ;  /* 0x0000001075757819 */ /* 0x000fe400000006ff */
[----:B------:R-:W-:-:S02]  /*69a0*/  SHF.L.U32 R118, R118, 0x10, RZ ;  /* 0x0000001076767819 */ /* 0x000fc400000006ff */
[----:B------:R-:W-:Y:S02]  /*69b0*/  SHF.L.U32 R29, R29, 0x10, RZ ;  /* 0x000000101d1d7819 */ /* 0x000fe400000006ff */
[----:B------:R-:W-:Y:S02]  /*69c0*/  SHF.L.U32 R28, R28, 0x10, RZ ;  /* 0x000000101c1c7819 */ /* 0x000fe400000006ff */
[----:B------:R-:W-:Y:S02]  /*69d0*/  PRMT R115, R60, 0x7632, R115 ;  /* 0x000076323c737816 */ /* 0x000fe40000000073 */
[----:B------:R-:W-:Y:S02]  /*69e0*/  PRMT R131, R65, 0x7632, R131 ;  /* 0x0000763241837816 */ /* 0x000fe40000000083 */
[----:B------:R-:W-:Y:S01]  /*69f0*/  PRMT R30, R69, 0x7632, R30 ;  /* 0x00007632451e7816 */ /* 0x000fe2000000001e */
[----:B------:R-:W-:Y:S01]  /*6a00*/  FFMA.FTZ R114, R134, R114, R229 ;  /* 0x0000007286727223 */ /* 0x000fe200000100e5 */
[----:B------:R-:W-:Y:S01]  /*6a10*/  FFMA.FTZ R118, R153, R118, R22 ;  /* 0x0000007699767223 */ /* 0x000fe20000010016 */
[----:B------:R-:W-:Y:S01]  /*6a20*/  FFMA.FTZ R117, R151, R117, R183 ;  /* 0x0000007597757223 */ /* 0x000fe200000100b7 */
[----:B------:R-:W-:Y:S01]  /*6a30*/  SHF.L.U32 R115, R115, 0x10, RZ ;  /* 0x0000001073737819 */ /* 0x000fe200000006ff */
[----:B------:R-:W-:Y:S01]  /*6a40*/  FFMA.FTZ R153, R153, R29, R23 ;  /* 0x0000001d99997223 */ /* 0x000fe20000010017 */
[----:B------:R-:W-:Y:S01]  /*6a50*/  SHF.L.U32 R131, R131, 0x10, RZ ;  /* 0x0000001083837819 */ /* 0x000fe200000006ff */
[----:B------:R-:W-:Y:S01]  /*6a60*/  FFMA.FTZ R151, R151, R28, R182 ;  /* 0x0000001c97977223 */ /* 0x000fe200000100b6 */
[----:B------:R-:W-:Y:S01]  /*6a70*/  SHF.L.U32 R134, R65, 0x10, RZ ;  /* 0x0000001041867819 */ /* 0x000fe200000006ff */
[----:B------:R-:W-:Y:S01]  /*6a80*/  FMUL.FTZ R143, R218, R143 ;  /* 0x0000008fda8f7220 */ /* 0x000fe20000410000 */
[----:B------:R-:W-:-:S02]  /*6a90*/  SHF.L.U32 R137, R64, 0x10, RZ ;  /* 0x0000001040897819 */ /* 0x000fc400000006ff */
[----:B------:R-:W-:Y:S02]  /*6aa0*/  SHF.L.U32 R30, R30, 0x10, RZ ;  /* 0x000000101e1e7819 */ /* 0x000fe400000006ff */
[----:B------:R-:W-:Y:S02]  /*6ab0*/  SHF.L.U32 R29, R69, 0x10, RZ ;  /* 0x00000010451d7819 */ /* 0x000fe400000006ff */
[----:B------:R-:W-:Y:S01]  /*6ac0*/  SHF.L.U32 R28, R68, 0x10, RZ ;  /* 0x00000010441c7819 */ /* 0x000fe200000006ff */
[C---:B------:R-:W-:Y:S01]  /*6ad0*/  FADD.FTZ R144, -R194.reuse, R144 ;  /* 0x00000090c2907221 */ /* 0x040fe20000010100 */
[C---:B------:R-:W-:Y:S01]  /*6ae0*/  FADD.FTZ R152, -R194.reuse, R152 ;  /* 0x00000098c2987221 */ /* 0x040fe20000010100 */
[----:B------:R-:W-:Y:S01]  /*6af0*/  FADD.FTZ R154, -R194, R154 ;  /* 0x0000009ac29a7221 */ /* 0x000fe20000010100 */
[----:B------:R-:W-:Y:S01]  /*6b00*/  SHF.L.U32 R121, R60, 0x10, RZ ;  /* 0x000000103c797819 */ /* 0x000fe200000006ff */
[----:B------:R-:W-:Y:S01]  /*6b10*/  FFMA.FTZ R115, R133, R115, R231 ;  /* 0x0000007385737223 */ /* 0x000fe200000100e7 */
[C---:B------:R-:W-:Y:S01]  /*6b20*/  FFMA.FTZ R131, R143.reuse, R131, R211 ;  /* 0x000000838f837223 */ /* 0x040fe200000100d3 */
[----:B------:R-:W-:Y:S01]  /*6b30*/  FFMA.FTZ R134, R142, R134, R213 ;  /* 0x000000868e867223 */ /* 0x000fe200000100d5 */
[----:B------:R-:W-:Y:S01]  /*6b40*/  FFMA.FTZ R137, R140, R137, R217 ;  /* 0x000000898c897223 */ /* 0x000fe200000100d9 */
[----:B------:R-:W-:Y:S01]  /*6b50*/  FFMA.FTZ R143, R143, R30, R210 ;  /* 0x0000001e8f8f7223 */ /* 0x000fe200000100d2 */
[----:B------:R-:W-:Y:S01]  /*6b60*/  SHF.L.U32 R133, R66, 0x10, RZ ;  /* 0x0000001042857819 */ /* 0x000fe200000006ff */
[----:B------:R-:W-:Y:S01]  /*6b70*/  FFMA.FTZ R142, R142, R29, R212 ;  /* 0x0000001d8e8e7223 */ /* 0x000fe200000100d4 */
[----:B------:R-:W-:Y:S01]  /*6b80*/  FFMA.FTZ R140, R140, R28, R216 ;  /* 0x0000001c8c8c7223 */ /* 0x000fe200000100d8 */
[----:B------:R-:W-:Y:S01]  /*6b90*/  SHF.L.U32 R124, R75, 0x10, RZ ;  /* 0x000000104b7c7819 */ /* 0x000fe200000006ff */
[----:B------:R-:W-:Y:S01]  /*6ba0*/  FMUL.FTZ R144, R218, R144 ;  /* 0x00000090da907220 */ /* 0x000fe20000410000 */
[----:B------:R-:W-:Y:S01]  /*6bb0*/  SHF.L.U32 R125, R74, 0x10, RZ ;  /* 0x000000104a7d7819 */ /* 0x000fe200000006ff */
[C---:B------:R-:W-:Y:S01]  /*6bc0*/  FMUL.FTZ R152, R218.reuse, R152 ;  /* 0x00000098da987220 */ /* 0x040fe20000410000 */
[----:B------:R-:W-:Y:S01]  /*6bd0*/  FMUL.FTZ R154, R218, R154 ;  /* 0x0000009ada9a7220 */ /* 0x000fe20000410000 */
[----:B------:R-:W-:Y:S01]  /*6be0*/  SHF.L.U32 R30, R70, 0x10, RZ ;  /* 0x00000010461e7819 */ /* 0x000fe200000006ff */
[----:B------:R-:W-:Y:S01]  /*6bf0*/  FFMA.FTZ R132, R132, R121, R233 ;  /* 0x0000007984847223 */ /* 0x000fe200000100e9 */
[----:B------:R-:W-:-:S02]  /*6c00*/  SHF.L.U32 R29, R79, 0x10, RZ ;  /* 0x000000104f1d7819 */ /* 0x000fc400000006ff */
[----:B------:R-:W-:Y:S01]  /*6c10*/  SHF.L.U32 R28, R78, 0x10, RZ ;  /* 0x000000104e1c7819 */ /* 0x000fe200000006ff */
[----:B------:R-:W-:Y:S01]  /*6c20*/  FFMA.FTZ R133, R144, R133, R209 ;  /* 0x0000008590857223 */ /* 0x000fe200000100d1 */
[----:B------:R-:W-:Y:S01]  /*6c30*/  FFMA.FTZ R124, R154, R124, R2 ;  /* 0x0000007c9a7c7223 */ /* 0x000fe20000010002 */
[----:B------:R-:W-:Y:S01]  /*6c40*/  FFMA.FTZ R125, R152, R125, R0 ;  /* 0x0000007d987d7223 */ /* 0x000fe20000010000 */
[----:B------:R-:W-:Y:S01]  /*6c50*/  FFMA.FTZ R144, R144, R30, R208 ;  /* 0x0000001e90907223 */ /* 0x000fe200000100d0 */
[----:B------:R-:W-:Y:S01]  /*6c60*/  FFMA.FTZ R154, R154, R29, R12 ;  /* 0x0000001d9a9a7223 */ /* 0x000fe2000001000c */
[----:B------:R-:W-:Y:S01]  /*6c70*/  FFMA.FTZ R152, R152, R28, R11 ;  /* 0x0000001c98987223 */ /* 0x000fe2000001000b */
[----:B------:R-:W-:Y:S01]  /*6c80*/  F2FP.BF16.F32.PACK_AB R31, R139, R138 ;  /* 0x0000008a8b1f723e */ /* 0x000fe200000010ff */
[----:B------:R-:W-:Y:S01]  /*6c90*/  IMAD.WIDE.U32 R108, R191, 0x10, R196 ;  /* 0x00000010bf6c7825 */ /* 0x000fe200078e00c4 */
[----:B------:R-:W-:Y:S02]  /*6ca0*/  F2FP.BF16.F32.PACK_AB R30, R120, R136 ;  /* 0x00000088781e723e */ /* 0x000fe400000010ff */
[----:B------:R-:W-:-:S02]  /*6cb0*/  F2FP.BF16.F32.PACK_AB R29, R135, R114 ;  /* 0x00000072871d723e */ /* 0x000fc400000010ff */
[----:B------:R-:W-:Y:S01]  /*6cc0*/  F2FP.BF16.F32.PACK_AB R28, R115, R132 ;  /* 0x00000084731c723e */ /* 0x000fe200000010ff */
[----:B------:R-:W-:Y:S01]  /*6cd0*/  FADD.FTZ R149, -R194, R149 ;  /* 0x00000095c2957221 */ /* 0x000fe20000010100 */
[----:B------:R-:W-:-:S03]  /*6ce0*/  PRMT R128, R72, 0x7632, R128 ;  /* 0x0000763248807816 */ /* 0x000fc60000000080 */
[----:B------:R0:W-:Y:S01]  /*6cf0*/  STG.E.128 desc[UR4][R108.64], R28 ;  /* 0x0000001c6c007986 */ /* 0x0001e2000c101d04 */
[----:B------:R-:W-:Y:S01]  /*6d00*/  SHF.L.U32 R128, R128, 0x10, RZ ;  /* 0x0000001080807819 */ /* 0x000fe200000006ff */
[----:B------:R-:W-:Y:S01]  /*6d10*/  FMUL.FTZ R149, R218, R149 ;  /* 0x00000095da957220 */ /* 0x000fe20000410000 */
[----:B------:R-:W-:Y:S01]  /*6d20*/  PRMT R123, R81, 0x7632, R123 ;  /* 0x00007632517b7816 */ /* 0x000fe2000000007b */
[----:B------:R-:W-:Y:S02]  /*6d30*/  FADD.FTZ R159, -R194, R159 ;  /* 0x0000009fc29f7221 */ /* 0x000fe40000010100 */
[----:B------:R-:W-:Y:S01]  /*6d40*/  FFMA.FTZ R128, R149, R128, R187 ;  /* 0x0000008095807223 */ /* 0x000fe200000100bb */
[----:B0-----:R-:W-:-:S04]  /*6d50*/  PRMT R28, R76, 0x7632, R28 ;  /* 0x000076324c1c7816 */ /* 0x001fc8000000001c */
[----:B------:R-:W-:Y:S01]  /*6d60*/  SHF.L.U32 R28, R28, 0x10, RZ ;  /* 0x000000101c1c7819 */ /* 0x000fe200000006ff */
[----:B------:R-:W-:-:S04]  /*6d70*/  FADD.FTZ R148, -R194, R148 ;  /* 0x00000094c2947221 */ /* 0x000fc80000010100 */
[----:B------:R-:W-:Y:S01]  /*6d80*/  FFMA.FTZ R149, R149, R28, R186 ;  /* 0x0000001c95957223 */ /* 0x000fe200000100ba */
[----:B------:R-:W-:Y:S01]  /*6d90*/  PRMT R28, R85, 0x7632, R28 ;  /* 0x00007632551c7816 */ /* 0x000fe2000000001c */
[----:B------:R-:W-:Y:S01]  /*6da0*/  FMUL.FTZ R159, R218, R159 ;  /* 0x0000009fda9f7220 */ /* 0x000fe20000410000 */
[----:B------:R-:W-:Y:S02]  /*6db0*/  SHF.L.U32 R123, R123, 0x10, RZ ;  /* 0x000000107b7b7819 */ /* 0x000fe400000006ff */
[----:B------:R-:W-:Y:S01]  /*6dc0*/  SHF.L.U32 R28, R28, 0x10, RZ ;  /* 0x000000101c1c7819 */ /* 0x000fe200000006ff */
[----:B------:R-:W-:Y:S01]  /*6dd0*/  FMUL.FTZ R148, R218, R148 ;  /* 0x00000094da947220 */ /* 0x000fe20000410000 */
[----:B------:R-:W-:Y:S02]  /*6de0*/  SHF.L.U32 R130, R72, 0x10, RZ ;  /* 0x0000001048827819 */ /* 0x000fe400000006ff */
[----:B------:R-:W-:Y:S01]  /*6df0*/  SHF.L.U32 R29, R76, 0x10, RZ ;  /* 0x000000104c1d7819 */ /* 0x000fe200000006ff */
[C---:B------:R-:W-:Y:S01]  /*6e00*/  FADD.FTZ R160, -R194.reuse, R160 ;  /* 0x000000a0c2a07221 */ /* 0x040fe20000010100 */
[----:B------:R-:W-:Y:S01]  /*6e10*/  FADD.FTZ R162, -R194, R162 ;  /* 0x000000a2c2a27221 */ /* 0x000fe20000010100 */
[C---:B------:R-:W-:Y:S01]  /*6e20*/  FFMA.FTZ R123, R159.reuse, R123, R168 ;  /* 0x0000007b9f7b7223 */ /* 0x040fe200000100a8 */
[----:B------:R-:W-:Y:S01]  /*6e30*/  FFMA.FTZ R159, R159, R28, R169 ;  /* 0x0000001c9f9f7223 */ /* 0x000fe200000100a9 */
[----:B------:R-:W-:Y:S01]  /*6e40*/  FFMA.FTZ R130, R148, R130, R199 ;  /* 0x0000008294827223 */ /* 0x000fe200000100c7 */
[----:B------:R-:W-:Y:S01]  /*6e50*/  F2FP.BF16.F32.PACK_AB R28, R122, R137 ;  /* 0x000000897a1c723e */ /* 0x000fe200000010ff */
[----:B------:R-:W-:Y:S01]  /*6e60*/  FFMA.FTZ R148, R148, R29, R188 ;  /* 0x0000001d94947223 */ /* 0x000fe200000100bc */
[----:B------:R-:W-:Y:S01]  /*6e70*/  SHF.L.U32 R122, R83, 0x10, RZ ;  /* 0x00000010537a7819 */ /* 0x000fe200000006ff */
[----:B------:R-:W-:Y:S01]  /*6e80*/  FMUL.FTZ R160, R218, R160 ;  /* 0x000000a0daa07220 */ /* 0x000fe20000410000 */
[----:B------:R-:W-:Y:S01]  /*6e90*/  SHF.L.U32 R132, R82, 0x10, RZ ;  /* 0x0000001052847819 */ /* 0x000fe200000006ff */
[----:B------:R-:W-:Y:S01]  /*6ea0*/  FMUL.FTZ R162, R218, R162 ;  /* 0x000000a2daa27220 */ /* 0x000fe20000410000 */
[----:B------:R-:W-:-:S02]  /*6eb0*/  SHF.L.U32 R30, R87, 0x10, RZ ;  /* 0x00000010571e7819 */ /* 0x000fc400000006ff */
[----:B------:R-:W-:Y:S01]  /*6ec0*/  SHF.L.U32 R29, R86, 0x10, RZ ;  /* 0x00000010561d7819 */ /* 0x000fe200000006ff */
[----:B------:R-:W-:Y:S01]  /*6ed0*/  FFMA.FTZ R122, R162, R122, R6 ;  /* 0x0000007aa27a7223 */ /* 0x000fe20000010006 */
[----:B------:R-:W-:Y:S01]  /*6ee0*/  FFMA.FTZ R132, R160, R132, R5 ;  /* 0x00000084a0847223 */ /* 0x000fe20000010005 */
[----:B------:R-:W-:Y:S01]  /*6ef0*/  FFMA.FTZ R162, R162, R30, R16 ;  /* 0x0000001ea2a27223 */ /* 0x000fe20000010010 */
[----:B------:R-:W-:Y:S01]  /*6f00*/  F2FP.BF16.F32.PACK_AB R30, R129, R133 ;  /* 0x00000085811e723e */ /* 0x000fe200000010ff */
[----:B------:R-:W-:Y:S01]  /*6f10*/  FFMA.FTZ R160, R160, R29, R15 ;  /* 0x0000001da0a07223 */ /* 0x000fe2000001000f */
[----:B------:R-:W-:Y:S01]  /*6f20*/  F2FP.BF16.F32.PACK_AB R29, R131, R134 ;  /* 0x00000086831d723e */ /* 0x000fe200000010ff */
[----:B------:R-:W-:Y:S01]  /*6f30*/  IMAD.WIDE.U32 R108, R190, 0x10, R248 ;  /* 0x00000010be6c7825 */ /* 0x000fe200078e00f8 */
[----:B------:R-:W-:-:S03]  /*6f40*/  F2FP.BF16.F32.PACK_AB R31, R127, R116 ;  /* 0x000000747f1f723e */ /* 0x000fc600000010ff */
[----:B------:R-:W-:Y:S01]  /*6f50*/  FADD.FTZ R167, -R194, R167 ;  /* 0x000000a7c2a77221 */ /* 0x000fe20000010100 */
[----:B------:R-:W-:Y:S01]  /*6f60*/  PRMT R134, R91, 0x7632, R134 ;  /* 0x000076325b867816 */ /* 0x000fe20000000086 */
[----:B------:R0:W-:Y:S03]  /*6f70*/  STG.E.128 desc[UR4][R108.64], R28 ;  /* 0x0000001c6c007986 */ /* 0x0001e6000c101d04 */
[----:B------:R-:W-:Y:S01]  /*6f80*/  SHF.L.U32 R134, R134, 0x10, RZ ;  /* 0x0000001086867819 */ /* 0x000fe200000006ff */
[----:B------:R-:W-:Y:S01]  /*6f90*/  FMUL.FTZ R167, R218, R167 ;  /* 0x000000a7daa77220 */ /* 0x000fe20000410000 */
[C---:B------:R-:W-:Y:S01]  /*6fa0*/  FADD.FTZ R156, -R194.reuse, R156 ;  /* 0x0000009cc29c7221 */ /* 0x040fe20000010100 */
[C---:B------:R-:W-:Y:S01]  /*6fb0*/  FADD.FTZ R164, -R194.reuse, R164 ;  /* 0x000000a4c2a47221 */ /* 0x040fe20000010100 */
[----:B------:R-:W-:Y:S01]  /*6fc0*/  FADD.FTZ R157, -R194, R157 ;  /* 0x0000009dc29d7221 */ /* 0x000fe20000010100 */
[----:B------:R-:W-:Y:S01]  /*6fd0*/  FFMA.FTZ R134, R167, R134, R180 ;  /* 0x00000086a7867223 */ /* 0x000fe200000100b4 */
[----:B------:R-:W-:Y:S01]  /*6fe0*/  PRMT R121, R82, 0x7632, R121 ;  /* 0x0000763252797816 */ /* 0x000fe20000000079 */
[----:B------:R-:W-:Y:S01]  /*6ff0*/  FADD.FTZ R158, -R194, R158 ;  /* 0x0000009ec29e7221 */ /* 0x000fe20000010100 */
[----:B------:R-:W-:-:S02]  /*7000*/  SHF.L.U32 R136, R90, 0x10, RZ ;  /* 0x000000105a887819 */ /* 0x000fc400000006ff */
[----:B0-----:R-:W-:-:S04]  /*7010*/  PRMT R28, R95, 0x7632, R28 ;  /* 0x000076325f1c7816 */ /* 0x001fc8000000001c */
[----:B------:R-:W-:Y:S02]  /*7020*/  SHF.L.U32 R28, R28, 0x10, RZ ;  /* 0x000000101c1c7819 */ /* 0x000fe400000006ff */
[----:B------:R-:W-:Y:S01]  /*7030*/  PRMT R109, R80, 0x7632, R109 ;  /* 0x00007632506d7816 */ /* 0x000fe2000000006d */
[----:B------:R-:W-:Y:S01]  /*7040*/  FADD.FTZ R161, -R194, R161 ;  /* 0x000000a1c2a17221 */ /* 0x000fe20000010100 */
[----:B------:R-:W-:Y:S01]  /*7050*/  SHF.L.U32 R108, R80, 0x10, RZ ;  /* 0x00000010506c7819 */ /* 0x000fe200000006ff */
[----:B------:R-:W-:Y:S01]  /*7060*/  FFMA.FTZ R167, R167, R28, R181 ;  /* 0x0000001ca7a77223 */ /* 0x000fe200000100b5 */
[C---:B------:R-:W-:Y:S01]  /*7070*/  FMUL.FTZ R156, R218.reuse, R156 ;  /* 0x0000009cda9c7220 */ /* 0x040fe20000410000 */
[----:B------:R-:W-:Y:S01]  /*7080*/  FMUL.FTZ R164, R218, R164 ;  /* 0x000000a4daa47220 */ /* 0x000fe20000410000 */
[C---:B------:R-:W-:Y:S02]  /*7090*/  SHF.L.U32 R30, R84.reuse, 0x10, RZ ;  /* 0x00000010541e7819 */ /* 0x040fe400000006ff */
[----:B------:R-:W-:-:S02]  /*70a0*/  PRMT R29, R84, 0x7632, R29 ;  /* 0x00007632541d7816 */ /* 0x000fc4000000001d */
[----:B------:R-:W-:Y:S01]  /*70b0*/  SHF.L.U32 R28, R94, 0x10, RZ ;  /* 0x000000105e1c7819 */ /* 0x000fe200000006ff */
[C---:B------:R-:W-:Y:S01]  /*70c0*/  FMUL.FTZ R157, R218.reuse, R157 ;  /* 0x0000009dda9d7220 */ /* 0x040fe20000410000 */
[----:B------:R-:W-:Y:S01]  /*70d0*/  SHF.L.U32 R109, R109, 0x10, RZ ;  /* 0x000000106d6d7819 */ /* 0x000fe200000006ff */
[C---:B------:R-:W-:Y:S01]  /*70e0*/  FMUL.FTZ R158, R218.reuse, R158 ;  /* 0x0000009eda9e7220 */ /* 0x040fe20000410000 */
[----:B------:R-:W-:Y:S01]  /*70f0*/  SHF.L.U32 R121, R121, 0x10, RZ ;  /* 0x0000001079797819 */ /* 0x000fe200000006ff */
[----:B------:R-:W-:Y:S01]  /*7100*/  FMUL.FTZ R161, R218, R161 ;  /* 0x000000a1daa17220 */ /* 0x000fe20000410000 */
[----:B------:R-:W-:Y:S01]  /*7110*/  SHF.L.U32 R133, R81, 0x10, RZ ;  /* 0x0000001051857819 */ /* 0x000fe200000006ff */
[----:B------:R-:W-:Y:S01]  /*7120*/  FFMA.FTZ R108, R156, R108, R3 ;  /* 0x0000006c9c6c7223 */ /* 0x000fe20000010003 */
[----:B------:R-:W-:Y:S01]  /*7130*/  SHF.L.U32 R29, R29, 0x10, RZ ;  /* 0x000000101d1d7819 */ /* 0x000fe200000006ff */
[----:B------:R-:W-:Y:S01]  /*7140*/  FFMA.FTZ R136, R164, R136, R9 ;  /* 0x00000088a4887223 */ /* 0x000fe20000010009 */
[----:B------:R-:W-:Y:S01]  /*7150*/  FFMA.FTZ R156, R156, R30, R13 ;  /* 0x0000001e9c9c7223 */ /* 0x000fe2000001000d */
[----:B------:R-:W-:Y:S01]  /*7160*/  FFMA.FTZ R164, R164, R28, R19 ;  /* 0x0000001ca4a47223 */ /* 0x000fe20000010013 */
[C---:B------:R-:W-:Y:S01]  /*7170*/  FADD.FTZ R150, -R194.reuse, R150 ;  /* 0x00000096c2967221 */ /* 0x040fe20000010100 */
[----:B------:R-:W-:Y:S01]  /*7180*/  FADD.FTZ R166, -R194, R166 ;  /* 0x000000a6c2a67221 */ /* 0x000fe20000010100 */
[----:B------:R-:W-:Y:S01]  /*7190*/  SHF.L.U32 R116, R85, 0x10, RZ ;  /* 0x0000001055747819 */ /* 0x000fe200000006ff */
[----:B------:R-:W-:Y:S01]  /*71a0*/  FFMA.FTZ R109, R157, R109, R26 ;  /* 0x0000006d9d6d7223 */ /* 0x000fe2000001001a */
[----:B------:R-:W-:-:S02]  /*71b0*/  F2FP.BF16.F32.PACK_AB R30, R145, R144 ;  /* 0x00000090911e723e */ /* 0x000fc400000010ff */
[----:B------:R-:W-:Y:S01]  /*71c0*/  F2FP.BF16.F32.PACK_AB R28, R141, R140 ;  /* 0x0000008c8d1c723e */ /* 0x000fe200000010ff */
[----:B------:R-:W-:Y:S01]  /*71d0*/  FFMA.FTZ R121, R161, R121, R170 ;  /* 0x00000079a1797223 */ /* 0x000fe200000100aa */
[----:B------:R-:W-:Y:S01]  /*71e0*/  SHF.L.U32 R144, R88, 0x10, RZ ;  /* 0x0000001058907819 */ /* 0x000fe200000006ff */
[----:B------:R-:W-:Y:S01]  /*71f0*/  FFMA.FTZ R133, R158, R133, R4 ;  /* 0x000000859e857223 */ /* 0x000fe20000010004 */
[----:B------:R-:W-:Y:S01]  /*7200*/  SHF.L.U32 R141, R92, 0x10, RZ ;  /* 0x000000105c8d7819 */ /* 0x000fe200000006ff */
[----:B------:R-:W-:Y:S01]  /*7210*/  FFMA.FTZ R157, R157, R29, R27 ;  /* 0x0000001d9d9d7223 */ /* 0x000fe2000001001b */
[----:B------:R-:W-:Y:S01]  /*7220*/  SHF.L.U32 R126, R73, 0x10, RZ ;  /* 0x00000010497e7819 */ /* 0x000fe200000006ff */
[C---:B------:R-:W-:Y:S01]  /*7230*/  FMUL.FTZ R150, R218.reuse, R150 ;  /* 0x00000096da967220 */ /* 0x040fe20000410000 */
[----:B------:R-:W-:Y:S01]  /*7240*/  SHF.L.U32 R135, R91, 0x10, RZ ;  /* 0x000000105b877819 */ /* 0x000fe200000006ff */
[----:B------:R-:W-:Y:S01]  /*7250*/  FMUL.FTZ R166, R218, R166 ;  /* 0x000000a6daa67220 */ /* 0x000fe20000410000 */
[----:B------:R-:W-:Y:S01]  /*7260*/  SHF.L.U32 R114, R77, 0x10, RZ ;  /* 0x000000104d727819 */ /* 0x000fe200000006ff */
[----:B------:R-:W-:Y:S01]  /*7270*/  FFMA.FTZ R158, R158, R116, R14 ;  /* 0x000000749e9e7223 */ /* 0x000fe2000001000e */
[----:B------:R-:W-:Y:S01]  /*7280*/  SHF.L.U32 R29, R95, 0x10, RZ ;  /* 0x000000105f1d7819 */ /* 0x000fe200000006ff */
[----:B------:R-:W-:Y:S01]  /*7290*/  FADD.FTZ R165, -R194, R165 ;  /* 0x000000a5c2a57221 */ /* 0x000fe20000010100 */
[----:B------:R-:W-:Y:S01]  /*72a0*/  PRMT R138, R90, 0x7632, R138 ;  /* 0x000076325a8a7816 */ /* 0x000fe2000000008a */
[----:B------:R-:W-:Y:S01]  /*72b0*/  FFMA.FTZ R144, R110, R144, R7 ;  /* 0x000000906e907223 */ /* 0x000fe20000010007 */
[----:B------:R-:W-:Y:S01]  /*72c0*/  PRMT R116, R94, 0x7632, R116 ;  /* 0x000076325e747816 */ /* 0x000fe20000000074 */
[----:B------:R-:W-:Y:S01]  /*72d0*/  FFMA.FTZ R141, R110, R141, R17 ;  /* 0x0000008d6e8d7223 */ /* 0x000fe20000010011 */
[----:B------:R-:W-:Y:S01]  /*72e0*/  F2FP.BF16.F32.PACK_AB R108, R109, R108 ;  /* 0x0000006c6d6c723e */ /* 0x000fe200000010ff */
[----:B------:R-:W-:Y:S01]  /*72f0*/  FFMA.FTZ R126, R150, R126, R185 ;  /* 0x0000007e967e7223 */ /* 0x000fe200000100b9 */
[----:B------:R-:W-:Y:S01]  /*7300*/  F2FP.BF16.F32.PACK_AB R109, R123, R133 ;  /* 0x000000857b6d723e */ /* 0x000fe200000010ff */
[----:B------:R-:W-:Y:S01]  /*7310*/  FFMA.FTZ R135, R166, R135, R10 ;  /* 0x00000087a6877223 */ /* 0x000fe2000001000a */
[----:B------:R-:W-:Y:S01]  /*7320*/  F2FP.BF16.F32.PACK_AB R110, R121, R132 ;  /* 0x00000084796e723e */ /* 0x000fe200000010ff */
[----:B------:R-:W-:Y:S01]  /*7330*/  FFMA.FTZ R150, R150, R114, R184 ;  /* 0x0000007296967223 */ /* 0x000fe200000100b8 */
[----:B------:R-:W0:Y:S01]  /*7340*/  LDC.64 R132, c[0x0][0x210] ;  /* 0x00008400ff847b82 */ /* 0x000e220000000a00 */
[----:B------:R-:W-:Y:S01]  /*7350*/  PRMT R120, R83, 0x7632, R120 ;  /* 0x0000763253787816 */ /* 0x000fe20000000078 */
[----:B------:R-:W-:Y:S01]  /*7360*/  FFMA.FTZ R166, R166, R29, R20 ;  /* 0x0000001da6a67223 */ /* 0x000fe20000010014 */
[----:B------:R-:W-:Y:S01]  /*7370*/  SHF.L.U32 R138, R138, 0x10, RZ ;  /* 0x000000108a8a7819 */ /* 0x000fe200000006ff */
[----:B------:R-:W-:Y:S01]  /*7380*/  FADD.FTZ R163, -R194, R163 ;  /* 0x000000a3c2a37221 */ /* 0x000fe20000010100 */
[----:B------:R-:W-:Y:S01]  /*7390*/  FMUL.FTZ R165, R218, R165 ;  /* 0x000000a5daa57220 */ /* 0x000fe20000410000 */
[----:B------:R-:W-:Y:S01]  /*73a0*/  PRMT R115, R87, 0x7632, R115 ;  /* 0x0000763257737816 */ /* 0x000fe20000000073 */
[----:B------:R-:W-:Y:S01]  /*73b0*/  IMAD.WIDE.U32 R190, R190, 0x10, R196 ;  /* 0x00000010bebe7825 */ /* 0x000fe200078e00c4 */
[----:B------:R-:W-:-:S02]  /*73c0*/  PRMT R114, R86, 0x7632, R114 ;  /* 0x0000763256727816 */ /* 0x000fc40000000072 */
[----:B------:R-:W-:Y:S02]  /*73d0*/  F2FP.BF16.F32.PACK_AB R31, R147, R146 ;  /* 0x00000092931f723e */ /* 0x000fe400000010ff */
[----:B------:R-:W-:Y:S02]  /*73e0*/  F2FP.BF16.F32.PACK_AB R29, R143, R142 ;  /* 0x0000008e8f1d723e */ /* 0x000fe400000010ff */
[----:B------:R-:W-:Y:S02]  /*73f0*/  SHF.L.U32 R116, R116, 0x10, RZ ;  /* 0x0000001074747819 */ /* 0x000fe400000006ff */
[----:B------:R-:W-:Y:S02]  /*7400*/  PRMT R145, R88, 0x7632, R145 ;  /* 0x0000763258917816 */ /* 0x000fe40000000091 */
[----:B------:R-:W-:Y:S02]  /*7410*/  PRMT R143, R89, 0x7632, R143 ;  /* 0x00007632598f7816 */ /* 0x000fe4000000008f */
[----:B------:R-:W-:-:S02]  /*7420*/  PRMT R140, R93, 0x7632, R140 ;  /* 0x000076325d8c7816 */ /* 0x000fc4000000008c */
[----:B------:R-:W-:Y:S01]  /*7430*/  PRMT R142, R92, 0x7632, R142 ;  /* 0x000076325c8e7816 */ /* 0x000fe2000000008e */
[----:B------:R-:W-:Y:S01]  /*7440*/  FMUL.FTZ R163, R218, R163 ;  /* 0x000000a3daa37220 */ /* 0x000fe20000410000 */
[----:B------:R-:W-:Y:S01]  /*7450*/  SHF.L.U32 R120, R120, 0x10, RZ ;  /* 0x0000001078787819 */ /* 0x000fe200000006ff */
[----:B------:R-:W-:Y:S01]  /*7460*/  FFMA.FTZ R138, R165, R138, R178 ;  /* 0x0000008aa58a7223 */ /* 0x000fe200000100b2 */
[----:B------:R-:W-:Y:S01]  /*7470*/  SHF.L.U32 R115, R115, 0x10, RZ ;  /* 0x0000001073737819 */ /* 0x000fe200000006ff */
[----:B------:R-:W-:Y:S01]  /*7480*/  FFMA.FTZ R165, R165, R116, R179 ;  /* 0x00000074a5a57223 */ /* 0x000fe200000100b3 */
[----:B------:R-:W-:Y:S01]  /*7490*/  SHF.L.U32 R114, R114, 0x10, RZ ;  /* 0x0000001072727819 */ /* 0x000fe200000006ff */
[----:B------:R1:W-:Y:S01]  /*74a0*/  STG.E.128 desc[UR4][R190.64], R28 ;  /* 0x0000001cbe007986 */ /* 0x0003e2000c101d04 */
[----:B------:R-:W-:Y:S02]  /*74b0*/  SHF.L.U32 R139, R89, 0x10, RZ ;  /* 0x00000010598b7819 */ /* 0x000fe400000006ff */
[----:B------:R-:W-:-:S02]  /*74c0*/  SHF.L.U32 R143, R143, 0x10, RZ ;  /* 0x000000108f8f7819 */ /* 0x000fc400000006ff */
[----:B------:R-:W-:Y:S02]  /*74d0*/  SHF.L.U32 R145, R145, 0x10, RZ ;  /* 0x0000001091917819 */ /* 0x000fe400000006ff */
[----:B------:R-:W-:Y:S02]  /*74e0*/  SHF.L.U32 R137, R93, 0x10, RZ ;  /* 0x000000105d897819 */ /* 0x000fe400000006ff */
[----:B------:R-:W-:Y:S02]  /*74f0*/  SHF.L.U32 R140, R140, 0x10, RZ ;  /* 0x000000108c8c7819 */ /* 0x000fe400000006ff */
[----:B------:R-:W-:Y:S02]  /*7500*/  SHF.L.U32 R142, R142, 0x10, RZ ;  /* 0x000000108e8e7819 */ /* 0x000fe400000006ff */
[----:B------:R-:W-:Y:S02]  /*7510*/  F2FP.BF16.F32.PACK_AB R116, R128, R130 ;  /* 0x000000828074723e */ /* 0x000fe400000010ff */
[----:B------:R-:W-:-:S02]  /*7520*/  F2FP.BF16.F32.PACK_AB R117, R117, R126 ;  /* 0x0000007e7575723e */ /* 0x000fc400000010ff */
[----:B------:R-:W-:Y:S01]  /*7530*/  F2FP.BF16.F32.PACK_AB R118, R118, R125 ;  /* 0x0000007d7676723e */ /* 0x000fe200000010ff */
[----:B-1----:R-:W-:Y:S01]  /*7540*/  IMAD.WIDE.U32 R28, R189, 0x10, R248 ;  /* 0x00000010bd1c7825 */ /* 0x002fe200078e00f8 */
[----:B------:R-:W-:-:S03]  /*7550*/  F2FP.BF16.F32.PACK_AB R119, R119, R124 ;  /* 0x0000007c7777723e */ /* 0x000fc600000010ff */
[C---:B------:R-:W-:Y:S01]  /*7560*/  FFMA.FTZ R120, R163.reuse, R120, R172 ;  /* 0x00000078a3787223 */ /* 0x040fe200000100ac */
[----:B------:R-:W-:Y:S01]  /*7570*/  FFMA.FTZ R115, R163, R115, R173 ;  /* 0x00000073a3737223 */ /* 0x000fe200000100ad */
[----:B------:R-:W-:Y:S01]  /*7580*/  FFMA.FTZ R114, R161, R114, R171 ;  /* 0x00000072a1727223 */ /* 0x000fe200000100ab */
[C---:B------:R-:W-:Y:S01]  /*7590*/  FFMA.FTZ R139, R112.reuse, R139, R8 ;  /* 0x0000008b708b7223 */ /* 0x040fe20000010008 */
        /* <DEDUP_REMOVED lines=14> */
[----:B------:R-:W-:Y:S01]  /*7680*/  F2FP.BF16.F32.PACK_AB R113, R159, R158 ;  /* 0x0000009e9f71723e */ /* 0x000fe200000010ff */
[----:B------:R-:W-:Y:S01]  /*7690*/  IMAD.WIDE.U32 R124, R198, 0x10, R248 ;  /* 0x00000010c67c7825 */ /* 0x000fe200078e00f8 */
[----:B------:R-:W-:-:S02]  /*76a0*/  F2FP.BF16.F32.PACK_AB R112, R157, R156 ;  /* 0x0000009c9d70723e */ /* 0x000fc400000010ff */
[----:B-1----:R-:W-:Y:S02]  /*76b0*/  F2FP.BF16.F32.PACK_AB R29, R151, R150 ;  /* 0x00000096971d723e */ /* 0x002fe400000010ff */
[----:B------:R-:W-:Y:S01]  /*76c0*/  F2FP.BF16.F32.PACK_AB R28, R149, R148 ;  /* 0x00000094951c723e */ /* 0x000fe200000010ff */
[----:B------:R-:W-:Y:S01]  /*76d0*/  IMAD.WIDE.U32 R130, R198, 0x10, R196 ;  /* 0x00000010c6827825 */ /* 0x000fe200078e00c4 */
[----:B------:R-:W-:Y:S02]  /*76e0*/  F2FP.BF16.F32.PACK_AB R116, R145, R144 ;  /* 0x000000909174723e */ /* 0x000fe400000010ff */
[----:B------:R-:W-:Y:S02]  /*76f0*/  F2FP.BF16.F32.PACK_AB R117, R143, R139 ;  /* 0x0000008b8f75723e */ /* 0x000fe400000010ff */
[----:B------:R-:W-:Y:S02]  /*7700*/  F2FP.BF16.F32.PACK_AB R118, R138, R136 ;  /* 0x000000888a76723e */ /* 0x000fe400000010ff */
[----:B------:R-:W-:Y:S01]  /*7710*/  F2FP.BF16.F32.PACK_AB R119, R134, R135 ;  /* 0x000000878677723e */ /* 0x000fe200000010ff */
[----:B------:R1:W-:Y:S01]  /*7720*/  STG.E.128 desc[UR4][R128.64], R28 ;  /* 0x0000001c80007986 */ /* 0x0003e2000c101d04 */
[----:B------:R-:W-:-:S02]  /*7730*/  F2FP.BF16.F32.PACK_AB R123, R167, R166 ;  /* 0x000000a6a77b723e */ /* 0x000fc400000010ff */
[----:B------:R-:W-:Y:S02]  /*7740*/  F2FP.BF16.F32.PACK_AB R122, R165, R164 ;  /* 0x000000a4a57a723e */ /* 0x000fe400000010ff */
[----:B------:R-:W-:Y:S02]  /*7750*/  F2FP.BF16.F32.PACK_AB R121, R140, R137 ;  /* 0x000000898c79723e */ /* 0x000fe400000010ff */
[----:B------:R-:W-:Y:S01]  /*7760*/  F2FP.BF16.F32.PACK_AB R120, R142, R141 ;  /* 0x0000008d8e78723e */ /* 0x000fe200000010ff */
[----:B------:R1:W-:Y:S01]  /*7770*/  STG.E.128 desc[UR4][R126.64], R108 ;  /* 0x0000006c7e007986 */ /* 0x0003e2000c101d04 */
[----:B0-----:R-:W-:-:S03]  /*7780*/  LEA R21, R132, R21, 0x2 ;  /* 0x0000001584157211 */ /* 0x001fc600078e10ff */
[----:B------:R1:W-:Y:S04]  /*7790*/  STG.E.128 desc[UR4][R192.64], R112 ;  /* 0x00000070c0007986 */ /* 0x0003e8000c101d04 */
[----:B------:R1:W-:Y:S04]  /*77a0*/  STG.E.128 desc[UR4][R124.64], R116 ;  /* 0x000000747c007986 */ /* 0x0003e8000c101d04 */
[----:B------:R1:W-:Y:S01]  /*77b0*/  STG.E.128 desc[UR4][R130.64], R120 ;  /* 0x0000007882007986 */ /* 0x0003e2000c101d04 */
[----:B------:R-:W-:-:S13]  /*77c0*/  ISETP.GE.AND P1, PT, R21, R133, PT ;  /* 0x000000851500720c */ /* 0x000fda0003f26270 */
[----:B------:R-:W-:Y:S05]  /*77d0*/  @!P1 BRA `(.L_x_16722) ;  /* 0xffffffa0005c9947 */ /* 0x000fea000383ffff */
[----:B------:R-:W-:Y:S05]  /*77e0*/  BSYNC B0 ;  /* 0x0000000000007941 */ /* 0x000fea0003800000 */
.L_x_16592:
[----:B------:R-:W-:Y:S05]  /*77f0*/  EXIT ;  /* 0x000000000000794d */ /* 0x000fea0003800000 */
.L_x_16721:
        /* <DEDUP_REMOVED lines=8> */
.L_x_16724:
[----:B------:R-:W-:Y:S05]  /*7880*/  BSYNC B1 ;  /* 0x0000000000017941 */ /* 0x000fea0003800000 */
.L_x_16723:
        /* <DEDUP_REMOVED lines=9> */
.L_x_16725:
[----:B------:R-:W-:Y:S01]  /*7920*/  HFMA2.MMA R196, -RZ, RZ, 0, 2.384185791015625e-07 ;  /* 0x00000004ffc47435 */ /* 0x000fe200000001ff */
[----:B------:R-:W-:Y:S01]  /*7930*/  FADD.FTZ R197, R197, R194 ;  /* 0x000000c2c5c57221 */ /* 0x000fe20000010000 */
[----:B------:R-:W-:-:S04]  /*7940*/  MOV R194, 0xffffffff ;  /* 0xffffffff00c27802 */ /* 0x000fc80000000f00 */
[----:B------:R-:W-:-:S07]  /*7950*/  MOV R251, R197 ;  /* 0x000000c500fb7202 */ /* 0x000fce0000000f00 */
[----:B------:R-:W-:Y:S05]  /*7960*/  WARPSYNC.COLLECTIVE R194, `(.L_x_16726) ;  /* 0x00000000c2087348 */ /* 0x000fea0003c00000 */
[----:B------:R0:W1:Y:S02]  /*7970*/  SHFL.BFLY P2, R194, R251, R196, R195 ;  /* 0x0c0000c4fbc27389 */ /* 0x00006400000400c3 */
[----:B01----:R-:W-:Y:S01]  /*7980*/  ENDCOLLECTIVE ;  /* 0x000000000000791b */ /* 0x003fe20003800000 */
.L_x_16726:
[----:B------:R-:W-:Y:S01]  /*7990*/  HFMA2.MMA R196, -RZ, RZ, 0, 4.76837158203125e-07 ;  /* 0x00000008ffc47435 */ /* 0x000fe200000001ff */
[----:B------:R-:W-:Y:S01]  /*79a0*/  FADD.FTZ R197, R197, R194 ;  /* 0x000000c2c5c57221 */ /* 0x000fe20000010000 */
[----:B------:R-:W-:-:S04]  /*79b0*/  MOV R194, 0xffffffff ;  /* 0xffffffff00c27802 */ /* 0x000fc80000000f00 */
[----:B------:R-:W-:-:S07]  /*79c0*/  MOV R251, R197 ;  /* 0x000000c500fb7202 */ /* 0x000fce0000000f00 */
[----:B------:R-:W-:Y:S05]  /*79d0*/  WARPSYNC.COLLECTIVE R194, `(.L_x_16727) ;  /* 0x00000000c2087348 */ /* 0x000fea0003c00000 */
[----:B------:R0:W1:Y:S02]  /*79e0*/  SHFL.BFLY P2, R194, R251, R196, R195 ;  /* 0x0c0000c4fbc27389 */ /* 0x00006400000400c3 */
[----:B01----:R-:W-:Y:S01]  /*79f0*/  ENDCOLLECTIVE ;  /* 0x000000000000791b */ /* 0x003fe20003800000 */
.L_x_16727:
[----:B------:R-:W-:Y:S01]  /*7a00*/  HFMA2.MMA R196, -RZ, RZ, 0, 9.5367431640625e-07 ;  /* 0x00000010ffc47435 */ /* 0x000fe200000001ff */
[----:B------:R-:W-:Y:S01]  /*7a10*/  FADD.FTZ R197, R197, R194 ;  /* 0x000000c2c5c57221 */ /* 0x000fe20000010000 */
[----:B------:R-:W-:-:S04]  /*7a20*/  MOV R194, 0xffffffff ;  /* 0xffffffff00c27802 */ /* 0x000fc80000000f00 */
[----:B------:R-:W-:-:S07]  /*7a30*/  MOV R251, R197 ;  /* 0x000000c500fb7202 */ /* 0x000fce0000000f00 */
[----:B------:R-:W-:Y:S05]  /*7a40*/  WARPSYNC.COLLECTIVE R194, `(.L_x_16728) ;  /* 0x00000000c2087348 */ /* 0x000fea0003c00000 */
[----:B------:R0:W1:Y:S02]  /*7a50*/  SHFL.BFLY P2, R194, R251, R196, R195 ;  /* 0x0c0000c4fbc27389 */ /* 0x00006400000400c3 */
[----:B01----:R-:W-:Y:S01]  /*7a60*/  ENDCOLLECTIVE ;  /* 0x000000000000791b */ /* 0x003fe20003800000 */
.L_x_16728:
        /* <DEDUP_REMOVED lines=137> */
.L_x_16729:
[----:B------:R-:W-:Y:S01]  /*8300*/  HFMA2.MMA R196, -RZ, RZ, 0, 1.1920928955078125e-07 ;  /* 0x00000002ffc47435 */ /* 0x000fe200000001ff */
[----:B------:R-:W-:Y:S01]  /*8310*/  FADD.FTZ R197, R197, R194 ;  /* 0x000000c2c5c57221 */ /* 0x000fe20000010000 */
[----:B------:R-:W-:-:S04]  /*8320*/  MOV R194, 0xffffffff ;  /* 0xffffffff00c27802 */ /* 0x000fc80000000f00 */
[----:B------:R-:W-:-:S07]  /*8330*/  MOV R251, R197 ;  /* 0x000000c500fb7202 */ /* 0x000fce0000000f00 */
[----:B------:R-:W-:Y:S05]  /*8340*/  WARPSYNC.COLLECTIVE R194, `(.L_x_16730) ;  /* 0x00000000c2087348 */ /* 0x000fea0003c00000 */
[----:B------:R0:W1:Y:S02]  /*8350*/  SHFL.BFLY P2, R194, R251, R196, R195 ;  /* 0x0c0000c4fbc27389 */ /* 0x00006400000400c3 */
[----:B01----:R-:W-:Y:S01]  /*8360*/  ENDCOLLECTIVE ;  /* 0x000000000000791b */ /* 0x003fe20003800000 */
.L_x_16730:
[----:B------:R-:W-:Y:S01]  /*8370*/  HFMA2.MMA R196, -RZ, RZ, 0, 2.384185791015625e-07 ;  /* 0x00000004ffc47435 */ /* 0x000fe200000001ff */
[----:B------:R-:W-:Y:S01]  /*8380*/  FADD.FTZ R197, R197, R194 ;  /* 0x000000c2c5c57221 */ /* 0x000fe20000010000 */
[----:B------:R-:W-:-:S04]  /*8390*/  MOV R194, 0xffffffff ;  /* 0xffffffff00c27802 */ /* 0x000fc80000000f00 */
[----:B------:R-:W-:-:S07]  /*83a0*/  MOV R251, R197 ;  /* 0x000000c500fb7202 */ /* 0x000fce0000000f00 */
[----:B------:R-:W-:Y:S05]  /*83b0*/  WARPSYNC.COLLECTIVE R194, `(.L_x_16731) ;  /* 0x00000000c2087348 */ /* 0x000fea0003c00000 */
[----:B------:R0:W1:Y:S02]  /*83c0*/  SHFL.BFLY P2, R194, R251, R196, R195 ;  /* 0x0c0000c4fbc27389 */ /* 0x00006400000400c3 */
[----:B01----:R-:W-:Y:S01]  /*83d0*/  ENDCOLLECTIVE ;  /* 0x000000000000791b */ /* 0x003fe20003800000 */
.L_x_16731:
[----:B------:R-:W-:Y:S01]  /*83e0*/  HFMA2.MMA R196, -RZ, RZ, 0, 4.76837158203125e-07 ;  /* 0x00000008ffc47435 */ /* 0x000fe200000001ff */
[----:B------:R-:W-:Y:S01]  /*83f0*/  FADD.FTZ R197, R197, R194 ;  /* 0x000000c2c5c57221 */ /* 0x000fe20000010000 */
[----:B------:R-:W-:-:S04]  /*8400*/  MOV R194, 0xffffffff ;  /* 0xffffffff00c27802 */ /* 0x000fc80000000f00 */
[----:B------:R-:W-:-:S07]  /*8410*/  MOV R251, R197 ;  /* 0x000000c500fb7202 */ /* 0x000fce0000000f00 */
[----:B------:R-:W-:Y:S05]  /*8420*/  WARPSYNC.COLLECTIVE R194, `(.L_x_16732) ;  /* 0x00000000c2087348 */ /* 0x000fea0003c00000 */
[----:B------:R0:W1:Y:S02]  /*8430*/  SHFL.BFLY P2, R194, R251, R196, R195 ;  /* 0x0c0000c4fbc27389 */ /* 0x00006400000400c3 */
[----:B01----:R-:W-:Y:S01]  /*8440*/  ENDCOLLECTIVE ;  /* 0x000000000000791b */ /* 0x003fe20003800000 */
.L_x_16732:
[----:B------:R-:W-:Y:S01]  /*8450*/  HFMA2.MMA R196, -RZ, RZ, 0, 9.5367431640625e-07 ;  /* 0x00000010ffc47435 */ /* 0x000fe200000001ff */
[----:B------:R-:W-:Y:S01]  /*8460*/  FADD.FTZ R197, R197, R194 ;  /* 0x000000c2c5c57221 */ /* 0x000fe20000010000 */
[----:B------:R-:W-:-:S04]  /*8470*/  MOV R194, 0xffffffff ;  /* 0xffffffff00c27802 */ /* 0x000fc80000000f00 */
[----:B------:R-:W-:-:S07]  /*8480*/  MOV R251, R197 ;  /* 0x000000c500fb7202 */ /* 0x000fce0000000f00 */
[----:B------:R-:W-:Y:S05]  /*8490*/  WARPSYNC.COLLECTIVE R194, `(.L_x_16733) ;  /* 0x00000000c2087348 */ /* 0x000fea0003c00000 */
[----:B------:R0:W1:Y:S02]  /*84a0*/  SHFL.BFLY P2, R194, R251, R196, R195 ;  /* 0x0c0000c4fbc27389 */ /* 0x00006400000400c3 */
[----:B01----:R-:W-:Y:S01]  /*84b0*/  ENDCOLLECTIVE ;  /* 0x000000000000791b */ /* 0x003fe20003800000 */
.L_x_16733:
[----:B------:R-:W-:Y:S05]  /*84c0*/  BRA `(.L_x_16734) ;  /* 0xffffffcc00507947 */ /* 0x000fea000383ffff */
.L_x_16735:
        /* <DEDUP_REMOVED lines=11> */
.L_x_53099:


//--------------------- .text._ZN10layer_norm31ln_parallel_residual_fwd_kernelINS_13Kernel_traitsI13__nv_bfloat16S2_fS2_fjLj2048ELj1ELj4ELj1ELj16ENS_18Kernel_traits_baseILj2048ES2_S2_fS2_fjLj128EEEEELb0ELb1ELb0EEEvNS_9FwdParamsE --------------------------
	.section	.text._ZN10layer_norm31ln_parallel_residual_fwd_kernelINS_13Kernel_traitsI13__nv_bfloat16S2_fS2_fjLj2048ELj1ELj4ELj1ELj16ENS_18Kernel_traits_baseILj2048ES2_S2_fS2_fjLj128EEEEELb0ELb1ELb0EEEvNS_9FwdParamsE,"ax",@progbits
	.align	128
        .global         _ZN10layer_norm31ln_parallel_residual_fwd_kernelINS_13Kernel_traitsI13__nv_bfloat16S2_fS2_fjLj2048ELj1ELj4ELj1ELj16ENS_18Kernel_traits_baseILj2048ES2_S2_fS2_fjLj128EEEEELb0ELb1ELb0EEEvNS_9FwdParamsE
        .type           _ZN10layer_norm31ln_parallel_residual_fwd_kernelINS_13Kernel_traitsI13__nv_bfloat16S2_fS2_fjLj2048ELj1ELj4ELj1ELj16ENS_18Kernel_traits_baseILj2048ES2_S2_fS2_fjLj128EEEEELb0ELb1ELb0EEEvNS_9FwdParamsE,@function
        .size           _ZN10layer_norm31ln_parallel_residual_fwd_kernelINS_13Kernel_traitsI13__nv_bfloat16S2_fS2_fjLj2048ELj1ELj4ELj1ELj16ENS_18Kernel_traits_baseILj2048ES2_S2_fS2_fjLj128EEEEELb0ELb1ELb0EEEvNS_9FwdParamsE,(.L_x_53100 - _ZN10layer_norm31ln_parallel_residual_fwd_kernelINS_13Kernel_traitsI13__nv_bfloat16S2_fS2_fjLj2048ELj1ELj4ELj1ELj16ENS_18Kernel_traits_baseILj2048ES2_S2_fS2_fjLj128EEEEELb0ELb1ELb0EEEvNS_9FwdParamsE)
        .other          _ZN10layer_norm31ln_parallel_residual_fwd_kernelINS_13Kernel_traitsI13__nv_bfloat16S2_fS2_fjLj2048ELj1ELj4ELj1ELj16ENS_18Kernel_traits_baseILj2048ES2_S2_fS2_fjLj128EEEEELb0ELb1ELb0EEEvNS_9FwdParamsE,@"STO_CUDA_ENTRY STV_DEFAULT"
_ZN10layer_norm31ln_parallel_residual_fwd_kernelINS_13Kernel_traitsI13__nv_bfloat16S2_fS2_fjLj2048ELj1ELj4ELj1ELj16ENS_18Kernel_traits_baseILj2048ES2_S2_fS2_fjLj128EEEEELb0ELb1ELb0EEEvNS_9FwdParamsE:
.text._ZN10layer_norm31ln_parallel_residual_fwd_kernelINS_13Kernel_traitsI13__nv_bfloat16S2_fS2_fjLj2048ELj1ELj4ELj1ELj16ENS_18Kernel_traits_baseILj2048ES2_S2_fS2_fjLj128EEEEELb0ELb1ELb0EEEvNS_9FwdParamsE:
[----:B------:R-:W-:Y:S01]  /*0000*/  LDC R1, c[0x0][0x28] ;  /* 0x00000a00ff017b82 */ /* 0x000fe20000000800 */
[----:B------:R-:W0:Y:S07]  /*0010*/  S2R R44, SR_TID.X ;  /* 0x00000000002c7919 */ /* 0x000e2e0000002100 */
[----:B------:R-:W1:Y:S01]  /*0020*/  LDC R3, c[0x0][0x218] ;  /* 0x00008600ff037b82 */ /* 0x000e620000000800 */
[----:B------:R-:W-:Y:S01]  /*0030*/  LOP3.LUT R136, R136, 0xfffffdff, RZ, 0xc0, !PT ;  /* 0xfffffdff88887812 */ /* 0x000fe200078ec0ff */
[----:B------:R-:W-:Y:S01]  /*0040*/  ULDC.64 UR4, c[0x0][0x208] ;  /* 0x0000820000047ab9 */ /* 0x000fe20000000a00 */
[----:B------:R-:W2:Y:S01]  /*0050*/  S2R R45, SR_CTAID.X ;  /* 0x00000000002d7919 */ /* 0x000ea20000002500 */
[----:B------:R-:W-:Y:S01]  /*0060*/  BSSY B0, `(.L_x_16736) ;  /* 0x0000024000007945 */ /* 0x000fe20003800000 */
        /* <DEDUP_REMOVED lines=18> */
[----:B--2---:R-:W-:Y:S06]  /*0190*/  @!P0 BRA `(.L_x_16737) ;  /* 0x0000000000408947 */ /* 0x004fec0003800000 */
        /* <DEDUP_REMOVED lines=16> */
.L_x_16737:
[----:B------:R-:W-:Y:S05]  /*02a0*/  BSYNC B0 ;  /* 0x0000000000007941 */ /* 0x000fea0003800000 */
.L_x_16736:
        /* <DEDUP_REMOVED lines=18> */
.L_x_16739:
[----:B------:R-:W-:Y:S05]  /*03d0*/  BSYNC B0 ;  /* 0x0000000000007941 */ /* 0x000fea0003800000 */
.L_x_16738:
        /* <DEDUP_REMOVED lines=18> */
.L_x_16741:
[----:B------:R-:W-:Y:S05]  /*0500*/  BSYNC B0 ;  /* 0x0000000000007941 */ /* 0x000fea0003800000 */
.L_x_16740:
        /* <DEDUP_REMOVED lines=18> */
.L_x_16743:
[----:B------:R-:W-:Y:S05]  /*0630*/  BSYNC B0 ;  /* 0x0000000000007941 */ /* 0x000fea0003800000 */
.L_x_16742:
        /* <DEDUP_REMOVED lines=18> */
.L_x_16745:
[----:B------:R-:W-:Y:S05]  /*0760*/  BSYNC B0 ;  /* 0x0000000000007941 */ /* 0x000fea0003800000 */
.L_x_16744:
        /* <DEDUP_REMOVED lines=21> */
.L_x_16747:
[----:B------:R-:W-:Y:S05]  /*08c0*/  BSYNC B0 ;  /* 0x0000000000007941 */ /* 0x000fea0003800000 */
.L_x_16746:
        /* <DEDUP_REMOVED lines=16> */
[----:B------:R-:W-:Y:S02]  /*09d0*/  IADD3 R65, R65, 0x20, RZ ;  /* 0x0000002041417810 */ /* 0x000fe40007ffe0ff */
[----:B------:R-:W-:Y:S02]  /*09e0*/  @!P1 CS2R R48, SRZ ;  /* 0x0000000000309805 */ /* 0x000fe4000001ff00 */
[----:B------:R-:W-:Y:S02]  /*09f0*/  @!P1 CS2R R50, SRZ ;  /* 0x0000000000329805 */ /* 0x000fe4000001ff00 */
[----:B--2---:R-:W-:-:S02]  /*0a00*/  PRMT R161, R56, 0x7632, R161 ;  /* 0x0000763238a17816 */ /* 0x004fc400000000a1 */
[----:B------:R-:W-:Y:S02]  /*0a10*/  PRMT R162, R57, 0x7632, R162 ;  /* 0x0000763239a27816 */ /* 0x000fe400000000a2 */
[----:B------:R-:W-:Y:S02]  /*0a20*/  PRMT R163, R58, 0x7632, R163 ;  /* 0x000076323aa37816 */ /* 0x000fe400000000a3 */
[----:B0-----:R-:W-:-:S07]  /*0a30*/  PRMT R164, R59, 0x7632, R164 ;  /* 0x000076323ba47816 */ /* 0x001fce00000000a4 */
.L_x_16749:
[----:B------:R-:W-:Y:S05]  /*0a40*/  BSYNC B0 ;  /* 0x0000000000007941 */ /* 0x000fea0003800000 */
.L_x_16748:
        /* <DEDUP_REMOVED lines=16> */
.L_x_16751:
[----:B------:R-:W-:Y:S05]  /*0b50*/  BSYNC B0 ;  /* 0x0000000000007941 */ /* 0x000fea0003800000 */
.L_x_16750:
[----:B------:R-:W-:Y:S02]  /*0b60*/  ULDC UR6, c[0x0][0x214] ;  /* 0x0000850000067ab9 */ /* 0x000fe40000000800 */
[----:B------:R-:W-:-:S13]  /*0b70*/  ISETP.GE.AND P1, PT, R212, UR6, PT ;  /* 0x00000006d4007c0c */ /* 0x000fda000bf26270 */
[----:B------:R-:W-:Y:S05]  /*0b80*/  @P1 EXIT ;  /* 0x000000000000194d */ /* 0x000fea0003800000 */
[----:B------:R-:W-:Y:S01]  /*0b90*/  ULDC.U8 UR6, c[0x0][0x2a0] ;  /* 0x0000a80000067ab9 */ /* 0x000fe20000000000 */
[----:B------:R-:W-:Y:S01]  /*0ba0*/  SHF.L.U32 R133, R40, 0x10, RZ ;  /* 0x0000001028857819 */ /* 0x000fe200000006ff */
[----:B------:R-:W-:Y:S01]  /*0bb0*/  ULDC UR14, c[0x0][0x218] ;  /* 0x00008600000e7ab9 */ /* 0x000fe20000000800 */
[----:B------:R-:W-:Y:S01]  /*0bc0*/  ISETP.NE.AND P1, PT, RZ, UR6, PT ;  /* 0x00000006ff007c0c */ /* 0x000fe2000bf25270 */
[----:B------:R-:W-:Y:S01]  /*0bd0*/  ULDC UR7, c[0x0][0x2d8] ;  /* 0x0000b60000077ab9 */ /* 0x000fe20000000800 */
        /* <DEDUP_REMOVED lines=11> */
[C---:B-----5:R-:W-:Y:S02]  /*0c90*/  PRMT R208, R21.reuse, 0x7632, R208 ;  /* 0x0000763215d07816 */ /* 0x060fe400000000d0 */
[----:B------:R-:W-:-:S02]  /*0ca0*/  SHF.L.U32 R27, R21, 0x10, RZ ;  /* 0x00000010151b7819 */ /* 0x000fc400000006ff */
[C---:B------:R-:W-:Y:S02]  /*0cb0*/  PRMT R206, R22.reuse, 0x7632, R206 ;  /* 0x0000763216ce7816 */ /* 0x040fe400000000ce */
[----:B------:R-:W-:Y:S02]  /*0cc0*/  SHF.L.U32 R26, R22, 0x10, RZ ;  /* 0x00000010161a7819 */ /* 0x000fe400000006ff */
[C---:B------:R-:W-:Y:S02]  /*0cd0*/  PRMT R204, R23.reuse, 0x7632, R204 ;  /* 0x0000763217cc7816 */ /* 0x040fe400000000cc */
[----:B------:R-:W-:Y:S02]  /*0ce0*/  SHF.L.U32 R25, R23, 0x10, RZ ;  /* 0x0000001017197819 */ /* 0x000fe400000006ff */
[----:B------:R-:W-:Y:S02]  /*0cf0*/  SHF.L.U32 R126, R37, 0x10, RZ ;  /* 0x00000010257e7819 */ /* 0x000fe400000006ff */
[----:B------:R-:W-:-:S02]  /*0d00*/  SHF.L.U32 R41, R28, 0x10, RZ ;  /* 0x000000101c297819 */ /* 0x000fc400000006ff */
[----:B------:R-:W-:Y:S02]  /*0d10*/  PRMT R210, R20, 0x7632, R210 ;  /* 0x0000763214d27816 */ /* 0x000fe400000000d2 */
[----:B------:R-:W-:Y:S02]  /*0d20*/  PRMT R202, R16, 0x7632, R202 ;  /* 0x0000763210ca7816 */ /* 0x000fe400000000ca */
[C---:B------:R-:W-:Y:S02]  /*0d30*/  PRMT R200, R17.reuse, 0x7632, R200 ;  /* 0x0000763211c87816 */ /* 0x040fe400000000c8 */
[----:B------:R-:W-:Y:S02]  /*0d40*/  SHF.L.U32 R23, R17, 0x10, RZ ;  /* 0x0000001011177819 */ /* 0x000fe400000006ff */
[C---:B------:R-:W-:Y:S02]  /*0d50*/  PRMT R198, R18.reuse, 0x7632, R198 ;  /* 0x0000763212c67816 */ /* 0x040fe400000000c6 */
[----:B------:R-:W-:-:S02]  /*0d60*/  SHF.L.U32 R22, R18, 0x10, RZ ;  /* 0x0000001012167819 */ /* 0x000fc400000006ff */
[C---:B------:R-:W-:Y:S02]  /*0d70*/  PRMT R196, R19.reuse, 0x7632, R196 ;  /* 0x0000763213c47816 */ /* 0x040fe400000000c4 */
[----:B------:R-:W-:Y:S02]  /*0d80*/  SHF.L.U32 R21, R19, 0x10, RZ ;  /* 0x0000001013157819 */ /* 0x000fe400000006ff */
        /* <DEDUP_REMOVED lines=28> */
[----:B------:R-:W-:Y:S02]  /*0f50*/  LOP3.LUT R136, R136, 0xfffffbff, RZ, 0xc0, !PT ;  /* 0xfffffbff88887812 */ /* 0x000fe400078ec0ff */
        /* <DEDUP_REMOVED lines=112> */
.L_x_16913:
        /* <DEDUP_REMOVED lines=19> */
[----:B------:R0:W5:Y:S04]  /*1790*/  @P1 LDG.E.128 R48, desc[UR4][R58.64] ;  /* 0x000000043a301981 */ /* 0x000168000c1e1d00 */
[----:B------:R0:W5:Y:S01]  /*17a0*/  @P1 LDG.E.128 R52, desc[UR4][R58.64+0x10] ;  /* 0x000010043a341981 */ /* 0x000162000c1e1d00 */
[----:B------:R-:W-:-:S04]  /*17b0*/  ISETP.NE.U32.AND P2, PT, RZ, UR8, PT ;  /* 0x00000008ff007c0c */ /* 0x000fc8000bf45070 */
[----:B------:R-:W-:Y:S02]  /*17c0*/  ISETP.NE.AND.EX P2, PT, RZ, UR9, PT, P2 ;  /* 0x00000009ff007c0c */ /* 0x000fe4000bf45320 */
[C---:B--2---:R-:W-:Y:S02]  /*17d0*/  PRMT R57, R60.reuse, 0x7632, R57 ;  /* 0x000076323c397816 */ /* 0x044fe40000000039 */
[----:B------:R-:W-:-:S09]  /*17e0*/  SHF.L.U32 R56, R60, 0x10, RZ ;  /* 0x000000103c387819 */ /* 0x000fd200000006ff */
[----:B0-----:R-:W-:Y:S05]  /*17f0*/  @P2 BRA `(.L_x_16754) ;  /* 0x00000000000c2947 */ /* 0x001fea0003800000 */
[----:B------:R-:W-:Y:S05]  /*1800*/  @!P1 BRA `(.L_x_16755) ;  /* 0x0000000000149947 */ /* 0x000fea0003800000 */
[----:B-----5:R-:W-:Y:S01]  /*1810*/  FADD.FTZ R56, R48, R56 ;  /* 0x0000003830387221 */ /* 0x020fe20000010000 */
[----:B------:R-:W-:Y:S06]  /*1820*/  BRA `(.L_x_16755) ;  /* 0x00000000000c7947 */ /* 0x000fec0003800000 */
.L_x_16754:
[----:B-----5:R-:W-:-:S05]  /*1830*/  SHF.L.U32 R59, R44, 0x10, RZ ;  /* 0x000000102c3b7819 */ /* 0x020fca00000006ff */
[----:B------:R-:W-:-:S04]  /*1840*/  FADD.FTZ R56, R59, R56 ;  /* 0x000000383b387221 */ /* 0x000fc80000010000 */
[----:B------:R-:W-:-:S07]  /*1850*/  @P1 FADD.FTZ R56, R48, R56 ;  /* 0x0000003830381221 */ /* 0x000fce0000010000 */
.L_x_16755:
[----:B------:R-:W-:Y:S01]  /*1860*/  SHF.L.U32 R57, R57, 0x10, RZ ;  /* 0x0000001039397819 */ /* 0x000fe200000006ff */
[----:B------:R-:W-:Y:S06]  /*1870*/  @P2 BRA `(.L_x_16756) ;  /* 0x00000000000c2947 */ /* 0x000fec0003800000 */
[----:B------:R-:W-:Y:S05]  /*1880*/  @!P1 BRA `(.L_x_16757) ;  /* 0x0000000000189947 */ /* 0x000fea0003800000 */
[----:B-----5:R-:W-:Y:S01]  /*1890*/  FADD.FTZ R57, R49, R57 ;  /* 0x0000003931397221 */ /* 0x020fe20000010000 */
[----:B------:R-:W-:Y:S06]  /*18a0*/  BRA `(.L_x_16757) ;  /* 0x0000000000107947 */ /* 0x000fec0003800000 */
.L_x_16756:
[----:B-----5:R-:W-:-:S04]  /*18b0*/  PRMT R58, R44, 0x7632, R58 ;  /* 0x000076322c3a7816 */ /* 0x020fc8000000003a */
[----:B------:R-:W-:-:S05]  /*18c0*/  SHF.L.U32 R58, R58, 0x10, RZ ;  /* 0x000000103a3a7819 */ /* 0x000fca00000006ff */
[----:B------:R-:W-:-:S04]  /*18d0*/  FADD.FTZ R57, R58, R57 ;  /* 0x000000393a397221 */ /* 0x000fc80000010000 */
[----:B------:R-:W-:-:S07]  /*18e0*/  @P1 FADD.FTZ R57, R49, R57 ;  /* 0x0000003931391221 */ /* 0x000fce0000010000 */
.L_x_16757:
[C---:B------:R-:W-:Y:S02]  /*18f0*/  PRMT R59, R61.reuse, 0x7632, R59 ;  /* 0x000076323d3b7816 */ /* 0x040fe4000000003b */
[----:B------:R-:W-:Y:S01]  /*1900*/  SHF.L.U32 R58, R61, 0x10, RZ ;  /* 0x000000103d3a7819 */ /* 0x000fe200000006ff */
[----:B------:R-:W-:Y:S06]  /*1910*/  @P2 BRA `(.L_x_16758) ;  /* 0x00000000000c2947 */ /* 0x000fec0003800000 */
[----:B------:R-:W-:Y:S05]  /*1920*/  @!P1 BRA `(.L_x_16759) ;  /* 0x0000000000149947 */ /* 0x000fea0003800000 */
[----:B-----5:R-:W-:Y:S01]  /*1930*/  FADD.FTZ R58, R50, R58 ;  /* 0x0000003a323a7221 */ /* 0x020fe20000010000 */
[----:B------:R-:W-:Y:S06]  /*1940*/  BRA `(.L_x_16759) ;  /* 0x00000000000c7947 */ /* 0x000fec0003800000 */
.L_x_16758:
[----:B-----5:R-:W-:-:S05]  /*1950*/  SHF.L.U32 R61, R45, 0x10, RZ ;  /* 0x000000102d3d7819 */ /* 0x020fca00000006ff */
[----:B------:R-:W-:-:S04]  /*1960*/  FADD.FTZ R58, R61, R58 ;  /* 0x0000003a3d3a7221 */ /* 0x000fc80000010000 */
[----:B------:R-:W-:-:S07]  /*1970*/  @P1 FADD.FTZ R58, R50, R58 ;  /* 0x0000003a323a1221 */ /* 0x000fce0000010000 */
.L_x_16759:
[----:B------:R-:W-:Y:S01]  /*1980*/  SHF.L.U32 R59, R59, 0x10, RZ ;  /* 0x000000103b3b7819 */ /* 0x000fe200000006ff */
[----:B------:R-:W-:Y:S06]  /*1990*/  @P2 BRA `(.L_x_16760) ;  /* 0x00000000000c2947 */ /* 0x000fec0003800000 */
[----:B------:R-:W-:Y:S05]  /*19a0*/  @!P1 BRA `(.L_x_16761) ;  /* 0x0000000000189947 */ /* 0x000fea0003800000 */
[----:B-----5:R-:W-:Y:S01]  /*19b0*/  FADD.FTZ R59, R51, R59 ;  /* 0x0000003b333b7221 */ /* 0x020fe20000010000 */
[----:B------:R-:W-:Y:S06]  /*19c0*/  BRA `(.L_x_16761) ;  /* 0x0000000000107947 */ /* 0x000fec0003800000 */
.L_x_16760:
[----:B-----5:R-:W-:-:S04]  /*19d0*/  PRMT R60, R45, 0x7632, R60 ;  /* 0x000076322d3c7816 */ /* 0x020fc8000000003c */
[----:B------:R-:W-:-:S05]  /*19e0*/  SHF.L.U32 R60, R60, 0x10, RZ ;  /* 0x000000103c3c7819 */ /* 0x000fca00000006ff */
[----:B------:R-:W-:-:S04]  /*19f0*/  FADD.FTZ R59, R60, R59 ;  /* 0x0000003b3c3b7221 */ /* 0x000fc80000010000 */
[----:B------:R-:W-:-:S07]  /*1a00*/  @P1 FADD.FTZ R59, R51, R59 ;  /* 0x0000003b333b1221 */ /* 0x000fce0000010000 */
.L_x_16761:
[C---:B------:R-:W-:Y:S02]  /*1a10*/  PRMT R61, R62.reuse, 0x7632, R61 ;  /* 0x000076323e3d7816 */ /* 0x040fe4000000003d */
[----:B------:R-:W-:Y:S01]  /*1a20*/  SHF.L.U32 R60, R62, 0x10, RZ ;  /* 0x000000103e3c7819 */ /* 0x000fe200000006ff */
[----:B------:R-:W-:Y:S06]  /*1a30*/  @P2 BRA `(.L_x_16762) ;  /* 0x00000000000c2947 */ /* 0x000fec0003800000 */
[----:B------:R-:W-:Y:S05]  /*1a40*/  @!P1 BRA `(.L_x_16763) ;  /* 0x0000000000149947 */ /* 0x000fea0003800000 */
[----:B-----5:R-:W-:Y:S01]  /*1a50*/  FADD.FTZ R60, R52, R60 ;  /* 0x0000003c343c7221 */ /* 0x020fe20000010000 */
[----:B------:R-:W-:Y:S06]  /*1a60*/  BRA `(.L_x_16763) ;  /* 0x00000000000c7947 */ /* 0x000fec0003800000 */
.L_x_16762:
[----:B-----5:R-:W-:-:S05]  /*1a70*/  SHF.L.U32 R121, R46, 0x10, RZ ;  /* 0x000000102e797819 */ /* 0x020fca00000006ff */
[----:B------:R-:W-:-:S04]  /*1a80*/  FADD.FTZ R60, R121, R60 ;  /* 0x0000003c793c7221 */ /* 0x000fc80000010000 */
[----:B------:R-:W-:-:S07]  /*1a90*/  @P1 FADD.FTZ R60, R52, R60 ;  /* 0x0000003c343c1221 */ /* 0x000fce0000010000 */
.L_x_16763:
[----:B------:R-:W-:Y:S01]  /*1aa0*/  SHF.L.U32 R61, R61, 0x10, RZ ;  /* 0x000000103d3d7819 */ /* 0x000fe200000006ff */
[----:B------:R-:W-:Y:S06]  /*1ab0*/  @P2 BRA `(.L_x_16764) ;  /* 0x00000000000c2947 */ /* 0x000fec0003800000 */
[----:B------:R-:W-:Y:S05]  /*1ac0*/  @!P1 BRA `(.L_x_16765) ;  /* 0x0000000000189947 */ /* 0x000fea0003800000 */
[----:B-----5:R-:W-:Y:S01]  /*1ad0*/  FADD.FTZ R61, R53, R61 ;  /* 0x0000003d353d7221 */ /* 0x020fe20000010000 */
[----:B------:R-:W-:Y:S06]  /*1ae0*/  BRA `(.L_x_16765) ;  /* 0x0000000000107947 */ /* 0x000fec0003800000 */
.L_x_16764:
[----:B-----5:R-:W-:-:S04]  /*1af0*/  PRMT R62, R46, 0x7632, R62 ;  /* 0x000076322e3e7816 */ /* 0x020fc8000000003e */
[----:B------:R-:W-:-:S05]  /*1b00*/  SHF.L.U32 R62, R62, 0x10, RZ ;  /* 0x000000103e3e7819 */ /* 0x000fca00000006ff */
[----:B------:R-:W-:-:S04]  /*1b10*/  FADD.FTZ R61, R62, R61 ;  /* 0x0000003d3e3d7221 */ /* 0x000fc80000010000 */
[----:B------:R-:W-:-:S07]  /*1b20*/  @P1 FADD.FTZ R61, R53, R61 ;  /* 0x0000003d353d1221 */ /* 0x000fce0000010000 */
.L_x_16765:
[C---:B------:R-:W-:Y:S02]  /*1b30*/  PRMT R120, R63.reuse, 0x7632, R120 ;  /* 0x000076323f787816 */ /* 0x040fe40000000078 */
[----:B------:R-:W-:Y:S01]  /*1b40*/  SHF.L.U32 R62, R63, 0x10, RZ ;  /* 0x000000103f3e7819 */ /* 0x000fe200000006ff */
[----:B------:R-:W-:Y:S06]  /*1b50*/  @P2 BRA `(.L_x_16766) ;  /* 0x00000000000c2947 */ /* 0x000fec0003800000 */
[----:B------:R-:W-:Y:S05]  /*1b60*/  @!P1 BRA `(.L_x_16767) ;  /* 0x0000000000149947 */ /* 0x000fea0003800000 */
[----:B-----5:R-:W-:Y:S01]  /*1b70*/  FADD.FTZ R62, R54, R62 ;  /* 0x0000003e363e7221 */ /* 0x020fe20000010000 */
[----:B------:R-:W-:Y:S06]  /*1b80*/  BRA `(.L_x_16767) ;  /* 0x00000000000c7947 */ /* 0x000fec0003800000 */
.L_x_16766:
[----:B-----5:R-:W-:-:S05]  /*1b90*/  SHF.L.U32 R63, R47, 0x10, RZ ;  /* 0x000000102f3f7819 */ /* 0x020fca00000006ff */
[----:B------:R-:W-:-:S04]  /*1ba0*/  FADD.FTZ R62, R63, R62 ;  /* 0x0000003e3f3e7221 */ /* 0x000fc80000010000 */
[----:B------:R-:W-:-:S07]  /*1bb0*/  @P1 FADD.FTZ R62, R54, R62 ;  /* 0x0000003e363e1221 */ /* 0x000fce0000010000 */
.L_x_16767:
[----:B------:R-:W-:Y:S01]  /*1bc0*/  SHF.L.U32 R63, R120, 0x10, RZ ;  /* 0x00000010783f7819 */ /* 0x000fe200000006ff */
[----:B------:R-:W-:Y:S06]  /*1bd0*/  @P2 BRA `(.L_x_16768) ;  /* 0x00000000000c2947 */ /* 0x000fec0003800000 */
[----:B------:R-:W-:Y:S05]  /*1be0*/  @!P1 BRA `(.L_x_16769) ;  /* 0x0000000000189947 */ /* 0x000fea0003800000 */
[----:B-----5:R-:W-:Y:S01]  /*1bf0*/  FADD.FTZ R63, R55, R63 ;  /* 0x0000003f373f7221 */ /* 0x020fe20000010000 */
[----:B------:R-:W-:Y:S06]  /*1c00*/  BRA `(.L_x_16769) ;  /* 0x0000000000107947 */ /* 0x000fec0003800000 */
.L_x_16768:
[----:B-----5:R-:W-:-:S04]  /*1c10*/  PRMT R120, R47, 0x7632, R120 ;  /* 0x000076322f787816 */ /* 0x020fc80000000078 */
[----:B------:R-:W-:-:S05]  /*1c20*/  SHF.L.U32 R120, R120, 0x10, RZ ;  /* 0x0000001078787819 */ /* 0x000fca00000006ff */
[----:B------:R-:W-:-:S04]  /*1c30*/  FADD.FTZ R63, R120, R63 ;  /* 0x0000003f783f7221 */ /* 0x000fc80000010000 */
[----:B------:R-:W-:-:S07]  /*1c40*/  @P1 FADD.FTZ R63, R55, R63 ;  /* 0x0000003f373f1221 */ /* 0x000fce0000010000 */
.L_x_16769:
[C---:B------:R-:W-:Y:S02]  /*1c50*/  LEA R120, P1, R213.reuse, UR12, 0x5 ;  /* 0x0000000cd5787c11 */ /* 0x040fe4000f8228ff */
[C---:B------:R-:W-:Y:S02]  /*1c60*/  IADD3 R122, R213.reuse, 0x20, RZ ;  /* 0x00000020d57a7810 */ /* 0x040fe40007ffe0ff */
[----:B------:R-:W-:-:S05]  /*1c70*/  LEA.HI.X R121, R213, UR13, RZ, 0x5, P1 ;  /* 0x0000000dd5797c11 */ /* 0x000fca00088f2cff */
[----:B------:R0:W-:Y:S04]  /*1c80*/  STG.E.128 desc[UR4][R120.64], R56 ;  /* 0x0000003878007986 */ /* 0x0001e8000c101d04 */
[----:B------:R0:W-:Y:S02]  /*1c90*/  STG.E.128 desc[UR4][R120.64+0x10], R60 ;  /* 0x0000103c78007986 */ /* 0x0001e4000c101d04 */
.L_x_16753:
[----:B------:R-:W-:Y:S05]  /*1ca0*/  BSYNC B0 ;  /* 0x0000000000007941 */ /* 0x000fea0003800000 */
.L_x_16752:
[----:B------:R-:W-:Y:S01]  /*1cb0*/  ISETP.GE.U32.AND P1, PT, R139, 0x40, PT ;  /* 0x000000408b00780c */ /* 0x000fe20003f26070 */
[----:B------:R-:W-:-:S12]  /*1cc0*/  BSSY B0, `(.L_x_16770) ;  /* 0x000005f000007945 */ /* 0x000fd80003800000 */
[----:B------:R-:W-:Y:S05]  /*1cd0*/  @!P1 BRA `(.L_x_16771) ;  /* 0x0000000400749947 */ /* 0x000fea0003800000 */
[----:B------:R-:W-:Y:S01]  /*1ce0*/  ISETP.NE.U32.AND P2, PT, RZ, UR8, PT ;  /* 0x00000008ff007c0c */ /* 0x000fe2000bf45070 */
[----:B------:R-:W1:Y:S03]  /*1cf0*/  LDC.64 R64, c[0x0][0x220] ;  /* 0x00008800ff407b82 */ /* 0x000e660000000a00 */
[----:B------:R-:W-:-:S13]  /*1d00*/  ISETP.NE.AND.EX P2, PT, RZ, UR9, PT, P2 ;  /* 0x00000009ff007c0c */ /* 0x000fda000bf45320 */
[----:B0-----:R-:W-:-:S04]  /*1d10*/  @P2 LEA R120, P1, R122, UR8, 0x4 ;  /* 0x000000087a782c11 */ /* 0x001fc8000f8220ff */
[C---:B------:R-:W-:Y:S02]  /*1d20*/  @P2 LEA.HI.X R121, R122.reuse, UR9, RZ, 0x4, P1 ;  /* 0x000000097a792c11 */ /* 0x040fe400088f24ff */
[----:B------:R-:W-:Y:S01]  /*1d30*/  ISETP.NE.U32.AND P1, PT, RZ, UR10, PT ;  /* 0x0000000aff007c0c */ /* 0x000fe2000bf25070 */
[----:B-1----:R-:W-:Y:S02]  /*1d40*/  IMAD.WIDE.U32 R68, R122, 0x10, R64 ;  /* 0x000000107a447825 */ /* 0x002fe400078e0040 */
[----:B-----5:R0:W5:Y:S01]  /*1d50*/  @P2 LDG.E.128 R44, desc[UR4][R120.64] ;  /* 0x00000004782c2981 */ /* 0x020162000c1e1d00 */
        /* <DEDUP_REMOVED lines=14> */
.L_x_16772:
[----:B-----5:R-:W-:-:S05]  /*1e40*/  SHF.L.U32 R67, R44, 0x10, RZ ;  /* 0x000000102c437819 */ /* 0x020fca00000006ff */
[----:B------:R-:W-:-:S04]  /*1e50*/  FADD.FTZ R64, R67, R64 ;  /* 0x0000004043407221 */ /* 0x000fc80000010000 */
[----:B------:R-:W-:-:S07]  /*1e60*/  @P1 FADD.FTZ R64, R48, R64 ;  /* 0x0000004030401221 */ /* 0x000fce0000010000 */
.L_x_16773:
[----:B------:R-:W-:Y:S01]  /*1e70*/  SHF.L.U32 R65, R65, 0x10, RZ ;  /* 0x0000001041417819 */ /* 0x000fe200000006ff */
[----:B------:R-:W-:Y:S06]  /*1e80*/  @P2 BRA `(.L_x_16774) ;  /* 0x00000000000c2947 */ /* 0x000fec0003800000 */
[----:B------:R-:W-:Y:S05]  /*1e90*/  @!P1 BRA `(.L_x_16775) ;  /* 0x0000000000189947 */ /* 0x000fea0003800000 */
[----:B-----5:R-:W-:Y:S01]  /*1ea0*/  FADD.FTZ R65, R49, R65 ;  /* 0x0000004131417221 */ /* 0x020fe20000010000 */
[----:B------:R-:W-:Y:S06]  /*1eb0*/  BRA `(.L_x_16775) ;  /* 0x0000000000107947 */ /* 0x000fec0003800000 */
.L_x_16774:
[----:B-----5:R-:W-:-:S04]  /*1ec0*/  PRMT R66, R44, 0x7632, R66 ;  /* 0x000076322c427816 */ /* 0x020fc80000000042 */
[----:B------:R-:W-:-:S05]  /*1ed0*/  SHF.L.U32 R66, R66, 0x10, RZ ;  /* 0x0000001042427819 */ /* 0x000fca00000006ff */
[----:B------:R-:W-:-:S04]  /*1ee0*/  FADD.FTZ R65, R66, R65 ;  /* 0x0000004142417221 */ /* 0x000fc80000010000 */
[----:B------:R-:W-:-:S07]  /*1ef0*/  @P1 FADD.FTZ R65, R49, R65 ;  /* 0x0000004131411221 */ /* 0x000fce0000010000 */
.L_x_16775:
[C---:B------:R-:W-:Y:S02]  /*1f00*/  PRMT R67, R69.reuse, 0x7632, R67 ;  /* 0x0000763245437816 */ /* 0x040fe40000000043 */
[----:B------:R-:W-:Y:S01]  /*1f10*/  SHF.L.U32 R66, R69, 0x10, RZ ;  /* 0x0000001045427819 */ /* 0x000fe200000006ff */
[----:B------:R-:W-:Y:S06]  /*1f20*/  @P2 BRA `(.L_x_16776) ;  /* 0x00000000000c2947 */ /* 0x000fec0003800000 */
[----:B------:R-:W-:Y:S05]  /*1f30*/  @!P1 BRA `(.L_x_16777) ;  /* 0x0000000000149947 */ /* 0x000fea0003800000 */
[----:B-----5:R-:W-:Y:S01]  /*1f40*/  FADD.FTZ R66, R50, R66 ;  /* 0x0000004232427221 */ /* 0x020fe20000010000 */
[----:B------:R-:W-:Y:S06]  /*1f50*/  BRA `(.L_x_16777) ;  /* 0x00000000000c7947 */ /* 0x000fec0003800000 */
.L_x_16776:
[----:B-----5:R-:W-:-:S05]  /*1f60*/  SHF.L.U32 R69, R45, 0x10, RZ ;  /* 0x000000102d457819 */ /* 0x020fca00000006ff */
[----:B------:R-:W-:-:S04]  /*1f70*/  FADD.FTZ R66, R69, R66 ;  /* 0x0000004245427221 */ /* 0x000fc80000010000 */
[----:B------:R-:W-:-:S07]  /*1f80*/  @P1 FADD.FTZ R66, R50, R66 ;  /* 0x0000004232421221 */ /* 0x000fce0000010000 */
.L_x_16777:
[----:B------:R-:W-:Y:S01]  /*1f90*/  SHF.L.U32 R67, R67, 0x10, RZ ;  /* 0x0000001043437819 */ /* 0x000fe200000006ff */
[----:B------:R-:W-:Y:S06]  /*1fa0*/  @P2 BRA `(.L_x_16778) ;  /* 0x00000000000c2947 */ /* 0x000fec0003800000 */
[----:B------:R-:W-:Y:S05]  /*1fb0*/  @!P1 BRA `(.L_x_16779) ;  /* 0x0000000000189947 */ /* 0x000fea0003800000 */
[----:B-----5:R-:W-:Y:S01]  /*1fc0*/  FADD.FTZ R67, R51, R67 ;  /* 0x0000004333437221 */ /* 0x020fe20000010000 */
[----:B------:R-:W-:Y:S06]  /*1fd0*/  BRA `(.L_x_16779) ;  /* 0x0000000000107947 */ /* 0x000fec0003800000 */
.L_x_16778:
[----:B-----5:R-:W-:-:S04]  /*1fe0*/  PRMT R68, R45, 0x7632, R68 ;  /* 0x000076322d447816 */ /* 0x020fc80000000044 */
[----:B------:R-:W-:-:S05]  /*1ff0*/  SHF.L.U32 R68, R68, 0x10, RZ ;  /* 0x0000001044447819 */ /* 0x000fca00000006ff */
[----:B------:R-:W-:-:S04]  /*2000*/  FADD.FTZ R67, R68, R67 ;  /* 0x0000004344437221 */ /* 0x000fc80000010000 */
[----:B------:R-:W-:-:S07]  /*2010*/  @P1 FADD.FTZ R67, R51, R67 ;  /* 0x0000004333431221 */ /* 0x000fce0000010000 */
.L_x_16779:
[C---:B------:R-:W-:Y:S02]  /*2020*/  PRMT R69, R70.reuse, 0x7632, R69 ;  /* 0x0000763246457816 */ /* 0x040fe40000000045 */
[----:B------:R-:W-:Y:S01]  /*2030*/  SHF.L.U32 R68, R70, 0x10, RZ ;  /* 0x0000001046447819 */ /* 0x000fe200000006ff */
[----:B------:R-:W-:Y:S06]  /*2040*/  @P2 BRA `(.L_x_16780) ;  /* 0x00000000000c2947 */ /* 0x000fec0003800000 */
[----:B------:R-:W-:Y:S05]  /*2050*/  @!P1 BRA `(.L_x_16781) ;  /* 0x0000000000149947 */ /* 0x000fea0003800000 */
[----:B-----5:R-:W-:Y:S01]  /*2060*/  FADD.FTZ R68, R52, R68 ;  /* 0x0000004434447221 */ /* 0x020fe20000010000 */
[----:B------:R-:W-:Y:S06]  /*2070*/  BRA `(.L_x_16781) ;  /* 0x00000000000c7947 */ /* 0x000fec0003800000 */
.L_x_16780:
[----:B-----5:R-:W-:-:S05]  /*2080*/  SHF.L.U32 R121, R46, 0x10, RZ ;  /* 0x000000102e797819 */ /* 0x020fca00000006ff */
[----:B------:R-:W-:-:S04]  /*2090*/  FADD.FTZ R68, R121, R68 ;  /* 0x0000004479447221 */ /* 0x000fc80000010000 */
[----:B------:R-:W-:-:S07]  /*20a0*/  @P1 FADD.FTZ R68, R52, R68 ;  /* 0x0000004434441221 */ /* 0x000fce0000010000 */
.L_x_16781:
[----:B------:R-:W-:Y:S01]  /*20b0*/  SHF.L.U32 R69, R69, 0x10, RZ ;  /* 0x0000001045457819 */ /* 0x000fe200000006ff */
[----:B------:R-:W-:Y:S06]  /*20c0*/  @P2 BRA `(.L_x_16782) ;  /* 0x00000000000c2947 */ /* 0x000fec0003800000 */
[----:B------:R-:W-:Y:S05]  /*20d0*/  @!P1 BRA `(.L_x_16783) ;  /* 0x0000000000189947 */ /* 0x000fea0003800000 */
[----:B-----5:R-:W-:Y:S01]  /*20e0*/  FADD.FTZ R69, R53, R69 ;  /* 0x0000004535457221 */ /* 0x020fe20000010000 */
[----:B------:R-:W-:Y:S06]  /*20f0*/  BRA `(.L_x_16783) ;  /* 0x0000000000107947 */ /* 0x000fec0003800000 */
.L_x_16782:
[----:B-----5:R-:W-:-:S04]  /*2100*/  PRMT R70, R46, 0x7632, R70 ;  /* 0x000076322e467816 */ /* 0x020fc80000000046 */
[----:B------:R-:W-:-:S05]  /*2110*/  SHF.L.U32 R70, R70, 0x10, RZ ;  /* 0x0000001046467819 */ /* 0x000fca00000006ff */
[----:B------:R-:W-:-:S04]  /*2120*/  FADD.FTZ R69, R70, R69 ;  /* 0x0000004546457221 */ /* 0x000fc80000010000 */
[----:B------:R-:W-:-:S07]  /*2130*/  @P1 FADD.FTZ R69, R53, R69 ;  /* 0x0000004535451221 */ /* 0x000fce0000010000 */
.L_x_16783:
[C---:B------:R-:W-:Y:S02]  /*2140*/  PRMT R120, R71.reuse, 0x7632, R120 ;  /* 0x0000763247787816 */ /* 0x040fe40000000078 */
[----:B------:R-:W-:Y:S01]  /*2150*/  SHF.L.U32 R70, R71, 0x10, RZ ;  /* 0x0000001047467819 */ /* 0x000fe200000006ff */
[----:B------:R-:W-:Y:S06]  /*2160*/  @P2 BRA `(.L_x_16784) ;  /* 0x00000000000c2947 */ /* 0x000fec0003800000 */
[----:B------:R-:W-:Y:S05]  /*2170*/  @!P1 BRA `(.L_x_16785) ;  /* 0x0000000000149947 */ /* 0x000fea0003800000 */
[----:B-----5:R-:W-:Y:S01]  /*2180*/  FADD.FTZ R70, R54, R70 ;  /* 0x0000004636467221 */ /* 0x020fe20000010000 */
[----:B------:R-:W-:Y:S06]  /*2190*/  BRA `(.L_x_16785) ;  /* 0x00000000000c7947 */ /* 0x000fec0003800000 */
.L_x_16784:
[----:B-----5:R-:W-:-:S05]  /*21a0*/  SHF.L.U32 R71, R47, 0x10, RZ ;  /* 0x000000102f477819 */ /* 0x020fca00000006ff */
[----:B------:R-:W-:-:S04]  /*21b0*/  FADD.FTZ R70, R71, R70 ;  /* 0x0000004647467221 */ /* 0x000fc80000010000 */
[----:B------:R-:W-:-:S07]  /*21c0*/  @P1 FADD.FTZ R70, R54, R70 ;  /* 0x0000004636461221 */ /* 0x000fce0000010000 */
.L_x_16785:
[----:B------:R-:W-:Y:S01]  /*21d0*/  SHF.L.U32 R71, R120, 0x10, RZ ;  /* 0x0000001078477819 */ /* 0x000fe200000006ff */
[----:B------:R-:W-:Y:S06]  /*21e0*/  @P2 BRA `(.L_x_16786) ;  /* 0x00000000000c2947 */ /* 0x000fec0003800000 */
[----:B------:R-:W-:Y:S05]  /*21f0*/  @!P1 BRA `(.L_x_16787) ;  /* 0x0000000000189947 */ /* 0x000fea0003800000 */
[----:B-----5:R-:W-:Y:S01]  /*2200*/  FADD.FTZ R71, R55, R71 ;  /* 0x0000004737477221 */ /* 0x020fe20000010000 */
[----:B------:R-:W-:Y:S06]  /*2210*/  BRA `(.L_x_16787) ;  /* 0x0000000000107947 */ /* 0x000fec0003800000 */
.L_x_16786:
[----:B-----5:R-:W-:-:S04]  /*2220*/  PRMT R120, R47, 0x7632, R120 ;  /* 0x000076322f787816 */ /* 0x020fc80000000078 */
[----:B------:R-:W-:-:S05]  /*2230*/  SHF.L.U32 R120, R120, 0x10, RZ ;  /* 0x0000001078787819 */ /* 0x000fca00000006ff */
[----:B------:R-:W-:-:S04]  /*2240*/  FADD.FTZ R71, R120, R71 ;  /* 0x0000004778477221 */ /* 0x000fc80000010000 */
[----:B------:R-:W-:-:S07]  /*2250*/  @P1 FADD.FTZ R71, R55, R71 ;  /* 0x0000004737471221 */ /* 0x000fce0000010000 */
.L_x_16787:
[----:B------:R-:W-:-:S04]  /*2260*/  LEA R120, P1, R122, UR12, 0x5 ;  /* 0x0000000c7a787c11 */ /* 0x000fc8000f8228ff */
[C---:B------:R-:W-:Y:S02]  /*2270*/  LEA.HI.X R121, R122.reuse, UR13, RZ, 0x5, P1 ;  /* 0x0000000d7a797c11 */ /* 0x040fe400088f2cff */
[----:B------:R-:W-:-:S03]  /*2280*/  IADD3 R122, R122, 0x20, RZ ;  /* 0x000000207a7a7810 */ /* 0x000fc60007ffe0ff */
[----:B------:R1:W-:Y:S04]  /*2290*/  STG.E.128 desc[UR4][R120.64], R64 ;  /* 0x0000004078007986 */ /* 0x0003e8000c101d04 */
[----:B------:R1:W-:Y:S02]  /*22a0*/  STG.E.128 desc[UR4][R120.64+0x10], R68 ;  /* 0x0000104478007986 */ /* 0x0003e4000c101d04 */
.L_x_16771:
[----:B------:R-:W-:Y:S05]  /*22b0*/  BSYNC B0 ;  /* 0x0000000000007941 */ /* 0x000fea0003800000 */
.L_x_16770:
[----:B------:R-:W-:Y:S01]  /*22c0*/  ISETP.GE.U32.AND P1, PT, R139, 0x60, PT ;  /* 0x000000608b00780c */ /* 0x000fe20003f26070 */
[----:B------:R-:W-:-:S12]  /*22d0*/  BSSY B0, `(.L_x_16788) ;  /* 0x000005f000007945 */ /* 0x000fd80003800000 */
[----:B------:R-:W-:Y:S05]  /*22e0*/  @!P1 BRA `(.L_x_16789) ;  /* 0x0000000400749947 */ /* 0x000fea0003800000 */
[----:B------:R-:W-:Y:S01]  /*22f0*/  ISETP.NE.U32.AND P2, PT, RZ, UR8, PT ;  /* 0x00000008ff007c0c */ /* 0x000fe2000bf45070 */
[----:B------:R-:W2:Y:S03]  /*2300*/  LDC.64 R76, c[0x0][0x220] ;  /* 0x00008800ff4c7b82 */ /* 0x000ea60000000a00 */
[----:B------:R-:W-:-:S13]  /*2310*/  ISETP.NE.AND.EX P2, PT, RZ, UR9, PT, P2 ;  /* 0x00000009ff007c0c */ /* 0x000fda000bf45320 */
[----:B01----:R-:W-:-:S04]  /*2320*/  @P2 LEA R120, P1, R122, UR8, 0x4 ;  /* 0x000000087a782c11 */ /* 0x003fc8000f8220ff */
[C---:B------:R-:W-:Y:S02]  /*2330*/  @P2 LEA.HI.X R121, R122.reuse, UR9, RZ, 0x4, P1 ;  /* 0x000000097a792c11 */ /* 0x040fe400088f24ff */
[----:B------:R-:W-:Y:S01]  /*2340*/  ISETP.NE.U32.AND P1, PT, RZ, UR10, PT ;  /* 0x0000000aff007c0c */ /* 0x000fe2000bf25070 */
[----:B--2---:R-:W-:Y:S02]  /*2350*/  IMAD.WIDE.U32 R76, R122, 0x10, R76 ;  /* 0x000000107a4c7825 */ /* 0x004fe400078e004c */
        /* <DEDUP_REMOVED lines=15> */
.L_x_16790:
[----:B-----5:R-:W-:-:S05]  /*2450*/  SHF.L.U32 R75, R44, 0x10, RZ ;  /* 0x000000102c4b7819 */ /* 0x020fca00000006ff */
[----:B------:R-:W-:-:S04]  /*2460*/  FADD.FTZ R72, R75, R72 ;  /* 0x000000484b487221 */ /* 0x000fc80000010000 */
[----:B------:R-:W-:-:S07]  /*2470*/  @P1 FADD.FTZ R72, R48, R72 ;  /* 0x0000004830481221 */ /* 0x000fce0000010000 */
.L_x_16791:
[----:B------:R-:W-:Y:S01]  /*2480*/  SHF.L.U32 R73, R73, 0x10, RZ ;  /* 0x0000001049497819 */ /* 0x000fe200000006ff */
[----:B------:R-:W-:Y:S06]  /*2490*/  @P2 BRA `(.L_x_16792) ;  /* 0x00000000000c2947 */ /* 0x000fec0003800000 */
[----:B------:R-:W-:Y:S05]  /*24a0*/  @!P1 BRA `(.L_x_16793) ;  /* 0x0000000000189947 */ /* 0x000fea0003800000 */
[----:B-----5:R-:W-:Y:S01]  /*24b0*/  FADD.FTZ R73, R49, R73 ;  /* 0x0000004931497221 */ /* 0x020fe20000010000 */
[----:B------:R-:W-:Y:S06]  /*24c0*/  BRA `(.L_x_16793) ;  /* 0x0000000000107947 */ /* 0x000fec0003800000 */
.L_x_16792:
[----:B-----5:R-:W-:-:S04]  /*24d0*/  PRMT R74, R44, 0x7632, R74 ;  /* 0x000076322c4a7816 */ /* 0x020fc8000000004a */
[----:B------:R-:W-:-:S05]  /*24e0*/  SHF.L.U32 R74, R74, 0x10, RZ ;  /* 0x000000104a4a7819 */ /* 0x000fca00000006ff */
[----:B------:R-:W-:-:S04]  /*24f0*/  FADD.FTZ R73, R74, R73 ;  /* 0x000000494a497221 */ /* 0x000fc80000010000 */
[----:B------:R-:W-:-:S07]  /*2500*/  @P1 FADD.FTZ R73, R49, R73 ;  /* 0x0000004931491221 */ /* 0x000fce0000010000 */
.L_x_16793:
[C---:B------:R-:W-:Y:S02]  /*2510*/  PRMT R75, R77.reuse, 0x7632, R75 ;  /* 0x000076324d4b7816 */ /* 0x040fe4000000004b */
[----:B------:R-:W-:Y:S01]  /*2520*/  SHF.L.U32 R74, R77, 0x10, RZ ;  /* 0x000000104d4a7819 */ /* 0x000fe200000006ff */
[----:B------:R-:W-:Y:S06]  /*2530*/  @P2 BRA `(.L_x_16794) ;  /* 0x00000000000c2947 */ /* 0x000fec0003800000 */
[----:B------:R-:W-:Y:S05]  /*2540*/  @!P1 BRA `(.L_x_16795) ;  /* 0x0000000000149947 */ /* 0x000fea0003800000 */
[----:B-----5:R-:W-:Y:S01]  /*2550*/  FADD.FTZ R74, R50, R74 ;  /* 0x0000004a324a7221 */ /* 0x020fe20000010000 */
[----:B------:R-:W-:Y:S06]  /*2560*/  BRA `(.L_x_16795) ;  /* 0x00000000000c7947 */ /* 0x000fec0003800000 */
.L_x_16794:
[----:B-----5:R-:W-:-:S05]  /*2570*/  SHF.L.U32 R77, R45, 0x10, RZ ;  /* 0x000000102d4d7819 */ /* 0x020fca00000006ff */
[----:B------:R-:W-:-:S04]  /*2580*/  FADD.FTZ R74, R77, R74 ;  /* 0x0000004a4d4a7221 */ /* 0x000fc80000010000 */
[----:B------:R-:W-:-:S07]  /*2590*/  @P1 FADD.FTZ R74, R50, R74 ;  /* 0x0000004a324a1221 */ /* 0x000fce0000010000 */
.L_x_16795:
[----:B------:R-:W-:Y:S01]  /*25a0*/  SHF.L.U32 R75, R75, 0x10, RZ ;  /* 0x000000104b4b7819 */ /* 0x000fe200000006ff */
[----:B------:R-:W-:Y:S06]  /*25b0*/  @P2 BRA `(.L_x_16796) ;  /* 0x00000000000c2947 */ /* 0x000fec0003800000 */
[----:B------:R-:W-:Y:S05]  /*25c0*/  @!P1 BRA `(.L_x_16797) ;  /* 0x0000000000189947 */ /* 0x000fea0003800000 */
[----:B-----5:R-:W-:Y:S01]  /*25d0*/  FADD.FTZ R75, R51, R75 ;  /* 0x0000004b334b7221 */ /* 0x020fe20000010000 */
[----:B------:R-:W-:Y:S06]  /*25e0*/  BRA `(.L_x_16797) ;  /* 0x0000000000107947 */ /* 0x000fec0003800000 */
.L_x_16796:
[----:B-----5:R-:W-:-:S04]  /*25f0*/  PRMT R76, R45, 0x7632, R76 ;  /* 0x000076322d4c7816 */ /* 0x020fc8000000004c */
[----:B------:R-:W-:-:S05]  /*2600*/  SHF.L.U32 R76, R76, 0x10, RZ ;  /* 0x000000104c4c7819 */ /* 0x000fca00000006ff */
[----:B------:R-:W-:-:S04]  /*2610*/  FADD.FTZ R75, R76, R75 ;  /* 0x0000004b4c4b7221 */ /* 0x000fc80000010000 */
[----:B------:R-:W-:-:S07]  /*2620*/  @P1 FADD.FTZ R75, R51, R75 ;  /* 0x0000004b334b1221 */ /* 0x000fce0000010000 */
.L_x_16797:
[C---:B------:R-:W-:Y:S02]  /*2630*/  PRMT R77, R78.reuse, 0x7632, R77 ;  /* 0x000076324e4d7816 */ /* 0x040fe4000000004d */
[----:B------:R-:W-:Y:S01]  /*2640*/  SHF.L.U32 R76, R78, 0x10, RZ ;  /* 0x000000104e4c7819 */ /* 0x000fe200000006ff */
[----:B------:R-:W-:Y:S06]  /*2650*/  @P2 BRA `(.L_x_16798) ;  /* 0x00000000000c2947 */ /* 0x000fec0003800000 */
[----:B------:R-:W-:Y:S05]  /*2660*/  @!P1 BRA `(.L_x_16799) ;  /* 0x0000000000149947 */ /* 0x000fea0003800000 */
[----:B-----5:R-:W-:Y:S01]  /*2670*/  FADD.FTZ R76, R52, R76 ;  /* 0x0000004c344c7221 */ /* 0x020fe20000010000 */
[----:B------:R-:W-:Y:S06]  /*2680*/  BRA `(.L_x_16799) ;  /* 0x00000000000c7947 */ /* 0x000fec0003800000 */
.L_x_16798:
[----:B-----5:R-:W-:-:S05]  /*2690*/  SHF.L.U32 R121, R46, 0x10, RZ ;  /* 0x000000102e797819 */ /* 0x020fca00000006ff */
[----:B------:R-:W-:-:S04]  /*26a0*/  FADD.FTZ R76, R121, R76 ;  /* 0x0000004c794c7221 */ /* 0x000fc80000010000 */
[----:B------:R-:W-:-:S07]  /*26b0*/  @P1 FADD.FTZ R76, R52, R76 ;  /* 0x0000004c344c1221 */ /* 0x000fce0000010000 */
.L_x_16799:
[----:B------:R-:W-:Y:S01]  /*26c0*/  SHF.L.U32 R77, R77, 0x10, RZ ;  /* 0x000000104d4d7819 */ /* 0x000fe200000006ff */
[----:B------:R-:W-:Y:S06]  /*26d0*/  @P2 BRA `(.L_x_16800) ;  /* 0x00000000000c2947 */ /* 0x000fec0003800000 */
[----:B------:R-:W-:Y:S05]  /*26e0*/  @!P1 BRA `(.L_x_16801) ;  /* 0x0000000000189947 */ /* 0x000fea0003800000 */
[----:B-----5:R-:W-:Y:S01]  /*26f0*/  FADD.FTZ R77, R53, R77 ;  /* 0x0000004d354d7221 */ /* 0x020fe20000010000 */
[----:B------:R-:W-:Y:S06]  /*2700*/  BRA `(.L_x_16801) ;  /* 0x0000000000107947 */ /* 0x000fec0003800000 */
.L_x_16800:
[----:B-----5:R-:W-:-:S04]  /*2710*/  PRMT R78, R46, 0x7632, R78 ;  /* 0x000076322e4e7816 */ /* 0x020fc8000000004e */
[----:B------:R-:W-:-:S05]  /*2720*/  SHF.L.U32 R78, R78, 0x10, RZ ;  /* 0x000000104e4e7819 */ /* 0x000fca00000006ff */
[----:B------:R-:W-:-:S04]  /*2730*/  FADD.FTZ R77, R78, R77 ;  /* 0x0000004d4e4d7221 */ /* 0x000fc80000010000 */
[----:B------:R-:W-:-:S07]  /*2740*/  @P1 FADD.FTZ R77, R53, R77 ;  /* 0x0000004d354d1221 */ /* 0x000fce0000010000 */
.L_x_16801:
[C---:B------:R-:W-:Y:S02]  /*2750*/  PRMT R120, R79.reuse, 0x7632, R120 ;  /* 0x000076324f787816 */ /* 0x040fe40000000078 */
[----:B------:R-:W-:Y:S01]  /*2760*/  SHF.L.U32 R78, R79, 0x10, RZ ;  /* 0x000000104f4e7819 */ /* 0x000fe200000006ff */
[----:B------:R-:W-:Y:S06]  /*2770*/  @P2 BRA `(.L_x_16802) ;  /* 0x00000000000c2947 */ /* 0x000fec0003800000 */
[----:B------:R-:W-:Y:S05]  /*2780*/  @!P1 BRA `(.L_x_16803) ;  /* 0x0000000000149947 */ /* 0x000fea0003800000 */
[----:B-----5:R-:W-:Y:S01]  /*2790*/  FADD.FTZ R78, R54, R78 ;  /* 0x0000004e364e7221 */ /* 0x020fe20000010000 */
[----:B------:R-:W-:Y:S06]  /*27a0*/  BRA `(.L_x_16803) ;  /* 0x00000000000c7947 */ /* 0x000fec0003800000 */
.L_x_16802:
[----:B-----5:R-:W-:-:S05]  /*27b0*/  SHF.L.U32 R79, R47, 0x10, RZ ;  /* 0x000000102f4f7819 */ /* 0x020fca00000006ff */
[----:B------:R-:W-:-:S04]  /*27c0*/  FADD.FTZ R78, R79, R78 ;  /* 0x0000004e4f4e7221 */ /* 0x000fc80000010000 */
[----:B------:R-:W-:-:S07]  /*27d0*/  @P1 FADD.FTZ R78, R54, R78 ;  /* 0x0000004e364e1221 */ /* 0x000fce0000010000 */
.L_x_16803:
[----:B------:R-:W-:Y:S01]  /*27e0*/  SHF.L.U32 R79, R120, 0x10, RZ ;  /* 0x00000010784f7819 */ /* 0x000fe200000006ff */
[----:B------:R-:W-:Y:S06]  /*27f0*/  @P2 BRA `(.L_x_16804) ;  /* 0x00000000000c2947 */ /* 0x000fec0003800000 */
[----:B------:R-:W-:Y:S05]  /*2800*/  @!P1 BRA `(.L_x_16805) ;  /* 0x0000000000189947 */ /* 0x000fea0003800000 */
[----:B-----5:R-:W-:Y:S01]  /*2810*/  FADD.FTZ R79, R55, R79 ;  /* 0x0000004f374f7221 */ /* 0x020fe20000010000 */
[----:B------:R-:W-:Y:S06]  /*2820*/  BRA `(.L_x_16805) ;  /* 0x0000000000107947 */ /* 0x000fec0003800000 */
.L_x_16804:
[----:B-----5:R-:W-:-:S04]  /*2830*/  PRMT R120, R47, 0x7632, R120 ;  /* 0x000076322f787816 */ /* 0x020fc80000000078 */
[----:B------:R-:W-:-:S05]  /*2840*/  SHF.L.U32 R120, R120, 0x10, RZ ;  /* 0x0000001078787819 */ /* 0x000fca00000006ff */
[----:B------:R-:W-:-:S04]  /*2850*/  FADD.FTZ R79, R120, R79 ;  /* 0x0000004f784f7221 */ /* 0x000fc80000010000 */
[----:B------:R-:W-:-:S07]  /*2860*/  @P1 FADD.FTZ R79, R55, R79 ;  /* 0x0000004f374f1221 */ /* 0x000fce0000010000 */
.L_x_16805:
[----:B------:R-:W-:-:S04]  /*2870*/  LEA R120, P1, R122, UR12, 0x5 ;  /* 0x0000000c7a787c11 */ /* 0x000fc8000f8228ff */
[C---:B------:R-:W-:Y:S02]  /*2880*/  LEA.HI.X R121, R122.reuse, UR13, RZ, 0x5, P1 ;  /* 0x0000000d7a797c11 */ /* 0x040fe400088f2cff */
[----:B------:R-:W-:-:S03]  /*2890*/  IADD3 R122, R122, 0x20, RZ ;  /* 0x000000207a7a7810 */ /* 0x000fc60007ffe0ff */
[----:B------:R2:W-:Y:S04]  /*28a0*/  STG.E.128 desc[UR4][R120.64], R72 ;  /* 0x0000004878007986 */ /* 0x0005e8000c101d04 */
[----:B------:R2:W-:Y:S02]  /*28b0*/  STG.E.128 desc[UR4][R120.64+0x10], R76 ;  /* 0x0000104c78007986 */ /* 0x0005e4000c101d04 */
.L_x_16789:
[----:B------:R-:W-:Y:S05]  /*28c0*/  BSYNC B0 ;  /* 0x0000000000007941 */ /* 0x000fea0003800000 */
.L_x_16788:
[----:B------:R-:W-:Y:S01]  /*28d0*/  ISETP.GE.U32.AND P1, PT, R139, 0x80, PT ;  /* 0x000000808b00780c */ /* 0x000fe20003f26070 */
[----:B------:R-:W-:-:S12]  /*28e0*/  BSSY B0, `(.L_x_16806) ;  /* 0x000005f000007945 */ /* 0x000fd80003800000 */
[----:B------:R-:W-:Y:S05]  /*28f0*/  @!P1 BRA `(.L_x_16807) ;  /* 0x0000000400749947 */ /* 0x000fea0003800000 */
[----:B------:R-:W-:Y:S01]  /*2900*/  ISETP.NE.U32.AND P2, PT, RZ, UR8, PT ;  /* 0x00000008ff007c0c */ /* 0x000fe2000bf45070 */
[----:B------:R-:W3:Y:S03]  /*2910*/  LDC.64 R84, c[0x0][0x220] ;  /* 0x00008800ff547b82 */ /* 0x000ee60000000a00 */
[----:B------:R-:W-:-:S13]  /*2920*/  ISETP.NE.AND.EX P2, PT, RZ, UR9, PT, P2 ;  /* 0x00000009ff007c0c */ /* 0x000fda000bf45320 */
[----:B012---:R-:W-:-:S04]  /*2930*/  @P2 LEA R120, P1, R122, UR8, 0x4 ;  /* 0x000000087a782c11 */ /* 0x007fc8000f8220ff */
[C---:B------:R-:W-:Y:S02]  /*2940*/  @P2 LEA.HI.X R121, R122.reuse, UR9, RZ, 0x4, P1 ;  /* 0x000000097a792c11 */ /* 0x040fe400088f24ff */
[----:B------:R-:W-:Y:S01]  /*2950*/  ISETP.NE.U32.AND P1, PT, RZ, UR10, PT ;  /* 0x0000000aff007c0c */ /* 0x000fe2000bf25070 */
[----:B---3--:R-:W-:Y:S02]  /*2960*/  IMAD.WIDE.U32 R84, R122, 0x10, R84 ;  /* 0x000000107a547825 */ /* 0x008fe400078e0054 */
        /* <DEDUP_REMOVED lines=15> */
.L_x_16808:
[----:B-----5:R-:W-:-:S05]  /*2a60*/  SHF.L.U32 R83, R44, 0x10, RZ ;  /* 0x000000102c537819 */ /* 0x020fca00000006ff */
[----:B------:R-:W-:-:S04]  /*2a70*/  FADD.FTZ R80, R83, R80 ;  /* 0x0000005053507221 */ /* 0x000fc80000010000 */
[----:B------:R-:W-:-:S07]  /*2a80*/  @P1 FADD.FTZ R80, R48, R80 ;  /* 0x0000005030501221 */ /* 0x000fce0000010000 */
.L_x_16809:
[----:B------:R-:W-:Y:S01]  /*2a90*/  SHF.L.U32 R81, R81, 0x10, RZ ;  /* 0x0000001051517819 */ /* 0x000fe200000006ff */
[----:B------:R-:W-:Y:S06]  /*2aa0*/  @P2 BRA `(.L_x_16810) ;  /* 0x00000000000c2947 */ /* 0x000fec0003800000 */
[----:B------:R-:W-:Y:S05]  /*2ab0*/  @!P1 BRA `(.L_x_16811) ;  /* 0x0000000000189947 */ /* 0x000fea0003800000 */
[----:B-----5:R-:W-:Y:S01]  /*2ac0*/  FADD.FTZ R81, R49, R81 ;  /* 0x0000005131517221 */ /* 0x020fe20000010000 */
[----:B------:R-:W-:Y:S06]  /*2ad0*/  BRA `(.L_x_16811) ;  /* 0x0000000000107947 */ /* 0x000fec0003800000 */
.L_x_16810:
[----:B-----5:R-:W-:-:S04]  /*2ae0*/  PRMT R82, R44, 0x7632, R82 ;  /* 0x000076322c527816 */ /* 0x020fc80000000052 */
[----:B------:R-:W-:-:S05]  /*2af0*/  SHF.L.U32 R82, R82, 0x10, RZ ;  /* 0x0000001052527819 */ /* 0x000fca00000006ff */
[----:B------:R-:W-:-:S04]  /*2b00*/  FADD.FTZ R81, R82, R81 ;  /* 0x0000005152517221 */ /* 0x000fc80000010000 */
[----:B------:R-:W-:-:S07]  /*2b10*/  @P1 FADD.FTZ R81, R49, R81 ;  /* 0x0000005131511221 */ /* 0x000fce0000010000 */
.L_x_16811:
[C---:B------:R-:W-:Y:S02]  /*2b20*/  PRMT R83, R85.reuse, 0x7632, R83 ;  /* 0x0000763255537816 */ /* 0x040fe40000000053 */
[----:B------:R-:W-:Y:S01]  /*2b30*/  SHF.L.U32 R82, R85, 0x10, RZ ;  /* 0x0000001055527819 */ /* 0x000fe200000006ff */
[----:B------:R-:W-:Y:S06]  /*2b40*/  @P2 BRA `(.L_x_16812) ;  /* 0x00000000000c2947 */ /* 0x000fec0003800000 */
[----:B------:R-:W-:Y:S05]  /*2b50*/  @!P1 BRA `(.L_x_16813) ;  /* 0x0000000000149947 */ /* 0x000fea0003800000 */
[----:B-----5:R-:W-:Y:S01]  /*2b60*/  FADD.FTZ R82, R50, R82 ;  /* 0x0000005232527221 */ /* 0x020fe20000010000 */
[----:B------:R-:W-:Y:S06]  /*2b70*/  BRA `(.L_x_16813) ;  /* 0x00000000000c7947 */ /* 0x000fec0003800000 */
.L_x_16812:
[----:B-----5:R-:W-:-:S05]  /*2b80*/  SHF.L.U32 R85, R45, 0x10, RZ ;  /* 0x000000102d557819 */ /* 0x020fca00000006ff */
[----:B------:R-:W-:-:S04]  /*2b90*/  FADD.FTZ R82, R85, R82 ;  /* 0x0000005255527221 */ /* 0x000fc80000010000 */
[----:B------:R-:W-:-:S07]  /*2ba0*/  @P1 FADD.FTZ R82, R50, R82 ;  /* 0x0000005232521221 */ /* 0x000fce0000010000 */
.L_x_16813:
[----:B------:R-:W-:Y:S01]  /*2bb0*/  SHF.L.U32 R83, R83, 0x10, RZ ;  /* 0x0000001053537819 */ /* 0x000fe200000006ff */
[----:B------:R-:W-:Y:S06]  /*2bc0*/  @P2 BRA `(.L_x_16814) ;  /* 0x00000000000c2947 */ /* 0x000fec0003800000 */
[----:B------:R-:W-:Y:S05]  /*2bd0*/  @!P1 BRA `(.L_x_16815) ;  /* 0x0000000000189947 */ /* 0x000fea0003800000 */
[----:B-----5:R-:W-:Y:S01]  /*2be0*/  FADD.FTZ R83, R51, R83 ;  /* 0x0000005333537221 */ /* 0x020fe20000010000 */
[----:B------:R-:W-:Y:S06]  /*2bf0*/  BRA `(.L_x_16815) ;  /* 0x0000000000107947 */ /* 0x000fec0003800000 */
.L_x_16814:
[----:B-----5:R-:W-:-:S04]  /*2c00*/  PRMT R84, R45, 0x7632, R84 ;  /* 0x000076322d547816 */ /* 0x020fc80000000054 */
[----:B------:R-:W-:-:S05]  /*2c10*/  SHF.L.U32 R84, R84, 0x10, RZ ;  /* 0x0000001054547819 */ /* 0x000fca00000006ff */
[----:B------:R-:W-:-:S04]  /*2c20*/  FADD.FTZ R83, R84, R83 ;  /* 0x0000005354537221 */ /* 0x000fc80000010000 */
[----:B------:R-:W-:-:S07]  /*2c30*/  @P1 FADD.FTZ R83, R51, R83 ;  /* 0x0000005333531221 */ /* 0x000fce0000010000 */
.L_x_16815:
[C---:B------:R-:W-:Y:S02]  /*2c40*/  PRMT R85, R86.reuse, 0x7632, R85 ;  /* 0x0000763256557816 */ /* 0x040fe40000000055 */
[----:B------:R-:W-:Y:S01]  /*2c50*/  SHF.L.U32 R84, R86, 0x10, RZ ;  /* 0x0000001056547819 */ /* 0x000fe200000006ff */
[----:B------:R-:W-:Y:S06]  /*2c60*/  @P2 BRA `(.L_x_16816) ;  /* 0x00000000000c2947 */ /* 0x000fec0003800000 */
[----:B------:R-:W-:Y:S05]  /*2c70*/  @!P1 BRA `(.L_x_16817) ;  /* 0x0000000000149947 */ /* 0x000fea0003800000 */
[----:B-----5:R-:W-:Y:S01]  /*2c80*/  FADD.FTZ R84, R52, R84 ;  /* 0x0000005434547221 */ /* 0x020fe20000010000 */
[----:B------:R-:W-:Y:S06]  /*2c90*/  BRA `(.L_x_16817) ;  /* 0x00000000000c7947 */ /* 0x000fec0003800000 */
.L_x_16816:
[----:B-----5:R-:W-:-:S05]  /*2ca0*/  SHF.L.U32 R121, R46, 0x10, RZ ;  /* 0x000000102e797819 */ /* 0x020fca00000006ff */
[----:B------:R-:W-:-:S04]  /*2cb0*/  FADD.FTZ R84, R121, R84 ;  /* 0x0000005479547221 */ /* 0x000fc80000010000 */
[----:B------:R-:W-:-:S07]  /*2cc0*/  @P1 FADD.FTZ R84, R52, R84 ;  /* 0x0000005434541221 */ /* 0x000fce0000010000 */
.L_x_16817:
[----:B------:R-:W-:Y:S01]  /*2cd0*/  SHF.L.U32 R85, R85, 0x10, RZ ;  /* 0x0000001055557819 */ /* 0x000fe200000006ff */
[----:B------:R-:W-:Y:S06]  /*2ce0*/  @P2 BRA `(.L_x_16818) ;  /* 0x00000000000c2947 */ /* 0x000fec0003800000 */
[----:B------:R-:W-:Y:S05]  /*2cf0*/  @!P1 BRA `(.L_x_16819) ;  /* 0x0000000000189947 */ /* 0x000fea0003800000 */
[----:B-----5:R-:W-:Y:S01]  /*2d00*/  FADD.FTZ R85, R53, R85 ;  /* 0x0000005535557221 */ /* 0x020fe20000010000 */
[----:B------:R-:W-:Y:S06]  /*2d10*/  BRA `(.L_x_16819) ;  /* 0x0000000000107947 */ /* 0x000fec0003800000 */
.L_x_16818:
[----:B-----5:R-:W-:-:S04]  /*2d20*/  PRMT R86, R46, 0x7632, R86 ;  /* 0x000076322e567816 */ /* 0x020fc80000000056 */
[----:B------:R-:W-:-:S05]  /*2d30*/  SHF.L.U32 R86, R86, 0x10, RZ ;  /* 0x0000001056567819 */ /* 0x000fca00000006ff */
[----:B------:R-:W-:-:S04]  /*2d40*/  FADD.FTZ R85, R86, R85 ;  /* 0x0000005556557221 */ /* 0x000fc80000010000 */
[----:B------:R-:W-:-:S07]  /*2d50*/  @P1 FADD.FTZ R85, R53, R85 ;  /* 0x0000005535551221 */ /* 0x000fce0000010000 */
.L_x_16819:
[C---:B------:R-:W-:Y:S02]  /*2d60*/  PRMT R120, R87.reuse, 0x7632, R120 ;  /* 0x0000763257787816 */ /* 0x040fe40000000078 */
[----:B------:R-:W-:Y:S01]  /*2d70*/  SHF.L.U32 R86, R87, 0x10, RZ ;  /* 0x0000001057567819 */ /* 0x000fe200000006ff */
[----:B------:R-:W-:Y:S06]  /*2d80*/  @P2 BRA `(.L_x_16820) ;  /* 0x00000000000c2947 */ /* 0x000fec0003800000 */
[----:B------:R-:W-:Y:S05]  /*2d90*/  @!P1 BRA `(.L_x_16821) ;  /* 0x0000000000149947 */ /* 0x000fea0003800000 */
[----:B-----5:R-:W-:Y:S01]  /*2da0*/  FADD.FTZ R86, R54, R86 ;  /* 0x0000005636567221 */ /* 0x020fe20000010000 */
[----:B------:R-:W-:Y:S06]  /*2db0*/  BRA `(.L_x_16821) ;  /* 0x00000000000c7947 */ /* 0x000fec0003800000 */
.L_x_16820:
[----:B-----5:R-:W-:-:S05]  /*2dc0*/  SHF.L.U32 R87, R47, 0x10, RZ ;  /* 0x000000102f577819 */ /* 0x020fca00000006ff */
[----:B------:R-:W-:-:S04]  /*2dd0*/  FADD.FTZ R86, R87, R86 ;  /* 0x0000005657567221 */ /* 0x000fc80000010000 */
[----:B------:R-:W-:-:S07]  /*2de0*/  @P1 FADD.FTZ R86, R54, R86 ;  /* 0x0000005636561221 */ /* 0x000fce0000010000 */
.L_x_16821:
[----:B------:R-:W-:Y:S01]  /*2df0*/  SHF.L.U32 R87, R120, 0x10, RZ ;  /* 0x0000001078577819 */ /* 0x000fe200000006ff */
[----:B------:R-:W-:Y:S06]  /*2e00*/  @P2 BRA `(.L_x_16822) ;  /* 0x00000000000c2947 */ /* 0x000fec0003800000 */
[----:B------:R-:W-:Y:S05]  /*2e10*/  @!P1 BRA `(.L_x_16823) ;  /* 0x0000000000189947 */ /* 0x000fea0003800000 */
[----:B-----5:R-:W-:Y:S01]  /*2e20*/  FADD.FTZ R87, R55, R87 ;  /* 0x0000005737577221 */ /* 0x020fe20000010000 */
[----:B------:R-:W-:Y:S06]  /*2e30*/  BRA `(.L_x_16823) ;  /* 0x0000000000107947 */ /* 0x000fec0003800000 */
.L_x_16822:
[----:B-----5:R-:W-:-:S04]  /*2e40*/  PRMT R120, R47, 0x7632, R120 ;  /* 0x000076322f787816 */ /* 0x020fc80000000078 */
[----:B------:R-:W-:-:S05]  /*2e50*/  SHF.L.U32 R120, R120, 0x10, RZ ;  /* 0x0000001078787819 */ /* 0x000fca00000006ff */
[----:B------:R-:W-:-:S04]  /*2e60*/  FADD.FTZ R87, R120, R87 ;  /* 0x0000005778577221 */ /* 0x000fc80000010000 */
[----:B------:R-:W-:-:S07]  /*2e70*/  @P1 FADD.FTZ R87, R55, R87 ;  /* 0x0000005737571221 */ /* 0x000fce0000010000 */
.L_x_16823:
[----:B------:R-:W-:-:S04]  /*2e80*/  LEA R120, P1, R122, UR12, 0x5 ;  /* 0x0000000c7a787c11 */ /* 0x000fc8000f8228ff */
[C---:B------:R-:W-:Y:S02]  /*2e90*/  LEA.HI.X R121, R122.reuse, UR13, RZ, 0x5, P1 ;  /* 0x0000000d7a797c11 */ /* 0x040fe400088f2cff */
[----:B------:R-:W-:-:S03]  /*2ea0*/  IADD3 R122, R122, 0x20, RZ ;  /* 0x000000207a7a7810 */ /* 0x000fc60007ffe0ff */
[----:B------:R3:W-:Y:S04]  /*2eb0*/  STG.E.128 desc[UR4][R120.64], R80 ;  /* 0x0000005078007986 */ /* 0x0007e8000c101d04 */
[----:B------:R3:W-:Y:S02]  /*2ec0*/  STG.E.128 desc[UR4][R120.64+0x10], R84 ;  /* 0x0000105478007986 */ /* 0x0007e4000c101d04 */
.L_x_16807:
[----:B------:R-:W-:Y:S05]  /*2ed0*/  BSYNC B0 ;  /* 0x0000000000007941 */ /* 0x000fea0003800000 */
.L_x_16806:
[----:B------:R-:W-:Y:S01]  /*2ee0*/  ISETP.GE.U32.AND P1, PT, R139, 0xa0, PT ;  /* 0x000000a08b00780c */ /* 0x000fe20003f26070 */
[----:B------:R-:W-:-:S12]  /*2ef0*/  BSSY B0, `(.L_x_16824) ;  /* 0x000005f000007945 */ /* 0x000fd80003800000 */
[----:B------:R-:W-:Y:S05]  /*2f00*/  @!P1 BRA `(.L_x_16825) ;  /* 0x0000000400749947 */ /* 0x000fea0003800000 */
[----:B------:R-:W-:Y:S01]  /*2f10*/  ISETP.NE.U32.AND P2, PT, RZ, UR8, PT ;  /* 0x00000008ff007c0c */ /* 0x000fe2000bf45070 */
[----:B------:R-:W4:Y:S03]  /*2f20*/  LDC.64 R92, c[0x0][0x220] ;  /* 0x00008800ff5c7b82 */ /* 0x000f260000000a00 */
[----:B------:R-:W-:-:S13]  /*2f30*/  ISETP.NE.AND.EX P2, PT, RZ, UR9, PT, P2 ;  /* 0x00000009ff007c0c */ /* 0x000fda000bf45320 */
[----:B0123--:R-:W-:-:S04]  /*2f40*/  @P2 LEA R120, P1, R122, UR8, 0x4 ;  /* 0x000000087a782c11 */ /* 0x00ffc8000f8220ff */
[C---:B------:R-:W-:Y:S02]  /*2f50*/  @P2 LEA.HI.X R121, R122.reuse, UR9, RZ, 0x4, P1 ;  /* 0x000000097a792c11 */ /* 0x040fe400088f24ff */
[----:B------:R-:W-:Y:S01]  /*2f60*/  ISETP.NE.U32.AND P1, PT, RZ, UR10, PT ;  /* 0x0000000aff007c0c */ /* 0x000fe2000bf25070 */
[----:B----4-:R-:W-:Y:S02]  /*2f70*/  IMAD.WIDE.U32 R92, R122, 0x10, R92 ;  /* 0x000000107a5c7825 */ /* 0x010fe400078e005c */
        /* <DEDUP_REMOVED lines=15> */
.L_x_16826:
[----:B-----5:R-:W-:-:S05]  /*3070*/  SHF.L.U32 R91, R44, 0x10, RZ ;  /* 0x000000102c5b7819 */ /* 0x020fca00000006ff */
[----:B------:R-:W-:-:S04]  /*3080*/  FADD.FTZ R88, R91, R88 ;  /* 0x000000585b587221 */ /* 0x000fc80000010000 */
[----:B------:R-:W-:-:S07]  /*3090*/  @P1 FADD.FTZ R88, R48, R88 ;  /* 0x0000005830581221 */ /* 0x000fce0000010000 */
.L_x_16827:
[----:B------:R-:W-:Y:S01]  /*30a0*/  SHF.L.U32 R89, R89, 0x10, RZ ;  /* 0x0000001059597819 */ /* 0x000fe200000006ff */
[----:B------:R-:W-:Y:S06]  /*30b0*/  @P2 BRA `(.L_x_16828) ;  /* 0x00000000000c2947 */ /* 0x000fec0003800000 */
[----:B------:R-:W-:Y:S05]  /*30c0*/  @!P1 BRA `(.L_x_16829) ;  /* 0x0000000000189947 */ /* 0x000fea0003800000 */
[----:B-----5:R-:W-:Y:S01]  /*30d0*/  FADD.FTZ R89, R49, R89 ;  /* 0x0000005931597221 */ /* 0x020fe20000010000 */
[----:B------:R-:W-:Y:S06]  /*30e0*/  BRA `(.L_x_16829) ;  /* 0x0000000000107947 */ /* 0x000fec0003800000 */
.L_x_16828:
[----:B-----5:R-:W-:-:S04]  /*30f0*/  PRMT R90, R44, 0x7632, R90 ;  /* 0x000076322c5a7816 */ /* 0x020fc8000000005a */
[----:B------:R-:W-:-:S05]  /*3100*/  SHF.L.U32 R90, R90, 0x10, RZ ;  /* 0x000000105a5a7819 */ /* 0x000fca00000006ff */
[----:B------:R-:W-:-:S04]  /*3110*/  FADD.FTZ R89, R90, R89 ;  /* 0x000000595a597221 */ /* 0x000fc80000010000 */
[----:B------:R-:W-:-:S07]  /*3120*/  @P1 FADD.FTZ R89, R49, R89 ;  /* 0x0000005931591221 */ /* 0x000fce0000010000 */
.L_x_16829:
[C---:B------:R-:W-:Y:S02]  /*3130*/  PRMT R91, R93.reuse, 0x7632, R91 ;  /* 0x000076325d5b7816 */ /* 0x040fe4000000005b */
[----:B------:R-:W-:Y:S01]  /*3140*/  SHF.L.U32 R90, R93, 0x10, RZ ;  /* 0x000000105d5a7819 */ /* 0x000fe200000006ff */
[----:B------:R-:W-:Y:S06]  /*3150*/  @P2 BRA `(.L_x_16830) ;  /* 0x00000000000c2947 */ /* 0x000fec0003800000 */
[----:B------:R-:W-:Y:S05]  /*3160*/  @!P1 BRA `(.L_x_16831) ;  /* 0x0000000000149947 */ /* 0x000fea0003800000 */
[----:B-----5:R-:W-:Y:S01]  /*3170*/  FADD.FTZ R90, R50, R90 ;  /* 0x0000005a325a7221 */ /* 0x020fe20000010000 */
[----:B------:R-:W-:Y:S06]  /*3180*/  BRA `(.L_x_16831) ;  /* 0x00000000000c7947 */ /* 0x000fec0003800000 */
.L_x_16830:
[----:B-----5:R-:W-:-:S05]  /*3190*/  SHF.L.U32 R93, R45, 0x10, RZ ;  /* 0x000000102d5d7819 */ /* 0x020fca00000006ff */
[----:B------:R-:W-:-:S04]  /*31a0*/  FADD.FTZ R90, R93, R90 ;  /* 0x0000005a5d5a7221 */ /* 0x000fc80000010000 */
[----:B------:R-:W-:-:S07]  /*31b0*/  @P1 FADD.FTZ R90, R50, R90 ;  /* 0x0000005a325a1221 */ /* 0x000fce0000010000 */
.L_x_16831:
[----:B------:R-:W-:Y:S01]  /*31c0*/  SHF.L.U32 R91, R91, 0x10, RZ ;  /* 0x000000105b5b7819 */ /* 0x000fe200000006ff */
[----:B------:R-:W-:Y:S06]  /*31d0*/  @P2 BRA `(.L_x_16832) ;  /* 0x00000000000c2947 */ /* 0x000fec0003800000 */
[----:B------:R-:W-:Y:S05]  /*31e0*/  @!P1 BRA `(.L_x_16833) ;  /* 0x0000000000189947 */ /* 0x000fea0003800000 */
[----:B-----5:R-:W-:Y:S01]  /*31f0*/  FADD.FTZ R91, R51, R91 ;  /* 0x0000005b335b7221 */ /* 0x020fe20000010000 */
[----:B------:R-:W-:Y:S06]  /*3200*/  BRA `(.L_x_16833) ;  /* 0x0000000000107947 */ /* 0x000fec0003800000 */
.L_x_16832:
[----:B-----5:R-:W-:-:S04]  /*3210*/  PRMT R92, R45, 0x7632, R92 ;  /* 0x000076322d5c7816 */ /* 0x020fc8000000005c */
[----:B------:R-:W-:-:S05]  /*3220*/  SHF.L.U32 R92, R92, 0x10, RZ ;  /* 0x000000105c5c7819 */ /* 0x000fca00000006ff */
[----:B------:R-:W-:-:S04]  /*3230*/  FADD.FTZ R91, R92, R91 ;  /* 0x0000005b5c5b7221 */ /* 0x000fc80000010000 */
[----:B------:R-:W-:-:S07]  /*3240*/  @P1 FADD.FTZ R91, R51, R91 ;  /* 0x0000005b335b1221 */ /* 0x000fce0000010000 */
.L_x_16833:
[C---:B------:R-:W-:Y:S02]  /*3250*/  PRMT R93, R94.reuse, 0x7632, R93 ;  /* 0x000076325e5d7816 */ /* 0x040fe4000000005d */
[----:B------:R-:W-:Y:S01]  /*3260*/  SHF.L.U32 R92, R94, 0x10, RZ ;  /* 0x000000105e5c7819 */ /* 0x000fe200000006ff */
[----:B------:R-:W-:Y:S06]  /*3270*/  @P2 BRA `(.L_x_16834) ;  /* 0x00000000000c2947 */ /* 0x000fec0003800000 */
[----:B------:R-:W-:Y:S05]  /*3280*/  @!P1 BRA `(.L_x_16835) ;  /* 0x0000000000149947 */ /* 0x000fea0003800000 */
[----:B-----5:R-:W-:Y:S01]  /*3290*/  FADD.FTZ R92, R52, R92 ;  /* 0x0000005c345c7221 */ /* 0x020fe20000010000 */
[----:B------:R-:W-:Y:S06]  /*32a0*/  BRA `(.L_x_16835) ;  /* 0x00000000000c7947 */ /* 0x000fec0003800000 */
.L_x_16834:
[----:B-----5:R-:W-:-:S05]  /*32b0*/  SHF.L.U32 R121, R46, 0x10, RZ ;  /* 0x000000102e797819 */ /* 0x020fca00000006ff */
[----:B------:R-:W-:-:S04]  /*32c0*/  FADD.FTZ R92, R121, R92 ;  /* 0x0000005c795c7221 */ /* 0x000fc80000010000 */
[----:B------:R-:W-:-:S07]  /*32d0*/  @P1 FADD.FTZ R92, R52, R92 ;  /* 0x0000005c345c1221 */ /* 0x000fce0000010000 */
.L_x_16835:
[----:B------:R-:W-:Y:S01]  /*32e0*/  SHF.L.U32 R93, R93, 0x10, RZ ;  /* 0x000000105d5d7819 */ /* 0x000fe200000006ff */
[----:B------:R-:W-:Y:S06]  /*32f0*/  @P2 BRA `(.L_x_16836) ;  /* 0x00000000000c2947 */ /* 0x000fec0003800000 */
[----:B------:R-:W-:Y:S05]  /*3300*/  @!P1 BRA `(.L_x_16837) ;  /* 0x0000000000189947 */ /* 0x000fea0003800000 */
[----:B-----5:R-:W-:Y:S01]  /*3310*/  FADD.FTZ R93, R53, R93 ;  /* 0x0000005d355d7221 */ /* 0x020fe20000010000 */
[----:B------:R-:W-:Y:S06]  /*3320*/  BRA `(.L_x_16837) ;  /* 0x0000000000107947 */ /* 0x000fec0003800000 */
.L_x_16836:
[----:B-----5:R-:W-:-:S04]  /*3330*/  PRMT R94, R46, 0x7632, R94 ;  /* 0x000076322e5e7816 */ /* 0x020fc8000000005e */
[----:B------:R-:W-:-:S05]  /*3340*/  SHF.L.U32 R94, R94, 0x10, RZ ;  /* 0x000000105e5e7819 */ /* 0x000fca00000006ff */
[----:B------:R-:W-:-:S04]  /*3350*/  FADD.FTZ R93, R94, R93 ;  /* 0x0000005d5e5d7221 */ /* 0x000fc80000010000 */
[----:B------:R-:W-:-:S07]  /*3360*/  @P1 FADD.FTZ R93, R53, R93 ;  /* 0x0000005d355d1221 */ /* 0x000fce0000010000 */
.L_x_16837:
[C---:B------:R-:W-:Y:S02]  /*3370*/  PRMT R120, R95.reuse, 0x7632, R120 ;  /* 0x000076325f787816 */ /* 0x040fe40000000078 */
[----:B------:R-:W-:Y:S01]  /*3380*/  SHF.L.U32 R94, R95, 0x10, RZ ;  /* 0x000000105f5e7819 */ /* 0x000fe200000006ff */
[----:B------:R-:W-:Y:S06]  /*3390*/  @P2 BRA `(.L_x_16838) ;  /* 0x00000000000c2947 */ /* 0x000fec0003800000 */
[----:B------:R-:W-:Y:S05]  /*33a0*/  @!P1 BRA `(.L_x_16839) ;  /* 0x0000000000149947 */ /* 0x000fea0003800000 */
[----:B-----5:R-:W-:Y:S01]  /*33b0*/  FADD.FTZ R94, R54, R94 ;  /* 0x0000005e365e7221 */ /* 0x020fe20000010000 */
[----:B------:R-:W-:Y:S06]  /*33c0*/  BRA `(.L_x_16839) ;  /* 0x00000000000c7947 */ /* 0x000fec0003800000 */
.L_x_16838:
[----:B-----5:R-:W-:-:S05]  /*33d0*/  SHF.L.U32 R95, R47, 0x10, RZ ;  /* 0x000000102f5f7819 */ /* 0x020fca00000006ff */
[----:B------:R-:W-:-:S04]  /*33e0*/  FADD.FTZ R94, R95, R94 ;  /* 0x0000005e5f5e7221 */ /* 0x000fc80000010000 */
[----:B------:R-:W-:-:S07]  /*33f0*/  @P1 FADD.FTZ R94, R54, R94 ;  /* 0x0000005e365e1221 */ /* 0x000fce0000010000 */
.L_x_16839:
[----:B------:R-:W-:Y:S01]  /*3400*/  SHF.L.U32 R95, R120, 0x10, RZ ;  /* 0x00000010785f7819 */ /* 0x000fe200000006ff */
[----:B------:R-:W-:Y:S06]  /*3410*/  @P2 BRA `(.L_x_16840) ;  /* 0x00000000000c2947 */ /* 0x000fec0003800000 */
[----:B------:R-:W-:Y:S05]  /*3420*/  @!P1 BRA `(.L_x_16841) ;  /* 0x0000000000189947 */ /* 0x000fea0003800000 */
[----:B-----5:R-:W-:Y:S01]  /*3430*/  FADD.FTZ R95, R55, R95 ;  /* 0x0000005f375f7221 */ /* 0x020fe20000010000 */
[----:B------:R-:W-:Y:S06]  /*3440*/  BRA `(.L_x_16841) ;  /* 0x0000000000107947 */ /* 0x000fec0003800000 */
.L_x_16840:
[----:B-----5:R-:W-:-:S04]  /*3450*/  PRMT R120, R47, 0x7632, R120 ;  /* 0x000076322f787816 */ /* 0x020fc80000000078 */
[----:B------:R-:W-:-:S05]  /*3460*/  SHF.L.U32 R120, R120, 0x10, RZ ;  /* 0x0000001078787819 */ /* 0x000fca00000006ff */
[----:B------:R-:W-:-:S04]  /*3470*/  FADD.FTZ R95, R120, R95 ;  /* 0x0000005f785f7221 */ /* 0x000fc80000010000 */
[----:B------:R-:W-:-:S07]  /*3480*/  @P1 FADD.FTZ R95, R55, R95 ;  /* 0x0000005f375f1221 */ /* 0x000fce0000010000 */
.L_x_16841:
[----:B------:R-:W-:-:S04]  /*3490*/  LEA R120, P1, R122, UR12, 0x5 ;  /* 0x0000000c7a787c11 */ /* 0x000fc8000f8228ff */
[C---:B------:R-:W-:Y:S02]  /*34a0*/  LEA.HI.X R121, R122.reuse, UR13, RZ, 0x5, P1 ;  /* 0x0000000d7a797c11 */ /* 0x040fe400088f2cff */
[----:B------:R-:W-:-:S03]  /*34b0*/  IADD3 R122, R122, 0x20, RZ ;  /* 0x000000207a7a7810 */ /* 0x000fc60007ffe0ff */
[----:B------:R4:W-:Y:S04]  /*34c0*/  STG.E.128 desc[UR4][R120.64], R88 ;  /* 0x0000005878007986 */ /* 0x0009e8000c101d04 */
[----:B------:R4:W-:Y:S02]  /*34d0*/  STG.E.128 desc[UR4][R120.64+0x10], R92 ;  /* 0x0000105c78007986 */ /* 0x0009e4000c101d04 */
.L_x_16825:
[----:B------:R-:W-:Y:S05]  /*34e0*/  BSYNC B0 ;  /* 0x0000000000007941 */ /* 0x000fea0003800000 */
.L_x_16824:
[----:B------:R-:W-:Y:S01]  /*34f0*/  ISETP.GE.U32.AND P1, PT, R139, 0xc0, PT ;  /* 0x000000c08b00780c */ /* 0x000fe20003f26070 */
[----:B------:R-:W-:-:S12]  /*3500*/  BSSY B0, `(.L_x_16842) ;  /* 0x000005f000007945 */ /* 0x000fd80003800000 */
[----:B------:R-:W-:Y:S05]  /*3510*/  @!P1 BRA `(.L_x_16843) ;  /* 0x0000000400749947 */ /* 0x000fea0003800000 */
[----:B------:R-:W-:Y:S01]  /*3520*/  ISETP.NE.U32.AND P2, PT, RZ, UR8, PT ;  /* 0x00000008ff007c0c */ /* 0x000fe2000bf45070 */
[----:B------:R-:W0:Y:S03]  /*3530*/  LDC.64 R100, c[0x0][0x220] ;  /* 0x00008800ff647b82 */ /* 0x000e260000000a00 */
[----:B------:R-:W-:-:S13]  /*3540*/  ISETP.NE.AND.EX P2, PT, RZ, UR9, PT, P2 ;  /* 0x00000009ff007c0c */ /* 0x000fda000bf45320 */
[----:B01234-:R-:W-:-:S04]  /*3550*/  @P2 LEA R120, P1, R122, UR8, 0x4 ;  /* 0x000000087a782c11 */ /* 0x01ffc8000f8220ff */
[C---:B------:R-:W-:Y:S02]  /*3560*/  @P2 LEA.HI.X R121, R122.reuse, UR9, RZ, 0x4, P1 ;  /* 0x000000097a792c11 */ /* 0x040fe400088f24ff */
[----:B------:R-:W-:Y:S01]  /*3570*/  ISETP.NE.U32.AND P1, PT, RZ, UR10, PT ;  /* 0x0000000aff007c0c */ /* 0x000fe2000bf25070 */
[----:B------:R-:W-:Y:S02]  /*3580*/  IMAD.WIDE.U32 R100, R122, 0x10, R100 ;  /* 0x000000107a647825 */ /* 0x000fe400078e0064 */
        /* <DEDUP_REMOVED lines=15> */
.L_x_16844:
[----:B-----5:R-:W-:-:S05]  /*3680*/  SHF.L.U32 R99, R44, 0x10, RZ ;  /* 0x000000102c637819 */ /* 0x020fca00000006ff */
[----:B------:R-:W-:-:S04]  /*3690*/  FADD.FTZ R96, R99, R96 ;  /* 0x0000006063607221 */ /* 0x000fc80000010000 */
[----:B------:R-:W-:-:S07]  /*36a0*/  @P1 FADD.FTZ R96, R48, R96 ;  /* 0x0000006030601221 */ /* 0x000fce0000010000 */
.L_x_16845:
[----:B------:R-:W-:Y:S01]  /*36b0*/  SHF.L.U32 R97, R97, 0x10, RZ ;  /* 0x0000001061617819 */ /* 0x000fe200000006ff */
[----:B------:R-:W-:Y:S06]  /*36c0*/  @P2 BRA `(.L_x_16846) ;  /* 0x00000000000c2947 */ /* 0x000fec0003800000 */
[----:B------:R-:W-:Y:S05]  /*36d0*/  @!P1 BRA `(.L_x_16847) ;  /* 0x0000000000189947 */ /* 0x000fea0003800000 */
[----:B-----5:R-:W-:Y:S01]  /*36e0*/  FADD.FTZ R97, R49, R97 ;  /* 0x0000006131617221 */ /* 0x020fe20000010000 */
[----:B------:R-:W-:Y:S06]  /*36f0*/  BRA `(.L_x_16847) ;  /* 0x0000000000107947 */ /* 0x000fec0003800000 */
.L_x_16846:
[----:B-----5:R-:W-:-:S04]  /*3700*/  PRMT R98, R44, 0x7632, R98 ;  /* 0x000076322c627816 */ /* 0x020fc80000000062 */
[----:B------:R-:W-:-:S05]  /*3710*/  SHF.L.U32 R98, R98, 0x10, RZ ;  /* 0x0000001062627819 */ /* 0x000fca00000006ff */
[----:B------:R-:W-:-:S04]  /*3720*/  FADD.FTZ R97, R98, R97 ;  /* 0x0000006162617221 */ /* 0x000fc80000010000 */
[----:B------:R-:W-:-:S07]  /*3730*/  @P1 FADD.FTZ R97, R49, R97 ;  /* 0x0000006131611221 */ /* 0x000fce0000010000 */
.L_x_16847:
[C---:B------:R-:W-:Y:S02]  /*3740*/  PRMT R99, R101.reuse, 0x7632, R99 ;  /* 0x0000763265637816 */ /* 0x040fe40000000063 */
[----:B------:R-:W-:Y:S01]  /*3750*/  SHF.L.U32 R98, R101, 0x10, RZ ;  /* 0x0000001065627819 */ /* 0x000fe200000006ff */
[----:B------:R-:W-:Y:S06]  /*3760*/  @P2 BRA `(.L_x_16848) ;  /* 0x00000000000c2947 */ /* 0x000fec0003800000 */
[----:B------:R-:W-:Y:S05]  /*3770*/  @!P1 BRA `(.L_x_16849) ;  /* 0x0000000000149947 */ /* 0x000fea0003800000 */
[----:B-----5:R-:W-:Y:S01]  /*3780*/  FADD.FTZ R98, R50, R98 ;  /* 0x0000006232627221 */ /* 0x020fe20000010000 */
[----:B------:R-:W-:Y:S06]  /*3790*/  BRA `(.L_x_16849) ;  /* 0x00000000000c7947 */ /* 0x000fec0003800000 */
.L_x_16848:
[----:B-----5:R-:W-:-:S05]  /*37a0*/  SHF.L.U32 R101, R45, 0x10, RZ ;  /* 0x000000102d657819 */ /* 0x020fca00000006ff */
[----:B------:R-:W-:-:S04]  /*37b0*/  FADD.FTZ R98, R101, R98 ;  /* 0x0000006265627221 */ /* 0x000fc80000010000 */
[----:B------:R-:W-:-:S07]  /*37c0*/  @P1 FADD.FTZ R98, R50, R98 ;  /* 0x0000006232621221 */ /* 0x000fce0000010000 */
.L_x_16849:
[----:B------:R-:W-:Y:S01]  /*37d0*/  SHF.L.U32 R99, R99, 0x10, RZ ;  /* 0x0000001063637819 */ /* 0x000fe200000006ff */
[----:B------:R-:W-:Y:S06]  /*37e0*/  @P2 BRA `(.L_x_16850) ;  /* 0x00000000000c2947 */ /* 0x000fec0003800000 */
[----:B------:R-:W-:Y:S05]  /*37f0*/  @!P1 BRA `(.L_x_16851) ;  /* 0x0000000000189947 */ /* 0x000fea0003800000 */
[----:B-----5:R-:W-:Y:S01]  /*3800*/  FADD.FTZ R99, R51, R99 ;  /* 0x0000006333637221 */ /* 0x020fe20000010000 */
[----:B------:R-:W-:Y:S06]  /*3810*/  BRA `(.L_x_16851) ;  /* 0x0000000000107947 */ /* 0x000fec0003800000 */
.L_x_16850:
[----:B-----5:R-:W-:-:S04]  /*3820*/  PRMT R100, R45, 0x7632, R100 ;  /* 0x000076322d647816 */ /* 0x020fc80000000064 */
[----:B------:R-:W-:-:S05]  /*3830*/  SHF.L.U32 R100, R100, 0x10, RZ ;  /* 0x0000001064647819 */ /* 0x000fca00000006ff */
[----:B------:R-:W-:-:S04]  /*3840*/  FADD.FTZ R99, R100, R99 ;  /* 0x0000006364637221 */ /* 0x000fc80000010000 */
[----:B------:R-:W-:-:S07]  /*3850*/  @P1 FADD.FTZ R99, R51, R99 ;  /* 0x0000006333631221 */ /* 0x000fce0000010000 */
.L_x_16851:
[C---:B------:R-:W-:Y:S02]  /*3860*/  PRMT R101, R102.reuse, 0x7632, R101 ;  /* 0x0000763266657816 */ /* 0x040fe40000000065 */
[----:B------:R-:W-:Y:S01]  /*3870*/  SHF.L.U32 R100, R102, 0x10, RZ ;  /* 0x0000001066647819 */ /* 0x000fe200000006ff */
[----:B------:R-:W-:Y:S06]  /*3880*/  @P2 BRA `(.L_x_16852) ;  /* 0x00000000000c2947 */ /* 0x000fec0003800000 */
[----:B------:R-:W-:Y:S05]  /*3890*/  @!P1 BRA `(.L_x_16853) ;  /* 0x0000000000149947 */ /* 0x000fea0003800000 */
[----:B-----5:R-:W-:Y:S01]  /*38a0*/  FADD.FTZ R100, R52, R100 ;  /* 0x0000006434647221 */ /* 0x020fe20000010000 */
[----:B------:R-:W-:Y:S06]  /*38b0*/  BRA `(.L_x_16853) ;  /* 0x00000000000c7947 */ /* 0x000fec0003800000 */
.L_x_16852:
[----:B-----5:R-:W-:-:S05]  /*38c0*/  SHF.L.U32 R121, R46, 0x10, RZ ;  /* 0x000000102e797819 */ /* 0x020fca00000006ff */
[----:B------:R-:W-:-:S04]  /*38d0*/  FADD.FTZ R100, R121, R100 ;  /* 0x0000006479647221 */ /* 0x000fc80000010000 */
[----:B------:R-:W-:-:S07]  /*38e0*/  @P1 FADD.FTZ R100, R52, R100 ;  /* 0x0000006434641221 */ /* 0x000fce0000010000 */
.L_x_16853:
[----:B------:R-:W-:Y:S01]  /*38f0*/  SHF.L.U32 R101, R101, 0x10, RZ ;  /* 0x0000001065657819 */ /* 0x000fe200000006ff */
[----:B------:R-:W-:Y:S06]  /*3900*/  @P2 BRA `(.L_x_16854) ;  /* 0x00000000000c2947 */ /* 0x000fec0003800000 */
[----:B------:R-:W-:Y:S05]  /*3910*/  @!P1 BRA `(.L_x_16855) ;  /* 0x0000000000189947 */ /* 0x000fea0003800000 */
[----:B-----5:R-:W-:Y:S01]  /*3920*/  FADD.FTZ R101, R53, R101 ;  /* 0x0000006535657221 */ /* 0x020fe20000010000 */
[----:B------:R-:W-:Y:S06]  /*3930*/  BRA `(.L_x_16855) ;  /* 0x0000000000107947 */ /* 0x000fec0003800000 */
.L_x_16854:
[----:B-----5:R-:W-:-:S04]  /*3940*/  PRMT R102, R46, 0x7632, R102 ;  /* 0x000076322e667816 */ /* 0x020fc80000000066 */
[----:B------:R-:W-:-:S05]  /*3950*/  SHF.L.U32 R102, R102, 0x10, RZ ;  /* 0x0000001066667819 */ /* 0x000fca00000006ff */
[----:B------:R-:W-:-:S04]  /*3960*/  FADD.FTZ R101, R102, R101 ;  /* 0x0000006566657221 */ /* 0x000fc80000010000 */
[----:B------:R-:W-:-:S07]  /*3970*/  @P1 FADD.FTZ R101, R53, R101 ;  /* 0x0000006535651221 */ /* 0x000fce0000010000 */
.L_x_16855:
[C---:B------:R-:W-:Y:S02]  /*3980*/  PRMT R120, R103.reuse, 0x7632, R120 ;  /* 0x0000763267787816 */ /* 0x040fe40000000078 */
[----:B------:R-:W-:Y:S01]  /*3990*/  SHF.L.U32 R102, R103, 0x10, RZ ;  /* 0x0000001067667819 */ /* 0x000fe200000006ff */
[----:B------:R-:W-:Y:S06]  /*39a0*/  @P2 BRA `(.L_x_16856) ;  /* 0x00000000000c2947 */ /* 0x000fec0003800000 */
[----:B------:R-:W-:Y:S05]  /*39b0*/  @!P1 BRA `(.L_x_16857) ;  /* 0x0000000000149947 */ /* 0x000fea0003800000 */
[----:B-----5:R-:W-:Y:S01]  /*39c0*/  FADD.FTZ R102, R54, R102 ;  /* 0x0000006636667221 */ /* 0x020fe20000010000 */
[----:B------:R-:W-:Y:S06]  /*39d0*/  BRA `(.L_x_16857) ;  /* 0x00000000000c7947 */ /* 0x000fec0003800000 */
.L_x_16856:
[----:B-----5:R-:W-:-:S05]  /*39e0*/  SHF.L.U32 R103, R47, 0x10, RZ ;  /* 0x000000102f677819 */ /* 0x020fca00000006ff */
[----:B------:R-:W-:-:S04]  /*39f0*/  FADD.FTZ R102, R103, R102 ;  /* 0x0000006667667221 */ /* 0x000fc80000010000 */
[----:B------:R-:W-:-:S07]  /*3a00*/  @P1 FADD.FTZ R102, R54, R102 ;  /* 0x0000006636661221 */ /* 0x000fce0000010000 */
.L_x_16857:
[----:B------:R-:W-:Y:S01]  /*3a10*/  SHF.L.U32 R103, R120, 0x10, RZ ;  /* 0x0000001078677819 */ /* 0x000fe200000006ff */
[----:B------:R-:W-:Y:S06]  /*3a20*/  @P2 BRA `(.L_x_16858) ;  /* 0x00000000000c2947 */ /* 0x000fec0003800000 */
[----:B------:R-:W-:Y:S05]  /*3a30*/  @!P1 BRA `(.L_x_16859) ;  /* 0x0000000000189947 */ /* 0x000fea0003800000 */
[----:B-----5:R-:W-:Y:S01]  /*3a40*/  FADD.FTZ R103, R55, R103 ;  /* 0x0000006737677221 */ /* 0x020fe20000010000 */
[----:B------:R-:W-:Y:S06]  /*3a50*/  BRA `(.L_x_16859) ;  /* 0x0000000000107947 */ /* 0x000fec0003800000 */
.L_x_16858:
[----:B-----5:R-:W-:-:S04]  /*3a60*/  PRMT R120, R47, 0x7632, R120 ;  /* 0x000076322f787816 */ /* 0x020fc80000000078 */
[----:B------:R-:W-:-:S05]  /*3a70*/  SHF.L.U32 R120, R120, 0x10, RZ ;  /* 0x0000001078787819 */ /* 0x000fca00000006ff */
[----:B------:R-:W-:-:S04]  /*3a80*/  FADD.FTZ R103, R120, R103 ;  /* 0x0000006778677221 */ /* 0x000fc80000010000 */
[----:B------:R-:W-:-:S07]  /*3a90*/  @P1 FADD.FTZ R103, R55, R103 ;  /* 0x0000006737671221 */ /* 0x000fce0000010000 */
.L_x_16859:
[----:B------:R-:W-:-:S04]  /*3aa0*/  LEA R120, P1, R122, UR12, 0x5 ;  /* 0x0000000c7a787c11 */ /* 0x000fc8000f8228ff */
[C---:B------:R-:W-:Y:S02]  /*3ab0*/  LEA.HI.X R121, R122.reuse, UR13, RZ, 0x5, P1 ;  /* 0x0000000d7a797c11 */ /* 0x040fe400088f2cff */
[----:B------:R-:W-:-:S03]  /*3ac0*/  IADD3 R122, R122, 0x20, RZ ;  /* 0x000000207a7a7810 */ /* 0x000fc60007ffe0ff */
[----:B------:R0:W-:Y:S04]  /*3ad0*/  STG.E.128 desc[UR4][R120.64], R96 ;  /* 0x0000006078007986 */ /* 0x0001e8000c101d04 */
[----:B------:R0:W-:Y:S02]  /*3ae0*/  STG.E.128 desc[UR4][R120.64+0x10], R100 ;  /* 0x0000106478007986 */ /* 0x0001e4000c101d04 */
.L_x_16843:
[----:B------:R-:W-:Y:S05]  /*3af0*/  BSYNC B0 ;  /* 0x0000000000007941 */ /* 0x000fea0003800000 */
.L_x_16842:
        /* <DEDUP_REMOVED lines=25> */
.L_x_16862:
[----:B-----5:R-:W-:-:S05]  /*3c90*/  SHF.L.U32 R107, R44, 0x10, RZ ;  /* 0x000000102c6b7819 */ /* 0x020fca00000006ff */
[----:B------:R-:W-:-:S04]  /*3ca0*/  FADD.FTZ R104, R107, R104 ;  /* 0x000000686b687221 */ /* 0x000fc80000010000 */
[----:B------:R-:W-:-:S07]  /*3cb0*/  @P1 FADD.FTZ R104, R48, R104 ;  /* 0x0000006830681221 */ /* 0x000fce0000010000 */
.L_x_16863:
[----:B------:R-:W-:Y:S01]  /*3cc0*/  SHF.L.U32 R105, R105, 0x10, RZ ;  /* 0x0000001069697819 */ /* 0x000fe200000006ff */
[----:B------:R-:W-:Y:S06]  /*3cd0*/  @P2 BRA `(.L_x_16864) ;  /* 0x00000000000c2947 */ /* 0x000fec0003800000 */
[----:B------:R-:W-:Y:S05]  /*3ce0*/  @!P1 BRA `(.L_x_16865) ;  /* 0x0000000000189947 */ /* 0x000fea0003800000 */
[----:B-----5:R-:W-:Y:S01]  /*3cf0*/  FADD.FTZ R105, R49, R105 ;  /* 0x0000006931697221 */ /* 0x020fe20000010000 */
[----:B------:R-:W-:Y:S06]  /*3d00*/  BRA `(.L_x_16865) ;  /* 0x0000000000107947 */ /* 0x000fec0003800000 */
.L_x_16864:
[----:B-----5:R-:W-:-:S04]  /*3d10*/  PRMT R106, R44, 0x7632, R106 ;  /* 0x000076322c6a7816 */ /* 0x020fc8000000006a */
[----:B------:R-:W-:-:S05]  /*3d20*/  SHF.L.U32 R106, R106, 0x10, RZ ;  /* 0x000000106a6a7819 */ /* 0x000fca00000006ff */
[----:B------:R-:W-:-:S04]  /*3d30*/  FADD.FTZ R105, R106, R105 ;  /* 0x000000696a697221 */ /* 0x000fc80000010000 */
[----:B------:R-:W-:-:S07]  /*3d40*/  @P1 FADD.FTZ R105, R49, R105 ;  /* 0x0000006931691221 */ /* 0x000fce0000010000 */
.L_x_16865:
[C---:B------:R-:W-:Y:S02]  /*3d50*/  PRMT R107, R109.reuse, 0x7632, R107 ;  /* 0x000076326d6b7816 */ /* 0x040fe4000000006b */
[----:B------:R-:W-:Y:S01]  /*3d60*/  SHF.L.U32 R106, R109, 0x10, RZ ;  /* 0x000000106d6a7819 */ /* 0x000fe200000006ff */
[----:B------:R-:W-:Y:S06]  /*3d70*/  @P2 BRA `(.L_x_16866) ;  /* 0x00000000000c2947 */ /* 0x000fec0003800000 */
[----:B------:R-:W-:Y:S05]  /*3d80*/  @!P1 BRA `(.L_x_16867) ;  /* 0x0000000000149947 */ /* 0x000fea0003800000 */
[----:B-----5:R-:W-:Y:S01]  /*3d90*/  FADD.FTZ R106, R50, R106 ;  /* 0x0000006a326a7221 */ /* 0x020fe20000010000 */
[----:B------:R-:W-:Y:S06]  /*3da0*/  BRA `(.L_x_16867) ;  /* 0x00000000000c7947 */ /* 0x000fec0003800000 */
.L_x_16866:
[----:B-----5:R-:W-:-:S05]  /*3db0*/  SHF.L.U32 R109, R45, 0x10, RZ ;  /* 0x000000102d6d7819 */ /* 0x020fca00000006ff */
[----:B------:R-:W-:-:S04]  /*3dc0*/  FADD.FTZ R106, R109, R106 ;  /* 0x0000006a6d6a7221 */ /* 0x000fc80000010000 */
[----:B------:R-:W-:-:S07]  /*3dd0*/  @P1 FADD.FTZ R106, R50, R106 ;  /* 0x0000006a326a1221 */ /* 0x000fce0000010000 */
.L_x_16867:
[----:B------:R-:W-:Y:S01]  /*3de0*/  SHF.L.U32 R107, R107, 0x10, RZ ;  /* 0x000000106b6b7819 */ /* 0x000fe200000006ff */
[----:B------:R-:W-:Y:S06]  /*3df0*/  @P2 BRA `(.L_x_16868) ;  /* 0x00000000000c2947 */ /* 0x000fec0003800000 */
[----:B------:R-:W-:Y:S05]  /*3e00*/  @!P1 BRA `(.L_x_16869) ;  /* 0x0000000000189947 */ /* 0x000fea0003800000 */
[----:B-----5:R-:W-:Y:S01]  /*3e10*/  FADD.FTZ R107, R51, R107 ;  /* 0x0000006b336b7221 */ /* 0x020fe20000010000 */
[----:B------:R-:W-:Y:S06]  /*3e20*/  BRA `(.L_x_16869) ;  /* 0x0000000000107947 */ /* 0x000fec0003800000 */
.L_x_16868:
[----:B-----5:R-:W-:-:S04]  /*3e30*/  PRMT R108, R45, 0x7632, R108 ;  /* 0x000076322d6c7816 */ /* 0x020fc8000000006c */
[----:B------:R-:W-:-:S05]  /*3e40*/  SHF.L.U32 R108, R108, 0x10, RZ ;  /* 0x000000106c6c7819 */ /* 0x000fca00000006ff */
[----:B------:R-:W-:-:S04]  /*3e50*/  FADD.FTZ R107, R108, R107 ;  /* 0x0000006b6c6b7221 */ /* 0x000fc80000010000 */
[----:B------:R-:W-:-:S07]  /*3e60*/  @P1 FADD.FTZ R107, R51, R107 ;  /* 0x0000006b336b1221 */ /* 0x000fce0000010000 */
.L_x_16869:
[C---:B------:R-:W-:Y:S02]  /*3e70*/  PRMT R109, R110.reuse, 0x7632, R109 ;  /* 0x000076326e6d7816 */ /* 0x040fe4000000006d */
[----:B------:R-:W-:Y:S01]  /*3e80*/  SHF.L.U32 R108, R110, 0x10, RZ ;  /* 0x000000106e6c7819 */ /* 0x000fe200000006ff */
[----:B------:R-:W-:Y:S06]  /*3e90*/  @P2 BRA `(.L_x_16870) ;  /* 0x00000000000c2947 */ /* 0x000fec0003800000 */
[----:B------:R-:W-:Y:S05]  /*3ea0*/  @!P1 BRA `(.L_x_16871) ;  /* 0x0000000000149947 */ /* 0x000fea0003800000 */
[----:B-----5:R-:W-:Y:S01]  /*3eb0*/  FADD.FTZ R108, R52, R108 ;  /* 0x0000006c346c7221 */ /* 0x020fe20000010000 */
[----:B------:R-:W-:Y:S06]  /*3ec0*/  BRA `(.L_x_16871) ;  /* 0x00000000000c7947 */ /* 0x000fec0003800000 */
.L_x_16870:
[----:B-----5:R-:W-:-:S05]  /*3ed0*/  SHF.L.U32 R121, R46, 0x10, RZ ;  /* 0x000000102e797819 */ /* 0x020fca00000006ff */
[----:B------:R-:W-:-:S04]  /*3ee0*/  FADD.FTZ R108, R121, R108 ;  /* 0x0000006c796c7221 */ /* 0x000fc80000010000 */
[----:B------:R-:W-:-:S07]  /*3ef0*/  @P1 FADD.FTZ R108, R52, R108 ;  /* 0x0000006c346c1221 */ /* 0x000fce0000010000 */
.L_x_16871:
[----:B------:R-:W-:Y:S01]  /*3f00*/  SHF.L.U32 R109, R109, 0x10, RZ ;  /* 0x000000106d6d7819 */ /* 0x000fe200000006ff */
[----:B------:R-:W-:Y:S06]  /*3f10*/  @P2 BRA `(.L_x_16872) ;  /* 0x00000000000c2947 */ /* 0x000fec0003800000 */
[----:B------:R-:W-:Y:S05]  /*3f20*/  @!P1 BRA `(.L_x_16873) ;  /* 0x0000000000189947 */ /* 0x000fea0003800000 */
[----:B-----5:R-:W-:Y:S01]  /*3f30*/  FADD.FTZ R109, R53, R109 ;  /* 0x0000006d356d7221 */ /* 0x020fe20000010000 */
[----:B------:R-:W-:Y:S06]  /*3f40*/  BRA `(.L_x_16873) ;  /* 0x0000000000107947 */ /* 0x000fec0003800000 */
.L_x_16872:
[----:B-----5:R-:W-:-:S04]  /*3f50*/  PRMT R110, R46, 0x7632, R110 ;  /* 0x000076322e6e7816 */ /* 0x020fc8000000006e */
[----:B------:R-:W-:-:S05]  /*3f60*/  SHF.L.U32 R110, R110, 0x10, RZ ;  /* 0x000000106e6e7819 */ /* 0x000fca00000006ff */
[----:B------:R-:W-:-:S04]  /*3f70*/  FADD.FTZ R109, R110, R109 ;  /* 0x0000006d6e6d7221 */ /* 0x000fc80000010000 */
[----:B------:R-:W-:-:S07]  /*3f80*/  @P1 FADD.FTZ R109, R53, R109 ;  /* 0x0000006d356d1221 */ /* 0x000fce0000010000 */
.L_x_16873:
[C---:B------:R-:W-:Y:S02]  /*3f90*/  PRMT R120, R111.reuse, 0x7632, R120 ;  /* 0x000076326f787816 */ /* 0x040fe40000000078 */
[----:B------:R-:W-:Y:S01]  /*3fa0*/  SHF.L.U32 R110, R111, 0x10, RZ ;  /* 0x000000106f6e7819 */ /* 0x000fe200000006ff */
[----:B------:R-:W-:Y:S06]  /*3fb0*/  @P2 BRA `(.L_x_16874) ;  /* 0x00000000000c2947 */ /* 0x000fec0003800000 */
[----:B------:R-:W-:Y:S05]  /*3fc0*/  @!P1 BRA `(.L_x_16875) ;  /* 0x0000000000149947 */ /* 0x000fea0003800000 */
[----:B-----5:R-:W-:Y:S01]  /*3fd0*/  FADD.FTZ R110, R54, R110 ;  /* 0x0000006e366e7221 */ /* 0x020fe20000010000 */
[----:B------:R-:W-:Y:S06]  /*3fe0*/  BRA `(.L_x_16875) ;  /* 0x00000000000c7947 */ /* 0x000fec0003800000 */
.L_x_16874:
[----:B-----5:R-:W-:-:S05]  /*3ff0*/  SHF.L.U32 R111, R47, 0x10, RZ ;  /* 0x000000102f6f7819 */ /* 0x020fca00000006ff */
[----:B------:R-:W-:-:S04]  /*4000*/  FADD.FTZ R110, R111, R110 ;  /* 0x0000006e6f6e7221 */ /* 0x000fc80000010000 */
[----:B------:R-:W-:-:S07]  /*4010*/  @P1 FADD.FTZ R110, R54, R110 ;  /* 0x0000006e366e1221 */ /* 0x000fce0000010000 */
.L_x_16875:
[----:B------:R-:W-:Y:S01]  /*4020*/  SHF.L.U32 R111, R120, 0x10, RZ ;  /* 0x00000010786f7819 */ /* 0x000fe200000006ff */
[----:B------:R-:W-:Y:S06]  /*4030*/  @P2 BRA `(.L_x_16876) ;  /* 0x00000000000c2947 */ /* 0x000fec0003800000 */
[----:B------:R-:W-:Y:S05]  /*4040*/  @!P1 BRA `(.L_x_16877) ;  /* 0x0000000000189947 */ /* 0x000fea0003800000 */
[----:B-----5:R-:W-:Y:S01]  /*4050*/  FADD.FTZ R111, R55, R111 ;  /* 0x0000006f376f7221 */ /* 0x020fe20000010000 */
[----:B------:R-:W-:Y:S06]  /*4060*/  BRA `(.L_x_16877) ;  /* 0x0000000000107947 */ /* 0x000fec0003800000 */
.L_x_16876:
[----:B-----5:R-:W-:-:S04]  /*4070*/  PRMT R120, R47, 0x7632, R120 ;  /* 0x000076322f787816 */ /* 0x020fc80000000078 */
[----:B------:R-:W-:-:S05]  /*4080*/  SHF.L.U32 R120, R120, 0x10, RZ ;  /* 0x0000001078787819 */ /* 0x000fca00000006ff */
[----:B------:R-:W-:-:S04]  /*4090*/  FADD.FTZ R111, R120, R111 ;  /* 0x0000006f786f7221 */ /* 0x000fc80000010000 */
[----:B------:R-:W-:-:S07]  /*40a0*/  @P1 FADD.FTZ R111, R55, R111 ;  /* 0x0000006f376f1221 */ /* 0x000fce0000010000 */
.L_x_16877:
[----:B------:R-:W-:-:S04]  /*40b0*/  LEA R120, P1, R122, UR12, 0x5 ;  /* 0x0000000c7a787c11 */ /* 0x000fc8000f8228ff */
[C---:B------:R-:W-:Y:S02]  /*40c0*/  LEA.HI.X R121, R122.reuse, UR13, RZ, 0x5, P1 ;  /* 0x0000000d7a797c11 */ /* 0x040fe400088f2cff */
[----:B------:R-:W-:-:S03]  /*40d0*/  IADD3 R122, R122, 0x20, RZ ;  /* 0x000000207a7a7810 */ /* 0x000fc60007ffe0ff */
[----:B------:R0:W-:Y:S04]  /*40e0*/  STG.E.128 desc[UR4][R120.64], R104 ;  /* 0x0000006878007986 */ /* 0x0001e8000c101d04 */
[----:B------:R0:W-:Y:S02]  /*40f0*/  STG.E.128 desc[UR4][R120.64+0x10], R108 ;  /* 0x0000106c78007986 */ /* 0x0001e4000c101d04 */
.L_x_16861:
[----:B------:R-:W-:Y:S05]  /*4100*/  BSYNC B0 ;  /* 0x0000000000007941 */ /* 0x000fea0003800000 */
.L_x_16860:
        /* <DEDUP_REMOVED lines=25> */
.L_x_16880:
[----:B-----5:R-:W-:-:S05]  /*42a0*/  SHF.L.U32 R115, R44, 0x10, RZ ;  /* 0x000000102c737819 */ /* 0x020fca00000006ff */
[----:B------:R-:W-:-:S04]  /*42b0*/  FADD.FTZ R112, R115, R112 ;  /* 0x0000007073707221 */ /* 0x000fc80000010000 */
[----:B------:R-:W-:-:S07]  /*42c0*/  @P1 FADD.FTZ R112, R48, R112 ;  /* 0x0000007030701221 */ /* 0x000fce0000010000 */
.L_x_16881:
[----:B------:R-:W-:Y:S01]  /*42d0*/  SHF.L.U32 R113, R113, 0x10, RZ ;  /* 0x0000001071717819 */ /* 0x000fe200000006ff */
[----:B------:R-:W-:Y:S06]  /*42e0*/  @P2 BRA `(.L_x_16882) ;  /* 0x00000000000c2947 */ /* 0x000fec0003800000 */
[----:B------:R-:W-:Y:S05]  /*42f0*/  @!P1 BRA `(.L_x_16883) ;  /* 0x0000000000189947 */ /* 0x000fea0003800000 */
[----:B-----5:R-:W-:Y:S01]  /*4300*/  FADD.FTZ R113, R49, R113 ;  /* 0x0000007131717221 */ /* 0x020fe20000010000 */
[----:B------:R-:W-:Y:S06]  /*4310*/  BRA `(.L_x_16883) ;  /* 0x0000000000107947 */ /* 0x000fec0003800000 */
.L_x_16882:
[----:B-----5:R-:W-:-:S04]  /*4320*/  PRMT R114, R44, 0x7632, R114 ;  /* 0x000076322c727816 */ /* 0x020fc80000000072 */
[----:B------:R-:W-:-:S05]  /*4330*/  SHF.L.U32 R114, R114, 0x10, RZ ;  /* 0x0000001072727819 */ /* 0x000fca00000006ff */
[----:B------:R-:W-:-:S04]  /*4340*/  FADD.FTZ R113, R114, R113 ;  /* 0x0000007172717221 */ /* 0x000fc80000010000 */
[----:B------:R-:W-:-:S07]  /*4350*/  @P1 FADD.FTZ R113, R49, R113 ;  /* 0x0000007131711221 */ /* 0x000fce0000010000 */
.L_x_16883:
[C---:B------:R-:W-:Y:S02]  /*4360*/  PRMT R115, R117.reuse, 0x7632, R115 ;  /* 0x0000763275737816 */ /* 0x040fe40000000073 */
[----:B------:R-:W-:Y:S01]  /*4370*/  SHF.L.U32 R114, R117, 0x10, RZ ;  /* 0x0000001075727819 */ /* 0x000fe200000006ff */
[----:B------:R-:W-:Y:S06]  /*4380*/  @P2 BRA `(.L_x_16884) ;  /* 0x00000000000c2947 */ /* 0x000fec0003800000 */
[----:B------:R-:W-:Y:S05]  /*4390*/  @!P1 BRA `(.L_x_16885) ;  /* 0x0000000000149947 */ /* 0x000fea0003800000 */
[----:B-----5:R-:W-:Y:S01]  /*43a0*/  FADD.FTZ R114, R50, R114 ;  /* 0x0000007232727221 */ /* 0x020fe20000010000 */
[----:B------:R-:W-:Y:S06]  /*43b0*/  BRA `(.L_x_16885) ;  /* 0x00000000000c7947 */ /* 0x000fec0003800000 */
.L_x_16884:
[----:B-----5:R-:W-:-:S05]  /*43c0*/  SHF.L.U32 R117, R45, 0x10, RZ ;  /* 0x000000102d757819 */ /* 0x020fca00000006ff */
[----:B------:R-:W-:-:S04]  /*43d0*/  FADD.FTZ R114, R117, R114 ;  /* 0x0000007275727221 */ /* 0x000fc80000010000 */
[----:B------:R-:W-:-:S07]  /*43e0*/  @P1 FADD.FTZ R114, R50, R114 ;  /* 0x0000007232721221 */ /* 0x000fce0000010000 */
.L_x_16885:
[----:B------:R-:W-:Y:S01]  /*43f0*/  SHF.L.U32 R115, R115, 0x10, RZ ;  /* 0x0000001073737819 */ /* 0x000fe200000006ff */
[----:B------:R-:W-:Y:S06]  /*4400*/  @P2 BRA `(.L_x_16886) ;  /* 0x00000000000c2947 */ /* 0x000fec0003800000 */
[----:B------:R-:W-:Y:S05]  /*4410*/  @!P1 BRA `(.L_x_16887) ;  /* 0x0000000000189947 */ /* 0x000fea0003800000 */
[----:B-----5:R-:W-:Y:S01]  /*4420*/  FADD.FTZ R115, R51, R115 ;  /* 0x0000007333737221 */ /* 0x020fe20000010000 */
[----:B------:R-:W-:Y:S06]  /*4430*/  BRA `(.L_x_16887) ;  /* 0x0000000000107947 */ /* 0x000fec0003800000 */
.L_x_16886:
[----:B-----5:R-:W-:-:S04]  /*4440*/  PRMT R116, R45, 0x7632, R116 ;  /* 0x000076322d747816 */ /* 0x020fc80000000074 */
[----:B------:R-:W-:-:S05]  /*4450*/  SHF.L.U32 R116, R116, 0x10, RZ ;  /* 0x0000001074747819 */ /* 0x000fca00000006ff */
[----:B------:R-:W-:-:S04]  /*4460*/  FADD.FTZ R115, R116, R115 ;  /* 0x0000007374737221 */ /* 0x000fc80000010000 */
[----:B------:R-:W-:-:S07]  /*4470*/  @P1 FADD.FTZ R115, R51, R115 ;  /* 0x0000007333731221 */ /* 0x000fce0000010000 */
.L_x_16887:
[C---:B------:R-:W-:Y:S02]  /*4480*/  PRMT R117, R118.reuse, 0x7632, R117 ;  /* 0x0000763276757816 */ /* 0x040fe40000000075 */
[----:B------:R-:W-:Y:S01]  /*4490*/  SHF.L.U32 R116, R118, 0x10, RZ ;  /* 0x0000001076747819 */ /* 0x000fe200000006ff */
[----:B------:R-:W-:Y:S06]  /*44a0*/  @P2 BRA `(.L_x_16888) ;  /* 0x00000000000c2947 */ /* 0x000fec0003800000 */
[----:B------:R-:W-:Y:S05]  /*44b0*/  @!P1 BRA `(.L_x_16889) ;  /* 0x0000000000149947 */ /* 0x000fea0003800000 */
[----:B-----5:R-:W-:Y:S01]  /*44c0*/  FADD.FTZ R116, R52, R116 ;  /* 0x0000007434747221 */ /* 0x020fe20000010000 */
[----:B------:R-:W-:Y:S06]  /*44d0*/  BRA `(.L_x_16889) ;  /* 0x00000000000c7947 */ /* 0x000fec0003800000 */
.L_x_16888:
[----:B-----5:R-:W-:-:S05]  /*44e0*/  SHF.L.U32 R121, R46, 0x10, RZ ;  /* 0x000000102e797819 */ /* 0x020fca00000006ff */
[----:B------:R-:W-:-:S04]  /*44f0*/  FADD.FTZ R116, R121, R116 ;  /* 0x0000007479747221 */ /* 0x000fc80000010000 */
[----:B------:R-:W-:-:S07]  /*4500*/  @P1 FADD.FTZ R116, R52, R116 ;  /* 0x0000007434741221 */ /* 0x000fce0000010000 */
.L_x_16889:
[----:B------:R-:W-:Y:S01]  /*4510*/  SHF.L.U32 R117, R117, 0x10, RZ ;  /* 0x0000001075757819 */ /* 0x000fe200000006ff */
[----:B------:R-:W-:Y:S06]  /*4520*/  @P2 BRA `(.L_x_16890) ;  /* 0x00000000000c2947 */ /* 0x000fec0003800000 */
[----:B------:R-:W-:Y:S05]  /*4530*/  @!P1 BRA `(.L_x_16891) ;  /* 0x0000000000189947 */ /* 0x000fea0003800000 */
[----:B-----5:R-:W-:Y:S01]  /*4540*/  FADD.FTZ R117, R53, R117 ;  /* 0x0000007535757221 */ /* 0x020fe20000010000 */
[----:B------:R-:W-:Y:S06]  /*4550*/  BRA `(.L_x_16891) ;  /* 0x0000000000107947 */ /* 0x000fec0003800000 */
.L_x_16890:
[----:B-----5:R-:W-:-:S04]  /*4560*/  PRMT R118, R46, 0x7632, R118 ;  /* 0x000076322e767816 */ /* 0x020fc80000000076 */
[----:B------:R-:W-:-:S05]  /*4570*/  SHF.L.U32 R118, R118, 0x10, RZ ;  /* 0x0000001076767819 */ /* 0x000fca00000006ff */
[----:B------:R-:W-:-:S04]  /*4580*/  FADD.FTZ R117, R118, R117 ;  /* 0x0000007576757221 */ /* 0x000fc80000010000 */
[----:B------:R-:W-:-:S07]  /*4590*/  @P1 FADD.FTZ R117, R53, R117 ;  /* 0x0000007535751221 */ /* 0x000fce0000010000 */
.L_x_16891:
[C---:B------:R-:W-:Y:S02]  /*45a0*/  PRMT R120, R119.reuse, 0x7632, R120 ;  /* 0x0000763277787816 */ /* 0x040fe40000000078 */
[----:B------:R-:W-:Y:S01]  /*45b0*/  SHF.L.U32 R118, R119, 0x10, RZ ;  /* 0x0000001077767819 */ /* 0x000fe200000006ff */
[----:B------:R-:W-:Y:S06]  /*45c0*/  @P2 BRA `(.L_x_16892) ;  /* 0x00000000000c2947 */ /* 0x000fec0003800000 */
[----:B------:R-:W-:Y:S05]  /*45d0*/  @!P1 BRA `(.L_x_16893) ;  /* 0x0000000000149947 */ /* 0x000fea0003800000 */
[----:B-----5:R-:W-:Y:S01]  /*45e0*/  FADD.FTZ R118, R54, R118 ;  /* 0x0000007636767221 */ /* 0x020fe20000010000 */
[----:B------:R-:W-:Y:S06]  /*45f0*/  BRA `(.L_x_16893) ;  /* 0x00000000000c7947 */ /* 0x000fec0003800000 */
.L_x_16892:
[----:B-----5:R-:W-:-:S05]  /*4600*/  SHF.L.U32 R119, R47, 0x10, RZ ;  /* 0x000000102f777819 */ /* 0x020fca00000006ff */
[----:B------:R-:W-:-:S04]  /*4610*/  FADD.FTZ R118, R119, R118 ;  /* 0x0000007677767221 */ /* 0x000fc80000010000 */
[----:B------:R-:W-:-:S07]  /*4620*/  @P1 FADD.FTZ R118, R54, R118 ;  /* 0x0000007636761221 */ /* 0x000fce0000010000 */
.L_x_16893:
[----:B------:R-:W-:Y:S01]  /*4630*/  SHF.L.U32 R119, R120, 0x10, RZ ;  /* 0x0000001078777819 */ /* 0x000fe200000006ff */
[----:B------:R-:W-:Y:S06]  /*4640*/  @P2 BRA `(.L_x_16894) ;  /* 0x00000000000c2947 */ /* 0x000fec0003800000 */
[----:B------:R-:W-:Y:S05]  /*4650*/  @!P1 BRA `(.L_x_16895) ;  /* 0x0000000000189947 */ /* 0x000fea0003800000 */
[----:B-----5:R-:W-:Y:S01]  /*4660*/  FADD.FTZ R119, R55, R119 ;  /* 0x0000007737777221 */ /* 0x020fe20000010000 */
[----:B------:R-:W-:Y:S06]  /*4670*/  BRA `(.L_x_16895) ;  /* 0x0000000000107947 */ /* 0x000fec0003800000 */
.L_x_16894:
[----:B-----5:R-:W-:-:S04]  /*4680*/  PRMT R120, R47, 0x7632, R120 ;  /* 0x000076322f787816 */ /* 0x020fc80000000078 */
[----:B------:R-:W-:-:S05]  /*4690*/  SHF.L.U32 R120, R120, 0x10, RZ ;  /* 0x0000001078787819 */ /* 0x000fca00000006ff */
[----:B------:R-:W-:-:S04]  /*46a0*/  FADD.FTZ R119, R120, R119 ;  /* 0x0000007778777221 */ /* 0x000fc80000010000 */
[----:B------:R-:W-:-:S07]  /*46b0*/  @P1 FADD.FTZ R119, R55, R119 ;  /* 0x0000007737771221 */ /* 0x000fce0000010000 */
.L_x_16895:
[----:B------:R-:W-:-:S04]  /*46c0*/  LEA R120, P1, R122, UR12, 0x5 ;  /* 0x0000000c7a787c11 */ /* 0x000fc8000f8228ff */
[----:B------:R-:W-:-:S05]  /*46d0*/  LEA.HI.X R121, R122, UR13, RZ, 0x5, P1 ;  /* 0x0000000d7a797c11 */ /* 0x000fca00088f2cff */
[----:B------:R0:W-:Y:S04]  /*46e0*/  STG.E.128 desc[UR4][R120.64], R112 ;  /* 0x0000007078007986 */ /* 0x0001e8000c101d04 */
[----:B------:R0:W-:Y:S02]  /*46f0*/  STG.E.128 desc[UR4][R120.64+0x10], R116 ;  /* 0x0000107478007986 */ /* 0x0001e4000c101d04 */
.L_x_16879:
[----:B------:R-:W-:Y:S05]  /*4700*/  BSYNC B0 ;  /* 0x0000000000007941 */ /* 0x000fea0003800000 */
.L_x_16878:
        /* <DEDUP_REMOVED lines=234> */
.L_x_16925:
        /* <DEDUP_REMOVED lines=48> */
.L_x_16898:
[----:B------:R-:W-:Y:S05]  /*58b0*/  BSYNC B0 ;  /* 0x0000000000007941 */ /* 0x000fea0003800000 */
.L_x_16897:
        /* <DEDUP_REMOVED lines=35> */
.L_x_16900:
[----:B------:R-:W-:Y:S05]  /*5af0*/  BSYNC B0 ;  /* 0x0000000000007941 */ /* 0x000fea0003800000 */
.L_x_16899:
        /* <DEDUP_REMOVED lines=35> */
.L_x_16902:
[----:B------:R-:W-:Y:S05]  /*5d30*/  BSYNC B0 ;  /* 0x0000000000007941 */ /* 0x000fea0003800000 */
.L_x_16901:
        /* <DEDUP_REMOVED lines=35> */
.L_x_16904:
[----:B------:R-:W-:Y:S05]  /*5f70*/  BSYNC B0 ;  /* 0x0000000000007941 */ /* 0x000fea0003800000 */
.L_x_16903:
        /* <DEDUP_REMOVED lines=35> */
.L_x_16906:
[----:B------:R-:W-:Y:S05]  /*61b0*/  BSYNC B0 ;  /* 0x0000000000007941 */ /* 0x000fea0003800000 */
.L_x_16905:
        /* <DEDUP_REMOVED lines=35> */
.L_x_16908:
[----:B------:R-:W-:Y:S05]  /*63f0*/  BSYNC B0 ;  /* 0x0000000000007941 */ /* 0x000fea0003800000 */
.L_x_16907:
        /* <DEDUP_REMOVED lines=35> */
.L_x_16910:
[----:B------:R-:W-:Y:S05]  /*6630*/  BSYNC B0 ;  /* 0x0000000000007941 */ /* 0x000fea0003800000 */
.L_x_16909:
        /* <DEDUP_REMOVED lines=34> */
.L_x_16912:
[----:B------:R-:W-:Y:S05]  /*6860*/  BSYNC B0 ;  /* 0x0000000000007941 */ /* 0x000fea0003800000 */
.L_x_16911:
[----:B01234-:R-:W0:Y:S02]  /*6870*/  LDC.64 R120, c[0x0][0x210] ;  /* 0x00008400ff787b82 */ /* 0x01fe240000000a00 */
[----:B0-----:R-:W-:-:S04]  /*6880*/  LEA R212, R120, R212, 0x2 ;  /* 0x000000d478d47211 */ /* 0x001fc800078e10ff */
[----:B------:R-:W-:-:S13]  /*6890*/  ISETP.GE.AND P1, PT, R212, R121, PT ;  /* 0x00000079d400720c */ /* 0x000fda0003f26270 */
[----:B------:R-:W-:Y:S05]  /*68a0*/  @!P1 BRA `(.L_x_16913) ;  /* 0xffffffac006c9947 */ /* 0x000fea000383ffff */
[----:B------:R-:W-:Y:S05]  /*68b0*/  EXIT ;  /* 0x000000000000794d */ /* 0x000fea0003800000 */
.L_x_16896:
        /* <DEDUP_REMOVED lines=8> */
.L_x_16915:
[----:B------:R-:W-:Y:S05]  /*6940*/  BSYNC B0 ;  /* 0x0000000000007941 */ /* 0x000fea0003800000 */
.L_x_16914:
        /* <DEDUP_REMOVED lines=10> */
.L_x_16916:
[----:B------:R-:W-:Y:S01]  /*69f0*/  HFMA2.MMA R220, -RZ, RZ, 0, 2.384185791015625e-07 ;  /* 0x00000004ffdc7435 */ /* 0x000fe200000001ff */
[----:B------:R-:W-:-:S05]  /*6a00*/  MOV R123, R219 ;  /* 0x000000db007b7202 */ /* 0x000fca0000000f00 */
[----:B------:R-:W-:-:S05]  /*6a10*/  FADD.FTZ R123, R122, R123 ;  /* 0x0000007b7a7b7221 */ /* 0x000fca0000010000 */
[----:B------:R-:W-:-:S07]  /*6a20*/  MOV R221, R123 ;  /* 0x0000007b00dd7202 */ /* 0x000fce0000000f00 */
[----:B------:R-:W-:Y:S05]  /*6a30*/  WARPSYNC.COLLECTIVE R218, `(.L_x_16917) ;  /* 0x00000000da087348 */ /* 0x000fea0003c00000 */
[----:B------:R0:W1:Y:S02]  /*6a40*/  SHFL.BFLY P6, R219, R221, R220, R223 ;  /* 0x0c0000dcdddb7389 */ /* 0x00006400000c00df */
[----:B01----:R-:W-:Y:S01]  /*6a50*/  ENDCOLLECTIVE ;  /* 0x000000000000791b */ /* 0x003fe20003800000 */
.L_x_16917:
[----:B------:R-:W-:Y:S01]  /*6a60*/  HFMA2.MMA R220, -RZ, RZ, 0, 4.76837158203125e-07 ;  /* 0x00000008ffdc7435 */ /* 0x000fe200000001ff */
[----:B------:R-:W-:-:S05]  /*6a70*/  MOV R120, R219 ;  /* 0x000000db00787202 */ /* 0x000fca0000000f00 */
[----:B------:R-:W-:-:S05]  /*6a80*/  FADD.FTZ R216, R123, R120 ;  /* 0x000000787bd87221 */ /* 0x000fca0000010000 */
[----:B------:R-:W-:-:S07]  /*6a90*/  MOV R221, R216 ;  /* 0x000000d800dd7202 */ /* 0x000fce0000000f00 */
[----:B------:R-:W-:Y:S05]  /*6aa0*/  WARPSYNC.COLLECTIVE R218, `(.L_x_16918) ;  /* 0x00000000da087348 */ /* 0x000fea0003c00000 */
[----:B------:R0:W1:Y:S02]  /*6ab0*/  SHFL.BFLY P6, R219, R221, R220, R223 ;  /* 0x0c0000dcdddb7389 */ /* 0x00006400000c00df */
[----:B01----:R-:W-:Y:S01]  /*6ac0*/  ENDCOLLECTIVE ;  /* 0x000000000000791b */ /* 0x003fe20003800000 */
.L_x_16918:
[----:B------:R-:W-:Y:S01]  /*6ad0*/  HFMA2.MMA R220, -RZ, RZ, 0, 9.5367431640625e-07 ;  /* 0x00000010ffdc7435 */ /* 0x000fe200000001ff */
[----:B------:R-:W-:-:S05]  /*6ae0*/  MOV R215, R219 ;  /* 0x000000db00d77202 */ /* 0x000fca0000000f00 */
[----:B------:R-:W-:-:S05]  /*6af0*/  FADD.FTZ R217, R216, R215 ;  /* 0x000000d7d8d97221 */ /* 0x000fca0000010000 */
[----:B------:R-:W-:-:S07]  /*6b00*/  MOV R221, R217 ;  /* 0x000000d900dd7202 */ /* 0x000fce0000000f00 */
[----:B------:R-:W-:Y:S05]  /*6b10*/  WARPSYNC.COLLECTIVE R218, `(.L_x_16919) ;  /* 0x00000000da087348 */ /* 0x000fea0003c00000 */
[----:B------:R0:W1:Y:S02]  /*6b20*/  SHFL.BFLY P6, R219, R221, R220, R223 ;  /* 0x0c0000dcdddb7389 */ /* 0x00006400000c00df */
[----:B01----:R-:W-:Y:S01]  /*6b30*/  ENDCOLLECTIVE ;  /* 0x000000000000791b */ /* 0x003fe20003800000 */
.L_x_16919:
        /* <DEDUP_REMOVED lines=140> */
.L_x_16920:
[----:B------:R-:W-:Y:S01]  /*7400*/  HFMA2.MMA R220, -RZ, RZ, 0, 1.1920928955078125e-07 ;  /* 0x00000002ffdc7435 */ /* 0x000fe200000001ff */
[----:B------:R-:W-:-:S05]  /*7410*/  MOV R121, R219 ;  /* 0x000000db00797202 */ /* 0x000fca0000000f00 */
[----:B------:R-:W-:-:S05]  /*7420*/  FADD.FTZ R121, R120, R121 ;  /* 0x0000007978797221 */ /* 0x000fca0000010000 */
[----:B------:R-:W-:-:S07]  /*7430*/  MOV R221, R121 ;  /* 0x0000007900dd7202 */ /* 0x000fce0000000f00 */
[----:B------:R-:W-:Y:S05]  /*7440*/  WARPSYNC.COLLECTIVE R218, `(.L_x_16921) ;  /* 0x00000000da087348 */ /* 0x000fea0003c00000 */
[----:B------:R0:W1:Y:S02]  /*7450*/  SHFL.BFLY P6, R219, R221, R220, R223 ;  /* 0x0c0000dcdddb7389 */ /* 0x00006400000c00df */
[----:B01----:R-:W-:Y:S01]  /*7460*/  ENDCOLLECTIVE ;  /* 0x000000000000791b */ /* 0x003fe20003800000 */
.L_x_16921:
[----:B------:R-:W-:Y:S01]  /*7470*/  HFMA2.MMA R220, -RZ, RZ, 0, 2.384185791015625e-07 ;  /* 0x00000004ffdc7435 */ /* 0x000fe200000001ff */
[----:B------:R-:W-:-:S05]  /*7480*/  MOV R122, R219 ;  /* 0x000000db007a7202 */ /* 0x000fca0000000f00 */
[----:B------:R-:W-:-:S05]  /*7490*/  FADD.FTZ R122, R121, R122 ;  /* 0x0000007a797a7221 */ /* 0x000fca0000010000 */
[----:B------:R-:W-:-:S07]  /*74a0*/  MOV R221, R122 ;  /* 0x0000007a00dd7202 */ /* 0x000fce0000000f00 */
[----:B------:R-:W-:Y:S05]  /*74b0*/  WARPSYNC.COLLECTIVE R218, `(.L_x_16922) ;  /* 0x00000000da087348 */ /* 0x000fea0003c00000 */
[----:B------:R0:W1:Y:S02]  /*74c0*/  SHFL.BFLY P6, R219, R221, R220, R223 ;  /* 0x0c0000dcdddb7389 */ /* 0x00006400000c00df */
[----:B01----:R-:W-:Y:S01]  /*74d0*/  ENDCOLLECTIVE ;  /* 0x000000000000791b */ /* 0x003fe20003800000 */
.L_x_16922:
[----:B------:R-:W-:Y:S01]  /*74e0*/  HFMA2.MMA R220, -RZ, RZ, 0, 4.76837158203125e-07 ;  /* 0x00000008ffdc7435 */ /* 0x000fe200000001ff */
[----:B------:R-:W-:-:S05]  /*74f0*/  MOV R123, R219 ;  /* 0x000000db007b7202 */ /* 0x000fca0000000f00 */
[----:B------:R-:W-:-:S05]  /*7500*/  FADD.FTZ R123, R122, R123 ;  /* 0x0000007b7a7b7221 */ /* 0x000fca0000010000 */
[----:B------:R-:W-:-:S07]  /*7510*/  MOV R221, R123 ;  /* 0x0000007b00dd7202 */ /* 0x000fce0000000f00 */
[----:B------:R-:W-:Y:S05]  /*7520*/  WARPSYNC.COLLECTIVE R218, `(.L_x_16923) ;  /* 0x00000000da087348 */ /* 0x000fea0003c00000 */
[----:B------:R0:W1:Y:S02]  /*7530*/  SHFL.BFLY P6, R219, R221, R220, R223 ;  /* 0x0c0000dcdddb7389 */ /* 0x00006400000c00df */
[----:B01----:R-:W-:Y:S01]  /*7540*/  ENDCOLLECTIVE ;  /* 0x000000000000791b */ /* 0x003fe20003800000 */
.L_x_16923:
[----:B------:R-:W-:Y:S01]  /*7550*/  HFMA2.MMA R220, -RZ, RZ, 0, 9.5367431640625e-07 ;  /* 0x00000010ffdc7435 */ /* 0x000fe200000001ff */
[----:B------:R-:W-:-:S05]  /*7560*/  MOV R216, R219 ;  /* 0x000000db00d87202 */ /* 0x000fca0000000f00 */
[----:B------:R-:W-:-:S05]  /*7570*/  FADD.FTZ R216, R123, R216 ;  /* 0x000000d87bd87221 */ /* 0x000fca0000010000 */
[----:B------:R-:W-:-:S07]  /*7580*/  MOV R221, R216 ;  /* 0x000000d800dd7202 */ /* 0x000fce0000000f00 */
[----:B------:R-:W-:Y:S05]  /*7590*/  WARPSYNC.COLLECTIVE R218, `(.L_x_16924) ;  /* 0x00000000da087348 */ /* 0x000fea0003c00000 */
[----:B------:R0:W1:Y:S02]  /*75a0*/  SHFL.BFLY P6, R219, R221, R220, R223 ;  /* 0x0c0000dcdddb7389 */ /* 0x00006400000c00df */
[----:B01----:R-:W-:Y:S01]  /*75b0*/  ENDCOLLECTIVE ;  /* 0x000000000000791b */ /* 0x003fe20003800000 */
.L_x_16924:
[----:B------:R-:W-:Y:S01]  /*75c0*/  MOV R217, R219 ;  /* 0x000000db00d97202 */ /* 0x000fe20000000f00 */
[----:B------:R-:W-:Y:S06]  /*75d0*/  BRA `(.L_x_16925) ;  /* 0xffffffdc00f47947 */ /* 0x000fec000383ffff */
.L_x_16926:
        /* <DEDUP_REMOVED lines=10> */
.L_x_53100:


//--------------------- .text._ZN10layer_norm31ln_parallel_residual_fwd_kernelINS_13Kernel_traitsI13__nv_bfloat16S2_fS2_fjLj2048ELj1ELj4ELj1ELj16ENS_18Kernel_traits_baseILj2048ES2_S2_fS2_fjLj128EEEEELb0ELb1ELb1EEEvNS_9FwdParamsE --------------------------
	.section	.text._ZN10layer_norm31ln_parallel_residual_fwd_kernelINS_13Kernel_traitsI13__nv_bfloat16S2_fS2_fjLj2048ELj1ELj4ELj1ELj16ENS_18Kernel_traits_baseILj2048ES2_S2_fS2_fjLj128EEEEELb0ELb1ELb1EEEvNS_9FwdParamsE,"ax",@progbits
	.align	128
        .global         _ZN10layer_norm31ln_parallel_residual_fwd_kernelINS_13Kernel_traitsI13__nv_bfloat16S2_fS2_fjLj2048ELj1ELj4ELj1ELj16ENS_18Kernel_traits_baseILj2048ES2_S2_fS2_fjLj128EEEEELb0ELb1ELb1EEEvNS_9FwdParamsE
        .type           _ZN10layer_norm31ln_parallel_residual_fwd_kernelINS_13Kernel_traitsI13__nv_bfloat16S2_fS2_fjLj2048ELj1ELj4ELj1ELj16ENS_18Kernel_traits_baseILj2048ES2_S2_fS2_fjLj128EEEEELb0ELb1ELb1EEEvNS_9FwdParamsE,@function
        .size           _ZN10layer_norm31ln_parallel_residual_fwd_kernelINS_13Kernel_traitsI13__nv_bfloat16S2_fS2_fjLj2048ELj1ELj4ELj1ELj16ENS_18Kernel_traits_baseILj2048ES2_S2_fS2_fjLj128EEEEELb0ELb1ELb1EEEvNS_9FwdParamsE,(.L_x_53101 - _ZN10layer_norm31ln_parallel_residual_fwd_kernelINS_13Kernel_traitsI13__nv_bfloat16S2_fS2_fjLj2048ELj1ELj4ELj1ELj16ENS_18Kernel_traits_baseILj2048ES2_S2_fS2_fjLj128EEEEELb0ELb1ELb1EEEvNS_9FwdParamsE)
        .other          _ZN10layer_norm31ln_parallel_residual_fwd_kernelINS_13Kernel_traitsI13__nv_bfloat16S2_fS2_fjLj2048ELj1ELj4ELj1ELj16ENS_18Kernel_traits_baseILj2048ES2_S2_fS2_fjLj128EEEEELb0ELb1ELb1EEEvNS_9FwdParamsE,@"STO_CUDA_ENTRY STV_DEFAULT"
_ZN10layer_norm31ln_parallel_residual_fwd_kernelINS_13Kernel_traitsI13__nv_bfloat16S2_fS2_fjLj2048ELj1ELj4ELj1ELj16ENS_18Kernel_traits_baseILj2048ES2_S2_fS2_fjLj128EEEEELb0ELb1ELb1EEEvNS_9FwdParamsE:
.text._ZN10layer_norm31ln_parallel_residual_fwd_kernelINS_13Kernel_traitsI13__nv_bfloat16S2_fS2_fjLj2048ELj1ELj4ELj1ELj16ENS_18Kernel_traits_baseILj2048ES2_S2_fS2_fjLj128EEEEELb0ELb1ELb1EEEvNS_9FwdParamsE:
[----:B------:R-:W-:Y:S01]  /*0000*/  LDC R1, c[0x0][0x28] ;  /* 0x00000a00ff017b82 */ /* 0x000fe20000000800 */
[----:B------:R-:W0:Y:S01]  /*0010*/  S2R R178, SR_TID.X ;  /* 0x0000000000b27919 */ /* 0x000e220000002100 */
[----:B------:R-:W-:Y:S01]  /*0020*/  ULDC.64 UR4, c[0x0][0x2c8] ;  /* 0x0000b20000047ab9 */ /* 0x000fe20000000a00 */
[----:B------:R-:W-:Y:S01]  /*0030*/  ULDC UR8, c[0x0][0x214] ;  /* 0x0000850000087ab9 */ /* 0x000fe20000000800 */
[----:B------:R-:W-:Y:S01]  /*0040*/  ISETP.NE.U32.AND P0, PT, RZ, UR4, PT ;  /* 0x00000004ff007c0c */ /* 0x000fe2000bf05070 */
[----:B------:R-:W1:Y:S01]  /*0050*/  S2R R179, SR_CTAID.X ;  /* 0x0000000000b37919 */ /* 0x000e620000002500 */
[----:B------:R-:W-:Y:S02]  /*0060*/  ULDC.64 UR6, c[0x0][0x260] ;  /* 0x0000980000067ab9 */ /* 0x000fe40000000a00 */
        /* <DEDUP_REMOVED lines=15> */
[----:B-1----:R-:W-:Y:S02]  /*0160*/  LEA R179, R179, R0, 0x2 ;  /* 0x00000000b3b37211 */ /* 0x002fe400078e10ff */
[----:B------:R-:W-:Y:S02]  /*0170*/  IADD3 R2, P2, R2, UR6, RZ ;  /* 0x0000000602027c10 */ /* 0x000fe4000ff5e0ff */
[----:B------:R-:W-:Y:S02]  /*0180*/  ISETP.GE.AND P1, PT, R179, UR8, PT ;  /* 0x00000008b3007c0c */ /* 0x000fe4000bf26270 */
[----:B------:R-:W-:-:S11]  /*0190*/  IADD3.X R3, RZ, UR7, RZ, P2, !PT ;  /* 0x00000007ff037c10 */ /* 0x000fd600097fe4ff */
[----:B0-----:R-:W-:Y:S05]  /*01a0*/  @P1 EXIT ;  /* 0x000000000000194d */ /* 0x001fea0003800000 */
[----:B------:R-:W2:Y:S04]  /*01b0*/  LDG.E.128 R36, desc[UR4][R2.64+0xe00] ;  /* 0x000e000402247981 */ /* 0x000ea8000c1e1d00 */
[----:B------:R-:W3:Y:S01]  /*01c0*/  LDG.E.128 R56, desc[UR4][R2.64+0xc00] ;  /* 0x000c000402387981 */ /* 0x000ee2000c1e1d00 */
[----:B-----5:R-:W-:Y:S02]  /*01d0*/  @!P0 CS2R R20, SRZ ;  /* 0x0000000000148805 */ /* 0x020fe4000001ff00 */
        /* <DEDUP_REMOVED lines=15> */
[C---:B------:R-:W-:Y:S01]  /*02d0*/  PRMT R16, R20.reuse, 0x7632, R16 ;  /* 0x0000763214107816 */ /* 0x040fe20000000010 */
[----:B------:R-:W-:Y:S01]  /*02e0*/  ULDC.64 UR6, c[0x0][0x228] ;  /* 0x00008a0000067ab9 */ /* 0x000fe20000000a00 */
[----:B------:R-:W-:Y:S01]  /*02f0*/  SHF.L.U32 R146, R20, 0x10, RZ ;  /* 0x0000001014927819 */ /* 0x000fe200000006ff */
[----:B------:R-:W5:Y:S01]  /*0300*/  LDG.E.128 R60, desc[UR4][R2.64] ;  /* 0x00000004023c7981 */ /* 0x000f62000c1e1d00 */
[C---:B------:R-:W-:Y:S01]  /*0310*/  PRMT R17, R21.reuse, 0x7632, R17 ;  /* 0x0000763215117816 */ /* 0x040fe20000000011 */
[----:B------:R-:W-:Y:S01]  /*0320*/  ULDC UR12, c[0x0][0x2d8] ;  /* 0x0000b600000c7ab9 */ /* 0x000fe20000000800 */
[----:B------:R-:W-:Y:S01]  /*0330*/  SHF.L.U32 R147, R21, 0x10, RZ ;  /* 0x0000001015937819 */ /* 0x000fe200000006ff */
[----:B------:R-:W5:Y:S01]  /*0340*/  LDG.E.128 R64, desc[UR4][R2.64+0x200] ;  /* 0x0002000402407981 */ /* 0x000f62000c1e1d00 */
[C---:B------:R-:W-:Y:S01]  /*0350*/  PRMT R18, R22.reuse, 0x7632, R18 ;  /* 0x0000763216127816 */ /* 0x040fe20000000012 */
[----:B------:R-:W-:Y:S01]  /*0360*/  ULDC.64 UR16, c[0x0][0x228] ;  /* 0x00008a0000107ab9 */ /* 0x000fe20000000a00 */
        /* <DEDUP_REMOVED lines=13> */
[----:B------:R0:W5:Y:S01]  /*0440*/  LDG.E.128 R80, desc[UR4][R2.64+0xa00] ;  /* 0x000a000402507981 */ /* 0x000162000c1e1d00 */
[C---:B------:R-:W-:Y:S01]  /*0450*/  PRMT R22, R26.reuse, 0x7632, R22 ;  /* 0x000076321a167816 */ /* 0x040fe20000000016 */
[----:B------:R-:W-:Y:S01]  /*0460*/  BSSY B0, `(.L_x_16927) ;  /* 0x0000553000007945 */ /* 0x000fe20003800000 */
[----:B------:R-:W-:-:S02]  /*0470*/  SHF.L.U32 R152, R26, 0x10, RZ ;  /* 0x000000101a987819 */ /* 0x000fc400000006ff */
[C---:B------:R-:W-:Y:S02]  /*0480*/  PRMT R23, R27.reuse, 0x7632, R23 ;  /* 0x000076321b177816 */ /* 0x040fe40000000017 */
[----:B------:R-:W-:Y:S02]  /*0490*/  SHF.L.U32 R153, R27, 0x10, RZ ;  /* 0x000000101b997819 */ /* 0x000fe400000006ff */
[C---:B------:R-:W-:Y:S02]  /*04a0*/  PRMT R24, R28.reuse, 0x7632, R24 ;  /* 0x000076321c187816 */ /* 0x040fe40000000018 */
[----:B------:R-:W-:Y:S02]  /*04b0*/  SHF.L.U32 R154, R28, 0x10, RZ ;  /* 0x000000101c9a7819 */ /* 0x000fe400000006ff */
[C---:B------:R-:W-:Y:S02]  /*04c0*/  PRMT R25, R29.reuse, 0x7632, R25 ;  /* 0x000076321d197816 */ /* 0x040fe40000000019 */
        /* <DEDUP_REMOVED lines=33> */
[----:B------:R-:W-:Y:S02]  /*06e0*/  SHF.L.U32 R174, R4, 0x10, RZ ;  /* 0x0000001004ae7819 */ /* 0x000fe400000006ff */
[----:B------:R-:W-:Y:S02]  /*06f0*/  SHF.L.U32 R175, R5, 0x10, RZ ;  /* 0x0000001005af7819 */ /* 0x000fe400000006ff */
[----:B------:R-:W-:Y:S01]  /*0700*/  ISETP.NE.U32.AND P0, PT, RZ, UR6, PT ;  /* 0x00000006ff007c0c */ /* 0x000fe2000bf05070 */
[----:B------:R-:W-:Y:S01]  /*0710*/  ULDC.U8 UR6, c[0x0][0x2a0] ;  /* 0x0000a80000067ab9 */ /* 0x000fe20000000000 */
        /* <DEDUP_REMOVED lines=10> */
[----:B0-----:R-:W-:Y:S02]  /*07c0*/  SHF.L.U32 R2, R16, 0x10, RZ ;  /* 0x0000001010027819 */ /* 0x001fe400000006ff */
        /* <DEDUP_REMOVED lines=33> */
[----:B------:R-:W-:Y:S01]  /*09e0*/  ISETP.NE.AND.EX P0, PT, RZ, UR7, PT, P0 ;  /* 0x00000007ff007c0c */ /* 0x000fe2000bf05300 */
[----:B------:R-:W-:Y:S01]  /*09f0*/  ULDC UR7, c[0x0][0x218] ;  /* 0x0000860000077ab9 */ /* 0x000fe20000000800 */
[C---:B--2---:R-:W-:Y:S02]  /*0a00*/  PRMT R48, R36.reuse, 0x7632, R48 ;  /* 0x0000763224307816 */ /* 0x044fe40000000030 */
[----:B------:R-:W-:Y:S02]  /*0a10*/  SHF.L.U32 R181, R36, 0x10, RZ ;  /* 0x0000001024b57819 */ /* 0x000fe400000006ff */
[C---:B------:R-:W-:Y:S02]  /*0a20*/  PRMT R50, R37.reuse, 0x7632, R50 ;  /* 0x0000763225327816 */ /* 0x040fe40000000032 */
[----:B------:R-:W-:-:S02]  /*0a30*/  SHF.L.U32 R36, R37, 0x10, RZ ;  /* 0x0000001025247819 */ /* 0x000fc400000006ff */
[----:B------:R-:W-:Y:S02]  /*0a40*/  PRMT R37, R38, 0x7632, R37 ;  /* 0x0000763226257816 */ /* 0x000fe40000000025 */
[----:B---3--:R-:W-:Y:S02]  /*0a50*/  PRMT R185, R58, 0x7632, R185 ;  /* 0x000076323ab97816 */ /* 0x008fe400000000b9 */
[----:B------:R-:W-:Y:S02]  /*0a60*/  SHF.L.U32 R0, R38, 0x10, RZ ;  /* 0x0000001026007819 */ /* 0x000fe400000006ff */
[----:B------:R-:W-:Y:S02]  /*0a70*/  SHF.L.U32 R35, R48, 0x10, RZ ;  /* 0x0000001030237819 */ /* 0x000fe400000006ff */
[----:B------:R-:W-:Y:S02]  /*0a80*/  SHF.L.U32 R34, R50, 0x10, RZ ;  /* 0x0000001032227819 */ /* 0x000fe400000006ff */
[----:B------:R-:W-:-:S02]  /*0a90*/  SHF.L.U32 R37, R37, 0x10, RZ ;  /* 0x0000001025257819 */ /* 0x000fc400000006ff */
[----:B------:R-:W-:-:S07]  /*0aa0*/  SHF.L.U32 R185, R185, 0x10, RZ ;  /* 0x00000010b9b97819 */ /* 0x000fce00000006ff */
.L_x_17057:
[----:B------:R-:W0:Y:S01]  /*0ab0*/  LDC.64 R140, c[0x0][0x220] ;  /* 0x00008800ff8c7b82 */ /* 0x000e220000000a00 */
        /* <DEDUP_REMOVED lines=23> */
.L_x_16928:
[----:B-----5:R-:W-:-:S05]  /*0c30*/  SHF.L.U32 R87, R52, 0x10, RZ ;  /* 0x0000001034577819 */ /* 0x020fca00000006ff */
[----:B------:R-:W-:-:S04]  /*0c40*/  FADD.FTZ R84, R84, R87 ;  /* 0x0000005754547221 */ /* 0x000fc80000010000 */
[----:B------:R-:W-:-:S07]  /*0c50*/  @P1 FADD.FTZ R84, R48, R84 ;  /* 0x0000005430541221 */ /* 0x000fce0000010000 */
.L_x_16929:
[----:B------:R-:W-:Y:S01]  /*0c60*/  SHF.L.U32 R85, R85, 0x10, RZ ;  /* 0x0000001055557819 */ /* 0x000fe200000006ff */
[----:B------:R-:W-:Y:S06]  /*0c70*/  @P2 BRA `(.L_x_16930) ;  /* 0x00000000000c2947 */ /* 0x000fec0003800000 */
[----:B------:R-:W-:Y:S05]  /*0c80*/  @!P1 BRA `(.L_x_16931) ;  /* 0x0000000000189947 */ /* 0x000fea0003800000 */
[----:B-----5:R-:W-:Y:S01]  /*0c90*/  FADD.FTZ R85, R49, R85 ;  /* 0x0000005531557221 */ /* 0x020fe20000010000 */
[----:B------:R-:W-:Y:S06]  /*0ca0*/  BRA `(.L_x_16931) ;  /* 0x0000000000107947 */ /* 0x000fec0003800000 */
.L_x_16930:
[----:B-----5:R-:W-:-:S04]  /*0cb0*/  PRMT R38, R52, 0x7632, R38 ;  /* 0x0000763234267816 */ /* 0x020fc80000000026 */
[----:B------:R-:W-:-:S05]  /*0cc0*/  SHF.L.U32 R38, R38, 0x10, RZ ;  /* 0x0000001026267819 */ /* 0x000fca00000006ff */
[----:B------:R-:W-:-:S04]  /*0cd0*/  FADD.FTZ R85, R85, R38 ;  /* 0x0000002655557221 */ /* 0x000fc80000010000 */
[----:B------:R-:W-:-:S07]  /*0ce0*/  @P1 FADD.FTZ R85, R49, R85 ;  /* 0x0000005531551221 */ /* 0x000fce0000010000 */
.L_x_16931:
[C---:B------:R-:W-:Y:S02]  /*0cf0*/  PRMT R87, R41.reuse, 0x7632, R87 ;  /* 0x0000763229577816 */ /* 0x040fe40000000057 */
[----:B------:R-:W-:Y:S01]  /*0d00*/  SHF.L.U32 R86, R41, 0x10, RZ ;  /* 0x0000001029567819 */ /* 0x000fe200000006ff */
[----:B------:R-:W-:Y:S06]  /*0d10*/  @P2 BRA `(.L_x_16932) ;  /* 0x00000000000c2947 */ /* 0x000fec0003800000 */
[----:B------:R-:W-:Y:S05]  /*0d20*/  @!P1 BRA `(.L_x_16933) ;  /* 0x0000000000149947 */ /* 0x000fea0003800000 */
[----:B-----5:R-:W-:Y:S01]  /*0d30*/  FADD.FTZ R86, R50, R86 ;  /* 0x0000005632567221 */ /* 0x020fe20000010000 */
[----:B------:R-:W-:Y:S06]  /*0d40*/  BRA `(.L_x_16933) ;  /* 0x00000000000c7947 */ /* 0x000fec0003800000 */
.L_x_16932:
[----:B-----5:R-:W-:-:S05]  /*0d50*/  SHF.L.U32 R41, R53, 0x10, RZ ;  /* 0x0000001035297819 */ /* 0x020fca00000006ff */
[----:B------:R-:W-:-:S04]  /*0d60*/  FADD.FTZ R86, R86, R41 ;  /* 0x0000002956567221 */ /* 0x000fc80000010000 */
[----:B------:R-:W-:-:S07]  /*0d70*/  @P1 FADD.FTZ R86, R50, R86 ;  /* 0x0000005632561221 */ /* 0x000fce0000010000 */
.L_x_16933:
[----:B------:R-:W-:Y:S01]  /*0d80*/  SHF.L.U32 R87, R87, 0x10, RZ ;  /* 0x0000001057577819 */ /* 0x000fe200000006ff */
[----:B------:R-:W-:Y:S06]  /*0d90*/  @P2 BRA `(.L_x_16934) ;  /* 0x00000000000c2947 */ /* 0x000fec0003800000 */
[----:B------:R-:W-:Y:S05]  /*0da0*/  @!P1 BRA `(.L_x_16935) ;  /* 0x0000000000189947 */ /* 0x000fea0003800000 */
[----:B-----5:R-:W-:Y:S01]  /*0db0*/  FADD.FTZ R87, R51, R87 ;  /* 0x0000005733577221 */ /* 0x020fe20000010000 */
[----:B------:R-:W-:Y:S06]  /*0dc0*/  BRA `(.L_x_16935) ;  /* 0x0000000000107947 */ /* 0x000fec0003800000 */
.L_x_16934:
[----:B-----5:R-:W-:-:S04]  /*0dd0*/  PRMT R38, R53, 0x7632, R38 ;  /* 0x0000763235267816 */ /* 0x020fc80000000026 */
[----:B------:R-:W-:-:S05]  /*0de0*/  SHF.L.U32 R38, R38, 0x10, RZ ;  /* 0x0000001026267819 */ /* 0x000fca00000006ff */
[----:B------:R-:W-:-:S04]  /*0df0*/  FADD.FTZ R87, R87, R38 ;  /* 0x0000002657577221 */ /* 0x000fc80000010000 */
[----:B------:R-:W-:-:S07]  /*0e00*/  @P1 FADD.FTZ R87, R51, R87 ;  /* 0x0000005733571221 */ /* 0x000fce0000010000 */
.L_x_16935:
[C---:B------:R-:W-:Y:S02]  /*0e10*/  PRMT R89, R42.reuse, 0x7632, R89 ;  /* 0x000076322a597816 */ /* 0x040fe40000000059 */
[----:B------:R-:W-:Y:S01]  /*0e20*/  SHF.L.U32 R88, R42, 0x10, RZ ;  /* 0x000000102a587819 */ /* 0x000fe200000006ff */
[----:B------:R-:W-:Y:S06]  /*0e30*/  @P2 BRA `(.L_x_16936) ;  /* 0x00000000000c2947 */ /* 0x000fec0003800000 */
[----:B------:R-:W-:Y:S05]  /*0e40*/  @!P1 BRA `(.L_x_16937) ;  /* 0x0000000000149947 */ /* 0x000fea0003800000 */
[----:B-----5:R-:W-:Y:S01]  /*0e50*/  FADD.FTZ R88, R44, R88 ;  /* 0x000000582c587221 */ /* 0x020fe20000010000 */
[----:B------:R-:W-:Y:S06]  /*0e60*/  BRA `(.L_x_16937) ;  /* 0x00000000000c7947 */ /* 0x000fec0003800000 */
.L_x_16936:
[----:B-----5:R-:W-:-:S05]  /*0e70*/  SHF.L.U32 R41, R54, 0x10, RZ ;  /* 0x0000001036297819 */ /* 0x020fca00000006ff */
[----:B------:R-:W-:-:S04]  /*0e80*/  FADD.FTZ R88, R88, R41 ;  /* 0x0000002958587221 */ /* 0x000fc80000010000 */
[----:B------:R-:W-:-:S07]  /*0e90*/  @P1 FADD.FTZ R88, R44, R88 ;  /* 0x000000582c581221 */ /* 0x000fce0000010000 */
.L_x_16937:
[----:B------:R-:W-:Y:S01]  /*0ea0*/  SHF.L.U32 R89, R89, 0x10, RZ ;  /* 0x0000001059597819 */ /* 0x000fe200000006ff */
[----:B------:R-:W-:Y:S06]  /*0eb0*/  @P2 BRA `(.L_x_16938) ;  /* 0x00000000000c2947 */ /* 0x000fec0003800000 */
[----:B------:R-:W-:Y:S05]  /*0ec0*/  @!P1 BRA `(.L_x_16939) ;  /* 0x0000000000189947 */ /* 0x000fea0003800000 */
[----:B-----5:R-:W-:Y:S01]  /*0ed0*/  FADD.FTZ R89, R45, R89 ;  /* 0x000000592d597221 */ /* 0x020fe20000010000 */
[----:B------:R-:W-:Y:S06]  /*0ee0*/  BRA `(.L_x_16939) ;  /* 0x0000000000107947 */ /* 0x000fec0003800000 */
.L_x_16938:
[----:B-----5:R-:W-:-:S04]  /*0ef0*/  PRMT R38, R54, 0x7632, R38 ;  /* 0x0000763236267816 */ /* 0x020fc80000000026 */
[----:B------:R-:W-:-:S05]  /*0f00*/  SHF.L.U32 R38, R38, 0x10, RZ ;  /* 0x0000001026267819 */ /* 0x000fca00000006ff */
[----:B------:R-:W-:-:S04]  /*0f10*/  FADD.FTZ R89, R89, R38 ;  /* 0x0000002659597221 */ /* 0x000fc80000010000 */
[----:B------:R-:W-:-:S07]  /*0f20*/  @P1 FADD.FTZ R89, R45, R89 ;  /* 0x000000592d591221 */ /* 0x000fce0000010000 */
.L_x_16939:
[C---:B------:R-:W-:Y:S02]  /*0f30*/  PRMT R91, R43.reuse, 0x7632, R91 ;  /* 0x000076322b5b7816 */ /* 0x040fe4000000005b */
[----:B------:R-:W-:Y:S01]  /*0f40*/  SHF.L.U32 R90, R43, 0x10, RZ ;  /* 0x000000102b5a7819 */ /* 0x000fe200000006ff */
[----:B------:R-:W-:Y:S06]  /*0f50*/  @P2 BRA `(.L_x_16940) ;  /* 0x00000000000c2947 */ /* 0x000fec0003800000 */
[----:B------:R-:W-:Y:S05]  /*0f60*/  @!P1 BRA `(.L_x_16941) ;  /* 0x0000000000149947 */ /* 0x000fea0003800000 */
[----:B-----5:R-:W-:Y:S01]  /*0f70*/  FADD.FTZ R90, R46, R90 ;  /* 0x0000005a2e5a7221 */ /* 0x020fe20000010000 */
[----:B------:R-:W-:Y:S06]  /*0f80*/  BRA `(.L_x_16941) ;  /* 0x00000000000c7947 */ /* 0x000fec0003800000 */
.L_x_16940:
[----:B-----5:R-:W-:-:S05]  /*0f90*/  SHF.L.U32 R41, R55, 0x10, RZ ;  /* 0x0000001037297819 */ /* 0x020fca00000006ff */
[----:B------:R-:W-:-:S04]  /*0fa0*/  FADD.FTZ R90, R90, R41 ;  /* 0x000000295a5a7221 */ /* 0x000fc80000010000 */
[----:B------:R-:W-:-:S07]  /*0fb0*/  @P1 FADD.FTZ R90, R46, R90 ;  /* 0x0000005a2e5a1221 */ /* 0x000fce0000010000 */
.L_x_16941:
[----:B------:R-:W-:Y:S01]  /*0fc0*/  SHF.L.U32 R91, R91, 0x10, RZ ;  /* 0x000000105b5b7819 */ /* 0x000fe200000006ff */
[----:B------:R-:W-:Y:S06]  /*0fd0*/  @P2 BRA `(.L_x_16942) ;  /* 0x00000000000c2947 */ /* 0x000fec0003800000 */
[----:B------:R-:W-:Y:S05]  /*0fe0*/  @!P1 BRA `(.L_x_16943) ;  /* 0x0000000000189947 */ /* 0x000fea0003800000 */
[----:B-----5:R-:W-:Y:S01]  /*0ff0*/  FADD.FTZ R91, R47, R91 ;  /* 0x0000005b2f5b7221 */ /* 0x020fe20000010000 */
[----:B------:R-:W-:Y:S06]  /*1000*/  BRA `(.L_x_16943) ;  /* 0x0000000000107947 */ /* 0x000fec0003800000 */
.L_x_16942:
[----:B-----5:R-:W-:-:S04]  /*1010*/  PRMT R38, R55, 0x7632, R38 ;  /* 0x0000763237267816 */ /* 0x020fc80000000026 */
[----:B------:R-:W-:-:S05]  /*1020*/  SHF.L.U32 R38, R38, 0x10, RZ ;  /* 0x0000001026267819 */ /* 0x000fca00000006ff */
[----:B------:R-:W-:-:S04]  /*1030*/  FADD.FTZ R91, R91, R38 ;  /* 0x000000265b5b7221 */ /* 0x000fc80000010000 */
[----:B------:R-:W-:-:S07]  /*1040*/  @P1 FADD.FTZ R91, R47, R91 ;  /* 0x0000005b2f5b1221 */ /* 0x000fce0000010000 */
.L_x_16943:
[C---:B------:R-:W-:Y:S02]  /*1050*/  IADD3 R199, R191.reuse, 0x20, RZ ;  /* 0x00000020bfc77810 */ /* 0x040fe40007ffe0ff */
[----:B------:R-:W-:Y:S02]  /*1060*/  LEA R94, P4, R191, UR10, 0x5 ;  /* 0x0000000abf5e7c11 */ /* 0x000fe4000f8828ff */
[C---:B------:R-:W-:Y:S01]  /*1070*/  @P1 LEA R96, P5, R199.reuse, UR8, 0x5 ;  /* 0x00000008c7601c11 */ /* 0x040fe2000f8a28ff */
[----:B------:R-:W-:Y:S01]  /*1080*/  IMAD.WIDE.U32 R40, R199, 0x10, R140 ;  /* 0x00000010c7287825 */ /* 0x000fe200078e008c */
[----:B------:R-:W-:Y:S02]  /*1090*/  LEA.HI.X R95, R191, UR11, RZ, 0x5, P4 ;  /* 0x0000000bbf5f7c11 */ /* 0x000fe4000a0f2cff */
[C---:B------:R-:W-:Y:S02]  /*10a0*/  @P0 LEA R98, P4, R199.reuse, UR16, 0x4 ;  /* 0x00000010c7620c11 */ /* 0x040fe4000f8820ff */
[C---:B------:R-:W-:Y:S01]  /*10b0*/  @P1 LEA.HI.X R97, R199.reuse, UR9, RZ, 0x5, P5 ;  /* 0x00000009c7611c11 */ /* 0x040fe2000a8f2cff */
[----:B------:R0:W-:Y:S01]  /*10c0*/  STG.E.128 desc[UR4][R94.64], R84 ;  /* 0x000000545e007986 */ /* 0x0001e2000c101d04 */
[----:B------:R-:W-:-:S03]  /*10d0*/  @P0 LEA.HI.X R99, R199, UR17, RZ, 0x4, P4 ;  /* 0x00000011c7630c11 */ /* 0x000fc6000a0f24ff */
[----:B------:R0:W-:Y:S04]  /*10e0*/  STG.E.128 desc[UR4][R94.64+0x10], R88 ;  /* 0x000010585e007986 */ /* 0x0001e8000c101d04 */
[----:B------:R-:W2:Y:S04]  /*10f0*/  LDG.E.128 R40, desc[UR4][R40.64] ;  /* 0x0000000428287981 */ /* 0x000ea8000c1e1d00 */
[----:B-----5:R0:W5:Y:S04]  /*1100*/  @P0 LDG.E.128 R52, desc[UR4][R98.64] ;  /* 0x0000000462340981 */ /* 0x020168000c1e1d00 */
[----:B------:R0:W5:Y:S04]  /*1110*/  @P1 LDG.E.128 R48, desc[UR4][R96.64] ;  /* 0x0000000460301981 */ /* 0x000168000c1e1d00 */
[----:B------:R0:W5:Y:S01]  /*1120*/  @P1 LDG.E.128 R44, desc[UR4][R96.64+0x10] ;  /* 0x00001004602c1981 */ /* 0x000162000c1e1d00 */
[----:B--2---:R-:W-:-:S02]  /*1130*/  PRMT R93, R40, 0x7632, R93 ;  /* 0x00007632285d7816 */ /* 0x004fc4000000005d */
[----:B------:R-:W-:Y:S01]  /*1140*/  SHF.L.U32 R92, R40, 0x10, RZ ;  /* 0x00000010285c7819 */ /* 0x000fe200000006ff */
[----:B0-----:R-:W-:Y:S06]  /*1150*/  @P2 BRA `(.L_x_16944) ;  /* 0x00000000000c2947 */ /* 0x001fec0003800000 */
[----:B------:R-:W-:Y:S05]  /*1160*/  @!P1 BRA `(.L_x_16945) ;  /* 0x0000000000149947 */ /* 0x000fea0003800000 */
[----:B-----5:R-:W-:Y:S01]  /*1170*/  FADD.FTZ R92, R48, R92 ;  /* 0x0000005c305c7221 */ /* 0x020fe20000010000 */
[----:B------:R-:W-:Y:S06]  /*1180*/  BRA `(.L_x_16945) ;  /* 0x00000000000c7947 */ /* 0x000fec0003800000 */
.L_x_16944:
[----:B-----5:R-:W-:-:S05]  /*1190*/  SHF.L.U32 R95, R52, 0x10, RZ ;  /* 0x00000010345f7819 */ /* 0x020fca00000006ff */
[----:B------:R-:W-:-:S04]  /*11a0*/  FADD.FTZ R92, R95, R92 ;  /* 0x0000005c5f5c7221 */ /* 0x000fc80000010000 */
[----:B------:R-:W-:-:S07]  /*11b0*/  @P1 FADD.FTZ R92, R48, R92 ;  /* 0x0000005c305c1221 */ /* 0x000fce0000010000 */
.L_x_16945:
[----:B------:R-:W-:Y:S01]  /*11c0*/  SHF.L.U32 R93, R93, 0x10, RZ ;  /* 0x000000105d5d7819 */ /* 0x000fe200000006ff */
[----:B------:R-:W-:Y:S06]  /*11d0*/  @P2 BRA `(.L_x_16946) ;  /* 0x00000000000c2947 */ /* 0x000fec0003800000 */
[----:B------:R-:W-:Y:S05]  /*11e0*/  @!P1 BRA `(.L_x_16947) ;  /* 0x0000000000189947 */ /* 0x000fea0003800000 */
[----:B-----5:R-:W-:Y:S01]  /*11f0*/  FADD.FTZ R93, R49, R93 ;  /* 0x0000005d315d7221 */ /* 0x020fe20000010000 */
[----:B------:R-:W-:Y:S06]  /*1200*/  BRA `(.L_x_16947) ;  /* 0x0000000000107947 */ /* 0x000fec0003800000 */
.L_x_16946:
[----:B-----5:R-:W-:-:S04]  /*1210*/  PRMT R38, R52, 0x7632, R38 ;  /* 0x0000763234267816 */ /* 0x020fc80000000026 */
[----:B------:R-:W-:-:S05]  /*1220*/  SHF.L.U32 R38, R38, 0x10, RZ ;  /* 0x0000001026267819 */ /* 0x000fca00000006ff */
[----:B------:R-:W-:-:S04]  /*1230*/  FADD.FTZ R93, R93, R38 ;  /* 0x000000265d5d7221 */ /* 0x000fc80000010000 */
[----:B------:R-:W-:-:S07]  /*1240*/  @P1 FADD.FTZ R93, R49, R93 ;  /* 0x0000005d315d1221 */ /* 0x000fce0000010000 */
.L_x_16947:
[C---:B------:R-:W-:Y:S02]  /*1250*/  PRMT R95, R41.reuse, 0x7632, R95 ;  /* 0x00007632295f7816 */ /* 0x040fe4000000005f */
[----:B------:R-:W-:Y:S01]  /*1260*/  SHF.L.U32 R94, R41, 0x10, RZ ;  /* 0x00000010295e7819 */ /* 0x000fe200000006ff */
[----:B------:R-:W-:Y:S06]  /*1270*/  @P2 BRA `(.L_x_16948) ;  /* 0x00000000000c2947 */ /* 0x000fec0003800000 */
[----:B------:R-:W-:Y:S05]  /*1280*/  @!P1 BRA `(.L_x_16949) ;  /* 0x0000000000149947 */ /* 0x000fea0003800000 */
[----:B-----5:R-:W-:Y:S01]  /*1290*/  FADD.FTZ R94, R50, R94 ;  /* 0x0000005e325e7221 */ /* 0x020fe20000010000 */
[----:B------:R-:W-:Y:S06]  /*12a0*/  BRA `(.L_x_16949) ;  /* 0x00000000000c7947 */ /* 0x000fec0003800000 */
.L_x_16948:
[----:B-----5:R-:W-:-:S05]  /*12b0*/  SHF.L.U32 R41, R53, 0x10, RZ ;  /* 0x0000001035297819 */ /* 0x020fca00000006ff */
[----:B------:R-:W-:-:S04]  /*12c0*/  FADD.FTZ R94, R41, R94 ;  /* 0x0000005e295e7221 */ /* 0x000fc80000010000 */
[----:B------:R-:W-:-:S07]  /*12d0*/  @P1 FADD.FTZ R94, R50, R94 ;  /* 0x0000005e325e1221 */ /* 0x000fce0000010000 */
.L_x_16949:
[----:B------:R-:W-:Y:S01]  /*12e0*/  SHF.L.U32 R95, R95, 0x10, RZ ;  /* 0x000000105f5f7819 */ /* 0x000fe200000006ff */
[----:B------:R-:W-:Y:S06]  /*12f0*/  @P2 BRA `(.L_x_16950) ;  /* 0x00000000000c2947 */ /* 0x000fec0003800000 */
[----:B------:R-:W-:Y:S05]  /*1300*/  @!P1 BRA `(.L_x_16951) ;  /* 0x0000000000189947 */ /* 0x000fea0003800000 */
[----:B-----5:R-:W-:Y:S01]  /*1310*/  FADD.FTZ R95, R51, R95 ;  /* 0x0000005f335f7221 */ /* 0x020fe20000010000 */
[----:B------:R-:W-:Y:S06]  /*1320*/  BRA `(.L_x_16951) ;  /* 0x0000000000107947 */ /* 0x000fec0003800000 */
.L_x_16950:
[----:B-----5:R-:W-:-:S04]  /*1330*/  PRMT R38, R53, 0x7632, R38 ;  /* 0x0000763235267816 */ /* 0x020fc80000000026 */
[----:B------:R-:W-:-:S05]  /*1340*/  SHF.L.U32 R38, R38, 0x10, RZ ;  /* 0x0000001026267819 */ /* 0x000fca00000006ff */
[----:B------:R-:W-:-:S04]  /*1350*/  FADD.FTZ R95, R95, R38 ;  /* 0x000000265f5f7221 */ /* 0x000fc80000010000 */
[----:B------:R-:W-:-:S07]  /*1360*/  @P1 FADD.FTZ R95, R51, R95 ;  /* 0x0000005f335f1221 */ /* 0x000fce0000010000 */
.L_x_16951:
[C---:B------:R-:W-:Y:S02]  /*1370*/  PRMT R97, R42.reuse, 0x7632, R97 ;  /* 0x000076322a617816 */ /* 0x040fe40000000061 */
[----:B------:R-:W-:Y:S01]  /*1380*/  SHF.L.U32 R96, R42, 0x10, RZ ;  /* 0x000000102a607819 */ /* 0x000fe200000006ff */
[----:B------:R-:W-:Y:S06]  /*1390*/  @P2 BRA `(.L_x_16952) ;  /* 0x00000000000c2947 */ /* 0x000fec0003800000 */
[----:B------:R-:W-:Y:S05]  /*13a0*/  @!P1 BRA `(.L_x_16953) ;  /* 0x0000000000149947 */ /* 0x000fea0003800000 */
[----:B-----5:R-:W-:Y:S01]  /*13b0*/  FADD.FTZ R96, R44, R96 ;  /* 0x000000602c607221 */ /* 0x020fe20000010000 */
[----:B------:R-:W-:Y:S06]  /*13c0*/  BRA `(.L_x_16953) ;  /* 0x00000000000c7947 */ /* 0x000fec0003800000 */
.L_x_16952:
[----:B-----5:R-:W-:-:S05]  /*13d0*/  SHF.L.U32 R41, R54, 0x10, RZ ;  /* 0x0000001036297819 */ /* 0x020fca00000006ff */
[----:B------:R-:W-:-:S04]  /*13e0*/  FADD.FTZ R96, R41, R96 ;  /* 0x0000006029607221 */ /* 0x000fc80000010000 */
[----:B------:R-:W-:-:S07]  /*13f0*/  @P1 FADD.FTZ R96, R44, R96 ;  /* 0x000000602c601221 */ /* 0x000fce0000010000 */
.L_x_16953:
[----:B------:R-:W-:Y:S01]  /*1400*/  SHF.L.U32 R97, R97, 0x10, RZ ;  /* 0x0000001061617819 */ /* 0x000fe200000006ff */
[----:B------:R-:W-:Y:S06]  /*1410*/  @P2 BRA `(.L_x_16954) ;  /* 0x00000000000c2947 */ /* 0x000fec0003800000 */
[----:B------:R-:W-:Y:S05]  /*1420*/  @!P1 BRA `(.L_x_16955) ;  /* 0x0000000000189947 */ /* 0x000fea0003800000 */
[----:B-----5:R-:W-:Y:S01]  /*1430*/  FADD.FTZ R97, R45, R97 ;  /* 0x000000612d617221 */ /* 0x020fe20000010000 */
[----:B------:R-:W-:Y:S06]  /*1440*/  BRA `(.L_x_16955) ;  /* 0x0000000000107947 */ /* 0x000fec0003800000 */
.L_x_16954:
[----:B-----5:R-:W-:-:S04]  /*1450*/  PRMT R38, R54, 0x7632, R38 ;  /* 0x0000763236267816 */ /* 0x020fc80000000026 */
[----:B------:R-:W-:-:S05]  /*1460*/  SHF.L.U32 R38, R38, 0x10, RZ ;  /* 0x0000001026267819 */ /* 0x000fca00000006ff */
[----:B------:R-:W-:-:S04]  /*1470*/  FADD.FTZ R97, R97, R38 ;  /* 0x0000002661617221 */ /* 0x000fc80000010000 */
[----:B------:R-:W-:-:S07]  /*1480*/  @P1 FADD.FTZ R97, R45, R97 ;  /* 0x000000612d611221 */ /* 0x000fce0000010000 */
.L_x_16955:
[C---:B------:R-:W-:Y:S02]  /*1490*/  PRMT R99, R43.reuse, 0x7632, R99 ;  /* 0x000076322b637816 */ /* 0x040fe40000000063 */
[----:B------:R-:W-:Y:S01]  /*14a0*/  SHF.L.U32 R98, R43, 0x10, RZ ;  /* 0x000000102b627819 */ /* 0x000fe200000006ff */
[----:B------:R-:W-:Y:S06]  /*14b0*/  @P2 BRA `(.L_x_16956) ;  /* 0x00000000000c2947 */ /* 0x000fec0003800000 */
[----:B------:R-:W-:Y:S05]  /*14c0*/  @!P1 BRA `(.L_x_16957) ;  /* 0x0000000000149947 */ /* 0x000fea0003800000 */
[----:B-----5:R-:W-:Y:S01]  /*14d0*/  FADD.FTZ R98, R46, R98 ;  /* 0x000000622e627221 */ /* 0x020fe20000010000 */
[----:B------:R-:W-:Y:S06]  /*14e0*/  BRA `(.L_x_16957) ;  /* 0x00000000000c7947 */ /* 0x000fec0003800000 */
.L_x_16956:
[----:B-----5:R-:W-:-:S05]  /*14f0*/  SHF.L.U32 R41, R55, 0x10, RZ ;  /* 0x0000001037297819 */ /* 0x020fca00000006ff */
[----:B------:R-:W-:-:S04]  /*1500*/  FADD.FTZ R98, R41, R98 ;  /* 0x0000006229627221 */ /* 0x000fc80000010000 */
[----:B------:R-:W-:-:S07]  /*1510*/  @P1 FADD.FTZ R98, R46, R98 ;  /* 0x000000622e621221 */ /* 0x000fce0000010000 */
.L_x_16957:
[----:B------:R-:W-:Y:S01]  /*1520*/  SHF.L.U32 R99, R99, 0x10, RZ ;  /* 0x0000001063637819 */ /* 0x000fe200000006ff */
[----:B------:R-:W-:Y:S06]  /*1530*/  @P2 BRA `(.L_x_16958) ;  /* 0x00000000000c2947 */ /* 0x000fec0003800000 */
[----:B------:R-:W-:Y:S05]  /*1540*/  @!P1 BRA `(.L_x_16959) ;  /* 0x0000000000189947 */ /* 0x000fea0003800000 */
[----:B-----5:R-:W-:Y:S01]  /*1550*/  FADD.FTZ R99, R47, R99 ;  /* 0x000000632f637221 */ /* 0x020fe20000010000 */
[----:B------:R-:W-:Y:S06]  /*1560*/  BRA `(.L_x_16959) ;  /* 0x0000000000107947 */ /* 0x000fec0003800000 */
.L_x_16958:
[----:B-----5:R-:W-:-:S04]  /*1570*/  PRMT R38, R55, 0x7632, R38 ;  /* 0x0000763237267816 */ /* 0x020fc80000000026 */
[----:B------:R-:W-:-:S05]  /*1580*/  SHF.L.U32 R38, R38, 0x10, RZ ;  /* 0x0000001026267819 */ /* 0x000fca00000006ff */
[----:B------:R-:W-:-:S04]  /*1590*/  FADD.FTZ R99, R99, R38 ;  /* 0x0000002663637221 */ /* 0x000fc80000010000 */
[----:B------:R-:W-:-:S07]  /*15a0*/  @P1 FADD.FTZ R99, R47, R99 ;  /* 0x000000632f631221 */ /* 0x000fce0000010000 */
.L_x_16959:
[----:B------:R-:W-:Y:S02]  /*15b0*/  IADD3 R189, R191, 0x40, RZ ;  /* 0x00000040bfbd7810 */ /* 0x000fe40007ffe0ff */
        /* <DEDUP_REMOVED lines=19> */
.L_x_16960:
[----:B-----5:R-:W-:-:S05]  /*16f0*/  SHF.L.U32 R103, R52, 0x10, RZ ;  /* 0x0000001034677819 */ /* 0x020fca00000006ff */
[----:B------:R-:W-:-:S04]  /*1700*/  FADD.FTZ R100, R103, R100 ;  /* 0x0000006467647221 */ /* 0x000fc80000010000 */
[----:B------:R-:W-:-:S07]  /*1710*/  @P1 FADD.FTZ R100, R48, R100 ;  /* 0x0000006430641221 */ /* 0x000fce0000010000 */
.L_x_16961:
[----:B------:R-:W-:Y:S01]  /*1720*/  SHF.L.U32 R101, R101, 0x10, RZ ;  /* 0x0000001065657819 */ /* 0x000fe200000006ff */
[----:B------:R-:W-:Y:S06]  /*1730*/  @P2 BRA `(.L_x_16962) ;  /* 0x00000000000c2947 */ /* 0x000fec0003800000 */
[----:B------:R-:W-:Y:S05]  /*1740*/  @!P1 BRA `(.L_x_16963) ;  /* 0x0000000000189947 */ /* 0x000fea0003800000 */
[----:B-----5:R-:W-:Y:S01]  /*1750*/  FADD.FTZ R101, R49, R101 ;  /* 0x0000006531657221 */ /* 0x020fe20000010000 */
[----:B------:R-:W-:Y:S06]  /*1760*/  BRA `(.L_x_16963) ;  /* 0x0000000000107947 */ /* 0x000fec0003800000 */
.L_x_16962:
[----:B-----5:R-:W-:-:S04]  /*1770*/  PRMT R38, R52, 0x7632, R38 ;  /* 0x0000763234267816 */ /* 0x020fc80000000026 */
[----:B------:R-:W-:-:S05]  /*1780*/  SHF.L.U32 R38, R38, 0x10, RZ ;  /* 0x0000001026267819 */ /* 0x000fca00000006ff */
[----:B------:R-:W-:-:S04]  /*1790*/  FADD.FTZ R101, R101, R38 ;  /* 0x0000002665657221 */ /* 0x000fc80000010000 */
[----:B------:R-:W-:-:S07]  /*17a0*/  @P1 FADD.FTZ R101, R49, R101 ;  /* 0x0000006531651221 */ /* 0x000fce0000010000 */
.L_x_16963:
[C---:B------:R-:W-:Y:S02]  /*17b0*/  PRMT R103, R41.reuse, 0x7632, R103 ;  /* 0x0000763229677816 */ /* 0x040fe40000000067 */
[----:B------:R-:W-:Y:S01]  /*17c0*/  SHF.L.U32 R102, R41, 0x10, RZ ;  /* 0x0000001029667819 */ /* 0x000fe200000006ff */
[----:B------:R-:W-:Y:S06]  /*17d0*/  @P2 BRA `(.L_x_16964) ;  /* 0x00000000000c2947 */ /* 0x000fec0003800000 */
[----:B------:R-:W-:Y:S05]  /*17e0*/  @!P1 BRA `(.L_x_16965) ;  /* 0x0000000000149947 */ /* 0x000fea0003800000 */
[----:B-----5:R-:W-:Y:S01]  /*17f0*/  FADD.FTZ R102, R50, R102 ;  /* 0x0000006632667221 */ /* 0x020fe20000010000 */
[----:B------:R-:W-:Y:S06]  /*1800*/  BRA `(.L_x_16965) ;  /* 0x00000000000c7947 */ /* 0x000fec0003800000 */
.L_x_16964:
[----:B-----5:R-:W-:-:S05]  /*1810*/  SHF.L.U32 R41, R53, 0x10, RZ ;  /* 0x0000001035297819 */ /* 0x020fca00000006ff */
[----:B------:R-:W-:-:S04]  /*1820*/  FADD.FTZ R102, R41, R102 ;  /* 0x0000006629667221 */ /* 0x000fc80000010000 */
[----:B------:R-:W-:-:S07]  /*1830*/  @P1 FADD.FTZ R102, R50, R102 ;  /* 0x0000006632661221 */ /* 0x000fce0000010000 */
.L_x_16965:
[----:B------:R-:W-:Y:S01]  /*1840*/  SHF.L.U32 R103, R103, 0x10, RZ ;  /* 0x0000001067677819 */ /* 0x000fe200000006ff */
[----:B------:R-:W-:Y:S06]  /*1850*/  @P2 BRA `(.L_x_16966) ;  /* 0x00000000000c2947 */ /* 0x000fec0003800000 */
[----:B------:R-:W-:Y:S05]  /*1860*/  @!P1 BRA `(.L_x_16967) ;  /* 0x0000000000189947 */ /* 0x000fea0003800000 */
[----:B-----5:R-:W-:Y:S01]  /*1870*/  FADD.FTZ R103, R51, R103 ;  /* 0x0000006733677221 */ /* 0x020fe20000010000 */
[----:B------:R-:W-:Y:S06]  /*1880*/  BRA `(.L_x_16967) ;  /* 0x0000000000107947 */ /* 0x000fec0003800000 */
.L_x_16966:
[----:B-----5:R-:W-:-:S04]  /*1890*/  PRMT R38, R53, 0x7632, R38 ;  /* 0x0000763235267816 */ /* 0x020fc80000000026 */
[----:B------:R-:W-:-:S05]  /*18a0*/  SHF.L.U32 R38, R38, 0x10, RZ ;  /* 0x0000001026267819 */ /* 0x000fca00000006ff */
[----:B------:R-:W-:-:S04]  /*18b0*/  FADD.FTZ R103, R103, R38 ;  /* 0x0000002667677221 */ /* 0x000fc80000010000 */
[----:B------:R-:W-:-:S07]  /*18c0*/  @P1 FADD.FTZ R103, R51, R103 ;  /* 0x0000006733671221 */ /* 0x000fce0000010000 */
.L_x_16967:
[C---:B------:R-:W-:Y:S02]  /*18d0*/  PRMT R105, R42.reuse, 0x7632, R105 ;  /* 0x000076322a697816 */ /* 0x040fe40000000069 */
[----:B------:R-:W-:Y:S01]  /*18e0*/  SHF.L.U32 R104, R42, 0x10, RZ ;  /* 0x000000102a687819 */ /* 0x000fe200000006ff */
[----:B------:R-:W-:Y:S06]  /*18f0*/  @P2 BRA `(.L_x_16968) ;  /* 0x00000000000c2947 */ /* 0x000fec0003800000 */
[----:B------:R-:W-:Y:S05]  /*1900*/  @!P1 BRA `(.L_x_16969) ;  /* 0x0000000000149947 */ /* 0x000fea0003800000 */
[----:B-----5:R-:W-:Y:S01]  /*1910*/  FADD.FTZ R104, R44, R104 ;  /* 0x000000682c687221 */ /* 0x020fe20000010000 */
[----:B------:R-:W-:Y:S06]  /*1920*/  BRA `(.L_x_16969) ;  /* 0x00000000000c7947 */ /* 0x000fec0003800000 */
.L_x_16968:
[----:B-----5:R-:W-:-:S05]  /*1930*/  SHF.L.U32 R41, R54, 0x10, RZ ;  /* 0x0000001036297819 */ /* 0x020fca00000006ff */
[----:B------:R-:W-:-:S04]  /*1940*/  FADD.FTZ R104, R41, R104 ;  /* 0x0000006829687221 */ /* 0x000fc80000010000 */
[----:B------:R-:W-:-:S07]  /*1950*/  @P1 FADD.FTZ R104, R44, R104 ;  /* 0x000000682c681221 */ /* 0x000fce0000010000 */
.L_x_16969:
[----:B------:R-:W-:Y:S01]  /*1960*/  SHF.L.U32 R105, R105, 0x10, RZ ;  /* 0x0000001069697819 */ /* 0x000fe200000006ff */
[----:B------:R-:W-:Y:S06]  /*1970*/  @P2 BRA `(.L_x_16970) ;  /* 0x00000000000c2947 */ /* 0x000fec0003800000 */
[----:B------:R-:W-:Y:S05]  /*1980*/  @!P1 BRA `(.L_x_16971) ;  /* 0x0000000000189947 */ /* 0x000fea0003800000 */
[----:B-----5:R-:W-:Y:S01]  /*1990*/  FADD.FTZ R105, R45, R105 ;  /* 0x000000692d697221 */ /* 0x020fe20000010000 */
[----:B------:R-:W-:Y:S06]  /*19a0*/  BRA `(.L_x_16971) ;  /* 0x0000000000107947 */ /* 0x000fec0003800000 */
.L_x_16970:
[----:B-----5:R-:W-:-:S04]  /*19b0*/  PRMT R38, R54, 0x7632, R38 ;  /* 0x0000763236267816 */ /* 0x020fc80000000026 */
[----:B------:R-:W-:-:S05]  /*19c0*/  SHF.L.U32 R38, R38, 0x10, RZ ;  /* 0x0000001026267819 */ /* 0x000fca00000006ff */
[----:B------:R-:W-:-:S04]  /*19d0*/  FADD.FTZ R105, R105, R38 ;  /* 0x0000002669697221 */ /* 0x000fc80000010000 */
[----:B------:R-:W-:-:S07]  /*19e0*/  @P1 FADD.FTZ R105, R45, R105 ;  /* 0x000000692d691221 */ /* 0x000fce0000010000 */
.L_x_16971:
[C---:B------:R-:W-:Y:S02]  /*19f0*/  PRMT R107, R43.reuse, 0x7632, R107 ;  /* 0x000076322b6b7816 */ /* 0x040fe4000000006b */
[----:B------:R-:W-:Y:S01]  /*1a00*/  SHF.L.U32 R106, R43, 0x10, RZ ;  /* 0x000000102b6a7819 */ /* 0x000fe200000006ff */
[----:B------:R-:W-:Y:S06]  /*1a10*/  @P2 BRA `(.L_x_16972) ;  /* 0x00000000000c2947 */ /* 0x000fec0003800000 */
[----:B------:R-:W-:Y:S05]  /*1a20*/  @!P1 BRA `(.L_x_16973) ;  /* 0x0000000000149947 */ /* 0x000fea0003800000 */
[----:B-----5:R-:W-:Y:S01]  /*1a30*/  FADD.FTZ R106, R46, R106 ;  /* 0x0000006a2e6a7221 */ /* 0x020fe20000010000 */
[----:B------:R-:W-:Y:S06]  /*1a40*/  BRA `(.L_x_16973) ;  /* 0x00000000000c7947 */ /* 0x000fec0003800000 */
.L_x_16972:
[----:B-----5:R-:W-:-:S05]  /*1a50*/  SHF.L.U32 R41, R55, 0x10, RZ ;  /* 0x0000001037297819 */ /* 0x020fca00000006ff */
[----:B------:R-:W-:-:S04]  /*1a60*/  FADD.FTZ R106, R41, R106 ;  /* 0x0000006a296a7221 */ /* 0x000fc80000010000 */
[----:B------:R-:W-:-:S07]  /*1a70*/  @P1 FADD.FTZ R106, R46, R106 ;  /* 0x0000006a2e6a1221 */ /* 0x000fce0000010000 */
.L_x_16973:
[----:B------:R-:W-:Y:S01]  /*1a80*/  SHF.L.U32 R107, R107, 0x10, RZ ;  /* 0x000000106b6b7819 */ /* 0x000fe200000006ff */
[----:B------:R-:W-:Y:S06]  /*1a90*/  @P2 BRA `(.L_x_16974) ;  /* 0x00000000000c2947 */ /* 0x000fec0003800000 */
[----:B------:R-:W-:Y:S05]  /*1aa0*/  @!P1 BRA `(.L_x_16975) ;  /* 0x0000000000189947 */ /* 0x000fea0003800000 */
[----:B-----5:R-:W-:Y:S01]  /*1ab0*/  FADD.FTZ R107, R47, R107 ;  /* 0x0000006b2f6b7221 */ /* 0x020fe20000010000 */
[----:B------:R-:W-:Y:S06]  /*1ac0*/  BRA `(.L_x_16975) ;  /* 0x0000000000107947 */ /* 0x000fec0003800000 */
.L_x_16974:
[----:B-----5:R-:W-:-:S04]  /*1ad0*/  PRMT R38, R55, 0x7632, R38 ;  /* 0x0000763237267816 */ /* 0x020fc80000000026 */
[----:B------:R-:W-:-:S05]  /*1ae0*/  SHF.L.U32 R38, R38, 0x10, RZ ;  /* 0x0000001026267819 */ /* 0x000fca00000006ff */
[----:B------:R-:W-:-:S04]  /*1af0*/  FADD.FTZ R107, R107, R38 ;  /* 0x000000266b6b7221 */ /* 0x000fc80000010000 */
[----:B------:R-:W-:-:S07]  /*1b00*/  @P1 FADD.FTZ R107, R47, R107 ;  /* 0x0000006b2f6b1221 */ /* 0x000fce0000010000 */
.L_x_16975:
        /* <DEDUP_REMOVED lines=20> */
.L_x_16976:
[----:B-----5:R-:W-:-:S05]  /*1c50*/  SHF.L.U32 R111, R52, 0x10, RZ ;  /* 0x00000010346f7819 */ /* 0x020fca00000006ff */
[----:B------:R-:W-:-:S04]  /*1c60*/  FADD.FTZ R108, R111, R108 ;  /* 0x0000006c6f6c7221 */ /* 0x000fc80000010000 */
[----:B------:R-:W-:-:S07]  /*1c70*/  @P1 FADD.FTZ R108, R48, R108 ;  /* 0x0000006c306c1221 */ /* 0x000fce0000010000 */
.L_x_16977:
[----:B------:R-:W-:Y:S01]  /*1c80*/  SHF.L.U32 R109, R109, 0x10, RZ ;  /* 0x000000106d6d7819 */ /* 0x000fe200000006ff */
[----:B------:R-:W-:Y:S06]  /*1c90*/  @P2 BRA `(.L_x_16978) ;  /* 0x00000000000c2947 */ /* 0x000fec0003800000 */
[----:B------:R-:W-:Y:S05]  /*1ca0*/  @!P1 BRA `(.L_x_16979) ;  /* 0x0000000000189947 */ /* 0x000fea0003800000 */
[----:B-----5:R-:W-:Y:S01]  /*1cb0*/  FADD.FTZ R109, R49, R109 ;  /* 0x0000006d316d7221 */ /* 0x020fe20000010000 */
[----:B------:R-:W-:Y:S06]  /*1cc0*/  BRA `(.L_x_16979) ;  /* 0x0000000000107947 */ /* 0x000fec0003800000 */
.L_x_16978:
[----:B-----5:R-:W-:-:S04]  /*1cd0*/  PRMT R38, R52, 0x7632, R38 ;  /* 0x0000763234267816 */ /* 0x020fc80000000026 */
[----:B------:R-:W-:-:S05]  /*1ce0*/  SHF.L.U32 R38, R38, 0x10, RZ ;  /* 0x0000001026267819 */ /* 0x000fca00000006ff */
[----:B------:R-:W-:-:S04]  /*1cf0*/  FADD.FTZ R109, R109, R38 ;  /* 0x000000266d6d7221 */ /* 0x000fc80000010000 */
[----:B------:R-:W-:-:S07]  /*1d00*/  @P1 FADD.FTZ R109, R49, R109 ;  /* 0x0000006d316d1221 */ /* 0x000fce0000010000 */
.L_x_16979:
[C---:B------:R-:W-:Y:S02]  /*1d10*/  PRMT R111, R41.reuse, 0x7632, R111 ;  /* 0x00007632296f7816 */ /* 0x040fe4000000006f */
[----:B------:R-:W-:Y:S01]  /*1d20*/  SHF.L.U32 R110, R41, 0x10, RZ ;  /* 0x00000010296e7819 */ /* 0x000fe200000006ff */
[----:B------:R-:W-:Y:S06]  /*1d30*/  @P2 BRA `(.L_x_16980) ;  /* 0x00000000000c2947 */ /* 0x000fec0003800000 */
[----:B------:R-:W-:Y:S05]  /*1d40*/  @!P1 BRA `(.L_x_16981) ;  /* 0x0000000000149947 */ /* 0x000fea0003800000 */
[----:B-----5:R-:W-:Y:S01]  /*1d50*/  FADD.FTZ R110, R50, R110 ;  /* 0x0000006e326e7221 */ /* 0x020fe20000010000 */
[----:B------:R-:W-:Y:S06]  /*1d60*/  BRA `(.L_x_16981) ;  /* 0x00000000000c7947 */ /* 0x000fec0003800000 */
.L_x_16980:
[----:B-----5:R-:W-:-:S05]  /*1d70*/  SHF.L.U32 R41, R53, 0x10, RZ ;  /* 0x0000001035297819 */ /* 0x020fca00000006ff */
[----:B------:R-:W-:-:S04]  /*1d80*/  FADD.FTZ R110, R41, R110 ;  /* 0x0000006e296e7221 */ /* 0x000fc80000010000 */
[----:B------:R-:W-:-:S07]  /*1d90*/  @P1 FADD.FTZ R110, R50, R110 ;  /* 0x0000006e326e1221 */ /* 0x000fce0000010000 */
.L_x_16981:
[----:B------:R-:W-:Y:S01]  /*1da0*/  SHF.L.U32 R111, R111, 0x10, RZ ;  /* 0x000000106f6f7819 */ /* 0x000fe200000006ff */
[----:B------:R-:W-:Y:S06]  /*1db0*/  @P2 BRA `(.L_x_16982) ;  /* 0x00000000000c2947 */ /* 0x000fec0003800000 */
[----:B------:R-:W-:Y:S05]  /*1dc0*/  @!P1 BRA `(.L_x_16983) ;  /* 0x0000000000189947 */ /* 0x000fea0003800000 */
[----:B-----5:R-:W-:Y:S01]  /*1dd0*/  FADD.FTZ R111, R51, R111 ;  /* 0x0000006f336f7221 */ /* 0x020fe20000010000 */
[----:B------:R-:W-:Y:S06]  /*1de0*/  BRA `(.L_x_16983) ;  /* 0x0000000000107947 */ /* 0x000fec0003800000 */
.L_x_16982:
[----:B-----5:R-:W-:-:S04]  /*1df0*/  PRMT R38, R53, 0x7632, R38 ;  /* 0x0000763235267816 */ /* 0x020fc80000000026 */
[----:B------:R-:W-:-:S05]  /*1e00*/  SHF.L.U32 R38, R38, 0x10, RZ ;  /* 0x0000001026267819 */ /* 0x000fca00000006ff */
[----:B------:R-:W-:-:S04]  /*1e10*/  FADD.FTZ R111, R111, R38 ;  /* 0x000000266f6f7221 */ /* 0x000fc80000010000 */
[----:B------:R-:W-:-:S07]  /*1e20*/  @P1 FADD.FTZ R111, R51, R111 ;  /* 0x0000006f336f1221 */ /* 0x000fce0000010000 */
.L_x_16983:
[C---:B------:R-:W-:Y:S02]  /*1e30*/  PRMT R113, R42.reuse, 0x7632, R113 ;  /* 0x000076322a717816 */ /* 0x040fe40000000071 */
[----:B------:R-:W-:Y:S01]  /*1e40*/  SHF.L.U32 R112, R42, 0x10, RZ ;  /* 0x000000102a707819 */ /* 0x000fe200000006ff */
[----:B------:R-:W-:Y:S06]  /*1e50*/  @P2 BRA `(.L_x_16984) ;  /* 0x00000000000c2947 */ /* 0x000fec0003800000 */
[----:B------:R-:W-:Y:S05]  /*1e60*/  @!P1 BRA `(.L_x_16985) ;  /* 0x0000000000149947 */ /* 0x000fea0003800000 */
[----:B-----5:R-:W-:Y:S01]  /*1e70*/  FADD.FTZ R112, R44, R112 ;  /* 0x000000702c707221 */ /* 0x020fe20000010000 */
[----:B------:R-:W-:Y:S06]  /*1e80*/  BRA `(.L_x_16985) ;  /* 0x00000000000c7947 */ /* 0x000fec0003800000 */
.L_x_16984:
[----:B-----5:R-:W-:-:S05]  /*1e90*/  SHF.L.U32 R41, R54, 0x10, RZ ;  /* 0x0000001036297819 */ /* 0x020fca00000006ff */
[----:B------:R-:W-:-:S04]  /*1ea0*/  FADD.FTZ R112, R41, R112 ;  /* 0x0000007029707221 */ /* 0x000fc80000010000 */
[----:B------:R-:W-:-:S07]  /*1eb0*/  @P1 FADD.FTZ R112, R44, R112 ;  /* 0x000000702c701221 */ /* 0x000fce0000010000 */
.L_x_16985:
[----:B------:R-:W-:Y:S01]  /*1ec0*/  SHF.L.U32 R113, R113, 0x10, RZ ;  /* 0x0000001071717819 */ /* 0x000fe200000006ff */
[----:B------:R-:W-:Y:S06]  /*1ed0*/  @P2 BRA `(.L_x_16986) ;  /* 0x00000000000c2947 */ /* 0x000fec0003800000 */
[----:B------:R-:W-:Y:S05]  /*1ee0*/  @!P1 BRA `(.L_x_16987) ;  /* 0x0000000000189947 */ /* 0x000fea0003800000 */
[----:B-----5:R-:W-:Y:S01]  /*1ef0*/  FADD.FTZ R113, R45, R113 ;  /* 0x000000712d717221 */ /* 0x020fe20000010000 */
[----:B------:R-:W-:Y:S06]  /*1f00*/  BRA `(.L_x_16987) ;  /* 0x0000000000107947 */ /* 0x000fec0003800000 */
.L_x_16986:
[----:B-----5:R-:W-:-:S04]  /*1f10*/  PRMT R38, R54, 0x7632, R38 ;  /* 0x0000763236267816 */ /* 0x020fc80000000026 */
[----:B------:R-:W-:-:S05]  /*1f20*/  SHF.L.U32 R38, R38, 0x10, RZ ;  /* 0x0000001026267819 */ /* 0x000fca00000006ff */
[----:B------:R-:W-:-:S04]  /*1f30*/  FADD.FTZ R113, R113, R38 ;  /* 0x0000002671717221 */ /* 0x000fc80000010000 */
[----:B------:R-:W-:-:S07]  /*1f40*/  @P1 FADD.FTZ R113, R45, R113 ;  /* 0x000000712d711221 */ /* 0x000fce0000010000 */
.L_x_16987:
[C---:B------:R-:W-:Y:S02]  /*1f50*/  PRMT R115, R43.reuse, 0x7632, R115 ;  /* 0x000076322b737816 */ /* 0x040fe40000000073 */
[----:B------:R-:W-:Y:S01]  /*1f60*/  SHF.L.U32 R114, R43, 0x10, RZ ;  /* 0x000000102b727819 */ /* 0x000fe200000006ff */
[----:B------:R-:W-:Y:S06]  /*1f70*/  @P2 BRA `(.L_x_16988) ;  /* 0x00000000000c2947 */ /* 0x000fec0003800000 */
[----:B------:R-:W-:Y:S05]  /*1f80*/  @!P1 BRA `(.L_x_16989) ;  /* 0x0000000000149947 */ /* 0x000fea0003800000 */
[----:B-----5:R-:W-:Y:S01]  /*1f90*/  FADD.FTZ R114, R46, R114 ;  /* 0x000000722e727221 */ /* 0x020fe20000010000 */
[----:B------:R-:W-:Y:S06]  /*1fa0*/  BRA `(.L_x_16989) ;  /* 0x00000000000c7947 */ /* 0x000fec0003800000 */
.L_x_16988:
[----:B-----5:R-:W-:-:S05]  /*1fb0*/  SHF.L.U32 R41, R55, 0x10, RZ ;  /* 0x0000001037297819 */ /* 0x020fca00000006ff */
[----:B------:R-:W-:-:S04]  /*1fc0*/  FADD.FTZ R114, R41, R114 ;  /* 0x0000007229727221 */ /* 0x000fc80000010000 */
[----:B------:R-:W-:-:S07]  /*1fd0*/  @P1 FADD.FTZ R114, R46, R114 ;  /* 0x000000722e721221 */ /* 0x000fce0000010000 */
.L_x_16989:
[----:B------:R-:W-:Y:S01]  /*1fe0*/  SHF.L.U32 R115, R115, 0x10, RZ ;  /* 0x0000001073737819 */ /* 0x000fe200000006ff */
[----:B------:R-:W-:Y:S06]  /*1ff0*/  @P2 BRA `(.L_x_16990) ;  /* 0x00000000000c2947 */ /* 0x000fec0003800000 */
[----:B------:R-:W-:Y:S05]  /*2000*/  @!P1 BRA `(.L_x_16991) ;  /* 0x0000000000189947 */ /* 0x000fea0003800000 */
[----:B-----5:R-:W-:Y:S01]  /*2010*/  FADD.FTZ R115, R47, R115 ;  /* 0x000000732f737221 */ /* 0x020fe20000010000 */
[----:B------:R-:W-:Y:S06]  /*2020*/  BRA `(.L_x_16991) ;  /* 0x0000000000107947 */ /* 0x000fec0003800000 */
.L_x_16990:
[----:B-----5:R-:W-:-:S04]  /*2030*/  PRMT R38, R55, 0x7632, R38 ;  /* 0x0000763237267816 */ /* 0x020fc80000000026 */
[----:B------:R-:W-:-:S05]  /*2040*/  SHF.L.U32 R38, R38, 0x10, RZ ;  /* 0x0000001026267819 */ /* 0x000fca00000006ff */
[----:B------:R-:W-:-:S04]  /*2050*/  FADD.FTZ R115, R115, R38 ;  /* 0x0000002673737221 */ /* 0x000fc80000010000 */
[----:B------:R-:W-:-:S07]  /*2060*/  @P1 FADD.FTZ R115, R47, R115 ;  /* 0x000000732f731221 */ /* 0x000fce0000010000 */
.L_x_16991:
        /* <DEDUP_REMOVED lines=20> */
.L_x_16992:
[----:B-----5:R-:W-:-:S05]  /*21b0*/  SHF.L.U32 R119, R52, 0x10, RZ ;  /* 0x0000001034777819 */ /* 0x020fca00000006ff */
[----:B------:R-:W-:-:S04]  /*21c0*/  FADD.FTZ R116, R119, R116 ;  /* 0x0000007477747221 */ /* 0x000fc80000010000 */
[----:B------:R-:W-:-:S07]  /*21d0*/  @P1 FADD.FTZ R116, R48, R116 ;  /* 0x0000007430741221 */ /* 0x000fce0000010000 */
.L_x_16993:
[----:B------:R-:W-:Y:S01]  /*21e0*/  SHF.L.U32 R117, R117, 0x10, RZ ;  /* 0x0000001075757819 */ /* 0x000fe200000006ff */
[----:B------:R-:W-:Y:S06]  /*21f0*/  @P2 BRA `(.L_x_16994) ;  /* 0x00000000000c2947 */ /* 0x000fec0003800000 */
[----:B------:R-:W-:Y:S05]  /*2200*/  @!P1 BRA `(.L_x_16995) ;  /* 0x0000000000189947 */ /* 0x000fea0003800000 */
[----:B-----5:R-:W-:Y:S01]  /*2210*/  FADD.FTZ R117, R49, R117 ;  /* 0x0000007531757221 */ /* 0x020fe20000010000 */
[----:B------:R-:W-:Y:S06]  /*2220*/  BRA `(.L_x_16995) ;  /* 0x0000000000107947 */ /* 0x000fec0003800000 */
.L_x_16994:
[----:B-----5:R-:W-:-:S04]  /*2230*/  PRMT R38, R52, 0x7632, R38 ;  /* 0x0000763234267816 */ /* 0x020fc80000000026 */
[----:B------:R-:W-:-:S05]  /*2240*/  SHF.L.U32 R38, R38, 0x10, RZ ;  /* 0x0000001026267819 */ /* 0x000fca00000006ff */
[----:B------:R-:W-:-:S04]  /*2250*/  FADD.FTZ R117, R117, R38 ;  /* 0x0000002675757221 */ /* 0x000fc80000010000 */
[----:B------:R-:W-:-:S07]  /*2260*/  @P1 FADD.FTZ R117, R49, R117 ;  /* 0x0000007531751221 */ /* 0x000fce0000010000 */
.L_x_16995:
[C---:B------:R-:W-:Y:S02]  /*2270*/  PRMT R119, R41.reuse, 0x7632, R119 ;  /* 0x0000763229777816 */ /* 0x040fe40000000077 */
[----:B------:R-:W-:Y:S01]  /*2280*/  SHF.L.U32 R118, R41, 0x10, RZ ;  /* 0x0000001029767819 */ /* 0x000fe200000006ff */
[----:B------:R-:W-:Y:S06]  /*2290*/  @P2 BRA `(.L_x_16996) ;  /* 0x00000000000c2947 */ /* 0x000fec0003800000 */
[----:B------:R-:W-:Y:S05]  /*22a0*/  @!P1 BRA `(.L_x_16997) ;  /* 0x0000000000149947 */ /* 0x000fea0003800000 */
[----:B-----5:R-:W-:Y:S01]  /*22b0*/  FADD.FTZ R118, R50, R118 ;  /* 0x0000007632767221 */ /* 0x020fe20000010000 */
[----:B------:R-:W-:Y:S06]  /*22c0*/  BRA `(.L_x_16997) ;  /* 0x00000000000c7947 */ /* 0x000fec0003800000 */
.L_x_16996:
[----:B-----5:R-:W-:-:S05]  /*22d0*/  SHF.L.U32 R41, R53, 0x10, RZ ;  /* 0x0000001035297819 */ /* 0x020fca00000006ff */
[----:B------:R-:W-:-:S04]  /*22e0*/  FADD.FTZ R118, R41, R118 ;  /* 0x0000007629767221 */ /* 0x000fc80000010000 */
[----:B------:R-:W-:-:S07]  /*22f0*/  @P1 FADD.FTZ R118, R50, R118 ;  /* 0x0000007632761221 */ /* 0x000fce0000010000 */
.L_x_16997:
[----:B------:R-:W-:Y:S01]  /*2300*/  SHF.L.U32 R119, R119, 0x10, RZ ;  /* 0x0000001077777819 */ /* 0x000fe200000006ff */
[----:B------:R-:W-:Y:S06]  /*2310*/  @P2 BRA `(.L_x_16998) ;  /* 0x00000000000c2947 */ /* 0x000fec0003800000 */
[----:B------:R-:W-:Y:S05]  /*2320*/  @!P1 BRA `(.L_x_16999) ;  /* 0x0000000000189947 */ /* 0x000fea0003800000 */
[----:B-----5:R-:W-:Y:S01]  /*2330*/  FADD.FTZ R119, R51, R119 ;  /* 0x0000007733777221 */ /* 0x020fe20000010000 */
[----:B------:R-:W-:Y:S06]  /*2340*/  BRA `(.L_x_16999) ;  /* 0x0000000000107947 */ /* 0x000fec0003800000 */
.L_x_16998:
[----:B-----5:R-:W-:-:S04]  /*2350*/  PRMT R38, R53, 0x7632, R38 ;  /* 0x0000763235267816 */ /* 0x020fc80000000026 */
[----:B------:R-:W-:-:S05]  /*2360*/  SHF.L.U32 R38, R38, 0x10, RZ ;  /* 0x0000001026267819 */ /* 0x000fca00000006ff */
[----:B------:R-:W-:-:S04]  /*2370*/  FADD.FTZ R119, R119, R38 ;  /* 0x0000002677777221 */ /* 0x000fc80000010000 */
[----:B------:R-:W-:-:S07]  /*2380*/  @P1 FADD.FTZ R119, R51, R119 ;  /* 0x0000007733771221 */ /* 0x000fce0000010000 */
.L_x_16999:
[C---:B------:R-:W-:Y:S02]  /*2390*/  PRMT R121, R42.reuse, 0x7632, R121 ;  /* 0x000076322a797816 */ /* 0x040fe40000000079 */
[----:B------:R-:W-:Y:S01]  /*23a0*/  SHF.L.U32 R120, R42, 0x10, RZ ;  /* 0x000000102a787819 */ /* 0x000fe200000006ff */
[----:B------:R-:W-:Y:S06]  /*23b0*/  @P2 BRA `(.L_x_17000) ;  /* 0x00000000000c2947 */ /* 0x000fec0003800000 */
[----:B------:R-:W-:Y:S05]  /*23c0*/  @!P1 BRA `(.L_x_17001) ;  /* 0x0000000000149947 */ /* 0x000fea0003800000 */
[----:B-----5:R-:W-:Y:S01]  /*23d0*/  FADD.FTZ R120, R44, R120 ;  /* 0x000000782c787221 */ /* 0x020fe20000010000 */
[----:B------:R-:W-:Y:S06]  /*23e0*/  BRA `(.L_x_17001) ;  /* 0x00000000000c7947 */ /* 0x000fec0003800000 */
.L_x_17000:
[----:B-----5:R-:W-:-:S05]  /*23f0*/  SHF.L.U32 R41, R54, 0x10, RZ ;  /* 0x0000001036297819 */ /* 0x020fca00000006ff */
[----:B------:R-:W-:-:S04]  /*2400*/  FADD.FTZ R120, R41, R120 ;  /* 0x0000007829787221 */ /* 0x000fc80000010000 */
[----:B------:R-:W-:-:S07]  /*2410*/  @P1 FADD.FTZ R120, R44, R120 ;  /* 0x000000782c781221 */ /* 0x000fce0000010000 */
.L_x_17001:
[----:B------:R-:W-:Y:S01]  /*2420*/  SHF.L.U32 R121, R121, 0x10, RZ ;  /* 0x0000001079797819 */ /* 0x000fe200000006ff */
[----:B------:R-:W-:Y:S06]  /*2430*/  @P2 BRA `(.L_x_17002) ;  /* 0x00000000000c2947 */ /* 0x000fec0003800000 */
[----:B------:R-:W-:Y:S05]  /*2440*/  @!P1 BRA `(.L_x_17003) ;  /* 0x0000000000189947 */ /* 0x000fea0003800000 */
[----:B-----5:R-:W-:Y:S01]  /*2450*/  FADD.FTZ R121, R45, R121 ;  /* 0x000000792d797221 */ /* 0x020fe20000010000 */
[----:B------:R-:W-:Y:S06]  /*2460*/  BRA `(.L_x_17003) ;  /* 0x0000000000107947 */ /* 0x000fec0003800000 */
.L_x_17002:
[----:B-----5:R-:W-:-:S04]  /*2470*/  PRMT R38, R54, 0x7632, R38 ;  /* 0x0000763236267816 */ /* 0x020fc80000000026 */
[----:B------:R-:W-:-:S05]  /*2480*/  SHF.L.U32 R38, R38, 0x10, RZ ;  /* 0x0000001026267819 */ /* 0x000fca00000006ff */
[----:B------:R-:W-:-:S04]  /*2490*/  FADD.FTZ R121, R121, R38 ;  /* 0x0000002679797221 */ /* 0x000fc80000010000 */
[----:B------:R-:W-:-:S07]  /*24a0*/  @P1 FADD.FTZ R121, R45, R121 ;  /* 0x000000792d791221 */ /* 0x000fce0000010000 */
.L_x_17003:
[C---:B------:R-:W-:Y:S02]  /*24b0*/  PRMT R123, R43.reuse, 0x7632, R123 ;  /* 0x000076322b7b7816 */ /* 0x040fe4000000007b */
[----:B------:R-:W-:Y:S01]  /*24c0*/  SHF.L.U32 R122, R43, 0x10, RZ ;  /* 0x000000102b7a7819 */ /* 0x000fe200000006ff */
[----:B------:R-:W-:Y:S06]  /*24d0*/  @P2 BRA `(.L_x_17004) ;  /* 0x00000000000c2947 */ /* 0x000fec0003800000 */
[----:B------:R-:W-:Y:S05]  /*24e0*/  @!P1 BRA `(.L_x_17005) ;  /* 0x0000000000149947 */ /* 0x000fea0003800000 */
[----:B-----5:R-:W-:Y:S01]  /*24f0*/  FADD.FTZ R122, R46, R122 ;  /* 0x0000007a2e7a7221 */ /* 0x020fe20000010000 */
[----:B------:R-:W-:Y:S06]  /*2500*/  BRA `(.L_x_17005) ;  /* 0x00000000000c7947 */ /* 0x000fec0003800000 */
.L_x_17004:
[----:B-----5:R-:W-:-:S05]  /*2510*/  SHF.L.U32 R41, R55, 0x10, RZ ;  /* 0x0000001037297819 */ /* 0x020fca00000006ff */
[----:B------:R-:W-:-:S04]  /*2520*/  FADD.FTZ R122, R41, R122 ;  /* 0x0000007a297a7221 */ /* 0x000fc80000010000 */
[----:B------:R-:W-:-:S07]  /*2530*/  @P1 FADD.FTZ R122, R46, R122 ;  /* 0x0000007a2e7a1221 */ /* 0x000fce0000010000 */
.L_x_17005:
[----:B------:R-:W-:Y:S01]  /*2540*/  SHF.L.U32 R123, R123, 0x10, RZ ;  /* 0x000000107b7b7819 */ /* 0x000fe200000006ff */
[----:B------:R-:W-:Y:S06]  /*2550*/  @P2 BRA `(.L_x_17006) ;  /* 0x00000000000c2947 */ /* 0x000fec0003800000 */
[----:B------:R-:W-:Y:S05]  /*2560*/  @!P1 BRA `(.L_x_17007) ;  /* 0x0000000000189947 */ /* 0x000fea0003800000 */
[----:B-----5:R-:W-:Y:S01]  /*2570*/  FADD.FTZ R123, R47, R123 ;  /* 0x0000007b2f7b7221 */ /* 0x020fe20000010000 */
[----:B------:R-:W-:Y:S06]  /*2580*/  BRA `(.L_x_17007) ;  /* 0x0000000000107947 */ /* 0x000fec0003800000 */
.L_x_17006:
[----:B-----5:R-:W-:-:S04]  /*2590*/  PRMT R38, R55, 0x7632, R38 ;  /* 0x0000763237267816 */ /* 0x020fc80000000026 */
[----:B------:R-:W-:-:S05]  /*25a0*/  SHF.L.U32 R38, R38, 0x10, RZ ;  /* 0x0000001026267819 */ /* 0x000fca00000006ff */
[----:B------:R-:W-:-:S04]  /*25b0*/  FADD.FTZ R123, R123, R38 ;  /* 0x000000267b7b7221 */ /* 0x000fc80000010000 */
[----:B------:R-:W-:-:S07]  /*25c0*/  @P1 FADD.FTZ R123, R47, R123 ;  /* 0x0000007b2f7b1221 */ /* 0x000fce0000010000 */
.L_x_17007:
        /* <DEDUP_REMOVED lines=20> */
.L_x_17008:
[----:B-----5:R-:W-:-:S05]  /*2710*/  SHF.L.U32 R127, R52, 0x10, RZ ;  /* 0x00000010347f7819 */ /* 0x020fca00000006ff */
[----:B------:R-:W-:-:S04]  /*2720*/  FADD.FTZ R124, R127, R124 ;  /* 0x0000007c7f7c7221 */ /* 0x000fc80000010000 */
[----:B------:R-:W-:-:S07]  /*2730*/  @P1 FADD.FTZ R124, R48, R124 ;  /* 0x0000007c307c1221 */ /* 0x000fce0000010000 */
.L_x_17009:
[----:B------:R-:W-:Y:S01]  /*2740*/  SHF.L.U32 R125, R125, 0x10, RZ ;  /* 0x000000107d7d7819 */ /* 0x000fe200000006ff */
[----:B------:R-:W-:Y:S06]  /*2750*/  @P2 BRA `(.L_x_17010) ;  /* 0x00000000000c2947 */ /* 0x000fec0003800000 */
[----:B------:R-:W-:Y:S05]  /*2760*/  @!P1 BRA `(.L_x_17011) ;  /* 0x0000000000189947 */ /* 0x000fea0003800000 */
[----:B-----5:R-:W-:Y:S01]  /*2770*/  FADD.FTZ R125, R49, R125 ;  /* 0x0000007d317d7221 */ /* 0x020fe20000010000 */
[----:B------:R-:W-:Y:S06]  /*2780*/  BRA `(.L_x_17011) ;  /* 0x0000000000107947 */ /* 0x000fec0003800000 */
.L_x_17010:
[----:B-----5:R-:W-:-:S04]  /*2790*/  PRMT R38, R52, 0x7632, R38 ;  /* 0x0000763234267816 */ /* 0x020fc80000000026 */
[----:B------:R-:W-:-:S05]  /*27a0*/  SHF.L.U32 R38, R38, 0x10, RZ ;  /* 0x0000001026267819 */ /* 0x000fca00000006ff */
[----:B------:R-:W-:-:S04]  /*27b0*/  FADD.FTZ R125, R125, R38 ;  /* 0x000000267d7d7221 */ /* 0x000fc80000010000 */
[----:B------:R-:W-:-:S07]  /*27c0*/  @P1 FADD.FTZ R125, R49, R125 ;  /* 0x0000007d317d1221 */ /* 0x000fce0000010000 */
.L_x_17011:
[C---:B------:R-:W-:Y:S02]  /*27d0*/  PRMT R127, R41.reuse, 0x7632, R127 ;  /* 0x00007632297f7816 */ /* 0x040fe4000000007f */
[----:B------:R-:W-:Y:S01]  /*27e0*/  SHF.L.U32 R126, R41, 0x10, RZ ;  /* 0x00000010297e7819 */ /* 0x000fe200000006ff */
[----:B------:R-:W-:Y:S06]  /*27f0*/  @P2 BRA `(.L_x_17012) ;  /* 0x00000000000c2947 */ /* 0x000fec0003800000 */
[----:B------:R-:W-:Y:S05]  /*2800*/  @!P1 BRA `(.L_x_17013) ;  /* 0x0000000000149947 */ /* 0x000fea0003800000 */
[----:B-----5:R-:W-:Y:S01]  /*2810*/  FADD.FTZ R126, R50, R126 ;  /* 0x0000007e327e7221 */ /* 0x020fe20000010000 */
[----:B------:R-:W-:Y:S06]  /*2820*/  BRA `(.L_x_17013) ;  /* 0x00000000000c7947 */ /* 0x000fec0003800000 */
.L_x_17012:
[----:B-----5:R-:W-:-:S05]  /*2830*/  SHF.L.U32 R41, R53, 0x10, RZ ;  /* 0x0000001035297819 */ /* 0x020fca00000006ff */
[----:B------:R-:W-:-:S04]  /*2840*/  FADD.FTZ R126, R41, R126 ;  /* 0x0000007e297e7221 */ /* 0x000fc80000010000 */
[----:B------:R-:W-:-:S07]  /*2850*/  @P1 FADD.FTZ R126, R50, R126 ;  /* 0x0000007e327e1221 */ /* 0x000fce0000010000 */
.L_x_17013:
[----:B------:R-:W-:Y:S01]  /*2860*/  SHF.L.U32 R127, R127, 0x10, RZ ;  /* 0x000000107f7f7819 */ /* 0x000fe200000006ff */
[----:B------:R-:W-:Y:S06]  /*2870*/  @P2 BRA `(.L_x_17014) ;  /* 0x00000000000c2947 */ /* 0x000fec0003800000 */
[----:B------:R-:W-:Y:S05]  /*2880*/  @!P1 BRA `(.L_x_17015) ;  /* 0x0000000000189947 */ /* 0x000fea0003800000 */
[----:B-----5:R-:W-:Y:S01]  /*2890*/  FADD.FTZ R127, R51, R127 ;  /* 0x0000007f337f7221 */ /* 0x020fe20000010000 */
[----:B------:R-:W-:Y:S06]  /*28a0*/  BRA `(.L_x_17015) ;  /* 0x0000000000107947 */ /* 0x000fec0003800000 */
.L_x_17014:
[----:B-----5:R-:W-:-:S04]  /*28b0*/  PRMT R38, R53, 0x7632, R38 ;  /* 0x0000763235267816 */ /* 0x020fc80000000026 */
[----:B------:R-:W-:-:S05]  /*28c0*/  SHF.L.U32 R38, R38, 0x10, RZ ;  /* 0x0000001026267819 */ /* 0x000fca00000006ff */
[----:B------:R-:W-:-:S04]  /*28d0*/  FADD.FTZ R127, R127, R38 ;  /* 0x000000267f7f7221 */ /* 0x000fc80000010000 */
[----:B------:R-:W-:-:S07]  /*28e0*/  @P1 FADD.FTZ R127, R51, R127 ;  /* 0x0000007f337f1221 */ /* 0x000fce0000010000 */
.L_x_17015:
[C---:B------:R-:W-:Y:S02]  /*28f0*/  PRMT R129, R42.reuse, 0x7632, R129 ;  /* 0x000076322a817816 */ /* 0x040fe40000000081 */
[----:B------:R-:W-:Y:S01]  /*2900*/  SHF.L.U32 R128, R42, 0x10, RZ ;  /* 0x000000102a807819 */ /* 0x000fe200000006ff */
[----:B------:R-:W-:Y:S06]  /*2910*/  @P2 BRA `(.L_x_17016) ;  /* 0x00000000000c2947 */ /* 0x000fec0003800000 */
[----:B------:R-:W-:Y:S05]  /*2920*/  @!P1 BRA `(.L_x_17017) ;  /* 0x0000000000149947 */ /* 0x000fea0003800000 */
[----:B-----5:R-:W-:Y:S01]  /*2930*/  FADD.FTZ R128, R44, R128 ;  /* 0x000000802c807221 */ /* 0x020fe20000010000 */
[----:B------:R-:W-:Y:S06]  /*2940*/  BRA `(.L_x_17017) ;  /* 0x00000000000c7947 */ /* 0x000fec0003800000 */
.L_x_17016:
[----:B-----5:R-:W-:-:S05]  /*2950*/  SHF.L.U32 R41, R54, 0x10, RZ ;  /* 0x0000001036297819 */ /* 0x020fca00000006ff */
[----:B------:R-:W-:-:S04]  /*2960*/  FADD.FTZ R128, R41, R128 ;  /* 0x0000008029807221 */ /* 0x000fc80000010000 */
[----:B------:R-:W-:-:S07]  /*2970*/  @P1 FADD.FTZ R128, R44, R128 ;  /* 0x000000802c801221 */ /* 0x000fce0000010000 */
.L_x_17017:
[----:B------:R-:W-:Y:S01]  /*2980*/  SHF.L.U32 R129, R129, 0x10, RZ ;  /* 0x0000001081817819 */ /* 0x000fe200000006ff */
[----:B------:R-:W-:Y:S06]  /*2990*/  @P2 BRA `(.L_x_17018) ;  /* 0x00000000000c2947 */ /* 0x000fec0003800000 */
[----:B------:R-:W-:Y:S05]  /*29a0*/  @!P1 BRA `(.L_x_17019) ;  /* 0x0000000000189947 */ /* 0x000fea0003800000 */
[----:B-----5:R-:W-:Y:S01]  /*29b0*/  FADD.FTZ R129, R45, R129 ;  /* 0x000000812d817221 */ /* 0x020fe20000010000 */
[----:B------:R-:W-:Y:S06]  /*29c0*/  BRA `(.L_x_17019) ;  /* 0x0000000000107947 */ /* 0x000fec0003800000 */
.L_x_17018:
[----:B-----5:R-:W-:-:S04]  /*29d0*/  PRMT R38, R54, 0x7632, R38 ;  /* 0x0000763236267816 */ /* 0x020fc80000000026 */
[----:B------:R-:W-:-:S05]  /*29e0*/  SHF.L.U32 R38, R38, 0x10, RZ ;  /* 0x0000001026267819 */ /* 0x000fca00000006ff */
[----:B------:R-:W-:-:S04]  /*29f0*/  FADD.FTZ R129, R129, R38 ;  /* 0x0000002681817221 */ /* 0x000fc80000010000 */
[----:B------:R-:W-:-:S07]  /*2a00*/  @P1 FADD.FTZ R129, R45, R129 ;  /* 0x000000812d811221 */ /* 0x000fce0000010000 */
.L_x_17019:
[C---:B------:R-:W-:Y:S02]  /*2a10*/  PRMT R131, R43.reuse, 0x7632, R131 ;  /* 0x000076322b837816 */ /* 0x040fe40000000083 */
[----:B------:R-:W-:Y:S01]  /*2a20*/  SHF.L.U32 R130, R43, 0x10, RZ ;  /* 0x000000102b827819 */ /* 0x000fe200000006ff */
[----:B------:R-:W-:Y:S06]  /*2a30*/  @P2 BRA `(.L_x_17020) ;  /* 0x00000000000c2947 */ /* 0x000fec0003800000 */
[----:B------:R-:W-:Y:S05]  /*2a40*/  @!P1 BRA `(.L_x_17021) ;  /* 0x0000000000149947 */ /* 0x000fea0003800000 */
[----:B-----5:R-:W-:Y:S01]  /*2a50*/  FADD.FTZ R130, R46, R130 ;  /* 0x000000822e827221 */ /* 0x020fe20000010000 */
[----:B------:R-:W-:Y:S06]  /*2a60*/  BRA `(.L_x_17021) ;  /* 0x00000000000c7947 */ /* 0x000fec0003800000 */
.L_x_17020:
[----:B-----5:R-:W-:-:S05]  /*2a70*/  SHF.L.U32 R41, R55, 0x10, RZ ;  /* 0x0000001037297819 */ /* 0x020fca00000006ff */
[----:B------:R-:W-:-:S04]  /*2a80*/  FADD.FTZ R130, R41, R130 ;  /* 0x0000008229827221 */ /* 0x000fc80000010000 */
[----:B------:R-:W-:-:S07]  /*2a90*/  @P1 FADD.FTZ R130, R46, R130 ;  /* 0x000000822e821221 */ /* 0x000fce0000010000 */
.L_x_17021:
[----:B------:R-:W-:Y:S01]  /*2aa0*/  SHF.L.U32 R131, R131, 0x10, RZ ;  /* 0x0000001083837819 */ /* 0x000fe200000006ff */
[----:B------:R-:W-:Y:S06]  /*2ab0*/  @P2 BRA `(.L_x_17022) ;  /* 0x00000000000c2947 */ /* 0x000fec0003800000 */
[----:B------:R-:W-:Y:S05]  /*2ac0*/  @!P1 BRA `(.L_x_17023) ;  /* 0x0000000000189947 */ /* 0x000fea0003800000 */
[----:B-----5:R-:W-:Y:S01]  /*2ad0*/  FADD.FTZ R131, R47, R131 ;  /* 0x000000832f837221 */ /* 0x020fe20000010000 */
[----:B------:R-:W-:Y:S06]  /*2ae0*/  BRA `(.L_x_17023) ;  /* 0x0000000000107947 */ /* 0x000fec0003800000 */
.L_x_17022:
[----:B-----5:R-:W-:-:S04]  /*2af0*/  PRMT R38, R55, 0x7632, R38 ;  /* 0x0000763237267816 */ /* 0x020fc80000000026 */
[----:B------:R-:W-:-:S05]  /*2b00*/  SHF.L.U32 R38, R38, 0x10, RZ ;  /* 0x0000001026267819 */ /* 0x000fca00000006ff */
[----:B------:R-:W-:-:S04]  /*2b10*/  FADD.FTZ R131, R131, R38 ;  /* 0x0000002683837221 */ /* 0x000fc80000010000 */
[----:B------:R-:W-:-:S07]  /*2b20*/  @P1 FADD.FTZ R131, R47, R131 ;  /* 0x000000832f831221 */ /* 0x000fce0000010000 */
.L_x_17023:
        /* <DEDUP_REMOVED lines=20> */
.L_x_17024:
[----:B-----5:R-:W-:-:S05]  /*2c70*/  SHF.L.U32 R135, R52, 0x10, RZ ;  /* 0x0000001034877819 */ /* 0x020fca00000006ff */
[----:B------:R-:W-:-:S04]  /*2c80*/  FADD.FTZ R132, R135, R132 ;  /* 0x0000008487847221 */ /* 0x000fc80000010000 */
[----:B------:R-:W-:-:S07]  /*2c90*/  @P1 FADD.FTZ R132, R48, R132 ;  /* 0x0000008430841221 */ /* 0x000fce0000010000 */
.L_x_17025:
[----:B------:R-:W-:Y:S01]  /*2ca0*/  SHF.L.U32 R133, R133, 0x10, RZ ;  /* 0x0000001085857819 */ /* 0x000fe200000006ff */
[----:B------:R-:W-:Y:S06]  /*2cb0*/  @P2 BRA `(.L_x_17026) ;  /* 0x00000000000c2947 */ /* 0x000fec0003800000 */
[----:B------:R-:W-:Y:S05]  /*2cc0*/  @!P1 BRA `(.L_x_17027) ;  /* 0x0000000000189947 */ /* 0x000fea0003800000 */
[----:B-----5:R-:W-:Y:S01]  /*2cd0*/  FADD.FTZ R133, R49, R133 ;  /* 0x0000008531857221 */ /* 0x020fe20000010000 */
[----:B------:R-:W-:Y:S06]  /*2ce0*/  BRA `(.L_x_17027) ;  /* 0x0000000000107947 */ /* 0x000fec0003800000 */
.L_x_17026:
[----:B-----5:R-:W-:-:S04]  /*2cf0*/  PRMT R38, R52, 0x7632, R38 ;  /* 0x0000763234267816 */ /* 0x020fc80000000026 */
[----:B------:R-:W-:-:S05]  /*2d00*/  SHF.L.U32 R38, R38, 0x10, RZ ;  /* 0x0000001026267819 */ /* 0x000fca00000006ff */
[----:B------:R-:W-:-:S04]  /*2d10*/  FADD.FTZ R133, R133, R38 ;  /* 0x0000002685857221 */ /* 0x000fc80000010000 */
[----:B------:R-:W-:-:S07]  /*2d20*/  @P1 FADD.FTZ R133, R49, R133 ;  /* 0x0000008531851221 */ /* 0x000fce0000010000 */
.L_x_17027:
[C---:B------:R-:W-:Y:S02]  /*2d30*/  PRMT R135, R41.reuse, 0x7632, R135 ;  /* 0x0000763229877816 */ /* 0x040fe40000000087 */
[----:B------:R-:W-:Y:S01]  /*2d40*/  SHF.L.U32 R134, R41, 0x10, RZ ;  /* 0x0000001029867819 */ /* 0x000fe200000006ff */
[----:B------:R-:W-:Y:S06]  /*2d50*/  @P2 BRA `(.L_x_17028) ;  /* 0x00000000000c2947 */ /* 0x000fec0003800000 */
[----:B------:R-:W-:Y:S05]  /*2d60*/  @!P1 BRA `(.L_x_17029) ;  /* 0x0000000000149947 */ /* 0x000fea0003800000 */
[----:B-----5:R-:W-:Y:S01]  /*2d70*/  FADD.FTZ R134, R50, R134 ;  /* 0x0000008632867221 */ /* 0x020fe20000010000 */
[----:B------:R-:W-:Y:S06]  /*2d80*/  BRA `(.L_x_17029) ;  /* 0x00000000000c7947 */ /* 0x000fec0003800000 */
.L_x_17028:
[----:B-----5:R-:W-:-:S05]  /*2d90*/  SHF.L.U32 R41, R53, 0x10, RZ ;  /* 0x0000001035297819 */ /* 0x020fca00000006ff */
[----:B------:R-:W-:-:S04]  /*2da0*/  FADD.FTZ R134, R41, R134 ;  /* 0x0000008629867221 */ /* 0x000fc80000010000 */
[----:B------:R-:W-:-:S07]  /*2db0*/  @P1 FADD.FTZ R134, R50, R134 ;  /* 0x0000008632861221 */ /* 0x000fce0000010000 */
.L_x_17029:
[----:B------:R-:W-:Y:S01]  /*2dc0*/  SHF.L.U32 R135, R135, 0x10, RZ ;  /* 0x0000001087877819 */ /* 0x000fe200000006ff */
[----:B------:R-:W-:Y:S06]  /*2dd0*/  @P2 BRA `(.L_x_17030) ;  /* 0x00000000000c2947 */ /* 0x000fec0003800000 */
[----:B------:R-:W-:Y:S05]  /*2de0*/  @!P1 BRA `(.L_x_17031) ;  /* 0x0000000000189947 */ /* 0x000fea0003800000 */
[----:B-----5:R-:W-:Y:S01]  /*2df0*/  FADD.FTZ R135, R51, R135 ;  /* 0x0000008733877221 */ /* 0x020fe20000010000 */
[----:B------:R-:W-:Y:S06]  /*2e00*/  BRA `(.L_x_17031) ;  /* 0x0000000000107947 */ /* 0x000fec0003800000 */
.L_x_17030:
[----:B-----5:R-:W-:-:S04]  /*2e10*/  PRMT R38, R53, 0x7632, R38 ;  /* 0x0000763235267816 */ /* 0x020fc80000000026 */
[----:B------:R-:W-:-:S05]  /*2e20*/  SHF.L.U32 R38, R38, 0x10, RZ ;  /* 0x0000001026267819 */ /* 0x000fca00000006ff */
[----:B------:R-:W-:-:S04]  /*2e30*/  FADD.FTZ R135, R135, R38 ;  /* 0x0000002687877221 */ /* 0x000fc80000010000 */
[----:B------:R-:W-:-:S07]  /*2e40*/  @P1 FADD.FTZ R135, R51, R135 ;  /* 0x0000008733871221 */ /* 0x000fce0000010000 */
.L_x_17031:
[C---:B------:R-:W-:Y:S02]  /*2e50*/  PRMT R137, R42.reuse, 0x7632, R137 ;  /* 0x000076322a897816 */ /* 0x040fe40000000089 */
[----:B------:R-:W-:Y:S01]  /*2e60*/  SHF.L.U32 R136, R42, 0x10, RZ ;  /* 0x000000102a887819 */ /* 0x000fe200000006ff */
[----:B------:R-:W-:Y:S06]  /*2e70*/  @P2 BRA `(.L_x_17032) ;  /* 0x00000000000c2947 */ /* 0x000fec0003800000 */
[----:B------:R-:W-:Y:S05]  /*2e80*/  @!P1 BRA `(.L_x_17033) ;  /* 0x0000000000149947 */ /* 0x000fea0003800000 */
[----:B-----5:R-:W-:Y:S01]  /*2e90*/  FADD.FTZ R136, R44, R136 ;  /* 0x000000882c887221 */ /* 0x020fe20000010000 */
[----:B------:R-:W-:Y:S06]  /*2ea0*/  BRA `(.L_x_17033) ;  /* 0x00000000000c7947 */ /* 0x000fec0003800000 */
.L_x_17032:
[----:B-----5:R-:W-:-:S05]  /*2eb0*/  SHF.L.U32 R41, R54, 0x10, RZ ;  /* 0x0000001036297819 */ /* 0x020fca00000006ff */
[----:B------:R-:W-:-:S04]  /*2ec0*/  FADD.FTZ R136, R41, R136 ;  /* 0x0000008829887221 */ /* 0x000fc80000010000 */
[----:B------:R-:W-:-:S07]  /*2ed0*/  @P1 FADD.FTZ R136, R44, R136 ;  /* 0x000000882c881221 */ /* 0x000fce0000010000 */
.L_x_17033:
[----:B------:R-:W-:Y:S01]  /*2ee0*/  SHF.L.U32 R137, R137, 0x10, RZ ;  /* 0x0000001089897819 */ /* 0x000fe200000006ff */
[----:B------:R-:W-:Y:S06]  /*2ef0*/  @P2 BRA `(.L_x_17034) ;  /* 0x00000000000c2947 */ /* 0x000fec0003800000 */
[----:B------:R-:W-:Y:S05]  /*2f00*/  @!P1 BRA `(.L_x_17035) ;  /* 0x0000000000189947 */ /* 0x000fea0003800000 */
[----:B-----5:R-:W-:Y:S01]  /*2f10*/  FADD.FTZ R137, R45, R137 ;  /* 0x000000892d897221 */ /* 0x020fe20000010000 */
[----:B------:R-:W-:Y:S06]  /*2f20*/  BRA `(.L_x_17035) ;  /* 0x0000000000107947 */ /* 0x000fec0003800000 */
.L_x_17034:
[----:B-----5:R-:W-:-:S04]  /*2f30*/  PRMT R38, R54, 0x7632, R38 ;  /* 0x0000763236267816 */ /* 0x020fc80000000026 */
[----:B------:R-:W-:-:S05]  /*2f40*/  SHF.L.U32 R38, R38, 0x10, RZ ;  /* 0x0000001026267819 */ /* 0x000fca00000006ff */
[----:B------:R-:W-:-:S04]  /*2f50*/  FADD.FTZ R137, R137, R38 ;  /* 0x0000002689897221 */ /* 0x000fc80000010000 */
[----:B------:R-:W-:-:S07]  /*2f60*/  @P1 FADD.FTZ R137, R45, R137 ;  /* 0x000000892d891221 */ /* 0x000fce0000010000 */
.L_x_17035:
[C---:B------:R-:W-:Y:S02]  /*2f70*/  PRMT R139, R43.reuse, 0x7632, R139 ;  /* 0x000076322b8b7816 */ /* 0x040fe4000000008b */
[----:B------:R-:W-:Y:S01]  /*2f80*/  SHF.L.U32 R138, R43, 0x10, RZ ;  /* 0x000000102b8a7819 */ /* 0x000fe200000006ff */
[----:B------:R-:W-:Y:S06]  /*2f90*/  @P2 BRA `(.L_x_17036) ;  /* 0x00000000000c2947 */ /* 0x000fec0003800000 */
[----:B------:R-:W-:Y:S05]  /*2fa0*/  @!P1 BRA `(.L_x_17037) ;  /* 0x0000000000149947 */ /* 0x000fea0003800000 */
[----:B-----5:R-:W-:Y:S01]  /*2fb0*/  FADD.FTZ R138, R46, R138 ;  /* 0x0000008a2e8a7221 */ /* 0x020fe20000010000 */
[----:B------:R-:W-:Y:S06]  /*2fc0*/  BRA `(.L_x_17037) ;  /* 0x00000000000c7947 */ /* 0x000fec0003800000 */
.L_x_17036:
[----:B-----5:R-:W-:-:S05]  /*2fd0*/  SHF.L.U32 R41, R55, 0x10, RZ ;  /* 0x0000001037297819 */ /* 0x020fca00000006ff */
[----:B------:R-:W-:-:S04]  /*2fe0*/  FADD.FTZ R138, R41, R138 ;  /* 0x0000008a298a7221 */ /* 0x000fc80000010000 */
[----:B------:R-:W-:-:S07]  /*2ff0*/  @P1 FADD.FTZ R138, R46, R138 ;  /* 0x0000008a2e8a1221 */ /* 0x000fce0000010000 */
.L_x_17037:
[----:B------:R-:W-:Y:S01]  /*3000*/  SHF.L.U32 R139, R139, 0x10, RZ ;  /* 0x000000108b8b7819 */ /* 0x000fe200000006ff */
[----:B------:R-:W-:Y:S06]  /*3010*/  @P2 BRA `(.L_x_17038) ;  /* 0x00000000000c2947 */ /* 0x000fec0003800000 */
[----:B------:R-:W-:Y:S05]  /*3020*/  @!P1 BRA `(.L_x_17039) ;  /* 0x0000000000189947 */ /* 0x000fea0003800000 */
[----:B-----5:R-:W-:Y:S01]  /*3030*/  FADD.FTZ R139, R47, R139 ;  /* 0x0000008b2f8b7221 */ /* 0x020fe20000010000 */
[----:B------:R-:W-:Y:S06]  /*3040*/  BRA `(.L_x_17039) ;  /* 0x0000000000107947 */ /* 0x000fec0003800000 */
.L_x_17038:
[----:B-----5:R-:W-:-:S04]  /*3050*/  PRMT R38, R55, 0x7632, R38 ;  /* 0x0000763237267816 */ /* 0x020fc80000000026 */
[----:B------:R-:W-:-:S05]  /*3060*/  SHF.L.U32 R38, R38, 0x10, RZ ;  /* 0x0000001026267819 */ /* 0x000fca00000006ff */
[----:B------:R-:W-:-:S04]  /*3070*/  FADD.FTZ R139, R139, R38 ;  /* 0x000000268b8b7221 */ /* 0x000fc80000010000 */
[----:B------:R-:W-:-:S07]  /*3080*/  @P1 FADD.FTZ R139, R47, R139 ;  /* 0x0000008b2f8b1221 */ /* 0x000fce0000010000 */
.L_x_17039:
        /* <DEDUP_REMOVED lines=20> */
.L_x_17040:
[----:B-----5:R-:W-:-:S05]  /*31d0*/  SHF.L.U32 R43, R52, 0x10, RZ ;  /* 0x00000010342b7819 */ /* 0x020fca00000006ff */
[----:B------:R-:W-:-:S04]  /*31e0*/  FADD.FTZ R40, R43, R40 ;  /* 0x000000282b287221 */ /* 0x000fc80000010000 */
[----:B------:R-:W-:-:S07]  /*31f0*/  @P1 FADD.FTZ R40, R48, R40 ;  /* 0x0000002830281221 */ /* 0x000fce0000010000 */
.L_x_17041:
[----:B------:R-:W-:Y:S01]  /*3200*/  SHF.L.U32 R41, R41, 0x10, RZ ;  /* 0x0000001029297819 */ /* 0x000fe200000006ff */
[----:B------:R-:W-:Y:S06]  /*3210*/  @P2 BRA `(.L_x_17042) ;  /* 0x00000000000c2947 */ /* 0x000fec0003800000 */
[----:B------:R-:W-:Y:S05]  /*3220*/  @!P1 BRA `(.L_x_17043) ;  /* 0x0000000000189947 */ /* 0x000fea0003800000 */
[----:B-----5:R-:W-:Y:S01]  /*3230*/  FADD.FTZ R41, R49, R41 ;  /* 0x0000002931297221 */ /* 0x020fe20000010000 */
[----:B------:R-:W-:Y:S06]  /*3240*/  BRA `(.L_x_17043) ;  /* 0x0000000000107947 */ /* 0x000fec0003800000 */
.L_x_17042:
[----:B-----5:R-:W-:-:S04]  /*3250*/  PRMT R38, R52, 0x7632, R38 ;  /* 0x0000763234267816 */ /* 0x020fc80000000026 */
[----:B------:R-:W-:-:S05]  /*3260*/  SHF.L.U32 R38, R38, 0x10, RZ ;  /* 0x0000001026267819 */ /* 0x000fca00000006ff */
[----:B------:R-:W-:-:S04]  /*3270*/  FADD.FTZ R41, R41, R38 ;  /* 0x0000002629297221 */ /* 0x000fc80000010000 */
[----:B------:R-:W-:-:S07]  /*3280*/  @P1 FADD.FTZ R41, R49, R41 ;  /* 0x0000002931291221 */ /* 0x000fce0000010000 */
.L_x_17043:
[C---:B------:R-:W-:Y:S02]  /*3290*/  PRMT R43, R141.reuse, 0x7632, R43 ;  /* 0x000076328d2b7816 */ /* 0x040fe4000000002b */
[----:B------:R-:W-:Y:S01]  /*32a0*/  SHF.L.U32 R42, R141, 0x10, RZ ;  /* 0x000000108d2a7819 */ /* 0x000fe200000006ff */
[----:B------:R-:W-:Y:S06]  /*32b0*/  @P2 BRA `(.L_x_17044) ;  /* 0x00000000000c2947 */ /* 0x000fec0003800000 */
[----:B------:R-:W-:Y:S05]  /*32c0*/  @!P1 BRA `(.L_x_17045) ;  /* 0x0000000000149947 */ /* 0x000fea0003800000 */
[----:B-----5:R-:W-:Y:S01]  /*32d0*/  FADD.FTZ R42, R50, R42 ;  /* 0x0000002a322a7221 */ /* 0x020fe20000010000 */
[----:B------:R-:W-:Y:S06]  /*32e0*/  BRA `(.L_x_17045) ;  /* 0x00000000000c7947 */ /* 0x000fec0003800000 */
.L_x_17044:
[----:B-----5:R-:W-:-:S05]  /*32f0*/  SHF.L.U32 R141, R53, 0x10, RZ ;  /* 0x00000010358d7819 */ /* 0x020fca00000006ff */
[----:B------:R-:W-:-:S04]  /*3300*/  FADD.FTZ R42, R141, R42 ;  /* 0x0000002a8d2a7221 */ /* 0x000fc80000010000 */
[----:B------:R-:W-:-:S07]  /*3310*/  @P1 FADD.FTZ R42, R50, R42 ;  /* 0x0000002a322a1221 */ /* 0x000fce0000010000 */
.L_x_17045:
[----:B------:R-:W-:Y:S01]  /*3320*/  SHF.L.U32 R43, R43, 0x10, RZ ;  /* 0x000000102b2b7819 */ /* 0x000fe200000006ff */
[----:B------:R-:W-:Y:S06]  /*3330*/  @P2 BRA `(.L_x_17046) ;  /* 0x00000000000c2947 */ /* 0x000fec0003800000 */
[----:B------:R-:W-:Y:S05]  /*3340*/  @!P1 BRA `(.L_x_17047) ;  /* 0x0000000000189947 */ /* 0x000fea0003800000 */
[----:B-----5:R-:W-:Y:S01]  /*3350*/  FADD.FTZ R43, R51, R43 ;  /* 0x0000002b332b7221 */ /* 0x020fe20000010000 */
[----:B------:R-:W-:Y:S06]  /*3360*/  BRA `(.L_x_17047) ;  /* 0x0000000000107947 */ /* 0x000fec0003800000 */
.L_x_17046:
[----:B-----5:R-:W-:-:S04]  /*3370*/  PRMT R38, R53, 0x7632, R38 ;  /* 0x0000763235267816 */ /* 0x020fc80000000026 */
[----:B------:R-:W-:-:S05]  /*3380*/  SHF.L.U32 R38, R38, 0x10, RZ ;  /* 0x0000001026267819 */ /* 0x000fca00000006ff */
[----:B------:R-:W-:-:S04]  /*3390*/  FADD.FTZ R43, R43, R38 ;  /* 0x000000262b2b7221 */ /* 0x000fc80000010000 */
[----:B------:R-:W-:-:S07]  /*33a0*/  @P1 FADD.FTZ R43, R51, R43 ;  /* 0x0000002b332b1221 */ /* 0x000fce0000010000 */
.L_x_17047:
[C---:B------:R-:W-:Y:S02]  /*33b0*/  PRMT R141, R142.reuse, 0x7632, R141 ;  /* 0x000076328e8d7816 */ /* 0x040fe4000000008d */
[----:B------:R-:W-:Y:S01]  /*33c0*/  SHF.L.U32 R140, R142, 0x10, RZ ;  /* 0x000000108e8c7819 */ /* 0x000fe200000006ff */
[----:B------:R-:W-:Y:S06]  /*33d0*/  @P2 BRA `(.L_x_17048) ;  /* 0x00000000000c2947 */ /* 0x000fec0003800000 */
[----:B------:R-:W-:Y:S05]  /*33e0*/  @!P1 BRA `(.L_x_17049) ;  /* 0x0000000000149947 */ /* 0x000fea0003800000 */
[----:B-----5:R-:W-:Y:S01]  /*33f0*/  FADD.FTZ R140, R44, R140 ;  /* 0x0000008c2c8c7221 */ /* 0x020fe20000010000 */
[----:B------:R-:W-:Y:S06]  /*3400*/  BRA `(.L_x_17049) ;  /* 0x00000000000c7947 */ /* 0x000fec0003800000 */
.L_x_17048:
[----:B-----5:R-:W-:-:S05]  /*3410*/  SHF.L.U32 R145, R54, 0x10, RZ ;  /* 0x0000001036917819 */ /* 0x020fca00000006ff */
[----:B------:R-:W-:-:S04]  /*3420*/  FADD.FTZ R140, R145, R140 ;  /* 0x0000008c918c7221 */ /* 0x000fc80000010000 */
[----:B------:R-:W-:-:S07]  /*3430*/  @P1 FADD.FTZ R140, R44, R140 ;  /* 0x0000008c2c8c1221 */ /* 0x000fce0000010000 */
.L_x_17049:
[----:B------:R-:W-:Y:S01]  /*3440*/  SHF.L.U32 R141, R141, 0x10, RZ ;  /* 0x000000108d8d7819 */ /* 0x000fe200000006ff */
[----:B------:R-:W-:Y:S06]  /*3450*/  @P2 BRA `(.L_x_17050) ;  /* 0x00000000000c2947 */ /* 0x000fec0003800000 */
[----:B------:R-:W-:Y:S05]  /*3460*/  @!P1 BRA `(.L_x_17051) ;  /* 0x0000000000189947 */ /* 0x000fea0003800000 */
[----:B-----5:R-:W-:Y:S01]  /*3470*/  FADD.FTZ R141, R45, R141 ;  /* 0x0000008d2d8d7221 */ /* 0x020fe20000010000 */
[----:B------:R-:W-:Y:S06]  /*3480*/  BRA `(.L_x_17051) ;  /* 0x0000000000107947 */ /* 0x000fec0003800000 */
.L_x_17050:
[----:B-----5:R-:W-:-:S04]  /*3490*/  PRMT R38, R54, 0x7632, R38 ;  /* 0x0000763236267816 */ /* 0x020fc80000000026 */
[----:B------:R-:W-:-:S05]  /*34a0*/  SHF.L.U32 R38, R38, 0x10, RZ ;  /* 0x0000001026267819 */ /* 0x000fca00000006ff */
[----:B------:R-:W-:-:S04]  /*34b0*/  FADD.FTZ R141, R141, R38 ;  /* 0x000000268d8d7221 */ /* 0x000fc80000010000 */
[----:B------:R-:W-:-:S07]  /*34c0*/  @P1 FADD.FTZ R141, R45, R141 ;  /* 0x0000008d2d8d1221 */ /* 0x000fce0000010000 */
.L_x_17051:
[C---:B------:R-:W-:Y:S02]  /*34d0*/  PRMT R38, R143.reuse, 0x7632, R38 ;  /* 0x000076328f267816 */ /* 0x040fe40000000026 */
[----:B------:R-:W-:Y:S01]  /*34e0*/  SHF.L.U32 R142, R143, 0x10, RZ ;  /* 0x000000108f8e7819 */ /* 0x000fe200000006ff */
[----:B------:R-:W-:Y:S06]  /*34f0*/  @P2 BRA `(.L_x_17052) ;  /* 0x00000000000c2947 */ /* 0x000fec0003800000 */
[----:B------:R-:W-:Y:S05]  /*3500*/  @!P1 BRA `(.L_x_17053) ;  /* 0x0000000000149947 */ /* 0x000fea0003800000 */
[----:B-----5:R-:W-:Y:S01]  /*3510*/  FADD.FTZ R142, R46, R142 ;  /* 0x0000008e2e8e7221 */ /* 0x020fe20000010000 */
[----:B------:R-:W-:Y:S06]  /*3520*/  BRA `(.L_x_17053) ;  /* 0x00000000000c7947 */ /* 0x000fec0003800000 */
.L_x_17052:
[----:B-----5:R-:W-:-:S05]  /*3530*/  SHF.L.U32 R143, R55, 0x10, RZ ;  /* 0x00000010378f7819 */ /* 0x020fca00000006ff */
[----:B------:R-:W-:-:S04]  /*3540*/  FADD.FTZ R142, R143, R142 ;  /* 0x0000008e8f8e7221 */ /* 0x000fc80000010000 */
[----:B------:R-:W-:-:S07]  /*3550*/  @P1 FADD.FTZ R142, R46, R142 ;  /* 0x0000008e2e8e1221 */ /* 0x000fce0000010000 */
.L_x_17053:
[----:B------:R-:W-:Y:S01]  /*3560*/  SHF.L.U32 R143, R38, 0x10, RZ ;  /* 0x00000010268f7819 */ /* 0x000fe200000006ff */
[----:B------:R-:W-:Y:S06]  /*3570*/  @P2 BRA `(.L_x_17054) ;  /* 0x00000000000c2947 */ /* 0x000fec0003800000 */
[----:B------:R-:W-:Y:S05]  /*3580*/  @!P1 BRA `(.L_x_17055) ;  /* 0x0000000000189947 */ /* 0x000fea0003800000 */
[----:B-----5:R-:W-:Y:S01]  /*3590*/  FADD.FTZ R143, R47, R143 ;  /* 0x0000008f2f8f7221 */ /* 0x020fe20000010000 */
[----:B------:R-:W-:Y:S06]  /*35a0*/  BRA `(.L_x_17055) ;  /* 0x0000000000107947 */ /* 0x000fec0003800000 */
.L_x_17054:
[----:B-----5:R-:W-:-:S04]  /*35b0*/  PRMT R38, R55, 0x7632, R38 ;  /* 0x0000763237267816 */ /* 0x020fc80000000026 */
[----:B------:R-:W-:-:S05]  /*35c0*/  SHF.L.U32 R38, R38, 0x10, RZ ;  /* 0x0000001026267819 */ /* 0x000fca00000006ff */
[----:B------:R-:W-:-:S04]  /*35d0*/  FADD.FTZ R143, R143, R38 ;  /* 0x000000268f8f7221 */ /* 0x000fc80000010000 */
[----:B------:R-:W-:-:S07]  /*35e0*/  @P1 FADD.FTZ R143, R47, R143 ;  /* 0x0000008f2f8f1221 */ /* 0x000fce0000010000 */
.L_x_17055:
[----:B------:R-:W-:Y:S01]  /*35f0*/  FADD.FTZ R38, RZ, R84 ;  /* 0x00000054ff267221 */ /* 0x000fe20000010000 */
[----:B------:R-:W-:Y:S01]  /*3600*/  LEA R144, P1, R201, UR10, 0x5 ;  /* 0x0000000ac9907c11 */ /* 0x000fe2000f8228ff */
        /* <DEDUP_REMOVED lines=57> */
[----:B------:R-:W-:Y:S02]  /*39a0*/  LEA.HI.X R145, R201, UR11, RZ, 0x5, P1 ;  /* 0x0000000bc9917c11 */ /* 0x000fe400088f2cff */
[----:B------:R-:W-:Y:S01]  /*39b0*/  ISETP.NE.AND P1, PT, R178, RZ, PT ;  /* 0x000000ffb200720c */ /* 0x000fe20003f25270 */
[----:B------:R-:W-:Y:S02]  /*39c0*/  FADD.FTZ R183, R38, R41 ;  /* 0x0000002926b77221 */ /* 0x000fe40000010000 */
[----:B------:R0:W-:Y:S02]  /*39d0*/  STG.E.128 desc[UR4][R144.64], R40 ;  /* 0x0000002890007986 */ /* 0x0001e4000c101d04 */
[----:B------:R-:W-:Y:S02]  /*39e0*/  FADD.FTZ R38, R183, R42 ;  /* 0x0000002ab7267221 */ /* 0x000fe40000010000 */
[----:B------:R0:W-:Y:S02]  /*39f0*/  STG.E.128 desc[UR4][R144.64+0x10], R140 ;  /* 0x0000108c90007986 */ /* 0x0001e4000c101d04 */
        /* <DEDUP_REMOVED lines=23> */
[----:B------:R-:W-:Y:S01]  /*3b70*/  FFMA.FTZ R38, R203, R203, R38 ;  /* 0x000000cbcb267223 */ /* 0x000fe20000010026 */
[----:B------:R-:W-:-:S03]  /*3b80*/  FADD.FTZ R203, -R144, R88 ;  /* 0x0000005890cb7221 */ /* 0x000fc60000010100 */
        /* <DEDUP_REMOVED lines=130> */
.L_x_17069:
[----:B------:R-:W-:Y:S01]  /*43b0*/  FMUL.FTZ R38, R144, R144 ;  /* 0x0000009090267220 */ /* 0x000fe20000410000 */
[----:B01----:R-:W-:Y:S01]  /*43c0*/  FADD.FTZ R182, R182, R205 ;  /* 0x000000cdb6b67221 */ /* 0x003fe20000010000 */
[----:B------:R-:W-:-:S03]  /*43d0*/  FSEL R180, R144, RZ, !P3 ;  /* 0x000000ff90b47208 */ /* 0x000fc60005800000 */
        /* <DEDUP_REMOVED lines=8> */
[C---:B------:R-:W-:Y:S01]  /*4460*/  PRMT R40, R63.reuse, 0x7632, R40 ;  /* 0x000076323f287816 */ /* 0x040fe20000000028 */
[C---:B------:R-:W-:Y:S01]  /*4470*/  FADD.FTZ R238, -R180.reuse, R91 ;  /* 0x0000005bb4ee7221 */ /* 0x040fe20000010100 */
[C---:B------:R-:W-:Y:S01]  /*4480*/  FADD.FTZ R196, -R180.reuse, R104 ;  /* 0x00000068b4c47221 */ /* 0x040fe20000010100 */
[----:B------:R-:W0:Y:S01]  /*4490*/  MUFU.RSQ R103, R103 ;  /* 0x0000006700677308 */ /* 0x000e220000001400 */
[C---:B------:R-:W-:Y:S01]  /*44a0*/  FADD.FTZ R104, -R180.reuse, R41 ;  /* 0x00000029b4687221 */ /* 0x040fe20000010100 */
[C---:B------:R-:W-:Y:S01]  /*44b0*/  FADD.FTZ R232, -R180.reuse, R138 ;  /* 0x0000008ab4e87221 */ /* 0x040fe20000010100 */
[----:B------:R-:W-:Y:S01]  /*44c0*/  SHF.L.U32 R41, R63, 0x10, RZ ;  /* 0x000000103f297819 */ /* 0x000fe200000006ff */
[----:B------:R-:W-:Y:S01]  /*44d0*/  FADD.FTZ R188, -R180, R95 ;  /* 0x0000005fb4bc7221 */ /* 0x000fe20000010100 */
[----:B------:R-:W-:Y:S01]  /*44e0*/  SHF.L.U32 R40, R40, 0x10, RZ ;  /* 0x0000001028287819 */ /* 0x000fe200000006ff */
[C---:B------:R-:W-:Y:S01]  /*44f0*/  FADD.FTZ R190, -R180.reuse, R87 ;  /* 0x00000057b4be7221 */ /* 0x040fe20000010100 */
[C---:B------:R-:W-:Y:S01]  /*4500*/  FADD.FTZ R184, -R180.reuse, R86 ;  /* 0x00000056b4b87221 */ /* 0x040fe20000010100 */
[C---:B------:R-:W-:Y:S01]  /*4510*/  FADD.FTZ R228, -R180.reuse, R89 ;  /* 0x00000059b4e47221 */ /* 0x040fe20000010100 */
[C---:B------:R-:W-:Y:S01]  /*4520*/  FADD.FTZ R218, -R180.reuse, R88 ;  /* 0x00000058b4da7221 */ /* 0x040fe20000010100 */
[----:B------:R-:W-:Y:S01]  /*4530*/  SHF.L.U32 R89, R61, 0x10, RZ ;  /* 0x000000103d597819 */ /* 0x000fe200000006ff */
[C---:B------:R-:W-:Y:S01]  /*4540*/  FADD.FTZ R214, -R180.reuse, R106 ;  /* 0x0000006ab4d67221 */ /* 0x040fe20000010100 */
[----:B------:R-:W-:Y:S01]  /*4550*/  FADD.FTZ R106, -R180, R42 ;  /* 0x0000002ab46a7221 */ /* 0x000fe20000010100 */
[----:B------:R-:W-:Y:S01]  /*4560*/  SHF.L.U32 R42, R62, 0x10, RZ ;  /* 0x000000103e2a7819 */ /* 0x000fe200000006ff */
[C---:B------:R-:W-:Y:S01]  /*4570*/  FADD.FTZ R84, -R180.reuse, R84 ;  /* 0x00000054b4547221 */ /* 0x040fe20000010100 */
[C---:B------:R-:W-:Y:S01]  /*4580*/  FADD.FTZ R85, -R180.reuse, R85 ;  /* 0x00000055b4557221 */ /* 0x040fe20000010100 */
[----:B------:R-:W-:Y:S01]  /*4590*/  FADD.FTZ R226, -R180, R99 ;  /* 0x00000063b4e27221 */ /* 0x000fe20000010100 */
[C---:B0-----:R-:W-:Y:S01]  /*45a0*/  FMUL.FTZ R138, R103.reuse, R236 ;  /* 0x000000ec678a7220 */ /* 0x041fe20000410000 */
[C---:B------:R-:W-:Y:S01]  /*45b0*/  FMUL.FTZ R238, R103.reuse, R238 ;  /* 0x000000ee67ee7220 */ /* 0x040fe20000410000 */
[C---:B------:R-:W-:Y:S01]  /*45c0*/  FMUL.FTZ R190, R103.reuse, R190 ;  /* 0x000000be67be7220 */ /* 0x040fe20000410000 */
        /* <DEDUP_REMOVED lines=8> */
[----:B------:R-:W-:Y:S01]  /*4650*/  FADD.FTZ R182, -R180, R94 ;  /* 0x0000005eb4b67221 */ /* 0x000fe20000010100 */
[----:B------:R-:W-:Y:S01]  /*4660*/  SHF.L.U32 R41, R40, 0x10, RZ ;  /* 0x0000001028297819 */ /* 0x000fe200000006ff */
[----:B------:R-:W-:Y:S01]  /*4670*/  FMUL.FTZ R40, R103, R184 ;  /* 0x000000b867287220 */ /* 0x000fe20000410000 */
[----:B------:R-:W-:Y:S01]  /*4680*/  SHF.L.U32 R42, R60, 0x10, RZ ;  /* 0x000000103c2a7819 */ /* 0x000fe200000006ff */
[C---:B------:R-:W-:Y:S01]  /*4690*/  FADD.FTZ R206, -R180.reuse, R97 ;  /* 0x00000061b4ce7221 */ /* 0x040fe20000010100 */
[----:B------:R-:W-:Y:S01]  /*46a0*/  FADD.FTZ R204, -R180, R105 ;  /* 0x00000069b4cc7221 */ /* 0x000fe20000010100 */
[----:B------:R-:W-:Y:S01]  /*46b0*/  FFMA.FTZ R190, R190, R41, R3 ;  /* 0x00000029bebe7223 */ /* 0x000fe20000010003 */
[----:B------:R-:W-:Y:S01]  /*46c0*/  FFMA.FTZ R89, R40, R89, R147 ;  /* 0x0000005928597223 */ /* 0x000fe20000010093 */
[----:B------:R-:W-:Y:S01]  /*46d0*/  PRMT R41, R67, 0x7632, R41 ;  /* 0x0000763243297816 */ /* 0x000fe20000000029 */
[----:B------:R-:W-:Y:S01]  /*46e0*/  FMUL.FTZ R182, R103, R182 ;  /* 0x000000b667b67220 */ /* 0x000fe20000410000 */
[----:B------:R-:W-:Y:S01]  /*46f0*/  PRMT R40, R60, 0x7632, R40 ;  /* 0x000076323c287816 */ /* 0x000fe20000000028 */
[----:B------:R-:W-:Y:S01]  /*4700*/  FADD.FTZ R94, -R180, R110 ;  /* 0x0000006eb45e7221 */ /* 0x000fe20000010100 */
[----:B------:R-:W-:Y:S01]  /*4710*/  SHF.L.U32 R99, R41, 0x10, RZ ;  /* 0x0000001029637819 */ /* 0x000fe200000006ff */
[----:B------:R-:W-:Y:S01]  /*4720*/  FMUL.FTZ R41, R103, R84 ;  /* 0x0000005467297220 */ /* 0x000fe20000410000 */
[----:B------:R-:W-:Y:S01]  /*4730*/  SHF.L.U32 R40, R40, 0x10, RZ ;  /* 0x0000001028287819 */ /* 0x000fe200000006ff */
[----:B------:R-:W-:Y:S01]  /*4740*/  FADD.FTZ R110, -R180, R43 ;  /* 0x0000002bb46e7221 */ /* 0x000fe20000010100 */
[----:B------:R-:W-:Y:S01]  /*4750*/  SHF.L.U32 R97, R65, 0x10, RZ ;  /* 0x0000001041617819 */ /* 0x000fe200000006ff */
[----:B------:R-:W-:Y:S01]  /*4760*/  FFMA.FTZ R84, R41, R42, R146 ;  /* 0x0000002a29547223 */ /* 0x000fe20000010092 */
[----:B------:R-:W-:Y:S01]  /*4770*/  PRMT R41, R66, 0x7632, R41 ;  /* 0x0000763242297816 */ /* 0x000fe20000000029 */
[----:B------:R-:W-:Y:S01]  /*4780*/  FFMA.FTZ R85, R85, R40, R2 ;  /* 0x0000002855557223 */ /* 0x000fe20000010002 */
[----:B------:R-:W-:Y:S01]  /*4790*/  PRMT R40, R65, 0x7632, R40 ;  /* 0x0000763241287816 */ /* 0x000fe20000000028 */
[----:B------:R-:W-:Y:S01]  /*47a0*/  FMUL.FTZ R43, R103, R228 ;  /* 0x000000e4672b7220 */ /* 0x000fe20000410000 */
[----:B------:R-:W-:Y:S01]  /*47b0*/  SHF.L.U32 R105, R41, 0x10, RZ ;  /* 0x0000001029697819 */ /* 0x000fe200000006ff */
[----:B------:R-:W-:Y:S01]  /*47c0*/  FFMA.FTZ R97, R182, R97, R151 ;  /* 0x00000061b6617223 */ /* 0x000fe20000010097 */
[----:B------:R-:W-:Y:S01]  /*47d0*/  SHF.L.U32 R41, R40, 0x10, RZ ;  /* 0x0000001028297819 */ /* 0x000fe200000006ff */
[----:B------:R-:W-:Y:S01]  /*47e0*/  FMUL.FTZ R40, R103, R188 ;  /* 0x000000bc67287220 */ /* 0x000fe20000410000 */
[C---:B------:R-:W-:Y:S01]  /*47f0*/  FADD.FTZ R216, -R180.reuse, R98 ;  /* 0x00000062b4d87221 */ /* 0x040fe20000010100 */
[----:B------:R-:W-:Y:S01]  /*4800*/  FADD.FTZ R93, -R180, R93 ;  /* 0x0000005db45d7221 */ /* 0x000fe20000010100 */
[----:B------:R-:W-:Y:S01]  /*4810*/  FFMA.FTZ R184, R43, R91, R4 ;  /* 0x0000005b2bb87223 */ /* 0x000fe20000010004 */
[----:B------:R-:W-:Y:S01]  /*4820*/  FFMA.FTZ R182, R40, R41, R7 ;  /* 0x0000002928b67223 */ /* 0x000fe20000010007 */
[----:B------:R-:W-:Y:S01]  /*4830*/  PRMT R40, R64, 0x7632, R40 ;  /* 0x0000763240287816 */ /* 0x000fe20000000028 */
[----:B------:R-:W-:Y:S01]  /*4840*/  FMUL.FTZ R216, R103, R216 ;  /* 0x000000d867d87220 */ /* 0x000fe20000410000 */
[----:B------:R-:W-:Y:S01]  /*4850*/  SHF.L.U32 R43, R67, 0x10, RZ ;  /* 0x00000010432b7819 */ /* 0x000fe200000006ff */
[C---:B------:R-:W-:Y:S01]  /*4860*/  FMUL.FTZ R93, R103.reuse, R93 ;  /* 0x0000005d675d7220 */ /* 0x040fe20000410000 */
[----:B------:R-:W-:Y:S01]  /*4870*/  SHF.L.U32 R40, R40, 0x10, RZ ;  /* 0x0000001028287819 */ /* 0x000fe200000006ff */
[----:B------:R-:W-:Y:S01]  /*4880*/  FADD.FTZ R92, -R180, R92 ;  /* 0x0000005cb45c7221 */ /* 0x000fe20000010100 */
[----:B------:R-:W-:Y:S01]  /*4890*/  SHF.L.U32 R42, R66, 0x10, RZ ;  /* 0x00000010422a7819 */ /* 0x000fe200000006ff */
[----:B------:R-:W-:Y:S01]  /*48a0*/  FFMA.FTZ R216, R216, R43, R153 ;  /* 0x0000002bd8d87223 */ /* 0x000fe20000010099 */
[----:B------:R-:W-:Y:S01]  /*48b0*/  FMUL.FTZ R43, R103, R206 ;  /* 0x000000ce672b7220 */ /* 0x000fe20000410000 */
[----:B------:R-:W-:Y:S01]  /*48c0*/  FFMA.FTZ R206, R93, R40, R6 ;  /* 0x000000285dce7223 */ /* 0x000fe20000010006 */
[----:B------:R-:W-:Y:S01]  /*48d0*/  FMUL.FTZ R91, R103, R198 ;  /* 0x000000c6675b7220 */ /* 0x000fe20000410000 */
[----:B------:R-:W-:Y:S01]  /*48e0*/  PRMT R40, R69, 0x7632, R40 ;  /* 0x0000763245287816 */ /* 0x000fe20000000028 */
[----:B------:R-:W-:Y:S01]  /*48f0*/  FADD.FTZ R224, -R180, R107 ;  /* 0x0000006bb4e07221 */ /* 0x000fe20000010100 */
[----:B------:R-:W-:Y:S01]  /*4900*/  SHF.L.U32 R41, R64, 0x10, RZ ;  /* 0x0000001040297819 */ /* 0x000fe200000006ff */
[----:B------:R-:W-:Y:S01]  /*4910*/  FMUL.FTZ R107, R103, R92 ;  /* 0x0000005c676b7220 */ /* 0x000fe20000410000 */
[----:B------:R-:W-:Y:S01]  /*4920*/  FADD.FTZ R98, -R180, R111 ;  /* 0x0000006fb4627221 */ /* 0x000fe20000010100 */
[----:B------:R-:W-:Y:S01]  /*4930*/  FFMA.FTZ R91, R91, R42, R152 ;  /* 0x0000002a5b5b7223 */ /* 0x000fe20000010098 */
[----:B------:R-:W-:Y:S01]  /*4940*/  SHF.L.U32 R40, R40, 0x10, RZ ;  /* 0x0000001028287819 */ /* 0x000fe200000006ff */
[----:B------:R-:W-:Y:S01]  /*4950*/  FMUL.FTZ R111, R103, R196 ;  /* 0x000000c4676f7220 */ /* 0x000fe20000410000 */
[----:B------:R-:W-:Y:S01]  /*4960*/  PRMT R42, R71, 0x7632, R42 ;  /* 0x00007632472a7816 */ /* 0x000fe2000000002a */
[----:B------:R-:W-:Y:S01]  /*4970*/  FMUL.FTZ R196, R103, R186 ;  /* 0x000000ba67c47220 */ /* 0x000fe20000410000 */
[----:B------:R-:W-:Y:S01]  /*4980*/  FFMA.FTZ R107, R107, R41, R150 ;  /* 0x000000296b6b7223 */ /* 0x000fe20000010096 */
[----:B------:R-:W-:Y:S01]  /*4990*/  PRMT R41, R70, 0x7632, R41 ;  /* 0x0000763246297816 */ /* 0x000fe20000000029 */
[----:B------:R-:W-:Y:S01]  /*49a0*/  FFMA.FTZ R188, R43, R105, R8 ;  /* 0x000000692bbc7223 */ /* 0x000fe20000010008 */
[----:B------:R-:W-:Y:S01]  /*49b0*/  SHF.L.U32 R42, R42, 0x10, RZ ;  /* 0x000000102a2a7819 */ /* 0x000fe200000006ff */
[----:B------:R-:W-:Y:S01]  /*49c0*/  FFMA.FTZ R196, R196, R40, R11 ;  /* 0x00000028c4c47223 */ /* 0x000fe2000001000b */
[----:B------:R-:W-:Y:S01]  /*49d0*/  FMUL.FTZ R198, R103, R224 ;  /* 0x000000e067c67220 */ /* 0x000fe20000410000 */
[----:B------:R-:W-:Y:S01]  /*49e0*/  PRMT R40, R68, 0x7632, R40 ;  /* 0x0000763244287816 */ /* 0x000fe20000000028 */
[C---:B------:R-:W-:Y:S01]  /*49f0*/  FADD.FTZ R101, -R180.reuse, R101 ;  /* 0x00000065b4657221 */ /* 0x040fe20000010100 */
[----:B------:R-:W-:Y:S01]  /*4a00*/  SHF.L.U32 R43, R41, 0x10, RZ ;  /* 0x00000010292b7819 */ /* 0x000fe200000006ff */
[C---:B------:R-:W-:Y:S01]  /*4a10*/  FMUL.FTZ R41, R103.reuse, R204 ;  /* 0x000000cc67297220 */ /* 0x040fe20000410000 */
[C---:B------:R-:W-:Y:S01]  /*4a20*/  FADD.FTZ R100, -R180.reuse, R100 ;  /* 0x00000064b4647221 */ /* 0x040fe20000010100 */
[----:B------:R-:W-:Y:S01]  /*4a30*/  FADD.FTZ R212, -R180, R114 ;  /* 0x00000072b4d47221 */ /* 0x000fe20000010100 */
[----:B------:R-:W-:Y:S01]  /*4a40*/  FFMA.FTZ R198, R198, R42, R13 ;  /* 0x0000002ac6c67223 */ /* 0x000fe2000001000d */
[----:B------:R-:W-:Y:S01]  /*4a50*/  SHF.L.U32 R40, R40, 0x10, RZ ;  /* 0x0000001028287819 */ /* 0x000fe200000006ff */
[----:B------:R-:W-:Y:S01]  /*4a60*/  FMUL.FTZ R101, R103, R101 ;  /* 0x0000006567657220 */ /* 0x000fe20000410000 */
[----:B------:R-:W-:Y:S01]  /*4a70*/  SHF.L.U32 R42, R70, 0x10, RZ ;  /* 0x00000010462a7819 */ /* 0x000fe200000006ff */
[----:B------:R-:W-:Y:S01]  /*4a80*/  FFMA.FTZ R186, R41, R43, R12 ;  /* 0x0000002b29ba7223 */ /* 0x000fe2000001000c */
[----:B------:R-:W-:Y:S01]  /*4a90*/  FADD.FTZ R222, -R180, R115 ;  /* 0x00000073b4de7221 */ /* 0x000fe20000010100 */
[----:B------:R-:W-:Y:S01]  /*4aa0*/  SHF.L.U32 R41, R68, 0x10, RZ ;  /* 0x0000001044297819 */ /* 0x000fe200000006ff */
[C---:B------:R-:W-:Y:S01]  /*4ab0*/  FMUL.FTZ R115, R103.reuse, R100 ;  /* 0x0000006467737220 */ /* 0x040fe20000410000 */
[----:B------:R-:W-:Y:S01]  /*4ac0*/  FMUL.FTZ R204, R103, R212 ;  /* 0x000000d467cc7220 */ /* 0x000fe20000410000 */
[----:B------:R-:W-:Y:S01]  /*4ad0*/  FFMA.FTZ R212, R101, R40, R10 ;  /* 0x0000002865d47223 */ /* 0x000fe2000001000a */
[----:B------:R-:W-:Y:S01]  /*4ae0*/  FFMA.FTZ R111, R111, R42, R156 ;  /* 0x0000002a6f6f7223 */ /* 0x000fe2000001009c */
[----:B------:R-:W-:Y:S01]  /*4af0*/  PRMT R40, R73, 0x7632, R40 ;  /* 0x0000763249287816 */ /* 0x000fe20000000028 */
[----:B------:R-:W-:Y:S01]  /*4b00*/  FFMA.FTZ R115, R115, R41, R154 ;  /* 0x0000002973737223 */ /* 0x000fe2000001009a */
[C---:B------:R-:W-:Y:S01]  /*4b10*/  PRMT R42, R75.reuse, 0x7632, R42 ;  /* 0x000076324b2a7816 */ /* 0x040fe2000000002a */
[----:B------:R-:W-:Y:S01]  /*4b20*/  FADD.FTZ R202, -R180, R113 ;  /* 0x00000071b4ca7221 */ /* 0x000fe20000010100 */
[----:B------:R-:W-:Y:S01]  /*4b30*/  SHF.L.U32 R43, R75, 0x10, RZ ;  /* 0x000000104b2b7819 */ /* 0x000fe200000006ff */
[C---:B------:R-:W-:Y:S01]  /*4b40*/  FMUL.FTZ R98, R103.reuse, R98 ;  /* 0x0000006267627220 */ /* 0x040fe20000410000 */
[----:B------:R-:W-:Y:S01]  /*4b50*/  PRMT R41, R74, 0x7632, R41 ;  /* 0x000076324a297816 */ /* 0x000fe20000000029 */
[----:B------:R-:W-:Y:S01]  /*4b60*/  FMUL.FTZ R222, R103, R222 ;  /* 0x000000de67de7220 */ /* 0x000fe20000410000 */
[----:B------:R-:W-:Y:S01]  /*4b70*/  SHF.L.U32 R40, R40, 0x10, RZ ;  /* 0x0000001028287819 */ /* 0x000fe200000006ff */
[----:B------:R-:W-:Y:S01]  /*4b80*/  FFMA.FTZ R204, R204, R43, R161 ;  /* 0x0000002bcccc7223 */ /* 0x000fe200000100a1 */
[----:B------:R-:W-:Y:S01]  /*4b90*/  SHF.L.U32 R42, R42, 0x10, RZ ;  /* 0x000000102a2a7819 */ /* 0x000fe200000006ff */
[C---:B------:R-:W-:Y:S01]  /*4ba0*/  FADD.FTZ R194, -R180.reuse, R112 ;  /* 0x00000070b4c27221 */ /* 0x040fe20000010100 */
[----:B------:R-:W-:Y:S01]  /*4bb0*/  SHF.L.U32 R43, R41, 0x10, RZ ;  /* 0x00000010292b7819 */ /* 0x000fe200000006ff */
[C---:B------:R-:W-:Y:S01]  /*4bc0*/  FMUL.FTZ R41, R103.reuse, R202 ;  /* 0x000000ca67297220 */ /* 0x040fe20000410000 */
[----:B------:R-:W-:Y:S01]  /*4bd0*/  FADD.FTZ R86, -R180, R117 ;  /* 0x00000075b4567221 */ /* 0x000fe20000010100 */
[----:B------:R-:W-:Y:S01]  /*4be0*/  FFMA.FTZ R202, R98, R40, R15 ;  /* 0x0000002862ca7223 */ /* 0x000fe2000001000f */
[----:B------:R-:W-:Y:S01]  /*4bf0*/  FADD.FTZ R114, -R180, R119 ;  /* 0x00000077b4727221 */ /* 0x000fe20000010100 */
[----:B------:R-:W-:Y:S01]  /*4c00*/  FFMA.FTZ R117, R222, R42, R17 ;  /* 0x0000002ade757223 */ /* 0x000fe20000010011 */
[----:B------:R-:W-:Y:S01]  /*4c10*/  PRMT R40, R72, 0x7632, R40 ;  /* 0x0000763248287816 */ /* 0x000fe20000000028 */
[----:B------:R-:W-:Y:S01]  /*4c20*/  FADD.FTZ R109, -R180, R109 ;  /* 0x0000006db46d7221 */ /* 0x000fe20000010100 */
[----:B------:R-:W-:Y:S01]  /*4c30*/  SHF.L.U32 R42, R74, 0x10, RZ ;  /* 0x000000104a2a7819 */ /* 0x000fe200000006ff */
[----:B------:R-:W-:Y:S01]  /*4c40*/  FMUL.FTZ R119, R103, R194 ;  /* 0x000000c267777220 */ /* 0x000fe20000410000 */
[----:B------:R-:W-:Y:S01]  /*4c50*/  FFMA.FTZ R194, R41, R43, R16 ;  /* 0x0000002b29c27223 */ /* 0x000fe20000010010 */
[----:B------:R-:W-:Y:S01]  /*4c60*/  PRMT R41, R79, 0x7632, R41 ;  /* 0x000076324f297816 */ /* 0x000fe20000000029 */
[----:B------:R-:W-:Y:S01]  /*4c70*/  FADD.FTZ R108, -R180, R108 ;  /* 0x0000006cb46c7221 */ /* 0x000fe20000010100 */
[----:B------:R-:W-:Y:S01]  /*4c80*/  SHF.L.U32 R40, R40, 0x10, RZ ;  /* 0x0000001028287819 */ /* 0x000fe200000006ff */
[----:B------:R-:W-:Y:S01]  /*4c90*/  FMUL.FTZ R109, R103, R109 ;  /* 0x0000006d676d7220 */ /* 0x000fe20000410000 */
[----:B------:R-:W-:Y:S01]  /*4ca0*/  FFMA.FTZ R119, R119, R42, R160 ;  /* 0x0000002a77777223 */ /* 0x000fe200000100a0 */
[----:B------:R-:W-:Y:S01]  /*4cb0*/  SHF.L.U32 R42, R72, 0x10, RZ ;  /* 0x00000010482a7819 */ /* 0x000fe200000006ff */
[C---:B------:R-:W-:Y:S01]  /*4cc0*/  FADD.FTZ R118, -R180.reuse, R118 ;  /* 0x00000076b4767221 */ /* 0x040fe20000010100 */
[----:B------:R-:W-:Y:S01]  /*4cd0*/  SHF.L.U32 R43, R41, 0x10, RZ ;  /* 0x00000010292b7819 */ /* 0x000fe200000006ff */
[----:B------:R-:W-:Y:S01]  /*4ce0*/  FMUL.FTZ R41, R103, R108 ;  /* 0x0000006c67297220 */ /* 0x000fe20000410000 */
[----:B------:R-:W-:Y:S01]  /*4cf0*/  FFMA.FTZ R109, R109, R40, R14 ;  /* 0x000000286d6d7223 */ /* 0x000fe2000001000e */
[----:B------:R-:W-:Y:S01]  /*4d00*/  PRMT R40, R77, 0x7632, R40 ;  /* 0x000076324d287816 */ /* 0x000fe20000000028 */
[----:B------:R-:W-:Y:S01]  /*4d10*/  FADD.FTZ R88, -R180, R125 ;  /* 0x0000007db4587221 */ /* 0x000fe20000010100 */
[----:B------:R-:W-:Y:S01]  /*4d20*/  FFMA.FTZ R108, R41, R42, R158 ;  /* 0x0000002a296c7223 */ /* 0x000fe2000001009e */
[----:B------:R-:W-:Y:S01]  /*4d30*/  PRMT R42, R78, 0x7632, R42 ;  /* 0x000076324e2a7816 */ /* 0x000fe2000000002a */
[C---:B------:R-:W-:Y:S01]  /*4d40*/  FADD.FTZ R210, -R180.reuse, R122 ;  /* 0x0000007ab4d27221 */ /* 0x040fe20000010100 */
[----:B------:R-:W-:Y:S01]  /*4d50*/  SHF.L.U32 R41, R77, 0x10, RZ ;  /* 0x000000104d297819 */ /* 0x000fe200000006ff */
[----:B------:R-:W-:Y:S01]  /*4d60*/  FADD.FTZ R220, -R180, R123 ;  /* 0x0000007bb4dc7221 */ /* 0x000fe20000010100 */
[----:B------:R-:W-:Y:S01]  /*4d70*/  SHF.L.U32 R125, R40, 0x10, RZ ;  /* 0x00000010287d7819 */ /* 0x000fe200000006ff */
[C---:B------:R-:W-:Y:S01]  /*4d80*/  FMUL.FTZ R40, R103.reuse, R118 ;  /* 0x0000007667287220 */ /* 0x040fe20000410000 */
[----:B------:R-:W-:Y:S01]  /*4d90*/  SHF.L.U32 R93, R42, 0x10, RZ ;  /* 0x000000102a5d7819 */ /* 0x000fe200000006ff */
[----:B------:R-:W-:Y:S01]  /*4da0*/  FMUL.FTZ R42, R103, R114 ;  /* 0x00000072672a7220 */ /* 0x000fe20000410000 */
[----:B------:R-:W-:Y:S01]  /*4db0*/  SHF.L.U32 R123, R79, 0x10, RZ ;  /* 0x000000104f7b7819 */ /* 0x000fe200000006ff */
[----:B------:R-:W-:Y:S01]  /*4dc0*/  FFMA.FTZ R114, R40, R41, R163 ;  /* 0x0000002928727223 */ /* 0x000fe200000100a3 */
[----:B------:R-:W-:Y:S01]  /*4dd0*/  PRMT R40, R76, 0x7632, R40 ;  /* 0x000076324c287816 */ /* 0x000fe20000000028 */
[C---:B------:R-:W-:Y:S01]  /*4de0*/  FMUL.FTZ R210, R103.reuse, R210 ;  /* 0x000000d267d27220 */ /* 0x040fe20000410000 */
[C---:B------:R-:W-:Y:S01]  /*4df0*/  FMUL.FTZ R220, R103.reuse, R220 ;  /* 0x000000dc67dc7220 */ /* 0x040fe20000410000 */
[C---:B------:R-:W-:Y:S01]  /*4e00*/  FADD.FTZ R192, -R180.reuse, R120 ;  /* 0x00000078b4c07221 */ /* 0x040fe20000010100 */
[----:B------:R-:W-:Y:S01]  /*4e10*/  FADD.FTZ R208, -R180, R129 ;  /* 0x00000081b4d07221 */ /* 0x000fe20000010100 */
[----:B------:R-:W-:Y:S01]  /*4e20*/  SHF.L.U32 R40, R40, 0x10, RZ ;  /* 0x0000001028287819 */ /* 0x000fe200000006ff */
[C---:B------:R-:W-:Y:S01]  /*4e30*/  FMUL.FTZ R129, R103.reuse, R86 ;  /* 0x0000005667817220 */ /* 0x040fe20000410000 */
[----:B------:R-:W-:Y:S01]  /*4e40*/  FFMA.FTZ R123, R210, R123, R165 ;  /* 0x0000007bd27b7223 */ /* 0x000fe200000100a5 */
[----:B------:R-:W-:Y:S01]  /*4e50*/  FFMA.FTZ R210, R220, R43, R21 ;  /* 0x0000002bdcd27223 */ /* 0x000fe20000010015 */
[----:B------:R-:W-:Y:S01]  /*4e60*/  SHF.L.U32 R92, R78, 0x10, RZ ;  /* 0x000000104e5c7819 */ /* 0x000fe200000006ff */
[----:B------:R-:W-:Y:S01]  /*4e70*/  FMUL.FTZ R43, R103, R192 ;  /* 0x000000c0672b7220 */ /* 0x000fe20000410000 */
[----:B------:R-:W-:Y:S01]  /*4e80*/  PRMT R41, R83, 0x7632, R41 ;  /* 0x0000763253297816 */ /* 0x000fe20000000029 */
[----:B------:R-:W-:Y:S01]  /*4e90*/  FFMA.FTZ R129, R129, R40, R18 ;  /* 0x0000002881817223 */ /* 0x000fe20000010012 */
[C---:B------:R-:W-:Y:S01]  /*4ea0*/  FADD.FTZ R116, -R180.reuse, R116 ;  /* 0x00000074b4747221 */ /* 0x040fe20000010100 */
[----:B------:R-:W-:Y:S01]  /*4eb0*/  PRMT R40, R81, 0x7632, R40 ;  /* 0x0000763251287816 */ /* 0x000fe20000000028 */
[----:B------:R-:W-:Y:S01]  /*4ec0*/  FADD.FTZ R120, -R180, R127 ;  /* 0x0000007fb4787221 */ /* 0x000fe20000010100 */
[----:B------:R-:W-:Y:S01]  /*4ed0*/  FFMA.FTZ R118, R43, R92, R164 ;  /* 0x0000005c2b767223 */ /* 0x000fe200000100a4 */
[----:B------:R-:W-:Y:S01]  /*4ee0*/  FFMA.FTZ R125, R42, R125, R19 ;  /* 0x0000007d2a7d7223 */ /* 0x000fe20000010013 */
[----:B------:R-:W-:Y:S01]  /*4ef0*/  FADD.FTZ R122, -R180, R135 ;  /* 0x00000087b47a7221 */ /* 0x000fe20000010100 */
[----:B------:R-:W-:Y:S01]  /*4f00*/  SHF.L.U32 R42, R76, 0x10, RZ ;  /* 0x000000104c2a7819 */ /* 0x000fe200000006ff */
[----:B------:R-:W-:Y:S01]  /*4f10*/  FADD.FTZ R126, -R180, R126 ;  /* 0x0000007eb47e7221 */ /* 0x000fe20000010100 */
[----:B------:R-:W-:Y:S01]  /*4f20*/  SHF.L.U32 R43, R41, 0x10, RZ ;  /* 0x00000010292b7819 */ /* 0x000fe200000006ff */
[C---:B------:R-:W-:Y:S01]  /*4f30*/  FMUL.FTZ R41, R103.reuse, R116 ;  /* 0x0000007467297220 */ /* 0x040fe20000410000 */
[----:B------:R-:W-:Y:S01]  /*4f40*/  SHF.L.U32 R135, R40, 0x10, RZ ;  /* 0x0000001028877819 */ /* 0x000fe200000006ff */
[----:B------:R-:W-:Y:S01]  /*4f50*/  FMUL.FTZ R40, R103, R120 ;  /* 0x0000007867287220 */ /* 0x000fe20000410000 */
[----:B------:R-:W-:Y:S01]  /*4f60*/  FADD.FTZ R90, -R180, R133 ;  /* 0x00000085b45a7221 */ /* 0x000fe20000010100 */
[----:B------:R-:W-:Y:S01]  /*4f70*/  FFMA.FTZ R116, R41, R42, R162 ;  /* 0x0000002a29747223 */ /* 0x000fe200000100a2 */
[----:B------:R-:W-:Y:S01]  /*4f80*/  PRMT R42, R82, 0x7632, R42 ;  /* 0x00007632522a7816 */ /* 0x000fe2000000002a */
[----:B------:R-:W-:Y:S01]  /*4f90*/  FFMA.FTZ R135, R40, R135, R23 ;  /* 0x0000008728877223 */ /* 0x000fe20000010017 */
[----:B------:R-:W-:Y:S01]  /*4fa0*/  PRMT R40, R80, 0x7632, R40 ;  /* 0x0000763250287816 */ /* 0x000fe20000000028 */
[----:B------:R-:W-:Y:S01]  /*4fb0*/  FADD.FTZ R38, -R180, R137 ;  /* 0x00000089b4267221 */ /* 0x000fe20000010100 */
[----:B------:R-:W-:Y:S01]  /*4fc0*/  SHF.L.U32 R42, R42, 0x10, RZ ;  /* 0x000000102a2a7819 */ /* 0x000fe200000006ff */
[----:B------:R-:W-:Y:S01]  /*4fd0*/  FMUL.FTZ R133, R103, R208 ;  /* 0x000000d067857220 */ /* 0x000fe20000410000 */
[----:B------:R-:W-:Y:S01]  /*4fe0*/  SHF.L.U32 R41, R81, 0x10, RZ ;  /* 0x0000001051297819 */ /* 0x000fe200000006ff */
[----:B------:R-:W-:Y:S01]  /*4ff0*/  FADD.FTZ R234, -R180, R131 ;  /* 0x00000083b4ea7221 */ /* 0x000fe20000010100 */
[----:B------:R-:W-:Y:S01]  /*5000*/  SHF.L.U32 R40, R40, 0x10, RZ ;  /* 0x0000001028287819 */ /* 0x000fe200000006ff */
[C---:B------:R-:W-:Y:S01]  /*5010*/  FMUL.FTZ R126, R103.reuse, R126 ;  /* 0x0000007e677e7220 */ /* 0x040fe20000410000 */
[----:B------:R-:W-:Y:S01]  /*5020*/  FMUL.FTZ R137, R103, R88 ;  /* 0x0000005867897220 */ /* 0x000fe20000410000 */
[----:B------:R-:W-:Y:S01]  /*5030*/  FADD.FTZ R124, -R180, R124 ;  /* 0x0000007cb47c7221 */ /* 0x000fe20000010100 */
[----:B------:R-:W-:Y:S01]  /*5040*/  FFMA.FTZ R133, R133, R42, R24 ;  /* 0x0000002a85857223 */ /* 0x000fe20000010018 */
[----:B------:R-:W-:Y:S01]  /*5050*/  FMUL.FTZ R192, R103, R234 ;  /* 0x000000ea67c07220 */ /* 0x000fe20000410000 */
[----:B------:R-:W-:Y:S01]  /*5060*/  FFMA.FTZ R126, R126, R41, R167 ;  /* 0x000000297e7e7223 */ /* 0x000fe200000100a7 */
[----:B------:R-:W-:Y:S01]  /*5070*/  SHF.L.U32 R42, R80, 0x10, RZ ;  /* 0x00000010502a7819 */ /* 0x000fe200000006ff */
[----:B------:R-:W-:Y:S01]  /*5080*/  FFMA.FTZ R137, R137, R40, R22 ;  /* 0x0000002889897223 */ /* 0x000fe20000010016 */
[C---:B------:R-:W-:Y:S01]  /*5090*/  FADD.FTZ R128, -R180.reuse, R128 ;  /* 0x00000080b4807221 */ /* 0x040fe20000010100 */
[C---:B------:R-:W-:Y:S01]  /*50a0*/  FADD.FTZ R230, -R180.reuse, R130 ;  /* 0x00000082b4e67221 */ /* 0x040fe20000010100 */
[----:B------:R-:W-:Y:S01]  /*50b0*/  FMUL.FTZ R41, R103, R124 ;  /* 0x0000007c67297220 */ /* 0x000fe20000410000 */
[----:B------:R-:W-:Y:S01]  /*50c0*/  PRMT R88, R59, 0x7632, R88 ;  /* 0x000076323b587816 */ /* 0x000fe20000000058 */
[C---:B------:R-:W-:Y:S01]  /*50d0*/  FADD.FTZ R130, -R180.reuse, R139 ;  /* 0x0000008bb4827221 */ /* 0x040fe20000010100 */
[----:B------:R-:W-:Y:S01]  /*50e0*/  PRMT R40, R57, 0x7632, R40 ;  /* 0x0000763239287816 */ /* 0x000fe20000000028 */
[C---:B------:R-:W-:Y:S01]  /*50f0*/  FADD.FTZ R134, -R180.reuse, R134 ;  /* 0x00000086b4867221 */ /* 0x040fe20000010100 */
[----:B------:R-:W-:Y:S01]  /*5100*/  FADD.FTZ R112, -R180, R141 ;  /* 0x0000008db4707221 */ /* 0x000fe20000010100 */
[----:B------:R-:W-:Y:S01]  /*5110*/  FFMA.FTZ R192, R192, R43, R25 ;  /* 0x0000002bc0c07223 */ /* 0x000fe20000010019 */
[----:B------:R-:W-:Y:S01]  /*5120*/  SHF.L.U32 R86, R82, 0x10, RZ ;  /* 0x0000001052567819 */ /* 0x000fe200000006ff */
[----:B------:R-:W-:Y:S01]  /*5130*/  FMUL.FTZ R43, R103, R128 ;  /* 0x00000080672b7220 */ /* 0x000fe20000410000 */
[----:B------:R-:W-:Y:S01]  /*5140*/  FFMA.FTZ R124, R41, R42, R166 ;  /* 0x0000002a297c7223 */ /* 0x000fe200000100a6 */
[----:B------:R-:W-:Y:S01]  /*5150*/  SHF.L.U32 R139, R88, 0x10, RZ ;  /* 0x00000010588b7819 */ /* 0x000fe200000006ff */
[C---:B------:R-:W-:Y:S01]  /*5160*/  FMUL.FTZ R88, R103.reuse, R130 ;  /* 0x0000008267587220 */ /* 0x040fe20000410000 */
[----:B------:R-:W-:Y:S01]  /*5170*/  SHF.L.U32 R141, R40, 0x10, RZ ;  /* 0x00000010288d7819 */ /* 0x000fe200000006ff */
[----:B------:R-:W-:Y:S01]  /*5180*/  FMUL.FTZ R40, R103, R122 ;  /* 0x0000007a67287220 */ /* 0x000fe20000410000 */
[----:B------:R-:W-:Y:S01]  /*5190*/  SHF.L.U32 R41, R57, 0x10, RZ ;  /* 0x0000001039297819 */ /* 0x000fe200000006ff */
[----:B------:R-:W-:Y:S01]  /*51a0*/  FMUL.FTZ R130, R103, R134 ;  /* 0x0000008667827220 */ /* 0x000fe20000410000 */
[----:B------:R-:W-:Y:S01]  /*51b0*/  FFMA.FTZ R120, R43, R86, R168 ;  /* 0x000000562b787223 */ /* 0x000fe200000100a8 */
[----:B------:R-:W-:Y:S01]  /*51c0*/  FFMA.FTZ R141, R40, R141, R27 ;  /* 0x0000008d288d7223 */ /* 0x000fe2000001001b */
[----:B------:R-:W0:Y:S01]  /*51d0*/  @!P1 LDC.64 R42, c[0x0][0x250] ;  /* 0x00009400ff2a9b82 */ /* 0x000e220000000a00 */
[----:B------:R-:W-:Y:S01]  /*51e0*/  FFMA.FTZ R130, R130, R41, R171 ;  /* 0x0000002982827223 */ /* 0x000fe200000100ab */
[C---:B------:R-:W-:Y:S01]  /*51f0*/  FADD.FTZ R200, -R180.reuse, R121 ;  /* 0x00000079b4c87221 */ /* 0x040fe20000010100 */
[----:B------:R-:W-:Y:S01]  /*5200*/  SHF.L.U32 R86, R59, 0x10, RZ ;  /* 0x000000103b567819 */ /* 0x000fe200000006ff */
[C---:B------:R-:W-:Y:S01]  /*5210*/  FMUL.FTZ R128, R103.reuse, R232 ;  /* 0x000000e867807220 */ /* 0x040fe20000410000 */
[C---:B------:R-:W-:Y:S01]  /*5220*/  FADD.FTZ R136, -R180.reuse, R136 ;  /* 0x00000088b4887221 */ /* 0x040fe20000010100 */
[----:B------:R-:W-:Y:S01]  /*5230*/  FMUL.FTZ R127, R103, R200 ;  /* 0x000000c8677f7220 */ /* 0x000fe20000410000 */
[----:B------:R-:W-:Y:S01]  /*5240*/  FADD.FTZ R132, -R180, R132 ;  /* 0x00000084b4847221 */ /* 0x000fe20000010100 */
[----:B------:R-:W1:Y:S01]  /*5250*/  @!P1 LDC.64 R40, c[0x0][0x258] ;  /* 0x00009600ff289b82 */ /* 0x000e620000000a00 */
[----:B------:R-:W-:Y:S01]  /*5260*/  FFMA.FTZ R128, R128, R86, R173 ;  /* 0x0000005680807223 */ /* 0x000fe200000100ad */
[----:B------:R-:W-:Y:S01]  /*5270*/  FFMA.FTZ R127, R127, R93, R20 ;  /* 0x0000005d7f7f7223 */ /* 0x000fe20000010014 */
[----:B------:R-:W-:Y:S01]  /*5280*/  SHF.L.U32 R86, R58, 0x10, RZ ;  /* 0x000000103a567819 */ /* 0x000fe200000006ff */
[----:B------:R-:W-:Y:S01]  /*5290*/  FMUL.FTZ R93, R103, R136 ;  /* 0x00000088675d7220 */ /* 0x000fe20000410000 */
[----:B------:R-:W-:Y:S01]  /*52a0*/  SHF.L.U32 R121, R73, 0x10, RZ ;  /* 0x0000001049797819 */ /* 0x000fe200000006ff */
[----:B------:R-:W-:Y:S01]  /*52b0*/  FMUL.FTZ R94, R103, R94 ;  /* 0x0000005e675e7220 */ /* 0x000fe20000410000 */
[----:B------:R-:W-:Y:S01]  /*52c0*/  FFMA.FTZ R139, R88, R139, R29 ;  /* 0x0000008b588b7223 */ /* 0x000fe2000001001d */
[C---:B------:R-:W-:Y:S01]  /*52d0*/  FADD.FTZ R140, -R180.reuse, R140 ;  /* 0x0000008cb48c7221 */ /* 0x040fe20000010100 */
[----:B------:R-:W-:Y:S01]  /*52e0*/  FADD.FTZ R142, -R180, R142 ;  /* 0x0000008eb48e7221 */ /* 0x000fe20000010100 */
[----:B------:R-:W-:Y:S01]  /*52f0*/  FFMA.FTZ R122, R93, R86, R172 ;  /* 0x000000565d7a7223 */ /* 0x000fe200000100ac */
[----:B------:R-:W-:Y:S01]  /*5300*/  SHF.L.U32 R88, R56, 0x10, RZ ;  /* 0x0000001038587819 */ /* 0x000fe200000006ff */
[----:B------:R-:W-:Y:S01]  /*5310*/  FADD.FTZ R180, -R180, R143 ;  /* 0x0000008fb4b47221 */ /* 0x000fe20000010100 */
[----:B------:R-:W-:Y:S01]  /*5320*/  PRMT R92, R39, 0x7632, R92 ;  /* 0x00007632275c7816 */ /* 0x000fe2000000005c */
[C---:B------:R-:W-:Y:S01]  /*5330*/  FMUL.FTZ R93, R103.reuse, R132 ;  /* 0x00000084675d7220 */ /* 0x040fe20000410000 */
[----:B------:R-:W-:Y:S01]  /*5340*/  PRMT R86, R56, 0x7632, R86 ;  /* 0x0000763238567816 */ /* 0x000fe20000000056 */
[----:B------:R-:W-:Y:S01]  /*5350*/  FMUL.FTZ R226, R103, R226 ;  /* 0x000000e267e27220 */ /* 0x000fe20000410000 */
        /* <DEDUP_REMOVED lines=9> */
[C---:B------:R-:W-:Y:S01]  /*53f0*/  FMUL.FTZ R96, R103.reuse, R96 ;  /* 0x0000006067607220 */ /* 0x040fe20000410000 */
[----:B------:R-:W-:Y:S01]  /*5400*/  FMUL.FTZ R101, R103, R90 ;  /* 0x0000005a67657220 */ /* 0x000fe20000410000 */
[----:B------:R-:W-:Y:S01]  /*5410*/  LEA R88, P2, R191, UR14, 0x4 ;  /* 0x0000000ebf587c11 */ /* 0x000fe2000f8420ff */
[----:B0-----:R-:W-:Y:S01]  /*5420*/  @!P1 IMAD.WIDE R42, R179, 0x4, R42 ;  /* 0x00000004b32a9825 */ /* 0x001fe200078e022a */
[----:B------:R-:W-:-:S03]  /*5430*/  LEA R100, P4, R199, UR14, 0x4 ;  /* 0x0000000ec7647c11 */ /* 0x000fc6000f8820ff */
[----:B------:R-:W-:Y:S01]  /*5440*/  FFMA.FTZ R145, R145, R94, R176 ;  /* 0x0000005e91917223 */ /* 0x000fe200000100b0 */
[----:B------:R-:W-:Y:S01]  /*5450*/  F2FP.BF16.F32.PACK_AB R98, R188, R91 ;  /* 0x0000005bbc62723e */ /* 0x000fe200000010ff */
[----:B------:R-:W-:Y:S01]  /*5460*/  FFMA.FTZ R180, R180, R92, R33 ;  /* 0x0000005cb4b47223 */ /* 0x000fe20000010021 */
[----:B------:R-:W-:Y:S01]  /*5470*/  F2FP.BF16.F32.PACK_AB R93, R190, R89 ;  /* 0x00000059be5d723e */ /* 0x000fe200000010ff */
[----:B-1----:R-:W-:Y:S01]  /*5480*/  @!P1 IMAD.WIDE R90, R179, 0x4, R40 ;  /* 0x00000004b35a9825 */ /* 0x002fe200078e0228 */
[----:B------:R-:W-:-:S03]  /*5490*/  SHF.L.U32 R105, R71, 0x10, RZ ;  /* 0x0000001047697819 */ /* 0x000fc600000006ff */
[----:B------:R-:W-:Y:S01]  /*54a0*/  FFMA.FTZ R113, R96, R113, R155 ;  /* 0x0000007160717223 */ /* 0x000fe2000001009b */
[----:B------:R-:W-:Y:S01]  /*54b0*/  FFMA.FTZ R143, R101, R86, R26 ;  /* 0x00000056658f7223 */ /* 0x000fe2000001001a */
[----:B------:R-:W-:Y:S01]  /*54c0*/  F2FP.BF16.F32.PACK_AB R95, R95, R138 ;  /* 0x0000008a5f5f723e */ /* 0x000fe200000010ff */
[----:B------:R-:W-:Y:S01]  /*54d0*/  FMUL.FTZ R214, R103, R214 ;  /* 0x000000d667d67220 */ /* 0x000fe20000410000 */
[----:B------:R-:W-:Y:S01]  /*54e0*/  F2FP.BF16.F32.PACK_AB R94, R184, R87 ;  /* 0x00000057b85e723e */ /* 0x000fe200000010ff */
[----:B------:R0:W-:Y:S01]  /*54f0*/  @!P1 STG.E desc[UR4][R42.64], R144 ;  /* 0x000000902a009986 */ /* 0x0001e2000c101904 */
[----:B------:R-:W-:Y:S01]  /*5500*/  F2FP.BF16.F32.PACK_AB R92, R85, R84 ;  /* 0x00000054555c723e */ /* 0x000fe200000010ff */
[----:B------:R-:W-:Y:S01]  /*5510*/  FFMA.FTZ R105, R214, R105, R157 ;  /* 0x00000069d6697223 */ /* 0x000fe2000001009d */
[----:B------:R-:W-:Y:S01]  /*5520*/  LEA.HI.X R89, R191, UR15, RZ, 0x4, P2 ;  /* 0x0000000fbf597c11 */ /* 0x000fe200090f24ff */
[----:B------:R1:W-:Y:S01]  /*5530*/  @!P1 STG.E desc[UR4][R90.64], R103 ;  /* 0x000000675a009986 */ /* 0x0003e2000c101904 */
[----:B------:R-:W-:Y:S01]  /*5540*/  F2FP.BF16.F32.PACK_AB R99, R99, R216 ;  /* 0x000000d86363723e */ /* 0x000fe200000010ff */
[C---:B------:R-:W-:Y:S01]  /*5550*/  FMUL.FTZ R230, R103.reuse, R230 ;  /* 0x000000e667e67220 */ /* 0x040fe20000410000 */
[----:B------:R-:W-:Y:S01]  /*5560*/  F2FP.BF16.F32.PACK_AB R97, R182, R97 ;  /* 0x00000061b661723e */ /* 0x000fe200000010ff */
[----:B------:R-:W-:Y:S01]  /*5570*/  STG.E.128 desc[UR4][R88.64], R92 ;  /* 0x0000005c58007986 */ /* 0x000fe2000c101d04 */
[----:B------:R-:W-:Y:S01]  /*5580*/  F2FP.BF16.F32.PACK_AB R96, R206, R107 ;  /* 0x0000006bce60723e */ /* 0x000fe200000010ff */
[----:B------:R-:W-:Y:S01]  /*5590*/  FMUL.FTZ R107, R103, R102 ;  /* 0x00000066676b7220 */ /* 0x000fe20000410000 */
[----:B------:R-:W-:Y:S01]  /*55a0*/  LEA.HI.X R101, R199, UR15, RZ, 0x4, P4 ;  /* 0x0000000fc7657c11 */ /* 0x000fe2000a0f24ff */
[----:B------:R-:W-:Y:S01]  /*55b0*/  FMUL.FTZ R38, R103, R38 ;  /* 0x0000002667267220 */ /* 0x000fe20000410000 */
[----:B------:R-:W-:Y:S01]  /*55c0*/  LEA R102, P1, R189, UR14, 0x4 ;  /* 0x0000000ebd667c11 */ /* 0x000fe2000f8220ff */
[C---:B------:R-:W-:Y:S01]  /*55d0*/  FMUL.FTZ R104, R103.reuse, R104 ;  /* 0x0000006867687220 */ /* 0x040fe20000410000 */
[C---:B------:R-:W-:Y:S01]  /*55e0*/  FMUL.FTZ R106, R103.reuse, R106 ;  /* 0x0000006a676a7220 */ /* 0x040fe20000410000 */
[----:B------:R2:W-:Y:S01]  /*55f0*/  STG.E.128 desc[UR4][R100.64], R96 ;  /* 0x0000006064007986 */ /* 0x0005e2000c101d04 */
[C---:B------:R-:W-:Y:S01]  /*5600*/  FMUL.FTZ R110, R103.reuse, R110 ;  /* 0x0000006e676e7220 */ /* 0x040fe20000410000 */
[C---:B------:R-:W-:Y:S01]  /*5610*/  FMUL.FTZ R140, R103.reuse, R140 ;  /* 0x0000008c678c7220 */ /* 0x040fe20000410000 */
[----:B------:R-:W-:Y:S01]  /*5620*/  FMUL.FTZ R112, R103, R112 ;  /* 0x0000007067707220 */ /* 0x000fe20000410000 */
[----:B0-----:R-:W-:Y:S01]  /*5630*/  F2FP.BF16.F32.PACK_AB R43, R198, R105 ;  /* 0x00000069c62b723e */ /* 0x001fe200000010ff */
[----:B------:R-:W-:Y:S01]  /*5640*/  FFMA.FTZ R105, R185, R38, R28 ;  /* 0x00000026b9697223 */ /* 0x000fe2000001001c */
[----:B------:R-:W-:Y:S01]  /*5650*/  F2FP.BF16.F32.PACK_AB R42, R186, R111 ;  /* 0x0000006fba2a723e */ /* 0x000fe200000010ff */
[----:B------:R-:W-:Y:S01]  /*5660*/  FFMA.FTZ R140, R0, R140, R177 ;  /* 0x0000008c008c7223 */ /* 0x000fe200000100b1 */
[----:B------:R-:W-:Y:S01]  /*5670*/  F2FP.BF16.F32.PACK_AB R41, R196, R113 ;  /* 0x00000071c429723e */ /* 0x000fe200000010ff */
[----:B------:R-:W-:Y:S01]  /*5680*/  FFMA.FTZ R110, R34, R110, R31 ;  /* 0x0000006e226e7223 */ /* 0x000fe2000001001f */
[----:B------:R-:W-:-:S02]  /*5690*/  F2FP.BF16.F32.PACK_AB R40, R212, R115 ;  /* 0x00000073d428723e */ /* 0x000fc400000010ff */
[----:B-1----:R-:W-:Y:S02]  /*56a0*/  LEA.HI.X R103, R189, UR15, RZ, 0x4, P1 ;  /* 0x0000000fbd677c11 */ /* 0x002fe400088f24ff */
[----:B------:R-:W-:Y:S02]  /*56b0*/  F2FP.BF16.F32.PACK_AB R87, R117, R204 ;  /* 0x000000cc7557723e */ /* 0x000fe400000010ff */
[----:B------:R-:W-:Y:S01]  /*56c0*/  F2FP.BF16.F32.PACK_AB R86, R194, R119 ;  /* 0x00000077c256723e */ /* 0x000fe200000010ff */
[----:B------:R0:W-:Y:S01]  /*56d0*/  STG.E.128 desc[UR4][R102.64], R40 ;  /* 0x0000002866007986 */ /* 0x0001e2000c101d04 */
[----:B--2---:R-:W-:Y:S02]  /*56e0*/  LEA R96, P2, R195, UR14, 0x4 ;  /* 0x0000000ec3607c11 */ /* 0x004fe4000f8420ff */
[----:B------:R-:W-:Y:S02]  /*56f0*/  LEA R100, P4, R197, UR14, 0x4 ;  /* 0x0000000ec5647c11 */ /* 0x000fe4000f8820ff */
[----:B------:R-:W-:-:S02]  /*5700*/  F2FP.BF16.F32.PACK_AB R85, R202, R121 ;  /* 0x00000079ca55723e */ /* 0x000fc400000010ff */
[----:B------:R-:W-:Y:S01]  /*5710*/  F2FP.BF16.F32.PACK_AB R84, R109, R108 ;  /* 0x0000006c6d54723e */ /* 0x000fe200000010ff */
[----:B------:R-:W-:Y:S01]  /*5720*/  FFMA.FTZ R109, R37, R112, R32 ;  /* 0x00000070256d7223 */ /* 0x000fe20000010020 */
[----:B------:R-:W-:Y:S02]  /*5730*/  LEA.HI.X R97, R195, UR15, RZ, 0x4, P2 ;  /* 0x0000000fc3617c11 */ /* 0x000fe400090f24ff */
[----:B------:R-:W-:Y:S02]  /*5740*/  F2FP.BF16.F32.PACK_AB R91, R210, R123 ;  /* 0x0000007bd25b723e */ /* 0x000fe400000010ff */
[----:B------:R-:W-:Y:S01]  /*5750*/  F2FP.BF16.F32.PACK_AB R90, R127, R118 ;  /* 0x000000767f5a723e */ /* 0x000fe200000010ff */
[----:B------:R1:W-:Y:S01]  /*5760*/  STG.E.128 desc[UR4][R96.64], R84 ;  /* 0x0000005460007986 */ /* 0x0003e2000c101d04 */
[----:B------:R-:W-:Y:S02]  /*5770*/  F2FP.BF16.F32.PACK_AB R89, R125, R114 ;  /* 0x000000727d59723e */ /* 0x000fe400000010ff */
[----:B------:R-:W-:Y:S01]  /*5780*/  F2FP.BF16.F32.PACK_AB R88, R129, R116 ;  /* 0x000000748158723e */ /* 0x000fe200000010ff */
[----:B0-----:R-:W-:Y:S01]  /*5790*/  FFMA.FTZ R40, R181, R107, R174 ;  /* 0x0000006bb5287223 */ /* 0x001fe200000100ae */
[----:B------:R-:W-:Y:S01]  /*57a0*/  LEA.HI.X R101, R197, UR15, RZ, 0x4, P4 ;  /* 0x0000000fc5657c11 */ /* 0x000fe2000a0f24ff */
[----:B------:R-:W-:Y:S01]  /*57b0*/  FFMA.FTZ R41, R36, R106, R175 ;  /* 0x0000006a24297223 */ /* 0x000fe200000100af */
[----:B------:R-:W-:-:S02]  /*57c0*/  SHF.L.U32 R131, R83, 0x10, RZ ;  /* 0x0000001053837819 */ /* 0x000fc400000006ff */
[----:B------:R-:W-:Y:S01]  /*57d0*/  F2FP.BF16.F32.PACK_AB R94, R133, R120 ;  /* 0x00000078855e723e */ /* 0x000fe200000010ff */
[----:B------:R0:W-:Y:S01]  /*57e0*/  STG.E.128 desc[UR4][R100.64], R88 ;  /* 0x0000005864007986 */ /* 0x0001e2000c101d04 */
[----:B------:R-:W-:Y:S01]  /*57f0*/  F2FP.BF16.F32.PACK_AB R93, R135, R126 ;  /* 0x0000007e875d723e */ /* 0x000fe200000010ff */
[----:B------:R-:W-:Y:S01]  /*5800*/  FFMA.FTZ R131, R230, R131, R169 ;  /* 0x00000083e6837223 */ /* 0x000fe200000100a9 */
[----:B------:R-:W-:Y:S02]  /*5810*/  F2FP.BF16.F32.PACK_AB R92, R137, R124 ;  /* 0x0000007c895c723e */ /* 0x000fe400000010ff */
[----:B------:R-:W-:Y:S02]  /*5820*/  F2FP.BF16.F32.PACK_AB R99, R139, R128 ;  /* 0x000000808b63723e */ /* 0x000fe400000010ff */
[----:B------:R-:W-:Y:S02]  /*5830*/  F2FP.BF16.F32.PACK_AB R95, R192, R131 ;  /* 0x00000083c05f723e */ /* 0x000fe400000010ff */
[----:B-1----:R-:W-:-:S02]  /*5840*/  LEA R84, P1, R187, UR14, 0x4 ;  /* 0x0000000ebb547c11 */ /* 0x002fc4000f8220ff */
[----:B------:R-:W-:Y:S02]  /*5850*/  LEA R86, P2, R193, UR14, 0x4 ;  /* 0x0000000ec1567c11 */ /* 0x000fe4000f8420ff */
[----:B------:R-:W-:Y:S02]  /*5860*/  LEA.HI.X R85, R187, UR15, RZ, 0x4, P1 ;  /* 0x0000000fbb557c11 */ /* 0x000fe400088f24ff */
[----:B------:R-:W-:Y:S02]  /*5870*/  F2FP.BF16.F32.PACK_AB R98, R105, R122 ;  /* 0x0000007a6962723e */ /* 0x000fe400000010ff */
[----:B------:R-:W-:Y:S01]  /*5880*/  F2FP.BF16.F32.PACK_AB R97, R141, R130 ;  /* 0x000000828d61723e */ /* 0x000fe200000010ff */
[----:B0-----:R-:W0:Y:S01]  /*5890*/  LDC.64 R90, c[0x0][0x210] ;  /* 0x00008400ff5a7b82 */ /* 0x001e220000000a00 */
[----:B------:R-:W-:Y:S01]  /*58a0*/  FFMA.FTZ R89, R35, R104, R30 ;  /* 0x0000006823597223 */ /* 0x000fe2000001001e */
[----:B------:R-:W-:Y:S01]  /*58b0*/  LEA R88, P4, R201, UR14, 0x4 ;  /* 0x0000000ec9587c11 */ /* 0x000fe2000f8820ff */
[----:B------:R1:W-:Y:S01]  /*58c0*/  STG.E.128 desc[UR4][R84.64], R92 ;  /* 0x0000005c54007986 */ /* 0x0003e2000c101d04 */
[----:B------:R-:W-:-:S02]  /*58d0*/  F2FP.BF16.F32.PACK_AB R96, R143, R132 ;  /* 0x000000848f60723e */ /* 0x000fc400000010ff */
[----:B------:R-:W-:Y:S02]  /*58e0*/  LEA.HI.X R87, R193, UR15, RZ, 0x4, P2 ;  /* 0x0000000fc1577c11 */ /* 0x000fe400090f24ff */
[----:B------:R-:W-:Y:S02]  /*58f0*/  F2FP.BF16.F32.PACK_AB R40, R89, R40 ;  /* 0x000000285928723e */ /* 0x000fe400000010ff */
[----:B------:R-:W-:Y:S01]  /*5900*/  F2FP.BF16.F32.PACK_AB R43, R180, R145 ;  /* 0x00000091b42b723e */ /* 0x000fe200000010ff */
[----:B------:R1:W-:Y:S01]  /*5910*/  STG.E.128 desc[UR4][R86.64], R96 ;  /* 0x0000006056007986 */ /* 0x0003e2000c101d04 */
[----:B------:R-:W-:Y:S02]  /*5920*/  F2FP.BF16.F32.PACK_AB R42, R109, R140 ;  /* 0x0000008c6d2a723e */ /* 0x000fe400000010ff */
[----:B------:R-:W-:Y:S02]  /*5930*/  F2FP.BF16.F32.PACK_AB R41, R110, R41 ;  /* 0x000000296e29723e */ /* 0x000fe400000010ff */
[----:B------:R-:W-:-:S05]  /*5940*/  LEA.HI.X R89, R201, UR15, RZ, 0x4, P4 ;  /* 0x0000000fc9597c11 */ /* 0x000fca000a0f24ff */
[----:B------:R1:W-:Y:S01]  /*5950*/  STG.E.128 desc[UR4][R88.64], R40 ;  /* 0x0000002858007986 */ /* 0x0003e2000c101d04 */
[----:B0-----:R-:W-:-:S04]  /*5960*/  LEA R179, R90, R179, 0x2 ;  /* 0x000000b35ab37211 */ /* 0x001fc800078e10ff */
[----:B------:R-:W-:-:S13]  /*5970*/  ISETP.GE.AND P1, PT, R179, R91, PT ;  /* 0x0000005bb300720c */ /* 0x000fda0003f26270 */
[----:B-1----:R-:W-:Y:S05]  /*5980*/  @!P1 BRA `(.L_x_17057) ;  /* 0xffffffb000489947 */ /* 0x002fea000383ffff */
[----:B------:R-:W-:Y:S05]  /*5990*/  BSYNC B0 ;  /* 0x0000000000007941 */ /* 0x000fea0003800000 */
.L_x_16927:
[----:B------:R-:W-:Y:S05]  /*59a0*/  EXIT ;  /* 0x000000000000794d */ /* 0x000fea0003800000 */
.L_x_17056:
        /* <DEDUP_REMOVED lines=8> */
.L_x_17059:
[----:B------:R-:W-:Y:S05]  /*5a30*/  BSYNC B1 ;  /* 0x0000000000017941 */ /* 0x000fea0003800000 */
.L_x_17058:
        /* <DEDUP_REMOVED lines=9> */
.L_x_17060:
[----:B------:R-:W-:Y:S01]  /*5ad0*/  HFMA2.MMA R188, -RZ, RZ, 0, 2.384185791015625e-07 ;  /* 0x00000004ffbc7435 */ /* 0x000fe200000001ff */
[----:B------:R-:W-:-:S05]  /*5ae0*/  MOV R145, R205 ;  /* 0x000000cd00917202 */ /* 0x000fca0000000f00 */
[----:B------:R-:W-:-:S05]  /*5af0*/  FADD.FTZ R182, R180, R145 ;  /* 0x00000091b4b67221 */ /* 0x000fca0000010000 */
[----:B------:R-:W-:-:S07]  /*5b00*/  MOV R207, R182 ;  /* 0x000000b600cf7202 */ /* 0x000fce0000000f00 */
[----:B------:R-:W-:Y:S05]  /*5b10*/  WARPSYNC.COLLECTIVE R186, `(.L_x_17061) ;  /* 0x00000000ba087348 */ /* 0x000fea0003c00000 */
[----:B------:R0:W1:Y:S02]  /*5b20*/  SHFL.BFLY P2, R205, R207, R188, R209 ;  /* 0x0c0000bccfcd7389 */ /* 0x00006400000400d1 */
[----:B01----:R-:W-:Y:S01]  /*5b30*/  ENDCOLLECTIVE ;  /* 0x000000000000791b */ /* 0x003fe20003800000 */
.L_x_17061:
[----:B------:R-:W-:Y:S01]  /*5b40*/  HFMA2.MMA R188, -RZ, RZ, 0, 4.76837158203125e-07 ;  /* 0x00000008ffbc7435 */ /* 0x000fe200000001ff */
[----:B------:R-:W-:-:S05]  /*5b50*/  MOV R145, R205 ;  /* 0x000000cd00917202 */ /* 0x000fca0000000f00 */
[----:B------:R-:W-:Y:S02]  /*5b60*/  FADD.FTZ R183, R182, R145 ;  /* 0x00000091b6b77221 */ /* 0x000fe40000010000 */
[----:B------:R-:W0:Y:S03]  /*5b70*/  LDC R145, c[0x0][0x290] ;  /* 0x0000a400ff917b82 */ /* 0x000e260000000800 */
[----:B------:R-:W-:-:S07]  /*5b80*/  MOV R207, R183 ;  /* 0x000000b700cf7202 */ /* 0x000fce0000000f00 */
[----:B0-----:R-:W-:Y:S05]  /*5b90*/  WARPSYNC.COLLECTIVE R186, `(.L_x_17062) ;  /* 0x00000000ba087348 */ /* 0x001fea0003c00000 */
[----:B------:R1:W2:Y:S02]  /*5ba0*/  SHFL.BFLY P2, R205, R207, R188, R209 ;  /* 0x0c0000bccfcd7389 */ /* 0x0002a400000400d1 */
[----:B012---:R-:W-:Y:S01]  /*5bb0*/  ENDCOLLECTIVE ;  /* 0x000000000000791b */ /* 0x007fe20003800000 */
.L_x_17062:
[----:B------:R-:W-:Y:S01]  /*5bc0*/  HFMA2.MMA R188, -RZ, RZ, 0, 9.5367431640625e-07 ;  /* 0x00000010ffbc7435 */ /* 0x000fe200000001ff */
[----:B------:R-:W-:-:S05]  /*5bd0*/  MOV R144, R205 ;  /* 0x000000cd00907202 */ /* 0x000fca0000000f00 */
[----:B------:R-:W-:-:S05]  /*5be0*/  FADD.FTZ R184, R183, R144 ;  /* 0x00000090b7b87221 */ /* 0x000fca0000010000 */
[----:B------:R-:W-:-:S07]  /*5bf0*/  MOV R207, R184 ;  /* 0x000000b800cf7202 */ /* 0x000fce0000000f00 */
[----:B------:R-:W-:Y:S05]  /*5c00*/  WARPSYNC.COLLECTIVE R186, `(.L_x_17063) ;  /* 0x00000000ba087348 */ /* 0x000fea0003c00000 */
[----:B------:R0:W1:Y:S02]  /*5c10*/  SHFL.BFLY P2, R205, R207, R188, R209 ;  /* 0x0c0000bccfcd7389 */ /* 0x00006400000400d1 */
[----:B01----:R-:W-:Y:S01]  /*5c20*/  ENDCOLLECTIVE ;  /* 0x000000000000791b */ /* 0x003fe20003800000 */
.L_x_17063:
        /* <DEDUP_REMOVED lines=136> */
.L_x_17064:
[----:B------:R-:W-:Y:S01]  /*64b0*/  HFMA2.MMA R188, -RZ, RZ, 0, 1.1920928955078125e-07 ;  /* 0x00000002ffbc7435 */ /* 0x000fe200000001ff */
[----:B------:R-:W-:-:S05]  /*64c0*/  MOV R183, R205 ;  /* 0x000000cd00b77202 */ /* 0x000fca0000000f00 */
[----:B------:R-:W-:-:S05]  /*64d0*/  FADD.FTZ R183, R38, R183 ;  /* 0x000000b726b77221 */ /* 0x000fca0000010000 */
[----:B------:R-:W-:-:S07]  /*64e0*/  MOV R207, R183 ;  /* 0x000000b700cf7202 */ /* 0x000fce0000000f00 */
[----:B------:R-:W-:Y:S05]  /*64f0*/  WARPSYNC.COLLECTIVE R186, `(.L_x_17065) ;  /* 0x00000000ba087348 */ /* 0x000fea0003c00000 */
[----:B------:R0:W1:Y:S02]  /*6500*/  SHFL.BFLY P2, R205, R207, R188, R209 ;  /* 0x0c0000bccfcd7389 */ /* 0x00006400000400d1 */
[----:B01----:R-:W-:Y:S01]  /*6510*/  ENDCOLLECTIVE ;  /* 0x000000000000791b */ /* 0x003fe20003800000 */
.L_x_17065:
[----:B------:R-:W-:Y:S01]  /*6520*/  HFMA2.MMA R188, -RZ, RZ, 0, 2.384185791015625e-07 ;  /* 0x00000004ffbc7435 */ /* 0x000fe200000001ff */
[----:B------:R-:W-:-:S05]  /*6530*/  MOV R180, R205 ;  /* 0x000000cd00b47202 */ /* 0x000fca0000000f00 */
[----:B------:R-:W-:-:S05]  /*6540*/  FADD.FTZ R180, R183, R180 ;  /* 0x000000b4b7b47221 */ /* 0x000fca0000010000 */
[----:B------:R-:W-:-:S07]  /*6550*/  MOV R207, R180 ;  /* 0x000000b400cf7202 */ /* 0x000fce0000000f00 */
[----:B------:R-:W-:Y:S05]  /*6560*/  WARPSYNC.COLLECTIVE R186, `(.L_x_17066) ;  /* 0x00000000ba087348 */ /* 0x000fea0003c00000 */
[----:B------:R0:W1:Y:S02]  /*6570*/  SHFL.BFLY P2, R205, R207, R188, R209 ;  /* 0x0c0000bccfcd7389 */ /* 0x00006400000400d1 */
[----:B01----:R-:W-:Y:S01]  /*6580*/  ENDCOLLECTIVE ;  /* 0x000000000000791b */ /* 0x003fe20003800000 */
.L_x_17066:
[----:B------:R-:W-:Y:S01]  /*6590*/  HFMA2.MMA R188, -RZ, RZ, 0, 4.76837158203125e-07 ;  /* 0x00000008ffbc7435 */ /* 0x000fe200000001ff */
[----:B------:R-:W-:-:S05]  /*65a0*/  MOV R203, R205 ;  /* 0x000000cd00cb7202 */ /* 0x000fca0000000f00 */
[----:B------:R-:W-:-:S05]  /*65b0*/  FADD.FTZ R203, R180, R203 ;  /* 0x000000cbb4cb7221 */ /* 0x000fca0000010000 */
[----:B------:R-:W-:-:S07]  /*65c0*/  MOV R207, R203 ;  /* 0x000000cb00cf7202 */ /* 0x000fce0000000f00 */
[----:B------:R-:W-:Y:S05]  /*65d0*/  WARPSYNC.COLLECTIVE R186, `(.L_x_17067) ;  /* 0x00000000ba087348 */ /* 0x000fea0003c00000 */
[----:B------:R0:W1:Y:S02]  /*65e0*/  SHFL.BFLY P2, R205, R207, R188, R209 ;  /* 0x0c0000bccfcd7389 */ /* 0x00006400000400d1 */
[----:B01----:R-:W-:Y:S01]  /*65f0*/  ENDCOLLECTIVE ;  /* 0x000000000000791b */ /* 0x003fe20003800000 */
.L_x_17067:
[----:B------:R-:W-:Y:S01]  /*6600*/  HFMA2.MMA R188, -RZ, RZ, 0, 9.5367431640625e-07 ;  /* 0x00000010ffbc7435 */ /* 0x000fe200000001ff */
[----:B------:R-:W-:-:S05]  /*6610*/  MOV R182, R205 ;  /* 0x000000cd00b67202 */ /* 0x000fca0000000f00 */
[----:B------:R-:W-:-:S05]  /*6620*/  FADD.FTZ R182, R203, R182 ;  /* 0x000000b6cbb67221 */ /* 0x000fca0000010000 */
[----:B------:R-:W-:-:S07]  /*6630*/  MOV R207, R182 ;  /* 0x000000b600cf7202 */ /* 0x000fce0000000f00 */
[----:B------:R-:W-:Y:S05]  /*6640*/  WARPSYNC.COLLECTIVE R186, `(.L_x_17068) ;  /* 0x00000000ba087348 */ /* 0x000fea0003c00000 */
[----:B------:R0:W1:Y:S02]  /*6650*/  SHFL.BFLY P2, R205, R207, R188, R209 ;  /* 0x0c0000bccfcd7389 */ /* 0x00006400000400d1 */
[----:B01----:R-:W-:Y:S01]  /*6660*/  ENDCOLLECTIVE ;  /* 0x000000000000791b */ /* 0x003fe20003800000 */
.L_x_17068:
[----:B------:R-:W-:Y:S05]  /*6670*/  BRA `(.L_x_17069) ;  /* 0xffffffdc004c7947 */ /* 0x000fea000383ffff */
.L_x_17070:
        /* <DEDUP_REMOVED lines=16> */
.L_x_53101:


//--------------------- .text._ZN10layer_norm31ln_parallel_residual_fwd_kernelINS_13Kernel_traitsI13__nv_bfloat16S2_fS2_fjLj2048ELj1ELj4ELj1ELj16ENS_18Kernel_traits_baseILj2048ES2_S2_fS2_fjLj128EEEEELb1ELb0ELb0EEEvNS_9FwdParamsE --------------------------
	.section	.text._ZN10layer_norm31ln_parallel_residual_fwd_kernelINS_13Kernel_traitsI13__nv_bfloat16S2_fS2_fjLj2048ELj1ELj4ELj1ELj16ENS_18Kernel_traits_baseILj2048ES2_S2_fS2_fjLj128EEEEELb1ELb0ELb0EEEvNS_9FwdParamsE,"ax",@progbits
	.align	128
        .global         _ZN10layer_norm31ln_parallel_residual_fwd_kernelINS_13Kernel_traitsI13__nv_bfloat16S2_fS2_fjLj2048ELj1ELj4ELj1ELj16ENS_18Kernel_traits_baseILj2048ES2_S2_fS2_fjLj128EEEEELb1ELb0ELb0EEEvNS_9FwdParamsE
        .type           _ZN10layer_norm31ln_parallel_residual_fwd_kernelINS_13Kernel_traitsI13__nv_bfloat16S2_fS2_fjLj2048ELj1ELj4ELj1ELj16ENS_18Kernel_traits_baseILj2048ES2_S2_fS2_fjLj128EEEEELb1ELb0ELb0EEEvNS_9FwdParamsE,@function
        .size           _ZN10layer_norm31ln_parallel_residual_fwd_kernelINS_13Kernel_traitsI13__nv_bfloat16S2_fS2_fjLj2048ELj1ELj4ELj1ELj16ENS_18Kernel_traits_baseILj2048ES2_S2_fS2_fjLj128EEEEELb1ELb0ELb0EEEvNS_9FwdParamsE,(.L_x_53102 - _ZN10layer_norm31ln_parallel_residual_fwd_kernelINS_13Kernel_traitsI13__nv_bfloat16S2_fS2_fjLj2048ELj1ELj4ELj1ELj16ENS_18Kernel_traits_baseILj2048ES2_S2_fS2_fjLj128EEEEELb1ELb0ELb0EEEvNS_9FwdParamsE)
        .other          _ZN10layer_norm31ln_parallel_residual_fwd_kernelINS_13Kernel_traitsI13__nv_bfloat16S2_fS2_fjLj2048ELj1ELj4ELj1ELj16ENS_18Kernel_traits_baseILj2048ES2_S2_fS2_fjLj128EEEEELb1ELb0ELb0EEEvNS_9FwdParamsE,@"STO_CUDA_ENTRY STV_DEFAULT"
_ZN10layer_norm31ln_parallel_residual_fwd_kernelINS_13Kernel_traitsI13__nv_bfloat16S2_fS2_fjLj2048ELj1ELj4ELj1ELj16ENS_18Kernel_traits_baseILj2048ES2_S2_fS2_fjLj128EEEEELb1ELb0ELb0EEEvNS_9FwdParamsE:
.text._ZN10layer_norm31ln_parallel_residual_fwd_kernelINS_13Kernel_traitsI13__nv_bfloat16S2_fS2_fjLj2048ELj1ELj4ELj1ELj16ENS_18Kernel_traits_baseILj2048ES2_S2_fS2_fjLj128EEEEELb1ELb0ELb0EEEvNS_9FwdParamsE:
[----:B------:R-:W0:Y:S08]  /*0000*/  LDC R1, c[0x0][0x28] ;  /* 0x00000a00ff017b82 */ /* 0x000e300000000800 */
[----:B------:R-:W1:Y:S01]  /*0010*/  LDC R0, c[0x0][0x2e8] ;  /* 0x0000ba00ff007b82 */ /* 0x000e620000000800 */
[----:B------:R-:W-:Y:S01]  /*0020*/  ULDC.U8 UR4, c[0x0][0x2f4] ;  /* 0x0000bd0000047ab9 */ /* 0x000fe20000000000 */
[----:B------:R-:W-:Y:S01]  /*0030*/  ULDC.64 UR6, c[0x0][0x2e0] ;  /* 0x0000b80000067ab9 */ /* 0x000fe20000000a00 */
[----:B------:R-:W-:Y:S01]  /*0040*/  ISETP.NE.AND P0, PT, RZ, UR4, PT ;  /* 0x00000004ff007c0c */ /* 0x000fe2000bf05270 */
[----:B------:R-:W-:Y:S01]  /*0050*/  IMAD.U32 R2, RZ, RZ, UR6 ;  /* 0x00000006ff027e24 */ /* 0x000fe2000f8e00ff */
[----:B------:R-:W-:Y:S01]  /*0060*/  ULDC.64 UR4, c[0x0][0x208] ;  /* 0x0000820000047ab9 */ /* 0x000fe20000000a00 */
[----:B------:R-:W-:-:S02]  /*0070*/  IMAD.U32 R3, RZ, RZ, UR7 ;  /* 0x00000007ff037e24 */ /* 0x000fc4000f8e00ff */
[----:B------:R-:W2:Y:S01]  /*0080*/  LDC R13, c[0x0][0x2ec] ;  /* 0x0000bb00ff0d7b82 */ /* 0x000ea20000000800 */
[----:B0-----:R-:W-:-:S07]  /*0090*/  VIADD R1, R1, 0xfffffe28 ;  /* 0xfffffe2801017836 */ /* 0x001fce0000000000 */
[----:B------:R-:W3:Y:S01]  /*00a0*/  @P0 LDG.E.64 R2, desc[UR4][R2.64] ;  /* 0x0000000402020981 */ /* 0x000ee2000c1e1b00 */
[----:B------:R-:W0:Y:S01]  /*00b0*/  @P0 LDC R9, c[0x0][0x2f0] ;  /* 0x0000bc00ff090b82 */ /* 0x000e220000000800 */
[----:B-1----:R-:W-:Y:S01]  /*00c0*/  @P0 MOV R6, R0 ;  /* 0x0000000000060202 */ /* 0x002fe20000000f00 */
[----:B------:R-:W1:Y:S01]  /*00d0*/  S2R R23, SR_TID.X ;  /* 0x0000000000177919 */ /* 0x000e620000002100 */
[----:B------:R-:W4:Y:S01]  /*00e0*/  S2R R4, SR_CTAID.X ;  /* 0x0000000000047919 */ /* 0x000f220000002500 */
[----:B------:R-:W-:-:S04]  /*00f0*/  ULDC UR8, c[0x0][0x0] ;  /* 0x0000000000087ab9 */ /* 0x000fc80000000800 */
[----:B------:R-:W5:Y:S01]  /*0100*/  LDC R17, c[0x0][0x218] ;  /* 0x00008600ff117b82 */ /* 0x000f620000000800 */
[----:B--2---:R-:W-:-:S06]  /*0110*/  @P0 IMAD.MOV.U32 R7, RZ, RZ, R13 ;  /* 0x000000ffff070224 */ /* 0x004fcc00078e000d */
[----:B------:R-:W0:Y:S01]  /*0120*/  @P0 LDG.E.64 R6, desc[UR4][R6.64] ;  /* 0x0000000406060981 */ /* 0x000e22000c1e1b00 */
[----:B------:R-:W-:Y:S01]  /*0130*/  LOP3.LUT R5, R5, 0xffffffdf, RZ, 0xc0, !PT ;  /* 0xffffffdf05057812 */ /* 0x000fe200078ec0ff */
[----:B------:R-:W-:Y:S01]  /*0140*/  BSSY B0, `(.L_x_17071) ;  /* 0x0000063000007945 */ /* 0x000fe20003800000 */
[----:B-1----:R-:W-:-:S05]  /*0150*/  LOP3.LUT R16, R23, 0x1f, RZ, 0xc0, !PT ;  /* 0x0000001f17107812 */ /* 0x002fca00078ec0ff */
[----:B------:R-:W-:Y:S01]  /*0160*/  IMAD.MOV.U32 R51, RZ, RZ, R16 ;  /* 0x000000ffff337224 */ /* 0x000fe200078e0010 */
[----:B---3--:R-:W-:Y:S02]  /*0170*/  @P0 R2UR UR6, R2 ;  /* 0x00000000020602ca */ /* 0x008fe400000e0000 */
[----:B------:R-:W-:-:S11]  /*0180*/  @P0 R2UR UR7, R3 ;  /* 0x00000000030702ca */ /* 0x000fd600000e0000 */
[----:B------:R-:W-:Y:S02]  /*0190*/  UIADD3 UR9, UR6, -0x61c88647, URZ ;  /* 0x9e3779b906097890 */ /* 0x000fe4000fffe03f */
[----:B------:R-:W-:Y:S02]  /*01a0*/  UIADD3 UR10, UR6, 0x3c6ef372, URZ ;  /* 0x3c6ef372060a7890 */ /* 0x000fe4000fffe03f */
[----:B------:R-:W-:Y:S02]  /*01b0*/  UIADD3 UR11, UR7, 0x76cf5d0a, URZ ;  /* 0x76cf5d0a070b7890 */ /* 0x000fe4000fffe03f */
[----:B------:R-:W-:Y:S02]  /*01c0*/  UIADD3 UR12, UR7, 0x32370b8f, URZ ;  /* 0x32370b8f070c7890 */ /* 0x000fe4000fffe03f */
[----:B------:R-:W-:Y:S01]  /*01d0*/  UIADD3 UR13, UR6, -0x255992d5, URZ ;  /* 0xdaa66d2b060d7890 */ /* 0x000fe2000fffe03f */
[----:B0-----:R-:W-:Y:S01]  /*01e0*/  @P0 IADD3 R0, P1, R6, R9, RZ ;  /* 0x0000000906000210 */ /* 0x001fe20007f3e0ff */
[----:B----4-:R-:W-:Y:S01]  /*01f0*/  IMAD R9, R4, UR8, R23 ;  /* 0x0000000804097c24 */ /* 0x010fe2000f8e0217 */
[----:B------:R-:W-:-:S02]  /*0200*/  UIADD3 UR8, UR7, -0x4498517b, URZ ;  /* 0xbb67ae8507087890 */ /* 0x000fc4000fffe03f */
[----:B------:R-:W-:Y:S01]  /*0210*/  UIADD3 UR14, UR6, 0x78dde6e4, URZ ;  /* 0x78dde6e4060e7890 */ /* 0x000fe2000fffe03f */
[----:B------:R-:W-:Y:S01]  /*0220*/  @P0 IMAD.X R13, RZ, RZ, R7, P1 ;  /* 0x000000ffff0d0224 */ /* 0x000fe200008e0607 */
[----:B------:R-:W-:Y:S01]  /*0230*/  UIADD3 UR15, UR7, -0x126145ec, URZ ;  /* 0xed9eba14070f7890 */ /* 0x000fe2000fffe03f */
[----:B------:R-:W-:Y:S01]  /*0240*/  IMAD.WIDE.U32 R10, R9, -0x326172a9, RZ ;  /* 0xcd9e8d57090a7825 */ /* 0x000fe200078e00ff */
        /* <DEDUP_REMOVED lines=23> */
[----:B------:R-:W-:Y:S02]  /*03c0*/  LOP3.LUT R12, R11, UR12, R2, 0x96, !PT ;  /* 0x0000000c0b0c7c12 */ /* 0x000fe4000f8e9602 */
[----:B-----5:R-:W-:Y:S02]  /*03d0*/  SHF.R.S32.HI R2, RZ, 0x1f, R17 ;  /* 0x0000001fff027819 */ /* 0x020fe40000011411 */
[----:B------:R-:W-:Y:S01]  /*03e0*/  LOP3.LUT R11, R51, 0x1f, RZ, 0x3c, !PT ;  /* 0x0000001f330b7812 */ /* 0x000fe200078e3cff */
[----:B------:R-:W-:Y:S01]  /*03f0*/  IMAD.WIDE.U32 R12, R12, -0x326172a9, RZ ;  /* 0xcd9e8d570c0c7825 */ /* 0x000fe200078e00ff */
[----:B------:R-:W-:-:S03]  /*0400*/  LEA.HI R6, R2, R17, RZ, 0x3 ;  /* 0x0000001102067211 */ /* 0x000fc600078f18ff */
[----:B------:R-:W-:Y:S01]  /*0410*/  IMAD.WIDE.U32 R2, R3, -0x326172a9, RZ ;  /* 0xcd9e8d5703027825 */ /* 0x000fe200078e00ff */
[----:B------:R-:W-:-:S04]  /*0420*/  LEA.HI.SX32 R6, R6, R11, 0x1d ;  /* 0x0000000b06067211 */ /* 0x000fc800078feaff */
[C---:B------:R-:W-:Y:S02]  /*0430*/  LOP3.LUT P2, RZ, R6.reuse, 0xffffffe0, RZ, 0xc0, !PT ;  /* 0xffffffe006ff7812 */ /* 0x040fe4000784c0ff */
[C---:B------:R-:W-:Y:S02]  /*0440*/  ISETP.GE.U32.AND P5, PT, R6.reuse, 0x40, PT ;  /* 0x000000400600780c */ /* 0x040fe40003fa6070 */
[C---:B------:R-:W-:Y:S02]  /*0450*/  ISETP.GE.U32.AND P4, PT, R6.reuse, 0x60, PT ;  /* 0x000000600600780c */ /* 0x040fe40003f86070 */
[----:B------:R-:W-:Y:S02]  /*0460*/  ISETP.GE.U32.AND P3, PT, R6, 0x80, PT ;  /* 0x000000800600780c */ /* 0x000fe40003f66070 */
[----:B------:R-:W-:Y:S02]  /*0470*/  LOP3.LUT R3, R3, UR13, R14, 0x96, !PT ;  /* 0x0000000d03037c12 */ /* 0x000fe4000f8e960e */
[----:B------:R-:W-:-:S03]  /*0480*/  LOP3.LUT R16, R13, UR14, R2, 0x96, !PT ;  /* 0x0000000e0d107c12 */ /* 0x000fc6000f8e9602 */
[----:B------:R-:W-:Y:S01]  /*0490*/  @P2 LOP3.LUT R5, R5, 0x20, RZ, 0xfc, !PT ;  /* 0x0000002005052812 */ /* 0x000fe200078efcff */
[----:B------:R-:W-:-:S03]  /*04a0*/  IMAD.WIDE.U32 R2, R3, -0x2daee0ad, RZ ;  /* 0xd2511f5303027825 */ /* 0x000fc600078e00ff */
[----:B------:R-:W-:Y:S01]  /*04b0*/  LOP3.LUT R5, R5, 0xffffefff, RZ, 0xc0, !PT ;  /* 0xffffefff05057812 */ /* 0x000fe200078ec0ff */
[----:B------:R-:W-:Y:S01]  /*04c0*/  IMAD.WIDE.U32 R16, R16, -0x2daee0ad, RZ ;  /* 0xd2511f5310107825 */ /* 0x000fe200078e00ff */
        /* <DEDUP_REMOVED lines=42> */
.L_x_17072:
[----:B------:R-:W-:Y:S05]  /*0770*/  BSYNC B0 ;  /* 0x0000000000007941 */ /* 0x000fea0003800000 */
.L_x_17071:
        /* <DEDUP_REMOVED lines=36> */
.L_x_17074:
[----:B------:R-:W-:Y:S05]  /*09c0*/  BSYNC B0 ;  /* 0x0000000000007941 */ /* 0x000fea0003800000 */
.L_x_17073:
        /* <DEDUP_REMOVED lines=36> */
.L_x_17076:
[----:B------:R-:W-:Y:S05]  /*0c10*/  BSYNC B0 ;  /* 0x0000000000007941 */ /* 0x000fea0003800000 */
.L_x_17075:
        /* <DEDUP_REMOVED lines=36> */
.L_x_17078:
[----:B------:R-:W-:Y:S05]  /*0e60*/  BSYNC B0 ;  /* 0x0000000000007941 */ /* 0x000fea0003800000 */
.L_x_17077:
        /* <DEDUP_REMOVED lines=43> */
.L_x_17080:
[----:B------:R-:W-:Y:S05]  /*1120*/  BSYNC B0 ;  /* 0x0000000000007941 */ /* 0x000fea0003800000 */
.L_x_17079:
        /* <DEDUP_REMOVED lines=20> */
[----:B------:R-:W2:-:S12]  /*1270*/  LDG.E.128 R148, desc[UR4][R148.64] ;  /* 0x0000000494947981 */ /* 0x000e98000c1e1d00 */
        /* <DEDUP_REMOVED lines=9> */
[----:B------:R-:W-:-:S06]  /*1310*/  @P1 IADD3.X R155, R15, UR27, RZ, P2, !PT ;  /* 0x0000001b0f9b1c10 */ /* 0x000fcc00097fe4ff */
[----:B------:R-:W5:Y:S01]  /*1320*/  @P1 LDG.E.128 R152, desc[UR4][R154.64] ;  /* 0x000000049a981981 */ /* 0x000f62000c1e1d00 */
[----:B------:R-:W-:Y:S01]  /*1330*/  VIADD R51, R51, 0x20 ;  /* 0x0000002033337836 */ /* 0x000fe20000000000 */
[----:B--2---:R-:W-:Y:S02]  /*1340*/  PRMT R16, R148, 0x7632, R16 ;  /* 0x0000763294107816 */ /* 0x004fe40000000010 */
[----:B------:R-:W-:Y:S02]  /*1350*/  PRMT R18, R149, 0x7632, R18 ;  /* 0x0000763295127816 */ /* 0x000fe40000000012 */
        /* <DEDUP_REMOVED lines=10> */
.L_x_17082:
[----:B------:R-:W-:Y:S05]  /*1400*/  BSYNC B0 ;  /* 0x0000000000007941 */ /* 0x000fea0003800000 */
.L_x_17081:
        /* <DEDUP_REMOVED lines=44> */
.L_x_17084:
[----:B------:R-:W-:Y:S05]  /*16d0*/  BSYNC B0 ;  /* 0x0000000000007941 */ /* 0x000fea0003800000 */
.L_x_17083:
        /* <DEDUP_REMOVED lines=31> */
.L_x_17086:
[----:B------:R-:W-:Y:S05]  /*18d0*/  BSYNC B0 ;  /* 0x0000000000007941 */ /* 0x000fea0003800000 */
.L_x_17085:
        /* <DEDUP_REMOVED lines=8> */
[----:B------:R-:W-:Y:S01]  /*1960*/  IMAD.U32 R76, R76, 0x10000, RZ ;  /* 0x000100004c4c7824 */ /* 0x000fe200078e00ff */
[----:B------:R0:W-:Y:S01]  /*1970*/  STL [R1+0x1c8], R2 ;  /* 0x0001c80201007387 */ /* 0x0001e20000100800 */
[----:B------:R-:W-:Y:S01]  /*1980*/  PRMT R220, R74, 0x7632, R220 ;  /* 0x000076324adc7816 */ /* 0x000fe200000000dc */
[----:B------:R-:W-:Y:S01]  /*1990*/  BSSY B0, `(.L_x_17087) ;  /* 0x000333e000007945 */ /* 0x000fe20003800000 */
[----:B------:R-:W-:Y:S01]  /*19a0*/  PRMT R219, R71, 0x7632, R219 ;  /* 0x0000763247db7816 */ /* 0x000fe200000000db */
        /* <DEDUP_REMOVED lines=80> */
[----:B------:R-:W-:Y:S01]  /*1eb0*/  SHF.L.U32 R248, R41, 0x10, RZ ;  /* 0x0000001029f87819 */ /* 0x000fe200000006ff */
[----:B------:R2:W-:Y:S01]  /*1ec0*/  STL [R1+0x184], R76 ;  /* 0x0001844c01007387 */ /* 0x0005e20000100800 */
[----:B------:R-:W-:Y:S01]  /*1ed0*/  SHF.L.U32 R236, R33, 0x10, RZ ;  /* 0x0000001021ec7819 */ /* 0x000fe200000006ff */
[----:B0-----:R-:W-:Y:S01]  /*1ee0*/  IMAD.U32 R2, R94, 0x10000, RZ ;  /* 0x000100005e027824 */ /* 0x001fe200078e00ff */
[----:B------:R-:W-:Y:S01]  /*1ef0*/  SHF.L.U32 R228, R173, 0x10, RZ ;  /* 0x00000010ade47819 */ /* 0x000fe200000006ff */
[----:B------:R-:W-:Y:S01]  /*1f00*/  IMAD.U32 R231, R169, 0x10000, RZ ;  /* 0x00010000a9e77824 */ /* 0x000fe200078e00ff */
[----:B------:R-:W-:Y:S01]  /*1f10*/  SHF.L.U32 R244, R53, 0x10, RZ ;  /* 0x0000001035f47819 */ /* 0x000fe200000006ff */
[----:B-1----:R-:W-:Y:S01]  /*1f20*/  IMAD.U32 R3, R95, 0x10000, RZ ;  /* 0x000100005f037824 */ /* 0x002fe200078e00ff */
[----:B------:R0:W-:Y:S01]  /*1f30*/  STL [R1+0x180], R2 ;  /* 0x0001800201007387 */ /* 0x0001e20000100800 */
[----:B------:R-:W-:Y:S01]  /*1f40*/  SHF.L.U32 R240, R45, 0x10, RZ ;  /* 0x000000102df07819 */ /* 0x000fe200000006ff */
[----:B------:R-:W-:Y:S01]  /*1f50*/  IMAD.U32 R229, R172, 0x10000, RZ ;  /* 0x00010000ace57824 */ /* 0x000fe200078e00ff */
[----:B------:R-:W-:Y:S01]  /*1f60*/  LOP3.LUT R0, R0, 0x3, RZ, 0xc0, !PT ;  /* 0x0000000300007812 */ /* 0x000fe200078ec0ff */
[----:B--2---:R-:W-:Y:S01]  /*1f70*/  IMAD.U32 R76, R96, 0x10000, RZ ;  /* 0x00010000604c7824 */ /* 0x004fe200078e00ff */
[----:B------:R1:W-:Y:S01]  /*1f80*/  STL [R1+0x17c], R3 ;  /* 0x00017c0301007387 */ /* 0x0003e20000100800 */
[----:B------:R-:W-:Y:S01]  /*1f90*/  SHF.L.U32 R232, R168, 0x10, RZ ;  /* 0x00000010a8e87819 */ /* 0x000fe200000006ff */
[----:B------:R-:W-:Y:S01]  /*1fa0*/  IMAD.U32 R227, R174, 0x10000, RZ ;  /* 0x00010000aee37824 */ /* 0x000fe200078e00ff */
[----:B------:R-:W-:Y:S01]  /*1fb0*/  SHF.L.U32 R211, R211, 0x10, RZ ;  /* 0x00000010d3d37819 */ /* 0x000fe200000006ff */
[----:B------:R2:W-:Y:S01]  /*1fc0*/  STL [R1+0x178], R76 ;  /* 0x0001784c01007387 */ /* 0x0005e20000100800 */
        /* <DEDUP_REMOVED lines=16> */
[----:B------:R-:W-:Y:S01]  /*20d0*/  SHF.L.U32 R167, R167, 0x10, RZ ;  /* 0x00000010a7a77819 */ /* 0x000fe200000006ff */
[----:B0-----:R-:W-:Y:S01]  /*20e0*/  IMAD.U32 R2, R108, 0x10000, RZ ;  /* 0x000100006c027824 */ /* 0x001fe200078e00ff */
[----:B------:R-:W-:Y:S01]  /*20f0*/  SHF.L.U32 R12, R12, 0x10, RZ ;  /* 0x000000100c0c7819 */ /* 0x000fe200000006ff */
[----:B------:R-:W-:Y:S01]  /*2100*/  IMAD.U32 R197, R197, 0x10000, RZ ;  /* 0x00010000c5c57824 */ /* 0x000fe200078e00ff */
[----:B-1----:R-:W-:Y:S01]  /*2110*/  SHF.L.U32 R3, R109, 0x10, RZ ;  /* 0x000000106d037819 */ /* 0x002fe200000006ff */
[----:B------:R-:W-:Y:S01]  /*2120*/  IMAD.U32 R193, R193, 0x10000, RZ ;  /* 0x00010000c1c17824 */ /* 0x000fe200078e00ff */
        /* <DEDUP_REMOVED lines=14> */
[----:B------:R-:W-:Y:S01]  /*2210*/  SHF.L.U32 R224, R224, 0x10, RZ ;  /* 0x00000010e0e07819 */ /* 0x000fe200000006ff */
[----:B-1----:R-:W-:Y:S01]  /*2220*/  IMAD.U32 R3, R112, 0x10000, RZ ;  /* 0x0001000070037824 */ /* 0x002fe200078e00ff */
[----:B------:R0:W-:Y:S01]  /*2230*/  STL [R1+0x15c], R2 ;  /* 0x00015c0201007387 */ /* 0x0001e20000100800 */
        /* <DEDUP_REMOVED lines=27> */
[----:B------:R-:W-:Y:S01]  /*23f0*/  ULDC.U8 UR25, c[0x0][0x2a0] ;  /* 0x0000a80000197ab9 */ /* 0x000fe20000000000 */
[----:B------:R-:W-:Y:S01]  /*2400*/  IMAD.U32 R19, R19, 0x10000, RZ ;  /* 0x0001000013137824 */ /* 0x000fe200078e00ff */
[----:B------:R-:W-:Y:S01]  /*2410*/  ULDC UR36, c[0x0][0x218] ;  /* 0x0000860000247ab9 */ /* 0x000fe20000000800 */
[----:B-1----:R-:W-:Y:S01]  /*2420*/  IMAD.U32 R3, R126, 0x10000, RZ ;  /* 0x000100007e037824 */ /* 0x002fe200078e00ff */
[----:B------:R0:W-:Y:S01]  /*2430*/  STL [R1+0x144], R2 ;  /* 0x0001440201007387 */ /* 0x0001e20000100800 */
[----:B------:R-:W-:Y:S01]  /*2440*/  IMAD.U32 R21, R21, 0x10000, RZ ;  /* 0x0001000015157824 */ /* 0x000fe200078e00ff */
[----:B------:R-:W-:Y:S01]  /*2450*/  ULDC UR34, c[0x0][0x2d8] ;  /* 0x0000b60000227ab9 */ /* 0x000fe20000000800 */
[----:B--2---:R-:W-:Y:S01]  /*2460*/  IMAD.U32 R76, R127, 0x10000, RZ ;  /* 0x000100007f4c7824 */ /* 0x004fe200078e00ff */
[----:B------:R1:W-:Y:S01]  /*2470*/  STL [R1+0x140], R3 ;  /* 0x0001400301007387 */ /* 0x0003e20000100800 */
[----:B------:R-:W-:Y:S01]  /*2480*/  IMAD.U32 R22, R22, 0x10000, RZ ;  /* 0x0001000016167824 */ /* 0x000fe200078e00ff */
[----:B------:R-:W-:Y:S01]  /*2490*/  ULDC.64 UR26, c[0x0][0x230] ;  /* 0x00008c00001a7ab9 */ /* 0x000fe20000000a00 */
[----:B------:R-:W-:Y:S01]  /*24a0*/  IMAD.U32 R23, R23, 0x10000, RZ ;  /* 0x0001000017177824 */ /* 0x000fe200078e00ff */
[----:B------:R2:W-:Y:S01]  /*24b0*/  STL [R1+0x13c], R76 ;  /* 0x00013c4c01007387 */ /* 0x0005e20000100800 */
[----:B------:R-:W-:Y:S01]  /*24c0*/  IMAD.U32 R25, R25, 0x10000, RZ ;  /* 0x0001000019197824 */ /* 0x000fe200078e00ff */
[----:B------:R-:W-:Y:S01]  /*24d0*/  ULDC.64 UR28, c[0x0][0x238] ;  /* 0x00008e00001c7ab9 */ /* 0x000fe20000000a00 */
[----:B0-----:R-:W-:Y:S01]  /*24e0*/  IMAD.U32 R2, R128, 0x10000, RZ ;  /* 0x0001000080027824 */ /* 0x001fe200078e00ff */
[----:B------:R-:W-:Y:S01]  /*24f0*/  PRMT R128, R154, 0x7632, R128 ;  /* 0x000076329a807816 */ /* 0x000fe20000000080 */
[----:B------:R-:W-:Y:S01]  /*2500*/  IMAD.U32 R26, R26, 0x10000, RZ ;  /* 0x000100001a1a7824 */ /* 0x000fe200078e00ff */
[----:B-1----:R-:W-:Y:S01]  /*2510*/  SHF.L.U32 R3, R129, 0x10, RZ ;  /* 0x0000001081037819 */ /* 0x002fe200000006ff */
[----:B------:R-:W-:Y:S01]  /*2520*/  IMAD.U32 R27, R27, 0x10000, RZ ;  /* 0x000100001b1b7824 */ /* 0x000fe200078e00ff */
[----:B------:R0:W-:Y:S01]  /*2530*/  STL [R1+0x138], R2 ;  /* 0x0001380201007387 */ /* 0x0001e20000100800 */
[----:B------:R-:W-:Y:S01]  /*2540*/  PRMT R129, R143, 0x7632, R129 ;  /* 0x000076328f817816 */ /* 0x000fe20000000081 */
[----:B--2---:R-:W-:Y:S01]  /*2550*/  IMAD.U32 R76, R130, 0x10000, RZ ;  /* 0x00010000824c7824 */ /* 0x004fe200078e00ff */
[----:B------:R-:W-:Y:S01]  /*2560*/  PRMT R130, R155, 0x7632, R130 ;  /* 0x000076329b827816 */ /* 0x000fe20000000082 */
[----:B------:R1:W-:Y:S01]  /*2570*/  STL [R1+0x134], R3 ;  /* 0x0001340301007387 */ /* 0x0003e20000100800 */
[----:B------:R-:W-:Y:S01]  /*2580*/  PRMT R154, R47, 0x7632, R154 ;  /* 0x000076322f9a7816 */ /* 0x000fe2000000009a */
[----:B------:R-:W-:Y:S01]  /*2590*/  IMAD.U32 R29, R29, 0x10000, RZ ;  /* 0x000100001d1d7824 */ /* 0x000fe200078e00ff */
[----:B------:R-:W-:Y:S01]  /*25a0*/  SHF.L.U32 R128, R128, 0x10, RZ ;  /* 0x0000001080807819 */ /* 0x000fe200000006ff */
[----:B------:R2:W-:Y:S01]  /*25b0*/  STL [R1+0x130], R76 ;  /* 0x0001304c01007387 */ /* 0x0005e20000100800 */
[----:B------:R-:W-:Y:S01]  /*25c0*/  IMAD.U32 R30, R30, 0x10000, RZ ;  /* 0x000100001e1e7824 */ /* 0x000fe200078e00ff */
[----:B------:R-:W-:Y:S01]  /*25d0*/  ULDC.64 UR30, c[0x0][0x240] ;  /* 0x00009000001e7ab9 */ /* 0x000fe20000000a00 */
[----:B0-----:R-:W-:Y:S01]  /*25e0*/  IMAD.U32 R2, R131, 0x10000, RZ ;  /* 0x0001000083027824 */ /* 0x001fe200078e00ff */
[----:B------:R-:W-:Y:S01]  /*25f0*/  PRMT R131, R56, 0x7632, R131 ;  /* 0x0000763238837816 */ /* 0x000fe20000000083 */
[----:B------:R-:W-:Y:S01]  /*2600*/  IMAD.U32 R225, R225, 0x10000, RZ ;  /* 0x00010000e1e17824 */ /* 0x000fe200078e00ff */
[----:B------:R-:W-:Y:S01]  /*2610*/  UISETP.NE.AND UP0, UPT, UR25, URZ, UPT ;  /* 0x0000003f1900728c */ /* 0x000fe2000bf05270 */
        /* <DEDUP_REMOVED lines=14> */
[----:B------:R-:W-:-:S02]  /*2700*/  IMAD.U32 R219, R219, 0x10000, RZ ;  /* 0x00010000dbdb7824 */ /* 0x000fc400078e00ff */
[----:B-1----:R-:W-:Y:S01]  /*2710*/  IMAD.U32 R3, R147, 0x10000, RZ ;  /* 0x0001000093037824 */ /* 0x002fe200078e00ff */
[----:B------:R0:W-:Y:S01]  /*2720*/  STL [R1+0x120], R2 ;  /* 0x0001200201007387 */ /* 0x0001e20000100800 */
[----:B------:R-:W-:Y:S01]  /*2730*/  PRMT R147, R50, 0x7632, R147 ;  /* 0x0000763232937816 */ /* 0x000fe20000000093 */
[----:B--2---:R-:W-:Y:S01]  /*2740*/  IMAD.U32 R76, R148, 0x10000, RZ ;  /* 0x00010000944c7824 */ /* 0x004fe200078e00ff */
[----:B------:R-:W-:Y:S01]  /*2750*/  PRMT R148, R42, 0x7632, R148 ;  /* 0x000076322a947816 */ /* 0x000fe20000000094 */
[----:B------:R1:W-:Y:S01]  /*2760*/  STL [R1+0x11c], R3 ;  /* 0x00011c0301007387 */ /* 0x0003e20000100800 */
[----:B------:R-:W-:Y:S02]  /*2770*/  IMAD.U32 R218, R218, 0x10000, RZ ;  /* 0x00010000dada7824 */ /* 0x000fe400078e00ff */
[----:B------:R-:W-:Y:S01]  /*2780*/  IMAD.U32 R217, R217, 0x10000, RZ ;  /* 0x00010000d9d97824 */ /* 0x000fe200078e00ff */
[----:B------:R2:W-:Y:S01]  /*2790*/  STL [R1+0x118], R76 ;  /* 0x0001184c01007387 */ /* 0x0005e20000100800 */
[----:B------:R-:W-:Y:S01]  /*27a0*/  IMAD.U32 R215, R215, 0x10000, RZ ;  /* 0x00010000d7d77824 */ /* 0x000fe200078e00ff */
[----:B0-----:R-:W-:Y:S01]  /*27b0*/  SHF.L.U32 R2, R149, 0x10, RZ ;  /* 0x0000001095027819 */ /* 0x001fe200000006ff */
[----:B------:R-:W-:Y:S01]  /*27c0*/  IMAD.U32 R214, R214, 0x10000, RZ ;  /* 0x00010000d6d67824 */ /* 0x000fe200078e00ff */
[----:B------:R-:W-:Y:S01]  /*27d0*/  PRMT R149, R54, 0x7632, R149 ;  /* 0x0000763236957816 */ /* 0x000fe20000000095 */
[----:B------:R-:W-:Y:S01]  /*27e0*/  IMAD.U32 R212, R212, 0x10000, RZ ;  /* 0x00010000d4d47824 */ /* 0x000fe200078e00ff */
[----:B------:R-:W-:Y:S01]  /*27f0*/  SHF.L.U32 R148, R148, 0x10, RZ ;  /* 0x0000001094947819 */ /* 0x000fe200000006ff */
[----:B-1----:R-:W-:Y:S01]  /*2800*/  IMAD.U32 R3, R150, 0x10000, RZ ;  /* 0x0001000096037824 */ /* 0x002fe200078e00ff */
[----:B------:R0:W-:Y:S01]  /*2810*/  STL [R1+0x114], R2 ;  /* 0x0001140201007387 */ /* 0x0001e20000100800 */
[----:B------:R-:W-:Y:S01]  /*2820*/  PRMT R150, R46, 0x7632, R150 ;  /* 0x000076322e967816 */ /* 0x000fe20000000096 */
[----:B--2---:R-:W-:Y:S01]  /*2830*/  IMAD.U32 R76, R151, 0x10000, RZ ;  /* 0x00010000974c7824 */ /* 0x004fe200078e00ff */
[----:B------:R-:W-:Y:S01]  /*2840*/  PRMT R151, R51, 0x7632, R151 ;  /* 0x0000763233977816 */ /* 0x000fe20000000097 */
[----:B------:R1:W-:Y:S01]  /*2850*/  STL [R1+0x110], R3 ;  /* 0x0001100301007387 */ /* 0x0003e20000100800 */
[----:B------:R-:W-:-:S02]  /*2860*/  IMAD.U32 R208, R208, 0x10000, RZ ;  /* 0x00010000d0d07824 */ /* 0x000fc400078e00ff */
[----:B------:R-:W-:Y:S01]  /*2870*/  IMAD.U32 R206, R206, 0x10000, RZ ;  /* 0x00010000cece7824 */ /* 0x000fe200078e00ff */
[----:B------:R2:W-:Y:S01]  /*2880*/  STL [R1+0x10c], R76 ;  /* 0x00010c4c01007387 */ /* 0x0005e20000100800 */
[----:B------:R-:W-:Y:S02]  /*2890*/  IMAD.U32 R204, R204, 0x10000, RZ ;  /* 0x00010000cccc7824 */ /* 0x000fe400078e00ff */
[----:B0-----:R-:W-:Y:S02]  /*28a0*/  IMAD.U32 R2, R156, 0x10000, RZ ;  /* 0x000100009c027824 */ /* 0x001fe400078e00ff */
[----:B------:R-:W-:Y:S01]  /*28b0*/  IMAD.U32 R200, R200, 0x10000, RZ ;  /* 0x00010000c8c87824 */ /* 0x000fe200078e00ff */
[----:B-1----:R-:W-:Y:S01]  /*28c0*/  SHF.L.U32 R3, R157, 0x10, RZ ;  /* 0x000000109d037819 */ /* 0x002fe200000006ff */
[----:B------:R-:W-:Y:S01]  /*28d0*/  IMAD.U32 R198, R198, 0x10000, RZ ;  /* 0x00010000c6c67824 */ /* 0x000fe200078e00ff */
[----:B------:R0:W-:Y:S01]  /*28e0*/  STL [R1+0x108], R2 ;  /* 0x0001080201007387 */ /* 0x0001e20000100800 */
[----:B------:R-:W-:-:S02]  /*28f0*/  IMAD.U32 R196, R196, 0x10000, RZ ;  /* 0x00010000c4c47824 */ /* 0x000fc400078e00ff */
[----:B--2---:R-:W-:Y:S01]  /*2900*/  IMAD.U32 R76, R158, 0x10000, RZ ;  /* 0x000100009e4c7824 */ /* 0x004fe200078e00ff */
[----:B------:R1:W-:Y:S01]  /*2910*/  STL [R1+0x104], R3 ;  /* 0x0001040301007387 */ /* 0x0003e20000100800 */
[----:B------:R-:W-:Y:S02]  /*2920*/  IMAD.U32 R192, R192, 0x10000, RZ ;  /* 0x00010000c0c07824 */ /* 0x000fe400078e00ff */
[----:B------:R-:W-:Y:S01]  /*2930*/  IMAD.U32 R190, R190, 0x10000, RZ ;  /* 0x00010000bebe7824 */ /* 0x000fe200078e00ff */
[----:B------:R2:W-:Y:S01]  /*2940*/  STL [R1+0x100], R76 ;  /* 0x0001004c01007387 */ /* 0x0005e20000100800 */
[----:B------:R-:W-:Y:S02]  /*2950*/  IMAD.U32 R188, R188, 0x10000, RZ ;  /* 0x00010000bcbc7824 */ /* 0x000fe400078e00ff */
[----:B0-----:R-:W-:Y:S02]  /*2960*/  IMAD.U32 R2, R159, 0x10000, RZ ;  /* 0x000100009f027824 */ /* 0x001fe400078e00ff */
[----:B------:R-:W-:-:S02]  /*2970*/  IMAD.U32 R184, R184, 0x10000, RZ ;  /* 0x00010000b8b87824 */ /* 0x000fc400078e00ff */
[----:B-1----:R-:W-:Y:S01]  /*2980*/  IMAD.U32 R3, R160, 0x10000, RZ ;  /* 0x00010000a0037824 */ /* 0x002fe200078e00ff */
[----:B------:R0:W-:Y:S01]  /*2990*/  STL [R1+0xfc], R2 ;  /* 0x0000fc0201007387 */ /* 0x0001e20000100800 */
[----:B------:R-:W-:Y:S01]  /*29a0*/  IMAD.U32 R182, R182, 0x10000, RZ ;  /* 0x00010000b6b67824 */ /* 0x000fe200078e00ff */
[----:B--2---:R-:W-:Y:S01]  /*29b0*/  SHF.L.U32 R76, R161, 0x10, RZ ;  /* 0x00000010a14c7819 */ /* 0x004fe200000006ff */
[----:B------:R-:W-:Y:S01]  /*29c0*/  IMAD.U32 R180, R180, 0x10000, RZ ;  /* 0x00010000b4b47824 */ /* 0x000fe200078e00ff */
[----:B------:R1:W-:Y:S01]  /*29d0*/  STL [R1+0xf8], R3 ;  /* 0x0000f80301007387 */ /* 0x0003e20000100800 */
[----:B------:R-:W-:Y:S02]  /*29e0*/  IMAD.U32 R173, R66, 0x10000, RZ ;  /* 0x0001000042ad7824 */ /* 0x000fe400078e00ff */
[----:B------:R-:W-:Y:S01]  /*29f0*/  IMAD.U32 R170, R67, 0x10000, RZ ;  /* 0x0001000043aa7824 */ /* 0x000fe200078e00ff */
[----:B------:R2:W-:Y:S01]  /*2a00*/  STL [R1+0xf4], R76 ;  /* 0x0000f44c01007387 */ /* 0x0005e20000100800 */
[----:B------:R-:W-:-:S02]  /*2a10*/  IMAD.U32 R31, R64, 0x10000, RZ ;  /* 0x00010000401f7824 */ /* 0x000fc400078e00ff */
[----:B0-----:R-:W-:Y:S02]  /*2a20*/  IMAD.U32 R2, R162, 0x10000, RZ ;  /* 0x00010000a2027824 */ /* 0x001fe400078e00ff */
[----:B------:R-:W-:Y:S02]  /*2a30*/  IMAD.U32 R35, R62, 0x10000, RZ ;  /* 0x000100003e237824 */ /* 0x000fe400078e00ff */
[----:B-1----:R-:W-:Y:S01]  /*2a40*/  IMAD.U32 R3, R163, 0x10000, RZ ;  /* 0x00010000a3037824 */ /* 0x002fe200078e00ff */
[----:B------:R0:W-:Y:S01]  /*2a50*/  STL [R1+0xf0], R2 ;  /* 0x0000f00201007387 */ /* 0x0001e20000100800 */
[----:B------:R-:W-:Y:S01]  /*2a60*/  IMAD.U32 R41, R65, 0x10000, RZ ;  /* 0x0001000041297824 */ /* 0x000fe200078e00ff */
[----:B--2---:R-:W-:Y:S01]  /*2a70*/  SHF.L.U32 R76, R153, 0x10, RZ ;  /* 0x00000010994c7819 */ /* 0x004fe200000006ff */
[----:B------:R-:W-:Y:S01]  /*2a80*/  IMAD.U32 R129, R129, 0x10000, RZ ;  /* 0x0001000081817824 */ /* 0x000fe200078e00ff */
[----:B------:R1:W-:Y:S01]  /*2a90*/  STL [R1+0xec], R3 ;  /* 0x0000ec0301007387 */ /* 0x0003e20000100800 */
[----:B------:R-:W-:-:S02]  /*2aa0*/  IMAD.U32 R130, R130, 0x10000, RZ ;  /* 0x0001000082827824 */ /* 0x000fc400078e00ff */
[----:B------:R-:W-:Y:S02]  /*2ab0*/  IMAD.U32 R131, R131, 0x10000, RZ ;  /* 0x0001000083837824 */ /* 0x000fe400078e00ff */
[----:B------:R-:W-:Y:S02]  /*2ac0*/  IMAD.U32 R145, R145, 0x10000, RZ ;  /* 0x0001000091917824 */ /* 0x000fe400078e00ff */
[----:B0-----:R-:W-:Y:S01]  /*2ad0*/  IMAD.U32 R2, R68, 0x10000, RZ ;  /* 0x0001000044027824 */ /* 0x001fe200078e00ff */
[----:B------:R-:W-:Y:S01]  /*2ae0*/  PRMT R68, R135, 0x7632, R68 ;  /* 0x0000763287447816 */ /* 0x000fe20000000044 */
[----:B------:R-:W-:Y:S01]  /*2af0*/  IMAD.U32 R146, R146, 0x10000, RZ ;  /* 0x0001000092927824 */ /* 0x000fe200078e00ff */
[----:B-1----:R-:W-:Y:S01]  /*2b00*/  SHF.L.U32 R3, R69, 0x10, RZ ;  /* 0x0000001045037819 */ /* 0x002fe200000006ff */
[----:B------:R-:W-:Y:S01]  /*2b10*/  IMAD.U32 R147, R147, 0x10000, RZ ;  /* 0x0001000093937824 */ /* 0x000fe200078e00ff */
[----:B------:R0:W-:Y:S01]  /*2b20*/  STL [R1+0xe8], R2 ;  /* 0x0000e80201007387 */ /* 0x0001e20000100800 */
[----:B------:R-:W-:Y:S01]  /*2b30*/  PRMT R69, R140, 0x7632, R69 ;  /* 0x000076328c457816 */ /* 0x000fe20000000045 */
[----:B------:R-:W-:-:S02]  /*2b40*/  IMAD.U32 R149, R149, 0x10000, RZ ;  /* 0x0001000095957824 */ /* 0x000fc400078e00ff */
[----:B------:R1:W-:Y:S01]  /*2b50*/  STL [R1+0xe4], R3 ;  /* 0x0000e40301007387 */ /* 0x0003e20000100800 */
[----:B------:R-:W-:Y:S02]  /*2b60*/  IMAD.U32 R150, R150, 0x10000, RZ ;  /* 0x0001000096967824 */ /* 0x000fe400078e00ff */
[----:B------:R-:W-:Y:S02]  /*2b70*/  IMAD.U32 R151, R151, 0x10000, RZ ;  /* 0x0001000097977824 */ /* 0x000fe400078e00ff */
[----:B------:R-:W-:Y:S02]  /*2b80*/  IMAD.U32 R154, R154, 0x10000, RZ ;  /* 0x000100009a9a7824 */ /* 0x000fe400078e00ff */
[----:B0-----:R-:W-:Y:S01]  /*2b90*/  IMAD.U32 R2, R70, 0x10000, RZ ;  /* 0x0001000046027824 */ /* 0x001fe200078e00ff */
[----:B------:R-:W-:Y:S01]  /*2ba0*/  PRMT R70, R122, 0x7632, R70 ;  /* 0x000076327a467816 */ /* 0x000fe20000000046 */
[----:B-1----:R-:W-:Y:S01]  /*2bb0*/  IMAD.U32 R3, R71, 0x10000, RZ ;  /* 0x0001000047037824 */ /* 0x002fe200078e00ff */
[----:B------:R-:W-:-:S02]  /*2bc0*/  PRMT R71, R134, 0x7632, R71 ;  /* 0x0000763286477816 */ /* 0x000fc40000000047 */
[----:B------:R0:W-:Y:S04]  /*2bd0*/  STL [R1+0xe0], R2 ;  /* 0x0000e00201007387 */ /* 0x0001e80000100800 */
[----:B------:R1:W-:Y:S01]  /*2be0*/  STL [R1+0xdc], R3 ;  /* 0x0000dc0301007387 */ /* 0x0003e20000100800 */
[----:B0-----:R-:W-:Y:S01]  /*2bf0*/  IMAD.U32 R2, R72, 0x10000, RZ ;  /* 0x0001000048027824 */ /* 0x001fe200078e00ff */
[----:B------:R-:W-:Y:S02]  /*2c00*/  PRMT R72, R133, 0x7632, R72 ;  /* 0x0000763285487816 */ /* 0x000fe40000000048 */
[----:B-1----:R-:W-:Y:S02]  /*2c10*/  SHF.L.U32 R3, R73, 0x10, RZ ;  /* 0x0000001049037819 */ /* 0x002fe400000006ff */
[----:B------:R0:W-:Y:S01]  /*2c20*/  STL [R1+0xd8], R2 ;  /* 0x0000d80201007387 */ /* 0x0001e20000100800 */
[----:B------:R-:W-:Y:S01]  /*2c30*/  PRMT R73, R153, 0x7632, R73 ;  /* 0x0000763299497816 */ /* 0x000fe20000000049 */
[----:B------:R-:W-:Y:S01]  /*2c40*/  IMAD.U32 R33, R72, 0x10000, RZ ;  /* 0x0001000048217824 */ /* 0x000fe200078e00ff */
[----:B------:R-:W-:Y:S01]  /*2c50*/  PRMT R153, R55, 0x7632, R153 ;  /* 0x0000763237997816 */ /* 0x000fe20000000099 */
[----:B------:R1:W-:Y:S02]  /*2c60*/  STL [R1+0xd4], R3 ;  /* 0x0000d40301007387 */ /* 0x0003e40000100800 */
[----:B------:R-:W-:-:S02]  /*2c70*/  IMAD.U32 R42, R73, 0x10000, RZ ;  /* 0x00010000492a7824 */ /* 0x000fc400078e00ff */
[----:B------:R-:W-:Y:S02]  /*2c80*/  IMAD.U32 R153, R153, 0x10000, RZ ;  /* 0x0001000099997824 */ /* 0x000fe400078e00ff */
[----:B0-----:R-:W-:Y:S01]  /*2c90*/  IMAD.U32 R2, R74, 0x10000, RZ ;  /* 0x000100004a027824 */ /* 0x001fe200078e00ff */
[----:B------:R-:W-:Y:S01]  /*2ca0*/  PRMT R74, R132, 0x7632, R74 ;  /* 0x00007632844a7816 */ /* 0x000fe2000000004a */
[----:B-1----:R-:W-:-:S03]  /*2cb0*/  IMAD.U32 R3, R75, 0x10000, RZ ;  /* 0x000100004b037824 */ /* 0x002fc600078e00ff */
[----:B------:R0:W-:Y:S01]  /*2cc0*/  STL [R1+0xd0], R2 ;  /* 0x0000d00201007387 */ /* 0x0001e20000100800 */
[----:B------:R-:W-:Y:S02]  /*2cd0*/  PRMT R75, R152, 0x7632, R75 ;  /* 0x00007632984b7816 */ /* 0x000fe4000000004b */
[----:B------:R-:W-:Y:S01]  /*2ce0*/  SHF.L.U32 R166, R74, 0x10, RZ ;  /* 0x000000104aa67819 */ /* 0x000fe200000006ff */
        /* <DEDUP_REMOVED lines=50> */
[----:B------:R-:W-:Y:S02]  /*3010*/  PRMT R136, R38, 0x7632, R136 ;  /* 0x0000763226887816 */ /* 0x000fe40000000088 */
[----:B-1----:R-:W-:Y:S02]  /*3020*/  SHF.L.U32 R3, R137, 0x10, RZ ;  /* 0x0000001089037819 */ /* 0x002fe400000006ff */
[----:B------:R0:W-:Y:S01]  /*3030*/  STL [R1+0x68], R2 ;  /* 0x0000680201007387 */ /* 0x0001e20000100800 */
[----:B------:R-:W-:-:S02]  /*3040*/  PRMT R137, R59, 0x7632, R137 ;  /* 0x000076323b897816 */ /* 0x000fc40000000089 */
[----:B------:R-:W-:Y:S01]  /*3050*/  SHF.L.U32 R136, R136, 0x10, RZ ;  /* 0x0000001088887819 */ /* 0x000fe200000006ff */
        /* <DEDUP_REMOVED lines=11> */
[C---:B------:R-:W-:Y:S01]  /*3110*/  PRMT R132, R36.reuse, 0x7632, R132 ;  /* 0x0000763224847816 */ /* 0x040fe20000000084 */
[----:B------:R-:W-:Y:S01]  /*3120*/  IMAD.U32 R36, R36, 0x10000, RZ ;  /* 0x0001000024247824 */ /* 0x000fe200078e00ff */
[----:B-1----:R-:W-:-:S02]  /*3130*/  SHF.L.U32 R3, R133, 0x10, RZ ;  /* 0x0000001085037819 */ /* 0x002fc400000006ff */
[----:B------:R0:W-:Y:S01]  /*3140*/  STL [R1+0x58], R2 ;  /* 0x0000580201007387 */ /* 0x0001e20000100800 */
[----:B------:R-:W-:Y:S02]  /*3150*/  PRMT R133, R57, 0x7632, R133 ;  /* 0x0000763239857816 */ /* 0x000fe40000000085 */
[----:B------:R-:W-:Y:S01]  /*3160*/  SHF.L.U32 R132, R132, 0x10, RZ ;  /* 0x0000001084847819 */ /* 0x000fe200000006ff */
[----:B------:R1:W-:Y:S02]  /*3170*/  STL [R1+0x54], R3 ;  /* 0x0000540301007387 */ /* 0x0003e40000100800 */
[----:B------:R-:W-:Y:S02]  /*3180*/  IMAD.U32 R133, R133, 0x10000, RZ ;  /* 0x0001000085857824 */ /* 0x000fe400078e00ff */
[----:B0-----:R-:W-:Y:S01]  /*3190*/  IMAD.U32 R2, R134, 0x10000, RZ ;  /* 0x0001000086027824 */ /* 0x001fe200078e00ff */
[C---:B------:R-:W-:Y:S02]  /*31a0*/  PRMT R134, R37.reuse, 0x7632, R134 ;  /* 0x0000763225867816 */ /* 0x040fe40000000086 */
[----:B------:R-:W-:Y:S01]  /*31b0*/  SHF.L.U32 R37, R37, 0x10, RZ ;  /* 0x0000001025257819 */ /* 0x000fe200000006ff */
[----:B-1----:R-:W-:Y:S01]  /*31c0*/  IMAD.U32 R3, R135, 0x10000, RZ ;  /* 0x0001000087037824 */ /* 0x002fe200078e00ff */
[----:B------:R0:W-:Y:S01]  /*31d0*/  STL [R1+0x50], R2 ;  /* 0x0000500201007387 */ /* 0x0001e20000100800 */
[C---:B------:R-:W-:Y:S01]  /*31e0*/  PRMT R135, R58.reuse, 0x7632, R135 ;  /* 0x000076323a877816 */ /* 0x040fe20000000087 */
[----:B------:R-:W-:-:S02]  /*31f0*/  IMAD.U32 R58, R58, 0x10000, RZ ;  /* 0x000100003a3a7824 */ /* 0x000fc400078e00ff */
[----:B------:R1:W-:Y:S01]  /*3200*/  STL [R1+0x4c], R3 ;  /* 0x00004c0301007387 */ /* 0x0003e20000100800 */
[----:B------:R-:W-:Y:S02]  /*3210*/  IMAD.U32 R134, R134, 0x10000, RZ ;  /* 0x0001000086867824 */ /* 0x000fe400078e00ff */
[----:B------:R-:W-:Y:S02]  /*3220*/  IMAD.U32 R135, R135, 0x10000, RZ ;  /* 0x0001000087877824 */ /* 0x000fe400078e00ff */
[----:B0-----:R-:W-:Y:S01]  /*3230*/  IMAD.U32 R2, R140, 0x10000, RZ ;  /* 0x000100008c027824 */ /* 0x001fe200078e00ff */
[----:B------:R-:W-:Y:S02]  /*3240*/  PRMT R140, R40, 0x7632, R140 ;  /* 0x00007632288c7816 */ /* 0x000fe4000000008c */
[----:B------:R-:W-:Y:S02]  /*3250*/  SHF.L.U32 R40, R75, 0x10, RZ ;  /* 0x000000104b287819 */ /* 0x000fe400000006ff */
[----:B-1----:R-:W-:Y:S01]  /*3260*/  SHF.L.U32 R3, R141, 0x10, RZ ;  /* 0x000000108d037819 */ /* 0x002fe200000006ff */
        /* <DEDUP_REMOVED lines=14> */
[----:B------:R-:W-:Y:S01]  /*3350*/  PRMT R152, R43, 0x7632, R152 ;  /* 0x000076322b987816 */ /* 0x000fe20000000098 */
[----:B------:R-:W-:-:S02]  /*3360*/  IMAD.U32 R43, R63, 0x10000, RZ ;  /* 0x000100003f2b7824 */ /* 0x000fc400078e00ff */
[----:B-1----:R-:W-:Y:S01]  /*3370*/  IMAD R3, R226, -0x326172a9, RZ ;  /* 0xcd9e8d57e2037824 */ /* 0x002fe200078e02ff */
[----:B------:R0:W-:Y:S01]  /*3380*/  STL [R1+0x38], R2 ;  /* 0x0000380201007387 */ /* 0x0001e20000100800 */
[----:B------:R-:W-:Y:S01]  /*3390*/  IMAD.U32 R226, R176, 0x10000, RZ ;  /* 0x00010000b0e27824 */ /* 0x000fe200078e00ff */
[----:B------:R-:W-:Y:S01]  /*33a0*/  SHF.L.U32 R152, R152, 0x10, RZ ;  /* 0x0000001098987819 */ /* 0x000fe200000006ff */
[----:B------:R-:W-:Y:S01]  /*33b0*/  IMAD.U32 R176, R61, 0x10000, RZ ;  /* 0x000100003db07824 */ /* 0x000fe200078e00ff */
[----:B------:R1:W-:Y:S04]  /*33c0*/  STL [R1+0x34], R76 ;  /* 0x0000344c01007387 */ /* 0x0003e80000100800 */
[----:B------:R-:W-:Y:S01]  /*33d0*/  STL [R1+0x30], R77 ;  /* 0x0000304d01007387 */ /* 0x000fe20000100800 */
[----:B0-----:R-:W-:-:S04]  /*33e0*/  IMAD.HI.U32 R2, R32, -0x326172a9, RZ ;  /* 0xcd9e8d5720027827 */ /* 0x001fc800078e00ff */
[----:B-1----:R-:W-:Y:S01]  /*33f0*/  IMAD.U32 R76, R155, 0x10000, RZ ;  /* 0x000100009b4c7824 */ /* 0x002fe200078e00ff */
[----:B------:R-:W-:Y:S01]  /*3400*/  LOP3.LUT R3, R2, UR24, R3, 0x96, !PT ;  /* 0x0000001802037c12 */ /* 0x000fe2000f8e9603 */
[----:B------:R-:W-:Y:S01]  /*3410*/  IMAD.U32 R2, R56, 0x10000, RZ ;  /* 0x0001000038027824 */ /* 0x000fe200078e00ff */
[----:B------:R-:W-:Y:S01]  /*3420*/  SHF.L.U32 R56, R57, 0x10, RZ ;  /* 0x0000001039387819 */ /* 0x000fe200000006ff */
[----:B------:R-:W-:Y:S01]  /*3430*/  IMAD.HI.U32 R57, R34, -0x2daee0ad, RZ ;  /* 0xd2511f5322397827 */ /* 0x000fe200078e00ff */
[----:B------:R-:W-:Y:S03]  /*3440*/  STL [R1+0x2c], R76 ;  /* 0x00002c4c01007387 */ /* 0x000fe60000100800 */
[----:B------:R-:W-:Y:S01]  /*3450*/  IMAD R32, R32, -0x326172a9, RZ ;  /* 0xcd9e8d5720207824 */ /* 0x000fe200078e02ff */
[----:B------:R0:W-:Y:S01]  /*3460*/  STL [R1+0x28], R2 ;  /* 0x0000280201007387 */ /* 0x0001e20000100800 */
[----:B------:R-:W-:-:S02]  /*3470*/  IMAD R34, R34, -0x2daee0ad, RZ ;  /* 0xd2511f5322227824 */ /* 0x000fc400078e02ff */
[----:B------:R-:W-:Y:S01]  /*3480*/  IMAD.MOV.U32 R155, RZ, RZ, RZ ;  /* 0x000000ffff9b7224 */ /* 0x000fe200078e00ff */
[----:B------:R1:W-:Y:S04]  /*3490*/  STL [R1+0x24], R56 ;  /* 0x0000243801007387 */ /* 0x0003e80000100800 */
[----:B------:R-:W-:Y:S01]  /*34a0*/  STL [R1+0x20], R58 ;  /* 0x0000203a01007387 */ /* 0x000fe20000100800 */
[----:B0-----:R-:W-:Y:S01]  /*34b0*/  IMAD R2, R178, -0x2daee0ad, RZ ;  /* 0xd2511f53b2027824 */ /* 0x001fe200078e02ff */
[----:B------:R-:W-:Y:S01]  /*34c0*/  SHF.L.U32 R178, R70, 0x10, RZ ;  /* 0x0000001046b27819 */ /* 0x000fe200000006ff */
[----:B-1----:R-:W-:-:S03]  /*34d0*/  IMAD.U32 R56, R59, 0x10000, RZ ;  /* 0x000100003b387824 */ /* 0x002fc600078e00ff */
[----:B------:R-:W-:Y:S02]  /*34e0*/  LOP3.LUT R2, R57, UR35, R2, 0x96, !PT ;  /* 0x0000002339027c12 */ /* 0x000fe4000f8e9602 */
[----:B------:R-:W-:Y:S04]  /*34f0*/  STL [R1+0x1c], R56 ;  /* 0x00001c3801007387 */ /* 0x000fe80000100800 */
[----:B------:R0:W-:Y:S04]  /*3500*/  STL [R1+0x18], R36 ;  /* 0x0000182401007387 */ /* 0x0001e80000100800 */
[----:B------:R1:W-:Y:S01]  /*3510*/  STL [R1+0x14], R37 ;  /* 0x0000142501007387 */ /* 0x0003e20000100800 */
[----:B0-----:R-:W-:-:S02]  /*3520*/  IMAD.U32 R36, R38, 0x10000, RZ ;  /* 0x0001000026247824 */ /* 0x001fc400078e00ff */
[----:B------:R-:W-:Y:S02]  /*3530*/  IMAD.U32 R38, R68, 0x10000, RZ ;  /* 0x0001000044267824 */ /* 0x000fe400078e00ff */
[----:B-1----:R-:W-:Y:S01]  /*3540*/  IMAD.U32 R37, R39, 0x10000, RZ ;  /* 0x0001000027257824 */ /* 0x002fe200078e00ff */
[----:B------:R0:W-:Y:S01]  /*3550*/  STL [R1+0x10], R36 ;  /* 0x0000102401007387 */ /* 0x0001e20000100800 */
[----:B------:R-:W-:-:S03]  /*3560*/  IMAD.U32 R39, R69, 0x10000, RZ ;  /* 0x0001000045277824 */ /* 0x000fc600078e00ff */
[----:B------:R1:W-:Y:S01]  /*3570*/  STL [R1+0xc], R37 ;  /* 0x00000c2501007387 */ /* 0x0003e20000100800 */
[----:B0-----:R-:W-:Y:S01]  /*3580*/  IMAD.U32 R36, R48, 0x10000, RZ ;  /* 0x0001000030247824 */ /* 0x001fe200078e00ff */
[----:B-1----:R-:W-:-:S04]  /*3590*/  SHF.L.U32 R37, R49, 0x10, RZ ;  /* 0x0000001031257819 */ /* 0x002fc800000006ff */
[----:B------:R0:W-:Y:S04]  /*35a0*/  STL [R1+0x8], R36 ;  /* 0x0000082401007387 */ /* 0x0001e80000100800 */
[----:B------:R1:W-:Y:S01]  /*35b0*/  STL [R1+0x4], R37 ;  /* 0x0000042501007387 */ /* 0x0003e20000100800 */
[----:B0-----:R-:W-:Y:S02]  /*35c0*/  IMAD.U32 R36, R50, 0x10000, RZ ;  /* 0x0001000032247824 */ /* 0x001fe400078e00ff */
[----:B-1----:R-:W-:-:S03]  /*35d0*/  IMAD.U32 R37, R60, 0x10000, RZ ;  /* 0x000100003c257824 */ /* 0x002fc600078e00ff */
[----:B------:R0:W-:Y:S02]  /*35e0*/  STL [R1], R36 ;  /* 0x0000002401007387 */ /* 0x0001e40000100800 */
[----:B0-----:R-:W-:-:S07]  /*35f0*/  SHF.L.U32 R36, R71, 0x10, RZ ;  /* 0x0000001047247819 */ /* 0x001fce00000006ff */
.L_x_18152:
        /* <DEDUP_REMOVED lines=10> */
[----:B------:R-:W0:Y:S01]  /*36a0*/  LDC.64 R56, c[0x0][0x228] ;  /* 0x00008a00ff387b82 */ /* 0x000e220000000a00 */
[----:B------:R-:W-:-:S04]  /*36b0*/  ISETP.NE.U32.AND P0, PT, RZ, UR26, PT ;  /* 0x0000001aff007c0c */ /* 0x000fc8000bf05070 */
[----:B------:R-:W-:-:S03]  /*36c0*/  ISETP.NE.AND.EX P0, PT, RZ, UR27, PT, P0 ;  /* 0x0000001bff007c0c */ /* 0x000fc6000bf05300 */
[----:B------:R-:W1:Y:S10]  /*36d0*/  LDC.64 R62, c[0x0][0x220] ;  /* 0x00008800ff3e7b82 */ /* 0x000e740000000a00 */
[----:B------:R-:W-:-:S04]  /*36e0*/  @P0 LEA R58, P1, R156, UR26, 0x5 ;  /* 0x0000001a9c3a0c11 */ /* 0x000fc8000f8228ff */
[----:B------:R-:W-:Y:S02]  /*36f0*/  @P0 LEA.HI.X R59, R156, UR27, RZ, 0x5, P1 ;  /* 0x0000001b9c3b0c11 */ /* 0x000fe400088f2cff */
[----:B0-----:R-:W-:Y:S01]  /*3700*/  ISETP.NE.U32.AND P1, PT, R56, RZ, PT ;  /* 0x000000ff3800720c */ /* 0x001fe20003f25070 */
[----:B------:R-:W-:Y:S02]  /*3710*/  BSSY B2, `(.L_x_17090) ;  /* 0x0000015000027945 */ /* 0x000fe40003800000 */
[----:B------:R-:W5:Y:S01]  /*3720*/  @P0 LDG.E.128 R44, desc[UR4][R58.64] ;  /* 0x000000043a2c0981 */ /* 0x000f62000c1e1d00 */
[----:B------:R-:W-:-:S03]  /*3730*/  ISETP.NE.AND.EX P1, PT, R57, RZ, PT, P1 ;  /* 0x000000ff3900720c */ /* 0x000fc60003f25310 */
[----:B------:R-:W5:Y:S10]  /*3740*/  @P0 LDG.E.128 R48, desc[UR4][R58.64+0x10] ;  /* 0x000010043a300981 */ /* 0x000f74000c1e1d00 */
[----:B------:R-:W-:-:S04]  /*3750*/  @P1 LEA R60, P2, R156, R56, 0x4 ;  /* 0x000000389c3c1211 */ /* 0x000fc800078420ff */
[----:B------:R-:W-:-:S05]  /*3760*/  @P1 LEA.HI.X R61, R156, R57, RZ, 0x4, P2 ;  /* 0x000000399c3d1211 */ /* 0x000fca00010f24ff */
[----:B------:R1:W5:Y:S02]  /*3770*/  @P1 LDG.E.128 R52, desc[UR4][R60.64] ;  /* 0x000000043c341981 */ /* 0x000364000c1e1d00 */
[----:B-1----:R-:W-:-:S06]  /*3780*/  IMAD.WIDE.U32 R60, R156, 0x10, R62 ;  /* 0x000000109c3c7825 */ /* 0x002fcc00078e003e */
[----:B------:R-:W5:Y:S01]  /*3790*/  LDG.E.128 R60, desc[UR4][R60.64] ;  /* 0x000000043c3c7981 */ /* 0x000f62000c1e1d00 */
[C---:B------:R-:W-:Y:S01]  /*37a0*/  ISETP.NE.AND P2, PT, R0.reuse, 0x1, PT ;  /* 0x000000010000780c */ /* 0x040fe20003f45270 */
[----:B------:R-:W-:-:S12]  /*37b0*/  VIADD R58, R0, 0x1 ;  /* 0x00000001003a7836 */ /* 0x000fd80000000000 */
        /* <DEDUP_REMOVED lines=9> */
.L_x_17091:
[----:B------:R-:W-:-:S07]  /*3850*/  IMAD.MOV.U32 R122, RZ, RZ, R32 ;  /* 0x000000ffff7a7224 */ /* 0x000fce00078e0020 */
.L_x_17092:
[----:B------:R-:W-:Y:S05]  /*3860*/  BSYNC B2 ;  /* 0x0000000000027941 */ /* 0x000fea0003800000 */
.L_x_17090:
        /* <DEDUP_REMOVED lines=16> */
.L_x_17096:
[----:B------:R-:W-:Y:S05]  /*3970*/  BSYNC B3 ;  /* 0x0000000000037941 */ /* 0x000fea0003800000 */
.L_x_17095:
        /* <DEDUP_REMOVED lines=44> */
.L_x_17094:
[----:B------:R-:W-:Y:S05]  /*3c40*/  BSYNC B2 ;  /* 0x0000000000027941 */ /* 0x000fea0003800000 */
.L_x_17093:
[----:B------:R-:W0:Y:S01]  /*3c50*/  LDC R120, c[0x0][0x294] ;  /* 0x0000a500ff787b82 */ /* 0x000e220000000800 */
[----:B------:R-:W-:Y:S01]  /*3c60*/  HFMA2.MMA R121, -RZ, RZ, 0.1171875, 0 ;  /* 0x2f800000ff797435 */ /* 0x000fe200000001ff */
[----:B------:R-:W-:Y:S02]  /*3c70*/  I2FP.F32.U32 R0, R122 ;  /* 0x0000007a00007245 */ /* 0x000fe40000201000 */
[----:B------:R-:W-:Y:S01]  /*3c80*/  ISETP.NE.U32.AND P2, PT, R56, RZ, PT ;  /* 0x000000ff3800720c */ /* 0x000fe20003f45070 */
[----:B-----5:R-:W-:Y:S01]  /*3c90*/  IMAD.U32 R56, R60, 0x10000, RZ ;  /* 0x000100003c387824 */ /* 0x020fe200078e00ff */
        /* <DEDUP_REMOVED lines=12> */
[----:B------:R-:W-:Y:S02]  /*3d60*/  IMAD.MOV.U32 R57, RZ, RZ, R58 ;  /* 0x000000ffff397224 */ /* 0x000fe400078e003a */
[----:B------:R-:W-:Y:S01]  /*3d70*/  FADD.FTZ R56, R44, R56 ;  /* 0x000000382c387221 */ /* 0x000fe20000010000 */
[----:B------:R-:W-:Y:S06]  /*3d80*/  BRA `(.L_x_17098) ;  /* 0x0000000400547947 */ /* 0x000fec0003800000 */
.L_x_17097:
        /* <DEDUP_REMOVED lines=12> */
.L_x_17100:
[----:B------:R-:W-:-:S07]  /*3e50*/  MOV R0, R32 ;  /* 0x0000002000007202 */ /* 0x000fce0000000f00 */
.L_x_17101:
[----:B------:R-:W-:Y:S05]  /*3e60*/  BSYNC B2 ;  /* 0x0000000000027941 */ /* 0x000fea0003800000 */
.L_x_17099:
        /* <DEDUP_REMOVED lines=16> */
.L_x_17105:
[----:B------:R-:W-:Y:S05]  /*3f70*/  BSYNC B3 ;  /* 0x0000000000037941 */ /* 0x000fea0003800000 */
.L_x_17104:
        /* <DEDUP_REMOVED lines=44> */
.L_x_17103:
[----:B------:R-:W-:Y:S05]  /*4240*/  BSYNC B2 ;  /* 0x0000000000027941 */ /* 0x000fea0003800000 */
.L_x_17102:
[----:B------:R-:W-:-:S05]  /*4250*/  I2FP.F32.U32 R0, R0 ;  /* 0x0000000000007245 */ /* 0x000fca0000201000 */
[----:B------:R-:W-:-:S05]  /*4260*/  FFMA.FTZ R0, R0, R121, 1.1641532182693481445e-10 ;  /* 0x2f00000000007423 */ /* 0x000fca0000010079 */
[----:B------:R-:W-:Y:S01]  /*4270*/  FSETP.GTU.FTZ.AND P3, PT, R0, R120, PT ;  /* 0x000000780000720b */ /* 0x000fe20003f7c000 */
[----:B------:R-:W-:-:S03]  /*4280*/  IMAD.U32 R0, R52, 0x10000, RZ ;  /* 0x0001000034007824 */ /* 0x000fc600078e00ff */
[----:B------:R-:W-:Y:S01]  /*4290*/  SEL R157, RZ, 0x1, P3 ;  /* 0x00000001ff9d7807 */ /* 0x000fe20001800000 */
[----:B------:R-:W-:-:S05]  /*42a0*/  FMUL.FTZ R0, R0, R126 ;  /* 0x0000007e00007220 */ /* 0x000fca0000410000 */
[----:B------:R-:W-:-:S05]  /*42b0*/  FSEL R0, R0, RZ, !P3 ;  /* 0x000000ff00007208 */ /* 0x000fca0005800000 */
[----:B------:R-:W-:-:S04]  /*42c0*/  FADD.FTZ R56, R0, R56 ;  /* 0x0000003800387221 */ /* 0x000fc80000010000 */
[----:B------:R-:W-:-:S07]  /*42d0*/  @P0 FADD.FTZ R56, R44, R56 ;  /* 0x000000382c380221 */ /* 0x000fce0000010000 */
.L_x_17098:
        /* <DEDUP_REMOVED lines=12> */
.L_x_17107:
[----:B------:R-:W-:-:S07]  /*43a0*/  MOV R0, R32 ;  /* 0x0000002000007202 */ /* 0x000fce0000000f00 */
.L_x_17108:
[----:B------:R-:W-:Y:S05]  /*43b0*/  BSYNC B2 ;  /* 0x0000000000027941 */ /* 0x000fea0003800000 */
.L_x_17106:
        /* <DEDUP_REMOVED lines=16> */
.L_x_17112:
[----:B------:R-:W-:Y:S05]  /*44c0*/  BSYNC B3 ;  /* 0x0000000000037941 */ /* 0x000fea0003800000 */
.L_x_17111:
        /* <DEDUP_REMOVED lines=44> */
.L_x_17110:
[----:B------:R-:W-:Y:S05]  /*4790*/  BSYNC B2 ;  /* 0x0000000000027941 */ /* 0x000fea0003800000 */
.L_x_17109:
        /* <DEDUP_REMOVED lines=11> */
[----:B------:R-:W-:Y:S02]  /*4850*/  IMAD.MOV.U32 R59, RZ, RZ, R58 ;  /* 0x000000ffff3b7224 */ /* 0x000fe400078e003a */
[----:B------:R-:W-:Y:S01]  /*4860*/  FADD.FTZ R57, R45, R57 ;  /* 0x000000392d397221 */ /* 0x000fe20000010000 */
[----:B------:R-:W-:Y:S06]  /*4870*/  BRA `(.L_x_17114) ;  /* 0x0000000400587947 */ /* 0x000fec0003800000 */
.L_x_17113:
        /* <DEDUP_REMOVED lines=12> */
.L_x_17116:
[----:B------:R-:W-:-:S07]  /*4940*/  MOV R0, R32 ;  /* 0x0000002000007202 */ /* 0x000fce0000000f00 */
.L_x_17117:
[----:B------:R-:W-:Y:S05]  /*4950*/  BSYNC B2 ;  /* 0x0000000000027941 */ /* 0x000fea0003800000 */
.L_x_17115:
        /* <DEDUP_REMOVED lines=16> */
.L_x_17121:
[----:B------:R-:W-:Y:S05]  /*4a60*/  BSYNC B3 ;  /* 0x0000000000037941 */ /* 0x000fea0003800000 */
.L_x_17120:
        /* <DEDUP_REMOVED lines=44> */
.L_x_17119:
[----:B------:R-:W-:Y:S05]  /*4d30*/  BSYNC B2 ;  /* 0x0000000000027941 */ /* 0x000fea0003800000 */
.L_x_17118:
        /* <DEDUP_REMOVED lines=8> */
[----:B------:R-:W-:-:S04]  /*4dc0*/  FADD.FTZ R57, R0, R57 ;  /* 0x0000003900397221 */ /* 0x000fc80000010000 */
[----:B------:R-:W-:-:S07]  /*4dd0*/  @P0 FADD.FTZ R57, R45, R57 ;  /* 0x000000392d390221 */ /* 0x000fce0000010000 */
.L_x_17114:
        /* <DEDUP_REMOVED lines=12> */
.L_x_17123:
[----:B------:R-:W-:-:S07]  /*4ea0*/  IMAD.MOV.U32 R0, RZ, RZ, R32 ;  /* 0x000000ffff007224 */ /* 0x000fce00078e0020 */
.L_x_17124:
[----:B------:R-:W-:Y:S05]  /*4eb0*/  BSYNC B2 ;  /* 0x0000000000027941 */ /* 0x000fea0003800000 */
.L_x_17122:
        /* <DEDUP_REMOVED lines=16> */
.L_x_17128:
[----:B------:R-:W-:Y:S05]  /*4fc0*/  BSYNC B3 ;  /* 0x0000000000037941 */ /* 0x000fea0003800000 */
.L_x_17127:
        /* <DEDUP_REMOVED lines=44> */
.L_x_17126:
[----:B------:R-:W-:Y:S05]  /*5290*/  BSYNC B2 ;  /* 0x0000000000027941 */ /* 0x000fea0003800000 */
.L_x_17125:
[----:B------:R-:W-:Y:S02]  /*52a0*/  I2FP.F32.U32 R0, R0 ;  /* 0x0000000000007245 */ /* 0x000fe40000201000 */
[----:B------:R-:W-:Y:S02]  /*52b0*/  SHF.L.U32 R58, R61, 0x10, RZ ;  /* 0x000000103d3a7819 */ /* 0x000fe400000006ff */
        /* <DEDUP_REMOVED lines=10> */
[----:B------:R-:W-:Y:S02]  /*5360*/  IMAD.MOV.U32 R61, RZ, RZ, R60 ;  /* 0x000000ffff3d7224 */ /* 0x000fe400078e003c */
[----:B------:R-:W-:Y:S01]  /*5370*/  FADD.FTZ R58, R46, R58 ;  /* 0x0000003a2e3a7221 */ /* 0x000fe20000010000 */
[----:B------:R-:W-:Y:S06]  /*5380*/  BRA `(.L_x_17130) ;  /* 0x0000000400547947 */ /* 0x000fec0003800000 */
.L_x_17129:
        /* <DEDUP_REMOVED lines=12> */
.L_x_17132:
[----:B------:R-:W-:-:S07]  /*5450*/  IMAD.MOV.U32 R59, RZ, RZ, R32 ;  /* 0x000000ffff3b7224 */ /* 0x000fce00078e0020 */
.L_x_17133:
[----:B------:R-:W-:Y:S05]  /*5460*/  BSYNC B2 ;  /* 0x0000000000027941 */ /* 0x000fea0003800000 */
.L_x_17131:
        /* <DEDUP_REMOVED lines=16> */
.L_x_17137:
[----:B------:R-:W-:Y:S05]  /*5570*/  BSYNC B3 ;  /* 0x0000000000037941 */ /* 0x000fea0003800000 */
.L_x_17136:
        /* <DEDUP_REMOVED lines=44> */
.L_x_17135:
[----:B------:R-:W-:Y:S05]  /*5840*/  BSYNC B2 ;  /* 0x0000000000027941 */ /* 0x000fea0003800000 */
.L_x_17134:
[----:B------:R-:W-:-:S05]  /*5850*/  I2FP.F32.U32 R59, R59 ;  /* 0x0000003b003b7245 */ /* 0x000fca0000201000 */
[----:B------:R-:W-:-:S05]  /*5860*/  FFMA.FTZ R59, R59, R121, 1.1641532182693481445e-10 ;  /* 0x2f0000003b3b7423 */ /* 0x000fca0000010079 */
[----:B------:R-:W-:Y:S02]  /*5870*/  FSETP.GTU.FTZ.AND P3, PT, R59, R120, PT ;  /* 0x000000783b00720b */ /* 0x000fe40003f7c000 */
[----:B------:R-:W-:Y:S02]  /*5880*/  SHF.L.U32 R59, R53, 0x10, RZ ;  /* 0x00000010353b7819 */ /* 0x000fe400000006ff */
[----:B------:R-:W-:-:S03]  /*5890*/  SEL R159, RZ, 0x1, P3 ;  /* 0x00000001ff9f7807 */ /* 0x000fc60001800000 */
[----:B------:R-:W-:-:S05]  /*58a0*/  FMUL.FTZ R59, R59, R126 ;  /* 0x0000007e3b3b7220 */ /* 0x000fca0000410000 */
[----:B------:R-:W-:-:S05]  /*58b0*/  FSEL R59, R59, RZ, !P3 ;  /* 0x000000ff3b3b7208 */ /* 0x000fca0005800000 */
[----:B------:R-:W-:-:S04]  /*58c0*/  FADD.FTZ R58, R59, R58 ;  /* 0x0000003a3b3a7221 */ /* 0x000fc80000010000 */
[----:B------:R-:W-:-:S07]  /*58d0*/  @P0 FADD.FTZ R58, R46, R58 ;  /* 0x0000003a2e3a0221 */ /* 0x000fce0000010000 */
.L_x_17130:
        /* <DEDUP_REMOVED lines=12> */
.L_x_17139:
[----:B------:R-:W-:-:S07]  /*59a0*/  IMAD.MOV.U32 R59, RZ, RZ, R32 ;  /* 0x000000ffff3b7224 */ /* 0x000fce00078e0020 */
.L_x_17140:
[----:B------:R-:W-:Y:S05]  /*59b0*/  BSYNC B2 ;  /* 0x0000000000027941 */ /* 0x000fea0003800000 */
.L_x_17138:
        /* <DEDUP_REMOVED lines=16> */
.L_x_17144:
[----:B------:R-:W-:Y:S05]  /*5ac0*/  BSYNC B3 ;  /* 0x0000000000037941 */ /* 0x000fea0003800000 */
.L_x_17143:
        /* <DEDUP_REMOVED lines=44> */
.L_x_17142:
[----:B------:R-:W-:Y:S05]  /*5d90*/  BSYNC B2 ;  /* 0x0000000000027941 */ /* 0x000fea0003800000 */
.L_x_17141:
        /* <DEDUP_REMOVED lines=11> */
[----:B------:R-:W-:Y:S01]  /*5e50*/  MOV R122, R60 ;  /* 0x0000003c007a7202 */ /* 0x000fe20000000f00 */
[----:B------:R-:W-:Y:S01]  /*5e60*/  FADD.FTZ R59, R47, R59 ;  /* 0x0000003b2f3b7221 */ /* 0x000fe20000010000 */
[----:B------:R-:W-:Y:S06]  /*5e70*/  BRA `(.L_x_17146) ;  /* 0x0000000400587947 */ /* 0x000fec0003800000 */
.L_x_17145:
        /* <DEDUP_REMOVED lines=12> */
.L_x_17148:
[----:B------:R-:W-:-:S07]  /*5f40*/  IMAD.MOV.U32 R0, RZ, RZ, R32 ;  /* 0x000000ffff007224 */ /* 0x000fce00078e0020 */
.L_x_17149:
[----:B------:R-:W-:Y:S05]  /*5f50*/  BSYNC B2 ;  /* 0x0000000000027941 */ /* 0x000fea0003800000 */
.L_x_17147:
        /* <DEDUP_REMOVED lines=16> */
.L_x_17153:
[----:B------:R-:W-:Y:S05]  /*6060*/  BSYNC B3 ;  /* 0x0000000000037941 */ /* 0x000fea0003800000 */
.L_x_17152:
        /* <DEDUP_REMOVED lines=44> */
.L_x_17151:
[----:B------:R-:W-:Y:S05]  /*6330*/  BSYNC B2 ;  /* 0x0000000000027941 */ /* 0x000fea0003800000 */
.L_x_17150:
        /* <DEDUP_REMOVED lines=10> */
.L_x_17146:
        /* <DEDUP_REMOVED lines=12> */
.L_x_17155:
[----:B------:R-:W-:-:S07]  /*64a0*/  MOV R0, R32 ;  /* 0x0000002000007202 */ /* 0x000fce0000000f00 */
.L_x_17156:
[----:B------:R-:W-:Y:S05]  /*64b0*/  BSYNC B2 ;  /* 0x0000000000027941 */ /* 0x000fea0003800000 */
.L_x_17154:
        /* <DEDUP_REMOVED lines=16> */
.L_x_17160:
[----:B------:R-:W-:Y:S05]  /*65c0*/  BSYNC B3 ;  /* 0x0000000000037941 */ /* 0x000fea0003800000 */
.L_x_17159:
        /* <DEDUP_REMOVED lines=44> */
.L_x_17158:
[----:B------:R-:W-:Y:S05]  /*6890*/  BSYNC B2 ;  /* 0x0000000000027941 */ /* 0x000fea0003800000 */
.L_x_17157:
        /* <DEDUP_REMOVED lines=15> */
.L_x_17161:
        /* <DEDUP_REMOVED lines=12> */
.L_x_17164:
[----:B------:R-:W-:-:S07]  /*6a50*/  MOV R0, R32 ;  /* 0x0000002000007202 */ /* 0x000fce0000000f00 */
.L_x_17165:
[----:B------:R-:W-:Y:S05]  /*6a60*/  BSYNC B2 ;  /* 0x0000000000027941 */ /* 0x000fea0003800000 */
.L_x_17163:
        /* <DEDUP_REMOVED lines=16> */
.L_x_17169:
[----:B------:R-:W-:Y:S05]  /*6b70*/  BSYNC B3 ;  /* 0x0000000000037941 */ /* 0x000fea0003800000 */
.L_x_17168:
        /* <DEDUP_REMOVED lines=44> */
.L_x_17167:
[----:B------:R-:W-:Y:S05]  /*6e40*/  BSYNC B2 ;  /* 0x0000000000027941 */ /* 0x000fea0003800000 */
.L_x_17166:
        /* <DEDUP_REMOVED lines=9> */
.L_x_17162:
        /* <DEDUP_REMOVED lines=12> */
.L_x_17171:
[----:B------:R-:W-:-:S07]  /*6fa0*/  IMAD.MOV.U32 R0, RZ, RZ, R32 ;  /* 0x000000ffff007224 */ /* 0x000fce00078e0020 */
.L_x_17172:
[----:B------:R-:W-:Y:S05]  /*6fb0*/  BSYNC B2 ;  /* 0x0000000000027941 */ /* 0x000fea0003800000 */
.L_x_17170:
        /* <DEDUP_REMOVED lines=16> */
.L_x_17176:
[----:B------:R-:W-:Y:S05]  /*70c0*/  BSYNC B3 ;  /* 0x0000000000037941 */ /* 0x000fea0003800000 */
.L_x_17175:
        /* <DEDUP_REMOVED lines=44> */
.L_x_17174:
[----:B------:R-:W-:Y:S05]  /*7390*/  BSYNC B2 ;  /* 0x0000000000027941 */ /* 0x000fea0003800000 */
.L_x_17173:
        /* <DEDUP_REMOVED lines=9> */
[----:B------:R-:W-:Y:S02]  /*7430*/  IMAD.MOV.U32 R62, RZ, RZ, R122 ;  /* 0x000000ffff3e7224 */ /* 0x000fe400078e007a */
[----:B------:R-:W-:Y:S01]  /*7440*/  FADD.FTZ R61, R49, R61 ;  /* 0x0000003d313d7221 */ /* 0x000fe20000010000 */
[----:B------:R-:W-:Y:S06]  /*7450*/  BRA `(.L_x_17178) ;  /* 0x0000000400587947 */ /* 0x000fec0003800000 */
.L_x_17177:
        /* <DEDUP_REMOVED lines=12> */
.L_x_17180:
[----:B------:R-:W-:-:S07]  /*7520*/  IMAD.MOV.U32 R0, RZ, RZ, R32 ;  /* 0x000000ffff007224 */ /* 0x000fce00078e0020 */
.L_x_17181:
[----:B------:R-:W-:Y:S05]  /*7530*/  BSYNC B2 ;  /* 0x0000000000027941 */ /* 0x000fea0003800000 */
.L_x_17179:
        /* <DEDUP_REMOVED lines=16> */
.L_x_17185:
[----:B------:R-:W-:Y:S05]  /*7640*/  BSYNC B3 ;  /* 0x0000000000037941 */ /* 0x000fea0003800000 */
.L_x_17184:
        /* <DEDUP_REMOVED lines=44> */
.L_x_17183:
[----:B------:R-:W-:Y:S05]  /*7910*/  BSYNC B2 ;  /* 0x0000000000027941 */ /* 0x000fea0003800000 */
.L_x_17182:
        /* <DEDUP_REMOVED lines=8> */
[----:B------:R-:W-:-:S04]  /*79a0*/  FADD.FTZ R61, R0, R61 ;  /* 0x0000003d003d7221 */ /* 0x000fc80000010000 */
[----:B------:R-:W-:-:S07]  /*79b0*/  @P0 FADD.FTZ R61, R49, R61 ;  /* 0x0000003d313d0221 */ /* 0x000fce0000010000 */
.L_x_17178:
        /* <DEDUP_REMOVED lines=12> */
.L_x_17187:
[----:B------:R-:W-:-:S07]  /*7a80*/  IMAD.MOV.U32 R0, RZ, RZ, R32 ;  /* 0x000000ffff007224 */ /* 0x000fce00078e0020 */
.L_x_17188:
[----:B------:R-:W-:Y:S05]  /*7a90*/  BSYNC B2 ;  /* 0x0000000000027941 */ /* 0x000fea0003800000 */
.L_x_17186:
        /* <DEDUP_REMOVED lines=16> */
.L_x_17192:
[----:B------:R-:W-:Y:S05]  /*7ba0*/  BSYNC B3 ;  /* 0x0000000000037941 */ /* 0x000fea0003800000 */
.L_x_17191:
        /* <DEDUP_REMOVED lines=44> */
.L_x_17190:
[----:B------:R-:W-:Y:S05]  /*7e70*/  BSYNC B2 ;  /* 0x0000000000027941 */ /* 0x000fea0003800000 */
.L_x_17189:
        /* <DEDUP_REMOVED lines=10> */
[----:B------:R-:W-:Y:S01]  /*7f20*/  MOV R123, R122 ;  /* 0x0000007a007b7202 */ /* 0x000fe20000000f00 */
[----:B------:R-:W-:Y:S01]  /*7f30*/  FADD.FTZ R62, R50, R62 ;  /* 0x0000003e323e7221 */ /* 0x000fe20000010000 */
[----:B------:R-:W-:Y:S06]  /*7f40*/  BRA `(.L_x_17194) ;  /* 0x0000000400547947 */ /* 0x000fec0003800000 */
.L_x_17193:
        /* <DEDUP_REMOVED lines=12> */
.L_x_17196:
[----:B------:R-:W-:-:S07]  /*8010*/  IMAD.MOV.U32 R0, RZ, RZ, R32 ;  /* 0x000000ffff007224 */ /* 0x000fce00078e0020 */
.L_x_17197:
[----:B------:R-:W-:Y:S05]  /*8020*/  BSYNC B2 ;  /* 0x0000000000027941 */ /* 0x000fea0003800000 */
.L_x_17195:
        /* <DEDUP_REMOVED lines=16> */
.L_x_17201:
[----:B------:R-:W-:Y:S05]  /*8130*/  BSYNC B3 ;  /* 0x0000000000037941 */ /* 0x000fea0003800000 */
.L_x_17200:
        /* <DEDUP_REMOVED lines=44> */
.L_x_17199:
[----:B------:R-:W-:Y:S05]  /*8400*/  BSYNC B2 ;  /* 0x0000000000027941 */ /* 0x000fea0003800000 */
.L_x_17198:
        /* <DEDUP_REMOVED lines=9> */
.L_x_17194:
        /* <DEDUP_REMOVED lines=12> */
.L_x_17203:
[----:B------:R-:W-:-:S07]  /*8560*/  MOV R0, R32 ;  /* 0x0000002000007202 */ /* 0x000fce0000000f00 */
.L_x_17204:
[----:B------:R-:W-:Y:S05]  /*8570*/  BSYNC B2 ;  /* 0x0000000000027941 */ /* 0x000fea0003800000 */
.L_x_17202:
        /* <DEDUP_REMOVED lines=16> */
.L_x_17208:
[----:B------:R-:W-:Y:S05]  /*8680*/  BSYNC B3 ;  /* 0x0000000000037941 */ /* 0x000fea0003800000 */
.L_x_17207:
        /* <DEDUP_REMOVED lines=44> */
.L_x_17206:
[----:B------:R-:W-:Y:S05]  /*8950*/  BSYNC B2 ;  /* 0x0000000000027941 */ /* 0x000fea0003800000 */
.L_x_17205:
        /* <DEDUP_REMOVED lines=9> */
[----:B------:R-:W-:Y:S02]  /*89f0*/  IMAD.MOV.U32 R0, RZ, RZ, R122 ;  /* 0x000000ffff007224 */ /* 0x000fe400078e007a */
[----:B------:R-:W-:Y:S01]  /*8a00*/  FADD.FTZ R63, R51, R63 ;  /* 0x0000003f333f7221 */ /* 0x000fe20000010000 */
[----:B------:R-:W-:Y:S06]  /*8a10*/  BRA `(.L_x_17210) ;  /* 0x0000000400587947 */ /* 0x000fec0003800000 */
.L_x_17209:
        /* <DEDUP_REMOVED lines=12> */
.L_x_17212:
[----:B------:R-:W-:-:S07]  /*8ae0*/  MOV R127, R32 ;  /* 0x00000020007f7202 */ /* 0x000fce0000000f00 */
.L_x_17213:
[----:B------:R-:W-:Y:S05]  /*8af0*/  BSYNC B2 ;  /* 0x0000000000027941 */ /* 0x000fea0003800000 */
.L_x_17211:
        /* <DEDUP_REMOVED lines=16> */
.L_x_17217:
[----:B------:R-:W-:Y:S05]  /*8c00*/  BSYNC B3 ;  /* 0x0000000000037941 */ /* 0x000fea0003800000 */
.L_x_17216:
        /* <DEDUP_REMOVED lines=42> */
[----:B------:R-:W-:Y:S02]  /*8eb0*/  LOP3.LUT R3, R123, UR24, R124, 0x96, !PT ;  /* 0x000000187b037c12 */ /* 0x000fe4000f8e967c */
[----:B------:R-:W-:-:S07]  /*8ec0*/  MOV R32, R122 ;  /* 0x0000007a00207202 */ /* 0x000fce0000000f00 */
.L_x_17215:
[----:B------:R-:W-:Y:S05]  /*8ed0*/  BSYNC B2 ;  /* 0x0000000000027941 */ /* 0x000fea0003800000 */
.L_x_17214:
        /* <DEDUP_REMOVED lines=10> */
.L_x_17210:
[----:B------:R-:W-:Y:S02]  /*8f80*/  SEL R121, RZ, 0x10000, P4 ;  /* 0x00010000ff797807 */ /* 0x000fe40002000000 */
[C---:B------:R-:W-:Y:S02]  /*8f90*/  LOP3.LUT P4, RZ, R5.reuse, 0x2, RZ, 0xc0, !PT ;  /* 0x0000000205ff7812 */ /* 0x040fe4000788c0ff */
[----:B------:R-:W-:Y:S02]  /*8fa0*/  SEL R124, RZ, 0x1000000, P5 ;  /* 0x01000000ff7c7807 */ /* 0x000fe40002800000 */
[----:B------:R-:W-:Y:S02]  /*8fb0*/  SEL R122, RZ, 0x100, P3 ;  /* 0x00000100ff7a7807 */ /* 0x000fe40001800000 */
[----:B------:R-:W-:Y:S02]  /*8fc0*/  SEL R120, RZ, 0x1, P4 ;  /* 0x00000001ff787807 */ /* 0x000fe40002000000 */
[----:B------:R-:W-:-:S02]  /*8fd0*/  LOP3.LUT P5, RZ, R5, 0x1, RZ, 0xc0, !PT ;  /* 0x0000000105ff7812 */ /* 0x000fc400078ac0ff */
[----:B------:R-:W-:Y:S01]  /*8fe0*/  LOP3.LUT R124, R122, R124, R121, 0xfe, !PT ;  /* 0x0000007c7a7c7212 */ /* 0x000fe200078efe79 */
[----:B------:R-:W-:Y:S01]  /*8ff0*/  IMAD.WIDE.U32 R120, R120, 0x1000000, RZ ;  /* 0x0100000078787825 */ /* 0x000fe200078e00ff */
[----:B------:R-:W-:Y:S02]  /*9000*/  SEL R123, RZ, 0x1, P5 ;  /* 0x00000001ff7b7807 */ /* 0x000fe40002800000 */
[C---:B------:R-:W-:Y:S02]  /*9010*/  LOP3.LUT P6, RZ, R5.reuse, 0x4, RZ, 0xc0, !PT ;  /* 0x0000000405ff7812 */ /* 0x040fe400078cc0ff */
[----:B------:R-:W-:Y:S02]  /*9020*/  LOP3.LUT P0, RZ, R5, 0x8, RZ, 0xc0, !PT ;  /* 0x0000000805ff7812 */ /* 0x000fe4000780c0ff */
[----:B------:R-:W-:Y:S02]  /*9030*/  LOP3.LUT R121, R121, R124, R123, 0xfe, !PT ;  /* 0x0000007c79797212 */ /* 0x000fe400078efe7b */
[----:B------:R-:W-:-:S02]  /*9040*/  SEL R122, RZ, 0x1, P6 ;  /* 0x00000001ff7a7807 */ /* 0x000fc40003000000 */
[----:B------:R-:W-:Y:S02]  /*9050*/  SEL R124, RZ, 0x1, P0 ;  /* 0x00000001ff7c7807 */ /* 0x000fe40000000000 */
[----:B------:R-:W-:Y:S01]  /*9060*/  LOP3.LUT P2, RZ, R5, 0x10, RZ, 0xc0, !PT ;  /* 0x0000001005ff7812 */ /* 0x000fe2000784c0ff */
[----:B------:R-:W-:Y:S01]  /*9070*/  IMAD.WIDE.U32 R122, R122, 0x10000, RZ ;  /* 0x000100007a7a7825 */ /* 0x000fe200078e00ff */
[C---:B------:R-:W-:Y:S02]  /*9080*/  SHF.L.U32 R127, R156.reuse, 0x3, RZ ;  /* 0x000000039c7f7819 */ /* 0x040fe400000006ff */
[----:B------:R-:W-:Y:S01]  /*9090*/  SHF.L.U64.HI R126, R156, 0x3, RZ ;  /* 0x000000039c7e7819 */ /* 0x000fe200000102ff */
[----:B------:R-:W-:-:S03]  /*90a0*/  IMAD.WIDE.U32 R124, R124, 0x100, RZ ;  /* 0x000001007c7c7825 */ /* 0x000fc600078e00ff */
[----:B------:R-:W-:Y:S02]  /*90b0*/  LOP3.LUT R122, R124, R120, R122, 0xfe, !PT ;  /* 0x000000787c7a7212 */ /* 0x000fe400078efe7a */
[C---:B------:R-:W-:Y:S02]  /*90c0*/  LEA R120, P0, R156.reuse, UR28, 0x5 ;  /* 0x0000001c9c787c11 */ /* 0x040fe4000f8028ff */
[----:B------:R-:W-:Y:S02]  /*90d0*/  LOP3.LUT R123, R125, R121, R123, 0xfe, !PT ;  /* 0x000000797d7b7212 */ /* 0x000fe400078efe7b */
[----:B------:R-:W-:Y:S02]  /*90e0*/  LEA.HI.X R121, R156, UR29, RZ, 0x5, P0 ;  /* 0x0000001d9c797c11 */ /* 0x000fe400080f2cff */
[----:B------:R-:W-:-:S03]  /*90f0*/  SEL R124, RZ, 0x1, P2 ;  /* 0x00000001ff7c7807 */ /* 0x000fc60001000000 */
[----:B------:R-:W-:Y:S01]  /*9100*/  STG.E.128 desc[UR4][R120.64], R56 ;  /* 0x0000003878007986 */ /* 0x000fe2000c101d04 */
[----:B------:R-:W-:-:S03]  /*9110*/  LOP3.LUT R122, R122, R124, RZ, 0xfc, !PT ;  /* 0x0000007c7a7a7212 */ /* 0x000fc600078efcff */
[----:B------:R0:W-:Y:S02]  /*9120*/  STG.E.128 desc[UR4][R120.64+0x10], R60 ;  /* 0x0000103c78007986 */ /* 0x0001e4000c101d04 */
[----:B0-----:R-:W-:-:S04]  /*9130*/  IADD3 R120, P0, R127, UR30, RZ ;  /* 0x0000001e7f787c10 */ /* 0x001fc8000ff1e0ff */
        /* <DEDUP_REMOVED lines=23> */
.L_x_17218:
[----:B01----:R-:W-:-:S07]  /*92b0*/  VIADD R120, R156, 0x20 ;  /* 0x000000209c787836 */ /* 0x003fce0000000000 */
.L_x_17089:
[----:B------:R-:W-:Y:S05]  /*92c0*/  BSYNC B1 ;  /* 0x0000000000017941 */ /* 0x000fea0003800000 */
.L_x_17088:
[----:B------:R-:W-:Y:S01]  /*92d0*/  LOP3.LUT P0, RZ, R5, 0x1000, RZ, 0xc0, !PT ;  /* 0x0000100005ff7812 */ /* 0x000fe2000780c0ff */
[----:B------:R-:W-:-:S12]  /*92e0*/  BSSY B1, `(.L_x_17219) ;  /* 0x00005c4000017945 */ /* 0x000fd80003800000 */
[----:B------:R-:W-:Y:S05]  /*92f0*/  @!P0 BRA `(.L_x_17220) ;  /* 0x0000005c00088947 */ /* 0x000fea0003800000 */
        /* <DEDUP_REMOVED lines=16> */
[C---:B------:R-:W-:Y:S02]  /*9400*/  ISETP.NE.AND P2, PT, R0.reuse, 0x1, PT ;  /* 0x000000010000780c */ /* 0x040fe40003f45270 */
        /* <DEDUP_REMOVED lines=10> */
.L_x_17222:
[----:B------:R-:W-:-:S07]  /*94b0*/  IMAD.MOV.U32 R124, RZ, RZ, R32 ;  /* 0x000000ffff7c7224 */ /* 0x000fce00078e0020 */
.L_x_17223:
[----:B------:R-:W-:Y:S05]  /*94c0*/  BSYNC B2 ;  /* 0x0000000000027941 */ /* 0x000fea0003800000 */
.L_x_17221:
        /* <DEDUP_REMOVED lines=16> */
.L_x_17227:
[----:B------:R-:W-:Y:S05]  /*95d0*/  BSYNC B3 ;  /* 0x0000000000037941 */ /* 0x000fea0003800000 */
.L_x_17226:
        /* <DEDUP_REMOVED lines=44> */
.L_x_17225:
[----:B------:R-:W-:Y:S05]  /*98a0*/  BSYNC B2 ;  /* 0x0000000000027941 */ /* 0x000fea0003800000 */
.L_x_17224:
        /* <DEDUP_REMOVED lines=17> */
[----:B------:R-:W-:Y:S01]  /*99c0*/  MOV R65, R66 ;  /* 0x0000004200417202 */ /* 0x000fe20000000f00 */
[----:B------:R-:W-:Y:S01]  /*99d0*/  FADD.FTZ R64, R44, R64 ;  /* 0x000000402c407221 */ /* 0x000fe20000010000 */
[----:B------:R-:W-:Y:S06]  /*99e0*/  BRA `(.L_x_17229) ;  /* 0x0000000400547947 */ /* 0x000fec0003800000 */
.L_x_17228:
        /* <DEDUP_REMOVED lines=12> */
.L_x_17231:
[----:B------:R-:W-:-:S07]  /*9ab0*/  IMAD.MOV.U32 R0, RZ, RZ, R32 ;  /* 0x000000ffff007224 */ /* 0x000fce00078e0020 */
.L_x_17232:
[----:B------:R-:W-:Y:S05]  /*9ac0*/  BSYNC B2 ;  /* 0x0000000000027941 */ /* 0x000fea0003800000 */
.L_x_17230:
        /* <DEDUP_REMOVED lines=16> */
.L_x_17236:
[----:B------:R-:W-:Y:S05]  /*9bd0*/  BSYNC B3 ;  /* 0x0000000000037941 */ /* 0x000fea0003800000 */
.L_x_17235:
        /* <DEDUP_REMOVED lines=44> */
.L_x_17234:
[----:B------:R-:W-:Y:S05]  /*9ea0*/  BSYNC B2 ;  /* 0x0000000000027941 */ /* 0x000fea0003800000 */
.L_x_17233:
        /* <DEDUP_REMOVED lines=9> */
.L_x_17229:
        /* <DEDUP_REMOVED lines=12> */
.L_x_17238:
[----:B------:R-:W-:-:S07]  /*a000*/  MOV R0, R32 ;  /* 0x0000002000007202 */ /* 0x000fce0000000f00 */
.L_x_17239:
[----:B------:R-:W-:Y:S05]  /*a010*/  BSYNC B2 ;  /* 0x0000000000027941 */ /* 0x000fea0003800000 */
.L_x_17237:
        /* <DEDUP_REMOVED lines=16> */
.L_x_17243:
[----:B------:R-:W-:Y:S05]  /*a120*/  BSYNC B3 ;  /* 0x0000000000037941 */ /* 0x000fea0003800000 */
.L_x_17242:
        /* <DEDUP_REMOVED lines=44> */
.L_x_17241:
[----:B------:R-:W-:Y:S05]  /*a3f0*/  BSYNC B2 ;  /* 0x0000000000027941 */ /* 0x000fea0003800000 */
.L_x_17240:
        /* <DEDUP_REMOVED lines=14> */
.L_x_17244:
        /* <DEDUP_REMOVED lines=12> */
.L_x_17247:
[----:B------:R-:W-:-:S07]  /*a5a0*/  MOV R0, R32 ;  /* 0x0000002000007202 */ /* 0x000fce0000000f00 */
.L_x_17248:
[----:B------:R-:W-:Y:S05]  /*a5b0*/  BSYNC B2 ;  /* 0x0000000000027941 */ /* 0x000fea0003800000 */
.L_x_17246:
        /* <DEDUP_REMOVED lines=16> */
.L_x_17252:
[----:B------:R-:W-:Y:S05]  /*a6c0*/  BSYNC B3 ;  /* 0x0000000000037941 */ /* 0x000fea0003800000 */
.L_x_17251:
        /* <DEDUP_REMOVED lines=44> */
.L_x_17250:
[----:B------:R-:W-:Y:S05]  /*a990*/  BSYNC B2 ;  /* 0x0000000000027941 */ /* 0x000fea0003800000 */
.L_x_17249:
        /* <DEDUP_REMOVED lines=10> */
.L_x_17245:
        /* <DEDUP_REMOVED lines=12> */
.L_x_17254:
[----:B------:R-:W-:-:S07]  /*ab00*/  IMAD.MOV.U32 R0, RZ, RZ, R32 ;  /* 0x000000ffff007224 */ /* 0x000fce00078e0020 */
.L_x_17255:
[----:B------:R-:W-:Y:S05]  /*ab10*/  BSYNC B2 ;  /* 0x0000000000027941 */ /* 0x000fea0003800000 */
.L_x_17253:
        /* <DEDUP_REMOVED lines=16> */
.L_x_17259:
[----:B------:R-:W-:Y:S05]  /*ac20*/  BSYNC B3 ;  /* 0x0000000000037941 */ /* 0x000fea0003800000 */
.L_x_17258:
        /* <DEDUP_REMOVED lines=44> */
.L_x_17257:
[----:B------:R-:W-:Y:S05]  /*aef0*/  BSYNC B2 ;  /* 0x0000000000027941 */ /* 0x000fea0003800000 */
.L_x_17256:
        /* <DEDUP_REMOVED lines=15> */
.L_x_17260:
        /* <DEDUP_REMOVED lines=12> */
.L_x_17263:
[----:B------:R-:W-:-:S07]  /*b0b0*/  IMAD.MOV.U32 R67, RZ, RZ, R32 ;  /* 0x000000ffff437224 */ /* 0x000fce00078e0020 */
.L_x_17264:
[----:B------:R-:W-:Y:S05]  /*b0c0*/  BSYNC B2 ;  /* 0x0000000000027941 */ /* 0x000fea0003800000 */
.L_x_17262:
        /* <DEDUP_REMOVED lines=16> */
.L_x_17268:
[----:B------:R-:W-:Y:S05]  /*b1d0*/  BSYNC B3 ;  /* 0x0000000000037941 */ /* 0x000fea0003800000 */
.L_x_17267:
        /* <DEDUP_REMOVED lines=44> */
.L_x_17266:
[----:B------:R-:W-:Y:S05]  /*b4a0*/  BSYNC B2 ;  /* 0x0000000000027941 */ /* 0x000fea0003800000 */
.L_x_17265:
        /* <DEDUP_REMOVED lines=9> */
.L_x_17261:
        /* <DEDUP_REMOVED lines=12> */
.L_x_17270:
[----:B------:R-:W-:-:S07]  /*b600*/  IMAD.MOV.U32 R67, RZ, RZ, R32 ;  /* 0x000000ffff437224 */ /* 0x000fce00078e0020 */
.L_x_17271:
[----:B------:R-:W-:Y:S05]  /*b610*/  BSYNC B2 ;  /* 0x0000000000027941 */ /* 0x000fea0003800000 */
.L_x_17269:
        /* <DEDUP_REMOVED lines=16> */
.L_x_17275:
[----:B------:R-:W-:Y:S05]  /*b720*/  BSYNC B3 ;  /* 0x0000000000037941 */ /* 0x000fea0003800000 */
.L_x_17274:
        /* <DEDUP_REMOVED lines=44> */
.L_x_17273:
[----:B------:R-:W-:Y:S05]  /*b9f0*/  BSYNC B2 ;  /* 0x0000000000027941 */ /* 0x000fea0003800000 */
.L_x_17272:
        /* <DEDUP_REMOVED lines=14> */
.L_x_17276:
        /* <DEDUP_REMOVED lines=12> */
.L_x_17279:
[----:B------:R-:W-:-:S07]  /*bba0*/  IMAD.MOV.U32 R0, RZ, RZ, R32 ;  /* 0x000000ffff007224 */ /* 0x000fce00078e0020 */
.L_x_17280:
[----:B------:R-:W-:Y:S05]  /*bbb0*/  BSYNC B2 ;  /* 0x0000000000027941 */ /* 0x000fea0003800000 */
.L_x_17278:
        /* <DEDUP_REMOVED lines=16> */
.L_x_17284:
[----:B------:R-:W-:Y:S05]  /*bcc0*/  BSYNC B3 ;  /* 0x0000000000037941 */ /* 0x000fea0003800000 */
.L_x_17283:
        /* <DEDUP_REMOVED lines=44> */
.L_x_17282:
[----:B------:R-:W-:Y:S05]  /*bf90*/  BSYNC B2 ;  /* 0x0000000000027941 */ /* 0x000fea0003800000 */
.L_x_17281:
        /* <DEDUP_REMOVED lines=10> */
.L_x_17277:
        /* <DEDUP_REMOVED lines=12> */
.L_x_17286:
[----:B------:R-:W-:-:S07]  /*c100*/  MOV R0, R32 ;  /* 0x0000002000007202 */ /* 0x000fce0000000f00 */
.L_x_17287:
[----:B------:R-:W-:Y:S05]  /*c110*/  BSYNC B2 ;  /* 0x0000000000027941 */ /* 0x000fea0003800000 */
.L_x_17285:
        /* <DEDUP_REMOVED lines=16> */
.L_x_17291:
[----:B------:R-:W-:Y:S05]  /*c220*/  BSYNC B3 ;  /* 0x0000000000037941 */ /* 0x000fea0003800000 */
.L_x_17290:
        /* <DEDUP_REMOVED lines=44> */
.L_x_17289:
[----:B------:R-:W-:Y:S05]  /*c4f0*/  BSYNC B2 ;  /* 0x0000000000027941 */ /* 0x000fea0003800000 */
.L_x_17288:
        /* <DEDUP_REMOVED lines=15> */
.L_x_17292:
        /* <DEDUP_REMOVED lines=12> */
.L_x_17295:
[----:B------:R-:W-:-:S07]  /*c6b0*/  MOV R0, R32 ;  /* 0x0000002000007202 */ /* 0x000fce0000000f00 */
.L_x_17296:
[----:B------:R-:W-:Y:S05]  /*c6c0*/  BSYNC B2 ;  /* 0x0000000000027941 */ /* 0x000fea0003800000 */
.L_x_17294:
        /* <DEDUP_REMOVED lines=16> */
.L_x_17300:
[----:B------:R-:W-:Y:S05]  /*c7d0*/  BSYNC B3 ;  /* 0x0000000000037941 */ /* 0x000fea0003800000 */
.L_x_17299:
        /* <DEDUP_REMOVED lines=44> */
.L_x_17298:
[----:B------:R-:W-:Y:S05]  /*caa0*/  BSYNC B2 ;  /* 0x0000000000027941 */ /* 0x000fea0003800000 */
.L_x_17297:
        /* <DEDUP_REMOVED lines=9> */
.L_x_17293:
        /* <DEDUP_REMOVED lines=12> */
.L_x_17302:
[----:B------:R-:W-:-:S07]  /*cc00*/  IMAD.MOV.U32 R0, RZ, RZ, R32 ;  /* 0x000000ffff007224 */ /* 0x000fce00078e0020 */
.L_x_17303:
[----:B------:R-:W-:Y:S05]  /*cc10*/  BSYNC B2 ;  /* 0x0000000000027941 */ /* 0x000fea0003800000 */
.L_x_17301:
        /* <DEDUP_REMOVED lines=16> */
.L_x_17307:
[----:B------:R-:W-:Y:S05]  /*cd20*/  BSYNC B3 ;  /* 0x0000000000037941 */ /* 0x000fea0003800000 */
.L_x_17306:
        /* <DEDUP_REMOVED lines=44> */
.L_x_17305:
[----:B------:R-:W-:Y:S05]  /*cff0*/  BSYNC B2 ;  /* 0x0000000000027941 */ /* 0x000fea0003800000 */
.L_x_17304:
        /* <DEDUP_REMOVED lines=12> */
.L_x_17308:
        /* <DEDUP_REMOVED lines=12> */
.L_x_17311:
[----:B------:R-:W-:-:S07]  /*d180*/  IMAD.MOV.U32 R0, RZ, RZ, R32 ;  /* 0x000000ffff007224 */ /* 0x000fce00078e0020 */
.L_x_17312:
[----:B------:R-:W-:Y:S05]  /*d190*/  BSYNC B2 ;  /* 0x0000000000027941 */ /* 0x000fea0003800000 */
.L_x_17310:
        /* <DEDUP_REMOVED lines=16> */
.L_x_17316:
[----:B------:R-:W-:Y:S05]  /*d2a0*/  BSYNC B3 ;  /* 0x0000000000037941 */ /* 0x000fea0003800000 */
.L_x_17315:
        /* <DEDUP_REMOVED lines=44> */
.L_x_17314:
[----:B------:R-:W-:Y:S05]  /*d570*/  BSYNC B2 ;  /* 0x0000000000027941 */ /* 0x000fea0003800000 */
.L_x_17313:
        /* <DEDUP_REMOVED lines=10> */
.L_x_17309:
        /* <DEDUP_REMOVED lines=12> */
.L_x_17318:
[----:B------:R-:W-:-:S07]  /*d6e0*/  IMAD.MOV.U32 R0, RZ, RZ, R32 ;  /* 0x000000ffff007224 */ /* 0x000fce00078e0020 */
.L_x_17319:
[----:B------:R-:W-:Y:S05]  /*d6f0*/  BSYNC B2 ;  /* 0x0000000000027941 */ /* 0x000fea0003800000 */
.L_x_17317:
        /* <DEDUP_REMOVED lines=16> */
.L_x_17323:
[----:B------:R-:W-:Y:S05]  /*d800*/  BSYNC B3 ;  /* 0x0000000000037941 */ /* 0x000fea0003800000 */
.L_x_17322:
        /* <DEDUP_REMOVED lines=44> */
.L_x_17321:
[----:B------:R-:W-:Y:S05]  /*dad0*/  BSYNC B2 ;  /* 0x0000000000027941 */ /* 0x000fea0003800000 */
.L_x_17320:
        /* <DEDUP_REMOVED lines=13> */
.L_x_17324:
        /* <DEDUP_REMOVED lines=12> */
.L_x_17327:
[----:B------:R-:W-:-:S07]  /*dc70*/  IMAD.MOV.U32 R0, RZ, RZ, R32 ;  /* 0x000000ffff007224 */ /* 0x000fce00078e0020 */
.L_x_17328:
[----:B------:R-:W-:Y:S05]  /*dc80*/  BSYNC B2 ;  /* 0x0000000000027941 */ /* 0x000fea0003800000 */
.L_x_17326:
        /* <DEDUP_REMOVED lines=16> */
.L_x_17332:
[----:B------:R-:W-:Y:S05]  /*dd90*/  BSYNC B3 ;  /* 0x0000000000037941 */ /* 0x000fea0003800000 */
.L_x_17331:
        /* <DEDUP_REMOVED lines=44> */
.L_x_17330:
[----:B------:R-:W-:Y:S05]  /*e060*/  BSYNC B2 ;  /* 0x0000000000027941 */ /* 0x000fea0003800000 */
.L_x_17329:
        /* <DEDUP_REMOVED lines=9> */
.L_x_17325:
        /* <DEDUP_REMOVED lines=12> */
.L_x_17334:
[----:B------:R-:W-:-:S07]  /*e1c0*/  MOV R0, R32 ;  /* 0x0000002000007202 */ /* 0x000fce0000000f00 */
.L_x_17335:
[----:B------:R-:W-:Y:S05]  /*e1d0*/  BSYNC B2 ;  /* 0x0000000000027941 */ /* 0x000fea0003800000 */
.L_x_17333:
        /* <DEDUP_REMOVED lines=16> */
.L_x_17339:
[----:B------:R-:W-:Y:S05]  /*e2e0*/  BSYNC B3 ;  /* 0x0000000000037941 */ /* 0x000fea0003800000 */
.L_x_17338:
        /* <DEDUP_REMOVED lines=44> */
.L_x_17337:
[----:B------:R-:W-:Y:S05]  /*e5b0*/  BSYNC B2 ;  /* 0x0000000000027941 */ /* 0x000fea0003800000 */
.L_x_17336:
        /* <DEDUP_REMOVED lines=12> */
.L_x_17340:
        /* <DEDUP_REMOVED lines=12> */
.L_x_17343:
[----:B------:R-:W-:-:S07]  /*e740*/  MOV R164, R32 ;  /* 0x0000002000a47202 */ /* 0x000fce0000000f00 */
.L_x_17344:
[----:B------:R-:W-:Y:S05]  /*e750*/  BSYNC B2 ;  /* 0x0000000000027941 */ /* 0x000fea0003800000 */
.L_x_17342:
        /* <DEDUP_REMOVED lines=16> */
.L_x_17348:
[----:B------:R-:W-:Y:S05]  /*e860*/  BSYNC B3 ;  /* 0x0000000000037941 */ /* 0x000fea0003800000 */
.L_x_17347:
        /* <DEDUP_REMOVED lines=44> */
.L_x_17346:
[----:B------:R-:W-:Y:S05]  /*eb30*/  BSYNC B2 ;  /* 0x0000000000027941 */ /* 0x000fea0003800000 */
.L_x_17345:
        /* <DEDUP_REMOVED lines=10> */
.L_x_17341:
        /* <DEDUP_REMOVED lines=10> */
[----:B------:R-:W-:Y:S02]  /*ec80*/  SEL R121, RZ, 0x1, P5 ;  /* 0x00000001ff797807 */ /* 0x000fe40002800000 */
[----:B------:R-:W-:Y:S02]  /*ec90*/  SEL R124, RZ, 0x1, P6 ;  /* 0x00000001ff7c7807 */ /* 0x000fe40003000000 */
[----:B------:R-:W-:-:S02]  /*eca0*/  SEL R126, RZ, 0x1, P0 ;  /* 0x00000001ff7e7807 */ /* 0x000fc40000000000 */
[----:B------:R-:W-:Y:S01]  /*ecb0*/  LOP3.LUT R123, R123, R125, R121, 0xfe, !PT ;  /* 0x0000007d7b7b7212 */ /* 0x000fe200078efe79 */
[----:B------:R-:W-:Y:S01]  /*ecc0*/  IMAD.WIDE.U32 R124, R124, 0x10000, RZ ;  /* 0x000100007c7c7825 */ /* 0x000fe200078e00ff */
[----:B------:R-:W-:Y:S02]  /*ecd0*/  LOP3.LUT P2, RZ, R5, 0x10, RZ, 0xc0, !PT ;  /* 0x0000001005ff7812 */ /* 0x000fe4000784c0ff */
[----:B------:R-:W-:Y:S01]  /*ece0*/  SHF.L.U32 R168, R120, 0x3, RZ ;  /* 0x0000000378a87819 */ /* 0x000fe200000006ff */
[----:B------:R-:W-:-:S03]  /*ecf0*/  IMAD.WIDE.U32 R126, R126, 0x100, RZ ;  /* 0x000001007e7e7825 */ /* 0x000fc600078e00ff */
[----:B------:R-:W-:Y:S02]  /*ed00*/  LOP3.LUT R121, R126, R122, R124, 0xfe, !PT ;  /* 0x0000007a7e797212 */ /* 0x000fe400078efe7c */
[C---:B------:R-:W-:Y:S02]  /*ed10*/  LEA R122, P0, R120.reuse, UR28, 0x5 ;  /* 0x0000001c787a7c11 */ /* 0x040fe4000f8028ff */
[----:B------:R-:W-:Y:S02]  /*ed20*/  LOP3.LUT R125, R127, R123, R125, 0xfe, !PT ;  /* 0x0000007b7f7d7212 */ /* 0x000fe400078efe7d */
[----:B------:R-:W-:Y:S02]  /*ed30*/  LEA.HI.X R123, R120, UR29, RZ, 0x5, P0 ;  /* 0x0000001d787b7c11 */ /* 0x000fe400080f2cff */
[----:B------:R-:W-:-:S03]  /*ed40*/  SEL R124, RZ, 0x1, P2 ;  /* 0x00000001ff7c7807 */ /* 0x000fc60001000000 */
[----:B------:R-:W-:Y:S01]  /*ed50*/  STG.E.128 desc[UR4][R122.64], R64 ;  /* 0x000000407a007986 */ /* 0x000fe2000c101d04 */
[----:B------:R-:W-:Y:S02]  /*ed60*/  LOP3.LUT R124, R121, R124, RZ, 0xfc, !PT ;  /* 0x0000007c797c7212 */ /* 0x000fe400078efcff */
[----:B------:R-:W-:Y:S01]  /*ed70*/  SHF.L.U64.HI R121, R120, 0x3, RZ ;  /* 0x0000000378797819 */ /* 0x000fe200000102ff */
        /* <DEDUP_REMOVED lines=25> */
.L_x_17349:
[----:B------:R-:W-:-:S07]  /*ef10*/  VIADD R120, R120, 0x20 ;  /* 0x0000002078787836 */ /* 0x000fce0000000000 */
.L_x_17220:
[----:B------:R-:W-:Y:S05]  /*ef20*/  BSYNC B1 ;  /* 0x0000000000017941 */ /* 0x000fea0003800000 */
.L_x_17219:
[----:B------:R-:W-:Y:S01]  /*ef30*/  LOP3.LUT P0, RZ, R5, 0x800, RZ, 0xc0, !PT ;  /* 0x0000080005ff7812 */ /* 0x000fe2000780c0ff */
[----:B------:R-:W-:-:S12]  /*ef40*/  BSSY B1, `(.L_x_17350) ;  /* 0x00005c4000017945 */ /* 0x000fd80003800000 */
[----:B------:R-:W-:Y:S05]  /*ef50*/  @!P0 BRA `(.L_x_17351) ;  /* 0x0000005c00088947 */ /* 0x000fea0003800000 */
[----:B------:R-:W2:Y:S01]  /*ef60*/  LDC.64 R72, c[0x0][0x228] ;  /* 0x00008a00ff487b82 */ /* 0x000ea20000000a00 */
[----:B------:R-:W-:-:S04]  /*ef70*/  ISETP.NE.U32.AND P0, PT, RZ, UR26, PT ;  /* 0x0000001aff007c0c */ /* 0x000fc8000bf05070 */
[----:B------:R-:W-:-:S03]  /*ef80*/  ISETP.NE.AND.EX P0, PT, RZ, UR27, PT, P0 ;  /* 0x0000001bff007c0c */ /* 0x000fc6000bf05300 */
[----:B------:R-:W3:Y:S10]  /*ef90*/  LDC.64 R78, c[0x0][0x220] ;  /* 0x00008800ff4e7b82 */ /* 0x000ef40000000a00 */
[----:B------:R-:W-:-:S04]  /*efa0*/  @P0 LEA R74, P1, R120, UR26, 0x5 ;  /* 0x0000001a784a0c11 */ /* 0x000fc8000f8228ff */
[----:B------:R-:W-:Y:S02]  /*efb0*/  @P0 LEA.HI.X R75, R120, UR27, RZ, 0x5, P1 ;  /* 0x0000001b784b0c11 */ /* 0x000fe400088f2cff */
[----:B--2---:R-:W-:Y:S01]  /*efc0*/  ISETP.NE.U32.AND P1, PT, R72, RZ, PT ;  /* 0x000000ff4800720c */ /* 0x004fe20003f25070 */
[----:B------:R-:W-:Y:S02]  /*efd0*/  BSSY B2, `(.L_x_17352) ;  /* 0x0000015000027945 */ /* 0x000fe40003800000 */
[----:B------:R-:W5:Y:S01]  /*efe0*/  @P0 LDG.E.128 R44, desc[UR4][R74.64] ;  /* 0x000000044a2c0981 */ /* 0x000f62000c1e1d00 */
[----:B------:R-:W-:-:S03]  /*eff0*/  ISETP.NE.AND.EX P1, PT, R73, RZ, PT, P1 ;  /* 0x000000ff4900720c */ /* 0x000fc60003f25310 */
[----:B------:R-:W5:Y:S10]  /*f000*/  @P0 LDG.E.128 R48, desc[UR4][R74.64+0x10] ;  /* 0x000010044a300981 */ /* 0x000f74000c1e1d00 */
[----:B------:R-:W-:-:S04]  /*f010*/  @P1 LEA R76, P2, R120, R72, 0x4 ;  /* 0x00000048784c1211 */ /* 0x000fc800078420ff */
[----:B------:R-:W-:-:S05]  /*f020*/  @P1 LEA.HI.X R77, R120, R73, RZ, 0x4, P2 ;  /* 0x00000049784d1211 */ /* 0x000fca00010f24ff */
[----:B------:R3:W5:Y:S02]  /*f030*/  @P1 LDG.E.128 R52, desc[UR4][R76.64] ;  /* 0x000000044c341981 */ /* 0x000764000c1e1d00 */
[----:B---3--:R-:W-:-:S06]  /*f040*/  IMAD.WIDE.U32 R76, R120, 0x10, R78 ;  /* 0x00000010784c7825 */ /* 0x008fcc00078e004e */
[----:B------:R-:W5:Y:S01]  /*f050*/  LDG.E.128 R76, desc[UR4][R76.64] ;  /* 0x000000044c4c7981 */ /* 0x000f62000c1e1d00 */
[C---:B------:R-:W-:Y:S02]  /*f060*/  ISETP.NE.AND P2, PT, R0.reuse, 0x1, PT ;  /* 0x000000010000780c */ /* 0x040fe40003f45270 */
[----:B------:R-:W-:-:S11]  /*f070*/  IADD3 R74, R0, 0x1, RZ ;  /* 0x00000001004a7810 */ /* 0x000fd60007ffe0ff */
[----:B------:R-:W-:Y:S05]  /*f080*/  @!P2 BRA `(.L_x_17353) ;  /* 0x000000000020a947 */ /* 0x000fea0003800000 */
[----:B------:R-:W-:Y:S01]  /*f090*/  ISETP.NE.AND P2, PT, R0, 0x2, PT ;  /* 0x000000020000780c */ /* 0x000fe20003f45270 */
[----:B0-----:R-:W-:-:S12]  /*f0a0*/  IMAD.MOV.U32 R124, RZ, RZ, R2 ;  /* 0x000000ffff7c7224 */ /* 0x001fd800078e0002 */
[----:B------:R-:W-:Y:S05]  /*f0b0*/  @!P2 BRA `(.L_x_17354) ;  /* 0x000000000018a947 */ /* 0x000fea0003800000 */
[----:B------:R-:W-:Y:S01]  /*f0c0*/  ISETP.NE.AND P2, PT, R0, 0x3, PT ;  /* 0x000000030000780c */ /* 0x000fe20003f45270 */
[----:B------:R-:W-:-:S12]  /*f0d0*/  IMAD.MOV.U32 R124, RZ, RZ, R3 ;  /* 0x000000ffff7c7224 */ /* 0x000fd800078e0003 */
[----:B------:R-:W-:Y:S05]  /*f0e0*/  @P2 BRA `(.L_x_17354) ;  /* 0x00000000000c2947 */ /* 0x000fea0003800000 */
[----:B------:R-:W-:Y:S01]  /*f0f0*/  MOV R124, R34 ;  /* 0x00000022007c7202 */ /* 0x000fe20000000f00 */
[----:B------:R-:W-:Y:S06]  /*f100*/  BRA `(.L_x_17354) ;  /* 0x0000000000047947 */ /* 0x000fec0003800000 */
.L_x_17353:
[----:B0-----:R-:W-:-:S07]  /*f110*/  IMAD.MOV.U32 R124, RZ, RZ, R32 ;  /* 0x000000ffff7c7224 */ /* 0x001fce00078e0020 */
.L_x_17354:
[----:B------:R-:W-:Y:S05]  /*f120*/  BSYNC B2 ;  /* 0x0000000000027941 */ /* 0x000fea0003800000 */
.L_x_17352:
        /* <DEDUP_REMOVED lines=16> */
.L_x_17358:
[----:B------:R-:W-:Y:S05]  /*f230*/  BSYNC B3 ;  /* 0x0000000000037941 */ /* 0x000fea0003800000 */
.L_x_17357:
[----:B------:R-:W-:Y:S01]  /*f240*/  LOP3.LUT R74, R74, UR7, R155, 0x96, !PT ;  /* 0x000000074a4a7c12 */ /* 0x000fe2000f8e969b */
[----:B-1----:R-:W-:-:S04]  /*f250*/  IMAD.HI.U32 R122, R9, -0x326172a9, RZ ;  /* 0xcd9e8d57097a7827 */ /* 0x002fc800078e00ff */
        /* <DEDUP_REMOVED lines=42> */
.L_x_17356:
[----:B------:R-:W-:Y:S05]  /*f500*/  BSYNC B2 ;  /* 0x0000000000027941 */ /* 0x000fea0003800000 */
.L_x_17355:
[----:B------:R-:W0:Y:S01]  /*f510*/  LDC R121, c[0x0][0x294] ;  /* 0x0000a500ff797b82 */ /* 0x000e220000000800 */
[----:B-1----:R-:W-:Y:S01]  /*f520*/  HFMA2.MMA R122, -RZ, RZ, 0.1171875, 0 ;  /* 0x2f800000ff7a7435 */ /* 0x002fe200000001ff */
        /* <DEDUP_REMOVED lines=18> */
.L_x_17359:
        /* <DEDUP_REMOVED lines=12> */
.L_x_17362:
[----:B------:R-:W-:-:S07]  /*f710*/  IMAD.MOV.U32 R0, RZ, RZ, R32 ;  /* 0x000000ffff007224 */ /* 0x000fce00078e0020 */
.L_x_17363:
[----:B------:R-:W-:Y:S05]  /*f720*/  BSYNC B2 ;  /* 0x0000000000027941 */ /* 0x000fea0003800000 */
.L_x_17361:
        /* <DEDUP_REMOVED lines=16> */
.L_x_17367:
[----:B------:R-:W-:Y:S05]  /*f830*/  BSYNC B3 ;  /* 0x0000000000037941 */ /* 0x000fea0003800000 */
.L_x_17366:
        /* <DEDUP_REMOVED lines=44> */
.L_x_17365:
[----:B------:R-:W-:Y:S05]  /*fb00*/  BSYNC B2 ;  /* 0x0000000000027941 */ /* 0x000fea0003800000 */
.L_x_17364:
        /* <DEDUP_REMOVED lines=9> */
.L_x_17360:
        /* <DEDUP_REMOVED lines=12> */
.L_x_17369:
[----:B------:R-:W-:-:S07]  /*fc60*/  MOV R0, R32 ;  /* 0x0000002000007202 */ /* 0x000fce0000000f00 */
.L_x_17370:
[----:B------:R-:W-:Y:S05]  /*fc70*/  BSYNC B2 ;  /* 0x0000000000027941 */ /* 0x000fea0003800000 */
.L_x_17368:
        /* <DEDUP_REMOVED lines=16> */
.L_x_17374:
[----:B------:R-:W-:Y:S05]  /*fd80*/  BSYNC B3 ;  /* 0x0000000000037941 */ /* 0x000fea0003800000 */
.L_x_17373:
        /* <DEDUP_REMOVED lines=44> */
.L_x_17372:
[----:B------:R-:W-:Y:S05]  /*10050*/  BSYNC B2 ;  /* 0x0000000000027941 */ /* 0x000fea0003800000 */
.L_x_17371:
        /* <DEDUP_REMOVED lines=14> */
.L_x_17375:
        /* <DEDUP_REMOVED lines=12> */
.L_x_17378:
[----:B------:R-:W-:-:S07]  /*10200*/  MOV R0, R32 ;  /* 0x0000002000007202 */ /* 0x000fce0000000f00 */
.L_x_17379:
[----:B------:R-:W-:Y:S05]  /*10210*/  BSYNC B2 ;  /* 0x0000000000027941 */ /* 0x000fea0003800000 */
.L_x_17377:
        /* <DEDUP_REMOVED lines=16> */
.L_x_17383:
[----:B------:R-:W-:Y:S05]  /*10320*/  BSYNC B3 ;  /* 0x0000000000037941 */ /* 0x000fea0003800000 */
.L_x_17382:
        /* <DEDUP_REMOVED lines=44> */
.L_x_17381:
[----:B------:R-:W-:Y:S05]  /*105f0*/  BSYNC B2 ;  /* 0x0000000000027941 */ /* 0x000fea0003800000 */
.L_x_17380:
        /* <DEDUP_REMOVED lines=10> */
.L_x_17376:
        /* <DEDUP_REMOVED lines=12> */
.L_x_17385:
[----:B------:R-:W-:-:S07]  /*10760*/  IMAD.MOV.U32 R0, RZ, RZ, R32 ;  /* 0x000000ffff007224 */ /* 0x000fce00078e0020 */
.L_x_17386:
[----:B------:R-:W-:Y:S05]  /*10770*/  BSYNC B2 ;  /* 0x0000000000027941 */ /* 0x000fea0003800000 */
.L_x_17384:
        /* <DEDUP_REMOVED lines=16> */
.L_x_17390:
[----:B------:R-:W-:Y:S05]  /*10880*/  BSYNC B3 ;  /* 0x0000000000037941 */ /* 0x000fea0003800000 */
.L_x_17389:
        /* <DEDUP_REMOVED lines=44> */
.L_x_17388:
[----:B------:R-:W-:Y:S05]  /*10b50*/  BSYNC B2 ;  /* 0x0000000000027941 */ /* 0x000fea0003800000 */
.L_x_17387:
        /* <DEDUP_REMOVED lines=15> */
.L_x_17391:
        /* <DEDUP_REMOVED lines=12> */
.L_x_17394:
[----:B------:R-:W-:-:S07]  /*10d10*/  IMAD.MOV.U32 R75, RZ, RZ, R32 ;  /* 0x000000ffff4b7224 */ /* 0x000fce00078e0020 */
.L_x_17395:
[----:B------:R-:W-:Y:S05]  /*10d20*/  BSYNC B2 ;  /* 0x0000000000027941 */ /* 0x000fea0003800000 */
.L_x_17393:
        /* <DEDUP_REMOVED lines=16> */
.L_x_17399:
[----:B------:R-:W-:Y:S05]  /*10e30*/  BSYNC B3 ;  /* 0x0000000000037941 */ /* 0x000fea0003800000 */
.L_x_17398:
        /* <DEDUP_REMOVED lines=44> */
.L_x_17397:
[----:B------:R-:W-:Y:S05]  /*11100*/  BSYNC B2 ;  /* 0x0000000000027941 */ /* 0x000fea0003800000 */
.L_x_17396:
        /* <DEDUP_REMOVED lines=9> */
.L_x_17392:
        /* <DEDUP_REMOVED lines=12> */
.L_x_17401:
[----:B------:R-:W-:-:S07]  /*11260*/  IMAD.MOV.U32 R75, RZ, RZ, R32 ;  /* 0x000000ffff4b7224 */ /* 0x000fce00078e0020 */
.L_x_17402:
[----:B------:R-:W-:Y:S05]  /*11270*/  BSYNC B2 ;  /* 0x0000000000027941 */ /* 0x000fea0003800000 */
.L_x_17400:
        /* <DEDUP_REMOVED lines=16> */
.L_x_17406:
[----:B------:R-:W-:Y:S05]  /*11380*/  BSYNC B3 ;  /* 0x0000000000037941 */ /* 0x000fea0003800000 */
.L_x_17405:
        /* <DEDUP_REMOVED lines=44> */
.L_x_17404:
[----:B------:R-:W-:Y:S05]  /*11650*/  BSYNC B2 ;  /* 0x0000000000027941 */ /* 0x000fea0003800000 */
.L_x_17403:
        /* <DEDUP_REMOVED lines=14> */
.L_x_17407:
        /* <DEDUP_REMOVED lines=12> */
.L_x_17410:
[----:B------:R-:W-:-:S07]  /*11800*/  IMAD.MOV.U32 R0, RZ, RZ, R32 ;  /* 0x000000ffff007224 */ /* 0x000fce00078e0020 */
.L_x_17411:
[----:B------:R-:W-:Y:S05]  /*11810*/  BSYNC B2 ;  /* 0x0000000000027941 */ /* 0x000fea0003800000 */
.L_x_17409:
        /* <DEDUP_REMOVED lines=16> */
.L_x_17415:
[----:B------:R-:W-:Y:S05]  /*11920*/  BSYNC B3 ;  /* 0x0000000000037941 */ /* 0x000fea0003800000 */
.L_x_17414:
        /* <DEDUP_REMOVED lines=44> */
.L_x_17413:
[----:B------:R-:W-:Y:S05]  /*11bf0*/  BSYNC B2 ;  /* 0x0000000000027941 */ /* 0x000fea0003800000 */
.L_x_17412:
        /* <DEDUP_REMOVED lines=10> */
.L_x_17408:
        /* <DEDUP_REMOVED lines=12> */
.L_x_17417:
[----:B------:R-:W-:-:S07]  /*11d60*/  MOV R0, R32 ;  /* 0x0000002000007202 */ /* 0x000fce0000000f00 */
.L_x_17418:
[----:B------:R-:W-:Y:S05]  /*11d70*/  BSYNC B2 ;  /* 0x0000000000027941 */ /* 0x000fea0003800000 */
.L_x_17416:
        /* <DEDUP_REMOVED lines=16> */
.L_x_17422:
[----:B------:R-:W-:Y:S05]  /*11e80*/  BSYNC B3 ;  /* 0x0000000000037941 */ /* 0x000fea0003800000 */
.L_x_17421:
        /* <DEDUP_REMOVED lines=44> */
.L_x_17420:
[----:B------:R-:W-:Y:S05]  /*12150*/  BSYNC B2 ;  /* 0x0000000000027941 */ /* 0x000fea0003800000 */
.L_x_17419:
        /* <DEDUP_REMOVED lines=15> */
.L_x_17423:
        /* <DEDUP_REMOVED lines=12> */
.L_x_17426:
[----:B------:R-:W-:-:S07]  /*12310*/  MOV R0, R32 ;  /* 0x0000002000007202 */ /* 0x000fce0000000f00 */
.L_x_17427:
[----:B------:R-:W-:Y:S05]  /*12320*/  BSYNC B2 ;  /* 0x0000000000027941 */ /* 0x000fea0003800000 */
.L_x_17425:
        /* <DEDUP_REMOVED lines=16> */
.L_x_17431:
[----:B------:R-:W-:Y:S05]  /*12430*/  BSYNC B3 ;  /* 0x0000000000037941 */ /* 0x000fea0003800000 */
.L_x_17430:
        /* <DEDUP_REMOVED lines=44> */
.L_x_17429:
[----:B------:R-:W-:Y:S05]  /*12700*/  BSYNC B2 ;  /* 0x0000000000027941 */ /* 0x000fea0003800000 */
.L_x_17428:
        /* <DEDUP_REMOVED lines=9> */
.L_x_17424:
        /* <DEDUP_REMOVED lines=12> */
.L_x_17433:
[----:B------:R-:W-:-:S07]  /*12860*/  IMAD.MOV.U32 R0, RZ, RZ, R32 ;  /* 0x000000ffff007224 */ /* 0x000fce00078e0020 */
.L_x_17434:
[----:B------:R-:W-:Y:S05]  /*12870*/  BSYNC B2 ;  /* 0x0000000000027941 */ /* 0x000fea0003800000 */
.L_x_17432:
        /* <DEDUP_REMOVED lines=16> */
.L_x_17438:
[----:B------:R-:W-:Y:S05]  /*12980*/  BSYNC B3 ;  /* 0x0000000000037941 */ /* 0x000fea0003800000 */
.L_x_17437:
        /* <DEDUP_REMOVED lines=44> */
.L_x_17436:
[----:B------:R-:W-:Y:S05]  /*12c50*/  BSYNC B2 ;  /* 0x0000000000027941 */ /* 0x000fea0003800000 */
.L_x_17435:
        /* <DEDUP_REMOVED lines=12> */
.L_x_17439:
        /* <DEDUP_REMOVED lines=12> */
.L_x_17442:
[----:B------:R-:W-:-:S07]  /*12de0*/  IMAD.MOV.U32 R0, RZ, RZ, R32 ;  /* 0x000000ffff007224 */ /* 0x000fce00078e0020 */
.L_x_17443:
[----:B------:R-:W-:Y:S05]  /*12df0*/  BSYNC B2 ;  /* 0x0000000000027941 */ /* 0x000fea0003800000 */
.L_x_17441:
        /* <DEDUP_REMOVED lines=16> */
.L_x_17447:
[----:B------:R-:W-:Y:S05]  /*12f00*/  BSYNC B3 ;  /* 0x0000000000037941 */ /* 0x000fea0003800000 */
.L_x_17446:
        /* <DEDUP_REMOVED lines=44> */
.L_x_17445:
[----:B------:R-:W-:Y:S05]  /*131d0*/  BSYNC B2 ;  /* 0x0000000000027941 */ /* 0x000fea0003800000 */
.L_x_17444:
        /* <DEDUP_REMOVED lines=10> */
.L_x_17440:
        /* <DEDUP_REMOVED lines=12> */
.L_x_17449:
[----:B------:R-:W-:-:S07]  /*13340*/  IMAD.MOV.U32 R0, RZ, RZ, R32 ;  /* 0x000000ffff007224 */ /* 0x000fce00078e0020 */
.L_x_17450:
[----:B------:R-:W-:Y:S05]  /*13350*/  BSYNC B2 ;  /* 0x0000000000027941 */ /* 0x000fea0003800000 */
.L_x_17448:
        /* <DEDUP_REMOVED lines=16> */
.L_x_17454:
[----:B------:R-:W-:Y:S05]  /*13460*/  BSYNC B3 ;  /* 0x0000000000037941 */ /* 0x000fea0003800000 */
.L_x_17453:
        /* <DEDUP_REMOVED lines=44> */
.L_x_17452:
[----:B------:R-:W-:Y:S05]  /*13730*/  BSYNC B2 ;  /* 0x0000000000027941 */ /* 0x000fea0003800000 */
.L_x_17451:
        /* <DEDUP_REMOVED lines=13> */
.L_x_17455:
        /* <DEDUP_REMOVED lines=12> */
.L_x_17458:
[----:B------:R-:W-:-:S07]  /*138d0*/  IMAD.MOV.U32 R0, RZ, RZ, R32 ;  /* 0x000000ffff007224 */ /* 0x000fce00078e0020 */
.L_x_17459:
[----:B------:R-:W-:Y:S05]  /*138e0*/  BSYNC B2 ;  /* 0x0000000000027941 */ /* 0x000fea0003800000 */
.L_x_17457:
        /* <DEDUP_REMOVED lines=16> */
.L_x_17463:
[----:B------:R-:W-:Y:S05]  /*139f0*/  BSYNC B3 ;  /* 0x0000000000037941 */ /* 0x000fea0003800000 */
.L_x_17462:
        /* <DEDUP_REMOVED lines=44> */
.L_x_17461:
[----:B------:R-:W-:Y:S05]  /*13cc0*/  BSYNC B2 ;  /* 0x0000000000027941 */ /* 0x000fea0003800000 */
.L_x_17460:
        /* <DEDUP_REMOVED lines=9> */
.L_x_17456:
        /* <DEDUP_REMOVED lines=12> */
.L_x_17465:
[----:B------:R-:W-:-:S07]  /*13e20*/  MOV R0, R32 ;  /* 0x0000002000007202 */ /* 0x000fce0000000f00 */
.L_x_17466:
[----:B------:R-:W-:Y:S05]  /*13e30*/  BSYNC B2 ;  /* 0x0000000000027941 */ /* 0x000fea0003800000 */
.L_x_17464:
        /* <DEDUP_REMOVED lines=16> */
.L_x_17470:
[----:B------:R-:W-:Y:S05]  /*13f40*/  BSYNC B3 ;  /* 0x0000000000037941 */ /* 0x000fea0003800000 */
.L_x_17469:
        /* <DEDUP_REMOVED lines=44> */
.L_x_17468:
[----:B------:R-:W-:Y:S05]  /*14210*/  BSYNC B2 ;  /* 0x0000000000027941 */ /* 0x000fea0003800000 */
.L_x_17467:
        /* <DEDUP_REMOVED lines=12> */
.L_x_17471:
        /* <DEDUP_REMOVED lines=12> */
.L_x_17474:
[----:B------:R-:W-:-:S07]  /*143a0*/  MOV R164, R32 ;  /* 0x0000002000a47202 */ /* 0x000fce0000000f00 */
.L_x_17475:
[----:B------:R-:W-:Y:S05]  /*143b0*/  BSYNC B2 ;  /* 0x0000000000027941 */ /* 0x000fea0003800000 */
.L_x_17473:
        /* <DEDUP_REMOVED lines=16> */
.L_x_17479:
[----:B------:R-:W-:Y:S05]  /*144c0*/  BSYNC B3 ;  /* 0x0000000000037941 */ /* 0x000fea0003800000 */
.L_x_17478:
        /* <DEDUP_REMOVED lines=44> */
.L_x_17477:
[----:B------:R-:W-:Y:S05]  /*14790*/  BSYNC B2 ;  /* 0x0000000000027941 */ /* 0x000fea0003800000 */
.L_x_17476:
        /* <DEDUP_REMOVED lines=10> */
.L_x_17472:
        /* <DEDUP_REMOVED lines=51> */
.L_x_17480:
[----:B------:R-:W-:-:S07]  /*14b70*/  VIADD R120, R120, 0x20 ;  /* 0x0000002078787836 */ /* 0x000fce0000000000 */
.L_x_17351:
[----:B------:R-:W-:Y:S05]  /*14b80*/  BSYNC B1 ;  /* 0x0000000000017941 */ /* 0x000fea0003800000 */
.L_x_17350:
        /* <DEDUP_REMOVED lines=30> */
.L_x_17484:
[----:B0-----:R-:W-:-:S07]  /*14d70*/  IMAD.MOV.U32 R124, RZ, RZ, R32 ;  /* 0x000000ffff7c7224 */ /* 0x001fce00078e0020 */
.L_x_17485:
[----:B------:R-:W-:Y:S05]  /*14d80*/  BSYNC B2 ;  /* 0x0000000000027941 */ /* 0x000fea0003800000 */
.L_x_17483:
        /* <DEDUP_REMOVED lines=16> */
.L_x_17489:
[----:B------:R-:W-:Y:S05]  /*14e90*/  BSYNC B3 ;  /* 0x0000000000037941 */ /* 0x000fea0003800000 */
.L_x_17488:
        /* <DEDUP_REMOVED lines=44> */
.L_x_17487:
[----:B------:R-:W-:Y:S05]  /*15160*/  BSYNC B2 ;  /* 0x0000000000027941 */ /* 0x000fea0003800000 */
.L_x_17486:
        /* <DEDUP_REMOVED lines=20> */
.L_x_17490:
        /* <DEDUP_REMOVED lines=12> */
.L_x_17493:
[----:B------:R-:W-:-:S07]  /*15370*/  IMAD.MOV.U32 R0, RZ, RZ, R32 ;  /* 0x000000ffff007224 */ /* 0x000fce00078e0020 */
.L_x_17494:
[----:B------:R-:W-:Y:S05]  /*15380*/  BSYNC B2 ;  /* 0x0000000000027941 */ /* 0x000fea0003800000 */
.L_x_17492:
        /* <DEDUP_REMOVED lines=16> */
.L_x_17498:
[----:B------:R-:W-:Y:S05]  /*15490*/  BSYNC B3 ;  /* 0x0000000000037941 */ /* 0x000fea0003800000 */
.L_x_17497:
        /* <DEDUP_REMOVED lines=44> */
.L_x_17496:
[----:B------:R-:W-:Y:S05]  /*15760*/  BSYNC B2 ;  /* 0x0000000000027941 */ /* 0x000fea0003800000 */
.L_x_17495:
        /* <DEDUP_REMOVED lines=9> */
.L_x_17491:
        /* <DEDUP_REMOVED lines=12> */
.L_x_17500:
[----:B------:R-:W-:-:S07]  /*158c0*/  MOV R0, R32 ;  /* 0x0000002000007202 */ /* 0x000fce0000000f00 */
.L_x_17501:
[----:B------:R-:W-:Y:S05]  /*158d0*/  BSYNC B2 ;  /* 0x0000000000027941 */ /* 0x000fea0003800000 */
.L_x_17499:
        /* <DEDUP_REMOVED lines=16> */
.L_x_17505:
[----:B------:R-:W-:Y:S05]  /*159e0*/  BSYNC B3 ;  /* 0x0000000000037941 */ /* 0x000fea0003800000 */
.L_x_17504:
        /* <DEDUP_REMOVED lines=44> */
.L_x_17503:
[----:B------:R-:W-:Y:S05]  /*15cb0*/  BSYNC B2 ;  /* 0x0000000000027941 */ /* 0x000fea0003800000 */
.L_x_17502:
        /* <DEDUP_REMOVED lines=14> */
.L_x_17506:
        /* <DEDUP_REMOVED lines=12> */
.L_x_17509:
[----:B------:R-:W-:-:S07]  /*15e60*/  MOV R0, R32 ;  /* 0x0000002000007202 */ /* 0x000fce0000000f00 */
.L_x_17510:
[----:B------:R-:W-:Y:S05]  /*15e70*/  BSYNC B2 ;  /* 0x0000000000027941 */ /* 0x000fea0003800000 */
.L_x_17508:
        /* <DEDUP_REMOVED lines=16> */
.L_x_17514:
[----:B------:R-:W-:Y:S05]  /*15f80*/  BSYNC B3 ;  /* 0x0000000000037941 */ /* 0x000fea0003800000 */
.L_x_17513:
        /* <DEDUP_REMOVED lines=44> */
.L_x_17512:
[----:B------:R-:W-:Y:S05]  /*16250*/  BSYNC B2 ;  /* 0x0000000000027941 */ /* 0x000fea0003800000 */
.L_x_17511:
        /* <DEDUP_REMOVED lines=10> */
.L_x_17507:
        /* <DEDUP_REMOVED lines=12> */
.L_x_17516:
[----:B------:R-:W-:-:S07]  /*163c0*/  IMAD.MOV.U32 R0, RZ, RZ, R32 ;  /* 0x000000ffff007224 */ /* 0x000fce00078e0020 */
.L_x_17517:
[----:B------:R-:W-:Y:S05]  /*163d0*/  BSYNC B2 ;  /* 0x0000000000027941 */ /* 0x000fea0003800000 */
.L_x_17515:
        /* <DEDUP_REMOVED lines=16> */
.L_x_17521:
[----:B------:R-:W-:Y:S05]  /*164e0*/  BSYNC B3 ;  /* 0x0000000000037941 */ /* 0x000fea0003800000 */
.L_x_17520:
        /* <DEDUP_REMOVED lines=44> */
.L_x_17519:
[----:B------:R-:W-:Y:S05]  /*167b0*/  BSYNC B2 ;  /* 0x0000000000027941 */ /* 0x000fea0003800000 */
.L_x_17518:
        /* <DEDUP_REMOVED lines=15> */
.L_x_17522:
        /* <DEDUP_REMOVED lines=12> */
.L_x_17525:
[----:B------:R-:W-:-:S07]  /*16970*/  IMAD.MOV.U32 R83, RZ, RZ, R32 ;  /* 0x000000ffff537224 */ /* 0x000fce00078e0020 */
.L_x_17526:
[----:B------:R-:W-:Y:S05]  /*16980*/  BSYNC B2 ;  /* 0x0000000000027941 */ /* 0x000fea0003800000 */
.L_x_17524:
        /* <DEDUP_REMOVED lines=16> */
.L_x_17530:
[----:B------:R-:W-:Y:S05]  /*16a90*/  BSYNC B3 ;  /* 0x0000000000037941 */ /* 0x000fea0003800000 */
.L_x_17529:
        /* <DEDUP_REMOVED lines=44> */
.L_x_17528:
[----:B------:R-:W-:Y:S05]  /*16d60*/  BSYNC B2 ;  /* 0x0000000000027941 */ /* 0x000fea0003800000 */
.L_x_17527:
        /* <DEDUP_REMOVED lines=9> */
.L_x_17523:
        /* <DEDUP_REMOVED lines=12> */
.L_x_17532:
[----:B------:R-:W-:-:S07]  /*16ec0*/  IMAD.MOV.U32 R83, RZ, RZ, R32 ;  /* 0x000000ffff537224 */ /* 0x000fce00078e0020 */
.L_x_17533:
[----:B------:R-:W-:Y:S05]  /*16ed0*/  BSYNC B2 ;  /* 0x0000000000027941 */ /* 0x000fea0003800000 */
.L_x_17531:
        /* <DEDUP_REMOVED lines=16> */
.L_x_17537:
[----:B------:R-:W-:Y:S05]  /*16fe0*/  BSYNC B3 ;  /* 0x0000000000037941 */ /* 0x000fea0003800000 */
.L_x_17536:
        /* <DEDUP_REMOVED lines=44> */
.L_x_17535:
[----:B------:R-:W-:Y:S05]  /*172b0*/  BSYNC B2 ;  /* 0x0000000000027941 */ /* 0x000fea0003800000 */
.L_x_17534:
        /* <DEDUP_REMOVED lines=14> */
.L_x_17538:
        /* <DEDUP_REMOVED lines=12> */
.L_x_17541:
[----:B------:R-:W-:-:S07]  /*17460*/  IMAD.MOV.U32 R0, RZ, RZ, R32 ;  /* 0x000000ffff007224 */ /* 0x000fce00078e0020 */
.L_x_17542:
[----:B------:R-:W-:Y:S05]  /*17470*/  BSYNC B2 ;  /* 0x0000000000027941 */ /* 0x000fea0003800000 */
.L_x_17540:
        /* <DEDUP_REMOVED lines=16> */
.L_x_17546:
[----:B------:R-:W-:Y:S05]  /*17580*/  BSYNC B3 ;  /* 0x0000000000037941 */ /* 0x000fea0003800000 */
.L_x_17545:
        /* <DEDUP_REMOVED lines=44> */
.L_x_17544:
[----:B------:R-:W-:Y:S05]  /*17850*/  BSYNC B2 ;  /* 0x0000000000027941 */ /* 0x000fea0003800000 */
.L_x_17543:
        /* <DEDUP_REMOVED lines=10> */
.L_x_17539:
        /* <DEDUP_REMOVED lines=12> */
.L_x_17548:
[----:B------:R-:W-:-:S07]  /*179c0*/  MOV R0, R32 ;  /* 0x0000002000007202 */ /* 0x000fce0000000f00 */
.L_x_17549:
[----:B------:R-:W-:Y:S05]  /*179d0*/  BSYNC B2 ;  /* 0x0000000000027941 */ /* 0x000fea0003800000 */
.L_x_17547:
        /* <DEDUP_REMOVED lines=16> */
.L_x_17553:
[----:B------:R-:W-:Y:S05]  /*17ae0*/  BSYNC B3 ;  /* 0x0000000000037941 */ /* 0x000fea0003800000 */
.L_x_17552:
        /* <DEDUP_REMOVED lines=44> */
.L_x_17551:
[----:B------:R-:W-:Y:S05]  /*17db0*/  BSYNC B2 ;  /* 0x0000000000027941 */ /* 0x000fea0003800000 */
.L_x_17550:
        /* <DEDUP_REMOVED lines=15> */
.L_x_17554:
        /* <DEDUP_REMOVED lines=12> */
.L_x_17557:
[----:B------:R-:W-:-:S07]  /*17f70*/  MOV R0, R32 ;  /* 0x0000002000007202 */ /* 0x000fce0000000f00 */
.L_x_17558:
[----:B------:R-:W-:Y:S05]  /*17f80*/  BSYNC B2 ;  /* 0x0000000000027941 */ /* 0x000fea0003800000 */
.L_x_17556:
        /* <DEDUP_REMOVED lines=16> */
.L_x_17562:
[----:B------:R-:W-:Y:S05]  /*18090*/  BSYNC B3 ;  /* 0x0000000000037941 */ /* 0x000fea0003800000 */
.L_x_17561:
        /* <DEDUP_REMOVED lines=44> */
.L_x_17560:
[----:B------:R-:W-:Y:S05]  /*18360*/  BSYNC B2 ;  /* 0x0000000000027941 */ /* 0x000fea0003800000 */
.L_x_17559:
        /* <DEDUP_REMOVED lines=9> */
.L_x_17555:
        /* <DEDUP_REMOVED lines=12> */
.L_x_17564:
[----:B------:R-:W-:-:S07]  /*184c0*/  IMAD.MOV.U32 R0, RZ, RZ, R32 ;  /* 0x000000ffff007224 */ /* 0x000fce00078e0020 */
.L_x_17565:
[----:B------:R-:W-:Y:S05]  /*184d0*/  BSYNC B2 ;  /* 0x0000000000027941 */ /* 0x000fea0003800000 */
.L_x_17563:
        /* <DEDUP_REMOVED lines=16> */
.L_x_17569:
[----:B------:R-:W-:Y:S05]  /*185e0*/  BSYNC B3 ;  /* 0x0000000000037941 */ /* 0x000fea0003800000 */
.L_x_17568:
        /* <DEDUP_REMOVED lines=44> */
.L_x_17567:
[----:B------:R-:W-:Y:S05]  /*188b0*/  BSYNC B2 ;  /* 0x0000000000027941 */ /* 0x000fea0003800000 */
.L_x_17566:
        /* <DEDUP_REMOVED lines=12> */
.L_x_17570:
        /* <DEDUP_REMOVED lines=12> */
.L_x_17573:
[----:B------:R-:W-:-:S07]  /*18a40*/  IMAD.MOV.U32 R0, RZ, RZ, R32 ;  /* 0x000000ffff007224 */ /* 0x000fce00078e0020 */
.L_x_17574:
[----:B------:R-:W-:Y:S05]  /*18a50*/  BSYNC B2 ;  /* 0x0000000000027941 */ /* 0x000fea0003800000 */
.L_x_17572:
        /* <DEDUP_REMOVED lines=16> */
.L_x_17578:
[----:B------:R-:W-:Y:S05]  /*18b60*/  BSYNC B3 ;  /* 0x0000000000037941 */ /* 0x000fea0003800000 */
.L_x_17577:
        /* <DEDUP_REMOVED lines=44> */
.L_x_17576:
[----:B------:R-:W-:Y:S05]  /*18e30*/  BSYNC B2 ;  /* 0x0000000000027941 */ /* 0x000fea0003800000 */
.L_x_17575:
        /* <DEDUP_REMOVED lines=10> */
.L_x_17571:
        /* <DEDUP_REMOVED lines=12> */
.L_x_17580:
[----:B------:R-:W-:-:S07]  /*18fa0*/  IMAD.MOV.U32 R0, RZ, RZ, R32 ;  /* 0x000000ffff007224 */ /* 0x000fce00078e0020 */
.L_x_17581:
[----:B------:R-:W-:Y:S05]  /*18fb0*/  BSYNC B2 ;  /* 0x0000000000027941 */ /* 0x000fea0003800000 */
.L_x_17579:
        /* <DEDUP_REMOVED lines=16> */
.L_x_17585:
[----:B------:R-:W-:Y:S05]  /*190c0*/  BSYNC B3 ;  /* 0x0000000000037941 */ /* 0x000fea0003800000 */
.L_x_17584:
        /* <DEDUP_REMOVED lines=44> */
.L_x_17583:
[----:B------:R-:W-:Y:S05]  /*19390*/  BSYNC B2 ;  /* 0x0000000000027941 */ /* 0x000fea0003800000 */
.L_x_17582:
        /* <DEDUP_REMOVED lines=13> */
.L_x_17586:
        /* <DEDUP_REMOVED lines=12> */
.L_x_17589:
[----:B------:R-:W-:-:S07]  /*19530*/  IMAD.MOV.U32 R0, RZ, RZ, R32 ;  /* 0x000000ffff007224 */ /* 0x000fce00078e0020 */
.L_x_17590:
[----:B------:R-:W-:Y:S05]  /*19540*/  BSYNC B2 ;  /* 0x0000000000027941 */ /* 0x000fea0003800000 */
.L_x_17588:
        /* <DEDUP_REMOVED lines=16> */
.L_x_17594:
[----:B------:R-:W-:Y:S05]  /*19650*/  BSYNC B3 ;  /* 0x0000000000037941 */ /* 0x000fea0003800000 */
.L_x_17593:
        /* <DEDUP_REMOVED lines=44> */
.L_x_17592:
[----:B------:R-:W-:Y:S05]  /*19920*/  BSYNC B2 ;  /* 0x0000000000027941 */ /* 0x000fea0003800000 */
.L_x_17591:
        /* <DEDUP_REMOVED lines=9> */
.L_x_17587:
        /* <DEDUP_REMOVED lines=12> */
.L_x_17596:
[----:B------:R-:W-:-:S07]  /*19a80*/  MOV R0, R32 ;  /* 0x0000002000007202 */ /* 0x000fce0000000f00 */
.L_x_17597:
[----:B------:R-:W-:Y:S05]  /*19a90*/  BSYNC B2 ;  /* 0x0000000000027941 */ /* 0x000fea0003800000 */
.L_x_17595:
        /* <DEDUP_REMOVED lines=16> */
.L_x_17601:
[----:B------:R-:W-:Y:S05]  /*19ba0*/  BSYNC B3 ;  /* 0x0000000000037941 */ /* 0x000fea0003800000 */
.L_x_17600:
        /* <DEDUP_REMOVED lines=44> */
.L_x_17599:
[----:B------:R-:W-:Y:S05]  /*19e70*/  BSYNC B2 ;  /* 0x0000000000027941 */ /* 0x000fea0003800000 */
.L_x_17598:
        /* <DEDUP_REMOVED lines=12> */
.L_x_17602:
        /* <DEDUP_REMOVED lines=12> */
.L_x_17605:
[----:B------:R-:W-:-:S07]  /*1a000*/  MOV R164, R32 ;  /* 0x0000002000a47202 */ /* 0x000fce0000000f00 */
.L_x_17606:
[----:B------:R-:W-:Y:S05]  /*1a010*/  BSYNC B2 ;  /* 0x0000000000027941 */ /* 0x000fea0003800000 */
.L_x_17604:
        /* <DEDUP_REMOVED lines=16> */
.L_x_17610:
[----:B------:R-:W-:Y:S05]  /*1a120*/  BSYNC B3 ;  /* 0x0000000000037941 */ /* 0x000fea0003800000 */
.L_x_17609:
        /* <DEDUP_REMOVED lines=44> */
.L_x_17608:
[----:B------:R-:W-:Y:S05]  /*1a3f0*/  BSYNC B2 ;  /* 0x0000000000027941 */ /* 0x000fea0003800000 */
.L_x_17607:
        /* <DEDUP_REMOVED lines=10> */
.L_x_17603:
        /* <DEDUP_REMOVED lines=51> */
.L_x_17611:
[----:B------:R-:W-:-:S07]  /*1a7d0*/  VIADD R120, R120, 0x20 ;  /* 0x0000002078787836 */ /* 0x000fce0000000000 */
.L_x_17482:
[----:B------:R-:W-:Y:S05]  /*1a7e0*/  BSYNC B1 ;  /* 0x0000000000017941 */ /* 0x000fea0003800000 */
.L_x_17481:
        /* <DEDUP_REMOVED lines=30> */
.L_x_17615:
[----:B0-----:R-:W-:-:S07]  /*1a9d0*/  IMAD.MOV.U32 R124, RZ, RZ, R32 ;  /* 0x000000ffff7c7224 */ /* 0x001fce00078e0020 */
.L_x_17616:
[----:B------:R-:W-:Y:S05]  /*1a9e0*/  BSYNC B2 ;  /* 0x0000000000027941 */ /* 0x000fea0003800000 */
.L_x_17614:
        /* <DEDUP_REMOVED lines=16> */
.L_x_17620:
[----:B------:R-:W-:Y:S05]  /*1aaf0*/  BSYNC B3 ;  /* 0x0000000000037941 */ /* 0x000fea0003800000 */
.L_x_17619:
        /* <DEDUP_REMOVED lines=44> */
.L_x_17618:
[----:B------:R-:W-:Y:S05]  /*1adc0*/  BSYNC B2 ;  /* 0x0000000000027941 */ /* 0x000fea0003800000 */
.L_x_17617:
        /* <DEDUP_REMOVED lines=20> */
.L_x_17621:
        /* <DEDUP_REMOVED lines=12> */
.L_x_17624:
[----:B------:R-:W-:-:S07]  /*1afd0*/  IMAD.MOV.U32 R0, RZ, RZ, R32 ;  /* 0x000000ffff007224 */ /* 0x000fce00078e0020 */
.L_x_17625:
[----:B------:R-:W-:Y:S05]  /*1afe0*/  BSYNC B2 ;  /* 0x0000000000027941 */ /* 0x000fea0003800000 */
.L_x_17623:
        /* <DEDUP_REMOVED lines=16> */
.L_x_17629:
[----:B------:R-:W-:Y:S05]  /*1b0f0*/  BSYNC B3 ;  /* 0x0000000000037941 */ /* 0x000fea0003800000 */
.L_x_17628:
        /* <DEDUP_REMOVED lines=44> */
.L_x_17627:
[----:B------:R-:W-:Y:S05]  /*1b3c0*/  BSYNC B2 ;  /* 0x0000000000027941 */ /* 0x000fea0003800000 */
.L_x_17626:
        /* <DEDUP_REMOVED lines=9> */
.L_x_17622:
        /* <DEDUP_REMOVED lines=12> */
.L_x_17631:
[----:B------:R-:W-:-:S07]  /*1b520*/  MOV R0, R32 ;  /* 0x0000002000007202 */ /* 0x000fce0000000f00 */
.L_x_17632:
[----:B------:R-:W-:Y:S05]  /*1b530*/  BSYNC B2 ;  /* 0x0000000000027941 */ /* 0x000fea0003800000 */
.L_x_17630:
        /* <DEDUP_REMOVED lines=16> */
.L_x_17636:
[----:B------:R-:W-:Y:S05]  /*1b640*/  BSYNC B3 ;  /* 0x0000000000037941 */ /* 0x000fea0003800000 */
.L_x_17635:
        /* <DEDUP_REMOVED lines=44> */
.L_x_17634:
[----:B------:R-:W-:Y:S05]  /*1b910*/  BSYNC B2 ;  /* 0x0000000000027941 */ /* 0x000fea0003800000 */
.L_x_17633:
        /* <DEDUP_REMOVED lines=14> */
.L_x_17637:
        /* <DEDUP_REMOVED lines=12> */
.L_x_17640:
[----:B------:R-:W-:-:S07]  /*1bac0*/  MOV R0, R32 ;  /* 0x0000002000007202 */ /* 0x000fce0000000f00 */
.L_x_17641:
[----:B------:R-:W-:Y:S05]  /*1bad0*/  BSYNC B2 ;  /* 0x0000000000027941 */ /* 0x000fea0003800000 */
.L_x_17639:
        /* <DEDUP_REMOVED lines=16> */
.L_x_17645:
[----:B------:R-:W-:Y:S05]  /*1bbe0*/  BSYNC B3 ;  /* 0x0000000000037941 */ /* 0x000fea0003800000 */
.L_x_17644:
        /* <DEDUP_REMOVED lines=44> */
.L_x_17643:
[----:B------:R-:W-:Y:S05]  /*1beb0*/  BSYNC B2 ;  /* 0x0000000000027941 */ /* 0x000fea0003800000 */
.L_x_17642:
        /* <DEDUP_REMOVED lines=10> */
.L_x_17638:
        /* <DEDUP_REMOVED lines=12> */
.L_x_17647:
[----:B------:R-:W-:-:S07]  /*1c020*/  IMAD.MOV.U32 R0, RZ, RZ, R32 ;  /* 0x000000ffff007224 */ /* 0x000fce00078e0020 */
.L_x_17648:
[----:B------:R-:W-:Y:S05]  /*1c030*/  BSYNC B2 ;  /* 0x0000000000027941 */ /* 0x000fea0003800000 */
.L_x_17646:
        /* <DEDUP_REMOVED lines=16> */
.L_x_17652:
[----:B------:R-:W-:Y:S05]  /*1c140*/  BSYNC B3 ;  /* 0x0000000000037941 */ /* 0x000fea0003800000 */
.L_x_17651:
        /* <DEDUP_REMOVED lines=44> */
.L_x_17650:
[----:B------:R-:W-:Y:S05]  /*1c410*/  BSYNC B2 ;  /* 0x0000000000027941 */ /* 0x000fea0003800000 */
.L_x_17649:
        /* <DEDUP_REMOVED lines=15> */
.L_x_17653:
        /* <DEDUP_REMOVED lines=12> */
.L_x_17656:
[----:B------:R-:W-:-:S07]  /*1c5d0*/  IMAD.MOV.U32 R91, RZ, RZ, R32 ;  /* 0x000000ffff5b7224 */ /* 0x000fce00078e0020 */
.L_x_17657:
[----:B------:R-:W-:Y:S05]  /*1c5e0*/  BSYNC B2 ;  /* 0x0000000000027941 */ /* 0x000fea0003800000 */
.L_x_17655:
        /* <DEDUP_REMOVED lines=16> */
.L_x_17661:
[----:B------:R-:W-:Y:S05]  /*1c6f0*/  BSYNC B3 ;  /* 0x0000000000037941 */ /* 0x000fea0003800000 */
.L_x_17660:
        /* <DEDUP_REMOVED lines=44> */
.L_x_17659:
[----:B------:R-:W-:Y:S05]  /*1c9c0*/  BSYNC B2 ;  /* 0x0000000000027941 */ /* 0x000fea0003800000 */
.L_x_17658:
        /* <DEDUP_REMOVED lines=9> */
.L_x_17654:
        /* <DEDUP_REMOVED lines=12> */
.L_x_17663:
[----:B------:R-:W-:-:S07]  /*1cb20*/  IMAD.MOV.U32 R91, RZ, RZ, R32 ;  /* 0x000000ffff5b7224 */ /* 0x000fce00078e0020 */
.L_x_17664:
[----:B------:R-:W-:Y:S05]  /*1cb30*/  BSYNC B2 ;  /* 0x0000000000027941 */ /* 0x000fea0003800000 */
.L_x_17662:
        /* <DEDUP_REMOVED lines=16> */
.L_x_17668:
[----:B------:R-:W-:Y:S05]  /*1cc40*/  BSYNC B3 ;  /* 0x0000000000037941 */ /* 0x000fea0003800000 */
.L_x_17667:
        /* <DEDUP_REMOVED lines=44> */
.L_x_17666:
[----:B------:R-:W-:Y:S05]  /*1cf10*/  BSYNC B2 ;  /* 0x0000000000027941 */ /* 0x000fea0003800000 */
.L_x_17665:
        /* <DEDUP_REMOVED lines=14> */
.L_x_17669:
        /* <DEDUP_REMOVED lines=12> */
.L_x_17672:
[----:B------:R-:W-:-:S07]  /*1d0c0*/  IMAD.MOV.U32 R0, RZ, RZ, R32 ;  /* 0x000000ffff007224 */ /* 0x000fce00078e0020 */
.L_x_17673:
[----:B------:R-:W-:Y:S05]  /*1d0d0*/  BSYNC B2 ;  /* 0x0000000000027941 */ /* 0x000fea0003800000 */
.L_x_17671:
        /* <DEDUP_REMOVED lines=16> */
.L_x_17677:
[----:B------:R-:W-:Y:S05]  /*1d1e0*/  BSYNC B3 ;  /* 0x0000000000037941 */ /* 0x000fea0003800000 */
.L_x_17676:
        /* <DEDUP_REMOVED lines=44> */
.L_x_17675:
[----:B------:R-:W-:Y:S05]  /*1d4b0*/  BSYNC B2 ;  /* 0x0000000000027941 */ /* 0x000fea0003800000 */
.L_x_17674:
        /* <DEDUP_REMOVED lines=10> */
.L_x_17670:
        /* <DEDUP_REMOVED lines=12> */
.L_x_17679:
[----:B------:R-:W-:-:S07]  /*1d620*/  MOV R0, R32 ;  /* 0x0000002000007202 */ /* 0x000fce0000000f00 */
.L_x_17680:
[----:B------:R-:W-:Y:S05]  /*1d630*/  BSYNC B2 ;  /* 0x0000000000027941 */ /* 0x000fea0003800000 */
.L_x_17678:
        /* <DEDUP_REMOVED lines=16> */
.L_x_17684:
[----:B------:R-:W-:Y:S05]  /*1d740*/  BSYNC B3 ;  /* 0x0000000000037941 */ /* 0x000fea0003800000 */
.L_x_17683:
        /* <DEDUP_REMOVED lines=44> */
.L_x_17682:
[----:B------:R-:W-:Y:S05]  /*1da10*/  BSYNC B2 ;  /* 0x0000000000027941 */ /* 0x000fea0003800000 */
.L_x_17681:
        /* <DEDUP_REMOVED lines=15> */
.L_x_17685:
        /* <DEDUP_REMOVED lines=12> */
.L_x_17688:
[----:B------:R-:W-:-:S07]  /*1dbd0*/  MOV R0, R32 ;  /* 0x0000002000007202 */ /* 0x000fce0000000f00 */
.L_x_17689:
[----:B------:R-:W-:Y:S05]  /*1dbe0*/  BSYNC B2 ;  /* 0x0000000000027941 */ /* 0x000fea0003800000 */
.L_x_17687:
        /* <DEDUP_REMOVED lines=16> */
.L_x_17693:
[----:B------:R-:W-:Y:S05]  /*1dcf0*/  BSYNC B3 ;  /* 0x0000000000037941 */ /* 0x000fea0003800000 */
.L_x_17692:
        /* <DEDUP_REMOVED lines=44> */
.L_x_17691:
[----:B------:R-:W-:Y:S05]  /*1dfc0*/  BSYNC B2 ;  /* 0x0000000000027941 */ /* 0x000fea0003800000 */
.L_x_17690:
        /* <DEDUP_REMOVED lines=9> */
.L_x_17686:
        /* <DEDUP_REMOVED lines=12> */
.L_x_17695:
[----:B------:R-:W-:-:S07]  /*1e120*/  IMAD.MOV.U32 R0, RZ, RZ, R32 ;  /* 0x000000ffff007224 */ /* 0x000fce00078e0020 */
.L_x_17696:
[----:B------:R-:W-:Y:S05]  /*1e130*/  BSYNC B2 ;  /* 0x0000000000027941 */ /* 0x000fea0003800000 */
.L_x_17694:
        /* <DEDUP_REMOVED lines=16> */
.L_x_17700:
[----:B------:R-:W-:Y:S05]  /*1e240*/  BSYNC B3 ;  /* 0x0000000000037941 */ /* 0x000fea0003800000 */
.L_x_17699:
        /* <DEDUP_REMOVED lines=44> */
.L_x_17698:
[----:B------:R-:W-:Y:S05]  /*1e510*/  BSYNC B2 ;  /* 0x0000000000027941 */ /* 0x000fea0003800000 */
.L_x_17697:
        /* <DEDUP_REMOVED lines=12> */
.L_x_17701:
        /* <DEDUP_REMOVED lines=12> */
.L_x_17704:
[----:B------:R-:W-:-:S07]  /*1e6a0*/  IMAD.MOV.U32 R0, RZ, RZ, R32 ;  /* 0x000000ffff007224 */ /* 0x000fce00078e0020 */
.L_x_17705:
[----:B------:R-:W-:Y:S05]  /*1e6b0*/  BSYNC B2 ;  /* 0x0000000000027941 */ /* 0x000fea0003800000 */
.L_x_17703:
        /* <DEDUP_REMOVED lines=16> */
.L_x_17709:
[----:B------:R-:W-:Y:S05]  /*1e7c0*/  BSYNC B3 ;  /* 0x0000000000037941 */ /* 0x000fea0003800000 */
.L_x_17708:
        /* <DEDUP_REMOVED lines=44> */
.L_x_17707:
[----:B------:R-:W-:Y:S05]  /*1ea90*/  BSYNC B2 ;  /* 0x0000000000027941 */ /* 0x000fea0003800000 */
.L_x_17706:
        /* <DEDUP_REMOVED lines=10> */
.L_x_17702:
        /* <DEDUP_REMOVED lines=12> */
.L_x_17711:
[----:B------:R-:W-:-:S07]  /*1ec00*/  IMAD.MOV.U32 R0, RZ, RZ, R32 ;  /* 0x000000ffff007224 */ /* 0x000fce00078e0020 */
.L_x_17712:
[----:B------:R-:W-:Y:S05]  /*1ec10*/  BSYNC B2 ;  /* 0x0000000000027941 */ /* 0x000fea0003800000 */
.L_x_17710:
        /* <DEDUP_REMOVED lines=16> */
.L_x_17716:
[----:B------:R-:W-:Y:S05]  /*1ed20*/  BSYNC B3 ;  /* 0x0000000000037941 */ /* 0x000fea0003800000 */
.L_x_17715:
        /* <DEDUP_REMOVED lines=44> */
.L_x_17714:
[----:B------:R-:W-:Y:S05]  /*1eff0*/  BSYNC B2 ;  /* 0x0000000000027941 */ /* 0x000fea0003800000 */
.L_x_17713:
        /* <DEDUP_REMOVED lines=13> */
.L_x_17717:
        /* <DEDUP_REMOVED lines=12> */
.L_x_17720:
[----:B------:R-:W-:-:S07]  /*1f190*/  IMAD.MOV.U32 R0, RZ, RZ, R32 ;  /* 0x000000ffff007224 */ /* 0x000fce00078e0020 */
.L_x_17721:
[----:B------:R-:W-:Y:S05]  /*1f1a0*/  BSYNC B2 ;  /* 0x0000000000027941 */ /* 0x000fea0003800000 */
.L_x_17719:
        /* <DEDUP_REMOVED lines=16> */
.L_x_17725:
[----:B------:R-:W-:Y:S05]  /*1f2b0*/  BSYNC B3 ;  /* 0x0000000000037941 */ /* 0x000fea0003800000 */
.L_x_17724:
        /* <DEDUP_REMOVED lines=44> */
.L_x_17723:
[----:B------:R-:W-:Y:S05]  /*1f580*/  BSYNC B2 ;  /* 0x0000000000027941 */ /* 0x000fea0003800000 */
.L_x_17722:
        /* <DEDUP_REMOVED lines=9> */
.L_x_17718:
        /* <DEDUP_REMOVED lines=12> */
.L_x_17727:
[----:B------:R-:W-:-:S07]  /*1f6e0*/  MOV R0, R32 ;  /* 0x0000002000007202 */ /* 0x000fce0000000f00 */
.L_x_17728:
[----:B------:R-:W-:Y:S05]  /*1f6f0*/  BSYNC B2 ;  /* 0x0000000000027941 */ /* 0x000fea0003800000 */
.L_x_17726:
        /* <DEDUP_REMOVED lines=16> */
.L_x_17732:
[----:B------:R-:W-:Y:S05]  /*1f800*/  BSYNC B3 ;  /* 0x0000000000037941 */ /* 0x000fea0003800000 */
.L_x_17731:
        /* <DEDUP_REMOVED lines=44> */
.L_x_17730:
[----:B------:R-:W-:Y:S05]  /*1fad0*/  BSYNC B2 ;  /* 0x0000000000027941 */ /* 0x000fea0003800000 */
.L_x_17729:
        /* <DEDUP_REMOVED lines=12> */
.L_x_17733:
        /* <DEDUP_REMOVED lines=12> */
.L_x_17736:
[----:B------:R-:W-:-:S07]  /*1fc60*/  MOV R164, R32 ;  /* 0x0000002000a47202 */ /* 0x000fce0000000f00 */
.L_x_17737:
[----:B------:R-:W-:Y:S05]  /*1fc70*/  BSYNC B2 ;  /* 0x0000000000027941 */ /* 0x000fea0003800000 */
.L_x_17735:
        /* <DEDUP_REMOVED lines=16> */
.L_x_17741:
[----:B------:R-:W-:Y:S05]  /*1fd80*/  BSYNC B3 ;  /* 0x0000000000037941 */ /* 0x000fea0003800000 */
.L_x_17740:
        /* <DEDUP_REMOVED lines=44> */
.L_x_17739:
[----:B------:R-:W-:Y:S05]  /*20050*/  BSYNC B2 ;  /* 0x0000000000027941 */ /* 0x000fea0003800000 */
.L_x_17738:
        /* <DEDUP_REMOVED lines=10> */
.L_x_17734:
        /* <DEDUP_REMOVED lines=51> */
.L_x_17742:
[----:B------:R-:W-:-:S07]  /*20430*/  VIADD R120, R120, 0x20 ;  /* 0x0000002078787836 */ /* 0x000fce0000000000 */
.L_x_17613:
[----:B------:R-:W-:Y:S05]  /*20440*/  BSYNC B1 ;  /* 0x0000000000017941 */ /* 0x000fea0003800000 */
.L_x_17612:
        /* <DEDUP_REMOVED lines=30> */
.L_x_17746:
[----:B0-----:R-:W-:-:S07]  /*20630*/  IMAD.MOV.U32 R124, RZ, RZ, R32 ;  /* 0x000000ffff7c7224 */ /* 0x001fce00078e0020 */
.L_x_17747:
[----:B------:R-:W-:Y:S05]  /*20640*/  BSYNC B2 ;  /* 0x0000000000027941 */ /* 0x000fea0003800000 */
.L_x_17745:
        /* <DEDUP_REMOVED lines=16> */
.L_x_17751:
[----:B------:R-:W-:Y:S05]  /*20750*/  BSYNC B3 ;  /* 0x0000000000037941 */ /* 0x000fea0003800000 */
.L_x_17750:
        /* <DEDUP_REMOVED lines=44> */
.L_x_17749:
[----:B------:R-:W-:Y:S05]  /*20a20*/  BSYNC B2 ;  /* 0x0000000000027941 */ /* 0x000fea0003800000 */
.L_x_17748:
        /* <DEDUP_REMOVED lines=20> */
.L_x_17752:
        /* <DEDUP_REMOVED lines=12> */
.L_x_17755:
[----:B------:R-:W-:-:S07]  /*20c30*/  IMAD.MOV.U32 R0, RZ, RZ, R32 ;  /* 0x000000ffff007224 */ /* 0x000fce00078e0020 */
.L_x_17756:
[----:B------:R-:W-:Y:S05]  /*20c40*/  BSYNC B2 ;  /* 0x0000000000027941 */ /* 0x000fea0003800000 */
.L_x_17754:
        /* <DEDUP_REMOVED lines=16> */
.L_x_17760:
[----:B------:R-:W-:Y:S05]  /*20d50*/  BSYNC B3 ;  /* 0x0000000000037941 */ /* 0x000fea0003800000 */
.L_x_17759:
        /* <DEDUP_REMOVED lines=44> */
.L_x_17758:
[----:B------:R-:W-:Y:S05]  /*21020*/  BSYNC B2 ;  /* 0x0000000000027941 */ /* 0x000fea0003800000 */
.L_x_17757:
        /* <DEDUP_REMOVED lines=9> */
.L_x_17753:
        /* <DEDUP_REMOVED lines=12> */
.L_x_17762:
[----:B------:R-:W-:-:S07]  /*21180*/  MOV R0, R32 ;  /* 0x0000002000007202 */ /* 0x000fce0000000f00 */
.L_x_17763:
[----:B------:R-:W-:Y:S05]  /*21190*/  BSYNC B2 ;  /* 0x0000000000027941 */ /* 0x000fea0003800000 */
.L_x_17761:
        /* <DEDUP_REMOVED lines=16> */
.L_x_17767:
[----:B------:R-:W-:Y:S05]  /*212a0*/  BSYNC B3 ;  /* 0x0000000000037941 */ /* 0x000fea0003800000 */
.L_x_17766:
        /* <DEDUP_REMOVED lines=44> */
.L_x_17765:
[----:B------:R-:W-:Y:S05]  /*21570*/  BSYNC B2 ;  /* 0x0000000000027941 */ /* 0x000fea0003800000 */
.L_x_17764:
        /* <DEDUP_REMOVED lines=14> */
.L_x_17768:
        /* <DEDUP_REMOVED lines=12> */
.L_x_17771:
[----:B------:R-:W-:-:S07]  /*21720*/  MOV R0, R32 ;  /* 0x0000002000007202 */ /* 0x000fce0000000f00 */
.L_x_17772:
[----:B------:R-:W-:Y:S05]  /*21730*/  BSYNC B2 ;  /* 0x0000000000027941 */ /* 0x000fea0003800000 */
.L_x_17770:
        /* <DEDUP_REMOVED lines=16> */
.L_x_17776:
[----:B------:R-:W-:Y:S05]  /*21840*/  BSYNC B3 ;  /* 0x0000000000037941 */ /* 0x000fea0003800000 */
.L_x_17775:
        /* <DEDUP_REMOVED lines=44> */
.L_x_17774:
[----:B------:R-:W-:Y:S05]  /*21b10*/  BSYNC B2 ;  /* 0x0000000000027941 */ /* 0x000fea0003800000 */
.L_x_17773:
        /* <DEDUP_REMOVED lines=10> */
.L_x_17769:
        /* <DEDUP_REMOVED lines=12> */
.L_x_17778:
[----:B------:R-:W-:-:S07]  /*21c80*/  IMAD.MOV.U32 R0, RZ, RZ, R32 ;  /* 0x000000ffff007224 */ /* 0x000fce00078e0020 */
.L_x_17779:
[----:B------:R-:W-:Y:S05]  /*21c90*/  BSYNC B2 ;  /* 0x0000000000027941 */ /* 0x000fea0003800000 */
.L_x_17777:
        /* <DEDUP_REMOVED lines=16> */
.L_x_17783:
[----:B------:R-:W-:Y:S05]  /*21da0*/  BSYNC B3 ;  /* 0x0000000000037941 */ /* 0x000fea0003800000 */
.L_x_17782:
        /* <DEDUP_REMOVED lines=44> */
.L_x_17781:
[----:B------:R-:W-:Y:S05]  /*22070*/  BSYNC B2 ;  /* 0x0000000000027941 */ /* 0x000fea0003800000 */
.L_x_17780:
        /* <DEDUP_REMOVED lines=15> */
.L_x_17784:
        /* <DEDUP_REMOVED lines=12> */
.L_x_17787:
[----:B------:R-:W-:-:S07]  /*22230*/  IMAD.MOV.U32 R99, RZ, RZ, R32 ;  /* 0x000000ffff637224 */ /* 0x000fce00078e0020 */
.L_x_17788:
[----:B------:R-:W-:Y:S05]  /*22240*/  BSYNC B2 ;  /* 0x0000000000027941 */ /* 0x000fea0003800000 */
.L_x_17786:
        /* <DEDUP_REMOVED lines=16> */
.L_x_17792:
[----:B------:R-:W-:Y:S05]  /*22350*/  BSYNC B3 ;  /* 0x0000000000037941 */ /* 0x000fea0003800000 */
.L_x_17791:
        /* <DEDUP_REMOVED lines=44> */
.L_x_17790:
[----:B------:R-:W-:Y:S05]  /*22620*/  BSYNC B2 ;  /* 0x0000000000027941 */ /* 0x000fea0003800000 */
.L_x_17789:
        /* <DEDUP_REMOVED lines=9> */
.L_x_17785:
        /* <DEDUP_REMOVED lines=12> */
.L_x_17794:
[----:B------:R-:W-:-:S07]  /*22780*/  IMAD.MOV.U32 R99, RZ, RZ, R32 ;  /* 0x000000ffff637224 */ /* 0x000fce00078e0020 */
.L_x_17795:
[----:B------:R-:W-:Y:S05]  /*22790*/  BSYNC B2 ;  /* 0x0000000000027941 */ /* 0x000fea0003800000 */
.L_x_17793:
        /* <DEDUP_REMOVED lines=16> */
.L_x_17799:
[----:B------:R-:W-:Y:S05]  /*228a0*/  BSYNC B3 ;  /* 0x0000000000037941 */ /* 0x000fea0003800000 */
.L_x_17798:
        /* <DEDUP_REMOVED lines=44> */
.L_x_17797:
[----:B------:R-:W-:Y:S05]  /*22b70*/  BSYNC B2 ;  /* 0x0000000000027941 */ /* 0x000fea0003800000 */
.L_x_17796:
        /* <DEDUP_REMOVED lines=14> */
.L_x_17800:
        /* <DEDUP_REMOVED lines=12> */
.L_x_17803:
[----:B------:R-:W-:-:S07]  /*22d20*/  IMAD.MOV.U32 R0, RZ, RZ, R32 ;  /* 0x000000ffff007224 */ /* 0x000fce00078e0020 */
.L_x_17804:
[----:B------:R-:W-:Y:S05]  /*22d30*/  BSYNC B2 ;  /* 0x0000000000027941 */ /* 0x000fea0003800000 */
.L_x_17802:
        /* <DEDUP_REMOVED lines=16> */
.L_x_17808:
[----:B------:R-:W-:Y:S05]  /*22e40*/  BSYNC B3 ;  /* 0x0000000000037941 */ /* 0x000fea0003800000 */
.L_x_17807:
        /* <DEDUP_REMOVED lines=44> */
.L_x_17806:
[----:B------:R-:W-:Y:S05]  /*23110*/  BSYNC B2 ;  /* 0x0000000000027941 */ /* 0x000fea0003800000 */
.L_x_17805:
        /* <DEDUP_REMOVED lines=10> */
.L_x_17801:
        /* <DEDUP_REMOVED lines=12> */
.L_x_17810:
[----:B------:R-:W-:-:S07]  /*23280*/  MOV R0, R32 ;  /* 0x0000002000007202 */ /* 0x000fce0000000f00 */
.L_x_17811:
[----:B------:R-:W-:Y:S05]  /*23290*/  BSYNC B2 ;  /* 0x0000000000027941 */ /* 0x000fea0003800000 */
.L_x_17809:
        /* <DEDUP_REMOVED lines=16> */
.L_x_17815:
[----:B------:R-:W-:Y:S05]  /*233a0*/  BSYNC B3 ;  /* 0x0000000000037941 */ /* 0x000fea0003800000 */
.L_x_17814:
        /* <DEDUP_REMOVED lines=44> */
.L_x_17813:
[----:B------:R-:W-:Y:S05]  /*23670*/  BSYNC B2 ;  /* 0x0000000000027941 */ /* 0x000fea0003800000 */
.L_x_17812:
        /* <DEDUP_REMOVED lines=15> */
.L_x_17816:
        /* <DEDUP_REMOVED lines=12> */
.L_x_17819:
[----:B------:R-:W-:-:S07]  /*23830*/  MOV R0, R32 ;  /* 0x0000002000007202 */ /* 0x000fce0000000f00 */
.L_x_17820:
[----:B------:R-:W-:Y:S05]  /*23840*/  BSYNC B2 ;  /* 0x0000000000027941 */ /* 0x000fea0003800000 */
.L_x_17818:
        /* <DEDUP_REMOVED lines=16> */
.L_x_17824:
[----:B------:R-:W-:Y:S05]  /*23950*/  BSYNC B3 ;  /* 0x0000000000037941 */ /* 0x000fea0003800000 */
.L_x_17823:
        /* <DEDUP_REMOVED lines=44> */
.L_x_17822:
[----:B------:R-:W-:Y:S05]  /*23c20*/  BSYNC B2 ;  /* 0x0000000000027941 */ /* 0x000fea0003800000 */
.L_x_17821:
        /* <DEDUP_REMOVED lines=9> */
.L_x_17817:
        /* <DEDUP_REMOVED lines=12> */
.L_x_17826:
[----:B------:R-:W-:-:S07]  /*23d80*/  IMAD.MOV.U32 R0, RZ, RZ, R32 ;  /* 0x000000ffff007224 */ /* 0x000fce00078e0020 */
.L_x_17827:
[----:B------:R-:W-:Y:S05]  /*23d90*/  BSYNC B2 ;  /* 0x0000000000027941 */ /* 0x000fea0003800000 */
.L_x_17825:
        /* <DEDUP_REMOVED lines=16> */
.L_x_17831:
[----:B------:R-:W-:Y:S05]  /*23ea0*/  BSYNC B3 ;  /* 0x0000000000037941 */ /* 0x000fea0003800000 */
.L_x_17830:
        /* <DEDUP_REMOVED lines=44> */
.L_x_17829:
[----:B------:R-:W-:Y:S05]  /*24170*/  BSYNC B2 ;  /* 0x0000000000027941 */ /* 0x000fea0003800000 */
.L_x_17828:
        /* <DEDUP_REMOVED lines=12> */
.L_x_17832:
        /* <DEDUP_REMOVED lines=12> */
.L_x_17835:
[----:B------:R-:W-:-:S07]  /*24300*/  IMAD.MOV.U32 R0, RZ, RZ, R32 ;  /* 0x000000ffff007224 */ /* 0x000fce00078e0020 */
.L_x_17836:
[----:B------:R-:W-:Y:S05]  /*24310*/  BSYNC B2 ;  /* 0x0000000000027941 */ /* 0x000fea0003800000 */
.L_x_17834:
        /* <DEDUP_REMOVED lines=16> */
.L_x_17840:
[----:B------:R-:W-:Y:S05]  /*24420*/  BSYNC B3 ;  /* 0x0000000000037941 */ /* 0x000fea0003800000 */
.L_x_17839:
        /* <DEDUP_REMOVED lines=44> */
.L_x_17838:
[----:B------:R-:W-:Y:S05]  /*246f0*/  BSYNC B2 ;  /* 0x0000000000027941 */ /* 0x000fea0003800000 */
.L_x_17837:
        /* <DEDUP_REMOVED lines=10> */
.L_x_17833:
        /* <DEDUP_REMOVED lines=12> */
.L_x_17842:
[----:B------:R-:W-:-:S07]  /*24860*/  IMAD.MOV.U32 R0, RZ, RZ, R32 ;  /* 0x000000ffff007224 */ /* 0x000fce00078e0020 */
.L_x_17843:
[----:B------:R-:W-:Y:S05]  /*24870*/  BSYNC B2 ;  /* 0x0000000000027941 */ /* 0x000fea0003800000 */
.L_x_17841:
        /* <DEDUP_REMOVED lines=16> */
.L_x_17847:
[----:B------:R-:W-:Y:S05]  /*24980*/  BSYNC B3 ;  /* 0x0000000000037941 */ /* 0x000fea0003800000 */
.L_x_17846:
        /* <DEDUP_REMOVED lines=44> */
.L_x_17845:
[----:B------:R-:W-:Y:S05]  /*24c50*/  BSYNC B2 ;  /* 0x0000000000027941 */ /* 0x000fea0003800000 */
.L_x_17844:
        /* <DEDUP_REMOVED lines=13> */
.L_x_17848:
        /* <DEDUP_REMOVED lines=12> */
.L_x_17851:
[----:B------:R-:W-:-:S07]  /*24df0*/  IMAD.MOV.U32 R0, RZ, RZ, R32 ;  /* 0x000000ffff007224 */ /* 0x000fce00078e0020 */
.L_x_17852:
[----:B------:R-:W-:Y:S05]  /*24e00*/  BSYNC B2 ;  /* 0x0000000000027941 */ /* 0x000fea0003800000 */
.L_x_17850:
        /* <DEDUP_REMOVED lines=16> */
.L_x_17856:
[----:B------:R-:W-:Y:S05]  /*24f10*/  BSYNC B3 ;  /* 0x0000000000037941 */ /* 0x000fea0003800000 */
.L_x_17855:
        /* <DEDUP_REMOVED lines=44> */
.L_x_17854:
[----:B------:R-:W-:Y:S05]  /*251e0*/  BSYNC B2 ;  /* 0x0000000000027941 */ /* 0x000fea0003800000 */
.L_x_17853:
        /* <DEDUP_REMOVED lines=9> */
.L_x_17849:
        /* <DEDUP_REMOVED lines=12> */
.L_x_17858:
[----:B------:R-:W-:-:S07]  /*25340*/  MOV R0, R32 ;  /* 0x0000002000007202 */ /* 0x000fce0000000f00 */
.L_x_17859:
[----:B------:R-:W-:Y:S05]  /*25350*/  BSYNC B2 ;  /* 0x0000000000027941 */ /* 0x000fea0003800000 */
.L_x_17857:
        /* <DEDUP_REMOVED lines=16> */
.L_x_17863:
[----:B------:R-:W-:Y:S05]  /*25460*/  BSYNC B3 ;  /* 0x0000000000037941 */ /* 0x000fea0003800000 */
.L_x_17862:
        /* <DEDUP_REMOVED lines=44> */
.L_x_17861:
[----:B------:R-:W-:Y:S05]  /*25730*/  BSYNC B2 ;  /* 0x0000000000027941 */ /* 0x000fea0003800000 */
.L_x_17860:
        /* <DEDUP_REMOVED lines=12> */
.L_x_17864:
        /* <DEDUP_REMOVED lines=12> */
.L_x_17867:
[----:B------:R-:W-:-:S07]  /*258c0*/  MOV R164, R32 ;  /* 0x0000002000a47202 */ /* 0x000fce0000000f00 */
.L_x_17868:
[----:B------:R-:W-:Y:S05]  /*258d0*/  BSYNC B2 ;  /* 0x0000000000027941 */ /* 0x000fea0003800000 */
.L_x_17866:
        /* <DEDUP_REMOVED lines=16> */
.L_x_17872:
[----:B------:R-:W-:Y:S05]  /*259e0*/  BSYNC B3 ;  /* 0x0000000000037941 */ /* 0x000fea0003800000 */
.L_x_17871:
        /* <DEDUP_REMOVED lines=44> */
.L_x_17870:
[----:B------:R-:W-:Y:S05]  /*25cb0*/  BSYNC B2 ;  /* 0x0000000000027941 */ /* 0x000fea0003800000 */
.L_x_17869:
        /* <DEDUP_REMOVED lines=10> */
.L_x_17865:
        /* <DEDUP_REMOVED lines=51> */
.L_x_17873:
[----:B------:R-:W-:-:S07]  /*26090*/  VIADD R120, R120, 0x20 ;  /* 0x0000002078787836 */ /* 0x000fce0000000000 */
.L_x_17744:
[----:B------:R-:W-:Y:S05]  /*260a0*/  BSYNC B1 ;  /* 0x0000000000017941 */ /* 0x000fea0003800000 */
.L_x_17743:
        /* <DEDUP_REMOVED lines=30> */
.L_x_17877:
[----:B0-----:R-:W-:-:S07]  /*26290*/  IMAD.MOV.U32 R124, RZ, RZ, R32 ;  /* 0x000000ffff7c7224 */ /* 0x001fce00078e0020 */
.L_x_17878:
[----:B------:R-:W-:Y:S05]  /*262a0*/  BSYNC B2 ;  /* 0x0000000000027941 */ /* 0x000fea0003800000 */
.L_x_17876:
        /* <DEDUP_REMOVED lines=16> */
.L_x_17882:
[----:B------:R-:W-:Y:S05]  /*263b0*/  BSYNC B3 ;  /* 0x0000000000037941 */ /* 0x000fea0003800000 */
.L_x_17881:
        /* <DEDUP_REMOVED lines=44> */
.L_x_17880:
[----:B------:R-:W-:Y:S05]  /*26680*/  BSYNC B2 ;  /* 0x0000000000027941 */ /* 0x000fea0003800000 */
.L_x_17879:
        /* <DEDUP_REMOVED lines=20> */
.L_x_17883:
        /* <DEDUP_REMOVED lines=12> */
.L_x_17886:
[----:B------:R-:W-:-:S07]  /*26890*/  IMAD.MOV.U32 R0, RZ, RZ, R32 ;  /* 0x000000ffff007224 */ /* 0x000fce00078e0020 */
.L_x_17887:
[----:B------:R-:W-:Y:S05]  /*268a0*/  BSYNC B2 ;  /* 0x0000000000027941 */ /* 0x000fea0003800000 */
.L_x_17885:
        /* <DEDUP_REMOVED lines=16> */
.L_x_17891:
[----:B------:R-:W-:Y:S05]  /*269b0*/  BSYNC B3 ;  /* 0x0000000000037941 */ /* 0x000fea0003800000 */
.L_x_17890:
        /* <DEDUP_REMOVED lines=44> */
.L_x_17889:
[----:B------:R-:W-:Y:S05]  /*26c80*/  BSYNC B2 ;  /* 0x0000000000027941 */ /* 0x000fea0003800000 */
.L_x_17888:
        /* <DEDUP_REMOVED lines=9> */
.L_x_17884:
        /* <DEDUP_REMOVED lines=12> */
.L_x_17893:
[----:B------:R-:W-:-:S07]  /*26de0*/  MOV R0, R32 ;  /* 0x0000002000007202 */ /* 0x000fce0000000f00 */
.L_x_17894:
[----:B------:R-:W-:Y:S05]  /*26df0*/  BSYNC B2 ;  /* 0x0000000000027941 */ /* 0x000fea0003800000 */
.L_x_17892:
        /* <DEDUP_REMOVED lines=16> */
.L_x_17898:
[----:B------:R-:W-:Y:S05]  /*26f00*/  BSYNC B3 ;  /* 0x0000000000037941 */ /* 0x000fea0003800000 */
.L_x_17897:
        /* <DEDUP_REMOVED lines=44> */
.L_x_17896:
[----:B------:R-:W-:Y:S05]  /*271d0*/  BSYNC B2 ;  /* 0x0000000000027941 */ /* 0x000fea0003800000 */
.L_x_17895:
        /* <DEDUP_REMOVED lines=14> */
.L_x_17899:
        /* <DEDUP_REMOVED lines=12> */
.L_x_17902:
[----:B------:R-:W-:-:S07]  /*27380*/  MOV R0, R32 ;  /* 0x0000002000007202 */ /* 0x000fce0000000f00 */
.L_x_17903:
[----:B------:R-:W-:Y:S05]  /*27390*/  BSYNC B2 ;  /* 0x0000000000027941 */ /* 0x000fea0003800000 */
.L_x_17901:
        /* <DEDUP_REMOVED lines=16> */
.L_x_17907:
[----:B------:R-:W-:Y:S05]  /*274a0*/  BSYNC B3 ;  /* 0x0000000000037941 */ /* 0x000fea0003800000 */
.L_x_17906:
        /* <DEDUP_REMOVED lines=44> */
.L_x_17905:
[----:B------:R-:W-:Y:S05]  /*27770*/  BSYNC B2 ;  /* 0x0000000000027941 */ /* 0x000fea0003800000 */
.L_x_17904:
        /* <DEDUP_REMOVED lines=10> */
.L_x_17900:
        /* <DEDUP_REMOVED lines=12> */
.L_x_17909:
[----:B------:R-:W-:-:S07]  /*278e0*/  IMAD.MOV.U32 R0, RZ, RZ, R32 ;  /* 0x000000ffff007224 */ /* 0x000fce00078e0020 */
.L_x_17910:
[----:B------:R-:W-:Y:S05]  /*278f0*/  BSYNC B2 ;  /* 0x0000000000027941 */ /* 0x000fea0003800000 */
.L_x_17908:
        /* <DEDUP_REMOVED lines=16> */
.L_x_17914:
[----:B------:R-:W-:Y:S05]  /*27a00*/  BSYNC B3 ;  /* 0x0000000000037941 */ /* 0x000fea0003800000 */
.L_x_17913:
        /* <DEDUP_REMOVED lines=44> */
.L_x_17912:
[----:B------:R-:W-:Y:S05]  /*27cd0*/  BSYNC B2 ;  /* 0x0000000000027941 */ /* 0x000fea0003800000 */
.L_x_17911:
        /* <DEDUP_REMOVED lines=15> */
.L_x_17915:
        /* <DEDUP_REMOVED lines=12> */
.L_x_17918:
[----:B------:R-:W-:-:S07]  /*27e90*/  IMAD.MOV.U32 R107, RZ, RZ, R32 ;  /* 0x000000ffff6b7224 */ /* 0x000fce00078e0020 */
.L_x_17919:
[----:B------:R-:W-:Y:S05]  /*27ea0*/  BSYNC B2 ;  /* 0x0000000000027941 */ /* 0x000fea0003800000 */
.L_x_17917:
        /* <DEDUP_REMOVED lines=16> */
.L_x_17923:
[----:B------:R-:W-:Y:S05]  /*27fb0*/  BSYNC B3 ;  /* 0x0000000000037941 */ /* 0x000fea0003800000 */
.L_x_17922:
        /* <DEDUP_REMOVED lines=44> */
.L_x_17921:
[----:B------:R-:W-:Y:S05]  /*28280*/  BSYNC B2 ;  /* 0x0000000000027941 */ /* 0x000fea0003800000 */
.L_x_17920:
        /* <DEDUP_REMOVED lines=9> */
.L_x_17916:
        /* <DEDUP_REMOVED lines=12> */
.L_x_17925:
[----:B------:R-:W-:-:S07]  /*283e0*/  IMAD.MOV.U32 R107, RZ, RZ, R32 ;  /* 0x000000ffff6b7224 */ /* 0x000fce00078e0020 */
.L_x_17926:
[----:B------:R-:W-:Y:S05]  /*283f0*/  BSYNC B2 ;  /* 0x0000000000027941 */ /* 0x000fea0003800000 */
.L_x_17924:
        /* <DEDUP_REMOVED lines=16> */
.L_x_17930:
[----:B------:R-:W-:Y:S05]  /*28500*/  BSYNC B3 ;  /* 0x0000000000037941 */ /* 0x000fea0003800000 */
.L_x_17929:
        /* <DEDUP_REMOVED lines=44> */
.L_x_17928:
[----:B------:R-:W-:Y:S05]  /*287d0*/  BSYNC B2 ;  /* 0x0000000000027941 */ /* 0x000fea0003800000 */
.L_x_17927:
        /* <DEDUP_REMOVED lines=14> */
.L_x_17931:
        /* <DEDUP_REMOVED lines=12> */
.L_x_17934:
[----:B------:R-:W-:-:S07]  /*28980*/  IMAD.MOV.U32 R0, RZ, RZ, R32 ;  /* 0x000000ffff007224 */ /* 0x000fce00078e0020 */
.L_x_17935:
[----:B------:R-:W-:Y:S05]  /*28990*/  BSYNC B2 ;  /* 0x0000000000027941 */ /* 0x000fea0003800000 */
.L_x_17933:
        /* <DEDUP_REMOVED lines=16> */
.L_x_17939:
[----:B------:R-:W-:Y:S05]  /*28aa0*/  BSYNC B3 ;  /* 0x0000000000037941 */ /* 0x000fea0003800000 */
.L_x_17938:
        /* <DEDUP_REMOVED lines=44> */
.L_x_17937:
[----:B------:R-:W-:Y:S05]  /*28d70*/  BSYNC B2 ;  /* 0x0000000000027941 */ /* 0x000fea0003800000 */
.L_x_17936:
        /* <DEDUP_REMOVED lines=10> */
.L_x_17932:
        /* <DEDUP_REMOVED lines=12> */
.L_x_17941:
[----:B------:R-:W-:-:S07]  /*28ee0*/  MOV R0, R32 ;  /* 0x0000002000007202 */ /* 0x000fce0000000f00 */
.L_x_17942:
[----:B------:R-:W-:Y:S05]  /*28ef0*/  BSYNC B2 ;  /* 0x0000000000027941 */ /* 0x000fea0003800000 */
.L_x_17940:
        /* <DEDUP_REMOVED lines=16> */
.L_x_17946:
[----:B------:R-:W-:Y:S05]  /*29000*/  BSYNC B3 ;  /* 0x0000000000037941 */ /* 0x000fea0003800000 */
.L_x_17945:
        /* <DEDUP_REMOVED lines=44> */
.L_x_17944:
[----:B------:R-:W-:Y:S05]  /*292d0*/  BSYNC B2 ;  /* 0x0000000000027941 */ /* 0x000fea0003800000 */
.L_x_17943:
        /* <DEDUP_REMOVED lines=15> */
.L_x_17947:
        /* <DEDUP_REMOVED lines=12> */
.L_x_17950:
[----:B------:R-:W-:-:S07]  /*29490*/  MOV R0, R32 ;  /* 0x0000002000007202 */ /* 0x000fce0000000f00 */
.L_x_17951:
[----:B------:R-:W-:Y:S05]  /*294a0*/  BSYNC B2 ;  /* 0x0000000000027941 */ /* 0x000fea0003800000 */
.L_x_17949:
        /* <DEDUP_REMOVED lines=16> */
.L_x_17955:
[----:B------:R-:W-:Y:S05]  /*295b0*/  BSYNC B3 ;  /* 0x0000000000037941 */ /* 0x000fea0003800000 */
.L_x_17954:
        /* <DEDUP_REMOVED lines=44> */
.L_x_17953:
[----:B------:R-:W-:Y:S05]  /*29880*/  BSYNC B2 ;  /* 0x0000000000027941 */ /* 0x000fea0003800000 */
.L_x_17952:
        /* <DEDUP_REMOVED lines=9> */
.L_x_17948:
        /* <DEDUP_REMOVED lines=12> */
.L_x_17957:
[----:B------:R-:W-:-:S07]  /*299e0*/  IMAD.MOV.U32 R0, RZ, RZ, R32 ;  /* 0x000000ffff007224 */ /* 0x000fce00078e0020 */
.L_x_17958:
[----:B------:R-:W-:Y:S05]  /*299f0*/  BSYNC B2 ;  /* 0x0000000000027941 */ /* 0x000fea0003800000 */
.L_x_17956:
        /* <DEDUP_REMOVED lines=16> */
.L_x_17962:
[----:B------:R-:W-:Y:S05]  /*29b00*/  BSYNC B3 ;  /* 0x0000000000037941 */ /* 0x000fea0003800000 */
.L_x_17961:
        /* <DEDUP_REMOVED lines=44> */
.L_x_17960:
[----:B------:R-:W-:Y:S05]  /*29dd0*/  BSYNC B2 ;  /* 0x0000000000027941 */ /* 0x000fea0003800000 */
.L_x_17959:
        /* <DEDUP_REMOVED lines=12> */
.L_x_17963:
        /* <DEDUP_REMOVED lines=12> */
.L_x_17966:
[----:B------:R-:W-:-:S07]  /*29f60*/  IMAD.MOV.U32 R0, RZ, RZ, R32 ;  /* 0x000000ffff007224 */ /* 0x000fce00078e0020 */
.L_x_17967:
[----:B------:R-:W-:Y:S05]  /*29f70*/  BSYNC B2 ;  /* 0x0000000000027941 */ /* 0x000fea0003800000 */
.L_x_17965:
        /* <DEDUP_REMOVED lines=16> */
.L_x_17971:
[----:B------:R-:W-:Y:S05]  /*2a080*/  BSYNC B3 ;  /* 0x0000000000037941 */ /* 0x000fea0003800000 */
.L_x_17970:
        /* <DEDUP_REMOVED lines=44> */
.L_x_17969:
[----:B------:R-:W-:Y:S05]  /*2a350*/  BSYNC B2 ;  /* 0x0000000000027941 */ /* 0x000fea0003800000 */
.L_x_17968:
        /* <DEDUP_REMOVED lines=10> */
.L_x_17964:
        /* <DEDUP_REMOVED lines=12> */
.L_x_17973:
[----:B------:R-:W-:-:S07]  /*2a4c0*/  IMAD.MOV.U32 R0, RZ, RZ, R32 ;  /* 0x000000ffff007224 */ /* 0x000fce00078e0020 */
.L_x_17974:
[----:B------:R-:W-:Y:S05]  /*2a4d0*/  BSYNC B2 ;  /* 0x0000000000027941 */ /* 0x000fea0003800000 */
.L_x_17972:
        /* <DEDUP_REMOVED lines=16> */
.L_x_17978:
[----:B------:R-:W-:Y:S05]  /*2a5e0*/  BSYNC B3 ;  /* 0x0000000000037941 */ /* 0x000fea0003800000 */
.L_x_17977:
        /* <DEDUP_REMOVED lines=44> */
.L_x_17976:
[----:B------:R-:W-:Y:S05]  /*2a8b0*/  BSYNC B2 ;  /* 0x0000000000027941 */ /* 0x000fea0003800000 */
.L_x_17975:
        /* <DEDUP_REMOVED lines=13> */
.L_x_17979:
        /* <DEDUP_REMOVED lines=12> */
.L_x_17982:
[----:B------:R-:W-:-:S07]  /*2aa50*/  IMAD.MOV.U32 R0, RZ, RZ, R32 ;  /* 0x000000ffff007224 */ /* 0x000fce00078e0020 */
.L_x_17983:
[----:B------:R-:W-:Y:S05]  /*2aa60*/  BSYNC B2 ;  /* 0x0000000000027941 */ /* 0x000fea0003800000 */
.L_x_17981:
        /* <DEDUP_REMOVED lines=16> */
.L_x_17987:
[----:B------:R-:W-:Y:S05]  /*2ab70*/  BSYNC B3 ;  /* 0x0000000000037941 */ /* 0x000fea0003800000 */
.L_x_17986:
        /* <DEDUP_REMOVED lines=44> */
.L_x_17985:
[----:B------:R-:W-:Y:S05]  /*2ae40*/  BSYNC B2 ;  /* 0x0000000000027941 */ /* 0x000fea0003800000 */
.L_x_17984:
        /* <DEDUP_REMOVED lines=9> */
.L_x_17980:
        /* <DEDUP_REMOVED lines=12> */
.L_x_17989:
[----:B------:R-:W-:-:S07]  /*2afa0*/  MOV R0, R32 ;  /* 0x0000002000007202 */ /* 0x000fce0000000f00 */
.L_x_17990:
[----:B------:R-:W-:Y:S05]  /*2afb0*/  BSYNC B2 ;  /* 0x0000000000027941 */ /* 0x000fea0003800000 */
.L_x_17988:
        /* <DEDUP_REMOVED lines=16> */
.L_x_17994:
[----:B------:R-:W-:Y:S05]  /*2b0c0*/  BSYNC B3 ;  /* 0x0000000000037941 */ /* 0x000fea0003800000 */
.L_x_17993:
        /* <DEDUP_REMOVED lines=44> */
.L_x_17992:
[----:B------:R-:W-:Y:S05]  /*2b390*/  BSYNC B2 ;  /* 0x0000000000027941 */ /* 0x000fea0003800000 */
.L_x_17991:
        /* <DEDUP_REMOVED lines=12> */
.L_x_17995:
        /* <DEDUP_REMOVED lines=12> */
.L_x_17998:
[----:B------:R-:W-:-:S07]  /*2b520*/  MOV R164, R32 ;  /* 0x0000002000a47202 */ /* 0x000fce0000000f00 */
.L_x_17999:
[----:B------:R-:W-:Y:S05]  /*2b530*/  BSYNC B2 ;  /* 0x0000000000027941 */ /* 0x000fea0003800000 */
.L_x_17997:
        /* <DEDUP_REMOVED lines=16> */
.L_x_18003:
[----:B------:R-:W-:Y:S05]  /*2b640*/  BSYNC B3 ;  /* 0x0000000000037941 */ /* 0x000fea0003800000 */
.L_x_18002:
        /* <DEDUP_REMOVED lines=44> */
.L_x_18001:
[----:B------:R-:W-:Y:S05]  /*2b910*/  BSYNC B2 ;  /* 0x0000000000027941 */ /* 0x000fea0003800000 */
.L_x_18000:
        /* <DEDUP_REMOVED lines=10> */
.L_x_17996:
        /* <DEDUP_REMOVED lines=51> */
.L_x_18004:
[----:B------:R-:W-:-:S07]  /*2bcf0*/  VIADD R120, R120, 0x20 ;  /* 0x0000002078787836 */ /* 0x000fce0000000000 */
.L_x_17875:
[----:B------:R-:W-:Y:S05]  /*2bd00*/  BSYNC B1 ;  /* 0x0000000000017941 */ /* 0x000fea0003800000 */
.L_x_17874:
        /* <DEDUP_REMOVED lines=30> */
.L_x_18008:
[----:B0-----:R-:W-:-:S07]  /*2bef0*/  IMAD.MOV.U32 R124, RZ, RZ, R32 ;  /* 0x000000ffff7c7224 */ /* 0x001fce00078e0020 */
.L_x_18009:
[----:B------:R-:W-:Y:S05]  /*2bf00*/  BSYNC B2 ;  /* 0x0000000000027941 */ /* 0x000fea0003800000 */
.L_x_18007:
        /* <DEDUP_REMOVED lines=16> */
.L_x_18013:
[----:B------:R-:W-:Y:S05]  /*2c010*/  BSYNC B3 ;  /* 0x0000000000037941 */ /* 0x000fea0003800000 */
.L_x_18012:
        /* <DEDUP_REMOVED lines=44> */
.L_x_18011:
[----:B------:R-:W-:Y:S05]  /*2c2e0*/  BSYNC B2 ;  /* 0x0000000000027941 */ /* 0x000fea0003800000 */
.L_x_18010:
        /* <DEDUP_REMOVED lines=20> */
.L_x_18014:
        /* <DEDUP_REMOVED lines=12> */
.L_x_18017:
[----:B------:R-:W-:-:S07]  /*2c4f0*/  IMAD.MOV.U32 R0, RZ, RZ, R32 ;  /* 0x000000ffff007224 */ /* 0x000fce00078e0020 */
.L_x_18018:
[----:B------:R-:W-:Y:S05]  /*2c500*/  BSYNC B2 ;  /* 0x0000000000027941 */ /* 0x000fea0003800000 */
.L_x_18016:
        /* <DEDUP_REMOVED lines=16> */
.L_x_18022:
[----:B------:R-:W-:Y:S05]  /*2c610*/  BSYNC B3 ;  /* 0x0000000000037941 */ /* 0x000fea0003800000 */
.L_x_18021:
        /* <DEDUP_REMOVED lines=44> */
.L_x_18020:
[----:B------:R-:W-:Y:S05]  /*2c8e0*/  BSYNC B2 ;  /* 0x0000000000027941 */ /* 0x000fea0003800000 */
.L_x_18019:
        /* <DEDUP_REMOVED lines=9> */
.L_x_18015:
        /* <DEDUP_REMOVED lines=12> */
.L_x_18024:
[----:B------:R-:W-:-:S07]  /*2ca40*/  MOV R0, R32 ;  /* 0x0000002000007202 */ /* 0x000fce0000000f00 */
.L_x_18025:
[----:B------:R-:W-:Y:S05]  /*2ca50*/  BSYNC B2 ;  /* 0x0000000000027941 */ /* 0x000fea0003800000 */
.L_x_18023:
        /* <DEDUP_REMOVED lines=16> */
.L_x_18029:
[----:B------:R-:W-:Y:S05]  /*2cb60*/  BSYNC B3 ;  /* 0x0000000000037941 */ /* 0x000fea0003800000 */
.L_x_18028:
        /* <DEDUP_REMOVED lines=44> */
.L_x_18027:
[----:B------:R-:W-:Y:S05]  /*2ce30*/  BSYNC B2 ;  /* 0x0000000000027941 */ /* 0x000fea0003800000 */
.L_x_18026:
        /* <DEDUP_REMOVED lines=14> */
.L_x_18030:
        /* <DEDUP_REMOVED lines=12> */
.L_x_18033:
[----:B------:R-:W-:-:S07]  /*2cfe0*/  MOV R0, R32 ;  /* 0x0000002000007202 */ /* 0x000fce0000000f00 */
.L_x_18034:
[----:B------:R-:W-:Y:S05]  /*2cff0*/  BSYNC B2 ;  /* 0x0000000000027941 */ /* 0x000fea0003800000 */
.L_x_18032:
        /* <DEDUP_REMOVED lines=16> */
.L_x_18038:
[----:B------:R-:W-:Y:S05]  /*2d100*/  BSYNC B3 ;  /* 0x0000000000037941 */ /* 0x000fea0003800000 */
.L_x_18037:
        /* <DEDUP_REMOVED lines=44> */
.L_x_18036:
[----:B------:R-:W-:Y:S05]  /*2d3d0*/  BSYNC B2 ;  /* 0x0000000000027941 */ /* 0x000fea0003800000 */
.L_x_18035:
        /* <DEDUP_REMOVED lines=10> */
.L_x_18031:
        /* <DEDUP_REMOVED lines=12> */
.L_x_18040:
[----:B------:R-:W-:-:S07]  /*2d540*/  IMAD.MOV.U32 R0, RZ, RZ, R32 ;  /* 0x000000ffff007224 */ /* 0x000fce00078e0020 */
.L_x_18041:
[----:B------:R-:W-:Y:S05]  /*2d550*/  BSYNC B2 ;  /* 0x0000000000027941 */ /* 0x000fea0003800000 */
.L_x_18039:
        /* <DEDUP_REMOVED lines=16> */
.L_x_18045:
[----:B------:R-:W-:Y:S05]  /*2d660*/  BSYNC B3 ;  /* 0x0000000000037941 */ /* 0x000fea0003800000 */
.L_x_18044:
        /* <DEDUP_REMOVED lines=44> */
.L_x_18043:
[----:B------:R-:W-:Y:S05]  /*2d930*/  BSYNC B2 ;  /* 0x0000000000027941 */ /* 0x000fea0003800000 */
.L_x_18042:
        /* <DEDUP_REMOVED lines=15> */
.L_x_18046:
        /* <DEDUP_REMOVED lines=12> */
.L_x_18049:
[----:B------:R-:W-:-:S07]  /*2daf0*/  IMAD.MOV.U32 R115, RZ, RZ, R32 ;  /* 0x000000ffff737224 */ /* 0x000fce00078e0020 */
.L_x_18050:
[----:B------:R-:W-:Y:S05]  /*2db00*/  BSYNC B2 ;  /* 0x0000000000027941 */ /* 0x000fea0003800000 */
.L_x_18048:
        /* <DEDUP_REMOVED lines=16> */
.L_x_18054:
[----:B------:R-:W-:Y:S05]  /*2dc10*/  BSYNC B3 ;  /* 0x0000000000037941 */ /* 0x000fea0003800000 */
.L_x_18053:
        /* <DEDUP_REMOVED lines=44> */
.L_x_18052:
[----:B------:R-:W-:Y:S05]  /*2dee0*/  BSYNC B2 ;  /* 0x0000000000027941 */ /* 0x000fea0003800000 */
.L_x_18051:
        /* <DEDUP_REMOVED lines=9> */
.L_x_18047:
        /* <DEDUP_REMOVED lines=12> */
.L_x_18056:
[----:B------:R-:W-:-:S07]  /*2e040*/  IMAD.MOV.U32 R115, RZ, RZ, R32 ;  /* 0x000000ffff737224 */ /* 0x000fce00078e0020 */
.L_x_18057:
[----:B------:R-:W-:Y:S05]  /*2e050*/  BSYNC B2 ;  /* 0x0000000000027941 */ /* 0x000fea0003800000 */
.L_x_18055:
        /* <DEDUP_REMOVED lines=16> */
.L_x_18061:
[----:B------:R-:W-:Y:S05]  /*2e160*/  BSYNC B3 ;  /* 0x0000000000037941 */ /* 0x000fea0003800000 */
.L_x_18060:
        /* <DEDUP_REMOVED lines=44> */
.L_x_18059:
[----:B------:R-:W-:Y:S05]  /*2e430*/  BSYNC B2 ;  /* 0x0000000000027941 */ /* 0x000fea0003800000 */
.L_x_18058:
        /* <DEDUP_REMOVED lines=14> */
.L_x_18062:
        /* <DEDUP_REMOVED lines=12> */
.L_x_18065:
[----:B------:R-:W-:-:S07]  /*2e5e0*/  IMAD.MOV.U32 R0, RZ, RZ, R32 ;  /* 0x000000ffff007224 */ /* 0x000fce00078e0020 */
.L_x_18066:
[----:B------:R-:W-:Y:S05]  /*2e5f0*/  BSYNC B2 ;  /* 0x0000000000027941 */ /* 0x000fea0003800000 */
.L_x_18064:
        /* <DEDUP_REMOVED lines=16> */
.L_x_18070:
[----:B------:R-:W-:Y:S05]  /*2e700*/  BSYNC B3 ;  /* 0x0000000000037941 */ /* 0x000fea0003800000 */
.L_x_18069:
        /* <DEDUP_REMOVED lines=44> */
.L_x_18068:
[----:B------:R-:W-:Y:S05]  /*2e9d0*/  BSYNC B2 ;  /* 0x0000000000027941 */ /* 0x000fea0003800000 */
.L_x_18067:
        /* <DEDUP_REMOVED lines=10> */
.L_x_18063:
        /* <DEDUP_REMOVED lines=12> */
.L_x_18072:
[----:B------:R-:W-:-:S07]  /*2eb40*/  MOV R0, R32 ;  /* 0x0000002000007202 */ /* 0x000fce0000000f00 */
.L_x_18073:
[----:B------:R-:W-:Y:S05]  /*2eb50*/  BSYNC B2 ;  /* 0x0000000000027941 */ /* 0x000fea0003800000 */
.L_x_18071:
        /* <DEDUP_REMOVED lines=16> */
.L_x_18077:
[----:B------:R-:W-:Y:S05]  /*2ec60*/  BSYNC B3 ;  /* 0x0000000000037941 */ /* 0x000fea0003800000 */
.L_x_18076:
        /* <DEDUP_REMOVED lines=44> */
.L_x_18075:
[----:B------:R-:W-:Y:S05]  /*2ef30*/  BSYNC B2 ;  /* 0x0000000000027941 */ /* 0x000fea0003800000 */
.L_x_18074:
        /* <DEDUP_REMOVED lines=15> */
.L_x_18078:
        /* <DEDUP_REMOVED lines=12> */
.L_x_18081:
[----:B------:R-:W-:-:S07]  /*2f0f0*/  MOV R0, R32 ;  /* 0x0000002000007202 */ /* 0x000fce0000000f00 */
.L_x_18082:
[----:B------:R-:W-:Y:S05]  /*2f100*/  BSYNC B2 ;  /* 0x0000000000027941 */ /* 0x000fea0003800000 */
.L_x_18080:
        /* <DEDUP_REMOVED lines=16> */
.L_x_18086:
[----:B------:R-:W-:Y:S05]  /*2f210*/  BSYNC B3 ;  /* 0x0000000000037941 */ /* 0x000fea0003800000 */
.L_x_18085:
        /* <DEDUP_REMOVED lines=44> */
.L_x_18084:
[----:B------:R-:W-:Y:S05]  /*2f4e0*/  BSYNC B2 ;  /* 0x0000000000027941 */ /* 0x000fea0003800000 */
.L_x_18083:
        /* <DEDUP_REMOVED lines=9> */
.L_x_18079:
        /* <DEDUP_REMOVED lines=12> */
.L_x_18088:
[----:B------:R-:W-:-:S07]  /*2f640*/  IMAD.MOV.U32 R0, RZ, RZ, R32 ;  /* 0x000000ffff007224 */ /* 0x000fce00078e0020 */
.L_x_18089:
[----:B------:R-:W-:Y:S05]  /*2f650*/  BSYNC B2 ;  /* 0x0000000000027941 */ /* 0x000fea0003800000 */
.L_x_18087:
        /* <DEDUP_REMOVED lines=16> */
.L_x_18093:
[----:B------:R-:W-:Y:S05]  /*2f760*/  BSYNC B3 ;  /* 0x0000000000037941 */ /* 0x000fea0003800000 */
.L_x_18092:
        /* <DEDUP_REMOVED lines=44> */
.L_x_18091:
[----:B------:R-:W-:Y:S05]  /*2fa30*/  BSYNC B2 ;  /* 0x0000000000027941 */ /* 0x000fea0003800000 */
.L_x_18090:
        /* <DEDUP_REMOVED lines=12> */
.L_x_18094:
        /* <DEDUP_REMOVED lines=12> */
.L_x_18097:
[----:B------:R-:W-:-:S07]  /*2fbc0*/  IMAD.MOV.U32 R0, RZ, RZ, R32 ;  /* 0x000000ffff007224 */ /* 0x000fce00078e0020 */
.L_x_18098:
[----:B------:R-:W-:Y:S05]  /*2fbd0*/  BSYNC B2 ;  /* 0x0000000000027941 */ /* 0x000fea0003800000 */
.L_x_18096:
        /* <DEDUP_REMOVED lines=16> */
.L_x_18102:
[----:B------:R-:W-:Y:S05]  /*2fce0*/  BSYNC B3 ;  /* 0x0000000000037941 */ /* 0x000fea0003800000 */
.L_x_18101:
        /* <DEDUP_REMOVED lines=44> */
.L_x_18100:
[----:B------:R-:W-:Y:S05]  /*2ffb0*/  BSYNC B2 ;  /* 0x0000000000027941 */ /* 0x000fea0003800000 */
.L_x_18099:
        /* <DEDUP_REMOVED lines=10> */
.L_x_18095:
        /* <DEDUP_REMOVED lines=12> */
.L_x_18104:
[----:B------:R-:W-:-:S07]  /*30120*/  IMAD.MOV.U32 R0, RZ, RZ, R32 ;  /* 0x000000ffff007224 */ /* 0x000fce00078e0020 */
.L_x_18105:
[----:B------:R-:W-:Y:S05]  /*30130*/  BSYNC B2 ;  /* 0x0000000000027941 */ /* 0x000fea0003800000 */
.L_x_18103:
        /* <DEDUP_REMOVED lines=16> */
.L_x_18109:
[----:B------:R-:W-:Y:S05]  /*30240*/  BSYNC B3 ;  /* 0x0000000000037941 */ /* 0x000fea0003800000 */
.L_x_18108:
        /* <DEDUP_REMOVED lines=44> */
.L_x_18107:
[----:B------:R-:W-:Y:S05]  /*30510*/  BSYNC B2 ;  /* 0x0000000000027941 */ /* 0x000fea0003800000 */
.L_x_18106:
        /* <DEDUP_REMOVED lines=13> */
.L_x_18110:
        /* <DEDUP_REMOVED lines=12> */
.L_x_18113:
[----:B------:R-:W-:-:S07]  /*306b0*/  IMAD.MOV.U32 R0, RZ, RZ, R32 ;  /* 0x000000ffff007224 */ /* 0x000fce00078e0020 */
.L_x_18114:
[----:B------:R-:W-:Y:S05]  /*306c0*/  BSYNC B2 ;  /* 0x0000000000027941 */ /* 0x000fea0003800000 */
.L_x_18112:
        /* <DEDUP_REMOVED lines=16> */
.L_x_18118:
[----:B------:R-:W-:Y:S05]  /*307d0*/  BSYNC B3 ;  /* 0x0000000000037941 */ /* 0x000fea0003800000 */
.L_x_18117:
        /* <DEDUP_REMOVED lines=44> */
.L_x_18116:
[----:B------:R-:W-:Y:S05]  /*30aa0*/  BSYNC B2 ;  /* 0x0000000000027941 */ /* 0x000fea0003800000 */
.L_x_18115:
        /* <DEDUP_REMOVED lines=9> */
.L_x_18111:
        /* <DEDUP_REMOVED lines=12> */
.L_x_18120:
[----:B------:R-:W-:-:S07]  /*30c00*/  MOV R0, R32 ;  /* 0x0000002000007202 */ /* 0x000fce0000000f00 */
.L_x_18121:
[----:B------:R-:W-:Y:S05]  /*30c10*/  BSYNC B2 ;  /* 0x0000000000027941 */ /* 0x000fea0003800000 */
.L_x_18119:
        /* <DEDUP_REMOVED lines=16> */
.L_x_18125:
[----:B------:R-:W-:Y:S05]  /*30d20*/  BSYNC B3 ;  /* 0x0000000000037941 */ /* 0x000fea0003800000 */
.L_x_18124:
        /* <DEDUP_REMOVED lines=44> */
.L_x_18123:
[----:B------:R-:W-:Y:S05]  /*30ff0*/  BSYNC B2 ;  /* 0x0000000000027941 */ /* 0x000fea0003800000 */
.L_x_18122:
        /* <DEDUP_REMOVED lines=12> */
.L_x_18126:
        /* <DEDUP_REMOVED lines=12> */
.L_x_18129:
[----:B------:R-:W-:-:S07]  /*31180*/  MOV R164, R32 ;  /* 0x0000002000a47202 */ /* 0x000fce0000000f00 */
.L_x_18130:
[----:B------:R-:W-:Y:S05]  /*31190*/  BSYNC B2 ;  /* 0x0000000000027941 */ /* 0x000fea0003800000 */
.L_x_18128:
        /* <DEDUP_REMOVED lines=16> */
.L_x_18134:
[----:B------:R-:W-:Y:S05]  /*312a0*/  BSYNC B3 ;  /* 0x0000000000037941 */ /* 0x000fea0003800000 */
.L_x_18133:
        /* <DEDUP_REMOVED lines=44> */
.L_x_18132:
[----:B------:R-:W-:Y:S05]  /*31570*/  BSYNC B2 ;  /* 0x0000000000027941 */ /* 0x000fea0003800000 */
.L_x_18131:
        /* <DEDUP_REMOVED lines=10> */
.L_x_18127:
        /* <DEDUP_REMOVED lines=15> */
[----:B------:R-:W-:-:S03]  /*31710*/  LOP3.LUT P2, RZ, R5, 0x10, RZ, 0xc0, !PT ;  /* 0x0000001005ff7812 */ /* 0x000fc6000784c0ff */
[----:B------:R-:W-:-:S03]  /*31720*/  IMAD.WIDE.U32 R126, R126, 0x100, RZ ;  /* 0x000001007e7e7825 */ /* 0x000fc600078e00ff */
[----:B------:R-:W-:Y:S02]  /*31730*/  LOP3.LUT R121, R126, R122, R124, 0xfe, !PT ;  /* 0x0000007a7e797212 */ /* 0x000fe400078efe7c */
[----:B------:R-:W-:Y:S02]  /*31740*/  LOP3.LUT R125, R127, R123, R125, 0xfe, !PT ;  /* 0x0000007b7f7d7212 */ /* 0x000fe400078efe7d */
[C---:B------:R-:W-:Y:S02]  /*31750*/  LEA R122, P0, R120.reuse, UR28, 0x5 ;  /* 0x0000001c787a7c11 */ /* 0x040fe4000f8028ff */
[C---:B------:R-:W-:Y:S02]  /*31760*/  SHF.L.U32 R127, R120.reuse, 0x3, RZ ;  /* 0x00000003787f7819 */ /* 0x040fe400000006ff */
[----:B------:R-:W-:Y:S02]  /*31770*/  LEA.HI.X R123, R120, UR29, RZ, 0x5, P0 ;  /* 0x0000001d787b7c11 */ /* 0x000fe400080f2cff */
[----:B------:R-:W-:-:S02]  /*31780*/  SEL R124, RZ, 0x1, P2 ;  /* 0x00000001ff7c7807 */ /* 0x000fc40001000000 */
[----:B------:R-:W-:Y:S01]  /*31790*/  SHF.R.U32.HI R126, RZ, 0x1d, R120 ;  /* 0x0000001dff7e7819 */ /* 0x000fe20000011678 */
[----:B------:R2:W-:Y:S01]  /*317a0*/  STG.E.128 desc[UR4][R122.64], R112 ;  /* 0x000000707a007986 */ /* 0x0005e2000c101d04 */
[----:B------:R-:W-:Y:S02]  /*317b0*/  IADD3 R120, P0, R127, UR30, RZ ;  /* 0x0000001e7f787c10 */ /* 0x000fe4000ff1e0ff */
[----:B------:R-:W-:Y:S01]  /*317c0*/  LOP3.LUT R124, R121, R124, RZ, 0xfc, !PT ;  /* 0x0000007c797c7212 */ /* 0x000fe200078efcff */
[----:B------:R2:W-:Y:S01]  /*317d0*/  STG.E.128 desc[UR4][R122.64+0x10], R116 ;  /* 0x000010747a007986 */ /* 0x0005e2000c101d04 */
        /* <DEDUP_REMOVED lines=23> */
.L_x_18006:
[----:B------:R-:W-:Y:S05]  /*31950*/  BSYNC B1 ;  /* 0x0000000000017941 */ /* 0x000fea0003800000 */
.L_x_18005:
[----:B--23--:R-:W-:Y:S01]  /*31960*/  FADD.FTZ R120, RZ, R56 ;  /* 0x00000038ff787221 */ /* 0x00cfe20000010000 */
[C---:B------:R-:W-:Y:S01]  /*31970*/  LOP3.LUT P0, RZ, R5.reuse, 0x20, RZ, 0xc0, !PT ;  /* 0x0000002005ff7812 */ /* 0x040fe2000780c0ff */
[----:B------:R-:W-:Y:S01]  /*31980*/  UMOV UR25, 0xffffffff ;  /* 0xffffffff00197882 */ /* 0x000fe20000000000 */
[----:B------:R-:W-:Y:S01]  /*31990*/  LOP3.LUT R5, R5, 0xfffffffd, RZ, 0xc0, !PT ;  /* 0xfffffffd05057812 */ /* 0x000fe200078ec0ff */
[----:B------:R-:W-:Y:S01]  /*319a0*/  FADD.FTZ R120, R57, R120 ;  /* 0x0000007839787221 */ /* 0x000fe20000010000 */
[C---:B------:R-:W-:Y:S02]  /*319b0*/  ISETP.GT.U32.AND P1, PT, R6.reuse, 0x9f, PT ;  /* 0x0000009f0600780c */ /* 0x040fe40003f24070 */
[----:B------:R-:W-:Y:S01]  /*319c0*/  ISETP.GT.U32.AND P2, PT, R6, 0xbf, PT ;  /* 0x000000bf0600780c */ /* 0x000fe20003f44070 */
        /* <DEDUP_REMOVED lines=73> */
[----:B------:R-:W2:Y:S01]  /*31e60*/  SHFL.BFLY PT, R121, R120, 0x1, 0x1f ;  /* 0x0c201f0078797f89 */ /* 0x000ea200000e0000 */
[C---:B------:R-:W-:Y:S02]  /*31e70*/  LOP3.LUT P6, RZ, R5.reuse, 0x20, RZ, 0xc0, !PT ;  /* 0x0000002005ff7812 */ /* 0x040fe400078cc0ff */
[----:B------:R-:W-:-:S04]  /*31e80*/  LOP3.LUT R5, R5, 0xffffdfff, RZ, 0xc0, !PT ;  /* 0xffffdfff05057812 */ /* 0x000fc800078ec0ff */
[----:B------:R-:W-:-:S04]  /*31e90*/  @P5 LOP3.LUT R5, R5, 0x2000, RZ, 0xfc, !PT ;  /* 0x0000200005055812 */ /* 0x000fc800078efcff */
[----:B------:R-:W-:Y:S01]  /*31ea0*/  LOP3.LUT P5, RZ, R5, 0x2, RZ, 0xc0, !PT ;  /* 0x0000000205ff7812 */ /* 0x000fe200078ac0ff */
[----:B--2---:R-:W-:-:S05]  /*31eb0*/  FADD.FTZ R120, R120, R121 ;  /* 0x0000007978787221 */ /* 0x004fca0000010000 */
[----:B------:R-:W2:Y:S02]  /*31ec0*/  SHFL.BFLY PT, R121, R120, 0x2, 0x1f ;  /* 0x0c401f0078797f89 */ /* 0x000ea400000e0000 */
[----:B--2---:R-:W-:-:S05]  /*31ed0*/  FADD.FTZ R120, R120, R121 ;  /* 0x0000007978787221 */ /* 0x004fca0000010000 */
[----:B------:R-:W2:Y:S02]  /*31ee0*/  SHFL.BFLY PT, R121, R120, 0x4, 0x1f ;  /* 0x0c801f0078797f89 */ /* 0x000ea400000e0000 */
[----:B--2---:R-:W-:-:S05]  /*31ef0*/  FADD.FTZ R120, R120, R121 ;  /* 0x0000007978787221 */ /* 0x004fca0000010000 */
[----:B0-----:R-:W0:Y:S02]  /*31f00*/  SHFL.BFLY PT, R124, R120, 0x8, 0x1f ;  /* 0x0d001f00787c7f89 */ /* 0x001e2400000e0000 */
[----:B0-----:R-:W-:Y:S02]  /*31f10*/  FADD.FTZ R124, R120, R124 ;  /* 0x0000007c787c7221 */ /* 0x001fe40000010000 */
[----:B------:R-:W0:Y:S03]  /*31f20*/  LDC R120, c[0x0][0x290] ;  /* 0x0000a400ff787b82 */ /* 0x000e260000000800 */
[----:B------:R-:W2:Y:S02]  /*31f30*/  SHFL.BFLY PT, R121, R124, 0x10, 0x1f ;  /* 0x0e001f007c797f89 */ /* 0x000ea400000e0000 */
[----:B--2---:R-:W-:-:S04]  /*31f40*/  FADD.FTZ R121, R124, R121 ;  /* 0x000000797c797221 */ /* 0x004fc80000010000 */
[----:B0-----:R-:W-:-:S04]  /*31f50*/  FMUL.FTZ R172, R121, R120 ;  /* 0x0000007879ac7220 */ /* 0x001fc80000410000 */
[--C-:B------:R-:W-:Y:S01]  /*31f60*/  FADD.FTZ R121, R56, -R172.reuse ;  /* 0x800000ac38797221 */ /* 0x100fe20000010000 */
[----:B-1----:R-:W-:-:S03]  /*31f70*/  FADD.FTZ R122, R57, -R172 ;  /* 0x800000ac397a7221 */ /* 0x002fc60000010000 */
        /* <DEDUP_REMOVED lines=138> */
.L_x_18164:
        /* <DEDUP_REMOVED lines=87> */
.L_x_18137:
[----:B------:R-:W-:Y:S05]  /*32d90*/  BSYNC B1 ;  /* 0x0000000000017941 */ /* 0x000fea0003800000 */
.L_x_18136:
        /* <DEDUP_REMOVED lines=74> */
.L_x_18139:
[----:B------:R-:W-:Y:S05]  /*33240*/  BSYNC B1 ;  /* 0x0000000000017941 */ /* 0x000fea0003800000 */
.L_x_18138:
        /* <DEDUP_REMOVED lines=74> */
.L_x_18141:
[----:B------:R-:W-:Y:S05]  /*336f0*/  BSYNC B1 ;  /* 0x0000000000017941 */ /* 0x000fea0003800000 */
.L_x_18140:
        /* <DEDUP_REMOVED lines=74> */
.L_x_18143:
[----:B------:R-:W-:Y:S05]  /*33ba0*/  BSYNC B1 ;  /* 0x0000000000017941 */ /* 0x000fea0003800000 */
.L_x_18142:
        /* <DEDUP_REMOVED lines=74> */
.L_x_18145:
[----:B------:R-:W-:Y:S05]  /*34050*/  BSYNC B1 ;  /* 0x0000000000017941 */ /* 0x000fea0003800000 */
.L_x_18144:
        /* <DEDUP_REMOVED lines=74> */
.L_x_18147:
[----:B------:R-:W-:Y:S05]  /*34500*/  BSYNC B1 ;  /* 0x0000000000017941 */ /* 0x000fea0003800000 */
.L_x_18146:
        /* <DEDUP_REMOVED lines=74> */
.L_x_18149:
[----:B------:R-:W-:Y:S05]  /*349b0*/  BSYNC B1 ;  /* 0x0000000000017941 */ /* 0x000fea0003800000 */
.L_x_18148:
[----:B------:R-:W-:Y:S01]  /*349c0*/  LOP3.LUT P0, RZ, R5, 0x40, RZ, 0xc0, !PT ;  /* 0x0000004005ff7812 */ /* 0x000fe2000780c0ff */
[----:B------:R-:W-:-:S12]  /*349d0*/  BSSY B1, `(.L_x_18150) ;  /* 0x0000035000017945 */ /* 0x000fd80003800000 */
[----:B------:R-:W-:Y:S05]  /*349e0*/  @!P0 BRA `(.L_x_18151) ;  /* 0x0000000000cc8947 */ /* 0x000fea0003800000 */
[----:B------:R-:W4:Y:S04]  /*349f0*/  LDL R122, [R1+0x8] ;  /* 0x00000800017a7983 */ /* 0x000f280000100800 */
[----:B0123--:R-:W2:Y:S04]  /*34a00*/  LDL R121, [R1+0x4] ;  /* 0x0000040001797983 */ /* 0x00fea80000100800 */
[----:B------:R-:W3:Y:S01]  /*34a10*/  LDL R124, [R1] ;  /* 0x00000000017c7983 */ /* 0x000ee20000100800 */
[----:B------:R-:W-:-:S04]  /*34a20*/  PLOP3.LUT P0, PT, PT, PT, UP0, 0x40, 0x0 ;  /* 0x000000000000781c */ /* 0x000fc80003f0e808 */
[----:B------:R-:W-:-:S05]  /*34a30*/  FSEL R120, R172, RZ, P0 ;  /* 0x000000ffac787208 */ /* 0x000fca0000000000 */
        /* <DEDUP_REMOVED lines=16> */
[-C--:B------:R-:W-:Y:S01]  /*34b40*/  FFMA.FTZ R123, R139, R127.reuse, R140 ;  /* 0x0000007f8b7b7223 */ /* 0x080fe2000001008c */
[----:B------:R-:W-:Y:S01]  /*34b50*/  FFMA.FTZ R127, R141, R127, R142 ;  /* 0x0000007f8d7f7223 */ /* 0x000fe2000001008e */
[----:B----4-:R-:W-:Y:S01]  /*34b60*/  FFMA.FTZ R120, R122, R168, R249 ;  /* 0x000000a87a787223 */ /* 0x010fe200000100f9 */
[-C--:B------:R-:W-:Y:S01]  /*34b70*/  FFMA.FTZ R122, R143, R126.reuse, R144 ;  /* 0x0000007e8f7a7223 */ /* 0x080fe20000010090 */
[----:B------:R-:W-:Y:S01]  /*34b80*/  FFMA.FTZ R126, R145, R126, R146 ;  /* 0x0000007e917e7223 */ /* 0x000fe20000010092 */
[----:B--2---:R-:W-:-:S02]  /*34b90*/  FFMA.FTZ R121, R121, R169, R248 ;  /* 0x000000a979797223 */ /* 0x004fc400000100f8 */
[----:B------:R-:W-:Y:S01]  /*34ba0*/  F2FP.BF16.F32.PACK_AB R120, R123, R120 ;  /* 0x000000787b78723e */ /* 0x000fe200000010ff */
[-C--:B------:R-:W-:Y:S01]  /*34bb0*/  FFMA.FTZ R123, R147, R251.reuse, R148 ;  /* 0x000000fb937b7223 */ /* 0x080fe20000010094 */
[----:B------:R-:W-:Y:S01]  /*34bc0*/  FFMA.FTZ R251, R149, R251, R150 ;  /* 0x000000fb95fb7223 */ /* 0x000fe20000010096 */
[----:B------:R-:W-:Y:S01]  /*34bd0*/  F2FP.BF16.F32.PACK_AB R121, R122, R121 ;  /* 0x000000797a79723e */ /* 0x000fe200000010ff */
[----:B---3--:R-:W-:Y:S01]  /*34be0*/  FFMA.FTZ R122, R124, R172, R247 ;  /* 0x000000ac7c7a7223 */ /* 0x008fe200000100f7 */
[-C--:B------:R-:W-:Y:S01]  /*34bf0*/  FFMA.FTZ R124, R151, R174.reuse, R152 ;  /* 0x000000ae977c7223 */ /* 0x080fe20000010098 */
[----:B------:R-:W-:-:S03]  /*34c00*/  FFMA.FTZ R174, R153, R174, R154 ;  /* 0x000000ae99ae7223 */ /* 0x000fc6000001009a */
        /* <DEDUP_REMOVED lines=17> */
.L_x_18151:
[----:B------:R-:W-:Y:S05]  /*34d20*/  BSYNC B1 ;  /* 0x0000000000017941 */ /* 0x000fea0003800000 */
.L_x_18150:
[----:B01234-:R-:W0:Y:S02]  /*34d30*/  LDC.64 R120, c[0x0][0x210] ;  /* 0x00008400ff787b82 */ /* 0x01fe240000000a00 */
[----:B0-----:R-:W-:-:S04]  /*34d40*/  LEA R4, R120, R4, 0x2 ;  /* 0x0000000478047211 */ /* 0x001fc800078e10ff */
[----:B------:R-:W-:-:S13]  /*34d50*/  ISETP.GE.AND P0, PT, R4, R121, PT ;  /* 0x000000790400720c */ /* 0x000fda0003f06270 */
[----:B------:R-:W-:Y:S05]  /*34d60*/  @!P0 BRA `(.L_x_18152) ;  /* 0xfffffce800248947 */ /* 0x000fea000383ffff */
[----:B------:R-:W-:Y:S05]  /*34d70*/  BSYNC B0 ;  /* 0x0000000000007941 */ /* 0x000fea0003800000 */
.L_x_17087:
[----:B------:R-:W-:Y:S05]  /*34d80*/  EXIT ;  /* 0x000000000000794d */ /* 0x000fea0003800000 */
.L_x_18135:
[----:B01----:R-:W-:Y:S01]  /*34d90*/  HFMA2.MMA R122, -RZ, RZ, 0, 1.847743988037109375e-06 ;  /* 0x0000001fff7a7435 */ /* 0x003fe200000001ff */
[----:B------:R-:W-:Y:S01]  /*34da0*/  BSSY B1, `(.L_x_18153) ;  /* 0x0000007000017945 */ /* 0x000fe20003800000 */
[----:B------:R-:W-:Y:S02]  /*34db0*/  IMAD.MOV.U32 R126, RZ, RZ, R120 ;  /* 0x000000ffff7e7224 */ /* 0x000fe400078e0078 */
[----:B------:R-:W-:Y:S02]  /*34dc0*/  IMAD.MOV.U32 R123, RZ, RZ, 0x1 ;  /* 0x00000001ff7b7424 */ /* 0x000fe400078e00ff */
[----:B------:R-:W-:-:S07]  /*34dd0*/  IMAD.MOV.U32 R121, RZ, RZ, -0x1 ;  /* 0xffffffffff797424 */ /* 0x000fce00078e00ff */
[----:B------:R-:W-:Y:S05]  /*34de0*/  WARPSYNC.COLLECTIVE R121, `(.L_x_18154) ;  /* 0x0000000079087348 */ /* 0x000fea0003c00000 */
[----:B------:R0:W1:Y:S02]  /*34df0*/  SHFL.BFLY P6, R121, R126, R123, R122 ;  /* 0x0c00007b7e797389 */ /* 0x00006400000c007a */
[----:B01----:R-:W-:Y:S01]  /*34e00*/  ENDCOLLECTIVE ;  /* 0x000000000000791b */ /* 0x003fe20003800000 */
.L_x_18154:
[----:B------:R-:W-:Y:S05]  /*34e10*/  BSYNC B1 ;  /* 0x0000000000017941 */ /* 0x000fea0003800000 */
.L_x_18153:
        /* <DEDUP_REMOVED lines=10> */
.L_x_18155:
        /* <DEDUP_REMOVED lines=8> */
.L_x_18156:
[----:B------:R-:W-:Y:S02]  /*34f40*/  IMAD.MOV.U32 R123, RZ, RZ, 0x8 ;  /* 0x00000008ff7b7424 */ /* 0x000fe400078e00ff */
[----:B------:R-:W-:Y:S01]  /*34f50*/  FADD.FTZ R120, R120, R121 ;  /* 0x0000007978787221 */ /* 0x000fe20000010000 */
[----:B------:R-:W-:-:S04]  /*34f60*/  IMAD.MOV.U32 R121, RZ, RZ, -0x1 ;  /* 0xffffffffff797424 */ /* 0x000fc800078e00ff */
[----:B------:R-:W-:-:S07]  /*34f70*/  MOV R126, R120 ;  /* 0x00000078007e7202 */ /* 0x000fce0000000f00 */
[----:B------:R-:W-:Y:S05]  /*34f80*/  WARPSYNC.COLLECTIVE R121, `(.L_x_18157) ;  /* 0x0000000079087348 */ /* 0x000fea0003c00000 */
[----:B------:R0:W1:Y:S02]  /*34f90*/  SHFL.BFLY P6, R121, R126, R123, R122 ;  /* 0x0c00007b7e797389 */ /* 0x00006400000c007a */
[----:B01----:R-:W-:Y:S01]  /*34fa0*/  ENDCOLLECTIVE ;  /* 0x000000000000791b */ /* 0x003fe20003800000 */
.L_x_18157:
        /* <DEDUP_REMOVED lines=9> */
.L_x_18158:
        /* <DEDUP_REMOVED lines=141> */
.L_x_18159:
[----:B------:R-:W-:Y:S01]  /*35910*/  MOV R123, 0x2 ;  /* 0x00000002007b7802 */ /* 0x000fe20000000f00 */
[----:B------:R-:W-:Y:S01]  /*35920*/  FADD.FTZ R124, R124, R121 ;  /* 0x000000797c7c7221 */ /* 0x000fe20000010000 */
[----:B------:R-:W-:-:S03]  /*35930*/  IMAD.MOV.U32 R121, RZ, RZ, -0x1 ;  /* 0xffffffffff797424 */ /* 0x000fc600078e00ff */
[----:B------:R-:W-:-:S07]  /*35940*/  IMAD.MOV.U32 R126, RZ, RZ, R124 ;  /* 0x000000ffff7e7224 */ /* 0x000fce00078e007c */
[----:B------:R-:W-:Y:S05]  /*35950*/  WARPSYNC.COLLECTIVE R121, `(.L_x_18160) ;  /* 0x0000000079087348 */ /* 0x000fea0003c00000 */
[----:B------:R0:W1:Y:S02]  /*35960*/  SHFL.BFLY P6, R121, R126, R123, R122 ;  /* 0x0c00007b7e797389 */ /* 0x00006400000c007a */
[----:B01----:R-:W-:Y:S01]  /*35970*/  ENDCOLLECTIVE ;  /* 0x000000000000791b */ /* 0x003fe20003800000 */
.L_x_18160:
[----:B------:R-:W-:Y:S01]  /*35980*/  HFMA2.MMA R123, -RZ, RZ, 0, 2.384185791015625e-07 ;  /* 0x00000004ff7b7435 */ /* 0x000fe200000001ff */
[----:B------:R-:W-:Y:S01]  /*35990*/  FADD.FTZ R124, R124, R121 ;  /* 0x000000797c7c7221 */ /* 0x000fe20000010000 */
[----:B------:R-:W-:-:S03]  /*359a0*/  IMAD.MOV.U32 R121, RZ, RZ, -0x1 ;  /* 0xffffffffff797424 */ /* 0x000fc600078e00ff */
[----:B------:R-:W-:-:S07]  /*359b0*/  IMAD.MOV.U32 R126, RZ, RZ, R124 ;  /* 0x000000ffff7e7224 */ /* 0x000fce00078e007c */
[----:B------:R-:W-:Y:S05]  /*359c0*/  WARPSYNC.COLLECTIVE R121, `(.L_x_18161) ;  /* 0x0000000079087348 */ /* 0x000fea0003c00000 */
[----:B------:R0:W1:Y:S02]  /*359d0*/  SHFL.BFLY P6, R121, R126, R123, R122 ;  /* 0x0c00007b7e797389 */ /* 0x00006400000c007a */
[----:B01----:R-:W-:Y:S01]  /*359e0*/  ENDCOLLECTIVE ;  /* 0x000000000000791b */ /* 0x003fe20003800000 */
.L_x_18161:
[----:B------:R-:W-:Y:S01]  /*359f0*/  MOV R123, 0x8 ;  /* 0x00000008007b7802 */ /* 0x000fe20000000f00 */
[----:B------:R-:W-:Y:S01]  /*35a00*/  FADD.FTZ R124, R124, R121 ;  /* 0x000000797c7c7221 */ /* 0x000fe20000010000 */
[----:B------:R-:W-:-:S03]  /*35a10*/  IMAD.MOV.U32 R121, RZ, RZ, -0x1 ;  /* 0xffffffffff797424 */ /* 0x000fc600078e00ff */
[----:B------:R-:W-:-:S07]  /*35a20*/  IMAD.MOV.U32 R126, RZ, RZ, R124 ;  /* 0x000000ffff7e7224 */ /* 0x000fce00078e007c */
[----:B------:R-:W-:Y:S05]  /*35a30*/  WARPSYNC.COLLECTIVE R121, `(.L_x_18162) ;  /* 0x0000000079087348 */ /* 0x000fea0003c00000 */
[----:B------:R0:W1:Y:S02]  /*35a40*/  SHFL.BFLY P6, R121, R126, R123, R122 ;  /* 0x0c00007b7e797389 */ /* 0x00006400000c007a */
[----:B01----:R-:W-:Y:S01]  /*35a50*/  ENDCOLLECTIVE ;  /* 0x000000000000791b */ /* 0x003fe20003800000 */
.L_x_18162:
[----:B------:R-:W-:Y:S01]  /*35a60*/  HFMA2.MMA R123, -RZ, RZ, 0, 9.5367431640625e-07 ;  /* 0x00000010ff7b7435 */ /* 0x000fe200000001ff */
[----:B------:R-:W-:Y:S01]  /*35a70*/  FADD.FTZ R124, R124, R121 ;  /* 0x000000797c7c7221 */ /* 0x000fe20000010000 */
[----:B------:R-:W-:-:S03]  /*35a80*/  IMAD.MOV.U32 R121, RZ, RZ, -0x1 ;  /* 0xffffffffff797424 */ /* 0x000fc600078e00ff */
[----:B------:R-:W-:-:S07]  /*35a90*/  IMAD.MOV.U32 R126, RZ, RZ, R124 ;  /* 0x000000ffff7e7224 */ /* 0x000fce00078e007c */
[----:B------:R-:W-:Y:S05]  /*35aa0*/  WARPSYNC.COLLECTIVE R121, `(.L_x_18163) ;  /* 0x0000000079087348 */ /* 0x000fea0003c00000 */
[----:B------:R0:W1:Y:S02]  /*35ab0*/  SHFL.BFLY P6, R121, R126, R123, R122 ;  /* 0x0c00007b7e797389 */ /* 0x00006400000c007a */
[----:B01----:R-:W-:Y:S01]  /*35ac0*/  ENDCOLLECTIVE ;  /* 0x000000000000791b */ /* 0x003fe20003800000 */
.L_x_18163:
[----:B------:R-:W-:Y:S05]  /*35ad0*/  BRA `(.L_x_18164) ;  /* 0xffffffcc00507947 */ /* 0x000fea000383ffff */
.L_x_18165:
        /* <DEDUP_REMOVED lines=10> */
.L_x_53102:


//--------------------- .text._ZN10layer_norm31ln_parallel_residual_fwd_kernelINS_13Kernel_traitsI13__nv_bfloat16S2_fS2_fjLj2048ELj1ELj4ELj1ELj16ENS_18Kernel_traits_baseILj2048ES2_S2_fS2_fjLj128EEEEELb1ELb0ELb1EEEvNS_9FwdParamsE --------------------------
	.section	.text._ZN10layer_norm31ln_parallel_residual_fwd_kernelINS_13Kernel_traitsI13__nv_bfloat16S2_fS2_fjLj2048ELj1ELj4ELj1ELj16ENS_18Kernel_traits_baseILj2048ES2_S2_fS2_fjLj128EEEEELb1ELb0ELb1EEEvNS_9FwdParamsE,"ax",@progbits
	.align	128
        .global         _ZN10layer_norm31ln_parallel_residual_fwd_kernelINS_13Kernel_traitsI13__nv_bfloat16S2_fS2_fjLj2048ELj1ELj4ELj1ELj16ENS_18Kernel_traits_baseILj2048ES2_S2_fS2_fjLj128EEEEELb1ELb0ELb1EEEvNS_9FwdParamsE
        .type           _ZN10layer_norm31ln_parallel_residual_fwd_kernelINS_13Kernel_traitsI13__nv_bfloat16S2_fS2_fjLj2048ELj1ELj4ELj1ELj16ENS_18Kernel_traits_baseILj2048ES2_S2_fS2_fjLj128EEEEELb1ELb0ELb1EEEvNS_9FwdParamsE,@function
        .size           _ZN10layer_norm31ln_parallel_residual_fwd_kernelINS_13Kernel_traitsI13__nv_bfloat16S2_fS2_fjLj2048ELj1ELj4ELj1ELj16ENS_18Kernel_traits_baseILj2048ES2_S2_fS2_fjLj128EEEEELb1ELb0ELb1EEEvNS_9FwdParamsE,(.L_x_53103 - _ZN10layer_norm31ln_parallel_residual_fwd_kernelINS_13Kernel_traitsI13__nv_bfloat16S2_fS2_fjLj2048ELj1ELj4ELj1ELj16ENS_18Kernel_traits_baseILj2048ES2_S2_fS2_fjLj128EEEEELb1ELb0ELb1EEEvNS_9FwdParamsE)
        .other          _ZN10layer_norm31ln_parallel_residual_fwd_kernelINS_13Kernel_traitsI13__nv_bfloat16S2_fS2_fjLj2048ELj1ELj4ELj1ELj16ENS_18Kernel_traits_baseILj2048ES2_S2_fS2_fjLj128EEEEELb1ELb0ELb1EEEvNS_9FwdParamsE,@"STO_CUDA_ENTRY STV_DEFAULT"
_ZN10layer_norm31ln_parallel_residual_fwd_kernelINS_13Kernel_traitsI13__nv_bfloat16S2_fS2_fjLj2048ELj1ELj4ELj1ELj16ENS_18Kernel_traits_baseILj2048ES2_S2_fS2_fjLj128EEEEELb1ELb0ELb1EEEvNS_9FwdParamsE:
.text._ZN10layer_norm31ln_parallel_residual_fwd_kernelINS_13Kernel_traitsI13__nv_bfloat16S2_fS2_fjLj2048ELj1ELj4ELj1ELj16ENS_18Kernel_traits_baseILj2048ES2_S2_fS2_fjLj128EEEEELb1ELb0ELb1EEEvNS_9FwdParamsE:
        /* <DEDUP_REMOVED lines=12> */
[----:B------:R-:W-:Y:S01]  /*00c0*/  ULDC.64 UR10, c[0x0][0x2d0] ;  /* 0x0000b400000a7ab9 */ /* 0x000fe20000000a00 */
[----:B------:R-:W2:Y:S01]  /*00d0*/  S2R R69, SR_CTAID.X ;  /* 0x0000000000457919 */ /* 0x000ea20000002500 */
[----:B------:R-:W3:Y:S02]  /*00e0*/  @P2 LDC R11, c[0x0][0x2f0] ;  /* 0x0000bc00ff0b2b82 */ /* 0x000ee40000000800 */
[----:B------:R-:W4:Y:S06]  /*00f0*/  @P2 LDG.E.64 R2, desc[UR6][R2.64] ;  /* 0x0000000602022981 */ /* 0x000f2c000c1e1b00 */
[----:B------:R-:W3:Y:S01]  /*0100*/  LDC.64 R100, c[0x0][0x260] ;  /* 0x00009800ff647b82 */ /* 0x000ee20000000a00 */
[----:B-1----:R-:W3:Y:S01]  /*0110*/  @P2 LDG.E.64 R8, desc[UR6][R184.64] ;  /* 0x00000006b8082981 */ /* 0x002ee2000c1e1b00 */
        /* <DEDUP_REMOVED lines=29> */
[C---:B------:R-:W-:Y:S01]  /*02f0*/  SHF.L.U32 R136, R109.reuse, 0x4, RZ ;  /* 0x000000046d887819 */ /* 0x040fe200000006ff */
[----:B------:R-:W5:Y:S01]  /*0300*/  @P0 LDG.E.128 R48, desc[UR6][R48.64] ;  /* 0x0000000630300981 */ /* 0x000f62000c1e1d00 */
[----:B------:R-:W-:Y:S02]  /*0310*/  @P0 IADD3.X R225, RZ, UR9, RZ, P1, !PT ;  /* 0x00000009ffe10c10 */ /* 0x000fe40008ffe4ff */
[----:B------:R-:W-:Y:S01]  /*0320*/  @P0 LEA R180, P1, R109, UR8, 0x4 ;  /* 0x000000086db40c11 */ /* 0x000fe2000f8220ff */
[----:B------:R-:W-:Y:S01]  /*0330*/  @P0 IMAD.X R5, RZ, RZ, UR9, P3 ;  /* 0x00000009ff050e24 */ /* 0x000fe200098e06ff */
[----:B------:R-:W5:Y:S03]  /*0340*/  @P0 LDG.E.128 R44, desc[UR6][R44.64] ;  /* 0x000000062c2c0981 */ /* 0x000f66000c1e1d00 */
[----:B------:R-:W-:Y:S01]  /*0350*/  @P0 IMAD.X R181, RZ, RZ, UR9, P1 ;  /* 0x00000009ffb50e24 */ /* 0x000fe200088e06ff */
[----:B------:R-:W-:Y:S01]  /*0360*/  ISETP.NE.U32.AND P1, PT, RZ, UR10, PT ;  /* 0x0000000aff007c0c */ /* 0x000fe2000bf25070 */
[----:B------:R-:W-:Y:S01]  /*0370*/  ULDC UR8, c[0x0][0x0] ;  /* 0x0000000000087ab9 */ /* 0x000fe20000000800 */
[----:B------:R-:W5:Y:S02]  /*0380*/  @P0 LDG.E.128 R40, desc[UR6][R40.64] ;  /* 0x0000000628280981 */ /* 0x000f64000c1e1d00 */
[----:B------:R-:W-:-:S02]  /*0390*/  ISETP.NE.AND.EX P1, PT, RZ, UR11, PT, P1 ;  /* 0x0000000bff007c0c */ /* 0x000fc4000bf25310 */
[----:B------:R-:W5:Y:S04]  /*03a0*/  @P0 LDG.E.128 R240, desc[UR6][R240.64] ;  /* 0x00000006f0f00981 */ /* 0x000f68000c1e1d00 */
[----:B------:R-:W5:Y:S04]  /*03b0*/  @P0 LDG.E.128 R224, desc[UR6][R224.64] ;  /* 0x00000006e0e00981 */ /* 0x000f68000c1e1d00 */
[----:B------:R-:W5:Y:S03]  /*03c0*/  @P0 LDG.E.128 R180, desc[UR6][R180.64] ;  /* 0x00000006b4b40981 */ /* 0x000f66000c1e1d00 */
[----:B------:R-:W-:Y:S01]  /*03d0*/  @P1 IADD3 R36, P3, R160, UR10, RZ ;  /* 0x0000000aa0241c10 */ /* 0x000fe2000ff7e0ff */
[----:B--2---:R-:W-:Y:S01]  /*03e0*/  IMAD R65, R69, UR8, R62 ;  /* 0x0000000845417c24 */ /* 0x004fe2000f8e023e */
[----:B------:R-:W0:Y:S01]  /*03f0*/  @P1 LDC.64 R60, c[0x0][0x2d0] ;  /* 0x0000b400ff3c1b82 */ /* 0x000e220000000a00 */
[----:B------:R-:W5:Y:S02]  /*0400*/  @P0 LDG.E.128 R4, desc[UR6][R4.64] ;  /* 0x0000000604040981 */ /* 0x000f64000c1e1d00 */
[----:B------:R-:W-:Y:S01]  /*0410*/  @P1 IMAD.X R37, RZ, RZ, UR11, P3 ;  /* 0x0000000bff251e24 */ /* 0x000fe200098e06ff */
[----:B------:R-:W-:Y:S01]  /*0420*/  @P1 IADD3 R32, P3, R156, UR10, RZ ;  /* 0x0000000a9c201c10 */ /* 0x000fe2000ff7e0ff */
[----:B------:R-:W-:-:S03]  /*0430*/  ULDC.64 UR8, c[0x0][0x268] ;  /* 0x00009a0000087ab9 */ /* 0x000fc60000000a00 */
        /* <DEDUP_REMOVED lines=9> */
[----:B------:R-:W-:-:S04]  /*04d0*/  @P1 IMAD.X R21, RZ, RZ, UR11, P4 ;  /* 0x0000000bff151e24 */ /* 0x000fc8000a0e06ff */
[----:B------:R-:W5:Y:S04]  /*04e0*/  @P1 LDG.E.128 R24, desc[UR6][R24.64] ;  /* 0x0000000618181981 */ /* 0x000f68000c1e1d00 */
[----:B------:R-:W5:Y:S01]  /*04f0*/  @P1 LDG.E.128 R20, desc[UR6][R20.64] ;  /* 0x0000000614141981 */ /* 0x000f62000c1e1d00 */
[----:B----4-:R-:W-:Y:S02]  /*0500*/  @P2 R2UR UR4, R2 ;  /* 0x00000000020422ca */ /* 0x010fe400000e0000 */
[----:B------:R-:W-:Y:S02]  /*0510*/  @P2 R2UR UR5, R3 ;  /* 0x00000000030522ca */ /* 0x000fe400000e0000 */
[----:B---3--:R-:W-:-:S04]  /*0520*/  @P2 IADD3 R184, P3, R8, R11, RZ ;  /* 0x0000000b08b82210 */ /* 0x008fc80007f7e0ff */
[----:B------:R-:W-:-:S04]  /*0530*/  @P2 IADD3.X R185, RZ, R9, RZ, P3, !PT ;  /* 0x00000009ffb92210 */ /* 0x000fc80001ffe4ff */
[--C-:B------:R-:W-:Y:S01]  /*0540*/  SHF.R.U64 R64, R184, 0x2, R185.reuse ;  /* 0x00000002b8407819 */ /* 0x100fe200000012b9 */
[----:B------:R-:W-:Y:S01]  /*0550*/  IMAD.WIDE.U32 R8, R65, -0x326172a9, RZ ;  /* 0xcd9e8d5741087825 */ /* 0x000fe200078e00ff */
[----:B------:R-:W-:-:S03]  /*0560*/  SHF.R.U32.HI R63, RZ, 0x2, R185 ;  /* 0x00000002ff3f7819 */ /* 0x000fc600000116b9 */
[----:B------:R-:W-:Y:S01]  /*0570*/  IMAD.WIDE.U32 R2, R64, -0x2daee0ad, RZ ;  /* 0xd2511f5340027825 */ /* 0x000fe200078e00ff */
[----:B------:R-:W-:Y:S01]  /*0580*/  LOP3.LUT R10, R9, UR4, R63, 0x96, !PT ;  /* 0x00000004090a7c12 */ /* 0x000fe2000f8e963f */
[----:B------:R-:W-:-:S03]  /*0590*/  UIADD3 UR27, UR5, -0x4498517b, URZ ;  /* 0xbb67ae85051b7890 */ /* 0x000fc6000fffe03f */
[----:B------:R-:W-:Y:S01]  /*05a0*/  LOP3.LUT R56, R3, UR5, RZ, 0x3c, !PT ;  /* 0x0000000503387c12 */ /* 0x000fe2000f8e3cff */
[----:B------:R-:W-:Y:S01]  /*05b0*/  UIADD3 UR26, UR4, -0x61c88647, URZ ;  /* 0x9e3779b9041a7890 */ /* 0x000fe2000fffe03f */
[----:B------:R-:W-:-:S04]  /*05c0*/  IMAD.WIDE.U32 R10, R10, -0x2daee0ad, RZ ;  /* 0xd2511f530a0a7825 */ /* 0x000fc800078e00ff */
[----:B------:R-:W-:Y:S01]  /*05d0*/  IMAD.WIDE.U32 R56, R56, -0x326172a9, RZ ;  /* 0xcd9e8d5738387825 */ /* 0x000fe200078e00ff */
[----:B------:R-:W-:-:S04]  /*05e0*/  LOP3.LUT R58, R11, UR27, R2, 0x96, !PT ;  /* 0x0000001b0b3a7c12 */ /* 0x000fc8000f8e9602 */
[----:B------:R-:W-:Y:S01]  /*05f0*/  LOP3.LUT R2, R57, UR26, R8, 0x96, !PT ;  /* 0x0000001a39027c12 */ /* 0x000fe2000f8e9608 */
[----:B------:R-:W-:Y:S01]  /*0600*/  UIADD3 UR29, UR5, 0x76cf5d0a, URZ ;  /* 0x76cf5d0a051d7890 */ /* 0x000fe2000fffe03f */
[----:B------:R-:W-:Y:S02]  /*0610*/  @P1 IADD3 R16, P2, R140, UR10, RZ ;  /* 0x0000000a8c101c10 */ /* 0x000fe4000ff5e0ff */
[----:B------:R-:W-:Y:S01]  /*0620*/  @P1 IADD3 R12, P3, R136, UR10, RZ ;  /* 0x0000000a880c1c10 */ /* 0x000fe2000ff7e0ff */
[----:B------:R-:W-:Y:S01]  /*0630*/  IMAD.WIDE.U32 R2, R2, -0x2daee0ad, RZ ;  /* 0xd2511f5302027825 */ /* 0x000fe200078e00ff */
[----:B------:R-:W-:Y:S02]  /*0640*/  UIADD3 UR28, UR4, 0x3c6ef372, URZ ;  /* 0x3c6ef372041c7890 */ /* 0x000fe4000fffe03f */
[----:B------:R-:W-:Y:S01]  /*0650*/  UIADD3 UR31, UR5, 0x32370b8f, URZ ;  /* 0x32370b8f051f7890 */ /* 0x000fe2000fffe03f */
[----:B------:R-:W-:Y:S01]  /*0660*/  @P1 IMAD.X R17, RZ, RZ, UR11, P2 ;  /* 0x0000000bff111e24 */ /* 0x000fe200090e06ff */
[----:B------:R-:W-:Y:S01]  /*0670*/  LOP3.LUT R10, R3, UR29, R10, 0x96, !PT ;  /* 0x0000001d030a7c12 */ /* 0x000fe2000f8e960a */
[----:B------:R-:W-:Y:S01]  /*0680*/  @P1 IMAD.X R13, RZ, RZ, UR11, P3 ;  /* 0x0000000bff0d1e24 */ /* 0x000fe200098e06ff */
[----:B------:R-:W-:Y:S01]  /*0690*/  UIADD3 UR30, UR4, -0x255992d5, URZ ;  /* 0xdaa66d2b041e7890 */ /* 0x000fe2000fffe03f */
[----:B0-----:R-:W-:Y:S01]  /*06a0*/  @P1 IMAD.WIDE.U32 R8, R105, 0x10, R60 ;  /* 0x0000001069081825 */ /* 0x001fe200078e003c */
[----:B------:R-:W-:Y:S01]  /*06b0*/  UIADD3 UR32, UR4, 0x78dde6e4, URZ ;  /* 0x78dde6e404207890 */ /* 0x000fe2000fffe03f */
[----:B------:R-:W5:Y:S01]  /*06c0*/  @P1 LDG.E.128 R16, desc[UR6][R16.64] ;  /* 0x0000000610101981 */ /* 0x000f62000c1e1d00 */
[----:B------:R-:W-:Y:S01]  /*06d0*/  UIADD3 UR33, UR5, -0x126145ec, URZ ;  /* 0xed9eba1405217890 */ /* 0x000fe2000fffe03f */
[----:B------:R-:W-:Y:S01]  /*06e0*/  IMAD.WIDE.U32 R60, R10, -0x326172a9, RZ ;  /* 0xcd9e8d570a3c7825 */ /* 0x000fe200078e00ff */
[----:B------:R-:W-:Y:S01]  /*06f0*/  UIADD3 UR35, UR5, -0x56f99767, URZ ;  /* 0xa906689905237890 */ /* 0x000fe2000fffe03f */
[----:B------:R-:W5:Y:S01]  /*0700*/  @P1 LDG.E.128 R12, desc[UR6][R12.64] ;  /* 0x000000060c0c1981 */ /* 0x000f62000c1e1d00 */
[----:B------:R-:W-:Y:S01]  /*0710*/  UIADD3 UR34, UR4, 0x1715609d, URZ ;  /* 0x1715609d04227890 */ /* 0x000fe2000fffe03f */
[----:B------:R-:W-:Y:S01]  /*0720*/  IMAD.WIDE.U32 R58, R58, -0x326172a9, RZ ;  /* 0xcd9e8d573a3a7825 */ /* 0x000fe200078e00ff */
[----:B------:R-:W-:Y:S01]  /*0730*/  UIADD3 UR36, UR4, -0x4ab325aa, URZ ;  /* 0xb54cda5604247890 */ /* 0x000fe2000fffe03f */
[----:B------:R-:W5:Y:S01]  /*0740*/  @P1 LDG.E.128 R8, desc[UR6][R8.64] ;  /* 0x0000000608081981 */ /* 0x000f62000c1e1d00 */
[----:B------:R-:W-:-:S02]  /*0750*/  UIADD3 UR37, UR5, 0x646e171e, URZ ;  /* 0x646e171e05257890 */ /* 0x000fc4000fffe03f */
[----:B------:R-:W-:Y:S01]  /*0760*/  LOP3.LUT R56, R59, UR28, R56, 0x96, !PT ;  /* 0x0000001c3b387c12 */ /* 0x000fe2000f8e9638 */
[----:B------:R-:W-:-:S04]  /*0770*/  ULDC UR10, c[0x0][0x214] ;  /* 0x00008500000a7ab9 */ /* 0x000fc80000000800 */
[----:B------:R-:W-:-:S05]  /*0780*/  IMAD.WIDE.U32 R56, R56, -0x2daee0ad, RZ ;  /* 0xd2511f5338387825 */ /* 0x000fca00078e00ff */
[----:B------:R-:W-:Y:S02]  /*0790*/  LOP3.LUT R59, R57, UR31, R2, 0x96, !PT ;  /* 0x0000001f393b7c12 */ /* 0x000fe4000f8e9602 */
[----:B------:R-:W-:-:S03]  /*07a0*/  LOP3.LUT R2, R61, UR30, R58, 0x96, !PT ;  /* 0x0000001e3d027c12 */ /* 0x000fc6000f8e963a */
        /* <DEDUP_REMOVED lines=9> */
[----:B------:R-:W-:-:S03]  /*0840*/  SHF.R.U32.HI R62, RZ, 0x5, R62 ;  /* 0x00000005ff3e7819 */ /* 0x000fc6000001163e */
[----:B------:R-:W-:Y:S01]  /*0850*/  IMAD.WIDE.U32 R2, R2, -0x2daee0ad, RZ ;  /* 0xd2511f5302027825 */ /* 0x000fe200078e00ff */
[----:B------:R-:W-:Y:S02]  /*0860*/  LOP3.LUT R57, R67, UR36, R60, 0x96, !PT ;  /* 0x0000002443397c12 */ /* 0x000fe4000f8e963c */
[----:B------:R-:W-:Y:S02]  /*0870*/  LEA R132, P2, R105, UR8, 0x4 ;  /* 0x0000000869847c11 */ /* 0x000fe4000f8420ff */
[----:B------:R-:W-:Y:S02]  /*0880*/  LOP3.LUT R60, R3, UR37, R56, 0x96, !PT ;  /* 0x00000025033c7c12 */ /* 0x000fe4000f8e9638 */
[----:B------:R-:W-:Y:S01]  /*0890*/  LEA R62, R69, R62, 0x2 ;  /* 0x0000003e453e7211 */ /* 0x000fe200078e10ff */
[----:B------:R-:W-:Y:S01]  /*08a0*/  UIADD3 UR38, UR4, 0x5384540f, URZ ;  /* 0x5384540f04267890 */ /* 0x000fe2000fffe03f */
[----:B------:R-:W-:Y:S01]  /*08b0*/  IMAD.X R133, RZ, RZ, UR9, P2 ;  /* 0x00000009ff857e24 */ /* 0x000fe200090e06ff */
[----:B------:R-:W-:Y:S01]  /*08c0*/  UIADD3 UR39, UR5, 0x1fd5c5a3, URZ ;  /* 0x1fd5c5a305277890 */ /* 0x000fe2000fffe03f */
[----:B------:R-:W-:Y:S01]  /*08d0*/  IMAD.WIDE.U32 R56, R57, -0x2daee0ad, RZ ;  /* 0xd2511f5339387825 */ /* 0x000fe200078e00ff */
[----:B------:R-:W-:-:S02]  /*08e0*/  ISETP.GE.AND P2, PT, R62, UR10, PT ;  /* 0x0000000a3e007c0c */ /* 0x000fc4000bf46270 */
[----:B------:R-:W-:Y:S01]  /*08f0*/  IADD3 R156, P6, R156, UR8, RZ ;  /* 0x000000089c9c7c10 */ /* 0x000fe2000ffde0ff */
[----:B------:R-:W-:Y:S01]  /*0900*/  IMAD.WIDE.U32 R60, R60, -0x326172a9, RZ ;  /* 0xcd9e8d573c3c7825 */ /* 0x000fe200078e00ff */
[----:B------:R-:W-:Y:S02]  /*0910*/  IADD3 R160, P3, R160, UR8, RZ ;  /* 0x00000008a0a07c10 */ /* 0x000fe4000ff7e0ff */
[----:B------:R-:W-:Y:S01]  /*0920*/  IADD3 R152, P5, R152, UR8, RZ ;  /* 0x0000000898987c10 */ /* 0x000fe2000ffbe0ff */
[----:B------:R-:W-:Y:S01]  /*0930*/  IMAD.X R157, RZ, RZ, UR9, P6 ;  /* 0x00000009ff9d7e24 */ /* 0x000fe2000b0e06ff */
[----:B------:R-:W-:Y:S02]  /*0940*/  LOP3.LUT R67, R57, UR39, R2, 0x96, !PT ;  /* 0x0000002739437c12 */ /* 0x000fe4000f8e9602 */
[----:B------:R-:W-:Y:S01]  /*0950*/  LOP3.LUT R66, R61, UR38, R66, 0x96, !PT ;  /* 0x000000263d427c12 */ /* 0x000fe2000f8e9642 */
[----:B------:R-:W-:Y:S01]  /*0960*/  IMAD.X R161, RZ, RZ, UR9, P3 ;  /* 0x00000009ffa17e24 */ /* 0x000fe200098e06ff */
[----:B------:R-:W-:-:S02]  /*0970*/  IADD3.X R153, RZ, UR9, RZ, P5, !PT ;  /* 0x00000009ff997c10 */ /* 0x000fc4000affe4ff */
[----:B------:R-:W-:Y:S02]  /*0980*/  IADD3 R148, P4, R148, UR8, RZ ;  /* 0x0000000894947c10 */ /* 0x000fe4000ff9e0ff */
[----:B------:R-:W-:Y:S02]  /*0990*/  IADD3 R140, P6, R140, UR8, RZ ;  /* 0x000000088c8c7c10 */ /* 0x000fe4000ffde0ff */
[----:B------:R-:W-:Y:S01]  /*09a0*/  IADD3 R136, P5, R136, UR8, RZ ;  /* 0x0000000888887c10 */ /* 0x000fe2000ffbe0ff */
[----:B------:R-:W-:Y:S01]  /*09b0*/  UIADD3 UR40, UR4, -0xe443238, URZ ;  /* 0xf1bbcdc804287890 */ /* 0x000fe2000fffe03f */
[----:B------:R-:W-:Y:S01]  /*09c0*/  IADD3 R144, P3, R144, UR8, RZ ;  /* 0x0000000890907c10 */ /* 0x000fe2000ff7e0ff */
[----:B------:R-:W-:Y:S01]  /*09d0*/  UIADD3 UR41, UR5, -0x24c28bd8, URZ ;  /* 0xdb3d742805297890 */ /* 0x000fe2000fffe03f */
[----:B------:R-:W-:Y:S02]  /*09e0*/  IMAD.HI.U32 R3, R67, -0x326172a9, RZ ;  /* 0xcd9e8d5743037827 */ /* 0x000fe400078e00ff */
[----:B------:R-:W-:-:S02]  /*09f0*/  IADD3.X R145, RZ, UR9, RZ, P3, !PT ;  /* 0x00000009ff917c10 */ /* 0x000fc40009ffe4ff */
        /* <DEDUP_REMOVED lines=47> */
[C---:B------:R-:W-:Y:S01]  /*0cf0*/  IMAD.U32 R252, R41.reuse, 0x10000, RZ ;  /* 0x0001000029fc7824 */ /* 0x040fe200078e00ff */
[----:B------:R-:W-:Y:S01]  /*0d00*/  PRMT R250, R41, 0x7632, R250 ;  /* 0x0000763229fa7816 */ /* 0x000fe200000000fa */
[C---:B------:R-:W-:Y:S01]  /*0d10*/  IMAD.U32 R248, R42.reuse, 0x10000, RZ ;  /* 0x000100002af87824 */ /* 0x040fe200078e00ff */
[----:B------:R-:W-:Y:S01]  /*0d20*/  PRMT R246, R42, 0x7632, R246 ;  /* 0x000076322af67816 */ /* 0x000fe200000000f6 */
[----:B0-----:R-:W-:Y:S01]  /*0d30*/  IMAD.U32 R2, R54, 0x10000, RZ ;  /* 0x0001000036027824 */ /* 0x001fe200078e00ff */
[C---:B------:R-:W-:Y:S01]  /*0d40*/  PRMT R41, R5.reuse, 0x7632, R41 ;  /* 0x0000763205297816 */ /* 0x040fe20000000029 */
[----:B------:R-:W-:Y:S01]  /*0d50*/  IMAD.U32 R3, R5, 0x10000, RZ ;  /* 0x0001000005037824 */ /* 0x000fe200078e00ff */
[----:B------:R-:W-:Y:S01]  /*0d60*/  PRMT R42, R4, 0x7632, R42 ;  /* 0x00007632042a7816 */ /* 0x000fe2000000002a */
[----:B------:R-:W-:Y:S01]  /*0d70*/  IMAD.U32 R5, R7, 0x10000, RZ ;  /* 0x0001000007057824 */ /* 0x000fe200078e00ff */
[----:B-1----:R-:W-:Y:S01]  /*0d80*/  SHF.L.U32 R0, R55, 0x10, RZ ;  /* 0x0000001037007819 */ /* 0x002fe200000006ff */
[----:B------:R0:W-:Y:S01]  /*0d90*/  STL [R1+0xbc], R2 ;  /* 0x0000bc0201007387 */ /* 0x0001e20000100800 */
[----:B------:R-:W-:-:S02]  /*0da0*/  PRMT R55, R48, 0x7632, R55 ;  /* 0x0000763230377816 */ /* 0x000fc40000000037 */
[----:B------:R-:W-:Y:S02]  /*0db0*/  @!P1 CS2R R38, SRZ ;  /* 0x0000000000269805 */ /* 0x000fe4000001ff00 */
[----:B------:R-:W-:Y:S01]  /*0dc0*/  PRMT R169, R7, 0x7632, R169 ;  /* 0x0000763207a97816 */ /* 0x000fe200000000a9 */
[----:B------:R1:W-:Y:S01]  /*0dd0*/  STL [R1+0xb4], R0 ;  /* 0x0000b40001007387 */ /* 0x0003e20000100800 */
[----:B------:R-:W-:Y:S01]  /*0de0*/  IMAD.U32 R7, R36, 0x10000, RZ ;  /* 0x0001000024077824 */ /* 0x000fe200078e00ff */
[----:B------:R-:W-:Y:S02]  /*0df0*/  @!P1 CS2R R32, SRZ ;  /* 0x0000000000209805 */ /* 0x000fe4000001ff00 */
[----:B------:R-:W-:Y:S02]  /*0e00*/  @!P1 CS2R R34, SRZ ;  /* 0x0000000000229805 */ /* 0x000fe4000001ff00 */
[----:B------:R-:W-:Y:S02]  /*0e10*/  @!P1 CS2R R28, SRZ ;  /* 0x00000000001c9805 */ /* 0x000fe4000001ff00 */
[----:B------:R-:W-:Y:S01]  /*0e20*/  @!P1 CS2R R30, SRZ ;  /* 0x00000000001e9805 */ /* 0x000fe2000001ff00 */
[----:B0-----:R-:W-:Y:S01]  /*0e30*/  IMAD.U32 R2, R48, 0x10000, RZ ;  /* 0x0001000030027824 */ /* 0x001fe200078e00ff */
[----:B------:R-:W-:-:S02]  /*0e40*/  PRMT R48, R47, 0x7632, R48 ;  /* 0x000076322f307816 */ /* 0x000fc40000000030 */
[----:B------:R-:W-:Y:S02]  /*0e50*/  @!P1 CS2R R24, SRZ ;  /* 0x0000000000189805 */ /* 0x000fe4000001ff00 */
[----:B------:R-:W-:Y:S01]  /*0e60*/  @!P1 CS2R R20, SRZ ;  /* 0x0000000000149805 */ /* 0x000fe2000001ff00 */
[----:B-1----:R-:W-:Y:S01]  /*0e70*/  IMAD.U32 R0, R49, 0x10000, RZ ;  /* 0x0001000031007824 */ /* 0x002fe200078e00ff */
[----:B------:R0:W-:Y:S01]  /*0e80*/  STL [R1+0xac], R2 ;  /* 0x0000ac0201007387 */ /* 0x0001e20000100800 */
[----:B------:R-:W-:Y:S02]  /*0e90*/  @!P1 CS2R R18, SRZ ;  /* 0x0000000000129805 */ /* 0x000fe4000001ff00 */
[----:B------:R-:W-:Y:S02]  /*0ea0*/  PRMT R59, R52, 0x7632, R59 ;  /* 0x00007632343b7816 */ /* 0x000fe4000000003b */
[----:B------:R-:W-:Y:S01]  /*0eb0*/  @!P0 CS2R R224, SRZ ;  /* 0x0000000000e08805 */ /* 0x000fe2000001ff00 */
[----:B------:R1:W-:Y:S01]  /*0ec0*/  STL [R1+0xa4], R0 ;  /* 0x0000a40001007387 */ /* 0x0003e20000100800 */
[----:B------:R-:W-:-:S02]  /*0ed0*/  PRMT R68, R36, 0x7632, R68 ;  /* 0x0000763224447816 */ /* 0x000fc40000000044 */
[----:B------:R-:W-:Y:S02]  /*0ee0*/  @!P0 CS2R R226, SRZ ;  /* 0x0000000000e28805 */ /* 0x000fe4000001ff00 */
[----:B------:R-:W-:Y:S02]  /*0ef0*/  @!P1 CS2R R22, SRZ ;  /* 0x0000000000169805 */ /* 0x000fe4000001ff00 */
[C---:B------:R-:W-:Y:S01]  /*0f00*/  PRMT R233, R21.reuse, 0x7632, R233 ;  /* 0x0000763215e97816 */ /* 0x040fe200000000e9 */
[----:B------:R-:W-:Y:S01]  /*0f10*/  IMAD.U32 R235, R21, 0x10000, RZ ;  /* 0x0001000015eb7824 */ /* 0x000fe200078e00ff */
[----:B0-----:R-:W-:Y:S01]  /*0f20*/  SHF.L.U32 R2, R50, 0x10, RZ ;  /* 0x0000001032027819 */ /* 0x001fe200000006ff */
[----:B------:R-:W-:Y:S01]  /*0f30*/  IMAD.U32 R211, R19, 0x10000, RZ ;  /* 0x0001000013d37824 */ /* 0x000fe200078e00ff */
[----:B------:R-:W-:Y:S01]  /*0f40*/  PRMT R58, R53, 0x7632, R58 ;  /* 0x00007632353a7816 */ /* 0x000fe2000000003a */
[----:B------:R-:W-:Y:S01]  /*0f50*/  IMAD.U32 R212, R227, 0x10000, RZ ;  /* 0x00010000e3d47824 */ /* 0x000fe200078e00ff */
[----:B------:R-:W-:Y:S01]  /*0f60*/  PRMT R209, R19, 0x7632, R209 ;  /* 0x0000763213d17816 */ /* 0x000fe200000000d1 */
[----:B-1----:R-:W-:Y:S01]  /*0f70*/  IMAD.U32 R0, R51, 0x10000, RZ ;  /* 0x0001000033007824 */ /* 0x002fe200078e00ff */
[----:B------:R0:W-:Y:S01]  /*0f80*/  STL [R1+0x9c], R2 ;  /* 0x00009c0201007387 */ /* 0x0001e20000100800 */
[----:B------:R-:W-:Y:S01]  /*0f90*/  SHF.L.U32 R21, R59, 0x10, RZ ;  /* 0x000000103b157819 */ /* 0x000fe200000006ff */
[----:B------:R-:W-:Y:S01]  /*0fa0*/  IMAD.U32 R19, R68, 0x10000, RZ ;  /* 0x0001000044137824 */ /* 0x000fe200078e00ff */
[----:B------:R-:W-:Y:S01]  /*0fb0*/  PRMT R57, R54, 0x7632, R57 ;  /* 0x0000763236397816 */ /* 0x000fe20000000039 */
[----:B------:R1:W-:Y:S01]  /*0fc0*/  STL [R1+0x94], R0 ;  /* 0x0000940001007387 */ /* 0x0003e20000100800 */
[----:B------:R-:W-:-:S02]  /*0fd0*/  PRMT R69, R37, 0x7632, R69 ;  /* 0x0000763225457816 */ /* 0x000fc40000000045 */
[----:B------:R-:W-:Y:S02]  /*0fe0*/  @!P0 CS2R R180, SRZ ;  /* 0x0000000000b48805 */ /* 0x000fe4000001ff00 */
[C---:B------:R-:W-:Y:S02]  /*0ff0*/  PRMT R218, R225.reuse, 0x7632, R218 ;  /* 0x00007632e1da7816 */ /* 0x040fe400000000da */
[----:B------:R-:W-:Y:S02]  /*1000*/  @!P0 CS2R R182, SRZ ;  /* 0x0000000000b68805 */ /* 0x000fe4000001ff00 */
[----:B------:R-:W-:Y:S01]  /*1010*/  SHF.L.U32 R220, R225, 0x10, RZ ;  /* 0x00000010e1dc7819 */ /* 0x000fe200000006ff */
[----:B0-----:R-:W-:Y:S01]  /*1020*/  IMAD.U32 R2, R44, 0x10000, RZ ;  /* 0x000100002c027824 */ /* 0x001fe200078e00ff */
[----:B------:R-:W-:Y:S02]  /*1030*/  PRMT R210, R227, 0x7632, R210 ;  /* 0x00007632e3d27816 */ /* 0x000fe400000000d2 */
[----:B------:R-:W-:-:S02]  /*1040*/  @!P1 CS2R R12, SRZ ;  /* 0x00000000000c9805 */ /* 0x000fc4000001ff00 */
[----:B------:R-:W-:Y:S02]  /*1050*/  PRMT R225, R23, 0x7632, R225 ;  /* 0x0000763217e17816 */ /* 0x000fe400000000e1 */
[----:B------:R-:W-:Y:S02]  /*1060*/  @!P1 CS2R R14, SRZ ;  /* 0x00000000000e9805 */ /* 0x000fe4000001ff00 */
[----:B-1----:R-:W-:Y:S01]  /*1070*/  SHF.L.U32 R0, R45, 0x10, RZ ;  /* 0x000000102d007819 */ /* 0x002fe200000006ff */
[----:B------:R0:W-:Y:S01]  /*1080*/  STL [R1+0x8c], R2 ;  /* 0x00008c0201007387 */ /* 0x0001e20000100800 */
[----:B------:R-:W-:Y:S01]  /*1090*/  SHF.L.U32 R227, R23, 0x10, RZ ;  /* 0x0000001017e37819 */ /* 0x000fe200000006ff */
[----:B------:R-:W-:Y:S01]  /*10a0*/  IMAD.U32 R23, R58, 0x10000, RZ ;  /* 0x000100003a177824 */ /* 0x000fe200078e00ff */
[----:B------:R-:W-:Y:S01]  /*10b0*/  PRMT R70, R38, 0x7632, R70 ;  /* 0x0000763226467816 */ /* 0x000fe20000000046 */
[----:B------:R1:W-:Y:S01]  /*10c0*/  STL [R1+0x3c], R0 ;  /* 0x00003c0001007387 */ /* 0x0003e20000100800 */
[----:B------:R-:W-:-:S02]  /*10d0*/  PRMT R71, R39, 0x7632, R71 ;  /* 0x0000763227477816 */ /* 0x000fc40000000047 */
[----:B------:R-:W-:Y:S02]  /*10e0*/  @!P0 CS2R R240, SRZ ;  /* 0x0000000000f08805 */ /* 0x000fe4000001ff00 */
[----:B------:R-:W-:Y:S02]  /*10f0*/  PRMT R54, R49, 0x7632, R54 ;  /* 0x0000763231367816 */ /* 0x000fe40000000036 */
[----:B------:R-:W-:Y:S02]  /*1100*/  @!P1 CS2R R26, SRZ ;  /* 0x00000000001a9805 */ /* 0x000fe4000001ff00 */
[----:B------:R-:W-:Y:S01]  /*1110*/  PRMT R53, R50, 0x7632, R53 ;  /* 0x0000763232357816 */ /* 0x000fe20000000035 */
[----:B0-----:R-:W-:Y:S01]  /*1120*/  IMAD.U32 R2, R46, 0x10000, RZ ;  /* 0x000100002e027824 */ /* 0x001fe200078e00ff */
[----:B------:R-:W-:Y:S02]  /*1130*/  PRMT R52, R51, 0x7632, R52 ;  /* 0x0000763233347816 */ /* 0x000fe40000000034 */
[----:B------:R-:W-:-:S02]  /*1140*/  @!P0 CS2R R242, SRZ ;  /* 0x0000000000f28805 */ /* 0x000fc4000001ff00 */
[----:B------:R-:W-:Y:S01]  /*1150*/  PRMT R51, R44, 0x7632, R51 ;  /* 0x000076322c337816 */ /* 0x000fe20000000033 */
[----:B-1----:R-:W-:Y:S01]  /*1160*/  IMAD.U32 R0, R47, 0x10000, RZ ;  /* 0x000100002f007824 */ /* 0x002fe200078e00ff */
[----:B------:R0:W-:Y:S01]  /*1170*/  STL [R1+0x2c], R2 ;  /* 0x00002c0201007387 */ /* 0x0001e20000100800 */
[----:B------:R-:W-:Y:S02]  /*1180*/  PRMT R47, R40, 0x7632, R47 ;  /* 0x00007632282f7816 */ /* 0x000fe4000000002f */
[----:B------:R-:W-:Y:S02]  /*1190*/  @!P1 CS2R R16, SRZ ;  /* 0x0000000000109805 */ /* 0x000fe4000001ff00 */
[----:B------:R-:W-:Y:S01]  /*11a0*/  PRMT R36, R35, 0x7632, R36 ;  /* 0x0000763223247816 */ /* 0x000fe20000000024 */
[----:B------:R1:W-:Y:S01]  /*11b0*/  STL [R1+0x1c], R0 ;  /* 0x00001c0001007387 */ /* 0x0003e20000100800 */
[----:B------:R-:W-:Y:S02]  /*11c0*/  PRMT R50, R45, 0x7632, R50 ;  /* 0x000076322d327816 */ /* 0x000fe40000000032 */
[----:B------:R-:W-:-:S02]  /*11d0*/  @!P1 CS2R R8, SRZ ;  /* 0x0000000000089805 */ /* 0x000fc4000001ff00 */
[----:B------:R-:W-:Y:S02]  /*11e0*/  PRMT R49, R46, 0x7632, R49 ;  /* 0x000076322e317816 */ /* 0x000fe40000000031 */
[----:B------:R-:W-:Y:S02]  /*11f0*/  @!P1 CS2R R10, SRZ ;  /* 0x00000000000a9805 */ /* 0x000fe4000001ff00 */
[----:B------:R-:W-:Y:S01]  /*1200*/  PRMT R46, R43, 0x7632, R46 ;  /* 0x000076322b2e7816 */ /* 0x000fe2000000002e */
[----:B0-----:R-:W-:Y:S01]  /*1210*/  IMAD.U32 R2, R4, 0x10000, RZ ;  /* 0x0001000004027824 */ /* 0x001fe200078e00ff */
[----:B------:R-:W-:Y:S01]  /*1220*/  SHF.L.U32 R4, R6, 0x10, RZ ;  /* 0x0000001006047819 */ /* 0x000fe200000006ff */
[----:B------:R-:W-:Y:S01]  /*1230*/  IMAD.U32 R204, R181, 0x10000, RZ ;  /* 0x00010000b5cc7824 */ /* 0x000fe200078e00ff */
[----:B------:R-:W-:Y:S01]  /*1240*/  SHF.L.U32 R244, R43, 0x10, RZ ;  /* 0x000000102bf47819 */ /* 0x000fe200000006ff */
[----:B------:R-:W-:Y:S01]  /*1250*/  IMAD.U32 R207, R12, 0x10000, RZ ;  /* 0x000100000ccf7824 */ /* 0x000fe200078e00ff */
[----:B-1----:R-:W-:Y:S01]  /*1260*/  SHF.L.U32 R0, R40, 0x10, RZ ;  /* 0x0000001028007819 */ /* 0x002fe200000006ff */
[----:B------:R-:W-:Y:S01]  /*1270*/  UIADD3 UR42, UR4, -0x700cb87f, URZ ;  /* 0x8ff34781042a7890 */ /* 0x000fe2000fffe03f */
[----:B------:R-:W-:Y:S01]  /*1280*/  PRMT R40, R6, 0x7632, R40 ;  /* 0x0000763206287816 */ /* 0x000fe20000000028 */
[----:B------:R-:W-:Y:S01]  /*1290*/  UIADD3 UR43, UR5, -0x695add53, URZ ;  /* 0x96a522ad052b7890 */ /* 0x000fe2000fffe03f */
[----:B------:R-:W-:Y:S01]  /*12a0*/  SHF.L.U32 R6, R37, 0x10, RZ ;  /* 0x0000001025067819 */ /* 0x000fe200000006ff */
[----:B------:R0:W-:Y:S01]  /*12b0*/  STL [R1+0xc], R0 ;  /* 0x00000c0001007387 */ /* 0x0001e20000100800 */
[----:B------:R-:W-:Y:S01]  /*12c0*/  PRMT R37, R34, 0x7632, R37 ;  /* 0x0000763222257816 */ /* 0x000fe20000000025 */
[----:B------:R-:W-:Y:S01]  /*12d0*/  IMAD.U32 R236, R241, 0x10000, RZ ;  /* 0x00010000f1ec7824 */ /* 0x000fe200078e00ff */
[----:B------:R-:W-:Y:S01]  /*12e0*/  PRMT R185, R181, 0x7632, R185 ;  /* 0x00007632b5b97816 */ /* 0x000fe200000000b9 */
[----:B------:R1:W-:Y:S01]  /*12f0*/  STL [R1+0xc8], R7 ;  /* 0x0000c80701007387 */ /* 0x0003e20000100800 */
[C---:B------:R-:W-:Y:S01]  /*1300*/  PRMT R43, R183.reuse, 0x7632, R43 ;  /* 0x00007632b72b7816 */ /* 0x040fe2000000002b */
[----:B------:R-:W-:Y:S01]  /*1310*/  IMAD.U32 R181, R14, 0x10000, RZ ;  /* 0x000100000eb57824 */ /* 0x000fe200078e00ff */
[C---:B------:R-:W-:Y:S01]  /*1320*/  PRMT R237, R20.reuse, 0x7632, R237 ;  /* 0x0000763214ed7816 */ /* 0x040fe200000000ed */
[----:B------:R2:W-:Y:S01]  /*1330*/  STL [R1+0xc0], R6 ;  /* 0x0000c00601007387 */ /* 0x0005e20000100800 */
[----:B------:R-:W-:Y:S01]  /*1340*/  SHF.L.U32 R239, R20, 0x10, RZ ;  /* 0x0000001014ef7819 */ /* 0x000fe200000006ff */
[----:B------:R-:W-:Y:S01]  /*1350*/  IMAD.U32 R247, R26, 0x10000, RZ ;  /* 0x000100001af77824 */ /* 0x000fe200078e00ff */
[----:B0-----:R-:W-:Y:S01]  /*1360*/  SHF.L.U32 R0, R183, 0x10, RZ ;  /* 0x00000010b7007819 */ /* 0x001fe200000006ff */
[----:B------:R-:W-:Y:S01]  /*1370*/  IMAD.U32 R231, R22, 0x10000, RZ ;  /* 0x0001000016e77824 */ /* 0x000fe200078e00ff */
[----:B------:R-:W-:Y:S01]  /*1380*/  PRMT R205, R12, 0x7632, R205 ;  /* 0x000076320ccd7816 */ /* 0x000fe200000000cd */
[----:B-1----:R-:W-:Y:S01]  /*1390*/  IMAD.U32 R7, R38, 0x10000, RZ ;  /* 0x0001000026077824 */ /* 0x002fe200078e00ff */
[----:B------:R-:W-:Y:S01]  /*13a0*/  PRMT R38, R33, 0x7632, R38 ;  /* 0x0000763221267816 */ /* 0x000fe20000000026 */
[----:B------:R-:W-:Y:S01]  /*13b0*/  IMAD R12, R66, -0x2daee0ad, RZ ;  /* 0xd2511f53420c7824 */ /* 0x000fe200078e02ff */
[----:B------:R-:W-:Y:S01]  /*13c0*/  PRMT R183, R13, 0x7632, R183 ;  /* 0x000076320db77816 */ /* 0x000fe200000000b7 */
[----:B--2---:R-:W-:Y:S01]  /*13d0*/  IMAD.U32 R6, R39, 0x10000, RZ ;  /* 0x0001000027067824 */ /* 0x004fe200078e00ff */
[----:B------:R0:W-:Y:S01]  /*13e0*/  STL [R1+0xb8], R7 ;  /* 0x0000b80701007387 */ /* 0x0001e20000100800 */
[----:B------:R-:W-:Y:S01]  /*13f0*/  PRMT R39, R32, 0x7632, R39 ;  /* 0x0000763220277816 */ /* 0x000fe20000000027 */
[----:B------:R-:W-:Y:S01]  /*1400*/  IMAD R67, R67, -0x326172a9, RZ ;  /* 0xcd9e8d5743437824 */ /* 0x000fe200078e02ff */
[----:B------:R-:W-:Y:S01]  /*1410*/  SHF.L.U32 R200, R13, 0x10, RZ ;  /* 0x000000100dc87819 */ /* 0x000fe200000006ff */
[----:B------:R1:W-:Y:S01]  /*1420*/  STL [R1+0xb0], R6 ;  /* 0x0000b00601007387 */ /* 0x0003e20000100800 */
[----:B------:R-:W-:Y:S01]  /*1430*/  PRMT R20, R14, 0x7632, R20 ;  /* 0x000076320e147816 */ /* 0x000fe20000000014 */
[----:B------:R-:W-:Y:S01]  /*1440*/  IMAD.HI.U32 R14, R61, -0x326172a9, RZ ;  /* 0xcd9e8d573d0e7827 */ /* 0x000fe200078e00ff */
[----:B------:R-:W-:Y:S01]  /*1450*/  PRMT R234, R241, 0x7632, R234 ;  /* 0x00007632f1ea7816 */ /* 0x000fe200000000ea */
[----:B------:R-:W-:Y:S01]  /*1460*/  ULDC.64 UR8, c[0x0][0x228] ;  /* 0x00008a0000087ab9 */ /* 0x000fe20000000a00 */
[----:B------:R-:W-:Y:S01]  /*1470*/  PRMT R245, R26, 0x7632, R245 ;  /* 0x000076321af57816 */ /* 0x000fe200000000f5 */
[----:B------:R-:W-:Y:S01]  /*1480*/  IMAD.HI.U32 R13, R60, -0x2daee0ad, RZ ;  /* 0xd2511f533c0d7827 */ /* 0x000fe200078e00ff */
[----:B0-----:R-:W-:Y:S01]  /*1490*/  SHF.L.U32 R7, R32, 0x10, RZ ;  /* 0x0000001020077819 */ /* 0x001fe200000006ff */
[----:B------:R-:W-:Y:S01]  /*14a0*/  BSSY B0, `(.L_x_18166) ;  /* 0x00031c7000007945 */ /* 0x000fe20003800000 */
[----:B------:R-:W-:Y:S01]  /*14b0*/  PRMT R32, R30, 0x7632, R32 ;  /* 0x000076321e207816 */ /* 0x000fe20000000020 */
[----:B-1----:R-:W-:Y:S01]  /*14c0*/  IMAD.U32 R6, R33, 0x10000, RZ ;  /* 0x0001000021067824 */ /* 0x002fe200078e00ff */
[----:B------:R-:W-:Y:S01]  /*14d0*/  PRMT R33, R29, 0x7632, R33 ;  /* 0x000076321d217816 */ /* 0x000fe20000000021 */
[----:B------:R0:W-:Y:S01]  /*14e0*/  STL [R1+0xa8], R7 ;  /* 0x0000a80701007387 */ /* 0x0001e20000100800 */
[----:B------:R-:W-:Y:S01]  /*14f0*/  PRMT R229, R22, 0x7632, R229 ;  /* 0x0000763216e57816 */ /* 0x000fe200000000e5 */
[C---:B------:R-:W-:Y:S01]  /*1500*/  IMAD.U32 R228, R243.reuse, 0x10000, RZ ;  /* 0x00010000f3e47824 */ /* 0x040fe200078e00ff */
[----:B------:R-:W-:Y:S01]  /*1510*/  PRMT R238, R240, 0x7632, R238 ;  /* 0x00007632f0ee7816 */ /* 0x000fe200000000ee */
        /* <DEDUP_REMOVED lines=24> */
[----:B------:R-:W-:Y:S01]  /*16a0*/  IMAD R16, R61, -0x326172a9, RZ ;  /* 0xcd9e8d573d107824 */ /* 0x000fe200078e02ff */
[----:B------:R-:W-:Y:S01]  /*16b0*/  PRMT R168, R10, 0x7632, R168 ;  /* 0x000076320aa87816 */ /* 0x000fe200000000a8 */
[----:B-1----:R-:W-:Y:S01]  /*16c0*/  IMAD.U32 R6, R29, 0x10000, RZ ;  /* 0x000100001d067824 */ /* 0x002fe200078e00ff */
[----:B------:R0:W-:Y:S01]  /*16d0*/  STL [R1+0x88], R7 ;  /* 0x0000880701007387 */ /* 0x0001e20000100800 */
[----:B------:R-:W-:Y:S01]  /*16e0*/  PRMT R29, R31, 0x7632, R29 ;  /* 0x000076321f1d7816 */ /* 0x000fe2000000001d */
[----:B------:R-:W-:Y:S01]  /*16f0*/  IMAD.MOV.U32 R17, RZ, RZ, RZ ;  /* 0x000000ffff117224 */ /* 0x000fe200078e00ff */
[----:B------:R-:W-:Y:S01]  /*1700*/  PRMT R230, R242, 0x7632, R230 ;  /* 0x00007632f2e67816 */ /* 0x000fe200000000e6 */
        /* <DEDUP_REMOVED lines=10> */
[----:B-1----:R-:W-:Y:S01]  /*17b0*/  IMAD.U32 R6, R31, 0x10000, RZ ;  /* 0x000100001f067824 */ /* 0x002fe200078e00ff */
[----:B------:R-:W-:Y:S01]  /*17c0*/  ISETP.NE.U32.AND P0, PT, RZ, UR8, PT ;  /* 0x00000008ff007c0c */ /* 0x000fe2000bf05070 */
[----:B------:R0:W-:Y:S01]  /*17d0*/  STL [R1+0x28], R7 ;  /* 0x0000280701007387 */ /* 0x0001e20000100800 */
[----:B------:R-:W-:Y:S01]  /*17e0*/  SHF.L.U32 R232, R242, 0x10, RZ ;  /* 0x00000010f2e87819 */ /* 0x000fe200000006ff */
[----:B------:R-:W-:Y:S01]  /*17f0*/  IMAD.U32 R238, R238, 0x10000, RZ ;  /* 0x00010000eeee7824 */ /* 0x000fe200078e00ff */
[----:B------:R-:W-:Y:S01]  /*1800*/  SHF.L.U32 R208, R180, 0x10, RZ ;  /* 0x00000010b4d07819 */ /* 0x000fe200000006ff */
[----:B------:R1:W-:Y:S01]  /*1810*/  STL [R1+0x18], R6 ;  /* 0x0000180601007387 */ /* 0x0003e20000100800 */
[----:B------:R-:W-:Y:S01]  /*1820*/  SHF.L.U32 R251, R25, 0x10, RZ ;  /* 0x0000001019fb7819 */ /* 0x000fe200000006ff */
[----:B------:R-:W-:Y:S01]  /*1830*/  IMAD.MOV.U32 R180, RZ, RZ, R62 ;  /* 0x000000ffffb47224 */ /* 0x000fe200078e003e */
[----:B------:R-:W-:Y:S01]  /*1840*/  SHF.L.U32 R215, R18, 0x10, RZ ;  /* 0x0000001012d77819 */ /* 0x000fe200000006ff */
[----:B------:R-:W-:Y:S01]  /*1850*/  IMAD R18, R60, -0x2daee0ad, RZ ;  /* 0xd2511f533c127824 */ /* 0x000fe200078e02ff */
[----:B------:R-:W-:Y:S01]  /*1860*/  LOP3.LUT R12, R13, UR43, R12, 0x96, !PT ;  /* 0x0000002b0d0c7c12 */ /* 0x000fe2000f8e960c */
[----:B------:R-:W-:Y:S01]  /*1870*/  IMAD.MOV.U32 R13, RZ, RZ, R65 ;  /* 0x000000ffff0d7224 */ /* 0x000fe200078e0041 */
[----:B0-----:R-:W-:Y:S01]  /*1880*/  SHF.L.U32 R7, R8, 0x10, RZ ;  /* 0x0000001008077819 */ /* 0x001fe200000006ff */
[----:B------:R-:W-:Y:S01]  /*1890*/  IMAD.U32 R234, R234, 0x10000, RZ ;  /* 0x00010000eaea7824 */ /* 0x000fe200078e00ff */
[----:B------:R-:W-:Y:S01]  /*18a0*/  LOP3.LUT R184, R184, 0x3, RZ, 0xc0, !PT ;  /* 0x00000003b8b87812 */ /* 0x000fe200078ec0ff */
[----:B-1----:R-:W-:Y:S01]  /*18b0*/  IMAD.U32 R6, R24, 0x10000, RZ ;  /* 0x0001000018067824 */ /* 0x002fe200078e00ff */
[----:B------:R-:W-:Y:S01]  /*18c0*/  PRMT R24, R8, 0x7632, R24 ;  /* 0x0000763208187816 */ /* 0x000fe20000000018 */
[----:B------:R-:W-:Y:S01]  /*18d0*/  IMAD.U32 R8, R9, 0x10000, RZ ;  /* 0x0001000009087824 */ /* 0x000fe200078e00ff */
[----:B------:R-:W-:Y:S01]  /*18e0*/  SHF.L.U32 R249, R249, 0x10, RZ ;  /* 0x00000010f9f97819 */ /* 0x000fe200000006ff */
[----:B------:R-:W-:Y:S01]  /*18f0*/  IMAD.U32 R9, R10, 0x10000, RZ ;  /* 0x000100000a097824 */ /* 0x000fe200078e00ff */
[----:B------:R0:W-:Y:S01]  /*1900*/  STL [R1+0x8], R6 ;  /* 0x0000080601007387 */ /* 0x0001e20000100800 */
[----:B------:R-:W-:Y:S01]  /*1910*/  SHF.L.U32 R10, R11, 0x10, RZ ;  /* 0x000000100b0a7819 */ /* 0x000fe200000006ff */
[----:B------:R-:W-:Y:S01]  /*1920*/  IMAD.U32 R233, R233, 0x10000, RZ ;  /* 0x00010000e9e97824 */ /* 0x000fe200078e00ff */
[----:B------:R-:W-:Y:S01]  /*1930*/  LOP3.LUT R11, R14, UR42, R67, 0x96, !PT ;  /* 0x0000002a0e0b7c12 */ /* 0x000fe2000f8e9643 */
[----:B------:R1:W-:Y:S01]  /*1940*/  STL [R1+0x84], R21 ;  /* 0x0000841501007387 */ /* 0x0003e20000100800 */
[----:B------:R-:W-:Y:S01]  /*1950*/  IMAD.MOV.U32 R14, RZ, RZ, R64 ;  /* 0x000000ffff0e7224 */ /* 0x000fe200078e0040 */
[----:B------:R-:W-:Y:S01]  /*1960*/  SHF.L.U32 R242, R46, 0x10, RZ ;  /* 0x000000102ef27819 */ /* 0x000fe200000006ff */
[----:B------:R-:W-:Y:S01]  /*1970*/  IMAD.U32 R229, R229, 0x10000, RZ ;  /* 0x00010000e5e57824 */ /* 0x000fe200078e00ff */
[----:B------:R2:W-:Y:S01]  /*1980*/  STL [R1+0x80], R19 ;  /* 0x0000801301007387 */ /* 0x0005e20000100800 */
[----:B------:R-:W-:Y:S01]  /*1990*/  SHF.L.U32 R237, R237, 0x10, RZ ;  /* 0x00000010eded7819 */ /* 0x000fe200000006ff */
[----:B0-----:R-:W-:Y:S01]  /*19a0*/  IMAD.U32 R6, R15, 0x10000, RZ ;  /* 0x000100000f067824 */ /* 0x001fe200078e00ff */
[----:B------:R-:W-:Y:S01]  /*19b0*/  MOV R15, R63 ;  /* 0x0000003f000f7202 */ /* 0x000fe20000000f00 */
[----:B------:R0:W-:Y:S01]  /*19c0*/  STL [R1+0x7c], R23 ;  /* 0x00007c1701007387 */ /* 0x0001e20000100800 */
[----:B------:R-:W-:Y:S01]  /*19d0*/  SHF.L.U32 R230, R230, 0x10, RZ ;  /* 0x00000010e6e67819 */ /* 0x000fe200000006ff */
[----:B------:R-:W-:Y:S01]  /*19e0*/  IMAD.U32 R226, R45, 0x10000, RZ ;  /* 0x000100002de27824 */ /* 0x000fe200078e00ff */
[----:B-1----:R-:W-:Y:S01]  /*19f0*/  SHF.L.U32 R21, R69, 0x10, RZ ;  /* 0x0000001045157819 */ /* 0x002fe200000006ff */
[----:B------:R-:W-:Y:S01]  /*1a00*/  IMAD.U32 R222, R222, 0x10000, RZ ;  /* 0x00010000dede7824 */ /* 0x000fe200078e00ff */
[----:B------:R-:W-:Y:S01]  /*1a10*/  SHF.L.U32 R225, R225, 0x10, RZ ;  /* 0x00000010e1e17819 */ /* 0x000fe200000006ff */
[----:B--2---:R-:W-:Y:S01]  /*1a20*/  IMAD.U32 R19, R57, 0x10000, RZ ;  /* 0x0001000039137824 */ /* 0x004fe200078e00ff */
[----:B------:R-:W-:Y:S01]  /*1a30*/  SHF.L.U32 R218, R218, 0x10, RZ ;  /* 0x00000010dada7819 */ /* 0x000fe200000006ff */
[----:B------:R1:W-:Y:S01]  /*1a40*/  STL [R1+0x78], R21 ;  /* 0x0000781501007387 */ /* 0x0003e20000100800 */
[----:B------:R-:W-:Y:S01]  /*1a50*/  IMAD.U32 R221, R221, 0x10000, RZ ;  /* 0x00010000dddd7824 */ /* 0x000fe200078e00ff */
[----:B------:R-:W-:Y:S01]  /*1a60*/  SHF.L.U32 R213, R213, 0x10, RZ ;  /* 0x00000010d5d57819 */ /* 0x000fe200000006ff */
[----:B0-----:R-:W-:Y:S01]  /*1a70*/  IMAD.U32 R23, R70, 0x10000, RZ ;  /* 0x0001000046177824 */ /* 0x001fe200078e00ff */
[----:B------:R0:W-:Y:S01]  /*1a80*/  STL [R1+0x74], R19 ;  /* 0x0000741301007387 */ /* 0x0001e20000100800 */
[----:B------:R-:W-:Y:S01]  /*1a90*/  IMAD.U32 R217, R217, 0x10000, RZ ;  /* 0x00010000d9d97824 */ /* 0x000fe200078e00ff */
[----:B------:R-:W-:Y:S01]  /*1aa0*/  SHF.L.U32 R206, R206, 0x10, RZ ;  /* 0x00000010cece7819 */ /* 0x000fe200000006ff */
[----:B------:R-:W-:Y:S01]  /*1ab0*/  IMAD.U32 R214, R214, 0x10000, RZ ;  /* 0x00010000d6d67824 */ /* 0x000fe200078e00ff */
[----:B------:R2:W-:Y:S01]  /*1ac0*/  STL [R1+0x70], R23 ;  /* 0x0000701701007387 */ /* 0x0005e20000100800 */
[----:B------:R-:W-:Y:S01]  /*1ad0*/  IMAD.U32 R210, R210, 0x10000, RZ ;  /* 0x00010000d2d27824 */ /* 0x000fe200078e00ff */
[----:B-1----:R-:W-:Y:S01]  /*1ae0*/  SHF.L.U32 R21, R56, 0x10, RZ ;  /* 0x0000001038157819 */ /* 0x002fe200000006ff */
[----:B------:R-:W-:Y:S01]  /*1af0*/  IMAD.U32 R209, R209, 0x10000, RZ ;  /* 0x00010000d1d17824 */ /* 0x000fe200078e00ff */
[----:B------:R-:W-:Y:S01]  /*1b00*/  SHF.L.U32 R183, R183, 0x10, RZ ;  /* 0x00000010b7b77819 */ /* 0x000fe200000006ff */
[----:B------:R-:W-:Y:S01]  /*1b10*/  IMAD.U32 R205, R205, 0x10000, RZ ;  /* 0x00010000cdcd7824 */ /* 0x000fe200078e00ff */
[----:B------:R-:W-:Y:S01]  /*1b20*/  SHF.L.U32 R24, R24, 0x10, RZ ;  /* 0x0000001018187819 */ /* 0x000fe200000006ff */
[----:B0-----:R-:W-:Y:S01]  /*1b30*/  IMAD.U32 R19, R71, 0x10000, RZ ;  /* 0x0001000047137824 */ /* 0x001fe200078e00ff */
        /* <DEDUP_REMOVED lines=12> */
[----:B------:R-:W-:Y:S01]  /*1c00*/  ISETP.NE.AND.EX P0, PT, RZ, UR9, PT, P0 ;  /* 0x00000009ff007c0c */ /* 0x000fe2000bf05300 */
[----:B------:R-:W-:Y:S01]  /*1c10*/  IMAD.U32 R168, R168, 0x10000, RZ ;  /* 0x00010000a8a87824 */ /* 0x000fe200078e00ff */
[----:B------:R-:W-:Y:S01]  /*1c20*/  ULDC UR23, c[0x0][0x218] ;  /* 0x0000860000177ab9 */ /* 0x000fe20000000800 */
[----:B-1----:R-:W-:Y:S01]  /*1c30*/  IMAD.U32 R19, R54, 0x10000, RZ ;  /* 0x0001000036137824 */ /* 0x002fe200078e00ff */
[----:B------:R0:W-:Y:S01]  /*1c40*/  STL [R1+0x60], R21 ;  /* 0x0000601501007387 */ /* 0x0001e20000100800 */
[----:B------:R-:W-:Y:S01]  /*1c50*/  IMAD.U32 R169, R169, 0x10000, RZ ;  /* 0x00010000a9a97824 */ /* 0x000fe200078e00ff */
[----:B------:R-:W-:Y:S01]  /*1c60*/  ULDC.U8 UR24, c[0x0][0x2a0] ;  /* 0x0000a80000187ab9 */ /* 0x000fe20000000000 */
[----:B--2---:R-:W-:Y:S01]  /*1c70*/  IMAD.U32 R23, R38, 0x10000, RZ ;  /* 0x0001000026177824 */ /* 0x004fe200078e00ff */
[----:B------:R1:W-:Y:S01]  /*1c80*/  STL [R1+0x5c], R19 ;  /* 0x00005c1301007387 */ /* 0x0003e20000100800 */
[----:B------:R-:W-:Y:S01]  /*1c90*/  ULDC UR25, c[0x0][0x2d8] ;  /* 0x0000b60000197ab9 */ /* 0x000fe20000000800 */
[----:B------:R-:W-:Y:S01]  /*1ca0*/  ULDC.64 UR8, c[0x0][0x228] ;  /* 0x00008a0000087ab9 */ /* 0x000fe20000000a00 */
        /* <DEDUP_REMOVED lines=10> */
[----:B--2---:R-:W-:-:S02]  /*1d50*/  IMAD.U32 R23, R52, 0x10000, RZ ;  /* 0x0001000034177824 */ /* 0x004fc400078e00ff */
        /* <DEDUP_REMOVED lines=24> */
[----:B------:R1:W-:Y:S01]  /*1ee0*/  STL [R1], R19 ;  /* 0x0000001301007387 */ /* 0x0003e20000100800 */
[----:B0-----:R-:W-:Y:S01]  /*1ef0*/  SHF.L.U32 R21, R43, 0x10, RZ ;  /* 0x000000102b157819 */ /* 0x001fe200000006ff */
[----:B-1----:R-:W-:-:S07]  /*1f00*/  IMAD.U32 R19, R44, 0x10000, RZ ;  /* 0x000100002c137824 */ /* 0x002fce00078e00ff */
.L_x_19200:
[----:B0-----:R-:W0:Y:S01]  /*1f10*/  S2R R32, SR_TID.X ;  /* 0x0000000000207919 */ /* 0x001e220000002100 */
        /* <DEDUP_REMOVED lines=13> */
[----:B------:R-:W-:-:S03]  /*1ff0*/  @P0 LEA.HI.X R29, R193, R29, RZ, 0x4, P2 ;  /* 0x0000001dc11d0211 */ /* 0x000fc600010f24ff */
[----:B-----5:R0:W5:Y:S04]  /*2000*/  @P1 LDG.E.128 R96, desc[UR6][R30.64] ;  /* 0x000000061e601981 */ /* 0x020168000c1e1d00 */
[----:B------:R0:W5:Y:S04]  /*2010*/  @P1 LDG.E.128 R92, desc[UR6][R30.64+0x10] ;  /* 0x000010061e5c1981 */ /* 0x000168000c1e1d00 */
[----:B------:R0:W5:Y:S04]  /*2020*/  @P0 LDG.E.128 R88, desc[UR6][R28.64] ;  /* 0x000000061c580981 */ /* 0x000168000c1e1d00 */
[----:B------:R0:W5:Y:S01]  /*2030*/  LDG.E.128 R28, desc[UR6][R32.64] ;  /* 0x00000006201c7981 */ /* 0x000162000c1e1d00 */
        /* <DEDUP_REMOVED lines=12> */
.L_x_18168:
[----:B------:R-:W-:-:S07]  /*2100*/  IMAD.MOV.U32 R40, RZ, RZ, R16 ;  /* 0x000000ffff287224 */ /* 0x000fce00078e0010 */
.L_x_18169:
[----:B------:R-:W-:Y:S05]  /*2110*/  BSYNC B1 ;  /* 0x0000000000017941 */ /* 0x000fea0003800000 */
.L_x_18167:
        /* <DEDUP_REMOVED lines=16> */
.L_x_18173:
[----:B------:R-:W-:Y:S05]  /*2220*/  BSYNC B2 ;  /* 0x0000000000027941 */ /* 0x000fea0003800000 */
.L_x_18172:
        /* <DEDUP_REMOVED lines=44> */
.L_x_18171:
[----:B------:R-:W-:Y:S05]  /*24f0*/  BSYNC B1 ;  /* 0x0000000000017941 */ /* 0x000fea0003800000 */
.L_x_18170:
[----:B------:R-:W0:Y:S01]  /*2500*/  LDC R194, c[0x0][0x294] ;  /* 0x0000a500ffc27b82 */ /* 0x000e220000000800 */
[----:B------:R-:W-:Y:S01]  /*2510*/  I2FP.F32.U32 R32, R40 ;  /* 0x0000002800207245 */ /* 0x000fe20000201000 */
[----:B------:R-:W-:Y:S01]  /*2520*/  IMAD.MOV.U32 R201, RZ, RZ, 0x2f800000 ;  /* 0x2f800000ffc97424 */ /* 0x000fe200078e00ff */
[----:B------:R-:W-:Y:S02]  /*2530*/  ISETP.NE.U32.AND P2, PT, RZ, UR8, PT ;  /* 0x00000008ff007c0c */ /* 0x000fe4000bf45070 */
[----:B------:R-:W-:Y:S01]  /*2540*/  LOP3.LUT R179, R179, 0xffffffdf, RZ, 0xc0, !PT ;  /* 0xffffffdfb3b37812 */ /* 0x000fe200078ec0ff */
[----:B------:R-:W-:Y:S01]  /*2550*/  FFMA.FTZ R33, R32, R201, 1.1641532182693481445e-10 ;  /* 0x2f00000020217423 */ /* 0x000fe200000100c9 */
[----:B------:R-:W-:Y:S01]  /*2560*/  ISETP.NE.AND.EX P2, PT, RZ, UR9, PT, P2 ;  /* 0x00000009ff007c0c */ /* 0x000fe2000bf45320 */
[----:B------:R-:W1:Y:S01]  /*2570*/  LDC R195, c[0x0][0x298] ;  /* 0x0000a600ffc37b82 */ /* 0x000e620000000800 */
[C---:B-----5:R-:W-:Y:S01]  /*2580*/  IMAD.U32 R32, R28.reuse, 0x10000, RZ ;  /* 0x000100001c207824 */ /* 0x060fe200078e00ff */
[----:B------:R-:W-:-:S02]  /*2590*/  PRMT R28, R28, 0x7632, R28 ;  /* 0x000076321c1c7816 */ /* 0x000fc4000000001c */
[----:B0-----:R-:W-:Y:S01]  /*25a0*/  FSETP.GTU.FTZ.AND P3, PT, R33, R194, PT ;  /* 0x000000c22100720b */ /* 0x001fe20003f7c000 */
[----:B-1----:R-:W-:-:S12]  /*25b0*/  FMUL.FTZ R32, R32, R195 ;  /* 0x000000c320207220 */ /* 0x002fd80000410000 */
[----:B------:R-:W-:Y:S02]  /*25c0*/  @P3 LOP3.LUT R179, R179, 0x20, RZ, 0xfc, !PT ;  /* 0x00000020b3b33812 */ /* 0x000fe400078efcff */
[----:B------:R-:W-:Y:S01]  /*25d0*/  FSEL R84, R32, RZ, !P3 ;  /* 0x000000ff20547208 */ /* 0x000fe20005800000 */
[----:B------:R-:W-:Y:S06]  /*25e0*/  @P2 BRA `(.L_x_18174) ;  /* 0x0000000000142947 */ /* 0x000fec0003800000 */
[----:B------:R-:W-:Y:S01]  /*25f0*/  MOV R32, R34 ;  /* 0x0000002200207202 */ /* 0x000fe20000000f00 */
[----:B------:R-:W-:Y:S06]  /*2600*/  @!P1 BRA `(.L_x_18175) ;  /* 0x0000000400609947 */ /* 0x000fec0003800000 */
[----:B------:R-:W-:Y:S02]  /*2610*/  IMAD.MOV.U32 R32, RZ, RZ, R34 ;  /* 0x000000ffff207224 */ /* 0x000fe400078e0022 */
[----:B------:R-:W-:Y:S01]  /*2620*/  FADD.FTZ R84, R96, R84 ;  /* 0x0000005460547221 */ /* 0x000fe20000010000 */
[----:B------:R-:W-:Y:S06]  /*2630*/  BRA `(.L_x_18175) ;  /* 0x0000000400547947 */ /* 0x000fec0003800000 */
.L_x_18174:
        /* <DEDUP_REMOVED lines=12> */
.L_x_18177:
[----:B------:R-:W-:-:S07]  /*2700*/  MOV R38, R16 ;  /* 0x0000001000267202 */ /* 0x000fce0000000f00 */
.L_x_18178:
[----:B------:R-:W-:Y:S05]  /*2710*/  BSYNC B1 ;  /* 0x0000000000017941 */ /* 0x000fea0003800000 */
.L_x_18176:
        /* <DEDUP_REMOVED lines=16> */
.L_x_18182:
[----:B------:R-:W-:Y:S05]  /*2820*/  BSYNC B2 ;  /* 0x0000000000027941 */ /* 0x000fea0003800000 */
.L_x_18181:
        /* <DEDUP_REMOVED lines=38> */
[----:B------:R-:W-:Y:S01]  /*2a90*/  IMAD.MOV.U32 R16, RZ, RZ, R32 ;  /* 0x000000ffff107224 */ /* 0x000fe200078e0020 */
[----:B------:R-:W-:Y:S01]  /*2aa0*/  LOP3.LUT R11, R33, UR42, R36, 0x96, !PT ;  /* 0x0000002a210b7c12 */ /* 0x000fe2000f8e9624 */
[----:B------:R-:W-:-:S03]  /*2ab0*/  IMAD.WIDE.U32 R32, R12, -0x2daee0ad, RZ ;  /* 0xd2511f530c207825 */ /* 0x000fc600078e00ff */
[----:B------:R-:W-:Y:S01]  /*2ac0*/  MOV R18, R32 ;  /* 0x0000002000127202 */ /* 0x000fe20000000f00 */
[----:B------:R-:W-:Y:S01]  /*2ad0*/  IMAD.MOV.U32 R32, RZ, RZ, RZ ;  /* 0x000000ffff207224 */ /* 0x000fe200078e00ff */
[----:B------:R-:W-:-:S07]  /*2ae0*/  LOP3.LUT R12, R33, UR43, R34, 0x96, !PT ;  /* 0x0000002b210c7c12 */ /* 0x000fce000f8e9622 */
.L_x_18180:
[----:B------:R-:W-:Y:S05]  /*2af0*/  BSYNC B1 ;  /* 0x0000000000017941 */ /* 0x000fea0003800000 */
.L_x_18179:
[----:B------:R-:W-:-:S05]  /*2b00*/  I2FP.F32.U32 R34, R38 ;  /* 0x0000002600227245 */ /* 0x000fca0000201000 */
[----:B------:R-:W-:Y:S01]  /*2b10*/  FFMA.FTZ R33, R34, R201, 1.1641532182693481445e-10 ;  /* 0x2f00000022217423 */ /* 0x000fe200000100c9 */
[----:B------:R-:W-:-:S04]  /*2b20*/  IMAD.U32 R34, R88, 0x10000, RZ ;  /* 0x0001000058227824 */ /* 0x000fc800078e00ff */
[----:B------:R-:W-:Y:S01]  /*2b30*/  FMUL.FTZ R34, R34, R195 ;  /* 0x000000c322227220 */ /* 0x000fe20000410000 */
[----:B------:R-:W-:-:S04]  /*2b40*/  FSETP.GTU.FTZ.AND P3, PT, R33, R194, PT ;  /* 0x000000c22100720b */ /* 0x000fc80003f7c000 */
[----:B------:R-:W-:Y:S02]  /*2b50*/  FSEL R33, R34, RZ, !P3 ;  /* 0x000000ff22217208 */ /* 0x000fe40005800000 */
[----:B------:R-:W-:-:S03]  /*2b60*/  SEL R171, RZ, 0x1, P3 ;  /* 0x00000001ffab7807 */ /* 0x000fc60001800000 */
[----:B------:R-:W-:-:S04]  /*2b70*/  FADD.FTZ R84, R84, R33 ;  /* 0x0000002154547221 */ /* 0x000fc80000010000 */
[----:B------:R-:W-:-:S07]  /*2b80*/  @P1 FADD.FTZ R84, R96, R84 ;  /* 0x0000005460541221 */ /* 0x000fce0000010000 */
.L_x_18175:
        /* <DEDUP_REMOVED lines=12> */
.L_x_18184:
[----:B------:R-:W-:-:S07]  /*2c50*/  IMAD.MOV.U32 R38, RZ, RZ, R16 ;  /* 0x000000ffff267224 */ /* 0x000fce00078e0010 */
.L_x_18185:
[----:B------:R-:W-:Y:S05]  /*2c60*/  BSYNC B1 ;  /* 0x0000000000017941 */ /* 0x000fea0003800000 */
.L_x_18183:
        /* <DEDUP_REMOVED lines=16> */
.L_x_18189:
[----:B------:R-:W-:Y:S05]  /*2d70*/  BSYNC B2 ;  /* 0x0000000000027941 */ /* 0x000fea0003800000 */
.L_x_18188:
        /* <DEDUP_REMOVED lines=38> */
[----:B------:R-:W-:Y:S02]  /*2fe0*/  LOP3.LUT R11, R33, UR42, R36, 0x96, !PT ;  /* 0x0000002a210b7c12 */ /* 0x000fe4000f8e9624 */
[----:B------:R-:W-:Y:S01]  /*2ff0*/  MOV R16, R32 ;  /* 0x0000002000107202 */ /* 0x000fe20000000f00 */
[----:B------:R-:W-:-:S04]  /*3000*/  IMAD.WIDE.U32 R32, R12, -0x2daee0ad, RZ ;  /* 0xd2511f530c207825 */ /* 0x000fc800078e00ff */
[----:B------:R-:W-:Y:S01]  /*3010*/  IMAD.MOV.U32 R18, RZ, RZ, R32 ;  /* 0x000000ffff127224 */ /* 0x000fe200078e0020 */
[----:B------:R-:W-:Y:S01]  /*3020*/  LOP3.LUT R12, R33, UR43, R34, 0x96, !PT ;  /* 0x0000002b210c7c12 */ /* 0x000fe2000f8e9622 */
[----:B------:R-:W-:-:S07]  /*3030*/  IMAD.MOV.U32 R33, RZ, RZ, RZ ;  /* 0x000000ffff217224 */ /* 0x000fce00078e00ff */
.L_x_18187:
[----:B------:R-:W-:Y:S05]  /*3040*/  BSYNC B1 ;  /* 0x0000000000017941 */ /* 0x000fea0003800000 */
.L_x_18186:
        /* <DEDUP_REMOVED lines=10> */
[----:B------:R-:W-:Y:S02]  /*30f0*/  IMAD.MOV.U32 R32, RZ, RZ, R33 ;  /* 0x000000ffff207224 */ /* 0x000fe400078e0021 */
[----:B------:R-:W-:Y:S01]  /*3100*/  FADD.FTZ R85, R97, R85 ;  /* 0x0000005561557221 */ /* 0x000fe20000010000 */
[----:B------:R-:W-:Y:S06]  /*3110*/  BRA `(.L_x_18191) ;  /* 0x0000000400587947 */ /* 0x000fec0003800000 */
.L_x_18190:
        /* <DEDUP_REMOVED lines=12> */
.L_x_18193:
[----:B------:R-:W-:-:S07]  /*31e0*/  IMAD.MOV.U32 R38, RZ, RZ, R16 ;  /* 0x000000ffff267224 */ /* 0x000fce00078e0010 */
.L_x_18194:
[----:B------:R-:W-:Y:S05]  /*31f0*/  BSYNC B1 ;  /* 0x0000000000017941 */ /* 0x000fea0003800000 */
.L_x_18192:
        /* <DEDUP_REMOVED lines=16> */
.L_x_18198:
[----:B------:R-:W-:Y:S05]  /*3300*/  BSYNC B2 ;  /* 0x0000000000027941 */ /* 0x000fea0003800000 */
.L_x_18197:
        /* <DEDUP_REMOVED lines=44> */
.L_x_18196:
[----:B------:R-:W-:Y:S05]  /*35d0*/  BSYNC B1 ;  /* 0x0000000000017941 */ /* 0x000fea0003800000 */
.L_x_18195:
[----:B------:R-:W-:Y:S02]  /*35e0*/  I2FP.F32.U32 R34, R38 ;  /* 0x0000002600227245 */ /* 0x000fe40000201000 */
[----:B------:R-:W-:-:S03]  /*35f0*/  PRMT R35, R88, 0x7632, R35 ;  /* 0x0000763258237816 */ /* 0x000fc60000000023 */
[----:B------:R-:W-:Y:S01]  /*3600*/  FFMA.FTZ R33, R34, R201, 1.1641532182693481445e-10 ;  /* 0x2f00000022217423 */ /* 0x000fe200000100c9 */
[----:B------:R-:W-:-:S04]  /*3610*/  SHF.L.U32 R34, R35, 0x10, RZ ;  /* 0x0000001023227819 */ /* 0x000fc800000006ff */
[----:B------:R-:W-:Y:S01]  /*3620*/  FSETP.GTU.FTZ.AND P3, PT, R33, R194, PT ;  /* 0x000000c22100720b */ /* 0x000fe20003f7c000 */
[----:B------:R-:W-:-:S03]  /*3630*/  FMUL.FTZ R34, R34, R195 ;  /* 0x000000c322227220 */ /* 0x000fc60000410000 */
[----:B------:R-:W-:Y:S02]  /*3640*/  SEL R172, RZ, 0x1, P3 ;  /* 0x00000001ffac7807 */ /* 0x000fe40001800000 */
[----:B------:R-:W-:-:S05]  /*3650*/  FSEL R34, R34, RZ, !P3 ;  /* 0x000000ff22227208 */ /* 0x000fca0005800000 */
[----:B------:R-:W-:-:S04]  /*3660*/  FADD.FTZ R85, R85, R34 ;  /* 0x0000002255557221 */ /* 0x000fc80000010000 */
[----:B------:R-:W-:-:S07]  /*3670*/  @P1 FADD.FTZ R85, R97, R85 ;  /* 0x0000005561551221 */ /* 0x000fce0000010000 */
.L_x_18191:
        /* <DEDUP_REMOVED lines=12> */
.L_x_18200:
[----:B------:R-:W-:-:S07]  /*3740*/  IMAD.MOV.U32 R38, RZ, RZ, R16 ;  /* 0x000000ffff267224 */ /* 0x000fce00078e0010 */
.L_x_18201:
[----:B------:R-:W-:Y:S05]  /*3750*/  BSYNC B1 ;  /* 0x0000000000017941 */ /* 0x000fea0003800000 */
.L_x_18199:
        /* <DEDUP_REMOVED lines=16> */
.L_x_18205:
[----:B------:R-:W-:Y:S05]  /*3860*/  BSYNC B2 ;  /* 0x0000000000027941 */ /* 0x000fea0003800000 */
.L_x_18204:
        /* <DEDUP_REMOVED lines=40> */
[----:B------:R-:W-:-:S04]  /*3af0*/  IMAD.WIDE.U32 R32, R12, -0x2daee0ad, RZ ;  /* 0xd2511f530c207825 */ /* 0x000fc800078e00ff */
[----:B------:R-:W-:Y:S01]  /*3b00*/  IMAD.MOV.U32 R18, RZ, RZ, R32 ;  /* 0x000000ffff127224 */ /* 0x000fe200078e0020 */
[----:B------:R-:W-:Y:S01]  /*3b10*/  LOP3.LUT R12, R33, UR43, R34, 0x96, !PT ;  /* 0x0000002b210c7c12 */ /* 0x000fe2000f8e9622 */
[----:B------:R-:W-:-:S11]  /*3b20*/  HFMA2.MMA R33, -RZ, RZ, 0, 0 ;  /* 0x00000000ff217435 */ /* 0x000fd600000001ff */
.L_x_18203:
[----:B------:R-:W-:Y:S05]  /*3b30*/  BSYNC B1 ;  /* 0x0000000000017941 */ /* 0x000fea0003800000 */
.L_x_18202:
[----:B------:R-:W-:Y:S02]  /*3b40*/  I2FP.F32.U32 R32, R38 ;  /* 0x0000002600207245 */ /* 0x000fe40000201000 */
[----:B------:R-:W-:-:S03]  /*3b50*/  PRMT R38, R29, 0x7632, R38 ;  /* 0x000076321d267816 */ /* 0x000fc60000000026 */
[----:B------:R-:W-:Y:S01]  /*3b60*/  FFMA.FTZ R35, R32, R201, 1.1641532182693481445e-10 ;  /* 0x2f00000020237423 */ /* 0x000fe200000100c9 */
[----:B------:R-:W-:-:S04]  /*3b70*/  IMAD.U32 R32, R29, 0x10000, RZ ;  /* 0x000100001d207824 */ /* 0x000fc800078e00ff */
[----:B------:R-:W-:Y:S01]  /*3b80*/  FMUL.FTZ R32, R32, R195 ;  /* 0x000000c320207220 */ /* 0x000fe20000410000 */
[----:B------:R-:W-:-:S04]  /*3b90*/  FSETP.GTU.FTZ.AND P3, PT, R35, R194, PT ;  /* 0x000000c22300720b */ /* 0x000fc80003f7c000 */
[----:B------:R-:W-:Y:S02]  /*3ba0*/  P2R R29, PR, RZ, 0x8 ;  /* 0x00000008ff1d7803 */ /* 0x000fe40000000000 */
[----:B------:R-:W-:Y:S01]  /*3bb0*/  FSEL R86, R32, RZ, !P3 ;  /* 0x000000ff20567208 */ /* 0x000fe20005800000 */
[----:B------:R-:W-:Y:S06]  /*3bc0*/  @P2 BRA `(.L_x_18206) ;  /* 0x0000000000142947 */ /* 0x000fec0003800000 */
[----:B------:R-:W-:Y:S01]  /*3bd0*/  IMAD.MOV.U32 R32, RZ, RZ, R33 ;  /* 0x000000ffff207224 */ /* 0x000fe200078e0021 */
[----:B------:R-:W-:Y:S06]  /*3be0*/  @!P1 BRA `(.L_x_18207) ;  /* 0x0000000400609947 */ /* 0x000fec0003800000 */
[----:B------:R-:W-:Y:S01]  /*3bf0*/  MOV R32, R33 ;  /* 0x0000002100207202 */ /* 0x000fe20000000f00 */
[----:B------:R-:W-:Y:S01]  /*3c00*/  FADD.FTZ R86, R98, R86 ;  /* 0x0000005662567221 */ /* 0x000fe20000010000 */
[----:B------:R-:W-:Y:S06]  /*3c10*/  BRA `(.L_x_18207) ;  /* 0x0000000400547947 */ /* 0x000fec0003800000 */
.L_x_18206:
        /* <DEDUP_REMOVED lines=12> */
.L_x_18209:
[----:B------:R-:W-:-:S07]  /*3ce0*/  IMAD.MOV.U32 R39, RZ, RZ, R16 ;  /* 0x000000ffff277224 */ /* 0x000fce00078e0010 */
.L_x_18210:
[----:B------:R-:W-:Y:S05]  /*3cf0*/  BSYNC B1 ;  /* 0x0000000000017941 */ /* 0x000fea0003800000 */
.L_x_18208:
        /* <DEDUP_REMOVED lines=16> */
.L_x_18214:
[----:B------:R-:W-:Y:S05]  /*3e00*/  BSYNC B2 ;  /* 0x0000000000027941 */ /* 0x000fea0003800000 */
.L_x_18213:
        /* <DEDUP_REMOVED lines=42> */
[----:B------:R-:W-:Y:S01]  /*40b0*/  HFMA2.MMA R32, -RZ, RZ, 0, 0 ;  /* 0x00000000ff207435 */ /* 0x000fe200000001ff */
[----:B------:R-:W-:-:S10]  /*40c0*/  LOP3.LUT R12, R33, UR43, R34, 0x96, !PT ;  /* 0x0000002b210c7c12 */ /* 0x000fd4000f8e9622 */
.L_x_18212:
[----:B------:R-:W-:Y:S05]  /*40d0*/  BSYNC B1 ;  /* 0x0000000000017941 */ /* 0x000fea0003800000 */
.L_x_18211:
        /* <DEDUP_REMOVED lines=9> */
.L_x_18207:
        /* <DEDUP_REMOVED lines=12> */
.L_x_18216:
[----:B------:R-:W-:-:S07]  /*4230*/  MOV R39, R16 ;  /* 0x0000001000277202 */ /* 0x000fce0000000f00 */
.L_x_18217:
[----:B------:R-:W-:Y:S05]  /*4240*/  BSYNC B1 ;  /* 0x0000000000017941 */ /* 0x000fea0003800000 */
.L_x_18215:
        /* <DEDUP_REMOVED lines=16> */
.L_x_18221:
[----:B------:R-:W-:Y:S05]  /*4350*/  BSYNC B2 ;  /* 0x0000000000027941 */ /* 0x000fea0003800000 */
.L_x_18220:
        /* <DEDUP_REMOVED lines=40> */
[----:B------:R-:W-:-:S05]  /*45e0*/  IMAD.WIDE.U32 R32, R12, -0x2daee0ad, RZ ;  /* 0xd2511f530c207825 */ /* 0x000fca00078e00ff */
[----:B------:R-:W-:Y:S01]  /*45f0*/  LOP3.LUT R12, R33, UR43, R34, 0x96, !PT ;  /* 0x0000002b210c7c12 */ /* 0x000fe2000f8e9622 */
[----:B------:R-:W-:Y:S01]  /*4600*/  IMAD.MOV.U32 R34, RZ, RZ, RZ ;  /* 0x000000ffff227224 */ /* 0x000fe200078e00ff */
[----:B------:R-:W-:-:S07]  /*4610*/  MOV R18, R32 ;  /* 0x0000002000127202 */ /* 0x000fce0000000f00 */
.L_x_18219:
[----:B------:R-:W-:Y:S05]  /*4620*/  BSYNC B1 ;  /* 0x0000000000017941 */ /* 0x000fea0003800000 */
.L_x_18218:
        /* <DEDUP_REMOVED lines=10> */
[----:B------:R-:W-:Y:S02]  /*46d0*/  IMAD.MOV.U32 R35, RZ, RZ, R34 ;  /* 0x000000ffff237224 */ /* 0x000fe400078e0022 */
[----:B------:R-:W-:Y:S01]  /*46e0*/  FADD.FTZ R87, R99, R87 ;  /* 0x0000005763577221 */ /* 0x000fe20000010000 */
[----:B------:R-:W-:Y:S06]  /*46f0*/  BRA `(.L_x_18223) ;  /* 0x0000000400587947 */ /* 0x000fec0003800000 */
.L_x_18222:
        /* <DEDUP_REMOVED lines=12> */
.L_x_18225:
[----:B------:R-:W-:-:S07]  /*47c0*/  MOV R33, R16 ;  /* 0x0000001000217202 */ /* 0x000fce0000000f00 */
.L_x_18226:
[----:B------:R-:W-:Y:S05]  /*47d0*/  BSYNC B1 ;  /* 0x0000000000017941 */ /* 0x000fea0003800000 */
.L_x_18224:
        /* <DEDUP_REMOVED lines=16> */
.L_x_18230:
[----:B------:R-:W-:Y:S05]  /*48e0*/  BSYNC B2 ;  /* 0x0000000000027941 */ /* 0x000fea0003800000 */
.L_x_18229:
        /* <DEDUP_REMOVED lines=44> */
.L_x_18228:
[----:B------:R-:W-:Y:S05]  /*4bb0*/  BSYNC B1 ;  /* 0x0000000000017941 */ /* 0x000fea0003800000 */
.L_x_18227:
        /* <DEDUP_REMOVED lines=8> */
[----:B------:R-:W-:-:S04]  /*4c40*/  FADD.FTZ R87, R87, R36 ;  /* 0x0000002457577221 */ /* 0x000fc80000010000 */
[----:B------:R-:W-:-:S07]  /*4c50*/  @P1 FADD.FTZ R87, R99, R87 ;  /* 0x0000005763571221 */ /* 0x000fce0000010000 */
.L_x_18223:
        /* <DEDUP_REMOVED lines=12> */
.L_x_18232:
[----:B------:R-:W-:-:S07]  /*4d20*/  IMAD.MOV.U32 R33, RZ, RZ, R16 ;  /* 0x000000ffff217224 */ /* 0x000fce00078e0010 */
.L_x_18233:
[----:B------:R-:W-:Y:S05]  /*4d30*/  BSYNC B1 ;  /* 0x0000000000017941 */ /* 0x000fea0003800000 */
.L_x_18231:
        /* <DEDUP_REMOVED lines=16> */
.L_x_18237:
[----:B------:R-:W-:Y:S05]  /*4e40*/  BSYNC B2 ;  /* 0x0000000000027941 */ /* 0x000fea0003800000 */
.L_x_18236:
        /* <DEDUP_REMOVED lines=44> */
.L_x_18235:
[----:B------:R-:W-:Y:S05]  /*5110*/  BSYNC B1 ;  /* 0x0000000000017941 */ /* 0x000fea0003800000 */
.L_x_18234:
[----:B------:R-:W-:-:S05]  /*5120*/  I2FP.F32.U32 R36, R33 ;  /* 0x0000002100247245 */ /* 0x000fca0000201000 */
[----:B------:R-:W-:Y:S01]  /*5130*/  FFMA.FTZ R33, R36, R201, 1.1641532182693481445e-10 ;  /* 0x2f00000024217423 */ /* 0x000fe200000100c9 */
[C---:B------:R-:W-:Y:S02]  /*5140*/  SHF.L.U32 R36, R30.reuse, 0x10, RZ ;  /* 0x000000101e247819 */ /* 0x040fe400000006ff */
[----:B------:R-:W-:Y:S02]  /*5150*/  PRMT R30, R30, 0x7632, R30 ;  /* 0x000076321e1e7816 */ /* 0x000fe4000000001e */
[----:B------:R-:W-:Y:S01]  /*5160*/  FSETP.GTU.FTZ.AND P3, PT, R33, R194, PT ;  /* 0x000000c22100720b */ /* 0x000fe20003f7c000 */
[----:B------:R-:W-:-:S03]  /*5170*/  FMUL.FTZ R36, R36, R195 ;  /* 0x000000c324247220 */ /* 0x000fc60000410000 */
        /* <DEDUP_REMOVED lines=8> */
.L_x_18238:
        /* <DEDUP_REMOVED lines=12> */
.L_x_18241:
[----:B------:R-:W-:-:S07]  /*52c0*/  IMAD.MOV.U32 R40, RZ, RZ, R16 ;  /* 0x000000ffff287224 */ /* 0x000fce00078e0010 */
.L_x_18242:
[----:B------:R-:W-:Y:S05]  /*52d0*/  BSYNC B1 ;  /* 0x0000000000017941 */ /* 0x000fea0003800000 */
.L_x_18240:
        /* <DEDUP_REMOVED lines=16> */
.L_x_18246:
[----:B------:R-:W-:Y:S05]  /*53e0*/  BSYNC B2 ;  /* 0x0000000000027941 */ /* 0x000fea0003800000 */
.L_x_18245:
        /* <DEDUP_REMOVED lines=44> */
.L_x_18244:
[----:B------:R-:W-:Y:S05]  /*56b0*/  BSYNC B1 ;  /* 0x0000000000017941 */ /* 0x000fea0003800000 */
.L_x_18243:
[----:B------:R-:W-:-:S05]  /*56c0*/  I2FP.F32.U32 R34, R40 ;  /* 0x0000002800227245 */ /* 0x000fca0000201000 */
        /* <DEDUP_REMOVED lines=8> */
.L_x_18239:
        /* <DEDUP_REMOVED lines=12> */
.L_x_18248:
[----:B------:R-:W-:-:S07]  /*5810*/  IMAD.MOV.U32 R40, RZ, RZ, R16 ;  /* 0x000000ffff287224 */ /* 0x000fce00078e0010 */
.L_x_18249:
[----:B------:R-:W-:Y:S05]  /*5820*/  BSYNC B1 ;  /* 0x0000000000017941 */ /* 0x000fea0003800000 */
.L_x_18247:
        /* <DEDUP_REMOVED lines=16> */
.L_x_18253:
[----:B------:R-:W-:Y:S05]  /*5930*/  BSYNC B2 ;  /* 0x0000000000027941 */ /* 0x000fea0003800000 */
.L_x_18252:
        /* <DEDUP_REMOVED lines=44> */
.L_x_18251:
[----:B------:R-:W-:Y:S05]  /*5c00*/  BSYNC B1 ;  /* 0x0000000000017941 */ /* 0x000fea0003800000 */
.L_x_18250:
        /* <DEDUP_REMOVED lines=12> */
.L_x_18254:
        /* <DEDUP_REMOVED lines=12> */
.L_x_18257:
[----:B------:R-:W-:-:S07]  /*5d90*/  IMAD.MOV.U32 R30, RZ, RZ, R16 ;  /* 0x000000ffff1e7224 */ /* 0x000fce00078e0010 */
.L_x_18258:
[----:B------:R-:W-:Y:S05]  /*5da0*/  BSYNC B1 ;  /* 0x0000000000017941 */ /* 0x000fea0003800000 */
.L_x_18256:
        /* <DEDUP_REMOVED lines=16> */
.L_x_18262:
[----:B------:R-:W-:Y:S05]  /*5eb0*/  BSYNC B2 ;  /* 0x0000000000027941 */ /* 0x000fea0003800000 */
.L_x_18261:
        /* <DEDUP_REMOVED lines=44> */
.L_x_18260:
[----:B------:R-:W-:Y:S05]  /*6180*/  BSYNC B1 ;  /* 0x0000000000017941 */ /* 0x000fea0003800000 */
.L_x_18259:
[----:B------:R-:W-:Y:S02]  /*6190*/  I2FP.F32.U32 R30, R30 ;  /* 0x0000001e001e7245 */ /* 0x000fe40000201000 */
[----:B------:R-:W-:-:S03]  /*61a0*/  PRMT R34, R90, 0x7632, R34 ;  /* 0x000076325a227816 */ /* 0x000fc60000000022 */
[----:B------:R-:W-:Y:S02]  /*61b0*/  FFMA.FTZ R37, R30, R201, 1.1641532182693481445e-10 ;  /* 0x2f0000001e257423 */ /* 0x000fe400000100c9 */
[----:B------:R-:W-:-:S03]  /*61c0*/  IMAD.U32 R34, R34, 0x10000, RZ ;  /* 0x0001000022227824 */ /* 0x000fc600078e00ff */
[----:B------:R-:W-:Y:S01]  /*61d0*/  FSETP.GTU.FTZ.AND P4, PT, R37, R194, PT ;  /* 0x000000c22500720b */ /* 0x000fe20003f9c000 */
[----:B------:R-:W-:-:S03]  /*61e0*/  FMUL.FTZ R34, R34, R195 ;  /* 0x000000c322227220 */ /* 0x000fc60000410000 */
[----:B------:R-:W-:Y:S02]  /*61f0*/  SEL R176, RZ, 0x1, P4 ;  /* 0x00000001ffb07807 */ /* 0x000fe40002000000 */
[----:B------:R-:W-:-:S05]  /*6200*/  FSEL R34, R34, RZ, !P4 ;  /* 0x000000ff22227208 */ /* 0x000fca0006000000 */
[----:B------:R-:W-:-:S04]  /*6210*/  FADD.FTZ R81, R81, R34 ;  /* 0x0000002251517221 */ /* 0x000fc80000010000 */
[----:B------:R-:W-:-:S07]  /*6220*/  @P1 FADD.FTZ R81, R93, R81 ;  /* 0x000000515d511221 */ /* 0x000fce0000010000 */
.L_x_18255:
        /* <DEDUP_REMOVED lines=12> */
.L_x_18264:
[----:B------:R-:W-:-:S07]  /*62f0*/  MOV R30, R16 ;  /* 0x00000010001e7202 */ /* 0x000fce0000000f00 */
.L_x_18265:
[----:B------:R-:W-:Y:S05]  /*6300*/  BSYNC B1 ;  /* 0x0000000000017941 */ /* 0x000fea0003800000 */
.L_x_18263:
        /* <DEDUP_REMOVED lines=16> */
.L_x_18269:
[----:B------:R-:W-:Y:S05]  /*6410*/  BSYNC B2 ;  /* 0x0000000000027941 */ /* 0x000fea0003800000 */
.L_x_18268:
        /* <DEDUP_REMOVED lines=44> */
.L_x_18267:
[----:B------:R-:W-:Y:S05]  /*66e0*/  BSYNC B1 ;  /* 0x0000000000017941 */ /* 0x000fea0003800000 */
.L_x_18266:
[----:B------:R-:W-:Y:S02]  /*66f0*/  I2FP.F32.U32 R30, R30 ;  /* 0x0000001e001e7245 */ /* 0x000fe40000201000 */
[----:B------:R-:W-:-:S03]  /*6700*/  PRMT R38, R31, 0x7632, R38 ;  /* 0x000076321f267816 */ /* 0x000fc60000000026 */
[----:B------:R-:W-:Y:S01]  /*6710*/  FFMA.FTZ R35, R30, R201, 1.1641532182693481445e-10 ;  /* 0x2f0000001e237423 */ /* 0x000fe200000100c9 */
[----:B------:R-:W-:-:S04]  /*6720*/  IMAD.U32 R30, R31, 0x10000, RZ ;  /* 0x000100001f1e7824 */ /* 0x000fc800078e00ff */
[----:B------:R-:W-:Y:S01]  /*6730*/  FMUL.FTZ R30, R30, R195 ;  /* 0x000000c31e1e7220 */ /* 0x000fe20000410000 */
        /* <DEDUP_REMOVED lines=8> */
.L_x_18270:
        /* <DEDUP_REMOVED lines=12> */
.L_x_18273:
[----:B------:R-:W-:-:S07]  /*6880*/  MOV R39, R16 ;  /* 0x0000001000277202 */ /* 0x000fce0000000f00 */
.L_x_18274:
[----:B------:R-:W-:Y:S05]  /*6890*/  BSYNC B1 ;  /* 0x0000000000017941 */ /* 0x000fea0003800000 */
.L_x_18272:
        /* <DEDUP_REMOVED lines=16> */
.L_x_18278:
[----:B------:R-:W-:Y:S05]  /*69a0*/  BSYNC B2 ;  /* 0x0000000000027941 */ /* 0x000fea0003800000 */
.L_x_18277:
        /* <DEDUP_REMOVED lines=44> */
.L_x_18276:
[----:B------:R-:W-:Y:S05]  /*6c70*/  BSYNC B1 ;  /* 0x0000000000017941 */ /* 0x000fea0003800000 */
.L_x_18275:
        /* <DEDUP_REMOVED lines=9> */
.L_x_18271:
        /* <DEDUP_REMOVED lines=12> */
.L_x_18280:
[----:B------:R-:W-:-:S07]  /*6dd0*/  IMAD.MOV.U32 R39, RZ, RZ, R16 ;  /* 0x000000ffff277224 */ /* 0x000fce00078e0010 */
.L_x_18281:
[----:B------:R-:W-:Y:S05]  /*6de0*/  BSYNC B1 ;  /* 0x0000000000017941 */ /* 0x000fea0003800000 */
.L_x_18279:
        /* <DEDUP_REMOVED lines=16> */
.L_x_18285:
[----:B------:R-:W-:Y:S05]  /*6ef0*/  BSYNC B2 ;  /* 0x0000000000027941 */ /* 0x000fea0003800000 */
.L_x_18284:
        /* <DEDUP_REMOVED lines=44> */
.L_x_18283:
[----:B------:R-:W-:Y:S05]  /*71c0*/  BSYNC B1 ;  /* 0x0000000000017941 */ /* 0x000fea0003800000 */
.L_x_18282:
        /* <DEDUP_REMOVED lines=12> */
.L_x_18286:
        /* <DEDUP_REMOVED lines=12> */
.L_x_18289:
[----:B------:R-:W-:-:S07]  /*7350*/  IMAD.MOV.U32 R38, RZ, RZ, R16 ;  /* 0x000000ffff267224 */ /* 0x000fce00078e0010 */
.L_x_18290:
[----:B------:R-:W-:Y:S05]  /*7360*/  BSYNC B1 ;  /* 0x0000000000017941 */ /* 0x000fea0003800000 */
.L_x_18288:
        /* <DEDUP_REMOVED lines=18> */
.L_x_18294:
[----:B------:R-:W-:Y:S05]  /*7490*/  BSYNC B2 ;  /* 0x0000000000027941 */ /* 0x000fea0003800000 */
.L_x_18293:
        /* <DEDUP_REMOVED lines=44> */
.L_x_18292:
[----:B------:R-:W-:Y:S05]  /*7760*/  BSYNC B1 ;  /* 0x0000000000017941 */ /* 0x000fea0003800000 */
.L_x_18291:
[----:B------:R-:W-:Y:S02]  /*7770*/  I2FP.F32.U32 R30, R38 ;  /* 0x00000026001e7245 */ /* 0x000fe40000201000 */
[----:B------:R-:W-:-:S04]  /*7780*/  PRMT R31, R91, 0x7632, R31 ;  /* 0x000076325b1f7816 */ /* 0x000fc8000000001f */
[----:B------:R-:W-:Y:S01]  /*7790*/  SHF.L.U32 R36, R31, 0x10, RZ ;  /* 0x000000101f247819 */ /* 0x000fe200000006ff */
[----:B------:R-:W-:-:S04]  /*77a0*/  FFMA.FTZ R31, R30, R201, 1.1641532182693481445e-10 ;  /* 0x2f0000001e1f7423 */ /* 0x000fc800000100c9 */
[----:B------:R-:W-:Y:S01]  /*77b0*/  FMUL.FTZ R36, R36, R195 ;  /* 0x000000c324247220 */ /* 0x000fe20000410000 */
[----:B------:R-:W-:-:S04]  /*77c0*/  FSETP.GTU.FTZ.AND P6, PT, R31, R194, PT ;  /* 0x000000c21f00720b */ /* 0x000fc80003fdc000 */
[----:B------:R-:W-:Y:S02]  /*77d0*/  FSEL R36, R36, RZ, !P6 ;  /* 0x000000ff24247208 */ /* 0x000fe40007000000 */
[----:B------:R-:W-:-:S03]  /*77e0*/  SEL R178, RZ, 0x1, P6 ;  /* 0x00000001ffb27807 */ /* 0x000fc60003000000 */
[----:B------:R-:W-:-:S04]  /*77f0*/  FADD.FTZ R83, R83, R36 ;  /* 0x0000002453537221 */ /* 0x000fc80000010000 */
[----:B------:R-:W-:-:S07]  /*7800*/  @P1 FADD.FTZ R83, R95, R83 ;  /* 0x000000535f531221 */ /* 0x000fce0000010000 */
.L_x_18287:
[----:B------:R-:W-:Y:S01]  /*7810*/  P2R R35, PR, RZ, 0x2 ;  /* 0x00000002ff237803 */ /* 0x000fe20000000000 */
[----:B------:R-:W-:Y:S01]  /*7820*/  IMAD.SHL.U32 R36, R193, 0x8, RZ ;  /* 0x00000008c1247824 */ /* 0x000fe200078e00ff */
[----:B------:R-:W-:Y:S02]  /*7830*/  ISETP.NE.AND P1, PT, R32, RZ, PT ;  /* 0x000000ff2000720c */ /* 0x000fe40003f25270 */
[----:B------:R-:W-:Y:S02]  /*7840*/  SEL R32, RZ, 0x1000000, P5 ;  /* 0x01000000ff207807 */ /* 0x000fe40002800000 */
[----:B------:R-:W-:Y:S02]  /*7850*/  ISETP.NE.AND P5, PT, R28, RZ, PT ;  /* 0x000000ff1c00720c */ /* 0x000fe40003fa5270 */
[----:B------:R-:W-:Y:S02]  /*7860*/  SEL R28, RZ, 0x1, P1 ;  /* 0x00000001ff1c7807 */ /* 0x000fe40000800000 */
[----:B------:R-:W-:-:S02]  /*7870*/  SEL R31, RZ, 0x10000, P4 ;  /* 0x00010000ff1f7807 */ /* 0x000fc40002000000 */
[----:B------:R-:W-:Y:S02]  /*7880*/  SEL R30, RZ, 0x100, P3 ;  /* 0x00000100ff1e7807 */ /* 0x000fe40001800000 */
[----:B------:R-:W-:Y:S02]  /*7890*/  ISETP.NE.AND P3, PT, R33, RZ, PT ;  /* 0x000000ff2100720c */ /* 0x000fe40003f65270 */
[----:B------:R-:W-:Y:S01]  /*78a0*/  ISETP.NE.AND P4, PT, R29, RZ, PT ;  /* 0x000000ff1d00720c */ /* 0x000fe20003f85270 */
[----:B------:R-:W-:Y:S01]  /*78b0*/  IMAD.WIDE.U32 R28, R28, 0x1000000, RZ ;  /* 0x010000001c1c7825 */ /* 0x000fe200078e00ff */
[----:B------:R-:W-:Y:S02]  /*78c0*/  LOP3.LUT R30, R30, R32, R31, 0xfe, !PT ;  /* 0x000000201e1e7212 */ /* 0x000fe400078efe1f */
[----:B------:R-:W-:Y:S02]  /*78d0*/  SEL R31, RZ, 0x1, P3 ;  /* 0x00000001ff1f7807 */ /* 0x000fe40001800000 */
[----:B------:R-:W-:-:S02]  /*78e0*/  SEL R32, RZ, 0x1, P5 ;  /* 0x00000001ff207807 */ /* 0x000fc40002800000 */
[----:B------:R-:W-:Y:S02]  /*78f0*/  LOP3.LUT R29, R29, R30, R31, 0xfe, !PT ;  /* 0x0000001e1d1d7212 */ /* 0x000fe400078efe1f */
[----:B------:R-:W-:Y:S01]  /*7900*/  SEL R30, RZ, 0x1, P4 ;  /* 0x00000001ff1e7807 */ /* 0x000fe20002000000 */
[----:B------:R-:W-:Y:S01]  /*7910*/  IMAD.WIDE.U32 R32, R32, 0x100, RZ ;  /* 0x0000010020207825 */ /* 0x000fe200078e00ff */
[----:B------:R-:W-:Y:S02]  /*7920*/  LOP3.LUT P6, RZ, R179, 0x20, RZ, 0xc0, !PT ;  /* 0x00000020b3ff7812 */ /* 0x000fe400078cc0ff */
[----:B------:R-:W-:Y:S01]  /*7930*/  ISETP.NE.AND P1, PT, R35, RZ, PT ;  /* 0x000000ff2300720c */ /* 0x000fe20003f25270 */
[----:B------:R-:W-:Y:S01]  /*7940*/  IMAD.WIDE.U32 R30, R30, 0x10000, RZ ;  /* 0x000100001e1e7825 */ /* 0x000fe200078e00ff */
[----:B------:R-:W-:Y:S02]  /*7950*/  SHF.R.U32.HI R35, RZ, 0x1d, R193 ;  /* 0x0000001dff237819 */ /* 0x000fe400000116c1 */
[----:B------:R-:W-:-:S02]  /*7960*/  LOP3.LUT R30, R32, R28, R30, 0xfe, !PT ;  /* 0x0000001c201e7212 */ /* 0x000fc400078efe1e */
[----:B------:R-:W-:Y:S02]  /*7970*/  LEA R28, P3, R193, UR12, 0x5 ;  /* 0x0000000cc11c7c11 */ /* 0x000fe4000f8628ff */
        /* <DEDUP_REMOVED lines=30> */
.L_x_18295:
[----:B01----:R-:W0:Y:S01]  /*7b60*/  @P1 LDC.64 R28, c[0x0][0x230] ;  /* 0x00008c00ff1c1b82 */ /* 0x003e220000000a00 */
[----:B------:R-:W-:-:S07]  /*7b70*/  IADD3 R190, R193, 0x20, RZ ;  /* 0x00000020c1be7810 */ /* 0x000fce0007ffe0ff */
[----:B------:R-:W1:Y:S01]  /*7b80*/  @P0 LDC.64 R30, c[0x0][0x228] ;  /* 0x00008a00ff1e0b82 */ /* 0x000e620000000a00 */
[----:B0-----:R-:W-:-:S05]  /*7b90*/  @P1 IMAD.WIDE.U32 R28, R190, 0x20, R28 ;  /* 0x00000020be1c1825 */ /* 0x001fca00078e001c */
[----:B------:R-:W5:Y:S01]  /*7ba0*/  @P1 LDG.E.128 R96, desc[UR6][R28.64] ;  /* 0x000000061c601981 */ /* 0x000f62000c1e1d00 */
[----:B-1----:R-:W-:-:S03]  /*7bb0*/  @P0 IMAD.WIDE.U32 R30, R190, 0x10, R30 ;  /* 0x00000010be1e0825 */ /* 0x002fc600078e001e */
[----:B------:R0:W5:Y:S04]  /*7bc0*/  @P1 LDG.E.128 R92, desc[UR6][R28.64+0x10] ;  /* 0x000010061c5c1981 */ /* 0x000168000c1e1d00 */
        /* <DEDUP_REMOVED lines=15> */
.L_x_18297:
[----:B------:R-:W-:-:S07]  /*7cc0*/  IMAD.MOV.U32 R38, RZ, RZ, R16 ;  /* 0x000000ffff267224 */ /* 0x000fce00078e0010 */
.L_x_18298:
[----:B------:R-:W-:Y:S05]  /*7cd0*/  BSYNC B1 ;  /* 0x0000000000017941 */ /* 0x000fea0003800000 */
.L_x_18296:
        /* <DEDUP_REMOVED lines=16> */
.L_x_18302:
[----:B------:R-:W-:Y:S05]  /*7de0*/  BSYNC B2 ;  /* 0x0000000000027941 */ /* 0x000fea0003800000 */
.L_x_18301:
        /* <DEDUP_REMOVED lines=44> */
.L_x_18300:
[----:B------:R-:W-:Y:S05]  /*80b0*/  BSYNC B1 ;  /* 0x0000000000017941 */ /* 0x000fea0003800000 */
.L_x_18299:
[----:B------:R-:W-:Y:S02]  /*80c0*/  I2FP.F32.U32 R34, R38 ;  /* 0x0000002600227245 */ /* 0x000fe40000201000 */
[----:B------:R-:W-:-:S03]  /*80d0*/  LOP3.LUT R179, R179, 0xffffffdf, RZ, 0xc0, !PT ;  /* 0xffffffdfb3b37812 */ /* 0x000fc600078ec0ff */
[----:B------:R-:W-:Y:S01]  /*80e0*/  FFMA.FTZ R33, R34, R201, 1.1641532182693481445e-10 ;  /* 0x2f00000022217423 */ /* 0x000fe200000100c9 */
        /* <DEDUP_REMOVED lines=9> */
[----:B------:R-:W-:Y:S01]  /*8180*/  MOV R33, R32 ;  /* 0x0000002000217202 */ /* 0x000fe20000000f00 */
[----:B------:R-:W-:Y:S01]  /*8190*/  FADD.FTZ R76, R96, R76 ;  /* 0x0000004c604c7221 */ /* 0x000fe20000010000 */
[----:B------:R-:W-:Y:S06]  /*81a0*/  BRA `(.L_x_18304) ;  /* 0x0000000400547947 */ /* 0x000fec0003800000 */
.L_x_18303:
        /* <DEDUP_REMOVED lines=12> */
.L_x_18306:
[----:B------:R-:W-:-:S07]  /*8270*/  IMAD.MOV.U32 R38, RZ, RZ, R16 ;  /* 0x000000ffff267224 */ /* 0x000fce00078e0010 */
.L_x_18307:
[----:B------:R-:W-:Y:S05]  /*8280*/  BSYNC B1 ;  /* 0x0000000000017941 */ /* 0x000fea0003800000 */
.L_x_18305:
        /* <DEDUP_REMOVED lines=16> */
.L_x_18311:
[----:B------:R-:W-:Y:S05]  /*8390*/  BSYNC B2 ;  /* 0x0000000000027941 */ /* 0x000fea0003800000 */
.L_x_18310:
        /* <DEDUP_REMOVED lines=44> */
.L_x_18309:
[----:B------:R-:W-:Y:S05]  /*8660*/  BSYNC B1 ;  /* 0x0000000000017941 */ /* 0x000fea0003800000 */
.L_x_18308:
        /* <DEDUP_REMOVED lines=9> */
.L_x_18304:
        /* <DEDUP_REMOVED lines=12> */
.L_x_18313:
[----:B------:R-:W-:-:S07]  /*87c0*/  MOV R38, R16 ;  /* 0x0000001000267202 */ /* 0x000fce0000000f00 */
.L_x_18314:
[----:B------:R-:W-:Y:S05]  /*87d0*/  BSYNC B1 ;  /* 0x0000000000017941 */ /* 0x000fea0003800000 */
.L_x_18312:
        /* <DEDUP_REMOVED lines=16> */
.L_x_18318:
[----:B------:R-:W-:Y:S05]  /*88e0*/  BSYNC B2 ;  /* 0x0000000000027941 */ /* 0x000fea0003800000 */
.L_x_18317:
        /* <DEDUP_REMOVED lines=44> */
.L_x_18316:
[----:B------:R-:W-:Y:S05]  /*8bb0*/  BSYNC B1 ;  /* 0x0000000000017941 */ /* 0x000fea0003800000 */
.L_x_18315:
        /* <DEDUP_REMOVED lines=14> */
.L_x_18319:
        /* <DEDUP_REMOVED lines=12> */
.L_x_18322:
[----:B------:R-:W-:-:S07]  /*8d60*/  MOV R28, R16 ;  /* 0x00000010001c7202 */ /* 0x000fce0000000f00 */
.L_x_18323:
[----:B------:R-:W-:Y:S05]  /*8d70*/  BSYNC B1 ;  /* 0x0000000000017941 */ /* 0x000fea0003800000 */
.L_x_18321:
        /* <DEDUP_REMOVED lines=16> */
.L_x_18327:
[----:B------:R-:W-:Y:S05]  /*8e80*/  BSYNC B2 ;  /* 0x0000000000027941 */ /* 0x000fea0003800000 */
.L_x_18326:
        /* <DEDUP_REMOVED lines=44> */
.L_x_18325:
[----:B------:R-:W-:Y:S05]  /*9150*/  BSYNC B1 ;  /* 0x0000000000017941 */ /* 0x000fea0003800000 */
.L_x_18324:
        /* <DEDUP_REMOVED lines=10> */
.L_x_18320:
        /* <DEDUP_REMOVED lines=12> */
.L_x_18329:
[----:B------:R-:W-:-:S07]  /*92c0*/  IMAD.MOV.U32 R28, RZ, RZ, R16 ;  /* 0x000000ffff1c7224 */ /* 0x000fce00078e0010 */
.L_x_18330:
[----:B------:R-:W-:Y:S05]  /*92d0*/  BSYNC B1 ;  /* 0x0000000000017941 */ /* 0x000fea0003800000 */
.L_x_18328:
        /* <DEDUP_REMOVED lines=16> */
.L_x_18334:
[----:B------:R-:W-:Y:S05]  /*93e0*/  BSYNC B2 ;  /* 0x0000000000027941 */ /* 0x000fea0003800000 */
.L_x_18333:
        /* <DEDUP_REMOVED lines=44> */
.L_x_18332:
[----:B------:R-:W-:Y:S05]  /*96b0*/  BSYNC B1 ;  /* 0x0000000000017941 */ /* 0x000fea0003800000 */
.L_x_18331:
[----:B------:R-:W-:Y:S02]  /*96c0*/  I2FP.F32.U32 R28, R28 ;  /* 0x0000001c001c7245 */ /* 0x000fe40000201000 */
[----:B------:R-:W-:Y:S02]  /*96d0*/  LOP3.LUT R179, R179, 0xfffffff7, RZ, 0xc0, !PT ;  /* 0xfffffff7b3b37812 */ /* 0x000fe400078ec0ff */
[C---:B------:R-:W-:Y:S01]  /*96e0*/  PRMT R36, R29.reuse, 0x7632, R36 ;  /* 0x000076321d247816 */ /* 0x040fe20000000024 */
        /* <DEDUP_REMOVED lines=9> */
[----:B------:R-:W-:Y:S02]  /*9780*/  IMAD.MOV.U32 R28, RZ, RZ, R32 ;  /* 0x000000ffff1c7224 */ /* 0x000fe400078e0020 */
[----:B------:R-:W-:Y:S01]  /*9790*/  FADD.FTZ R78, R98, R78 ;  /* 0x0000004e624e7221 */ /* 0x000fe20000010000 */
[----:B------:R-:W-:Y:S06]  /*97a0*/  BRA `(.L_x_18336) ;  /* 0x0000000400547947 */ /* 0x000fec0003800000 */
.L_x_18335:
        /* <DEDUP_REMOVED lines=12> */
.L_x_18338:
[----:B------:R-:W-:-:S07]  /*9870*/  IMAD.MOV.U32 R37, RZ, RZ, R16 ;  /* 0x000000ffff257224 */ /* 0x000fce00078e0010 */
.L_x_18339:
[----:B------:R-:W-:Y:S05]  /*9880*/  BSYNC B1 ;  /* 0x0000000000017941 */ /* 0x000fea0003800000 */
.L_x_18337:
        /* <DEDUP_REMOVED lines=16> */
.L_x_18343:
[----:B------:R-:W-:Y:S05]  /*9990*/  BSYNC B2 ;  /* 0x0000000000027941 */ /* 0x000fea0003800000 */
.L_x_18342:
        /* <DEDUP_REMOVED lines=44> */
.L_x_18341:
[----:B------:R-:W-:Y:S05]  /*9c60*/  BSYNC B1 ;  /* 0x0000000000017941 */ /* 0x000fea0003800000 */
.L_x_18340:
        /* <DEDUP_REMOVED lines=9> */
.L_x_18336:
        /* <DEDUP_REMOVED lines=12> */
.L_x_18345:
[----:B------:R-:W-:-:S07]  /*9dc0*/  IMAD.MOV.U32 R37, RZ, RZ, R16 ;  /* 0x000000ffff257224 */ /* 0x000fce00078e0010 */
.L_x_18346:
[----:B------:R-:W-:Y:S05]  /*9dd0*/  BSYNC B1 ;  /* 0x0000000000017941 */ /* 0x000fea0003800000 */
.L_x_18344:
        /* <DEDUP_REMOVED lines=16> */
.L_x_18350:
[----:B------:R-:W-:Y:S05]  /*9ee0*/  BSYNC B2 ;  /* 0x0000000000027941 */ /* 0x000fea0003800000 */
.L_x_18349:
        /* <DEDUP_REMOVED lines=44> */
.L_x_18348:
[----:B------:R-:W-:Y:S05]  /*a1b0*/  BSYNC B1 ;  /* 0x0000000000017941 */ /* 0x000fea0003800000 */
.L_x_18347:
        /* <DEDUP_REMOVED lines=14> */
.L_x_18351:
        /* <DEDUP_REMOVED lines=12> */
.L_x_18354:
[----:B------:R-:W-:-:S07]  /*a360*/  IMAD.MOV.U32 R36, RZ, RZ, R16 ;  /* 0x000000ffff247224 */ /* 0x000fce00078e0010 */
.L_x_18355:
[----:B------:R-:W-:Y:S05]  /*a370*/  BSYNC B1 ;  /* 0x0000000000017941 */ /* 0x000fea0003800000 */
.L_x_18353:
        /* <DEDUP_REMOVED lines=16> */
.L_x_18359:
[----:B------:R-:W-:Y:S05]  /*a480*/  BSYNC B2 ;  /* 0x0000000000027941 */ /* 0x000fea0003800000 */
.L_x_18358:
        /* <DEDUP_REMOVED lines=44> */
.L_x_18357:
[----:B------:R-:W-:Y:S05]  /*a750*/  BSYNC B1 ;  /* 0x0000000000017941 */ /* 0x000fea0003800000 */
.L_x_18356:
[----:B------:R-:W-:Y:S02]  /*a760*/  PRMT R29, R89, 0x7632, R29 ;  /* 0x00007632591d7816 */ /* 0x000fe4000000001d */
[----:B------:R-:W-:-:S03]  /*a770*/  I2FP.F32.U32 R32, R36 ;  /* 0x0000002400207245 */ /* 0x000fc60000201000 */
        /* <DEDUP_REMOVED lines=8> */
.L_x_18352:
        /* <DEDUP_REMOVED lines=12> */
.L_x_18361:
[----:B------:R-:W-:-:S07]  /*a8c0*/  MOV R36, R16 ;  /* 0x0000001000247202 */ /* 0x000fce0000000f00 */
.L_x_18362:
[----:B------:R-:W-:Y:S05]  /*a8d0*/  BSYNC B1 ;  /* 0x0000000000017941 */ /* 0x000fea0003800000 */
.L_x_18360:
        /* <DEDUP_REMOVED lines=16> */
.L_x_18366:
[----:B------:R-:W-:Y:S05]  /*a9e0*/  BSYNC B2 ;  /* 0x0000000000027941 */ /* 0x000fea0003800000 */
.L_x_18365:
        /* <DEDUP_REMOVED lines=44> */
.L_x_18364:
[----:B------:R-:W-:Y:S05]  /*acb0*/  BSYNC B1 ;  /* 0x0000000000017941 */ /* 0x000fea0003800000 */
.L_x_18363:
        /* <DEDUP_REMOVED lines=10> */
[----:B------:R-:W-:Y:S01]  /*ad60*/  MOV R28, R29 ;  /* 0x0000001d001c7202 */ /* 0x000fe20000000f00 */
[----:B------:R-:W-:Y:S06]  /*ad70*/  @!P1 BRA `(.L_x_18368) ;  /* 0x0000000400609947 */ /* 0x000fec0003800000 */
[----:B------:R-:W-:Y:S02]  /*ad80*/  IMAD.MOV.U32 R28, RZ, RZ, R29 ;  /* 0x000000ffff1c7224 */ /* 0x000fe400078e001d */
[----:B------:R-:W-:Y:S01]  /*ad90*/  FADD.FTZ R72, R92, R72 ;  /* 0x000000485c487221 */ /* 0x000fe20000010000 */
[----:B------:R-:W-:Y:S06]  /*ada0*/  BRA `(.L_x_18368) ;  /* 0x0000000400547947 */ /* 0x000fec0003800000 */
.L_x_18367:
        /* <DEDUP_REMOVED lines=12> */
.L_x_18370:
[----:B------:R-:W-:-:S07]  /*ae70*/  MOV R36, R16 ;  /* 0x0000001000247202 */ /* 0x000fce0000000f00 */
.L_x_18371:
[----:B------:R-:W-:Y:S05]  /*ae80*/  BSYNC B1 ;  /* 0x0000000000017941 */ /* 0x000fea0003800000 */
.L_x_18369:
        /* <DEDUP_REMOVED lines=16> */
.L_x_18375:
[----:B------:R-:W-:Y:S05]  /*af90*/  BSYNC B2 ;  /* 0x0000000000027941 */ /* 0x000fea0003800000 */
.L_x_18374:
        /* <DEDUP_REMOVED lines=44> */
.L_x_18373:
[----:B------:R-:W-:Y:S05]  /*b260*/  BSYNC B1 ;  /* 0x0000000000017941 */ /* 0x000fea0003800000 */
.L_x_18372:
        /* <DEDUP_REMOVED lines=9> */
.L_x_18368:
        /* <DEDUP_REMOVED lines=12> */
.L_x_18377:
[----:B------:R-:W-:-:S07]  /*b3c0*/  IMAD.MOV.U32 R36, RZ, RZ, R16 ;  /* 0x000000ffff247224 */ /* 0x000fce00078e0010 */
.L_x_18378:
[----:B------:R-:W-:Y:S05]  /*b3d0*/  BSYNC B1 ;  /* 0x0000000000017941 */ /* 0x000fea0003800000 */
.L_x_18376:
        /* <DEDUP_REMOVED lines=16> */
.L_x_18382:
[----:B------:R-:W-:Y:S05]  /*b4e0*/  BSYNC B2 ;  /* 0x0000000000027941 */ /* 0x000fea0003800000 */
.L_x_18381:
        /* <DEDUP_REMOVED lines=44> */
.L_x_18380:
[----:B------:R-:W-:Y:S05]  /*b7b0*/  BSYNC B1 ;  /* 0x0000000000017941 */ /* 0x000fea0003800000 */
.L_x_18379:
        /* <DEDUP_REMOVED lines=12> */
.L_x_18383:
        /* <DEDUP_REMOVED lines=12> */
.L_x_18386:
[----:B------:R-:W-:-:S07]  /*b940*/  IMAD.MOV.U32 R30, RZ, RZ, R16 ;  /* 0x000000ffff1e7224 */ /* 0x000fce00078e0010 */
.L_x_18387:
[----:B------:R-:W-:Y:S05]  /*b950*/  BSYNC B1 ;  /* 0x0000000000017941 */ /* 0x000fea0003800000 */
.L_x_18385:
        /* <DEDUP_REMOVED lines=16> */
.L_x_18391:
[----:B------:R-:W-:Y:S05]  /*ba60*/  BSYNC B2 ;  /* 0x0000000000027941 */ /* 0x000fea0003800000 */
.L_x_18390:
        /* <DEDUP_REMOVED lines=44> */
.L_x_18389:
[----:B------:R-:W-:Y:S05]  /*bd30*/  BSYNC B1 ;  /* 0x0000000000017941 */ /* 0x000fea0003800000 */
.L_x_18388:
        /* <DEDUP_REMOVED lines=10> */
.L_x_18384:
        /* <DEDUP_REMOVED lines=12> */
.L_x_18393:
[----:B------:R-:W-:-:S07]  /*bea0*/  IMAD.MOV.U32 R30, RZ, RZ, R16 ;  /* 0x000000ffff1e7224 */ /* 0x000fce00078e0010 */
.L_x_18394:
[----:B------:R-:W-:Y:S05]  /*beb0*/  BSYNC B1 ;  /* 0x0000000000017941 */ /* 0x000fea0003800000 */
.L_x_18392:
        /* <DEDUP_REMOVED lines=16> */
.L_x_18398:
[----:B------:R-:W-:Y:S05]  /*bfc0*/  BSYNC B2 ;  /* 0x0000000000027941 */ /* 0x000fea0003800000 */
.L_x_18397:
        /* <DEDUP_REMOVED lines=44> */
.L_x_18396:
[----:B------:R-:W-:Y:S05]  /*c290*/  BSYNC B1 ;  /* 0x0000000000017941 */ /* 0x000fea0003800000 */
.L_x_18395:
        /* <DEDUP_REMOVED lines=13> */
.L_x_18399:
        /* <DEDUP_REMOVED lines=12> */
.L_x_18402:
[----:B------:R-:W-:-:S07]  /*c430*/  IMAD.MOV.U32 R35, RZ, RZ, R16 ;  /* 0x000000ffff237224 */ /* 0x000fce00078e0010 */
.L_x_18403:
[----:B------:R-:W-:Y:S05]  /*c440*/  BSYNC B1 ;  /* 0x0000000000017941 */ /* 0x000fea0003800000 */
.L_x_18401:
        /* <DEDUP_REMOVED lines=16> */
.L_x_18407:
[----:B------:R-:W-:Y:S05]  /*c550*/  BSYNC B2 ;  /* 0x0000000000027941 */ /* 0x000fea0003800000 */
.L_x_18406:
        /* <DEDUP_REMOVED lines=44> */
.L_x_18405:
[----:B------:R-:W-:Y:S05]  /*c820*/  BSYNC B1 ;  /* 0x0000000000017941 */ /* 0x000fea0003800000 */
.L_x_18404:
        /* <DEDUP_REMOVED lines=9> */
.L_x_18400:
        /* <DEDUP_REMOVED lines=12> */
.L_x_18409:
[----:B------:R-:W-:-:S07]  /*c980*/  MOV R35, R16 ;  /* 0x0000001000237202 */ /* 0x000fce0000000f00 */
.L_x_18410:
[----:B------:R-:W-:Y:S05]  /*c990*/  BSYNC B1 ;  /* 0x0000000000017941 */ /* 0x000fea0003800000 */
.L_x_18408:
        /* <DEDUP_REMOVED lines=16> */
.L_x_18414:
[----:B------:R-:W-:Y:S05]  /*caa0*/  BSYNC B2 ;  /* 0x0000000000027941 */ /* 0x000fea0003800000 */
.L_x_18413:
        /* <DEDUP_REMOVED lines=41> */
[----:B------:R-:W-:Y:S01]  /*cd40*/  IMAD.MOV.U32 R16, RZ, RZ, R30 ;  /* 0x000000ffff107224 */ /* 0x000fe200078e001e */
[----:B------:R-:W-:Y:S01]  /*cd50*/  LOP3.LUT R11, R31, UR42, R32, 0x96, !PT ;  /* 0x0000002a1f0b7c12 */ /* 0x000fe2000f8e9620 */
[----:B------:R-:W-:-:S07]  /*cd60*/  IMAD.MOV.U32 R29, RZ, RZ, RZ ;  /* 0x000000ffff1d7224 */ /* 0x000fce00078e00ff */
.L_x_18412:
[----:B------:R-:W-:Y:S05]  /*cd70*/  BSYNC B1 ;  /* 0x0000000000017941 */ /* 0x000fea0003800000 */
.L_x_18411:
        /* <DEDUP_REMOVED lines=12> */
.L_x_18415:
        /* <DEDUP_REMOVED lines=12> */
.L_x_18418:
[----:B------:R-:W-:-:S07]  /*cf00*/  MOV R35, R16 ;  /* 0x0000001000237202 */ /* 0x000fce0000000f00 */
.L_x_18419:
[----:B------:R-:W-:Y:S05]  /*cf10*/  BSYNC B1 ;  /* 0x0000000000017941 */ /* 0x000fea0003800000 */
.L_x_18417:
        /* <DEDUP_REMOVED lines=18> */
.L_x_18423:
[----:B------:R-:W-:Y:S05]  /*d040*/  BSYNC B2 ;  /* 0x0000000000027941 */ /* 0x000fea0003800000 */
.L_x_18422:
        /* <DEDUP_REMOVED lines=42> */
[----:B------:R-:W-:Y:S02]  /*d2f0*/  LOP3.LUT R12, R29, UR43, R30, 0x96, !PT ;  /* 0x0000002b1d0c7c12 */ /* 0x000fe4000f8e961e */
[----:B------:R-:W-:-:S07]  /*d300*/  MOV R18, R28 ;  /* 0x0000001c00127202 */ /* 0x000fce0000000f00 */
.L_x_18421:
[----:B------:R-:W-:Y:S05]  /*d310*/  BSYNC B1 ;  /* 0x0000000000017941 */ /* 0x000fea0003800000 */
.L_x_18420:
        /* <DEDUP_REMOVED lines=10> */
.L_x_18416:
[----:B------:R-:W-:Y:S01]  /*d3c0*/  LOP3.LUT R179, R179, 0xffffffbf, RZ, 0xc0, !PT ;  /* 0xffffffbfb3b37812 */ /* 0x000fe200078ec0ff */
[----:B------:R-:W0:Y:S01]  /*d3d0*/  LDC.64 R164, c[0x0][0x238] ;  /* 0x00008e00ffa47b82 */ /* 0x000e220000000a00 */
[----:B------:R-:W-:Y:S02]  /*d3e0*/  SEL R31, RZ, 0x1000000, P5 ;  /* 0x01000000ff1f7807 */ /* 0x000fe40002800000 */
[----:B------:R-:W-:Y:S02]  /*d3f0*/  @P1 LOP3.LUT R179, R179, 0x40, RZ, 0xfc, !PT ;  /* 0x00000040b3b31812 */ /* 0x000fe400078efcff */
[----:B------:R-:W-:Y:S02]  /*d400*/  SEL R29, RZ, 0x10000, P4 ;  /* 0x00010000ff1d7807 */ /* 0x000fe40002000000 */
[----:B------:R-:W-:Y:S01]  /*d410*/  LOP3.LUT P1, RZ, R179, 0x4, RZ, 0xc0, !PT ;  /* 0x00000004b3ff7812 */ /* 0x000fe2000782c0ff */
[----:B------:R-:W1:Y:S01]  /*d420*/  LDC.64 R202, c[0x0][0x240] ;  /* 0x00009000ffca7b82 */ /* 0x000e620000000a00 */
[----:B------:R-:W-:-:S02]  /*d430*/  SEL R30, RZ, 0x100, P3 ;  /* 0x00000100ff1e7807 */ /* 0x000fc40001800000 */
[----:B------:R-:W-:Y:S02]  /*d440*/  SEL R28, RZ, 0x1, P1 ;  /* 0x00000001ff1c7807 */ /* 0x000fe40000800000 */
[C---:B------:R-:W-:Y:S02]  /*d450*/  LOP3.LUT P3, RZ, R179.reuse, 0x2, RZ, 0xc0, !PT ;  /* 0x00000002b3ff7812 */ /* 0x040fe4000786c0ff */
[----:B------:R-:W-:Y:S01]  /*d460*/  LOP3.LUT R30, R30, R31, R29, 0xfe, !PT ;  /* 0x0000001f1e1e7212 */ /* 0x000fe200078efe1d */
[----:B------:R-:W-:Y:S01]  /*d470*/  IMAD.WIDE.U32 R28, R28, 0x1000000, RZ ;  /* 0x010000001c1c7825 */ /* 0x000fe200078e00ff */
[----:B------:R-:W-:Y:S02]  /*d480*/  SEL R31, RZ, 0x1, P3 ;  /* 0x00000001ff1f7807 */ /* 0x000fe40001800000 */
[C---:B------:R-:W-:Y:S02]  /*d490*/  LOP3.LUT P5, RZ, R179.reuse, 0x10, RZ, 0xc0, !PT ;  /* 0x00000010b3ff7812 */ /* 0x040fe400078ac0ff */
[----:B------:R-:W-:-:S02]  /*d4a0*/  LOP3.LUT P4, RZ, R179, 0x8, RZ, 0xc0, !PT ;  /* 0x00000008b3ff7812 */ /* 0x000fc4000788c0ff */
[----:B------:R-:W-:Y:S02]  /*d4b0*/  LOP3.LUT R29, R29, R30, R31, 0xfe, !PT ;  /* 0x0000001e1d1d7212 */ /* 0x000fe400078efe1f */
[----:B------:R-:W-:Y:S02]  /*d4c0*/  SEL R30, RZ, 0x1, P4 ;  /* 0x00000001ff1e7807 */ /* 0x000fe40002000000 */
[----:B------:R-:W-:Y:S02]  /*d4d0*/  SEL R32, RZ, 0x1, P5 ;  /* 0x00000001ff207807 */ /* 0x000fe40002800000 */
[C---:B------:R-:W-:Y:S01]  /*d4e0*/  LOP3.LUT P6, RZ, R179.reuse, 0x20, RZ, 0xc0, !PT ;  /* 0x00000020b3ff7812 */ /* 0x040fe200078cc0ff */
[----:B------:R-:W-:Y:S01]  /*d4f0*/  IMAD.WIDE.U32 R30, R30, 0x10000, RZ ;  /* 0x000100001e1e7825 */ /* 0x000fe200078e00ff */
[----:B------:R-:W-:-:S03]  /*d500*/  LOP3.LUT P1, RZ, R179, 0x40, RZ, 0xc0, !PT ;  /* 0x00000040b3ff7812 */ /* 0x000fc6000782c0ff */
[----:B------:R-:W-:-:S03]  /*d510*/  IMAD.WIDE.U32 R32, R32, 0x100, RZ ;  /* 0x0000010020207825 */ /* 0x000fc600078e00ff */
[----:B------:R-:W-:Y:S02]  /*d520*/  LOP3.LUT R30, R32, R28, R30, 0xfe, !PT ;  /* 0x0000001c201e7212 */ /* 0x000fe400078efe1e */
[----:B------:R-:W-:Y:S01]  /*d530*/  LOP3.LUT R31, R33, R29, R31, 0xfe, !PT ;  /* 0x0000001d211f7212 */ /* 0x000fe200078efe1f */
[----:B0-----:R-:W-:-:S05]  /*d540*/  IMAD.WIDE.U32 R28, R190, 0x20, R164 ;  /* 0x00000020be1c7825 */ /* 0x001fca00078e00a4 */
[----:B------:R-:W-:Y:S04]  /*d550*/  STG.E.128 desc[UR6][R28.64], R76 ;  /* 0x0000004c1c007986 */ /* 0x000fe8000c101d06 */
[----:B------:R0:W-:Y:S02]  /*d560*/  STG.E.128 desc[UR6][R28.64+0x10], R72 ;  /* 0x000010481c007986 */ /* 0x0001e4000c101d06 */
[----:B0-----:R-:W-:-:S04]  /*d570*/  SEL R28, RZ, 0x1, P6 ;  /* 0x00000001ff1c7807 */ /* 0x001fc80003000000 */
[----:B------:R-:W-:Y:S01]  /*d580*/  LOP3.LUT R30, R30, R28, RZ, 0xfc, !PT ;  /* 0x0000001c1e1e7212 */ /* 0x000fe200078efcff */
[----:B-1----:R-:W-:-:S05]  /*d590*/  IMAD.WIDE.U32 R28, R190, 0x8, R202 ;  /* 0x00000008be1c7825 */ /* 0x002fca00078e00ca */
        /* <DEDUP_REMOVED lines=17> */
[----:B------:R-:W-:Y:S02]  /*d6b0*/  LOP3.LUT R33, R29, R33, RZ, 0xfc, !PT ;  /* 0x000000211d217212 */ /* 0x000fe400078efcff */
[----:B------:R-:W0:Y:S01]  /*d6c0*/  LDC.64 R28, c[0x0][0x248] ;  /* 0x00009200ff1c7b82 */ /* 0x000e220000000a00 */
[----:B------:R-:W-:Y:S01]  /*d6d0*/  LOP3.LUT R32, R30, 0xff, R171, 0xf8, !PT ;  /* 0x000000ff1e207812 */ /* 0x000fe200078ef8ab */
[----:B0-----:R-:W-:-:S05]  /*d6e0*/  IMAD.WIDE.U32 R28, R190, 0x8, R28 ;  /* 0x00000008be1c7825 */ /* 0x001fca00078e001c */
[----:B------:R1:W-:Y:S02]  /*d6f0*/  STG.E.64 desc[UR6][R28.64], R32 ;  /* 0x000000201c007986 */ /* 0x0003e4000c101b06 */
.L_x_18424:
[----:B01----:R-:W0:Y:S01]  /*d700*/  @P1 LDC.64 R28, c[0x0][0x230] ;  /* 0x00008c00ff1c1b82 */ /* 0x003e220000000a00 */
[----:B------:R-:W-:-:S07]  /*d710*/  VIADD R188, R193, 0x40 ;  /* 0x00000040c1bc7836 */ /* 0x000fce0000000000 */
        /* <DEDUP_REMOVED lines=20> */
.L_x_18426:
[----:B------:R-:W-:-:S07]  /*d860*/  MOV R38, R16 ;  /* 0x0000001000267202 */ /* 0x000fce0000000f00 */
.L_x_18427:
[----:B------:R-:W-:Y:S05]  /*d870*/  BSYNC B1 ;  /* 0x0000000000017941 */ /* 0x000fea0003800000 */
.L_x_18425:
        /* <DEDUP_REMOVED lines=16> */
.L_x_18431:
[----:B------:R-:W-:Y:S05]  /*d980*/  BSYNC B2 ;  /* 0x0000000000027941 */ /* 0x000fea0003800000 */
.L_x_18430:
        /* <DEDUP_REMOVED lines=44> */
.L_x_18429:
[----:B------:R-:W-:Y:S05]  /*dc50*/  BSYNC B1 ;  /* 0x0000000000017941 */ /* 0x000fea0003800000 */
.L_x_18428:
[----:B------:R-:W-:Y:S01]  /*dc60*/  I2FP.F32.U32 R33, R38 ;  /* 0x0000002600217245 */ /* 0x000fe20000201000 */
[C---:B-----5:R-:W-:Y:S01]  /*dc70*/  IMAD.U32 R68, R28.reuse, 0x10000, RZ ;  /* 0x000100001c447824 */ /* 0x060fe200078e00ff */
        /* <DEDUP_REMOVED lines=13> */
.L_x_18432:
        /* <DEDUP_REMOVED lines=12> */
.L_x_18435:
[----:B------:R-:W-:-:S07]  /*de10*/  MOV R38, R16 ;  /* 0x0000001000267202 */ /* 0x000fce0000000f00 */
.L_x_18436:
[----:B------:R-:W-:Y:S05]  /*de20*/  BSYNC B1 ;  /* 0x0000000000017941 */ /* 0x000fea0003800000 */
.L_x_18434:
        /* <DEDUP_REMOVED lines=16> */
.L_x_18440:
[----:B------:R-:W-:Y:S05]  /*df30*/  BSYNC B2 ;  /* 0x0000000000027941 */ /* 0x000fea0003800000 */
.L_x_18439:
        /* <DEDUP_REMOVED lines=44> */
.L_x_18438:
[----:B------:R-:W-:Y:S05]  /*e200*/  BSYNC B1 ;  /* 0x0000000000017941 */ /* 0x000fea0003800000 */
.L_x_18437:
        /* <DEDUP_REMOVED lines=9> */
.L_x_18433:
        /* <DEDUP_REMOVED lines=12> */
.L_x_18442:
[----:B------:R-:W-:-:S07]  /*e360*/  IMAD.MOV.U32 R38, RZ, RZ, R16 ;  /* 0x000000ffff267224 */ /* 0x000fce00078e0010 */
.L_x_18443:
[----:B------:R-:W-:Y:S05]  /*e370*/  BSYNC B1 ;  /* 0x0000000000017941 */ /* 0x000fea0003800000 */
.L_x_18441:
        /* <DEDUP_REMOVED lines=16> */
.L_x_18447:
[----:B------:R-:W-:Y:S05]  /*e480*/  BSYNC B2 ;  /* 0x0000000000027941 */ /* 0x000fea0003800000 */
.L_x_18446:
        /* <DEDUP_REMOVED lines=44> */
.L_x_18445:
[----:B------:R-:W-:Y:S05]  /*e750*/  BSYNC B1 ;  /* 0x0000000000017941 */ /* 0x000fea0003800000 */
.L_x_18444:
        /* <DEDUP_REMOVED lines=14> */
.L_x_18448:
        /* <DEDUP_REMOVED lines=12> */
.L_x_18451:
[----:B------:R-:W-:-:S07]  /*e900*/  IMAD.MOV.U32 R28, RZ, RZ, R16 ;  /* 0x000000ffff1c7224 */ /* 0x000fce00078e0010 */
.L_x_18452:
[----:B------:R-:W-:Y:S05]  /*e910*/  BSYNC B1 ;  /* 0x0000000000017941 */ /* 0x000fea0003800000 */
.L_x_18450:
        /* <DEDUP_REMOVED lines=16> */
.L_x_18456:
[----:B------:R-:W-:Y:S05]  /*ea20*/  BSYNC B2 ;  /* 0x0000000000027941 */ /* 0x000fea0003800000 */
.L_x_18455:
        /* <DEDUP_REMOVED lines=44> */
.L_x_18454:
[----:B------:R-:W-:Y:S05]  /*ecf0*/  BSYNC B1 ;  /* 0x0000000000017941 */ /* 0x000fea0003800000 */
.L_x_18453:
        /* <DEDUP_REMOVED lines=10> */
.L_x_18449:
        /* <DEDUP_REMOVED lines=12> */
.L_x_18458:
[----:B------:R-:W-:-:S07]  /*ee60*/  IMAD.MOV.U32 R28, RZ, RZ, R16 ;  /* 0x000000ffff1c7224 */ /* 0x000fce00078e0010 */
.L_x_18459:
[----:B------:R-:W-:Y:S05]  /*ee70*/  BSYNC B1 ;  /* 0x0000000000017941 */ /* 0x000fea0003800000 */
.L_x_18457:
        /* <DEDUP_REMOVED lines=16> */
.L_x_18463:
[----:B------:R-:W-:Y:S05]  /*ef80*/  BSYNC B2 ;  /* 0x0000000000027941 */ /* 0x000fea0003800000 */
.L_x_18462:
        /* <DEDUP_REMOVED lines=44> */
.L_x_18461:
[----:B------:R-:W-:Y:S05]  /*f250*/  BSYNC B1 ;  /* 0x0000000000017941 */ /* 0x000fea0003800000 */
.L_x_18460:
        /* <DEDUP_REMOVED lines=15> */
.L_x_18464:
        /* <DEDUP_REMOVED lines=12> */
.L_x_18467:
[----:B------:R-:W-:-:S07]  /*f410*/  IMAD.MOV.U32 R37, RZ, RZ, R16 ;  /* 0x000000ffff257224 */ /* 0x000fce00078e0010 */
.L_x_18468:
[----:B------:R-:W-:Y:S05]  /*f420*/  BSYNC B1 ;  /* 0x0000000000017941 */ /* 0x000fea0003800000 */
.L_x_18466:
        /* <DEDUP_REMOVED lines=16> */
.L_x_18472:
[----:B------:R-:W-:Y:S05]  /*f530*/  BSYNC B2 ;  /* 0x0000000000027941 */ /* 0x000fea0003800000 */
.L_x_18471:
        /* <DEDUP_REMOVED lines=44> */
.L_x_18470:
[----:B------:R-:W-:Y:S05]  /*f800*/  BSYNC B1 ;  /* 0x0000000000017941 */ /* 0x000fea0003800000 */
.L_x_18469:
        /* <DEDUP_REMOVED lines=9> */
.L_x_18465:
        /* <DEDUP_REMOVED lines=12> */
.L_x_18474:
[----:B------:R-:W-:-:S07]  /*f960*/  MOV R37, R16 ;  /* 0x0000001000257202 */ /* 0x000fce0000000f00 */
.L_x_18475:
[----:B------:R-:W-:Y:S05]  /*f970*/  BSYNC B1 ;  /* 0x0000000000017941 */ /* 0x000fea0003800000 */
.L_x_18473:
        /* <DEDUP_REMOVED lines=16> */
.L_x_18479:
[----:B------:R-:W-:Y:S05]  /*fa80*/  BSYNC B2 ;  /* 0x0000000000027941 */ /* 0x000fea0003800000 */
.L_x_18478:
        /* <DEDUP_REMOVED lines=44> */
.L_x_18477:
[----:B------:R-:W-:Y:S05]  /*fd50*/  BSYNC B1 ;  /* 0x0000000000017941 */ /* 0x000fea0003800000 */
.L_x_18476:
        /* <DEDUP_REMOVED lines=14> */
.L_x_18480:
        /* <DEDUP_REMOVED lines=12> */
.L_x_18483:
[----:B------:R-:W-:-:S07]  /*ff00*/  MOV R36, R16 ;  /* 0x0000001000247202 */ /* 0x000fce0000000f00 */
.L_x_18484:
[----:B------:R-:W-:Y:S05]  /*ff10*/  BSYNC B1 ;  /* 0x0000000000017941 */ /* 0x000fea0003800000 */
.L_x_18482:
        /* <DEDUP_REMOVED lines=16> */
.L_x_18488:
[----:B------:R-:W-:Y:S05]  /*10020*/  BSYNC B2 ;  /* 0x0000000000027941 */ /* 0x000fea0003800000 */
.L_x_18487:
        /* <DEDUP_REMOVED lines=44> */
.L_x_18486:
[----:B------:R-:W-:Y:S05]  /*102f0*/  BSYNC B1 ;  /* 0x0000000000017941 */ /* 0x000fea0003800000 */
.L_x_18485:
        /* <DEDUP_REMOVED lines=10> */
.L_x_18481:
        /* <DEDUP_REMOVED lines=12> */
.L_x_18490:
[----:B------:R-:W-:-:S07]  /*10460*/  IMAD.MOV.U32 R36, RZ, RZ, R16 ;  /* 0x000000ffff247224 */ /* 0x000fce00078e0010 */
.L_x_18491:
[----:B------:R-:W-:Y:S05]  /*10470*/  BSYNC B1 ;  /* 0x0000000000017941 */ /* 0x000fea0003800000 */
.L_x_18489:
        /* <DEDUP_REMOVED lines=16> */
.L_x_18495:
[----:B------:R-:W-:Y:S05]  /*10580*/  BSYNC B2 ;  /* 0x0000000000027941 */ /* 0x000fea0003800000 */
.L_x_18494:
        /* <DEDUP_REMOVED lines=44> */
.L_x_18493:
[----:B------:R-:W-:Y:S05]  /*10850*/  BSYNC B1 ;  /* 0x0000000000017941 */ /* 0x000fea0003800000 */
.L_x_18492:
        /* <DEDUP_REMOVED lines=15> */
.L_x_18496:
        /* <DEDUP_REMOVED lines=12> */
.L_x_18499:
[----:B------:R-:W-:-:S07]  /*10a10*/  IMAD.MOV.U32 R36, RZ, RZ, R16 ;  /* 0x000000ffff247224 */ /* 0x000fce00078e0010 */
.L_x_18500:
[----:B------:R-:W-:Y:S05]  /*10a20*/  BSYNC B1 ;  /* 0x0000000000017941 */ /* 0x000fea0003800000 */
.L_x_18498:
        /* <DEDUP_REMOVED lines=16> */
.L_x_18504:
[----:B------:R-:W-:Y:S05]  /*10b30*/  BSYNC B2 ;  /* 0x0000000000027941 */ /* 0x000fea0003800000 */
.L_x_18503:
        /* <DEDUP_REMOVED lines=44> */
.L_x_18502:
[----:B------:R-:W-:Y:S05]  /*10e00*/  BSYNC B1 ;  /* 0x0000000000017941 */ /* 0x000fea0003800000 */
.L_x_18501:
        /* <DEDUP_REMOVED lines=9> */
.L_x_18497:
        /* <DEDUP_REMOVED lines=12> */
.L_x_18506:
[----:B------:R-:W-:-:S07]  /*10f60*/  IMAD.MOV.U32 R36, RZ, RZ, R16 ;  /* 0x000000ffff247224 */ /* 0x000fce00078e0010 */
.L_x_18507:
[----:B------:R-:W-:Y:S05]  /*10f70*/  BSYNC B1 ;  /* 0x0000000000017941 */ /* 0x000fea0003800000 */
.L_x_18505:
        /* <DEDUP_REMOVED lines=16> */
.L_x_18511:
[----:B------:R-:W-:Y:S05]  /*11080*/  BSYNC B2 ;  /* 0x0000000000027941 */ /* 0x000fea0003800000 */
.L_x_18510:
        /* <DEDUP_REMOVED lines=44> */
.L_x_18509:
[----:B------:R-:W-:Y:S05]  /*11350*/  BSYNC B1 ;  /* 0x0000000000017941 */ /* 0x000fea0003800000 */
.L_x_18508:
        /* <DEDUP_REMOVED lines=12> */
.L_x_18512:
        /* <DEDUP_REMOVED lines=12> */
.L_x_18515:
[----:B------:R-:W-:-:S07]  /*114e0*/  IMAD.MOV.U32 R30, RZ, RZ, R16 ;  /* 0x000000ffff1e7224 */ /* 0x000fce00078e0010 */
.L_x_18516:
[----:B------:R-:W-:Y:S05]  /*114f0*/  BSYNC B1 ;  /* 0x0000000000017941 */ /* 0x000fea0003800000 */
.L_x_18514:
        /* <DEDUP_REMOVED lines=16> */
.L_x_18520:
[----:B------:R-:W-:Y:S05]  /*11600*/  BSYNC B2 ;  /* 0x0000000000027941 */ /* 0x000fea0003800000 */
.L_x_18519:
        /* <DEDUP_REMOVED lines=44> */
.L_x_18518:
[----:B------:R-:W-:Y:S05]  /*118d0*/  BSYNC B1 ;  /* 0x0000000000017941 */ /* 0x000fea0003800000 */
.L_x_18517:
        /* <DEDUP_REMOVED lines=10> */
.L_x_18513:
        /* <DEDUP_REMOVED lines=12> */
.L_x_18522:
[----:B------:R-:W-:-:S07]  /*11a40*/  MOV R30, R16 ;  /* 0x00000010001e7202 */ /* 0x000fce0000000f00 */
.L_x_18523:
[----:B------:R-:W-:Y:S05]  /*11a50*/  BSYNC B1 ;  /* 0x0000000000017941 */ /* 0x000fea0003800000 */
.L_x_18521:
        /* <DEDUP_REMOVED lines=16> */
.L_x_18527:
[----:B------:R-:W-:Y:S05]  /*11b60*/  BSYNC B2 ;  /* 0x0000000000027941 */ /* 0x000fea0003800000 */
.L_x_18526:
        /* <DEDUP_REMOVED lines=44> */
.L_x_18525:
[----:B------:R-:W-:Y:S05]  /*11e30*/  BSYNC B1 ;  /* 0x0000000000017941 */ /* 0x000fea0003800000 */
.L_x_18524:
        /* <DEDUP_REMOVED lines=13> */
.L_x_18528:
        /* <DEDUP_REMOVED lines=12> */
.L_x_18531:
[----:B------:R-:W-:-:S07]  /*11fd0*/  MOV R35, R16 ;  /* 0x0000001000237202 */ /* 0x000fce0000000f00 */
.L_x_18532:
[----:B------:R-:W-:Y:S05]  /*11fe0*/  BSYNC B1 ;  /* 0x0000000000017941 */ /* 0x000fea0003800000 */
.L_x_18530:
        /* <DEDUP_REMOVED lines=16> */
.L_x_18536:
[----:B------:R-:W-:Y:S05]  /*120f0*/  BSYNC B2 ;  /* 0x0000000000027941 */ /* 0x000fea0003800000 */
.L_x_18535:
        /* <DEDUP_REMOVED lines=44> */
.L_x_18534:
[----:B------:R-:W-:Y:S05]  /*123c0*/  BSYNC B1 ;  /* 0x0000000000017941 */ /* 0x000fea0003800000 */
.L_x_18533:
        /* <DEDUP_REMOVED lines=9> */
.L_x_18529:
        /* <DEDUP_REMOVED lines=12> */
.L_x_18538:
[----:B------:R-:W-:-:S07]  /*12520*/  IMAD.MOV.U32 R35, RZ, RZ, R16 ;  /* 0x000000ffff237224 */ /* 0x000fce00078e0010 */
.L_x_18539:
[----:B------:R-:W-:Y:S05]  /*12530*/  BSYNC B1 ;  /* 0x0000000000017941 */ /* 0x000fea0003800000 */
.L_x_18537:
        /* <DEDUP_REMOVED lines=16> */
.L_x_18543:
[----:B------:R-:W-:Y:S05]  /*12640*/  BSYNC B2 ;  /* 0x0000000000027941 */ /* 0x000fea0003800000 */
.L_x_18542:
        /* <DEDUP_REMOVED lines=44> */
.L_x_18541:
[----:B------:R-:W-:Y:S05]  /*12910*/  BSYNC B1 ;  /* 0x0000000000017941 */ /* 0x000fea0003800000 */
.L_x_18540:
        /* <DEDUP_REMOVED lines=12> */
.L_x_18544:
        /* <DEDUP_REMOVED lines=12> */
.L_x_18547:
[----:B------:R-:W-:-:S07]  /*12aa0*/  IMAD.MOV.U32 R35, RZ, RZ, R16 ;  /* 0x000000ffff237224 */ /* 0x000fce00078e0010 */
.L_x_18548:
[----:B------:R-:W-:Y:S05]  /*12ab0*/  BSYNC B1 ;  /* 0x0000000000017941 */ /* 0x000fea0003800000 */
.L_x_18546:
        /* <DEDUP_REMOVED lines=19> */
.L_x_18552:
[----:B------:R-:W-:Y:S05]  /*12bf0*/  BSYNC B2 ;  /* 0x0000000000027941 */ /* 0x000fea0003800000 */
.L_x_18551:
        /* <DEDUP_REMOVED lines=44> */
.L_x_18550:
[----:B------:R-:W-:Y:S05]  /*12ec0*/  BSYNC B1 ;  /* 0x0000000000017941 */ /* 0x000fea0003800000 */
.L_x_18549:
        /* <DEDUP_REMOVED lines=10> */
.L_x_18545:
[----:B------:R-:W-:Y:S02]  /*12f70*/  LOP3.LUT R179, R179, 0xffffffbf, RZ, 0xc0, !PT ;  /* 0xffffffbfb3b37812 */ /* 0x000fe400078ec0ff */
[----:B------:R-:W-:Y:S02]  /*12f80*/  SEL R30, RZ, 0x1000000, P5 ;  /* 0x01000000ff1e7807 */ /* 0x000fe40002800000 */
[----:B------:R-:W-:Y:S02]  /*12f90*/  @P1 LOP3.LUT R179, R179, 0x40, RZ, 0xfc, !PT ;  /* 0x00000040b3b31812 */ /* 0x000fe400078efcff */
[----:B------:R-:W-:Y:S02]  /*12fa0*/  SEL R29, RZ, 0x10000, P4 ;  /* 0x00010000ff1d7807 */ /* 0x000fe40002000000 */
[----:B------:R-:W-:Y:S02]  /*12fb0*/  LOP3.LUT P1, RZ, R179, 0x4, RZ, 0xc0, !PT ;  /* 0x00000004b3ff7812 */ /* 0x000fe4000782c0ff */
[----:B------:R-:W-:-:S02]  /*12fc0*/  SEL R31, RZ, 0x100, P3 ;  /* 0x00000100ff1f7807 */ /* 0x000fc40001800000 */
[----:B------:R-:W-:Y:S02]  /*12fd0*/  SEL R28, RZ, 0x1, P1 ;  /* 0x00000001ff1c7807 */ /* 0x000fe40000800000 */
[----:B------:R-:W-:Y:S02]  /*12fe0*/  LOP3.LUT P3, RZ, R179, 0x2, RZ, 0xc0, !PT ;  /* 0x00000002b3ff7812 */ /* 0x000fe4000786c0ff */
        /* <DEDUP_REMOVED lines=14> */
[----:B------:R-:W-:-:S05]  /*130d0*/  IMAD.WIDE.U32 R28, R188, 0x20, R164 ;  /* 0x00000020bc1c7825 */ /* 0x000fca00078e00a4 */
[----:B------:R-:W-:Y:S04]  /*130e0*/  STG.E.128 desc[UR6][R28.64], R68 ;  /* 0x000000441c007986 */ /* 0x000fe8000c101d06 */
[----:B------:R0:W-:Y:S02]  /*130f0*/  STG.E.128 desc[UR6][R28.64+0x10], R64 ;  /* 0x000010401c007986 */ /* 0x0001e4000c101d06 */
[----:B0-----:R-:W-:-:S04]  /*13100*/  SEL R28, RZ, 0x1, P6 ;  /* 0x00000001ff1c7807 */ /* 0x001fc80003000000 */
        /* <DEDUP_REMOVED lines=24> */
.L_x_18553:
        /* <DEDUP_REMOVED lines=22> */
.L_x_18555:
[----:B------:R-:W-:-:S07]  /*133f0*/  IMAD.MOV.U32 R38, RZ, RZ, R16 ;  /* 0x000000ffff267224 */ /* 0x000fce00078e0010 */
.L_x_18556:
[----:B------:R-:W-:Y:S05]  /*13400*/  BSYNC B1 ;  /* 0x0000000000017941 */ /* 0x000fea0003800000 */
.L_x_18554:
        /* <DEDUP_REMOVED lines=16> */
.L_x_18560:
[----:B------:R-:W-:Y:S05]  /*13510*/  BSYNC B2 ;  /* 0x0000000000027941 */ /* 0x000fea0003800000 */
.L_x_18559:
        /* <DEDUP_REMOVED lines=44> */
.L_x_18558:
[----:B------:R-:W-:Y:S05]  /*137e0*/  BSYNC B1 ;  /* 0x0000000000017941 */ /* 0x000fea0003800000 */
.L_x_18557:
[----:B------:R-:W-:Y:S02]  /*137f0*/  I2FP.F32.U32 R33, R38 ;  /* 0x0000002600217245 */ /* 0x000fe40000201000 */
[C---:B-----5:R-:W-:Y:S02]  /*13800*/  SHF.L.U32 R60, R28.reuse, 0x10, RZ ;  /* 0x000000101c3c7819 */ /* 0x060fe400000006ff */
        /* <DEDUP_REMOVED lines=13> */
.L_x_18561:
        /* <DEDUP_REMOVED lines=12> */
.L_x_18564:
[----:B------:R-:W-:-:S07]  /*139a0*/  IMAD.MOV.U32 R38, RZ, RZ, R16 ;  /* 0x000000ffff267224 */ /* 0x000fce00078e0010 */
.L_x_18565:
[----:B------:R-:W-:Y:S05]  /*139b0*/  BSYNC B1 ;  /* 0x0000000000017941 */ /* 0x000fea0003800000 */
.L_x_18563:
        /* <DEDUP_REMOVED lines=16> */
.L_x_18569:
[----:B------:R-:W-:Y:S05]  /*13ac0*/  BSYNC B2 ;  /* 0x0000000000027941 */ /* 0x000fea0003800000 */
.L_x_18568:
        /* <DEDUP_REMOVED lines=44> */
.L_x_18567:
[----:B------:R-:W-:Y:S05]  /*13d90*/  BSYNC B1 ;  /* 0x0000000000017941 */ /* 0x000fea0003800000 */
.L_x_18566:
        /* <DEDUP_REMOVED lines=9> */
.L_x_18562:
        /* <DEDUP_REMOVED lines=12> */
.L_x_18571:
[----:B------:R-:W-:-:S07]  /*13ef0*/  IMAD.MOV.U32 R38, RZ, RZ, R16 ;  /* 0x000000ffff267224 */ /* 0x000fce00078e0010 */
.L_x_18572:
[----:B------:R-:W-:Y:S05]  /*13f00*/  BSYNC B1 ;  /* 0x0000000000017941 */ /* 0x000fea0003800000 */
.L_x_18570:
        /* <DEDUP_REMOVED lines=16> */
.L_x_18576:
[----:B------:R-:W-:Y:S05]  /*14010*/  BSYNC B2 ;  /* 0x0000000000027941 */ /* 0x000fea0003800000 */
.L_x_18575:
        /* <DEDUP_REMOVED lines=44> */
.L_x_18574:
[----:B------:R-:W-:Y:S05]  /*142e0*/  BSYNC B1 ;  /* 0x0000000000017941 */ /* 0x000fea0003800000 */
.L_x_18573:
        /* <DEDUP_REMOVED lines=14> */
.L_x_18577:
        /* <DEDUP_REMOVED lines=12> */
.L_x_18580:
[----:B------:R-:W-:-:S07]  /*14490*/  IMAD.MOV.U32 R28, RZ, RZ, R16 ;  /* 0x000000ffff1c7224 */ /* 0x000fce00078e0010 */
.L_x_18581:
[----:B------:R-:W-:Y:S05]  /*144a0*/  BSYNC B1 ;  /* 0x0000000000017941 */ /* 0x000fea0003800000 */
.L_x_18579:
        /* <DEDUP_REMOVED lines=16> */
.L_x_18585:
[----:B------:R-:W-:Y:S05]  /*145b0*/  BSYNC B2 ;  /* 0x0000000000027941 */ /* 0x000fea0003800000 */
.L_x_18584:
        /* <DEDUP_REMOVED lines=44> */
.L_x_18583:
[----:B------:R-:W-:Y:S05]  /*14880*/  BSYNC B1 ;  /* 0x0000000000017941 */ /* 0x000fea0003800000 */
.L_x_18582:
        /* <DEDUP_REMOVED lines=10> */
.L_x_18578:
        /* <DEDUP_REMOVED lines=12> */
.L_x_18587:
[----:B------:R-:W-:-:S07]  /*149f0*/  MOV R28, R16 ;  /* 0x00000010001c7202 */ /* 0x000fce0000000f00 */
.L_x_18588:
[----:B------:R-:W-:Y:S05]  /*14a00*/  BSYNC B1 ;  /* 0x0000000000017941 */ /* 0x000fea0003800000 */
.L_x_18586:
        /* <DEDUP_REMOVED lines=16> */
.L_x_18592:
[----:B------:R-:W-:Y:S05]  /*14b10*/  BSYNC B2 ;  /* 0x0000000000027941 */ /* 0x000fea0003800000 */
.L_x_18591:
        /* <DEDUP_REMOVED lines=44> */
.L_x_18590:
[----:B------:R-:W-:Y:S05]  /*14de0*/  BSYNC B1 ;  /* 0x0000000000017941 */ /* 0x000fea0003800000 */
.L_x_18589:
        /* <DEDUP_REMOVED lines=15> */
.L_x_18593:
        /* <DEDUP_REMOVED lines=12> */
.L_x_18596:
[----:B------:R-:W-:-:S07]  /*14fa0*/  MOV R37, R16 ;  /* 0x0000001000257202 */ /* 0x000fce0000000f00 */
.L_x_18597:
[----:B------:R-:W-:Y:S05]  /*14fb0*/  BSYNC B1 ;  /* 0x0000000000017941 */ /* 0x000fea0003800000 */
.L_x_18595:
        /* <DEDUP_REMOVED lines=16> */
.L_x_18601:
[----:B------:R-:W-:Y:S05]  /*150c0*/  BSYNC B2 ;  /* 0x0000000000027941 */ /* 0x000fea0003800000 */
.L_x_18600:
        /* <DEDUP_REMOVED lines=44> */
.L_x_18599:
[----:B------:R-:W-:Y:S05]  /*15390*/  BSYNC B1 ;  /* 0x0000000000017941 */ /* 0x000fea0003800000 */
.L_x_18598:
        /* <DEDUP_REMOVED lines=9> */
.L_x_18594:
        /* <DEDUP_REMOVED lines=12> */
.L_x_18603:
[----:B------:R-:W-:-:S07]  /*154f0*/  IMAD.MOV.U32 R37, RZ, RZ, R16 ;  /* 0x000000ffff257224 */ /* 0x000fce00078e0010 */
.L_x_18604:
[----:B------:R-:W-:Y:S05]  /*15500*/  BSYNC B1 ;  /* 0x0000000000017941 */ /* 0x000fea0003800000 */
.L_x_18602:
        /* <DEDUP_REMOVED lines=16> */
.L_x_18608:
[----:B------:R-:W-:Y:S05]  /*15610*/  BSYNC B2 ;  /* 0x0000000000027941 */ /* 0x000fea0003800000 */
.L_x_18607:
        /* <DEDUP_REMOVED lines=44> */
.L_x_18606:
[----:B------:R-:W-:Y:S05]  /*158e0*/  BSYNC B1 ;  /* 0x0000000000017941 */ /* 0x000fea0003800000 */
.L_x_18605:
        /* <DEDUP_REMOVED lines=14> */
.L_x_18609:
        /* <DEDUP_REMOVED lines=12> */
.L_x_18612:
[----:B------:R-:W-:-:S07]  /*15a90*/  IMAD.MOV.U32 R36, RZ, RZ, R16 ;  /* 0x000000ffff247224 */ /* 0x000fce00078e0010 */
.L_x_18613:
[----:B------:R-:W-:Y:S05]  /*15aa0*/  BSYNC B1 ;  /* 0x0000000000017941 */ /* 0x000fea0003800000 */
.L_x_18611:
        /* <DEDUP_REMOVED lines=16> */
.L_x_18617:
[----:B------:R-:W-:Y:S05]  /*15bb0*/  BSYNC B2 ;  /* 0x0000000000027941 */ /* 0x000fea0003800000 */
.L_x_18616:
        /* <DEDUP_REMOVED lines=44> */
.L_x_18615:
[----:B------:R-:W-:Y:S05]  /*15e80*/  BSYNC B1 ;  /* 0x0000000000017941 */ /* 0x000fea0003800000 */
.L_x_18614:
        /* <DEDUP_REMOVED lines=10> */
.L_x_18610:
        /* <DEDUP_REMOVED lines=12> */
.L_x_18619:
[----:B------:R-:W-:-:S07]  /*15ff0*/  IMAD.MOV.U32 R36, RZ, RZ, R16 ;  /* 0x000000ffff247224 */ /* 0x000fce00078e0010 */
.L_x_18620:
[----:B------:R-:W-:Y:S05]  /*16000*/  BSYNC B1 ;  /* 0x0000000000017941 */ /* 0x000fea0003800000 */
.L_x_18618:
        /* <DEDUP_REMOVED lines=16> */
.L_x_18624:
[----:B------:R-:W-:Y:S05]  /*16110*/  BSYNC B2 ;  /* 0x0000000000027941 */ /* 0x000fea0003800000 */
.L_x_18623:
        /* <DEDUP_REMOVED lines=44> */
.L_x_18622:
[----:B------:R-:W-:Y:S05]  /*163e0*/  BSYNC B1 ;  /* 0x0000000000017941 */ /* 0x000fea0003800000 */
.L_x_18621:
        /* <DEDUP_REMOVED lines=15> */
.L_x_18625:
        /* <DEDUP_REMOVED lines=12> */
.L_x_18628:
[----:B------:R-:W-:-:S07]  /*165a0*/  IMAD.MOV.U32 R36, RZ, RZ, R16 ;  /* 0x000000ffff247224 */ /* 0x000fce00078e0010 */
.L_x_18629:
[----:B------:R-:W-:Y:S05]  /*165b0*/  BSYNC B1 ;  /* 0x0000000000017941 */ /* 0x000fea0003800000 */
.L_x_18627:
        /* <DEDUP_REMOVED lines=16> */
.L_x_18633:
[----:B------:R-:W-:Y:S05]  /*166c0*/  BSYNC B2 ;  /* 0x0000000000027941 */ /* 0x000fea0003800000 */
.L_x_18632:
        /* <DEDUP_REMOVED lines=44> */
.L_x_18631:
[----:B------:R-:W-:Y:S05]  /*16990*/  BSYNC B1 ;  /* 0x0000000000017941 */ /* 0x000fea0003800000 */
.L_x_18630:
        /* <DEDUP_REMOVED lines=9> */
.L_x_18626:
        /* <DEDUP_REMOVED lines=12> */
.L_x_18635:
[----:B------:R-:W-:-:S07]  /*16af0*/  MOV R36, R16 ;  /* 0x0000001000247202 */ /* 0x000fce0000000f00 */
.L_x_18636:
[----:B------:R-:W-:Y:S05]  /*16b00*/  BSYNC B1 ;  /* 0x0000000000017941 */ /* 0x000fea0003800000 */
.L_x_18634:
        /* <DEDUP_REMOVED lines=16> */
.L_x_18640:
[----:B------:R-:W-:Y:S05]  /*16c10*/  BSYNC B2 ;  /* 0x0000000000027941 */ /* 0x000fea0003800000 */
.L_x_18639:
        /* <DEDUP_REMOVED lines=44> */
.L_x_18638:
[----:B------:R-:W-:Y:S05]  /*16ee0*/  BSYNC B1 ;  /* 0x0000000000017941 */ /* 0x000fea0003800000 */
.L_x_18637:
        /* <DEDUP_REMOVED lines=12> */
.L_x_18641:
        /* <DEDUP_REMOVED lines=12> */
.L_x_18644:
[----:B------:R-:W-:-:S07]  /*17070*/  MOV R30, R16 ;  /* 0x00000010001e7202 */ /* 0x000fce0000000f00 */
.L_x_18645:
[----:B------:R-:W-:Y:S05]  /*17080*/  BSYNC B1 ;  /* 0x0000000000017941 */ /* 0x000fea0003800000 */
.L_x_18643:
        /* <DEDUP_REMOVED lines=16> */
.L_x_18649:
[----:B------:R-:W-:Y:S05]  /*17190*/  BSYNC B2 ;  /* 0x0000000000027941 */ /* 0x000fea0003800000 */
.L_x_18648:
        /* <DEDUP_REMOVED lines=44> */
.L_x_18647:
[----:B------:R-:W-:Y:S05]  /*17460*/  BSYNC B1 ;  /* 0x0000000000017941 */ /* 0x000fea0003800000 */
.L_x_18646:
        /* <DEDUP_REMOVED lines=10> */
.L_x_18642:
        /* <DEDUP_REMOVED lines=12> */
.L_x_18651:
[----:B------:R-:W-:-:S07]  /*175d0*/  IMAD.MOV.U32 R30, RZ, RZ, R16 ;  /* 0x000000ffff1e7224 */ /* 0x000fce00078e0010 */
.L_x_18652:
[----:B------:R-:W-:Y:S05]  /*175e0*/  BSYNC B1 ;  /* 0x0000000000017941 */ /* 0x000fea0003800000 */
.L_x_18650:
        /* <DEDUP_REMOVED lines=16> */
.L_x_18656:
[----:B------:R-:W-:Y:S05]  /*176f0*/  BSYNC B2 ;  /* 0x0000000000027941 */ /* 0x000fea0003800000 */
.L_x_18655:
        /* <DEDUP_REMOVED lines=44> */
.L_x_18654:
[----:B------:R-:W-:Y:S05]  /*179c0*/  BSYNC B1 ;  /* 0x0000000000017941 */ /* 0x000fea0003800000 */
.L_x_18653:
        /* <DEDUP_REMOVED lines=13> */
.L_x_18657:
        /* <DEDUP_REMOVED lines=12> */
.L_x_18660:
[----:B------:R-:W-:-:S07]  /*17b60*/  IMAD.MOV.U32 R35, RZ, RZ, R16 ;  /* 0x000000ffff237224 */ /* 0x000fce00078e0010 */
.L_x_18661:
[----:B------:R-:W-:Y:S05]  /*17b70*/  BSYNC B1 ;  /* 0x0000000000017941 */ /* 0x000fea0003800000 */
.L_x_18659:
        /* <DEDUP_REMOVED lines=16> */
.L_x_18665:
[----:B------:R-:W-:Y:S05]  /*17c80*/  BSYNC B2 ;  /* 0x0000000000027941 */ /* 0x000fea0003800000 */
.L_x_18664:
        /* <DEDUP_REMOVED lines=44> */
.L_x_18663:
[----:B------:R-:W-:Y:S05]  /*17f50*/  BSYNC B1 ;  /* 0x0000000000017941 */ /* 0x000fea0003800000 */
.L_x_18662:
        /* <DEDUP_REMOVED lines=9> */
.L_x_18658:
        /* <DEDUP_REMOVED lines=12> */
.L_x_18667:
[----:B------:R-:W-:-:S07]  /*180b0*/  IMAD.MOV.U32 R35, RZ, RZ, R16 ;  /* 0x000000ffff237224 */ /* 0x000fce00078e0010 */
.L_x_18668:
[----:B------:R-:W-:Y:S05]  /*180c0*/  BSYNC B1 ;  /* 0x0000000000017941 */ /* 0x000fea0003800000 */
.L_x_18666:
        /* <DEDUP_REMOVED lines=16> */
.L_x_18672:
[----:B------:R-:W-:Y:S05]  /*181d0*/  BSYNC B2 ;  /* 0x0000000000027941 */ /* 0x000fea0003800000 */
.L_x_18671:
        /* <DEDUP_REMOVED lines=44> */
.L_x_18670:
[----:B------:R-:W-:Y:S05]  /*184a0*/  BSYNC B1 ;  /* 0x0000000000017941 */ /* 0x000fea0003800000 */
.L_x_18669:
        /* <DEDUP_REMOVED lines=12> */
.L_x_18673:
        /* <DEDUP_REMOVED lines=12> */
.L_x_18676:
[----:B------:R-:W-:-:S07]  /*18630*/  IMAD.MOV.U32 R35, RZ, RZ, R16 ;  /* 0x000000ffff237224 */ /* 0x000fce00078e0010 */
.L_x_18677:
[----:B------:R-:W-:Y:S05]  /*18640*/  BSYNC B1 ;  /* 0x0000000000017941 */ /* 0x000fea0003800000 */
.L_x_18675:
        /* <DEDUP_REMOVED lines=19> */
.L_x_18681:
[----:B------:R-:W-:Y:S05]  /*18780*/  BSYNC B2 ;  /* 0x0000000000027941 */ /* 0x000fea0003800000 */
.L_x_18680:
        /* <DEDUP_REMOVED lines=44> */
.L_x_18679:
[----:B------:R-:W-:Y:S05]  /*18a50*/  BSYNC B1 ;  /* 0x0000000000017941 */ /* 0x000fea0003800000 */
.L_x_18678:
        /* <DEDUP_REMOVED lines=10> */
.L_x_18674:
        /* <DEDUP_REMOVED lines=50> */
.L_x_18682:
        /* <DEDUP_REMOVED lines=22> */
.L_x_18684:
[----:B------:R-:W-:-:S07]  /*18f80*/  IMAD.MOV.U32 R38, RZ, RZ, R16 ;  /* 0x000000ffff267224 */ /* 0x000fce00078e0010 */
.L_x_18685:
[----:B------:R-:W-:Y:S05]  /*18f90*/  BSYNC B1 ;  /* 0x0000000000017941 */ /* 0x000fea0003800000 */
.L_x_18683:
        /* <DEDUP_REMOVED lines=16> */
.L_x_18689:
[----:B------:R-:W-:Y:S05]  /*190a0*/  BSYNC B2 ;  /* 0x0000000000027941 */ /* 0x000fea0003800000 */
.L_x_18688:
        /* <DEDUP_REMOVED lines=44> */
.L_x_18687:
[----:B------:R-:W-:Y:S05]  /*19370*/  BSYNC B1 ;  /* 0x0000000000017941 */ /* 0x000fea0003800000 */
.L_x_18686:
        /* <DEDUP_REMOVED lines=15> */
.L_x_18690:
        /* <DEDUP_REMOVED lines=12> */
.L_x_18693:
[----:B------:R-:W-:-:S07]  /*19530*/  IMAD.MOV.U32 R38, RZ, RZ, R16 ;  /* 0x000000ffff267224 */ /* 0x000fce00078e0010 */
.L_x_18694:
[----:B------:R-:W-:Y:S05]  /*19540*/  BSYNC B1 ;  /* 0x0000000000017941 */ /* 0x000fea0003800000 */
.L_x_18692:
        /* <DEDUP_REMOVED lines=16> */
.L_x_18698:
[----:B------:R-:W-:Y:S05]  /*19650*/  BSYNC B2 ;  /* 0x0000000000027941 */ /* 0x000fea0003800000 */
.L_x_18697:
        /* <DEDUP_REMOVED lines=44> */
.L_x_18696:
[----:B------:R-:W-:Y:S05]  /*19920*/  BSYNC B1 ;  /* 0x0000000000017941 */ /* 0x000fea0003800000 */
.L_x_18695:
        /* <DEDUP_REMOVED lines=9> */
.L_x_18691:
        /* <DEDUP_REMOVED lines=12> */
.L_x_18700:
[----:B------:R-:W-:-:S07]  /*19a80*/  MOV R38, R16 ;  /* 0x0000001000267202 */ /* 0x000fce0000000f00 */
.L_x_18701:
[----:B------:R-:W-:Y:S05]  /*19a90*/  BSYNC B1 ;  /* 0x0000000000017941 */ /* 0x000fea0003800000 */
.L_x_18699:
        /* <DEDUP_REMOVED lines=16> */
.L_x_18705:
[----:B------:R-:W-:Y:S05]  /*19ba0*/  BSYNC B2 ;  /* 0x0000000000027941 */ /* 0x000fea0003800000 */
.L_x_18704:
        /* <DEDUP_REMOVED lines=44> */
.L_x_18703:
[----:B------:R-:W-:Y:S05]  /*19e70*/  BSYNC B1 ;  /* 0x0000000000017941 */ /* 0x000fea0003800000 */
.L_x_18702:
        /* <DEDUP_REMOVED lines=14> */
.L_x_18706:
        /* <DEDUP_REMOVED lines=12> */
.L_x_18709:
[----:B------:R-:W-:-:S07]  /*1a020*/  MOV R28, R16 ;  /* 0x00000010001c7202 */ /* 0x000fce0000000f00 */
.L_x_18710:
[----:B------:R-:W-:Y:S05]  /*1a030*/  BSYNC B1 ;  /* 0x0000000000017941 */ /* 0x000fea0003800000 */
.L_x_18708:
        /* <DEDUP_REMOVED lines=16> */
.L_x_18714:
[----:B------:R-:W-:Y:S05]  /*1a140*/  BSYNC B2 ;  /* 0x0000000000027941 */ /* 0x000fea0003800000 */
.L_x_18713:
        /* <DEDUP_REMOVED lines=44> */
.L_x_18712:
[----:B------:R-:W-:Y:S05]  /*1a410*/  BSYNC B1 ;  /* 0x0000000000017941 */ /* 0x000fea0003800000 */
.L_x_18711:
        /* <DEDUP_REMOVED lines=10> */
.L_x_18707:
        /* <DEDUP_REMOVED lines=12> */
.L_x_18716:
[----:B------:R-:W-:-:S07]  /*1a580*/  IMAD.MOV.U32 R28, RZ, RZ, R16 ;  /* 0x000000ffff1c7224 */ /* 0x000fce00078e0010 */
.L_x_18717:
[----:B------:R-:W-:Y:S05]  /*1a590*/  BSYNC B1 ;  /* 0x0000000000017941 */ /* 0x000fea0003800000 */
.L_x_18715:
        /* <DEDUP_REMOVED lines=16> */
.L_x_18721:
[----:B------:R-:W-:Y:S05]  /*1a6a0*/  BSYNC B2 ;  /* 0x0000000000027941 */ /* 0x000fea0003800000 */
.L_x_18720:
        /* <DEDUP_REMOVED lines=44> */
.L_x_18719:
[----:B------:R-:W-:Y:S05]  /*1a970*/  BSYNC B1 ;  /* 0x0000000000017941 */ /* 0x000fea0003800000 */
.L_x_18718:
        /* <DEDUP_REMOVED lines=15> */
.L_x_18722:
        /* <DEDUP_REMOVED lines=12> */
.L_x_18725:
[----:B------:R-:W-:-:S07]  /*1ab30*/  IMAD.MOV.U32 R37, RZ, RZ, R16 ;  /* 0x000000ffff257224 */ /* 0x000fce00078e0010 */
.L_x_18726:
[----:B------:R-:W-:Y:S05]  /*1ab40*/  BSYNC B1 ;  /* 0x0000000000017941 */ /* 0x000fea0003800000 */
.L_x_18724:
        /* <DEDUP_REMOVED lines=16> */
.L_x_18730:
[----:B------:R-:W-:Y:S05]  /*1ac50*/  BSYNC B2 ;  /* 0x0000000000027941 */ /* 0x000fea0003800000 */
.L_x_18729:
        /* <DEDUP_REMOVED lines=44> */
.L_x_18728:
[----:B------:R-:W-:Y:S05]  /*1af20*/  BSYNC B1 ;  /* 0x0000000000017941 */ /* 0x000fea0003800000 */
.L_x_18727:
        /* <DEDUP_REMOVED lines=9> */
.L_x_18723:
        /* <DEDUP_REMOVED lines=12> */
.L_x_18732:
[----:B------:R-:W-:-:S07]  /*1b080*/  IMAD.MOV.U32 R37, RZ, RZ, R16 ;  /* 0x000000ffff257224 */ /* 0x000fce00078e0010 */
.L_x_18733:
[----:B------:R-:W-:Y:S05]  /*1b090*/  BSYNC B1 ;  /* 0x0000000000017941 */ /* 0x000fea0003800000 */
.L_x_18731:
        /* <DEDUP_REMOVED lines=16> */
.L_x_18737:
[----:B------:R-:W-:Y:S05]  /*1b1a0*/  BSYNC B2 ;  /* 0x0000000000027941 */ /* 0x000fea0003800000 */
.L_x_18736:
        /* <DEDUP_REMOVED lines=44> */
.L_x_18735:
[----:B------:R-:W-:Y:S05]  /*1b470*/  BSYNC B1 ;  /* 0x0000000000017941 */ /* 0x000fea0003800000 */
.L_x_18734:
        /* <DEDUP_REMOVED lines=14> */
.L_x_18738:
        /* <DEDUP_REMOVED lines=12> */
.L_x_18741:
[----:B------:R-:W-:-:S07]  /*1b620*/  IMAD.MOV.U32 R36, RZ, RZ, R16 ;  /* 0x000000ffff247224 */ /* 0x000fce00078e0010 */
.L_x_18742:
[----:B------:R-:W-:Y:S05]  /*1b630*/  BSYNC B1 ;  /* 0x0000000000017941 */ /* 0x000fea0003800000 */
.L_x_18740:
        /* <DEDUP_REMOVED lines=16> */
.L_x_18746:
[----:B------:R-:W-:Y:S05]  /*1b740*/  BSYNC B2 ;  /* 0x0000000000027941 */ /* 0x000fea0003800000 */
.L_x_18745:
        /* <DEDUP_REMOVED lines=44> */
.L_x_18744:
[----:B------:R-:W-:Y:S05]  /*1ba10*/  BSYNC B1 ;  /* 0x0000000000017941 */ /* 0x000fea0003800000 */
.L_x_18743:
        /* <DEDUP_REMOVED lines=10> */
.L_x_18739:
        /* <DEDUP_REMOVED lines=12> */
.L_x_18748:
[----:B------:R-:W-:-:S07]  /*1bb80*/  MOV R36, R16 ;  /* 0x0000001000247202 */ /* 0x000fce0000000f00 */
.L_x_18749:
[----:B------:R-:W-:Y:S05]  /*1bb90*/  BSYNC B1 ;  /* 0x0000000000017941 */ /* 0x000fea0003800000 */
.L_x_18747:
        /* <DEDUP_REMOVED lines=16> */
.L_x_18753:
[----:B------:R-:W-:Y:S05]  /*1bca0*/  BSYNC B2 ;  /* 0x0000000000027941 */ /* 0x000fea0003800000 */
.L_x_18752:
        /* <DEDUP_REMOVED lines=44> */
.L_x_18751:
[----:B------:R-:W-:Y:S05]  /*1bf70*/  BSYNC B1 ;  /* 0x0000000000017941 */ /* 0x000fea0003800000 */
.L_x_18750:
        /* <DEDUP_REMOVED lines=15> */
.L_x_18754:
        /* <DEDUP_REMOVED lines=12> */
.L_x_18757:
[----:B------:R-:W-:-:S07]  /*1c130*/  MOV R36, R16 ;  /* 0x0000001000247202 */ /* 0x000fce0000000f00 */
.L_x_18758:
[----:B------:R-:W-:Y:S05]  /*1c140*/  BSYNC B1 ;  /* 0x0000000000017941 */ /* 0x000fea0003800000 */
.L_x_18756:
        /* <DEDUP_REMOVED lines=16> */
.L_x_18762:
[----:B------:R-:W-:Y:S05]  /*1c250*/  BSYNC B2 ;  /* 0x0000000000027941 */ /* 0x000fea0003800000 */
.L_x_18761:
        /* <DEDUP_REMOVED lines=44> */
.L_x_18760:
[----:B------:R-:W-:Y:S05]  /*1c520*/  BSYNC B1 ;  /* 0x0000000000017941 */ /* 0x000fea0003800000 */
.L_x_18759:
        /* <DEDUP_REMOVED lines=9> */
.L_x_18755:
        /* <DEDUP_REMOVED lines=12> */
.L_x_18764:
[----:B------:R-:W-:-:S07]  /*1c680*/  IMAD.MOV.U32 R36, RZ, RZ, R16 ;  /* 0x000000ffff247224 */ /* 0x000fce00078e0010 */
.L_x_18765:
[----:B------:R-:W-:Y:S05]  /*1c690*/  BSYNC B1 ;  /* 0x0000000000017941 */ /* 0x000fea0003800000 */
.L_x_18763:
        /* <DEDUP_REMOVED lines=16> */
.L_x_18769:
[----:B------:R-:W-:Y:S05]  /*1c7a0*/  BSYNC B2 ;  /* 0x0000000000027941 */ /* 0x000fea0003800000 */
.L_x_18768:
        /* <DEDUP_REMOVED lines=44> */
.L_x_18767:
[----:B------:R-:W-:Y:S05]  /*1ca70*/  BSYNC B1 ;  /* 0x0000000000017941 */ /* 0x000fea0003800000 */
.L_x_18766:
        /* <DEDUP_REMOVED lines=12> */
.L_x_18770:
        /* <DEDUP_REMOVED lines=12> */
.L_x_18773:
[----:B------:R-:W-:-:S07]  /*1cc00*/  IMAD.MOV.U32 R30, RZ, RZ, R16 ;  /* 0x000000ffff1e7224 */ /* 0x000fce00078e0010 */
.L_x_18774:
[----:B------:R-:W-:Y:S05]  /*1cc10*/  BSYNC B1 ;  /* 0x0000000000017941 */ /* 0x000fea0003800000 */
.L_x_18772:
        /* <DEDUP_REMOVED lines=16> */
.L_x_18778:
[----:B------:R-:W-:Y:S05]  /*1cd20*/  BSYNC B2 ;  /* 0x0000000000027941 */ /* 0x000fea0003800000 */
.L_x_18777:
        /* <DEDUP_REMOVED lines=44> */
.L_x_18776:
[----:B------:R-:W-:Y:S05]  /*1cff0*/  BSYNC B1 ;  /* 0x0000000000017941 */ /* 0x000fea0003800000 */
.L_x_18775:
        /* <DEDUP_REMOVED lines=10> */
.L_x_18771:
        /* <DEDUP_REMOVED lines=12> */
.L_x_18780:
[----:B------:R-:W-:-:S07]  /*1d160*/  IMAD.MOV.U32 R30, RZ, RZ, R16 ;  /* 0x000000ffff1e7224 */ /* 0x000fce00078e0010 */
.L_x_18781:
[----:B------:R-:W-:Y:S05]  /*1d170*/  BSYNC B1 ;  /* 0x0000000000017941 */ /* 0x000fea0003800000 */
.L_x_18779:
        /* <DEDUP_REMOVED lines=16> */
.L_x_18785:
[----:B------:R-:W-:Y:S05]  /*1d280*/  BSYNC B2 ;  /* 0x0000000000027941 */ /* 0x000fea0003800000 */
.L_x_18784:
        /* <DEDUP_REMOVED lines=44> */
.L_x_18783:
[----:B------:R-:W-:Y:S05]  /*1d550*/  BSYNC B1 ;  /* 0x0000000000017941 */ /* 0x000fea0003800000 */
.L_x_18782:
        /* <DEDUP_REMOVED lines=13> */
.L_x_18786:
        /* <DEDUP_REMOVED lines=12> */
.L_x_18789:
[----:B------:R-:W-:-:S07]  /*1d6f0*/  IMAD.MOV.U32 R35, RZ, RZ, R16 ;  /* 0x000000ffff237224 */ /* 0x000fce00078e0010 */
.L_x_18790:
[----:B------:R-:W-:Y:S05]  /*1d700*/  BSYNC B1 ;  /* 0x0000000000017941 */ /* 0x000fea0003800000 */
.L_x_18788:
        /* <DEDUP_REMOVED lines=16> */
.L_x_18794:
[----:B------:R-:W-:Y:S05]  /*1d810*/  BSYNC B2 ;  /* 0x0000000000027941 */ /* 0x000fea0003800000 */
.L_x_18793:
        /* <DEDUP_REMOVED lines=44> */
.L_x_18792:
[----:B------:R-:W-:Y:S05]  /*1dae0*/  BSYNC B1 ;  /* 0x0000000000017941 */ /* 0x000fea0003800000 */
.L_x_18791:
        /* <DEDUP_REMOVED lines=9> */
.L_x_18787:
        /* <DEDUP_REMOVED lines=12> */
.L_x_18796:
[----:B------:R-:W-:-:S07]  /*1dc40*/  MOV R35, R16 ;  /* 0x0000001000237202 */ /* 0x000fce0000000f00 */
.L_x_18797:
[----:B------:R-:W-:Y:S05]  /*1dc50*/  BSYNC B1 ;  /* 0x0000000000017941 */ /* 0x000fea0003800000 */
.L_x_18795:
        /* <DEDUP_REMOVED lines=16> */
.L_x_18801:
[----:B------:R-:W-:Y:S05]  /*1dd60*/  BSYNC B2 ;  /* 0x0000000000027941 */ /* 0x000fea0003800000 */
.L_x_18800:
        /* <DEDUP_REMOVED lines=44> */
.L_x_18799:
[----:B------:R-:W-:Y:S05]  /*1e030*/  BSYNC B1 ;  /* 0x0000000000017941 */ /* 0x000fea0003800000 */
.L_x_18798:
        /* <DEDUP_REMOVED lines=12> */
.L_x_18802:
        /* <DEDUP_REMOVED lines=12> */
.L_x_18805:
[----:B------:R-:W-:-:S07]  /*1e1c0*/  MOV R35, R16 ;  /* 0x0000001000237202 */ /* 0x000fce0000000f00 */
.L_x_18806:
[----:B------:R-:W-:Y:S05]  /*1e1d0*/  BSYNC B1 ;  /* 0x0000000000017941 */ /* 0x000fea0003800000 */
.L_x_18804:
        /* <DEDUP_REMOVED lines=19> */
.L_x_18810:
[----:B------:R-:W-:Y:S05]  /*1e310*/  BSYNC B2 ;  /* 0x0000000000027941 */ /* 0x000fea0003800000 */
.L_x_18809:
        /* <DEDUP_REMOVED lines=44> */
.L_x_18808:
[----:B------:R-:W-:Y:S05]  /*1e5e0*/  BSYNC B1 ;  /* 0x0000000000017941 */ /* 0x000fea0003800000 */
.L_x_18807:
        /* <DEDUP_REMOVED lines=10> */
.L_x_18803:
        /* <DEDUP_REMOVED lines=50> */
.L_x_18811:
        /* <DEDUP_REMOVED lines=22> */
.L_x_18813:
[----:B------:R-:W-:-:S07]  /*1eb10*/  MOV R38, R16 ;  /* 0x0000001000267202 */ /* 0x000fce0000000f00 */
.L_x_18814:
[----:B------:R-:W-:Y:S05]  /*1eb20*/  BSYNC B1 ;  /* 0x0000000000017941 */ /* 0x000fea0003800000 */
.L_x_18812:
        /* <DEDUP_REMOVED lines=16> */
.L_x_18818:
[----:B------:R-:W-:Y:S05]  /*1ec30*/  BSYNC B2 ;  /* 0x0000000000027941 */ /* 0x000fea0003800000 */
.L_x_18817:
        /* <DEDUP_REMOVED lines=44> */
.L_x_18816:
[----:B------:R-:W-:Y:S05]  /*1ef00*/  BSYNC B1 ;  /* 0x0000000000017941 */ /* 0x000fea0003800000 */
.L_x_18815:
        /* <DEDUP_REMOVED lines=15> */
.L_x_18819:
        /* <DEDUP_REMOVED lines=12> */
.L_x_18822:
[----:B------:R-:W-:-:S07]  /*1f0c0*/  MOV R38, R16 ;  /* 0x0000001000267202 */ /* 0x000fce0000000f00 */
.L_x_18823:
[----:B------:R-:W-:Y:S05]  /*1f0d0*/  BSYNC B1 ;  /* 0x0000000000017941 */ /* 0x000fea0003800000 */
.L_x_18821:
        /* <DEDUP_REMOVED lines=16> */
.L_x_18827:
[----:B------:R-:W-:Y:S05]  /*1f1e0*/  BSYNC B2 ;  /* 0x0000000000027941 */ /* 0x000fea0003800000 */
.L_x_18826:
        /* <DEDUP_REMOVED lines=44> */
.L_x_18825:
[----:B------:R-:W-:Y:S05]  /*1f4b0*/  BSYNC B1 ;  /* 0x0000000000017941 */ /* 0x000fea0003800000 */
.L_x_18824:
        /* <DEDUP_REMOVED lines=9> */
.L_x_18820:
        /* <DEDUP_REMOVED lines=12> */
.L_x_18829:
[----:B------:R-:W-:-:S07]  /*1f610*/  IMAD.MOV.U32 R38, RZ, RZ, R16 ;  /* 0x000000ffff267224 */ /* 0x000fce00078e0010 */
.L_x_18830:
[----:B------:R-:W-:Y:S05]  /*1f620*/  BSYNC B1 ;  /* 0x0000000000017941 */ /* 0x000fea0003800000 */
.L_x_18828:
        /* <DEDUP_REMOVED lines=16> */
.L_x_18834:
[----:B------:R-:W-:Y:S05]  /*1f730*/  BSYNC B2 ;  /* 0x0000000000027941 */ /* 0x000fea0003800000 */
.L_x_18833:
        /* <DEDUP_REMOVED lines=44> */
.L_x_18832:
[----:B------:R-:W-:Y:S05]  /*1fa00*/  BSYNC B1 ;  /* 0x0000000000017941 */ /* 0x000fea0003800000 */
.L_x_18831:
        /* <DEDUP_REMOVED lines=14> */
.L_x_18835:
        /* <DEDUP_REMOVED lines=12> */
.L_x_18838:
[----:B------:R-:W-:-:S07]  /*1fbb0*/  IMAD.MOV.U32 R28, RZ, RZ, R16 ;  /* 0x000000ffff1c7224 */ /* 0x000fce00078e0010 */
.L_x_18839:
[----:B------:R-:W-:Y:S05]  /*1fbc0*/  BSYNC B1 ;  /* 0x0000000000017941 */ /* 0x000fea0003800000 */
.L_x_18837:
        /* <DEDUP_REMOVED lines=16> */
.L_x_18843:
[----:B------:R-:W-:Y:S05]  /*1fcd0*/  BSYNC B2 ;  /* 0x0000000000027941 */ /* 0x000fea0003800000 */
.L_x_18842:
        /* <DEDUP_REMOVED lines=44> */
.L_x_18841:
[----:B------:R-:W-:Y:S05]  /*1ffa0*/  BSYNC B1 ;  /* 0x0000000000017941 */ /* 0x000fea0003800000 */
.L_x_18840:
        /* <DEDUP_REMOVED lines=10> */
.L_x_18836:
        /* <DEDUP_REMOVED lines=12> */
.L_x_18845:
[----:B------:R-:W-:-:S07]  /*20110*/  IMAD.MOV.U32 R28, RZ, RZ, R16 ;  /* 0x000000ffff1c7224 */ /* 0x000fce00078e0010 */
.L_x_18846:
[----:B------:R-:W-:Y:S05]  /*20120*/  BSYNC B1 ;  /* 0x0000000000017941 */ /* 0x000fea0003800000 */
.L_x_18844:
        /* <DEDUP_REMOVED lines=16> */
.L_x_18850:
[----:B------:R-:W-:Y:S05]  /*20230*/  BSYNC B2 ;  /* 0x0000000000027941 */ /* 0x000fea0003800000 */
.L_x_18849:
        /* <DEDUP_REMOVED lines=44> */
.L_x_18848:
[----:B------:R-:W-:Y:S05]  /*20500*/  BSYNC B1 ;  /* 0x0000000000017941 */ /* 0x000fea0003800000 */
.L_x_18847:
        /* <DEDUP_REMOVED lines=15> */
.L_x_18851:
        /* <DEDUP_REMOVED lines=12> */
.L_x_18854:
[----:B------:R-:W-:-:S07]  /*206c0*/  IMAD.MOV.U32 R37, RZ, RZ, R16 ;  /* 0x000000ffff257224 */ /* 0x000fce00078e0010 */
.L_x_18855:
[----:B------:R-:W-:Y:S05]  /*206d0*/  BSYNC B1 ;  /* 0x0000000000017941 */ /* 0x000fea0003800000 */
.L_x_18853:
        /* <DEDUP_REMOVED lines=16> */
.L_x_18859:
[----:B------:R-:W-:Y:S05]  /*207e0*/  BSYNC B2 ;  /* 0x0000000000027941 */ /* 0x000fea0003800000 */
.L_x_18858:
        /* <DEDUP_REMOVED lines=44> */
.L_x_18857:
[----:B------:R-:W-:Y:S05]  /*20ab0*/  BSYNC B1 ;  /* 0x0000000000017941 */ /* 0x000fea0003800000 */
.L_x_18856:
        /* <DEDUP_REMOVED lines=9> */
.L_x_18852:
        /* <DEDUP_REMOVED lines=12> */
.L_x_18861:
[----:B------:R-:W-:-:S07]  /*20c10*/  MOV R37, R16 ;  /* 0x0000001000257202 */ /* 0x000fce0000000f00 */
.L_x_18862:
[----:B------:R-:W-:Y:S05]  /*20c20*/  BSYNC B1 ;  /* 0x0000000000017941 */ /* 0x000fea0003800000 */
.L_x_18860:
        /* <DEDUP_REMOVED lines=16> */
.L_x_18866:
[----:B------:R-:W-:Y:S05]  /*20d30*/  BSYNC B2 ;  /* 0x0000000000027941 */ /* 0x000fea0003800000 */
.L_x_18865:
        /* <DEDUP_REMOVED lines=44> */
.L_x_18864:
[----:B------:R-:W-:Y:S05]  /*21000*/  BSYNC B1 ;  /* 0x0000000000017941 */ /* 0x000fea0003800000 */
.L_x_18863:
        /* <DEDUP_REMOVED lines=14> */
.L_x_18867:
        /* <DEDUP_REMOVED lines=12> */
.L_x_18870:
[----:B------:R-:W-:-:S07]  /*211b0*/  MOV R36, R16 ;  /* 0x0000001000247202 */ /* 0x000fce0000000f00 */
.L_x_18871:
[----:B------:R-:W-:Y:S05]  /*211c0*/  BSYNC B1 ;  /* 0x0000000000017941 */ /* 0x000fea0003800000 */
.L_x_18869:
        /* <DEDUP_REMOVED lines=16> */
.L_x_18875:
[----:B------:R-:W-:Y:S05]  /*212d0*/  BSYNC B2 ;  /* 0x0000000000027941 */ /* 0x000fea0003800000 */
.L_x_18874:
        /* <DEDUP_REMOVED lines=44> */
.L_x_18873:
[----:B------:R-:W-:Y:S05]  /*215a0*/  BSYNC B1 ;  /* 0x0000000000017941 */ /* 0x000fea0003800000 */
.L_x_18872:
        /* <DEDUP_REMOVED lines=10> */
.L_x_18868:
        /* <DEDUP_REMOVED lines=12> */
.L_x_18877:
[----:B------:R-:W-:-:S07]  /*21710*/  IMAD.MOV.U32 R36, RZ, RZ, R16 ;  /* 0x000000ffff247224 */ /* 0x000fce00078e0010 */
.L_x_18878:
[----:B------:R-:W-:Y:S05]  /*21720*/  BSYNC B1 ;  /* 0x0000000000017941 */ /* 0x000fea0003800000 */
.L_x_18876:
        /* <DEDUP_REMOVED lines=16> */
.L_x_18882:
[----:B------:R-:W-:Y:S05]  /*21830*/  BSYNC B2 ;  /* 0x0000000000027941 */ /* 0x000fea0003800000 */
.L_x_18881:
        /* <DEDUP_REMOVED lines=44> */
.L_x_18880:
[----:B------:R-:W-:Y:S05]  /*21b00*/  BSYNC B1 ;  /* 0x0000000000017941 */ /* 0x000fea0003800000 */
.L_x_18879:
        /* <DEDUP_REMOVED lines=15> */
.L_x_18883:
        /* <DEDUP_REMOVED lines=12> */
.L_x_18886:
[----:B------:R-:W-:-:S07]  /*21cc0*/  IMAD.MOV.U32 R36, RZ, RZ, R16 ;  /* 0x000000ffff247224 */ /* 0x000fce00078e0010 */
.L_x_18887:
[----:B------:R-:W-:Y:S05]  /*21cd0*/  BSYNC B1 ;  /* 0x0000000000017941 */ /* 0x000fea0003800000 */
.L_x_18885:
        /* <DEDUP_REMOVED lines=16> */
.L_x_18891:
[----:B------:R-:W-:Y:S05]  /*21de0*/  BSYNC B2 ;  /* 0x0000000000027941 */ /* 0x000fea0003800000 */
.L_x_18890:
        /* <DEDUP_REMOVED lines=44> */
.L_x_18889:
[----:B------:R-:W-:Y:S05]  /*220b0*/  BSYNC B1 ;  /* 0x0000000000017941 */ /* 0x000fea0003800000 */
.L_x_18888:
        /* <DEDUP_REMOVED lines=9> */
.L_x_18884:
        /* <DEDUP_REMOVED lines=12> */
.L_x_18893:
[----:B------:R-:W-:-:S07]  /*22210*/  IMAD.MOV.U32 R36, RZ, RZ, R16 ;  /* 0x000000ffff247224 */ /* 0x000fce00078e0010 */
.L_x_18894:
[----:B------:R-:W-:Y:S05]  /*22220*/  BSYNC B1 ;  /* 0x0000000000017941 */ /* 0x000fea0003800000 */
.L_x_18892:
        /* <DEDUP_REMOVED lines=16> */
.L_x_18898:
[----:B------:R-:W-:Y:S05]  /*22330*/  BSYNC B2 ;  /* 0x0000000000027941 */ /* 0x000fea0003800000 */
.L_x_18897:
        /* <DEDUP_REMOVED lines=44> */
.L_x_18896:
[----:B------:R-:W-:Y:S05]  /*22600*/  BSYNC B1 ;  /* 0x0000000000017941 */ /* 0x000fea0003800000 */
.L_x_18895:
        /* <DEDUP_REMOVED lines=12> */
.L_x_18899:
        /* <DEDUP_REMOVED lines=12> */
.L_x_18902:
[----:B------:R-:W-:-:S07]  /*22790*/  IMAD.MOV.U32 R30, RZ, RZ, R16 ;  /* 0x000000ffff1e7224 */ /* 0x000fce00078e0010 */
.L_x_18903:
[----:B------:R-:W-:Y:S05]  /*227a0*/  BSYNC B1 ;  /* 0x0000000000017941 */ /* 0x000fea0003800000 */
.L_x_18901:
        /* <DEDUP_REMOVED lines=16> */
.L_x_18907:
[----:B------:R-:W-:Y:S05]  /*228b0*/  BSYNC B2 ;  /* 0x0000000000027941 */ /* 0x000fea0003800000 */
.L_x_18906:
        /* <DEDUP_REMOVED lines=44> */
.L_x_18905:
[----:B------:R-:W-:Y:S05]  /*22b80*/  BSYNC B1 ;  /* 0x0000000000017941 */ /* 0x000fea0003800000 */
.L_x_18904:
        /* <DEDUP_REMOVED lines=10> */
.L_x_18900:
        /* <DEDUP_REMOVED lines=12> */
.L_x_18909:
[----:B------:R-:W-:-:S07]  /*22cf0*/  MOV R30, R16 ;  /* 0x00000010001e7202 */ /* 0x000fce0000000f00 */
.L_x_18910:
[----:B------:R-:W-:Y:S05]  /*22d00*/  BSYNC B1 ;  /* 0x0000000000017941 */ /* 0x000fea0003800000 */
.L_x_18908:
        /* <DEDUP_REMOVED lines=16> */
.L_x_18914:
[----:B------:R-:W-:Y:S05]  /*22e10*/  BSYNC B2 ;  /* 0x0000000000027941 */ /* 0x000fea0003800000 */
.L_x_18913:
        /* <DEDUP_REMOVED lines=44> */
.L_x_18912:
[----:B------:R-:W-:Y:S05]  /*230e0*/  BSYNC B1 ;  /* 0x0000000000017941 */ /* 0x000fea0003800000 */
.L_x_18911:
        /* <DEDUP_REMOVED lines=13> */
.L_x_18915:
        /* <DEDUP_REMOVED lines=12> */
.L_x_18918:
[----:B------:R-:W-:-:S07]  /*23280*/  MOV R35, R16 ;  /* 0x0000001000237202 */ /* 0x000fce0000000f00 */
.L_x_18919:
[----:B------:R-:W-:Y:S05]  /*23290*/  BSYNC B1 ;  /* 0x0000000000017941 */ /* 0x000fea0003800000 */
.L_x_18917:
        /* <DEDUP_REMOVED lines=16> */
.L_x_18923:
[----:B------:R-:W-:Y:S05]  /*233a0*/  BSYNC B2 ;  /* 0x0000000000027941 */ /* 0x000fea0003800000 */
.L_x_18922:
        /* <DEDUP_REMOVED lines=44> */
.L_x_18921:
[----:B------:R-:W-:Y:S05]  /*23670*/  BSYNC B1 ;  /* 0x0000000000017941 */ /* 0x000fea0003800000 */
.L_x_18920:
        /* <DEDUP_REMOVED lines=9> */
.L_x_18916:
        /* <DEDUP_REMOVED lines=12> */
.L_x_18925:
[----:B------:R-:W-:-:S07]  /*237d0*/  IMAD.MOV.U32 R35, RZ, RZ, R16 ;  /* 0x000000ffff237224 */ /* 0x000fce00078e0010 */
.L_x_18926:
[----:B------:R-:W-:Y:S05]  /*237e0*/  BSYNC B1 ;  /* 0x0000000000017941 */ /* 0x000fea0003800000 */
.L_x_18924:
        /* <DEDUP_REMOVED lines=16> */
.L_x_18930:
[----:B------:R-:W-:Y:S05]  /*238f0*/  BSYNC B2 ;  /* 0x0000000000027941 */ /* 0x000fea0003800000 */
.L_x_18929:
        /* <DEDUP_REMOVED lines=44> */
.L_x_18928:
[----:B------:R-:W-:Y:S05]  /*23bc0*/  BSYNC B1 ;  /* 0x0000000000017941 */ /* 0x000fea0003800000 */
.L_x_18927:
        /* <DEDUP_REMOVED lines=12> */
.L_x_18931:
        /* <DEDUP_REMOVED lines=12> */
.L_x_18934:
[----:B------:R-:W-:-:S07]  /*23d50*/  IMAD.MOV.U32 R35, RZ, RZ, R16 ;  /* 0x000000ffff237224 */ /* 0x000fce00078e0010 */
.L_x_18935:
[----:B------:R-:W-:Y:S05]  /*23d60*/  BSYNC B1 ;  /* 0x0000000000017941 */ /* 0x000fea0003800000 */
.L_x_18933:
        /* <DEDUP_REMOVED lines=19> */
.L_x_18939:
[----:B------:R-:W-:Y:S05]  /*23ea0*/  BSYNC B2 ;  /* 0x0000000000027941 */ /* 0x000fea0003800000 */
.L_x_18938:
        /* <DEDUP_REMOVED lines=44> */
.L_x_18937:
[----:B------:R-:W-:Y:S05]  /*24170*/  BSYNC B1 ;  /* 0x0000000000017941 */ /* 0x000fea0003800000 */
.L_x_18936:
        /* <DEDUP_REMOVED lines=10> */
.L_x_18932:
        /* <DEDUP_REMOVED lines=50> */
.L_x_18940:
        /* <DEDUP_REMOVED lines=22> */
.L_x_18942:
[----:B------:R-:W-:-:S07]  /*246a0*/  IMAD.MOV.U32 R38, RZ, RZ, R16 ;  /* 0x000000ffff267224 */ /* 0x000fce00078e0010 */
.L_x_18943:
[----:B------:R-:W-:Y:S05]  /*246b0*/  BSYNC B1 ;  /* 0x0000000000017941 */ /* 0x000fea0003800000 */
.L_x_18941:
        /* <DEDUP_REMOVED lines=16> */
.L_x_18947:
[----:B------:R-:W-:Y:S05]  /*247c0*/  BSYNC B2 ;  /* 0x0000000000027941 */ /* 0x000fea0003800000 */
.L_x_18946:
        /* <DEDUP_REMOVED lines=44> */
.L_x_18945:
[----:B------:R-:W-:Y:S05]  /*24a90*/  BSYNC B1 ;  /* 0x0000000000017941 */ /* 0x000fea0003800000 */
.L_x_18944:
        /* <DEDUP_REMOVED lines=15> */
.L_x_18948:
        /* <DEDUP_REMOVED lines=12> */
.L_x_18951:
[----:B------:R-:W-:-:S07]  /*24c50*/  IMAD.MOV.U32 R37, RZ, RZ, R16 ;  /* 0x000000ffff257224 */ /* 0x000fce00078e0010 */
.L_x_18952:
[----:B------:R-:W-:Y:S05]  /*24c60*/  BSYNC B1 ;  /* 0x0000000000017941 */ /* 0x000fea0003800000 */
.L_x_18950:
        /* <DEDUP_REMOVED lines=16> */
.L_x_18956:
[----:B------:R-:W-:Y:S05]  /*24d70*/  BSYNC B2 ;  /* 0x0000000000027941 */ /* 0x000fea0003800000 */
.L_x_18955:
        /* <DEDUP_REMOVED lines=44> */
.L_x_18954:
[----:B------:R-:W-:Y:S05]  /*25040*/  BSYNC B1 ;  /* 0x0000000000017941 */ /* 0x000fea0003800000 */
.L_x_18953:
        /* <DEDUP_REMOVED lines=9> */
.L_x_18949:
        /* <DEDUP_REMOVED lines=12> */
.L_x_18958:
[----:B------:R-:W-:-:S07]  /*251a0*/  IMAD.MOV.U32 R37, RZ, RZ, R16 ;  /* 0x000000ffff257224 */ /* 0x000fce00078e0010 */
.L_x_18959:
[----:B------:R-:W-:Y:S05]  /*251b0*/  BSYNC B1 ;  /* 0x0000000000017941 */ /* 0x000fea0003800000 */
.L_x_18957:
        /* <DEDUP_REMOVED lines=16> */
.L_x_18963:
[----:B------:R-:W-:Y:S05]  /*252c0*/  BSYNC B2 ;  /* 0x0000000000027941 */ /* 0x000fea0003800000 */
.L_x_18962:
        /* <DEDUP_REMOVED lines=44> */
.L_x_18961:
[----:B------:R-:W-:Y:S05]  /*25590*/  BSYNC B1 ;  /* 0x0000000000017941 */ /* 0x000fea0003800000 */
.L_x_18960:
        /* <DEDUP_REMOVED lines=14> */
.L_x_18964:
        /* <DEDUP_REMOVED lines=12> */
.L_x_18967:
[----:B------:R-:W-:-:S07]  /*25740*/  IMAD.MOV.U32 R28, RZ, RZ, R16 ;  /* 0x000000ffff1c7224 */ /* 0x000fce00078e0010 */
.L_x_18968:
[----:B------:R-:W-:Y:S05]  /*25750*/  BSYNC B1 ;  /* 0x0000000000017941 */ /* 0x000fea0003800000 */
.L_x_18966:
        /* <DEDUP_REMOVED lines=16> */
.L_x_18972:
[----:B------:R-:W-:Y:S05]  /*25860*/  BSYNC B2 ;  /* 0x0000000000027941 */ /* 0x000fea0003800000 */
.L_x_18971:
        /* <DEDUP_REMOVED lines=44> */
.L_x_18970:
[----:B------:R-:W-:Y:S05]  /*25b30*/  BSYNC B1 ;  /* 0x0000000000017941 */ /* 0x000fea0003800000 */
.L_x_18969:
        /* <DEDUP_REMOVED lines=10> */
.L_x_18965:
        /* <DEDUP_REMOVED lines=12> */
.L_x_18974:
[----:B------:R-:W-:-:S07]  /*25ca0*/  MOV R28, R16 ;  /* 0x00000010001c7202 */ /* 0x000fce0000000f00 */
.L_x_18975:
[----:B------:R-:W-:Y:S05]  /*25cb0*/  BSYNC B1 ;  /* 0x0000000000017941 */ /* 0x000fea0003800000 */
.L_x_18973:
        /* <DEDUP_REMOVED lines=16> */
.L_x_18979:
[----:B------:R-:W-:Y:S05]  /*25dc0*/  BSYNC B2 ;  /* 0x0000000000027941 */ /* 0x000fea0003800000 */
.L_x_18978:
        /* <DEDUP_REMOVED lines=44> */
.L_x_18977:
[----:B------:R-:W-:Y:S05]  /*26090*/  BSYNC B1 ;  /* 0x0000000000017941 */ /* 0x000fea0003800000 */
.L_x_18976:
        /* <DEDUP_REMOVED lines=15> */
.L_x_18980:
        /* <DEDUP_REMOVED lines=12> */
.L_x_18983:
[----:B------:R-:W-:-:S07]  /*26250*/  MOV R164, R16 ;  /* 0x0000001000a47202 */ /* 0x000fce0000000f00 */
.L_x_18984:
[----:B------:R-:W-:Y:S05]  /*26260*/  BSYNC B1 ;  /* 0x0000000000017941 */ /* 0x000fea0003800000 */
.L_x_18982:
        /* <DEDUP_REMOVED lines=16> */
.L_x_18988:
[----:B------:R-:W-:Y:S05]  /*26370*/  BSYNC B2 ;  /* 0x0000000000027941 */ /* 0x000fea0003800000 */
.L_x_18987:
        /* <DEDUP_REMOVED lines=44> */
.L_x_18986:
[----:B------:R-:W-:Y:S05]  /*26640*/  BSYNC B1 ;  /* 0x0000000000017941 */ /* 0x000fea0003800000 */
.L_x_18985:
        /* <DEDUP_REMOVED lines=9> */
.L_x_18981:
        /* <DEDUP_REMOVED lines=12> */
.L_x_18990:
[----:B------:R-:W-:-:S07]  /*267a0*/  IMAD.MOV.U32 R164, RZ, RZ, R16 ;  /* 0x000000ffffa47224 */ /* 0x000fce00078e0010 */
.L_x_18991:
[----:B------:R-:W-:Y:S05]  /*267b0*/  BSYNC B1 ;  /* 0x0000000000017941 */ /* 0x000fea0003800000 */
.L_x_18989:
        /* <DEDUP_REMOVED lines=16> */
.L_x_18995:
[----:B------:R-:W-:Y:S05]  /*268c0*/  BSYNC B2 ;  /* 0x0000000000027941 */ /* 0x000fea0003800000 */
.L_x_18994:
        /* <DEDUP_REMOVED lines=44> */
.L_x_18993:
[----:B------:R-:W-:Y:S05]  /*26b90*/  BSYNC B1 ;  /* 0x0000000000017941 */ /* 0x000fea0003800000 */
.L_x_18992:
        /* <DEDUP_REMOVED lines=14> */
.L_x_18996:
        /* <DEDUP_REMOVED lines=12> */
.L_x_18999:
[----:B------:R-:W-:-:S07]  /*26d40*/  IMAD.MOV.U32 R164, RZ, RZ, R16 ;  /* 0x000000ffffa47224 */ /* 0x000fce00078e0010 */
.L_x_19000:
[----:B------:R-:W-:Y:S05]  /*26d50*/  BSYNC B1 ;  /* 0x0000000000017941 */ /* 0x000fea0003800000 */
.L_x_18998:
        /* <DEDUP_REMOVED lines=16> */
.L_x_19004:
[----:B------:R-:W-:Y:S05]  /*26e60*/  BSYNC B2 ;  /* 0x0000000000027941 */ /* 0x000fea0003800000 */
.L_x_19003:
        /* <DEDUP_REMOVED lines=44> */
.L_x_19002:
[----:B------:R-:W-:Y:S05]  /*27130*/  BSYNC B1 ;  /* 0x0000000000017941 */ /* 0x000fea0003800000 */
.L_x_19001:
        /* <DEDUP_REMOVED lines=10> */
.L_x_18997:
        /* <DEDUP_REMOVED lines=12> */
.L_x_19006:
[----:B------:R-:W-:-:S07]  /*272a0*/  MOV R164, R16 ;  /* 0x0000001000a47202 */ /* 0x000fce0000000f00 */
.L_x_19007:
[----:B------:R-:W-:Y:S05]  /*272b0*/  BSYNC B1 ;  /* 0x0000000000017941 */ /* 0x000fea0003800000 */
.L_x_19005:
        /* <DEDUP_REMOVED lines=16> */
.L_x_19011:
[----:B------:R-:W-:Y:S05]  /*273c0*/  BSYNC B2 ;  /* 0x0000000000027941 */ /* 0x000fea0003800000 */
.L_x_19010:
        /* <DEDUP_REMOVED lines=44> */
.L_x_19009:
[----:B------:R-:W-:Y:S05]  /*27690*/  BSYNC B1 ;  /* 0x0000000000017941 */ /* 0x000fea0003800000 */
.L_x_19008:
        /* <DEDUP_REMOVED lines=15> */
.L_x_19012:
        /* <DEDUP_REMOVED lines=12> */
.L_x_19015:
[----:B------:R-:W-:-:S07]  /*27850*/  MOV R33, R16 ;  /* 0x0000001000217202 */ /* 0x000fce0000000f00 */
.L_x_19016:
[----:B------:R-:W-:Y:S05]  /*27860*/  BSYNC B1 ;  /* 0x0000000000017941 */ /* 0x000fea0003800000 */
.L_x_19014:
        /* <DEDUP_REMOVED lines=16> */
.L_x_19020:
[----:B------:R-:W-:Y:S05]  /*27970*/  BSYNC B2 ;  /* 0x0000000000027941 */ /* 0x000fea0003800000 */
.L_x_19019:
        /* <DEDUP_REMOVED lines=44> */
.L_x_19018:
[----:B------:R-:W-:Y:S05]  /*27c40*/  BSYNC B1 ;  /* 0x0000000000017941 */ /* 0x000fea0003800000 */
.L_x_19017:
        /* <DEDUP_REMOVED lines=9> */
.L_x_19013:
        /* <DEDUP_REMOVED lines=12> */
.L_x_19022:
[----:B------:R-:W-:-:S07]  /*27da0*/  MOV R33, R16 ;  /* 0x0000001000217202 */ /* 0x000fce0000000f00 */
.L_x_19023:
[----:B------:R-:W-:Y:S05]  /*27db0*/  BSYNC B1 ;  /* 0x0000000000017941 */ /* 0x000fea0003800000 */
.L_x_19021:
        /* <DEDUP_REMOVED lines=16> */
.L_x_19027:
[----:B------:R-:W-:Y:S05]  /*27ec0*/  BSYNC B2 ;  /* 0x0000000000027941 */ /* 0x000fea0003800000 */
.L_x_19026:
        /* <DEDUP_REMOVED lines=44> */
.L_x_19025:
[----:B------:R-:W-:Y:S05]  /*28190*/  BSYNC B1 ;  /* 0x0000000000017941 */ /* 0x000fea0003800000 */
.L_x_19024:
        /* <DEDUP_REMOVED lines=12> */
.L_x_19028:
        /* <DEDUP_REMOVED lines=12> */
.L_x_19031:
[----:B------:R-:W-:-:S07]  /*28320*/  MOV R30, R16 ;  /* 0x00000010001e7202 */ /* 0x000fce0000000f00 */
.L_x_19032:
[----:B------:R-:W-:Y:S05]  /*28330*/  BSYNC B1 ;  /* 0x0000000000017941 */ /* 0x000fea0003800000 */
.L_x_19030:
        /* <DEDUP_REMOVED lines=16> */
.L_x_19036:
[----:B------:R-:W-:Y:S05]  /*28440*/  BSYNC B2 ;  /* 0x0000000000027941 */ /* 0x000fea0003800000 */
.L_x_19035:
        /* <DEDUP_REMOVED lines=44> */
.L_x_19034:
[----:B------:R-:W-:Y:S05]  /*28710*/  BSYNC B1 ;  /* 0x0000000000017941 */ /* 0x000fea0003800000 */
.L_x_19033:
        /* <DEDUP_REMOVED lines=10> */
.L_x_19029:
        /* <DEDUP_REMOVED lines=12> */
.L_x_19038:
[----:B------:R-:W-:-:S07]  /*28880*/  MOV R30, R16 ;  /* 0x00000010001e7202 */ /* 0x000fce0000000f00 */
.L_x_19039:
[----:B------:R-:W-:Y:S05]  /*28890*/  BSYNC B1 ;  /* 0x0000000000017941 */ /* 0x000fea0003800000 */
.L_x_19037:
        /* <DEDUP_REMOVED lines=16> */
.L_x_19043:
[----:B------:R-:W-:Y:S05]  /*289a0*/  BSYNC B2 ;  /* 0x0000000000027941 */ /* 0x000fea0003800000 */
.L_x_19042:
        /* <DEDUP_REMOVED lines=44> */
.L_x_19041:
[----:B------:R-:W-:Y:S05]  /*28c70*/  BSYNC B1 ;  /* 0x0000000000017941 */ /* 0x000fea0003800000 */
.L_x_19040:
        /* <DEDUP_REMOVED lines=13> */
.L_x_19044:
        /* <DEDUP_REMOVED lines=12> */
.L_x_19047:
[----:B------:R-:W-:-:S07]  /*28e10*/  MOV R166, R16 ;  /* 0x0000001000a67202 */ /* 0x000fce0000000f00 */
.L_x_19048:
[----:B------:R-:W-:Y:S05]  /*28e20*/  BSYNC B1 ;  /* 0x0000000000017941 */ /* 0x000fea0003800000 */
.L_x_19046:
        /* <DEDUP_REMOVED lines=16> */
.L_x_19052:
[----:B------:R-:W-:Y:S05]  /*28f30*/  BSYNC B2 ;  /* 0x0000000000027941 */ /* 0x000fea0003800000 */
.L_x_19051:
        /* <DEDUP_REMOVED lines=44> */
.L_x_19050:
[----:B------:R-:W-:Y:S05]  /*29200*/  BSYNC B1 ;  /* 0x0000000000017941 */ /* 0x000fea0003800000 */
.L_x_19049:
        /* <DEDUP_REMOVED lines=9> */
.L_x_19045:
        /* <DEDUP_REMOVED lines=12> */
.L_x_19054:
[----:B------:R-:W-:-:S07]  /*29360*/  MOV R166, R16 ;  /* 0x0000001000a67202 */ /* 0x000fce0000000f00 */
.L_x_19055:
[----:B------:R-:W-:Y:S05]  /*29370*/  BSYNC B1 ;  /* 0x0000000000017941 */ /* 0x000fea0003800000 */
.L_x_19053:
        /* <DEDUP_REMOVED lines=16> */
.L_x_19059:
[----:B------:R-:W-:Y:S05]  /*29480*/  BSYNC B2 ;  /* 0x0000000000027941 */ /* 0x000fea0003800000 */
.L_x_19058:
        /* <DEDUP_REMOVED lines=44> */
.L_x_19057:
[----:B------:R-:W-:Y:S05]  /*29750*/  BSYNC B1 ;  /* 0x0000000000017941 */ /* 0x000fea0003800000 */
.L_x_19056:
        /* <DEDUP_REMOVED lines=12> */
.L_x_19060:
        /* <DEDUP_REMOVED lines=12> */
.L_x_19063:
[----:B------:R-:W-:-:S07]  /*298e0*/  MOV R166, R16 ;  /* 0x0000001000a67202 */ /* 0x000fce0000000f00 */
.L_x_19064:
[----:B------:R-:W-:Y:S05]  /*298f0*/  BSYNC B1 ;  /* 0x0000000000017941 */ /* 0x000fea0003800000 */
.L_x_19062:
        /* <DEDUP_REMOVED lines=19> */
.L_x_19068:
[----:B------:R-:W-:Y:S05]  /*29a30*/  BSYNC B2 ;  /* 0x0000000000027941 */ /* 0x000fea0003800000 */
.L_x_19067:
        /* <DEDUP_REMOVED lines=44> */
.L_x_19066:
[----:B------:R-:W-:Y:S05]  /*29d00*/  BSYNC B1 ;  /* 0x0000000000017941 */ /* 0x000fea0003800000 */
.L_x_19065:
        /* <DEDUP_REMOVED lines=10> */
.L_x_19061:
[----:B------:R-:W-:Y:S01]  /*29db0*/  LOP3.LUT R179, R179, 0xffffffbf, RZ, 0xc0, !PT ;  /* 0xffffffbfb3b37812 */ /* 0x000fe200078ec0ff */
[----:B------:R-:W0:Y:S01]  /*29dc0*/  LDC.64 R166, c[0x0][0x238] ;  /* 0x00008e00ffa67b82 */ /* 0x000e220000000a00 */
        /* <DEDUP_REMOVED lines=49> */
.L_x_19069:
[----:B01----:R-:W0:Y:S01]  /*2a0e0*/  @P1 LDC.64 R28, c[0x0][0x230] ;  /* 0x00008c00ff1c1b82 */ /* 0x003e220000000a00 */
[----:B------:R-:W-:-:S04]  /*2a0f0*/  VIADD R186, R193, 0xe0 ;  /* 0x000000e0c1ba7836 */ /* 0x000fc80000000000 */
[----:B------:R-:W-:-:S03]  /*2a100*/  IMAD.WIDE.U32 R164, R186, 0x10, R198 ;  /* 0x00000010baa47825 */ /* 0x000fc600078e00c6 */
[----:B------:R-:W1:Y:S03]  /*2a110*/  @P0 LDC.64 R30, c[0x0][0x228] ;  /* 0x00008a00ff1e0b82 */ /* 0x000e660000000a00 */
[----:B------:R-:W5:Y:S01]  /*2a120*/  LDG.E.128 R164, desc[UR6][R164.64] ;  /* 0x00000006a4a47981 */ /* 0x000f62000c1e1d00 */
[----:B0-----:R-:W-:-:S05]  /*2a130*/  @P1 IMAD.WIDE.U32 R28, R186, 0x20, R28 ;  /* 0x00000020ba1c1825 */ /* 0x001fca00078e001c */
[----:B------:R-:W5:Y:S01]  /*2a140*/  @P1 LDG.E.128 R96, desc[UR6][R28.64] ;  /* 0x000000061c601981 */ /* 0x000f62000c1e1d00 */
[----:B------:R-:W-:Y:S01]  /*2a150*/  ISETP.NE.AND P3, PT, R196, 0x1, PT ;  /* 0x00000001c400780c */ /* 0x000fe20003f65270 */
[----:B-1----:R-:W-:Y:S02]  /*2a160*/  @P0 IMAD.WIDE.U32 R30, R186, 0x10, R30 ;  /* 0x00000010ba1e0825 */ /* 0x002fe400078e001e */
[----:B------:R-:W5:Y:S01]  /*2a170*/  @P1 LDG.E.128 R92, desc[UR6][R28.64+0x10] ;  /* 0x000010061c5c1981 */ /* 0x000f62000c1e1d00 */
[----:B------:R-:W-:Y:S03]  /*2a180*/  BSSY B1, `(.L_x_19070) ;  /* 0x000000d000017945 */ /* 0x000fe60003800000 */
[----:B------:R0:W5:Y:S02]  /*2a190*/  @P0 LDG.E.128 R88, desc[UR6][R30.64] ;  /* 0x000000061e580981 */ /* 0x000164000c1e1d00 */
[----:B0-----:R-:W-:-:S04]  /*2a1a0*/  IADD3 R30, R196, 0x1, RZ ;  /* 0x00000001c41e7810 */ /* 0x001fc80007ffe0ff */
        /* <DEDUP_REMOVED lines=9> */
.L_x_19071:
[----:B------:R-:W-:-:S07]  /*2a240*/  MOV R184, R16 ;  /* 0x0000001000b87202 */ /* 0x000fce0000000f00 */
.L_x_19072:
[----:B------:R-:W-:Y:S05]  /*2a250*/  BSYNC B1 ;  /* 0x0000000000017941 */ /* 0x000fea0003800000 */
.L_x_19070:
        /* <DEDUP_REMOVED lines=16> */
.L_x_19076:
[----:B------:R-:W-:Y:S05]  /*2a360*/  BSYNC B2 ;  /* 0x0000000000027941 */ /* 0x000fea0003800000 */
.L_x_19075:
        /* <DEDUP_REMOVED lines=44> */
.L_x_19074:
[----:B------:R-:W-:Y:S05]  /*2a630*/  BSYNC B1 ;  /* 0x0000000000017941 */ /* 0x000fea0003800000 */
.L_x_19073:
        /* <DEDUP_REMOVED lines=12> */
[----:B------:R-:W-:Y:S02]  /*2a700*/  IMAD.MOV.U32 R31, RZ, RZ, R30 ;  /* 0x000000ffff1f7224 */ /* 0x000fe400078e001e */
[----:B------:R-:W-:Y:S01]  /*2a710*/  FADD.FTZ R28, R96, R28 ;  /* 0x0000001c601c7221 */ /* 0x000fe20000010000 */
[----:B------:R-:W-:Y:S06]  /*2a720*/  BRA `(.L_x_19078) ;  /* 0x0000000400547947 */ /* 0x000fec0003800000 */
.L_x_19077:
        /* <DEDUP_REMOVED lines=12> */
.L_x_19080:
[----:B------:R-:W-:-:S07]  /*2a7f0*/  MOV R29, R16 ;  /* 0x00000010001d7202 */ /* 0x000fce0000000f00 */
.L_x_19081:
[----:B------:R-:W-:Y:S05]  /*2a800*/  BSYNC B1 ;  /* 0x0000000000017941 */ /* 0x000fea0003800000 */
.L_x_19079:
        /* <DEDUP_REMOVED lines=16> */
.L_x_19085:
[----:B------:R-:W-:Y:S05]  /*2a910*/  BSYNC B2 ;  /* 0x0000000000027941 */ /* 0x000fea0003800000 */
.L_x_19084:
        /* <DEDUP_REMOVED lines=44> */
.L_x_19083:
[----:B------:R-:W-:Y:S05]  /*2abe0*/  BSYNC B1 ;  /* 0x0000000000017941 */ /* 0x000fea0003800000 */
.L_x_19082:
        /* <DEDUP_REMOVED lines=9> */
.L_x_19078:
        /* <DEDUP_REMOVED lines=12> */
.L_x_19087:
[----:B------:R-:W-:-:S07]  /*2ad40*/  MOV R29, R16 ;  /* 0x00000010001d7202 */ /* 0x000fce0000000f00 */
.L_x_19088:
[----:B------:R-:W-:Y:S05]  /*2ad50*/  BSYNC B1 ;  /* 0x0000000000017941 */ /* 0x000fea0003800000 */
.L_x_19086:
        /* <DEDUP_REMOVED lines=16> */
.L_x_19092:
[----:B------:R-:W-:Y:S05]  /*2ae60*/  BSYNC B2 ;  /* 0x0000000000027941 */ /* 0x000fea0003800000 */
.L_x_19091:
        /* <DEDUP_REMOVED lines=44> */
.L_x_19090:
[----:B------:R-:W-:Y:S05]  /*2b130*/  BSYNC B1 ;  /* 0x0000000000017941 */ /* 0x000fea0003800000 */
.L_x_19089:
        /* <DEDUP_REMOVED lines=14> */
.L_x_19093:
        /* <DEDUP_REMOVED lines=12> */
.L_x_19096:
[----:B------:R-:W-:-:S07]  /*2b2e0*/  MOV R164, R16 ;  /* 0x0000001000a47202 */ /* 0x000fce0000000f00 */
.L_x_19097:
[----:B------:R-:W-:Y:S05]  /*2b2f0*/  BSYNC B1 ;  /* 0x0000000000017941 */ /* 0x000fea0003800000 */
.L_x_19095:
        /* <DEDUP_REMOVED lines=16> */
.L_x_19101:
[----:B------:R-:W-:Y:S05]  /*2b400*/  BSYNC B2 ;  /* 0x0000000000027941 */ /* 0x000fea0003800000 */
.L_x_19100:
        /* <DEDUP_REMOVED lines=44> */
.L_x_19099:
[----:B------:R-:W-:Y:S05]  /*2b6d0*/  BSYNC B1 ;  /* 0x0000000000017941 */ /* 0x000fea0003800000 */
.L_x_19098:
        /* <DEDUP_REMOVED lines=10> */
.L_x_19094:
        /* <DEDUP_REMOVED lines=12> */
.L_x_19103:
[----:B------:R-:W-:-:S07]  /*2b840*/  MOV R164, R16 ;  /* 0x0000001000a47202 */ /* 0x000fce0000000f00 */
.L_x_19104:
[----:B------:R-:W-:Y:S05]  /*2b850*/  BSYNC B1 ;  /* 0x0000000000017941 */ /* 0x000fea0003800000 */
.L_x_19102:
        /* <DEDUP_REMOVED lines=16> */
.L_x_19108:
[----:B------:R-:W-:Y:S05]  /*2b960*/  BSYNC B2 ;  /* 0x0000000000027941 */ /* 0x000fea0003800000 */
.L_x_19107:
        /* <DEDUP_REMOVED lines=44> */
.L_x_19106:
[----:B------:R-:W-:Y:S05]  /*2bc30*/  BSYNC B1 ;  /* 0x0000000000017941 */ /* 0x000fea0003800000 */
.L_x_19105:
        /* <DEDUP_REMOVED lines=15> */
.L_x_19109:
        /* <DEDUP_REMOVED lines=12> */
.L_x_19112:
[----:B------:R-:W-:-:S07]  /*2bdf0*/  MOV R173, R16 ;  /* 0x0000001000ad7202 */ /* 0x000fce0000000f00 */
.L_x_19113:
[----:B------:R-:W-:Y:S05]  /*2be00*/  BSYNC B1 ;  /* 0x0000000000017941 */ /* 0x000fea0003800000 */
.L_x_19111:
        /* <DEDUP_REMOVED lines=16> */
.L_x_19117:
[----:B------:R-:W-:Y:S05]  /*2bf10*/  BSYNC B2 ;  /* 0x0000000000027941 */ /* 0x000fea0003800000 */
.L_x_19116:
        /* <DEDUP_REMOVED lines=44> */
.L_x_19115:
[----:B------:R-:W-:Y:S05]  /*2c1e0*/  BSYNC B1 ;  /* 0x0000000000017941 */ /* 0x000fea0003800000 */
.L_x_19114:
        /* <DEDUP_REMOVED lines=9> */
.L_x_19110:
        /* <DEDUP_REMOVED lines=12> */
.L_x_19119:
[----:B------:R-:W-:-:S07]  /*2c340*/  MOV R184, R16 ;  /* 0x0000001000b87202 */ /* 0x000fce0000000f00 */
.L_x_19120:
[----:B------:R-:W-:Y:S05]  /*2c350*/  BSYNC B1 ;  /* 0x0000000000017941 */ /* 0x000fea0003800000 */
.L_x_19118:
        /* <DEDUP_REMOVED lines=16> */
.L_x_19124:
[----:B------:R-:W-:Y:S05]  /*2c460*/  BSYNC B2 ;  /* 0x0000000000027941 */ /* 0x000fea0003800000 */
.L_x_19123:
        /* <DEDUP_REMOVED lines=44> */
.L_x_19122:
[----:B------:R-:W-:Y:S05]  /*2c730*/  BSYNC B1 ;  /* 0x0000000000017941 */ /* 0x000fea0003800000 */
.L_x_19121:
        /* <DEDUP_REMOVED lines=14> */
.L_x_19125:
        /* <DEDUP_REMOVED lines=12> */
.L_x_19128:
[----:B------:R-:W-:-:S07]  /*2c8e0*/  MOV R174, R16 ;  /* 0x0000001000ae7202 */ /* 0x000fce0000000f00 */
.L_x_19129:
[----:B------:R-:W-:Y:S05]  /*2c8f0*/  BSYNC B1 ;  /* 0x0000000000017941 */ /* 0x000fea0003800000 */
.L_x_19127:
        /* <DEDUP_REMOVED lines=16> */
.L_x_19133:
[----:B------:R-:W-:Y:S05]  /*2ca00*/  BSYNC B2 ;  /* 0x0000000000027941 */ /* 0x000fea0003800000 */
.L_x_19132:
        /* <DEDUP_REMOVED lines=44> */
.L_x_19131:
[----:B------:R-:W-:Y:S05]  /*2ccd0*/  BSYNC B1 ;  /* 0x0000000000017941 */ /* 0x000fea0003800000 */
.L_x_19130:
        /* <DEDUP_REMOVED lines=10> */
.L_x_19126:
        /* <DEDUP_REMOVED lines=12> */
.L_x_19135:
[----:B------:R-:W-:-:S07]  /*2ce40*/  MOV R184, R16 ;  /* 0x0000001000b87202 */ /* 0x000fce0000000f00 */
.L_x_19136:
[----:B------:R-:W-:Y:S05]  /*2ce50*/  BSYNC B1 ;  /* 0x0000000000017941 */ /* 0x000fea0003800000 */
.L_x_19134:
        /* <DEDUP_REMOVED lines=16> */
.L_x_19140:
[----:B------:R-:W-:Y:S05]  /*2cf60*/  BSYNC B2 ;  /* 0x0000000000027941 */ /* 0x000fea0003800000 */
.L_x_19139:
        /* <DEDUP_REMOVED lines=44> */
.L_x_19138:
[----:B------:R-:W-:Y:S05]  /*2d230*/  BSYNC B1 ;  /* 0x0000000000017941 */ /* 0x000fea0003800000 */
.L_x_19137:
        /* <DEDUP_REMOVED lines=15> */
.L_x_19141:
        /* <DEDUP_REMOVED lines=12> */
.L_x_19144:
[----:B------:R-:W-:-:S07]  /*2d3f0*/  MOV R165, R16 ;  /* 0x0000001000a57202 */ /* 0x000fce0000000f00 */
.L_x_19145:
[----:B------:R-:W-:Y:S05]  /*2d400*/  BSYNC B1 ;  /* 0x0000000000017941 */ /* 0x000fea0003800000 */
.L_x_19143:
        /* <DEDUP_REMOVED lines=16> */
.L_x_19149:
[----:B------:R-:W-:Y:S05]  /*2d510*/  BSYNC B2 ;  /* 0x0000000000027941 */ /* 0x000fea0003800000 */
.L_x_19148:
        /* <DEDUP_REMOVED lines=44> */
.L_x_19147:
[----:B------:R-:W-:Y:S05]  /*2d7e0*/  BSYNC B1 ;  /* 0x0000000000017941 */ /* 0x000fea0003800000 */
.L_x_19146:
        /* <DEDUP_REMOVED lines=9> */
.L_x_19142:
        /* <DEDUP_REMOVED lines=12> */
.L_x_19151:
[----:B------:R-:W-:-:S07]  /*2d940*/  MOV R165, R16 ;  /* 0x0000001000a57202 */ /* 0x000fce0000000f00 */
.L_x_19152:
[----:B------:R-:W-:Y:S05]  /*2d950*/  BSYNC B1 ;  /* 0x0000000000017941 */ /* 0x000fea0003800000 */
.L_x_19150:
        /* <DEDUP_REMOVED lines=16> */
.L_x_19156:
[----:B------:R-:W-:Y:S05]  /*2da60*/  BSYNC B2 ;  /* 0x0000000000027941 */ /* 0x000fea0003800000 */
.L_x_19155:
        /* <DEDUP_REMOVED lines=44> */
.L_x_19154:
[----:B------:R-:W-:Y:S05]  /*2dd30*/  BSYNC B1 ;  /* 0x0000000000017941 */ /* 0x000fea0003800000 */
.L_x_19153:
        /* <DEDUP_REMOVED lines=12> */
.L_x_19157:
        /* <DEDUP_REMOVED lines=12> */
.L_x_19160:
[----:B------:R-:W-:-:S07]  /*2dec0*/  MOV R166, R16 ;  /* 0x0000001000a67202 */ /* 0x000fce0000000f00 */
.L_x_19161:
[----:B------:R-:W-:Y:S05]  /*2ded0*/  BSYNC B1 ;  /* 0x0000000000017941 */ /* 0x000fea0003800000 */
.L_x_19159:
        /* <DEDUP_REMOVED lines=16> */
.L_x_19165:
[----:B------:R-:W-:Y:S05]  /*2dfe0*/  BSYNC B2 ;  /* 0x0000000000027941 */ /* 0x000fea0003800000 */
.L_x_19164:
        /* <DEDUP_REMOVED lines=44> */
.L_x_19163:
[----:B------:R-:W-:Y:S05]  /*2e2b0*/  BSYNC B1 ;  /* 0x0000000000017941 */ /* 0x000fea0003800000 */
.L_x_19162:
        /* <DEDUP_REMOVED lines=10> */
.L_x_19158:
        /* <DEDUP_REMOVED lines=12> */
.L_x_19167:
[----:B------:R-:W-:-:S07]  /*2e420*/  MOV R166, R16 ;  /* 0x0000001000a67202 */ /* 0x000fce0000000f00 */
.L_x_19168:
[----:B------:R-:W-:Y:S05]  /*2e430*/  BSYNC B1 ;  /* 0x0000000000017941 */ /* 0x000fea0003800000 */
.L_x_19166:
        /* <DEDUP_REMOVED lines=16> */
.L_x_19172:
[----:B------:R-:W-:Y:S05]  /*2e540*/  BSYNC B2 ;  /* 0x0000000000027941 */ /* 0x000fea0003800000 */
.L_x_19171:
        /* <DEDUP_REMOVED lines=44> */
.L_x_19170:
[----:B------:R-:W-:Y:S05]  /*2e810*/  BSYNC B1 ;  /* 0x0000000000017941 */ /* 0x000fea0003800000 */
.L_x_19169:
[----:B------:R-:W-:-:S05]  /*2e820*/  I2FP.F32.U32 R166, R166 ;  /* 0x000000a600a67245 */ /* 0x000fca0000201000 */
[----:B------:R-:W-:-:S05]  /*2e830*/  FFMA.FTZ R166, R166, R201, 1.1641532182693481445e-10 ;  /* 0x2f000000a6a67423 */ /* 0x000fca00000100c9 */
[----:B------:R-:W-:Y:S01]  /*2e840*/  FSETP.GTU.FTZ.AND P4, PT, R166, R194, PT ;  /* 0x000000c2a600720b */ /* 0x000fe20003f9c000 */
[C---:B------:R-:W-:Y:S01]  /*2e850*/  IMAD.U32 R166, R167.reuse, 0x10000, RZ ;  /* 0x00010000a7a67824 */ /* 0x040fe200078e00ff */
[----:B------:R-:W-:-:S03]  /*2e860*/  PRMT R167, R167, 0x7632, R167 ;  /* 0x00007632a7a77816 */ /* 0x000fc600000000a7 */
[----:B------:R-:W-:-:S05]  /*2e870*/  FMUL.FTZ R166, R166, R195 ;  /* 0x000000c3a6a67220 */ /* 0x000fca0000410000 */
[----:B------:R-:W-:Y:S01]  /*2e880*/  FSEL R166, R166, RZ, !P4 ;  /* 0x000000ffa6a67208 */ /* 0x000fe20006000000 */
[----:B------:R-:W-:Y:S06]  /*2e890*/  @P2 BRA `(.L_x_19173) ;  /* 0x0000000000142947 */ /* 0x000fec0003800000 */
[----:B------:R-:W-:Y:S01]  /*2e8a0*/  MOV R197, R184 ;  /* 0x000000b800c57202 */ /* 0x000fe20000000f00 */
[----:B------:R-:W-:Y:S06]  /*2e8b0*/  @!P1 BRA `(.L_x_19174) ;  /* 0x0000000400609947 */ /* 0x000fec0003800000 */
[----:B------:R-:W-:Y:S02]  /*2e8c0*/  IMAD.MOV.U32 R197, RZ, RZ, R184 ;  /* 0x000000ffffc57224 */ /* 0x000fe400078e00b8 */
[----:B------:R-:W-:Y:S01]  /*2e8d0*/  FADD.FTZ R166, R94, R166 ;  /* 0x000000a65ea67221 */ /* 0x000fe20000010000 */
[----:B------:R-:W-:Y:S06]  /*2e8e0*/  BRA `(.L_x_19174) ;  /* 0x0000000400547947 */ /* 0x000fec0003800000 */
.L_x_19173:
        /* <DEDUP_REMOVED lines=12> */
.L_x_19176:
[----:B------:R-:W-:-:S07]  /*2e9b0*/  MOV R177, R16 ;  /* 0x0000001000b17202 */ /* 0x000fce0000000f00 */
.L_x_19177:
[----:B------:R-:W-:Y:S05]  /*2e9c0*/  BSYNC B1 ;  /* 0x0000000000017941 */ /* 0x000fea0003800000 */
.L_x_19175:
        /* <DEDUP_REMOVED lines=16> */
.L_x_19181:
[----:B------:R-:W-:Y:S05]  /*2ead0*/  BSYNC B2 ;  /* 0x0000000000027941 */ /* 0x000fea0003800000 */
.L_x_19180:
        /* <DEDUP_REMOVED lines=44> */
.L_x_19179:
[----:B------:R-:W-:Y:S05]  /*2eda0*/  BSYNC B1 ;  /* 0x0000000000017941 */ /* 0x000fea0003800000 */
.L_x_19178:
[----:B------:R-:W-:-:S05]  /*2edb0*/  I2FP.F32.U32 R177, R177 ;  /* 0x000000b100b17245 */ /* 0x000fca0000201000 */
[----:B------:R-:W-:-:S05]  /*2edc0*/  FFMA.FTZ R177, R177, R201, 1.1641532182693481445e-10 ;  /* 0x2f000000b1b17423 */ /* 0x000fca00000100c9 */
[----:B------:R-:W-:Y:S01]  /*2edd0*/  FSETP.GTU.FTZ.AND P5, PT, R177, R194, PT ;  /* 0x000000c2b100720b */ /* 0x000fe20003fbc000 */
[----:B------:R-:W-:-:S04]  /*2ede0*/  IMAD.U32 R177, R91, 0x10000, RZ ;  /* 0x000100005bb17824 */ /* 0x000fc800078e00ff */
[----:B------:R-:W-:-:S05]  /*2edf0*/  FMUL.FTZ R177, R177, R195 ;  /* 0x000000c3b1b17220 */ /* 0x000fca0000410000 */
[----:B------:R-:W-:-:S05]  /*2ee00*/  FSEL R177, R177, RZ, !P5 ;  /* 0x000000ffb1b17208 */ /* 0x000fca0006800000 */
[----:B------:R-:W-:Y:S01]  /*2ee10*/  FADD.FTZ R166, R166, R177 ;  /* 0x000000b1a6a67221 */ /* 0x000fe20000010000 */
[----:B------:R-:W-:-:S03]  /*2ee20*/  SEL R177, RZ, 0x1, P5 ;  /* 0x00000001ffb17807 */ /* 0x000fc60002800000 */
[----:B------:R-:W-:-:S07]  /*2ee30*/  @P1 FADD.FTZ R166, R94, R166 ;  /* 0x000000a65ea61221 */ /* 0x000fce0000010000 */
.L_x_19174:
        /* <DEDUP_REMOVED lines=12> */
.L_x_19183:
[----:B------:R-:W-:-:S07]  /*2ef00*/  MOV R184, R16 ;  /* 0x0000001000b87202 */ /* 0x000fce0000000f00 */
.L_x_19184:
[----:B------:R-:W-:Y:S05]  /*2ef10*/  BSYNC B1 ;  /* 0x0000000000017941 */ /* 0x000fea0003800000 */
.L_x_19182:
        /* <DEDUP_REMOVED lines=16> */
.L_x_19188:
[----:B------:R-:W-:Y:S05]  /*2f020*/  BSYNC B2 ;  /* 0x0000000000027941 */ /* 0x000fea0003800000 */
.L_x_19187:
        /* <DEDUP_REMOVED lines=44> */
.L_x_19186:
[----:B------:R-:W-:Y:S05]  /*2f2f0*/  BSYNC B1 ;  /* 0x0000000000017941 */ /* 0x000fea0003800000 */
.L_x_19185:
        /* <DEDUP_REMOVED lines=12> */
.L_x_19189:
        /* <DEDUP_REMOVED lines=12> */
.L_x_19192:
[----:B------:R-:W-:-:S07]  /*2f480*/  MOV R178, R16 ;  /* 0x0000001000b27202 */ /* 0x000fce0000000f00 */
.L_x_19193:
[----:B------:R-:W-:Y:S05]  /*2f490*/  BSYNC B1 ;  /* 0x0000000000017941 */ /* 0x000fea0003800000 */
.L_x_19191:
        /* <DEDUP_REMOVED lines=16> */
.L_x_19197:
[----:B------:R-:W-:Y:S05]  /*2f5a0*/  BSYNC B2 ;  /* 0x0000000000027941 */ /* 0x000fea0003800000 */
.L_x_19196:
        /* <DEDUP_REMOVED lines=44> */
.L_x_19195:
[----:B------:R-:W-:Y:S05]  /*2f870*/  BSYNC B1 ;  /* 0x0000000000017941 */ /* 0x000fea0003800000 */
.L_x_19194:
        /* <DEDUP_REMOVED lines=8> */
[----:B------:R-:W-:-:S03]  /*2f900*/  SEL R178, RZ, 0x1, P2 ;  /* 0x00000001ffb27807 */ /* 0x000fc60001000000 */
[----:B------:R-:W-:-:S07]  /*2f910*/  @P1 FADD.FTZ R167, R95, R167 ;  /* 0x000000a75fa71221 */ /* 0x000fce0000010000 */
.L_x_19190:
[----:B------:R-:W0:Y:S01]  /*2f920*/  LDC.64 R194, c[0x0][0x238] ;  /* 0x00008e00ffc27b82 */ /* 0x000e220000000a00 */
[----:B------:R-:W-:Y:S02]  /*2f930*/  SEL R196, RZ, 0x1000000, P5 ;  /* 0x01000000ffc47807 */ /* 0x000fe40002800000 */
[----:B------:R-:W-:Y:S02]  /*2f940*/  SEL R197, RZ, 0x10000, P4 ;  /* 0x00010000ffc57807 */ /* 0x000fe40002000000 */
[C---:B------:R-:W-:Y:S02]  /*2f950*/  LOP3.LUT P4, RZ, R179.reuse, 0x2, RZ, 0xc0, !PT ;  /* 0x00000002b3ff7812 */ /* 0x040fe4000788c0ff */
[C---:B------:R-:W-:Y:S01]  /*2f960*/  LOP3.LUT P5, RZ, R179.reuse, 0x1, RZ, 0xc0, !PT ;  /* 0x00000001b3ff7812 */ /* 0x040fe200078ac0ff */
[----:B------:R-:W1:Y:S01]  /*2f970*/  LDC.64 R202, c[0x0][0x240] ;  /* 0x00009000ffca7b82 */ /* 0x000e620000000a00 */
[C---:B------:R-:W-:Y:S02]  /*2f980*/  LOP3.LUT P6, RZ, R179.reuse, 0x4, RZ, 0xc0, !PT ;  /* 0x00000004b3ff7812 */ /* 0x040fe400078cc0ff */
[----:B------:R-:W-:-:S02]  /*2f990*/  LOP3.LUT P2, RZ, R179, 0x8, RZ, 0xc0, !PT ;  /* 0x00000008b3ff7812 */ /* 0x000fc4000784c0ff */
[----:B------:R-:W-:Y:S02]  /*2f9a0*/  LOP3.LUT P1, RZ, R179, 0x10, RZ, 0xc0, !PT ;  /* 0x00000010b3ff7812 */ /* 0x000fe4000782c0ff */
[----:B------:R-:W-:-:S05]  /*2f9b0*/  SEL R198, RZ, 0x1, P2 ;  /* 0x00000001ffc67807 */ /* 0x000fca0001000000 */
[----:B------:R-:W-:-:S04]  /*2f9c0*/  IMAD.WIDE.U32 R198, R198, 0x100, RZ ;  /* 0x00000100c6c67825 */ /* 0x000fc800078e00ff */
[----:B0-----:R-:W-:-:S05]  /*2f9d0*/  IMAD.WIDE.U32 R194, R186, 0x20, R194 ;  /* 0x00000020bac27825 */ /* 0x001fca00078e00c2 */
[----:B------:R-:W-:Y:S04]  /*2f9e0*/  STG.E.128 desc[UR6][R194.64], R28 ;  /* 0x0000001cc2007986 */ /* 0x000fe8000c101d06 */
[----:B------:R0:W-:Y:S02]  /*2f9f0*/  STG.E.128 desc[UR6][R194.64+0x10], R164 ;  /* 0x000010a4c2007986 */ /* 0x0001e4000c101d06 */
[----:B0-----:R-:W-:-:S04]  /*2fa00*/  SEL R194, RZ, 0x100, P3 ;  /* 0x00000100ffc27807 */ /* 0x001fc80001800000 */
[----:B------:R-:W-:Y:S02]  /*2fa10*/  LOP3.LUT R196, R194, R196, R197, 0xfe, !PT ;  /* 0x000000c4c2c47212 */ /* 0x000fe400078efec5 */
[----:B------:R-:W-:Y:S02]  /*2fa20*/  SEL R194, RZ, 0x1, P4 ;  /* 0x00000001ffc27807 */ /* 0x000fe40002000000 */
[----:B------:R-:W-:-:S03]  /*2fa30*/  SEL R197, RZ, 0x1, P5 ;  /* 0x00000001ffc57807 */ /* 0x000fc60002800000 */
[----:B------:R-:W-:-:S05]  /*2fa40*/  IMAD.WIDE.U32 R194, R194, 0x1000000, RZ ;  /* 0x01000000c2c27825 */ /* 0x000fca00078e00ff */
[----:B------:R-:W-:Y:S02]  /*2fa50*/  LOP3.LUT R195, R195, R196, R197, 0xfe, !PT ;  /* 0x000000c4c3c37212 */ /* 0x000fe400078efec5 */
[----:B------:R-:W-:-:S05]  /*2fa60*/  SEL R196, RZ, 0x1, P6 ;  /* 0x00000001ffc47807 */ /* 0x000fca0003000000 */
        /* <DEDUP_REMOVED lines=28> */
.L_x_19198:
        /* <DEDUP_REMOVED lines=218> */
.L_x_19212:
[----:B------:R-:W2:Y:S04]  /*309d0*/  LDL R203, [R1+0xcc] ;  /* 0x0000cc0001cb7983 */ /* 0x000ea80000100800 */
[----:B------:R-:W3:Y:S04]  /*309e0*/  LDL R202, [R1+0x7c] ;  /* 0x00007c0001ca7983 */ /* 0x000ee80000100800 */
[----:B------:R-:W4:Y:S01]  /*309f0*/  LDL R201, [R1+0xc4] ;  /* 0x0000c40001c97983 */ /* 0x000f220000100800 */
[----:B-1----:R-:W-:Y:S01]  /*30a00*/  FADD.FTZ R195, R198, R195 ;  /* 0x000000c3c6c37221 */ /* 0x002fe20000010000 */
[----:B------:R-:W-:Y:S01]  /*30a10*/  ISETP.NE.AND P1, PT, RZ, UR24, PT ;  /* 0x00000018ff007c0c */ /* 0x000fe2000bf25270 */
[----:B------:R-:W1:Y:S01]  /*30a20*/  @!P2 LDC.64 R196, c[0x0][0x250] ;  /* 0x00009400ffc4ab82 */ /* 0x000e620000000a00 */
[----:B------:R0:W-:Y:S04]  /*30a30*/  STL [R1+0xd4], R12 ;  /* 0x0000d40c01007387 */ /* 0x0001e80000100800 */
[----:B0-----:R-:W3:Y:S01]  /*30a40*/  LDL R12, [R1+0x84] ;  /* 0x00008400010c7983 */ /* 0x001ee20000100800 */
[----:B------:R-:W-:Y:S01]  /*30a50*/  FFMA.FTZ R195, R195, R194, UR25 ;  /* 0x00000019c3c37e23 */ /* 0x000fe200080100c2 */
[----:B------:R-:W-:-:S02]  /*30a60*/  FMUL.FTZ R194, R199, R199 ;  /* 0x000000c7c7c27220 */ /* 0x000fc40000410000 */
[----:B------:R0:W-:Y:S03]  /*30a70*/  STL [R1+0xd0], R11 ;  /* 0x0000d00b01007387 */ /* 0x0001e60000100800 */
[----:B------:R-:W-:-:S05]  /*30a80*/  FSEL R194, R194, RZ, P1 ;  /* 0x000000ffc2c27208 */ /* 0x000fca0000800000 */
[----:B------:R-:W-:Y:S01]  /*30a90*/  FADD.FTZ R198, R195, R194 ;  /* 0x000000c2c3c67221 */ /* 0x000fe20000010000 */
[C---:B-1----:R-:W-:Y:S01]  /*30aa0*/  @!P2 IMAD.WIDE R196, R180.reuse, 0x4, R196 ;  /* 0x00000004b4c4a825 */ /* 0x042fe200078e02c4 */
[----:B------:R-:W1:Y:S01]  /*30ab0*/  @!P2 LDC.64 R194, c[0x0][0x258] ;  /* 0x00009600ffc2ab82 */ /* 0x000e620000000a00 */
[----:B0-----:R-:W3:Y:S03]  /*30ac0*/  LDL R11, [R1+0xb4] ;  /* 0x0000b400010b7983 */ /* 0x001ee60000100800 */
[----:B------:R-:W0:Y:S01]  /*30ad0*/  MUFU.RSQ R198, R198 ;  /* 0x000000c600c67308 */ /* 0x000e220000001400 */
[----:B------:R-:W-:Y:S01]  /*30ae0*/  @!P2 STG.E desc[UR6][R196.64], R199 ;  /* 0x000000c7c400a986 */ /* 0x000fe2000c101906 */
[----:B-1----:R-:W-:-:S05]  /*30af0*/  @!P2 IMAD.WIDE R194, R180, 0x4, R194 ;  /* 0x00000004b4c2a825 */ /* 0x002fca00078e02c2 */
[----:B0-----:R0:W-:Y:S02]  /*30b00*/  @!P2 STG.E desc[UR6][R194.64], R198 ;  /* 0x000000c6c200a986 */ /* 0x0011e4000c101906 */
[----:B0-----:R-:W-:-:S05]  /*30b10*/  FSEL R194, R199, RZ, !P1 ;  /* 0x000000ffc7c27208 */ /* 0x001fca0004800000 */
[--C-:B------:R-:W-:Y:S01]  /*30b20*/  FADD.FTZ R196, -R194, R86.reuse ;  /* 0x00000056c2c47221 */ /* 0x100fe20000010100 */
[----:B------:R-:W-:Y:S01]  /*30b30*/  PRMT R86, R100, 0x7632, R86 ;  /* 0x0000763264567816 */ /* 0x000fe20000000056 */
[C---:B------:R-:W-:Y:S01]  /*30b40*/  FADD.FTZ R195, -R194.reuse, R84 ;  /* 0x00000054c2c37221 */ /* 0x040fe20000010100 */
[C---:B------:R-:W-:Y:S01]  /*30b50*/  FADD.FTZ R199, -R194.reuse, R85 ;  /* 0x00000055c2c77221 */ /* 0x040fe20000010100 */
[----:B------:R-:W-:Y:S01]  /*30b60*/  FADD.FTZ R197, -R194, R87 ;  /* 0x00000057c2c57221 */ /* 0x000fe20000010100 */
[----:B------:R-:W-:Y:S02]  /*30b70*/  IMAD.U32 R87, R100, 0x10000, RZ ;  /* 0x0001000064577824 */ /* 0x000fe400078e00ff */
[----:B------:R-:W-:Y:S01]  /*30b80*/  FMUL.FTZ R195, R198, R195 ;  /* 0x000000c3c6c37220 */ /* 0x000fe20000410000 */
[----:B------:R-:W-:Y:S02]  /*30b90*/  IMAD.U32 R86, R86, 0x10000, RZ ;  /* 0x0001000056567824 */ /* 0x000fe400078e00ff */
[C---:B------:R-:W-:Y:S01]  /*30ba0*/  FMUL.FTZ R199, R198.reuse, R199 ;  /* 0x000000c7c6c77220 */ /* 0x040fe20000410000 */
[C---:B------:R-:W-:Y:S01]  /*30bb0*/  SHF.L.U32 R84, R101.reuse, 0x10, RZ ;  /* 0x0000001065547819 */ /* 0x040fe200000006ff */
[C---:B------:R-:W-:Y:S01]  /*30bc0*/  FMUL.FTZ R196, R198.reuse, R196 ;  /* 0x000000c4c6c47220 */ /* 0x040fe20000410000 */
[----:B------:R-:W-:Y:S01]  /*30bd0*/  PRMT R85, R101, 0x7632, R85 ;  /* 0x0000763265557816 */ /* 0x000fe20000000055 */
[----:B------:R-:W-:-:S03]  /*30be0*/  FMUL.FTZ R197, R198, R197 ;  /* 0x000000c5c6c57220 */ /* 0x000fc60000410000 */
[----:B------:R-:W-:Y:S01]  /*30bf0*/  SHF.L.U32 R85, R85, 0x10, RZ ;  /* 0x0000001055557819 */ /* 0x000fe200000006ff */
[----:B--2---:R-:W-:Y:S01]  /*30c00*/  FFMA.FTZ R87, R195, R87, R203 ;  /* 0x00000057c3577223 */ /* 0x004fe200000100cb */
[----:B----4-:R-:W-:-:S03]  /*30c10*/  FFMA.FTZ R201, R196, R84, R201 ;  /* 0x00000054c4c97223 */ /* 0x010fc600000100c9 */
[----:B---3--:R-:W-:Y:S01]  /*30c20*/  FFMA.FTZ R85, R197, R85, R202 ;  /* 0x00000055c5557223 */ /* 0x008fe200000100ca */
[----:B------:R-:W-:Y:S02]  /*30c30*/  FFMA.FTZ R86, R199, R86, R12 ;  /* 0x00000056c7567223 */ /* 0x000fe4000001000c */
[----:B------:R-:W2:Y:S03]  /*30c40*/  LDL R12, [R1+0x6c] ;  /* 0x00006c00010c7983 */ /* 0x000ea60000100800 */
[----:B------:R-:W-:Y:S02]  /*30c50*/  F2FP.BF16.F32.PACK_AB R84, R86, R87 ;  /* 0x000000575654723e */ /* 0x000fe400000010ff */
[----:B------:R-:W3:Y:S04]  /*30c60*/  LDL R87, [R1+0x74] ;  /* 0x0000740001577983 */ /* 0x000ee80000100800 */
[----:B------:R-:W4:Y:S01]  /*30c70*/  LDL R86, [R1+0xbc] ;  /* 0x0000bc0001567983 */ /* 0x000f220000100800 */
[--C-:B------:R-:W-:Y:S01]  /*30c80*/  FADD.FTZ R202, -R194, R80.reuse ;  /* 0x00000050c2ca7221 */ /* 0x100fe20000010100 */
[----:B------:R-:W-:Y:S01]  /*30c90*/  PRMT R80, R102, 0x7632, R80 ;  /* 0x0000763266507816 */ /* 0x000fe20000000050 */
[----:B------:R-:W-:Y:S01]  /*30ca0*/  FADD.FTZ R203, -R194, R81 ;  /* 0x00000051c2cb7221 */ /* 0x000fe20000010100 */
[----:B------:R-:W-:Y:S01]  /*30cb0*/  SHF.L.U32 R81, R102, 0x10, RZ ;  /* 0x0000001066517819 */ /* 0x000fe200000006ff */
[----:B------:R-:W-:-:S02]  /*30cc0*/  FMUL.FTZ R202, R198, R202 ;  /* 0x000000cac6ca7220 */ /* 0x000fc40000410000 */
[----:B------:R-:W-:Y:S02]  /*30cd0*/  IMAD.U32 R80, R80, 0x10000, RZ ;  /* 0x0001000050507824 */ /* 0x000fe400078e00ff */
[----:B------:R-:W-:Y:S01]  /*30ce0*/  FMUL.FTZ R203, R198, R203 ;  /* 0x000000cbc6cb7220 */ /* 0x000fe20000410000 */
[C---:B------:R-:W-:Y:S01]  /*30cf0*/  FADD.FTZ R82, -R194.reuse, R82 ;  /* 0x00000052c2527221 */ /* 0x040fe20000010100 */
[----:B------:R-:W-:-:S03]  /*30d00*/  FADD.FTZ R83, -R194, R83 ;  /* 0x00000053c2537221 */ /* 0x000fc60000010100 */
[C---:B------:R-:W-:Y:S01]  /*30d10*/  FMUL.FTZ R82, R198.reuse, R82 ;  /* 0x00000052c6527220 */ /* 0x040fe20000410000 */
[----:B------:R-:W-:Y:S01]  /*30d20*/  FMUL.FTZ R83, R198, R83 ;  /* 0x00000053c6537220 */ /* 0x000fe20000410000 */
[----:B------:R-:W-:Y:S01]  /*30d30*/  F2FP.BF16.F32.PACK_AB R85, R85, R201 ;  /* 0x000000c95555723e */ /* 0x000fe200000010ff */
[----:B------:R-:W-:Y:S01]  /*30d40*/  IMAD.SHL.U32 R201, R193, 0x10, RZ ;  /* 0x00000010c1c97824 */ /* 0x000fe200078e00ff */
[----:B------:R-:W-:Y:S01]  /*30d50*/  SHF.R.U32.HI R193, RZ, 0x1c, R193 ;  /* 0x0000001cffc17819 */ /* 0x000fe200000116c1 */
[----:B---3--:R-:W-:Y:S01]  /*30d60*/  FFMA.FTZ R80, R203, R80, R87 ;  /* 0x00000050cb507223 */ /* 0x008fe20000010057 */
[----:B----4-:R-:W-:-:S05]  /*30d70*/  FFMA.FTZ R81, R202, R81, R86 ;  /* 0x00000051ca517223 */ /* 0x010fca0000010056 */
[----:B------:R-:W-:Y:S02]  /*30d80*/  F2FP.BF16.F32.PACK_AB R86, R80, R81 ;  /* 0x000000515056723e */ /* 0x000fe400000010ff */
[C---:B------:R-:W-:Y:S02]  /*30d90*/  PRMT R80, R103.reuse, 0x7632, R80 ;  /* 0x0000763267507816 */ /* 0x040fe40000000050 */
[----:B------:R-:W-:-:S03]  /*30da0*/  SHF.L.U32 R81, R103, 0x10, RZ ;  /* 0x0000001067517819 */ /* 0x000fc600000006ff */
[----:B------:R-:W-:Y:S02]  /*30db0*/  IMAD.U32 R80, R80, 0x10000, RZ ;  /* 0x0001000050507824 */ /* 0x000fe400078e00ff */
[----:B------:R-:W-:Y:S02]  /*30dc0*/  FFMA.FTZ R81, R82, R81, R11 ;  /* 0x0000005152517223 */ /* 0x000fe4000001000b */
[----:B--2---:R-:W-:Y:S01]  /*30dd0*/  FFMA.FTZ R80, R83, R80, R12 ;  /* 0x0000005053507223 */ /* 0x004fe2000001000c */
[----:B------:R-:W2:Y:S04]  /*30de0*/  LDL R11, [R1+0xb8] ;  /* 0x0000b800010b7983 */ /* 0x000ea80000100800 */
[----:B------:R-:W-:Y:S01]  /*30df0*/  F2FP.BF16.F32.PACK_AB R87, R80, R81 ;  /* 0x000000515057723e */ /* 0x000fe200000010ff */
[----:B------:R-:W3:Y:S01]  /*30e00*/  LDL R12, [R1+0x68] ;  /* 0x00006800010c7983 */ /* 0x000ee20000100800 */
[----:B------:R-:W-:-:S04]  /*30e10*/  IADD3 R80, P1, R201, UR18, RZ ;  /* 0x00000012c9507c10 */ /* 0x000fc8000ff3e0ff */
[----:B------:R-:W-:-:S05]  /*30e20*/  IADD3.X R81, R193, UR19, RZ, P1, !PT ;  /* 0x00000013c1517c10 */ /* 0x000fca0008ffe4ff */
[----:B------:R0:W-:Y:S04]  /*30e30*/  STG.E.128 desc[UR6][R80.64], R84 ;  /* 0x0000005450007986 */ /* 0x0001e8000c101d06 */
[----:B0-----:R-:W4:Y:S04]  /*30e40*/  LDL R85, [R1+0x70] ;  /* 0x0000700001557983 */ /* 0x001f280000100800 */
[----:B------:R-:W2:Y:S04]  /*30e50*/  LDL R84, [R1+0xb0] ;  /* 0x0000b00001547983 */ /* 0x000ea80000100800 */
[----:B------:R-:W2:Y:S01]  /*30e60*/  LDL R86, [R1+0x78] ;  /* 0x0000780001567983 */ /* 0x000ea20000100800 */
[----:B------:R-:W-:-:S02]  /*30e70*/  PRMT R80, R162, 0x7632, R80 ;  /* 0x00007632a2507816 */ /* 0x000fc40000000050 */
[----:B------:R-:W-:Y:S01]  /*30e80*/  PRMT R81, R163, 0x7632, R81 ;  /* 0x00007632a3517816 */ /* 0x000fe20000000051 */
[----:B------:R-:W2:Y:S02]  /*30e90*/  LDL R87, [R1+0x80] ;  /* 0x0000800001577983 */ /* 0x000ea40000100800 */
[----:B------:R-:W-:Y:S01]  /*30ea0*/  IMAD.U32 R80, R80, 0x10000, RZ ;  /* 0x0001000050507824 */ /* 0x000fe200078e00ff */
[----:B------:R-:W-:-:S05]  /*30eb0*/  SHF.L.U32 R81, R81, 0x10, RZ ;  /* 0x0000001051517819 */ /* 0x000fca00000006ff */
[----:B---3--:R-:W-:Y:S01]  /*30ec0*/  FFMA.FTZ R83, R83, R81, R12 ;  /* 0x0000005153537223 */ /* 0x008fe2000001000c */
[----:B------:R-:W-:Y:S01]  /*30ed0*/  PRMT R81, R161, 0x7632, R81 ;  /* 0x00007632a1517816 */ /* 0x000fe20000000051 */
[----:B------:R0:W5:Y:S03]  /*30ee0*/  LDL.LU R12, [R1+0xd4] ;  /* 0x0000d400010c7983 */ /* 0x0001660000300800 */
[----:B------:R-:W-:Y:S01]  /*30ef0*/  SHF.L.U32 R81, R81, 0x10, RZ ;  /* 0x0000001051517819 */ /* 0x000fe200000006ff */
[----:B----4-:R-:W-:Y:S01]  /*30f00*/  FFMA.FTZ R203, R203, R80, R85 ;  /* 0x00000050cbcb7223 */ /* 0x010fe20000010055 */
[----:B------:R-:W-:Y:S01]  /*30f10*/  SHF.L.U32 R80, R163, 0x10, RZ ;  /* 0x00000010a3507819 */ /* 0x000fe200000006ff */
[----:B------:R-:W3:Y:S04]  /*30f20*/  LDL R85, [R1+0xc8] ;  /* 0x0000c80001557983 */ /* 0x000ee80000100800 */
[----:B--2---:R-:W-:Y:S01]  /*30f30*/  FFMA.FTZ R82, R82, R80, R84 ;  /* 0x0000005052527223 */ /* 0x004fe20000010054 */
[----:B------:R-:W-:-:S02]  /*30f40*/  IMAD.U32 R84, R162, 0x10000, RZ ;  /* 0x00010000a2547824 */ /* 0x000fc400078e00ff */
[----:B------:R-:W-:Y:S02]  /*30f50*/  FFMA.FTZ R81, R197, R81, R86 ;  /* 0x00000051c5517223 */ /* 0x000fe40000010056 */
[----:B------:R-:W-:Y:S02]  /*30f60*/  FFMA.FTZ R202, R202, R84, R11 ;  /* 0x00000054caca7223 */ /* 0x000fe4000001000b */
[----:B------:R0:W5:Y:S04]  /*30f70*/  LDL.LU R11, [R1+0xd0] ;  /* 0x0000d000010b7983 */ /* 0x0001680000300800 */
[----:B------:R-:W2:Y:S01]  /*30f80*/  LDL R197, [R1+0xc0] ;  /* 0x0000c00001c57983 */ /* 0x000ea20000100800 */
[----:B------:R-:W-:Y:S02]  /*30f90*/  SHF.L.U32 R84, R161, 0x10, RZ ;  /* 0x00000010a1547819 */ /* 0x000fe400000006ff */
[----:B------:R-:W-:Y:S01]  /*30fa0*/  PRMT R80, R160, 0x7632, R80 ;  /* 0x00007632a0507816 */ /* 0x000fe20000000050 */
[----:B------:R-:W4:Y:S04]  /*30fb0*/  LDL R86, [R1+0xac] ;  /* 0x0000ac0001567983 */ /* 0x000f280000100800 */
[----:B------:R-:W-:-:S04]  /*30fc0*/  IMAD.U32 R80, R80, 0x10000, RZ ;  /* 0x0001000050507824 */ /* 0x000fc800078e00ff */
[----:B------:R-:W-:Y:S02]  /*30fd0*/  FFMA.FTZ R80, R199, R80, R87 ;  /* 0x00000050c7507223 */ /* 0x000fe40000010057 */
[----:B------:R-:W4:Y:S01]  /*30fe0*/  LDL R87, [R1+0x64] ;  /* 0x0000640001577983 */ /* 0x000f220000100800 */
[----:B------:R-:W-:Y:S02]  /*30ff0*/  F2FP.BF16.F32.PACK_AB R83, R83, R82 ;  /* 0x000000525353723e */ /* 0x000fe400000010ff */
[----:B------:R-:W-:Y:S01]  /*31000*/  F2FP.BF16.F32.PACK_AB R82, R203, R202 ;  /* 0x000000cacb52723e */ /* 0x000fe200000010ff */
[----:B------:R-:W4:Y:S04]  /*31010*/  LDL R199, [R1+0x9c] ;  /* 0x00009c0001c77983 */ /* 0x000f280000100800 */
[----:B------:R-:W4:Y:S04]  /*31020*/  LDL R202, [R1+0x5c] ;  /* 0x00005c0001ca7983 */ /* 0x000f280000100800 */
[----:B------:R-:W4:Y:S01]  /*31030*/  LDL R203, [R1+0x1c] ;  /* 0x00001c0001cb7983 */ /* 0x000f220000100800 */
[----:B--2---:R-:W-:Y:S01]  /*31040*/  FFMA.FTZ R196, R196, R84, R197 ;  /* 0x00000054c4c47223 */ /* 0x004fe200000100c5 */
[----:B------:R-:W-:-:S02]  /*31050*/  IMAD.U32 R84, R160, 0x10000, RZ ;  /* 0x00010000a0547824 */ /* 0x000fc400078e00ff */
[----:B------:R-:W2:Y:S02]  /*31060*/  LDL R197, [R1+0x4c] ;  /* 0x00004c0001c57983 */ /* 0x000ea40000100800 */
[----:B---3--:R-:W-:-:S05]  /*31070*/  FFMA.FTZ R195, R195, R84, R85 ;  /* 0x00000054c3c37223 */ /* 0x008fca0000010055 */
[----:B------:R-:W-:Y:S02]  /*31080*/  F2FP.BF16.F32.PACK_AB R80, R80, R195 ;  /* 0x000000c35050723e */ /* 0x000fe400000010ff */
[----:B------:R-:W3:Y:S01]  /*31090*/  LDL R195, [R1+0xa4] ;  /* 0x0000a40001c37983 */ /* 0x000ee20000100800 */
[----:B------:R-:W-:-:S03]  /*310a0*/  F2FP.BF16.F32.PACK_AB R81, R81, R196 ;  /* 0x000000c45151723e */ /* 0x000fc600000010ff */
[----:B------:R-:W2:Y:S01]  /*310b0*/  LDL R196, [R1+0x94] ;  /* 0x0000940001c47983 */ /* 0x000ea20000100800 */
[----:B------:R-:W-:-:S03]  /*310c0*/  IADD3 R84, P1, R201, UR20, RZ ;  /* 0x00000014c9547c10 */ /* 0x000fc6000ff3e0ff */
[----:B------:R-:W2:Y:S01]  /*310d0*/  LDL R201, [R1+0x54] ;  /* 0x0000540001c97983 */ /* 0x000ea20000100800 */
[----:B------:R-:W-:-:S05]  /*310e0*/  IADD3.X R85, R193, UR21, RZ, P1, !PT ;  /* 0x00000015c1557c10 */ /* 0x000fca0008ffe4ff */
[----:B------:R1:W-:Y:S01]  /*310f0*/  STG.E.128 desc[UR6][R84.64], R80 ;  /* 0x0000005054007986 */ /* 0x0003e2000c101d06 */
[----:B------:R-:W-:Y:S02]  /*31100*/  IMAD.U32 R193, R129, 0x10000, RZ ;  /* 0x0001000081c17824 */ /* 0x000fe400078e00ff */
[----:B-1----:R-:W-:-:S04]  /*31110*/  FADD.FTZ R84, -R194, R78 ;  /* 0x0000004ec2547221 */ /* 0x002fc80000010100 */
[----:B------:R-:W-:Y:S01]  /*31120*/  FMUL.FTZ R84, R198, R84 ;  /* 0x00000054c6547220 */ /* 0x000fe20000410000 */
[--C-:B------:R-:W-:Y:S01]  /*31130*/  FADD.FTZ R82, -R194, R76.reuse ;  /* 0x0000004cc2527221 */ /* 0x100fe20000010100 */
[----:B------:R-:W-:Y:S01]  /*31140*/  PRMT R76, R128, 0x7632, R76 ;  /* 0x00007632804c7816 */ /* 0x000fe2000000004c */
[----:B------:R-:W-:Y:S01]  /*31150*/  FADD.FTZ R83, -R194, R77 ;  /* 0x0000004dc2537221 */ /* 0x000fe20000010100 */
[----:B------:R-:W-:Y:S02]  /*31160*/  IMAD.U32 R77, R128, 0x10000, RZ ;  /* 0x00010000804d7824 */ /* 0x000fe400078e00ff */
[----:B------:R-:W-:Y:S01]  /*31170*/  FMUL.FTZ R82, R198, R82 ;  /* 0x00000052c6527220 */ /* 0x000fe20000410000 */
[----:B------:R-:W-:Y:S01]  /*31180*/  SHF.L.U32 R76, R76, 0x10, RZ ;  /* 0x000000104c4c7819 */ /* 0x000fe200000006ff */
[----:B------:R-:W-:Y:S02]  /*31190*/  FMUL.FTZ R83, R198, R83 ;  /* 0x00000053c6537220 */ /* 0x000fe40000410000 */
[----:B----4-:R-:W-:-:S02]  /*311a0*/  FFMA.FTZ R77, R82, R77, R86 ;  /* 0x0000004d524d7223 */ /* 0x010fc40000010056 */
[----:B------:R-:W-:Y:S01]  /*311b0*/  FFMA.FTZ R76, R83, R76, R87 ;  /* 0x0000004c534c7223 */ /* 0x000fe20000010057 */
[C---:B------:R-:W-:Y:S01]  /*311c0*/  FADD.FTZ R80, -R194.reuse, R72 ;  /* 0x00000048c2507221 */ /* 0x040fe20000010100 */
[C-C-:B------:R-:W-:Y:S01]  /*311d0*/  FADD.FTZ R86, -R194.reuse, R79.reuse ;  /* 0x0000004fc2567221 */ /* 0x140fe20000010100 */
[C---:B------:R-:W-:Y:S01]  /*311e0*/  FADD.FTZ R72, -R194.reuse, R74 ;  /* 0x0000004ac2487221 */ /* 0x040fe20000010100 */
[----:B------:R-:W-:Y:S01]  /*311f0*/  PRMT R79, R131, 0x7632, R79 ;  /* 0x00007632834f7816 */ /* 0x000fe2000000004f */
[----:B------:R-:W-:Y:S01]  /*31200*/  FADD.FTZ R87, -R194, R75 ;  /* 0x0000004bc2577221 */ /* 0x000fe20000010100 */
[----:B------:R-:W-:Y:S02]  /*31210*/  F2FP.BF16.F32.PACK_AB R76, R76, R77 ;  /* 0x0000004d4c4c723e */ /* 0x000fe400000010ff */
[----:B------:R-:W-:Y:S01]  /*31220*/  PRMT R77, R129, 0x7632, R77 ;  /* 0x00007632814d7816 */ /* 0x000fe2000000004d */
[----:B------:R-:W-:Y:S01]  /*31230*/  FADD.FTZ R85, -R194, R73 ;  /* 0x00000049c2557221 */ /* 0x000fe20000010100 */
[----:B------:R-:W-:Y:S01]  /*31240*/  FMUL.FTZ R75, R198, R72 ;  /* 0x00000048c64b7220 */ /* 0x000fe20000410000 */
[----:B------:R-:W-:Y:S01]  /*31250*/  SHF.L.U32 R79, R79, 0x10, RZ ;  /* 0x000000104f4f7819 */ /* 0x000fe200000006ff */
[----:B------:R-:W-:Y:S01]  /*31260*/  IMAD.U32 R72, R131, 0x10000, RZ ;  /* 0x0001000083487824 */ /* 0x000fe200078e00ff */
[----:B------:R-:W-:Y:S01]  /*31270*/  SHF.L.U32 R73, R130, 0x10, RZ ;  /* 0x0000001082497819 */ /* 0x000fe200000006ff */
[C---:B------:R-:W-:Y:S01]  /*31280*/  FMUL.FTZ R74, R198.reuse, R80 ;  /* 0x00000050c64a7220 */ /* 0x040fe20000410000 */
[----:B------:R-:W-:Y:S01]  /*31290*/  SHF.L.U32 R77, R77, 0x10, RZ ;  /* 0x000000104d4d7819 */ /* 0x000fe200000006ff */
[C---:B------:R-:W-:Y:S01]  /*312a0*/  FMUL.FTZ R87, R198.reuse, R87 ;  /* 0x00000057c6577220 */ /* 0x040fe20000410000 */
[----:B------:R-:W-:Y:S01]  /*312b0*/  FMUL.FTZ R86, R198, R86 ;  /* 0x00000056c6567220 */ /* 0x000fe20000410000 */
[----:B------:R-:W-:Y:S01]  /*312c0*/  FFMA.FTZ R73, R74, R73, R199 ;  /* 0x000000494a497223 */ /* 0x000fe200000100c7 */
[----:B------:R-:W1:Y:S01]  /*312d0*/  LDC.64 R80, c[0x0][0x2b8] ;  /* 0x0000ae00ff507b82 */ /* 0x000e620000000a00 */
[----:B------:R-:W4:Y:S01]  /*312e0*/  LDL R199, [R1+0x60] ;  /* 0x0000600001c77983 */ /* 0x000f220000100800 */
[----:B------:R-:W-:Y:S01]  /*312f0*/  FFMA.FTZ R77, R86, R77, R202 ;  /* 0x0000004d564d7223 */ /* 0x000fe200000100ca */
[----:B---3--:R-:W-:Y:S01]  /*31300*/  FFMA.FTZ R193, R84, R193, R195 ;  /* 0x000000c154c17223 */ /* 0x008fe200000100c3 */
[----:B--2---:R-:W-:Y:S01]  /*31310*/  FFMA.FTZ R79, R87, R79, R197 ;  /* 0x0000004f574f7223 */ /* 0x004fe200000100c5 */
[----:B------:R-:W2:Y:S01]  /*31320*/  LDL R195, [R1+0x48] ;  /* 0x0000480001c37983 */ /* 0x000ea20000100800 */
[----:B------:R-:W-:-:S03]  /*31330*/  FFMA.FTZ R72, R75, R72, R196 ;  /* 0x000000484b487223 */ /* 0x000fc600000100c4 */
[----:B------:R-:W3:Y:S04]  /*31340*/  LDL R196, [R1+0x98] ;  /* 0x0000980001c47983 */ /* 0x000ee80000100800 */
[----:B------:R-:W4:Y:S01]  /*31350*/  LDL R197, [R1+0x90] ;  /* 0x0000900001c57983 */ /* 0x000f220000100800 */
[----:B------:R-:W-:-:S03]  /*31360*/  F2FP.BF16.F32.PACK_AB R77, R77, R193 ;  /* 0x000000c14d4d723e */ /* 0x000fc600000010ff */
[----:B------:R-:W4:Y:S01]  /*31370*/  LDL R193, [R1+0xa8] ;  /* 0x0000a80001c17983 */ /* 0x000f220000100800 */
[----:B------:R-:W-:Y:S01]  /*31380*/  PRMT R78, R130, 0x7632, R78 ;  /* 0x00007632824e7816 */ /* 0x000fe2000000004e */
[----:B------:R-:W-:Y:S02]  /*31390*/  FMUL.FTZ R85, R198, R85 ;  /* 0x00000055c6557220 */ /* 0x000fe40000410000 */
[----:B------:R-:W4:Y:S02]  /*313a0*/  LDL R202, [R1+0x50] ;  /* 0x0000500001ca7983 */ /* 0x000f240000100800 */
[----:B------:R-:W-:-:S04]  /*313b0*/  IMAD.U32 R78, R78, 0x10000, RZ ;  /* 0x000100004e4e7824 */ /* 0x000fc800078e00ff */
[----:B------:R-:W-:Y:S01]  /*313c0*/  FFMA.FTZ R78, R85, R78, R201 ;  /* 0x0000004e554e7223 */ /* 0x000fe200000100c9 */
[----:B------:R-:W-:Y:S01]  /*313d0*/  F2FP.BF16.F32.PACK_AB R79, R79, R72 ;  /* 0x000000484f4f723e */ /* 0x000fe200000010ff */
[----:B------:R-:W4:Y:S03]  /*313e0*/  LDL R201, [R1+0x58] ;  /* 0x0000580001c97983 */ /* 0x000f260000100800 */
[----:B------:R-:W-:Y:S01]  /*313f0*/  F2FP.BF16.F32.PACK_AB R78, R78, R73 ;  /* 0x000000494e4e723e */ /* 0x000fe200000010ff */
[----:B-1----:R-:W-:-:S05]  /*31400*/  IMAD.WIDE.U32 R72, R190, 0x10, R80 ;  /* 0x00000010be487825 */ /* 0x002fca00078e0050 */
[----:B------:R1:W-:Y:S02]  /*31410*/  STG.E.128 desc[UR6][R72.64], R76 ;  /* 0x0000004c48007986 */ /* 0x0003e4000c101d06 */
[----:B-1----:R-:W-:-:S04]  /*31420*/  PRMT R72, R159, 0x7632, R72 ;  /* 0x000076329f487816 */ /* 0x002fc80000000048 */
[----:B------:R-:W-:Y:S01]  /*31430*/  SHF.L.U32 R72, R72, 0x10, RZ ;  /* 0x0000001048487819 */ /* 0x000fe200000006ff */
[----:B------:R-:W-:Y:S01]  /*31440*/  IMAD.U32 R78, R158, 0x10000, RZ ;  /* 0x000100009e4e7824 */ /* 0x000fe200078e00ff */
[----:B------:R-:W-:-:S03]  /*31450*/  SHF.L.U32 R79, R159, 0x10, RZ ;  /* 0x000000109f4f7819 */ /* 0x000fc600000006ff */
[----:B--2---:R-:W-:Y:S02]  /*31460*/  FFMA.FTZ R87, R87, R72, R195 ;  /* 0x0000004857577223 */ /* 0x004fe400000100c3 */
[----:B------:R-:W2:Y:S01]  /*31470*/  LDL R195, [R1+0xa0] ;  /* 0x0000a00001c37983 */ /* 0x000ea20000100800 */
[----:B------:R-:W-:Y:S01]  /*31480*/  PRMT R72, R156, 0x7632, R72 ;  /* 0x000076329c487816 */ /* 0x000fe20000000048 */
[----:B---3--:R-:W-:Y:S02]  /*31490*/  FFMA.FTZ R74, R74, R78, R196 ;  /* 0x0000004e4a4a7223 */ /* 0x008fe400000100c4 */
[----:B------:R-:W3:Y:S02]  /*314a0*/  LDL R196, [R1+0x34] ;  /* 0x0000340001c47983 */ /* 0x000ee40000100800 */
[----:B------:R-:W-:Y:S02]  /*314b0*/  IMAD.U32 R72, R72, 0x10000, RZ ;  /* 0x0001000048487824 */ /* 0x000fe400078e00ff */
[----:B----4-:R-:W-:Y:S01]  /*314c0*/  FFMA.FTZ R75, R75, R79, R197 ;  /* 0x0000004f4b4b7223 */ /* 0x010fe200000100c5 */
[----:B------:R-:W-:Y:S01]  /*314d0*/  IMAD.U32 R78, R156, 0x10000, RZ ;  /* 0x000100009c4e7824 */ /* 0x000fe200078e00ff */
[----:B------:R-:W4:Y:S01]  /*314e0*/  LDL R197, [R1+0x8c] ;  /* 0x00008c0001c57983 */ /* 0x000f220000100800 */
[----:B------:R-:W-:-:S03]  /*314f0*/  FFMA.FTZ R72, R83, R72, R199 ;  /* 0x0000004853487223 */ /* 0x000fc600000100c7 */
[----:B------:R-:W4:Y:S01]  /*31500*/  LDL R83, [R1+0x3c] ;  /* 0x00003c0001537983 */ /* 0x000f220000100800 */
[----:B------:R-:W-:-:S03]  /*31510*/  FFMA.FTZ R82, R82, R78, R193 ;  /* 0x0000004e52527223 */ /* 0x000fc600000100c1 */
[----:B------:R-:W4:Y:S01]  /*31520*/  LDL R193, [R1+0x2c] ;  /* 0x00002c0001c17983 */ /* 0x000f220000100800 */
[----:B------:R-:W-:-:S03]  /*31530*/  PRMT R76, R158, 0x7632, R76 ;  /* 0x000076329e4c7816 */ /* 0x000fc6000000004c */
[----:B------:R-:W4:Y:S02]  /*31540*/  LDL R199, [R1+0x44] ;  /* 0x0000440001c77983 */ /* 0x000f240000100800 */
[----:B------:R-:W-:Y:S01]  /*31550*/  IMAD.U32 R76, R76, 0x10000, RZ ;  /* 0x000100004c4c7824 */ /* 0x000fe200078e00ff */
[----:B------:R-:W-:-:S03]  /*31560*/  PRMT R73, R157, 0x7632, R73 ;  /* 0x000076329d497816 */ /* 0x000fc60000000049 */
[----:B------:R-:W-:Y:S02]  /*31570*/  FFMA.FTZ R85, R85, R76, R202 ;  /* 0x0000004c55557223 */ /* 0x000fe400000100ca */
[----:B------:R-:W1:Y:S01]  /*31580*/  LDC.64 R76, c[0x0][0x2c0] ;  /* 0x0000b000ff4c7b82 */ /* 0x000e620000000a00 */
[----:B------:R-:W-:Y:S01]  /*31590*/  SHF.L.U32 R79, R157, 0x10, RZ ;  /* 0x000000109d4f7819 */ /* 0x000fe200000006ff */
[C---:B------:R-:W-:Y:S01]  /*315a0*/  FADD.FTZ R70, -R194.reuse, R70 ;  /* 0x00000046c2467221 */ /* 0x040fe20000010100 */
[----:B------:R-:W-:Y:S01]  /*315b0*/  SHF.L.U32 R73, R73, 0x10, RZ ;  /* 0x0000001049497819 */ /* 0x000fe200000006ff */
[----:B------:R-:W-:Y:S01]  /*315c0*/  FADD.FTZ R71, -R194, R71 ;  /* 0x00000047c2477221 */ /* 0x000fe20000010100 */
[----:B------:R-:W-:Y:S01]  /*315d0*/  F2FP.BF16.F32.PACK_AB R75, R87, R75 ;  /* 0x0000004b574b723e */ /* 0x000fe200000010ff */
[----:B------:R-:W4:Y:S02]  /*315e0*/  LDL R202, [R1+0x10] ;  /* 0x0000100001ca7983 */ /* 0x000f240000100800 */
[----:B------:R-:W-:-:S02]  /*315f0*/  FFMA.FTZ R73, R86, R73, R201 ;  /* 0x0000004956497223 */ /* 0x000fc400000100c9 */
[----:B------:R-:W4:Y:S01]  /*31600*/  LDL R86, [R1+0x14] ;  /* 0x0000140001567983 */ /* 0x000f220000100800 */
[----:B------:R-:W-:Y:S02]  /*31610*/  F2FP.BF16.F32.PACK_AB R74, R85, R74 ;  /* 0x0000004a554a723e */ /* 0x000fe400000010ff */
[----:B------:R-:W-:Y:S01]  /*31620*/  F2FP.BF16.F32.PACK_AB R72, R72, R82 ;  /* 0x000000524848723e */ /* 0x000fe200000010ff */
[----:B------:R-:W4:Y:S01]  /*31630*/  LDL R201, [R1+0x20] ;  /* 0x0000200001c97983 */ /* 0x000f220000100800 */
[----:B--2---:R-:W-:-:S03]  /*31640*/  FFMA.FTZ R84, R84, R79, R195 ;  /* 0x0000004f54547223 */ /* 0x004fc600000100c3 */
[----:B------:R-:W2:Y:S01]  /*31650*/  LDL R195, [R1+0x24] ;  /* 0x0000240001c37983 */ /* 0x000ea20000100800 */
[----:B-1----:R-:W-:Y:S01]  /*31660*/  IMAD.WIDE.U32 R78, R190, 0x10, R76 ;  /* 0x00000010be4e7825 */ /* 0x002fe200078e004c */
[----:B------:R-:W-:-:S05]  /*31670*/  F2FP.BF16.F32.PACK_AB R73, R73, R84 ;  /* 0x000000544949723e */ /* 0x000fca00000010ff */
[----:B------:R1:W-:Y:S02]  /*31680*/  STG.E.128 desc[UR6][R78.64], R72 ;  /* 0x000000484e007986 */ /* 0x0003e4000c101d06 */
[C-C-:B-1----:R-:W-:Y:S01]  /*31690*/  FADD.FTZ R74, -R194.reuse, R64.reuse ;  /* 0x00000040c24a7221 */ /* 0x142fe20000010100 */
[----:B------:R-:W-:Y:S01]  /*316a0*/  PRMT R64, R125, 0x7632, R64 ;  /* 0x000076327d407816 */ /* 0x000fe20000000040 */
[C---:B------:R-:W-:Y:S01]  /*316b0*/  FADD.FTZ R72, -R194.reuse, R68 ;  /* 0x00000044c2487221 */ /* 0x040fe20000010100 */
[C---:B------:R-:W-:Y:S01]  /*316c0*/  FADD.FTZ R75, -R194.reuse, R66 ;  /* 0x00000042c24b7221 */ /* 0x040fe20000010100 */
[----:B------:R-:W-:Y:S01]  /*316d0*/  FADD.FTZ R79, -R194, R67 ;  /* 0x00000043c24f7221 */ /* 0x000fe20000010100 */
[----:B------:R-:W-:Y:S01]  /*316e0*/  SHF.L.U32 R64, R64, 0x10, RZ ;  /* 0x0000001040407819 */ /* 0x000fe200000006ff */
[----:B------:R-:W-:Y:S01]  /*316f0*/  FADD.FTZ R73, -R194, R69 ;  /* 0x00000045c2497221 */ /* 0x000fe20000010100 */
[C---:B------:R-:W-:Y:S01]  /*31700*/  FMUL.FTZ R67, R198.reuse, R70 ;  /* 0x00000046c6437220 */ /* 0x040fe20000410000 */
[C---:B------:R-:W-:Y:S01]  /*31710*/  FMUL.FTZ R66, R198.reuse, R71 ;  /* 0x00000047c6427220 */ /* 0x040fe20000410000 */
[----:B------:R-:W-:Y:S01]  /*31720*/  FMUL.FTZ R72, R198, R72 ;  /* 0x00000048c6487220 */ /* 0x000fe20000410000 */
[----:B------:R-:W-:-:S02]  /*31730*/  IMAD.U32 R69, R124, 0x10000, RZ ;  /* 0x000100007c457824 */ /* 0x000fc400078e00ff */
[----:B------:R-:W-:Y:S02]  /*31740*/  IMAD.U32 R70, R125, 0x10000, RZ ;  /* 0x000100007d467824 */ /* 0x000fe400078e00ff */
[----:B---3--:R-:W-:Y:S01]  /*31750*/  FFMA.FTZ R82, R66, R64, R196 ;  /* 0x0000004042527223 */ /* 0x008fe200000100c4 */
[----:B----4-:R-:W-:Y:S01]  /*31760*/  FFMA.FTZ R69, R72, R69, R197 ;  /* 0x0000004548457223 */ /* 0x010fe200000100c5 */
[----:B------:R-:W-:Y:S01]  /*31770*/  FMUL.FTZ R74, R198, R74 ;  /* 0x0000004ac64a7220 */ /* 0x000fe20000410000 */
[----:B------:R-:W-:Y:S01]  /*31780*/  FFMA.FTZ R64, R67, R70, R83 ;  /* 0x0000004643407223 */ /* 0x000fe20000010053 */
[----:B------:R-:W-:Y:S01]  /*31790*/  SHF.L.U32 R70, R126, 0x10, RZ ;  /* 0x000000107e467819 */ /* 0x000fe200000006ff */
[----:B------:R-:W3:Y:S04]  /*317a0*/  LDL R197, [R1+0x40] ;  /* 0x0000400001c57983 */ /* 0x000ee80000100800 */
[----:B------:R-:W-:Y:S01]  /*317b0*/  FFMA.FTZ R70, R74, R70, R193 ;  /* 0x000000464a467223 */ /* 0x000fe200000100c1 */
[----:B------:R-:W-:Y:S01]  /*317c0*/  PRMT R68, R124, 0x7632, R68 ;  /* 0x000076327c447816 */ /* 0x000fe20000000044 */
[----:B------:R-:W4:Y:S01]  /*317d0*/  LDL R193, [R1+0x38] ;  /* 0x0000380001c17983 */ /* 0x000f220000100800 */
[----:B------:R-:W-:-:S02]  /*317e0*/  FMUL.FTZ R73, R198, R73 ;  /* 0x00000049c6497220 */ /* 0x000fc40000410000 */
[----:B------:R-:W-:Y:S01]  /*317f0*/  SHF.L.U32 R68, R68, 0x10, RZ ;  /* 0x0000001044447819 */ /* 0x000fe200000006ff */
[----:B------:R-:W-:Y:S01]  /*31800*/  FADD.FTZ R78, -R194, R65 ;  /* 0x00000041c24e7221 */ /* 0x000fe20000010100 */
[C---:B------:R-:W-:Y:S01]  /*31810*/  FMUL.FTZ R75, R198.reuse, R75 ;  /* 0x0000004bc64b7220 */ /* 0x040fe20000410000 */
[----:B------:R-:W-:Y:S01]  /*31820*/  FMUL.FTZ R79, R198, R79 ;  /* 0x0000004fc64f7220 */ /* 0x000fe20000410000 */
[----:B------:R-:W4:Y:S01]  /*31830*/  LDL R196, [R1+0x18] ;  /* 0x0000180001c47983 */ /* 0x000f220000100800 */
[----:B------:R-:W-:Y:S01]  /*31840*/  FFMA.FTZ R68, R73, R68, R199 ;  /* 0x0000004449447223 */ /* 0x000fe200000100c7 */
[----:B------:R-:W-:Y:S01]  /*31850*/  PRMT R65, R126, 0x7632, R65 ;  /* 0x000076327e417816 */ /* 0x000fe20000000041 */
[----:B------:R-:W-:Y:S01]  /*31860*/  FMUL.FTZ R78, R198, R78 ;  /* 0x0000004ec64e7220 */ /* 0x000fe20000410000 */
[----:B------:R-:W-:Y:S01]  /*31870*/  IMAD.U32 R83, R127, 0x10000, RZ ;  /* 0x000100007f537824 */ /* 0x000fe200078e00ff */
[----:B------:R-:W4:Y:S01]  /*31880*/  LDL R199, [R1+0x30] ;  /* 0x0000300001c77983 */ /* 0x000f220000100800 */
[----:B------:R-:W-:-:S02]  /*31890*/  F2FP.BF16.F32.PACK_AB R68, R68, R69 ;  /* 0x000000454444723e */ /* 0x000fc400000010ff */
[----:B------:R-:W-:Y:S01]  /*318a0*/  PRMT R69, R127, 0x7632, R69 ;  /* 0x000076327f457816 */ /* 0x000fe20000000045 */
[----:B------:R-:W-:-:S03]  /*318b0*/  IMAD.U32 R65, R65, 0x10000, RZ ;  /* 0x0001000041417824 */ /* 0x000fc600078e00ff */
[----:B------:R-:W-:Y:S01]  /*318c0*/  SHF.L.U32 R69, R69, 0x10, RZ ;  /* 0x0000001045457819 */ /* 0x000fe200000006ff */
[----:B------:R-:W-:-:S04]  /*318d0*/  FFMA.FTZ R83, R75, R83, R203 ;  /* 0x000000534b537223 */ /* 0x000fc800000100cb */
[----:B------:R-:W-:Y:S01]  /*318e0*/  FFMA.FTZ R71, R79, R69, R86 ;  /* 0x000000454f477223 */ /* 0x000fe20000010056 */
[----:B------:R-:W-:Y:S01]  /*318f0*/  F2FP.BF16.F32.PACK_AB R69, R82, R64 ;  /* 0x000000405245723e */ /* 0x000fe200000010ff */
[----:B------:R-:W4:Y:S03]  /*31900*/  LDL R86, [R1+0x88] ;  /* 0x0000880001567983 */ /* 0x000f260000100800 */
[----:B------:R-:W-:Y:S01]  /*31910*/  F2FP.BF16.F32.PACK_AB R71, R71, R83 ;  /* 0x000000534747723e */ /* 0x000fe200000010ff */
[----:B--2---:R-:W-:Y:S02]  /*31920*/  FFMA.FTZ R65, R78, R65, R195 ;  /* 0x000000414e417223 */ /* 0x004fe400000100c3 */
[----:B------:R-:W2:Y:S03]  /*31930*/  LDL R195, [R1+0x28] ;  /* 0x0000280001c37983 */ /* 0x000ea60000100800 */
[----:B------:R-:W-:Y:S01]  /*31940*/  F2FP.BF16.F32.PACK_AB R70, R65, R70 ;  /* 0x000000464146723e */ /* 0x000fe200000010ff */
[----:B------:R-:W-:-:S05]  /*31950*/  IMAD.WIDE.U32 R64, R188, 0x10, R80 ;  /* 0x00000010bc407825 */ /* 0x000fca00078e0050 */
[----:B------:R1:W-:Y:S02]  /*31960*/  STG.E.128 desc[UR6][R64.64], R68 ;  /* 0x0000004440007986 */ /* 0x0003e4000c101d06 */
[----:B-1----:R-:W-:-:S04]  /*31970*/  PRMT R64, R155, 0x7632, R64 ;  /* 0x000076329b407816 */ /* 0x002fc80000000040 */
[----:B------:R-:W-:-:S05]  /*31980*/  SHF.L.U32 R64, R64, 0x10, RZ ;  /* 0x0000001040407819 */ /* 0x000fca00000006ff */
[----:B------:R-:W-:Y:S01]  /*31990*/  FFMA.FTZ R70, R79, R64, R202 ;  /* 0x000000404f467223 */ /* 0x000fe200000100ca */
[----:B------:R-:W-:-:S05]  /*319a0*/  PRMT R64, R152, 0x7632, R64 ;  /* 0x0000763298407816 */ /* 0x000fca0000000040 */
[----:B------:R-:W-:-:S04]  /*319b0*/  IMAD.U32 R64, R64, 0x10000, RZ ;  /* 0x0001000040407824 */ /* 0x000fc800078e00ff */
[----:B---3--:R-:W-:Y:S01]  /*319c0*/  FFMA.FTZ R64, R73, R64, R197 ;  /* 0x0000004049407223 */ /* 0x008fe200000100c5 */
[----:B------:R-:W-:-:S05]  /*319d0*/  SHF.L.U32 R73, R153, 0x10, RZ ;  /* 0x0000001099497819 */ /* 0x000fca00000006ff */
[----:B----4-:R-:W-:Y:S02]  /*319e0*/  FFMA.FTZ R67, R67, R73, R193 ;  /* 0x0000004943437223 */ /* 0x010fe400000100c1 */
[----:B------:R-:W3:Y:S01]  /*319f0*/  LDL R193, [R1+0xc] ;  /* 0x00000c0001c17983 */ /* 0x000ee20000100800 */
[----:B------:R-:W-:Y:S01]  /*31a00*/  IMAD.U32 R69, R154, 0x10000, RZ ;  /* 0x000100009a457824 */ /* 0x000fe200078e00ff */
[----:B------:R-:W-:-:S04]  /*31a10*/  PRMT R65, R153, 0x7632, R65 ;  /* 0x0000763299417816 */ /* 0x000fc80000000041 */
[----:B------:R-:W-:Y:S02]  /*31a20*/  SHF.L.U32 R65, R65, 0x10, RZ ;  /* 0x0000001041417819 */ /* 0x000fe400000006ff */
[----:B------:R-:W-:-:S03]  /*31a30*/  PRMT R68, R154, 0x7632, R68 ;  /* 0x000076329a447816 */ /* 0x000fc60000000044 */
[----:B------:R-:W-:Y:S01]  /*31a40*/  FFMA.FTZ R66, R66, R65, R199 ;  /* 0x0000004142427223 */ /* 0x000fe200000100c7 */
[----:B------:R-:W-:Y:S02]  /*31a50*/  IMAD.U32 R65, R152, 0x10000, RZ ;  /* 0x0001000098417824 */ /* 0x000fe400078e00ff */
[----:B------:R-:W-:Y:S02]  /*31a60*/  IMAD.U32 R68, R68, 0x10000, RZ ;  /* 0x0001000044447824 */ /* 0x000fe400078e00ff */
[----:B------:R-:W-:Y:S02]  /*31a70*/  FFMA.FTZ R65, R72, R65, R86 ;  /* 0x0000004148417223 */ /* 0x000fe40000010056 */
[----:B------:R-:W4:Y:S01]  /*31a80*/  LDL R86, [R1] ;  /* 0x0000000001567983 */ /* 0x000f220000100800 */
[----:B------:R-:W-:Y:S01]  /*31a90*/  FFMA.FTZ R68, R78, R68, R201 ;  /* 0x000000444e447223 */ /* 0x000fe200000100c9 */
[C---:B------:R-:W-:Y:S01]  /*31aa0*/  FADD.FTZ R45, -R194.reuse, R45 ;  /* 0x0000002dc22d7221 */ /* 0x040fe20000010100 */
[C---:B------:R-:W-:Y:S01]  /*31ab0*/  FADD.FTZ R36, -R194.reuse, R36 ;  /* 0x00000024c2247221 */ /* 0x040fe20000010100 */
[C---:B------:R-:W-:Y:S01]  /*31ac0*/  FADD.FTZ R79, -R194.reuse, R30 ;  /* 0x0000001ec24f7221 */ /* 0x040fe20000010100 */
[----:B------:R-:W-:-:S04]  /*31ad0*/  FADD.FTZ R60, -R194, R60 ;  /* 0x0000003cc23c7221 */ /* 0x000fc80000010100 */
[----:B------:R-:W-:Y:S01]  /*31ae0*/  FMUL.FTZ R60, R198, R60 ;  /* 0x0000003cc63c7220 */ /* 0x000fe20000410000 */
[----:B--2---:R-:W-:Y:S02]  /*31af0*/  FFMA.FTZ R69, R74, R69, R195 ;  /* 0x000000454a457223 */ /* 0x004fe400000100c3 */
[----:B------:R-:W2:Y:S03]  /*31b00*/  LDL R195, [R1+0x4] ;  /* 0x0000040001c37983 */ /* 0x000ea60000100800 */
[----:B------:R-:W-:Y:S01]  /*31b10*/  F2FP.BF16.F32.PACK_AB R30, R68, R69 ;  /* 0x00000045441e723e */ /* 0x000fe200000010ff */
[C---:B------:R-:W-:Y:S01]  /*31b20*/  FMUL.FTZ R68, R198.reuse, R45 ;  /* 0x0000002dc6447220 */ /* 0x040fe20000410000 */
[----:B------:R-:W-:Y:S01]  /*31b30*/  FMUL.FTZ R45, R198, R36 ;  /* 0x00000024c62d7220 */ /* 0x000fe20000410000 */
[----:B------:R-:W-:-:S05]  /*31b40*/  SHF.L.U32 R36, R120, 0x10, RZ ;  /* 0x0000001078247819 */ /* 0x000fca00000006ff */
[----:B---3--:R-:W-:Y:S02]  /*31b50*/  FFMA.FTZ R36, R60, R36, R193 ;  /* 0x000000243c247223 */ /* 0x008fe400000100c1 */
[----:B------:R-:W3:Y:S01]  /*31b60*/  LDL R193, [R1+0x8] ;  /* 0x0000080001c17983 */ /* 0x000ee20000100800 */
[----:B------:R-:W-:Y:S01]  /*31b70*/  SHF.L.U32 R71, R155, 0x10, RZ ;  /* 0x000000109b477819 */ /* 0x000fe200000006ff */
[----:B------:R-:W-:-:S04]  /*31b80*/  FADD.FTZ R72, -R194, R32 ;  /* 0x00000020c2487221 */ /* 0x000fc80000010100 */
[----:B------:R-:W-:Y:S01]  /*31b90*/  FFMA.FTZ R71, R75, R71, R196 ;  /* 0x000000474b477223 */ /* 0x000fe200000100c4 */
[C---:B------:R-:W-:Y:S01]  /*31ba0*/  FADD.FTZ R73, -R194.reuse, R33 ;  /* 0x00000021c2497221 */ /* 0x040fe20000010100 */
[C---:B------:R-:W-:Y:S01]  /*31bb0*/  FADD.FTZ R75, -R194.reuse, R28 ;  /* 0x0000001cc24b7221 */ /* 0x040fe20000010100 */
[C---:B------:R-:W-:Y:S01]  /*31bc0*/  FADD.FTZ R78, -R194.reuse, R29 ;  /* 0x0000001dc24e7221 */ /* 0x040fe20000010100 */
[----:B------:R-:W-:Y:S01]  /*31bd0*/  FADD.FTZ R82, -R194, R31 ;  /* 0x0000001fc2527221 */ /* 0x000fe20000010100 */
[----:B------:R-:W-:Y:S01]  /*31be0*/  F2FP.BF16.F32.PACK_AB R31, R70, R71 ;  /* 0x00000047461f723e */ /* 0x000fe200000010ff */
[----:B------:R-:W-:Y:S01]  /*31bf0*/  IMAD.WIDE.U32 R32, R188, 0x10, R76 ;  /* 0x00000010bc207825 */ /* 0x000fe200078e004c */
[----:B------:R-:W-:Y:S02]  /*31c00*/  F2FP.BF16.F32.PACK_AB R29, R66, R67 ;  /* 0x00000043421d723e */ /* 0x000fe400000010ff */
[----:B------:R-:W-:Y:S01]  /*31c10*/  F2FP.BF16.F32.PACK_AB R28, R64, R65 ;  /* 0x00000041401c723e */ /* 0x000fe200000010ff */
[----:B------:R-:W-:-:S04]  /*31c20*/  FADD.FTZ R59, -R194, R59 ;  /* 0x0000003bc23b7221 */ /* 0x000fc80000010100 */
[----:B------:R1:W-:Y:S01]  /*31c30*/  STG.E.128 desc[UR6][R32.64], R28 ;  /* 0x0000001c20007986 */ /* 0x0003e2000c101d06 */
[----:B------:R-:W-:Y:S01]  /*31c40*/  FMUL.FTZ R71, R198, R59 ;  /* 0x0000003bc6477220 */ /* 0x000fe20000410000 */
[C---:B------:R-:W-:Y:S01]  /*31c50*/  FADD.FTZ R63, -R194.reuse, R63 ;  /* 0x0000003fc23f7221 */ /* 0x040fe20000010100 */
[C---:B------:R-:W-:Y:S01]  /*31c60*/  FADD.FTZ R58, -R194.reuse, R58 ;  /* 0x0000003ac23a7221 */ /* 0x040fe20000010100 */
[C---:B------:R-:W-:Y:S01]  /*31c70*/  FADD.FTZ R50, -R194.reuse, R50 ;  /* 0x00000032c2327221 */ /* 0x040fe20000010100 */
[C---:B------:R-:W-:Y:S01]  /*31c80*/  FADD.FTZ R41, -R194.reuse, R41 ;  /* 0x00000029c2297221 */ /* 0x040fe20000010100 */
[C---:B------:R-:W-:Y:S01]  /*31c90*/  FADD.FTZ R61, -R194.reuse, R61 ;  /* 0x0000003dc23d7221 */ /* 0x040fe20000010100 */
[----:B------:R-:W-:Y:S01]  /*31ca0*/  FADD.FTZ R34, -R194, R34 ;  /* 0x00000022c2227221 */ /* 0x000fe20000010100 */
[----:B------:R-:W-:Y:S01]  /*31cb0*/  FMUL.FTZ R66, R198, R63 ;  /* 0x0000003fc6427220 */ /* 0x000fe20000410000 */
[----:B-1----:R-:W-:Y:S02]  /*31cc0*/  PRMT R31, R123, 0x7632, R31 ;  /* 0x000076327b1f7816 */ /* 0x002fe4000000001f */
[----:B------:R-:W-:-:S02]  /*31cd0*/  PRMT R28, R151, 0x7632, R28 ;  /* 0x00007632971c7816 */ /* 0x000fc4000000001c */
[----:B------:R-:W-:-:S03]  /*31ce0*/  SHF.L.U32 R31, R31, 0x10, RZ ;  /* 0x000000101f1f7819 */ /* 0x000fc600000006ff */
[----:B------:R-:W-:Y:S01]  /*31cf0*/  IMAD.U32 R28, R28, 0x10000, RZ ;  /* 0x000100001c1c7824 */ /* 0x000fe200078e00ff */
[----:B------:R-:W-:Y:S01]  /*31d00*/  PRMT R30, R122, 0x7632, R30 ;  /* 0x000076327a1e7816 */ /* 0x000fe2000000001e */
[C---:B------:R-:W-:Y:S01]  /*31d10*/  FFMA.FTZ R31, R71.reuse, R31, R242 ;  /* 0x0000001f471f7223 */ /* 0x040fe200000100f2 */
[C---:B------:R-:W-:Y:S01]  /*31d20*/  FADD.FTZ R56, -R194.reuse, R56 ;  /* 0x00000038c2387221 */ /* 0x040fe20000010100 */
[----:B------:R-:W-:Y:S01]  /*31d30*/  FFMA.FTZ R71, R71, R28, R241 ;  /* 0x0000001c47477223 */ /* 0x000fe200000100f1 */
[----:B------:R-:W-:Y:S01]  /*31d40*/  FADD.FTZ R57, -R194, R57 ;  /* 0x00000039c2397221 */ /* 0x000fe20000010100 */
[----:B------:R-:W-:Y:S01]  /*31d50*/  FMUL.FTZ R63, R198, R58 ;  /* 0x0000003ac63f7220 */ /* 0x000fe20000410000 */
[----:B------:R-:W-:Y:S01]  /*31d60*/  PRMT R29, R121, 0x7632, R29 ;  /* 0x00007632791d7816 */ /* 0x000fe2000000001d */
[----:B------:R-:W-:Y:S01]  /*31d70*/  FADD.FTZ R62, -R194, R62 ;  /* 0x0000003ec23e7221 */ /* 0x000fe20000010100 */
[----:B------:R-:W-:Y:S01]  /*31d80*/  PRMT R28, R120, 0x7632, R28 ;  /* 0x00007632781c7816 */ /* 0x000fe2000000001c */
[C---:B------:R-:W-:Y:S01]  /*31d90*/  FMUL.FTZ R58, R198.reuse, R50 ;  /* 0x00000032c63a7220 */ /* 0x040fe20000410000 */
[C---:B------:R-:W-:Y:S01]  /*31da0*/  FMUL.FTZ R50, R198.reuse, R41 ;  /* 0x00000029c6327220 */ /* 0x040fe20000410000 */
[C---:B------:R-:W-:Y:S01]  /*31db0*/  FMUL.FTZ R65, R198.reuse, R61 ;  /* 0x0000003dc6417220 */ /* 0x040fe20000410000 */
[----:B------:R-:W-:Y:S01]  /*31dc0*/  FMUL.FTZ R41, R198, R34 ;  /* 0x00000022c6297220 */ /* 0x000fe20000410000 */
[----:B------:R-:W-:Y:S01]  /*31dd0*/  SHF.L.U32 R30, R30, 0x10, RZ ;  /* 0x000000101e1e7819 */ /* 0x000fe200000006ff */
[C---:B------:R-:W-:Y:S01]  /*31de0*/  FMUL.FTZ R61, R198.reuse, R56 ;  /* 0x00000038c63d7220 */ /* 0x040fe20000410000 */
[----:B------:R-:W-:Y:S01]  /*31df0*/  SHF.L.U32 R32, R123, 0x10, RZ ;  /* 0x000000107b207819 */ /* 0x000fe200000006ff */
[----:B------:R-:W-:Y:S01]  /*31e00*/  FMUL.FTZ R69, R198, R57 ;  /* 0x00000039c6457220 */ /* 0x000fe20000410000 */
[----:B------:R-:W-:Y:S01]  /*31e10*/  SHF.L.U32 R29, R29, 0x10, RZ ;  /* 0x000000101d1d7819 */ /* 0x000fe200000006ff */
[----:B------:R-:W-:Y:S01]  /*31e20*/  IMAD.U32 R33, R122, 0x10000, RZ ;  /* 0x000100007a217824 */ /* 0x000fe200078e00ff */
[----:B------:R-:W-:Y:S01]  /*31e30*/  SHF.L.U32 R34, R121, 0x10, RZ ;  /* 0x0000001079227819 */ /* 0x000fe200000006ff */
[----:B------:R-:W-:Y:S01]  /*31e40*/  FMUL.FTZ R62, R198, R62 ;  /* 0x0000003ec63e7220 */ /* 0x000fe20000410000 */
[----:B------:R-:W-:-:S02]  /*31e50*/  IMAD.U32 R28, R28, 0x10000, RZ ;  /* 0x000100001c1c7824 */ /* 0x000fc400078e00ff */
[----:B------:R-:W-:Y:S01]  /*31e60*/  FFMA.FTZ R30, R69, R30, R246 ;  /* 0x0000001e451e7223 */ /* 0x000fe200000100f6 */
[----:B------:R-:W-:Y:S01]  /*31e70*/  FFMA.FTZ R33, R61, R33, R248 ;  /* 0x000000213d217223 */ /* 0x000fe200000100f8 */
[----:B------:R-:W-:Y:S01]  /*31e80*/  FFMA.FTZ R32, R63, R32, R244 ;  /* 0x000000203f207223 */ /* 0x000fe200000100f4 */
[----:B------:R-:W-:Y:S01]  /*31e90*/  FFMA.FTZ R29, R66, R29, R250 ;  /* 0x0000001d421d7223 */ /* 0x000fe200000100fa */
[----:B------:R-:W-:Y:S01]  /*31ea0*/  FFMA.FTZ R34, R62, R34, R252 ;  /* 0x000000223e227223 */ /* 0x000fe200000100fc */
[----:B------:R-:W-:Y:S01]  /*31eb0*/  FADD.FTZ R37, -R194, R37 ;  /* 0x00000025c2257221 */ /* 0x000fe20000010100 */
[----:B------:R-:W-:Y:S01]  /*31ec0*/  F2FP.BF16.F32.PACK_AB R30, R30, R33 ;  /* 0x000000211e1e723e */ /* 0x000fe200000010ff */
[----:B------:R-:W-:Y:S01]  /*31ed0*/  FADD.FTZ R39, -R194, R39 ;  /* 0x00000027c2277221 */ /* 0x000fe20000010100 */
[----:B------:R-:W-:Y:S01]  /*31ee0*/  F2FP.BF16.F32.PACK_AB R31, R31, R32 ;  /* 0x000000201f1f723e */ /* 0x000fe200000010ff */
[----:B------:R-:W-:Y:S01]  /*31ef0*/  IMAD.WIDE.U32 R32, R187, 0x10, R80 ;  /* 0x00000010bb207825 */ /* 0x000fe200078e0050 */
[----:B------:R-:W-:-:S03]  /*31f00*/  F2FP.BF16.F32.PACK_AB R29, R29, R34 ;  /* 0x000000221d1d723e */ /* 0x000fc600000010ff */
[C---:B------:R-:W-:Y:S01]  /*31f10*/  FMUL.FTZ R83, R198.reuse, R37 ;  /* 0x00000025c6537220 */ /* 0x040fe20000410000 */
[----:B------:R-:W-:Y:S01]  /*31f20*/  FMUL.FTZ R64, R198, R39 ;  /* 0x00000027c6407220 */ /* 0x000fe20000410000 */
[----:B------:R-:W-:Y:S01]  /*31f30*/  PRMT R37, R148, 0x7632, R37 ;  /* 0x0000763294257816 */ /* 0x000fe20000000025 */
[----:B------:R-:W-:Y:S01]  /*31f40*/  FADD.FTZ R43, -R194, R43 ;  /* 0x0000002bc22b7221 */ /* 0x000fe20000010100 */
[----:B------:R-:W-:-:S03]  /*31f50*/  PRMT R39, R115, 0x7632, R39 ;  /* 0x0000763273277816 */ /* 0x000fc60000000027 */
[----:B------:R-:W-:Y:S01]  /*31f60*/  FMUL.FTZ R43, R198, R43 ;  /* 0x0000002bc62b7220 */ /* 0x000fe20000410000 */
[----:B------:R-:W-:Y:S01]  /*31f70*/  SHF.L.U32 R39, R39, 0x10, RZ ;  /* 0x0000001027277819 */ /* 0x000fe200000006ff */
[----:B------:R-:W-:Y:S02]  /*31f80*/  IMAD.U32 R37, R37, 0x10000, RZ ;  /* 0x0001000025257824 */ /* 0x000fe400078e00ff */
[C---:B------:R-:W-:Y:S02]  /*31f90*/  FADD.FTZ R47, -R194.reuse, R47 ;  /* 0x0000002fc22f7221 */ /* 0x040fe40000010100 */
[----:B------:R-:W-:Y:S01]  /*31fa0*/  FFMA.FTZ R39, R43, R39, R210 ;  /* 0x000000272b277223 */ /* 0x000fe200000100d2 */
[----:B------:R-:W-:Y:S01]  /*31fb0*/  FADD.FTZ R54, -R194, R54 ;  /* 0x00000036c2367221 */ /* 0x000fe20000010100 */
[C---:B------:R-:W-:Y:S01]  /*31fc0*/  FMUL.FTZ R70, R198.reuse, R47 ;  /* 0x0000002fc6467220 */ /* 0x040fe20000410000 */
[C---:B------:R-:W-:Y:S01]  /*31fd0*/  FMUL.FTZ R59, R198.reuse, R78 ;  /* 0x0000004ec63b7220 */ /* 0x040fe20000410000 */
[----:B------:R-:W-:Y:S01]  /*31fe0*/  PRMT R78, R149, 0x7632, R78 ;  /* 0x00007632954e7816 */ /* 0x000fe2000000004e */
[----:B------:R-:W-:Y:S01]  /*31ff0*/  FMUL.FTZ R56, R198, R54 ;  /* 0x00000036c6387220 */ /* 0x000fe20000410000 */
[----:B------:R-:W-:-:S03]  /*32000*/  PRMT R54, R150, 0x7632, R54 ;  /* 0x0000763296367816 */ /* 0x000fc60000000036 */
[----:B------:R-:W-:Y:S02]  /*32010*/  IMAD.U32 R78, R78, 0x10000, RZ ;  /* 0x000100004e4e7824 */ /* 0x000fe400078e00ff */
[----:B------:R-:W-:Y:S02]  /*32020*/  IMAD.U32 R54, R54, 0x10000, RZ ;  /* 0x0001000036367824 */ /* 0x000fe400078e00ff */
[----:B------:R-:W-:Y:S02]  /*32030*/  FFMA.FTZ R78, R66, R78, R249 ;  /* 0x0000004e424e7223 */ /* 0x000fe400000100f9 */
[----:B------:R-:W-:Y:S01]  /*32040*/  FFMA.FTZ R54, R69, R54, R245 ;  /* 0x0000003645367223 */ /* 0x000fe200000100f5 */
        /* <DEDUP_REMOVED lines=37> */
[----:B------:R-:W-:-:S02]  /*322a0*/  PRMT R167, R108, 0x7632, R167 ;  /* 0x000076326ca77816 */ /* 0x000fc400000000a7 */
[----:B------:R-:W-:Y:S02]  /*322b0*/  PRMT R34, R146, 0x7632, R34 ;  /* 0x0000763292227816 */ /* 0x000fe40000000022 */
[----:B------:R-:W-:-:S03]  /*322c0*/  SHF.L.U32 R167, R167, 0x10, RZ ;  /* 0x00000010a7a77819 */ /* 0x000fc600000006ff */
[----:B------:R-:W-:Y:S02]  /*322d0*/  IMAD.U32 R34, R34, 0x10000, RZ ;  /* 0x0001000022227824 */ /* 0x000fe400078e00ff */
[----:B------:R-:W-:Y:S02]  /*322e0*/  FFMA.FTZ R167, R83, R167, R206 ;  /* 0x000000a753a77223 */ /* 0x000fe400000100ce */
[----:B------:R-:W-:Y:S01]  /*322f0*/  FFMA.FTZ R34, R52, R34, R229 ;  /* 0x0000002234227223 */ /* 0x000fe200000100e5 */
[----:B------:R-:W-:-:S04]  /*32300*/  PRMT R38, R114, 0x7632, R38 ;  /* 0x0000763272267816 */ /* 0x000fc80000000026 */
[----:B------:R-:W-:-:S05]  /*32310*/  SHF.L.U32 R38, R38, 0x10, RZ ;  /* 0x0000001026267819 */ /* 0x000fca00000006ff */
[----:B------:R-:W-:Y:S01]  /*32320*/  FFMA.FTZ R38, R50, R38, R214 ;  /* 0x0000002632267223 */ /* 0x000fe200000100d6 */
[----:B------:R-:W-:Y:S02]  /*32330*/  PRMT R84, R119, 0x7632, R84 ;  /* 0x0000763277547816 */ /* 0x000fe40000000054 */
[----:B------:R-:W-:Y:S01]  /*32340*/  PRMT R85, R118, 0x7632, R85 ;  /* 0x0000763276557816 */ /* 0x000fe20000000055 */
[----:B--2---:R-:W-:-:S05]  /*32350*/  FFMA.FTZ R28, R65, R28, R195 ;  /* 0x0000001c411c7223 */ /* 0x004fca00000100c3 */
[----:B------:R-:W-:-:S05]  /*32360*/  F2FP.BF16.F32.PACK_AB R28, R28, R36 ;  /* 0x000000241c1c723e */ /* 0x000fca00000010ff */
[----:B------:R1:W-:Y:S01]  /*32370*/  STG.E.128 desc[UR6][R32.64], R28 ;  /* 0x0000001c20007986 */ /* 0x0003e2000c101d06 */
[----:B----4-:R-:W-:Y:S01]  /*32380*/  FFMA.FTZ R65, R65, R37, R86 ;  /* 0x0000002541417223 */ /* 0x010fe20000010056 */
[----:B------:R-:W-:Y:S02]  /*32390*/  PRMT R37, R113, 0x7632, R37 ;  /* 0x0000763271257816 */ /* 0x000fe40000000025 */
[----:B-1----:R-:W-:-:S05]  /*323a0*/  PRMT R28, R143, 0x7632, R28 ;  /* 0x000076328f1c7816 */ /* 0x002fca000000001c */
[----:B------:R-:W-:Y:S01]  /*323b0*/  IMAD.U32 R28, R28, 0x10000, RZ ;  /* 0x000100001c1c7824 */ /* 0x000fe200078e00ff */
[----:B------:R-:W-:-:S03]  /*323c0*/  PRMT R29, R112, 0x7632, R29 ;  /* 0x00007632701d7816 */ /* 0x000fc6000000001d */
[----:B------:R-:W-:Y:S01]  /*323d0*/  FFMA.FTZ R43, R43, R28, R209 ;  /* 0x0000001c2b2b7223 */ /* 0x000fe200000100d1 */
[----:B------:R-:W-:Y:S02]  /*323e0*/  PRMT R28, R141, 0x7632, R28 ;  /* 0x000076328d1c7816 */ /* 0x000fe4000000001c */
[----:B------:R-:W-:Y:S02]  /*323f0*/  PRMT R30, R140, 0x7632, R30 ;  /* 0x000076328c1e7816 */ /* 0x000fe4000000001e */
[----:B------:R-:W-:Y:S01]  /*32400*/  SHF.L.U32 R37, R37, 0x10, RZ ;  /* 0x0000001025257819 */ /* 0x000fe200000006ff */
[----:B------:R-:W-:Y:S01]  /*32410*/  IMAD.U32 R28, R28, 0x10000, RZ ;  /* 0x000100001c1c7824 */ /* 0x000fe200078e00ff */
[----:B------:R-:W-:Y:S01]  /*32420*/  SHF.L.U32 R29, R29, 0x10, RZ ;  /* 0x000000101d1d7819 */ /* 0x000fe200000006ff */
[----:B------:R-:W-:Y:S02]  /*32430*/  IMAD.U32 R30, R30, 0x10000, RZ ;  /* 0x000100001e1e7824 */ /* 0x000fe400078e00ff */
[C---:B------:R-:W-:Y:S01]  /*32440*/  FFMA.FTZ R37, R70.reuse, R37, R218 ;  /* 0x0000002546257223 */ /* 0x040fe200000100da */
[----:B------:R-:W-:Y:S01]  /*32450*/  FFMA.FTZ R70, R70, R28, R217 ;  /* 0x0000001c46467223 */ /* 0x000fe200000100d9 */
[C---:B------:R-:W-:Y:S01]  /*32460*/  FFMA.FTZ R86, R68.reuse, R29, R222 ;  /* 0x0000001d44567223 */ /* 0x040fe200000100de */
[----:B------:R-:W-:Y:S01]  /*32470*/  SHF.L.U32 R31, R151, 0x10, RZ ;  /* 0x00000010971f7819 */ /* 0x000fe200000006ff */
[----:B------:R-:W-:Y:S01]  /*32480*/  FFMA.FTZ R68, R68, R30, R221 ;  /* 0x0000001e44447223 */ /* 0x000fe200000100dd */
[----:B------:R-:W-:Y:S01]  /*32490*/  SHF.L.U32 R28, R148, 0x10, RZ ;  /* 0x00000010941c7819 */ /* 0x000fe200000006ff */
[----:B------:R-:W-:-:S02]  /*324a0*/  IMAD.U32 R30, R150, 0x10000, RZ ;  /* 0x00010000961e7824 */ /* 0x000fc400078e00ff */
[----:B------:R-:W-:Y:S02]  /*324b0*/  IMAD.U32 R29, R149, 0x10000, RZ ;  /* 0x00010000951d7824 */ /* 0x000fe400078e00ff */
[----:B------:R-:W-:Y:S01]  /*324c0*/  FFMA.FTZ R31, R63, R31, R243 ;  /* 0x0000001f3f1f7223 */ /* 0x000fe200000100f3 */
[----:B------:R-:W-:Y:S01]  /*324d0*/  FFMA.FTZ R30, R61, R30, R247 ;  /* 0x0000001e3d1e7223 */ /* 0x000fe200000100f7 */
[----:B---3--:R-:W-:Y:S01]  /*324e0*/  FFMA.FTZ R28, R60, R28, R193 ;  /* 0x0000001c3c1c7223 */ /* 0x008fe200000100c1 */
[----:B------:R-:W-:Y:S01]  /*324f0*/  FFMA.FTZ R29, R62, R29, R251 ;  /* 0x0000001d3e1d7223 */ /* 0x000fe200000100fb */
[----:B------:R-:W-:Y:S01]  /*32500*/  IMAD.WIDE.U32 R32, R187, 0x10, R76 ;  /* 0x00000010bb207825 */ /* 0x000fe200078e004c */
[----:B------:R-:W-:Y:S02]  /*32510*/  F2FP.BF16.F32.PACK_AB R31, R71, R31 ;  /* 0x0000001f471f723e */ /* 0x000fe400000010ff */
[----:B------:R-:W-:Y:S02]  /*32520*/  F2FP.BF16.F32.PACK_AB R30, R54, R30 ;  /* 0x0000001e361e723e */ /* 0x000fe400000010ff */
[----:B------:R-:W-:-:S02]  /*32530*/  F2FP.BF16.F32.PACK_AB R29, R78, R29 ;  /* 0x0000001d4e1d723e */ /* 0x000fc400000010ff */
[----:B------:R-:W-:-:S05]  /*32540*/  F2FP.BF16.F32.PACK_AB R28, R65, R28 ;  /* 0x0000001c411c723e */ /* 0x000fca00000010ff */
[----:B------:R1:W-:Y:S01]  /*32550*/  STG.E.128 desc[UR6][R32.64], R28 ;  /* 0x0000001c20007986 */ /* 0x0003e2000c101d06 */
[----:B------:R-:W-:Y:S02]  /*32560*/  PRMT R78, R104, 0x7632, R78 ;  /* 0x00007632684e7816 */ /* 0x000fe4000000004e */
[----:B------:R-:W-:Y:S02]  /*32570*/  PRMT R36, R147, 0x7632, R36 ;  /* 0x0000763293247816 */ /* 0x000fe40000000024 */
[----:B------:R-:W-:Y:S02]  /*32580*/  SHF.L.U32 R78, R78, 0x10, RZ ;  /* 0x000000104e4e7819 */ /* 0x000fe400000006ff */
[----:B-1----:R-:W-:Y:S01]  /*32590*/  PRMT R28, R136, 0x7632, R28 ;  /* 0x00007632881c7816 */ /* 0x002fe2000000001c */
[----:B------:R-:W-:Y:S01]  /*325a0*/  IMAD.U32 R31, R119, 0x10000, RZ ;  /* 0x00010000771f7824 */ /* 0x000fe200078e00ff */
[----:B------:R-:W-:Y:S02]  /*325b0*/  SHF.L.U32 R30, R118, 0x10, RZ ;  /* 0x00000010761e7819 */ /* 0x000fe400000006ff */
[----:B------:R-:W-:Y:S01]  /*325c0*/  SHF.L.U32 R33, R147, 0x10, RZ ;  /* 0x0000001093217819 */ /* 0x000fe200000006ff */
[----:B------:R-:W-:-:S02]  /*325d0*/  IMAD.U32 R28, R28, 0x10000, RZ ;  /* 0x000100001c1c7824 */ /* 0x000fc400078e00ff */
[----:B------:R-:W-:Y:S02]  /*325e0*/  IMAD.U32 R32, R146, 0x10000, RZ ;  /* 0x0001000092207824 */ /* 0x000fe400078e00ff */
[----:B------:R-:W-:Y:S01]  /*325f0*/  FFMA.FTZ R31, R58, R31, R228 ;  /* 0x0000001f3a1f7223 */ /* 0x000fe200000100e4 */
[----:B------:R-:W-:Y:S01]  /*32600*/  FFMA.FTZ R83, R83, R28, R205 ;  /* 0x0000001c53537223 */ /* 0x000fe200000100cd */
[----:B------:R-:W-:Y:S01]  /*32610*/  PRMT R28, R132, 0x7632, R28 ;  /* 0x00007632841c7816 */ /* 0x000fe2000000001c */
[C---:B------:R-:W-:Y:S01]  /*32620*/  FFMA.FTZ R30, R57.reuse, R30, R232 ;  /* 0x0000001e391e7223 */ /* 0x040fe200000100e8 */
[----:B------:R-:W-:Y:S01]  /*32630*/  FFMA.FTZ R58, R58, R33, R227 ;  /* 0x000000213a3a7223 */ /* 0x000fe200000100e3 */
[----:B------:R-:W-:Y:S01]  /*32640*/  FFMA.FTZ R57, R57, R32, R231 ;  /* 0x0000002039397223 */ /* 0x000fe200000100e7 */
[----:B------:R-:W-:Y:S01]  /*32650*/  SHF.L.U32 R33, R145, 0x10, RZ ;  /* 0x0000001091217819 */ /* 0x000fe200000006ff */
[----:B------:R-:W-:Y:S02]  /*32660*/  IMAD.U32 R29, R117, 0x10000, RZ ;  /* 0x00010000751d7824 */ /* 0x000fe400078e00ff */
[----:B------:R-:W-:Y:S01]  /*32670*/  IMAD.U32 R28, R28, 0x10000, RZ ;  /* 0x000100001c1c7824 */ /* 0x000fe200078e00ff */
[----:B------:R-:W-:Y:S01]  /*32680*/  F2FP.BF16.F32.PACK_AB R34, R34, R57 ;  /* 0x000000392222723e */ /* 0x000fe200000010ff */
[----:B------:R-:W-:-:S02]  /*32690*/  IMAD.U32 R36, R36, 0x10000, RZ ;  /* 0x0001000024247824 */ /* 0x000fc400078e00ff */
[C---:B------:R-:W-:Y:S01]  /*326a0*/  FFMA.FTZ R29, R56.reuse, R29, R236 ;  /* 0x0000001d381d7223 */ /* 0x040fe200000100ec */
[----:B------:R-:W-:Y:S01]  /*326b0*/  FFMA.FTZ R33, R56, R33, R235 ;  /* 0x0000002138217223 */ /* 0x000fe200000100eb */
[----:B------:R-:W-:Y:S01]  /*326c0*/  FFMA.FTZ R78, R59, R78, R23 ;  /* 0x0000004e3b4e7223 */ /* 0x000fe20000010017 */
[----:B------:R-:W-:Y:S01]  /*326d0*/  IMAD.U32 R57, R113, 0x10000, RZ ;  /* 0x0001000071397824 */ /* 0x000fe200078e00ff */
[----:B------:R-:W-:Y:S01]  /*326e0*/  SHF.L.U32 R56, R114, 0x10, RZ ;  /* 0x0000001072387819 */ /* 0x000fe200000006ff */
[----:B------:R-:W-:Y:S01]  /*326f0*/  FFMA.FTZ R59, R59, R28, R24 ;  /* 0x0000001c3b3b7223 */ /* 0x000fe20000010018 */
[----:B------:R-:W-:Y:S01]  /*32700*/  SHF.L.U32 R28, R116, 0x10, RZ ;  /* 0x00000010741c7819 */ /* 0x000fe200000006ff */
[----:B------:R-:W-:Y:S01]  /*32710*/  FFMA.FTZ R36, R51, R36, R225 ;  /* 0x0000002433247223 */ /* 0x000fe200000100e1 */
[----:B------:R-:W-:Y:S02]  /*32720*/  IMAD.U32 R32, R144, 0x10000, RZ ;  /* 0x0001000090207824 */ /* 0x000fe400078e00ff */
[----:B------:R-:W-:Y:S01]  /*32730*/  FFMA.FTZ R57, R46, R57, R220 ;  /* 0x000000392e397223 */ /* 0x000fe200000100dc */
[----:B------:R-:W-:Y:S01]  /*32740*/  FFMA.FTZ R56, R40, R56, R216 ;  /* 0x0000003828387223 */ /* 0x000fe200000100d8 */
[C---:B------:R-:W-:Y:S01]  /*32750*/  FFMA.FTZ R28, R35.reuse, R28, R240 ;  /* 0x0000001c231c7223 */ /* 0x040fe200000100f0 */
[----:B------:R-:W-:Y:S01]  /*32760*/  FFMA.FTZ R32, R35, R32, R239 ;  /* 0x0000002023207223 */ /* 0x000fe200000100ef */
[----:B------:R-:W-:-:S02]  /*32770*/  F2FP.BF16.F32.PACK_AB R35, R36, R58 ;  /* 0x0000003a2423723e */ /* 0x000fc400000010ff */
[----:B------:R-:W-:Y:S01]  /*32780*/  F2FP.BF16.F32.PACK_AB R37, R37, R57 ;  /* 0x000000392525723e */ /* 0x000fe200000010ff */
[----:B------:R-:W-:Y:S01]  /*32790*/  IMAD.U32 R57, R115, 0x10000, RZ ;  /* 0x0001000073397824 */ /* 0x000fe200078e00ff */
[----:B------:R-:W-:Y:S02]  /*327a0*/  SHF.L.U32 R58, R143, 0x10, RZ ;  /* 0x000000108f3a7819 */ /* 0x000fe400000006ff */
[----:B------:R-:W-:Y:S01]  /*327b0*/  F2FP.BF16.F32.PACK_AB R38, R38, R56 ;  /* 0x000000382626723e */ /* 0x000fe200000010ff */
[----:B------:R-:W-:Y:S01]  /*327c0*/  IMAD.U32 R56, R142, 0x10000, RZ ;  /* 0x000100008e387824 */ /* 0x000fe200078e00ff */
[----:B------:R-:W-:Y:S02]  /*327d0*/  PRMT R190, R116, 0x7632, R190 ;  /* 0x0000763274be7816 */ /* 0x000fe400000000be */
[----:B------:R-:W-:Y:S01]  /*327e0*/  PRMT R188, R117, 0x7632, R188 ;  /* 0x0000763275bc7816 */ /* 0x000fe200000000bc */
[C---:B------:R-:W-:Y:S01]  /*327f0*/  FFMA.FTZ R57, R42.reuse, R57, R212 ;  /* 0x000000392a397223 */ /* 0x040fe200000100d4 */
[----:B------:R-:W-:Y:S01]  /*32800*/  PRMT R165, R145, 0x7632, R165 ;  /* 0x0000763291a57816 */ /* 0x000fe200000000a5 */
[----:B------:R-:W-:Y:S01]  /*32810*/  FFMA.FTZ R58, R42, R58, R211 ;  /* 0x0000003a2a3a7223 */ /* 0x000fe200000100d3 */
[----:B------:R-:W-:Y:S01]  /*32820*/  PRMT R87, R144, 0x7632, R87 ;  /* 0x0000763290577816 */ /* 0x000fe20000000057 */
[----:B------:R-:W-:Y:S01]  /*32830*/  FFMA.FTZ R42, R40, R56, R215 ;  /* 0x00000038282a7223 */ /* 0x000fe200000100d7 */
[----:B------:R-:W-:Y:S01]  /*32840*/  PRMT R73, R142, 0x7632, R73 ;  /* 0x000076328e497816 */ /* 0x000fe20000000049 */
[----:B------:R-:W-:Y:S01]  /*32850*/  IMAD.U32 R188, R188, 0x10000, RZ ;  /* 0x00010000bcbc7824 */ /* 0x000fe200078e00ff */
[----:B------:R-:W-:-:S02]  /*32860*/  SHF.L.U32 R84, R84, 0x10, RZ ;  /* 0x0000001054547819 */ /* 0x000fc400000006ff */
[----:B------:R-:W-:Y:S02]  /*32870*/  SHF.L.U32 R85, R85, 0x10, RZ ;  /* 0x0000001055557819 */ /* 0x000fe400000006ff */
[----:B------:R-:W-:Y:S02]  /*32880*/  SHF.L.U32 R190, R190, 0x10, RZ ;  /* 0x00000010bebe7819 */ /* 0x000fe400000006ff */
[----:B------:R-:W-:Y:S02]  /*32890*/  PRMT R69, R111, 0x7632, R69 ;  /* 0x000076326f457816 */ /* 0x000fe40000000045 */
[----:B------:R-:W-:Y:S02]  /*328a0*/  PRMT R66, R139, 0x7632, R66 ;  /* 0x000076328b427816 */ /* 0x000fe40000000042 */
[----:B------:R-:W-:Y:S02]  /*328b0*/  PRMT R65, R106, 0x7632, R65 ;  /* 0x000076326a417816 */ /* 0x000fe40000000041 */
[----:B------:R-:W-:-:S02]  /*328c0*/  PRMT R61, R134, 0x7632, R61 ;  /* 0x00007632863d7816 */ /* 0x000fc4000000003d */
[----:B------:R-:W-:Y:S02]  /*328d0*/  PRMT R71, R105, 0x7632, R71 ;  /* 0x0000763269477816 */ /* 0x000fe40000000047 */
[----:B------:R-:W-:Y:S02]  /*328e0*/  PRMT R60, R133, 0x7632, R60 ;  /* 0x00007632853c7816 */ /* 0x000fe4000000003c */
[----:B------:R-:W-:Y:S01]  /*328f0*/  SHF.L.U32 R56, R141, 0x10, RZ ;  /* 0x000000108d387819 */ /* 0x000fe200000006ff */
[----:B------:R-:W-:Y:S01]  /*32900*/  IMAD.U32 R87, R87, 0x10000, RZ ;  /* 0x0001000057577824 */ /* 0x000fe200078e00ff */
[----:B------:R-:W-:Y:S01]  /*32910*/  SHF.L.U32 R165, R165, 0x10, RZ ;  /* 0x00000010a5a57819 */ /* 0x000fe200000006ff */
[----:B------:R-:W-:Y:S01]  /*32920*/  IMAD.U32 R40, R140, 0x10000, RZ ;  /* 0x000100008c287824 */ /* 0x000fe200078e00ff */
[----:B------:R-:W-:Y:S01]  /*32930*/  SHF.L.U32 R36, R112, 0x10, RZ ;  /* 0x0000001070247819 */ /* 0x000fe200000006ff */
[----:B------:R-:W-:Y:S01]  /*32940*/  IMAD.U32 R73, R73, 0x10000, RZ ;  /* 0x0001000049497824 */ /* 0x000fe200078e00ff */
[----:B------:R-:W-:Y:S01]  /*32950*/  SHF.L.U32 R69, R69, 0x10, RZ ;  /* 0x0000001045457819 */ /* 0x000fe200000006ff */
[----:B------:R-:W-:Y:S01]  /*32960*/  FFMA.FTZ R84, R51, R84, R226 ;  /* 0x0000005433547223 */ /* 0x000fe200000100e2 */
[----:B------:R-:W-:Y:S01]  /*32970*/  SHF.L.U32 R65, R65, 0x10, RZ ;  /* 0x0000001041417819 */ /* 0x000fe200000006ff */
[----:B------:R-:W-:Y:S01]  /*32980*/  FFMA.FTZ R85, R52, R85, R230 ;  /* 0x0000005534557223 */ /* 0x000fe200000100e6 */
[----:B------:R-:W-:Y:S01]  /*32990*/  SHF.L.U32 R71, R71, 0x10, RZ ;  /* 0x0000001047477819 */ /* 0x000fe200000006ff */
[----:B------:R-:W-:Y:S01]  /*329a0*/  FFMA.FTZ R188, R55, R188, R234 ;  /* 0x000000bc37bc7223 */ /* 0x000fe200000100ea */
[----:B------:R-:W-:Y:S01]  /*329b0*/  FFMA.FTZ R190, R53, R190, R238 ;  /* 0x000000be35be7223 */ /* 0x000fe200000100ee */
[----:B------:R-:W-:-:S02]  /*329c0*/  IMAD.U32 R66, R66, 0x10000, RZ ;  /* 0x0001000042427824 */ /* 0x000fc400078e00ff */
[----:B------:R-:W-:Y:S01]  /*329d0*/  FFMA.FTZ R56, R46, R56, R219 ;  /* 0x000000382e387223 */ /* 0x000fe200000100db */
[----:B------:R-:W-:Y:S02]  /*329e0*/  IMAD.U32 R61, R61, 0x10000, RZ ;  /* 0x000100003d3d7824 */ /* 0x000fe400078e00ff */
[----:B------:R-:W-:Y:S01]  /*329f0*/  FFMA.FTZ R165, R55, R165, R233 ;  /* 0x000000a537a57223 */ /* 0x000fe200000100e9 */
[----:B------:R-:W-:Y:S02]  /*32a00*/  IMAD.U32 R60, R60, 0x10000, RZ ;  /* 0x000100003c3c7824 */ /* 0x000fe400078e00ff */
[----:B------:R-:W-:Y:S01]  /*32a10*/  FFMA.FTZ R87, R53, R87, R237 ;  /* 0x0000005735577223 */ /* 0x000fe200000100ed */
[----:B------:R-:W-:Y:S01]  /*32a20*/  SHF.L.U32 R46, R110, 0x10, RZ ;  /* 0x000000106e2e7819 */ /* 0x000fe200000006ff */
[C---:B------:R-:W-:Y:S01]  /*32a30*/  FFMA.FTZ R36, R44.reuse, R36, R224 ;  /* 0x000000242c247223 */ /* 0x040fe200000100e0 */
[----:B------:R-:W-:Y:S01]  /*32a40*/  FFMA.FTZ R40, R44, R40, R223 ;  /* 0x000000282c287223 */ /* 0x000fe200000100df */
[----:B------:R-:W-:Y:S01]  /*32a50*/  FFMA.FTZ R73, R50, R73, R213 ;  /* 0x0000004932497223 */ /* 0x000fe200000100d5 */
[----:B------:R-:W-:Y:S01]  /*32a60*/  F2FP.BF16.F32.PACK_AB R39, R39, R57 ;  /* 0x000000392727723e */ /* 0x000fe200000010ff */
[----:B------:R-:W-:-:S02]  /*32a70*/  IMAD.U32 R44, R138, 0x10000, RZ ;  /* 0x000100008a2c7824 */ /* 0x000fc400078e00ff */
[C---:B------:R-:W-:Y:S01]  /*32a80*/  FFMA.FTZ R69, R74.reuse, R69, R21 ;  /* 0x000000454a457223 */ /* 0x040fe20000010015 */
[----:B------:R-:W-:Y:S01]  /*32a90*/  FFMA.FTZ R66, R74, R66, R22 ;  /* 0x000000424a427223 */ /* 0x000fe20000010016 */
[C---:B------:R-:W-:Y:S01]  /*32aa0*/  FFMA.FTZ R65, R49.reuse, R65, R27 ;  /* 0x0000004131417223 */ /* 0x040fe2000001001b */
[----:B------:R-:W-:Y:S01]  /*32ab0*/  FFMA.FTZ R61, R49, R61, R168 ;  /* 0x0000003d313d7223 */ /* 0x000fe200000100a8 */
[C---:B------:R-:W-:Y:S01]  /*32ac0*/  FFMA.FTZ R71, R48.reuse, R71, R25 ;  /* 0x0000004730477223 */ /* 0x040fe20000010019 */
[----:B------:R-:W-:Y:S01]  /*32ad0*/  FFMA.FTZ R60, R48, R60, R26 ;  /* 0x0000003c303c7223 */ /* 0x000fe2000001001a */
[----:B------:R-:W-:Y:S01]  /*32ae0*/  F2FP.BF16.F32.PACK_AB R43, R43, R58 ;  /* 0x0000003a2b2b723e */ /* 0x000fe200000010ff */
[----:B------:R-:W-:Y:S01]  /*32af0*/  IMAD.WIDE.U32 R48, R189, 0x10, R80 ;  /* 0x00000010bd307825 */ /* 0x000fe200078e0050 */
[----:B------:R-:W-:-:S03]  /*32b00*/  SHF.L.U32 R57, R111, 0x10, RZ ;  /* 0x000000106f397819 */ /* 0x000fc600000006ff */
[----:B------:R-:W-:Y:S01]  /*32b10*/  FFMA.FTZ R46, R72, R46, R182 ;  /* 0x0000002e482e7223 */ /* 0x000fe200000100b6 */
[----:B------:R-:W-:Y:S01]  /*32b20*/  PRMT R74, R110, 0x7632, R74 ;  /* 0x000076326e4a7816 */ /* 0x000fe2000000004a */
[----:B------:R-:W-:Y:S01]  /*32b30*/  IMAD.U32 R58, R139, 0x10000, RZ ;  /* 0x000100008b3a7824 */ /* 0x000fe200078e00ff */
[----:B------:R-:W-:Y:S01]  /*32b40*/  PRMT R82, R109, 0x7632, R82 ;  /* 0x000076326d527816 */ /* 0x000fe20000000052 */
[----:B------:R-:W-:Y:S01]  /*32b50*/  IMAD.WIDE.U32 R52, R189, 0x10, R76 ;  /* 0x00000010bd347825 */ /* 0x000fe200078e004c */
[----:B------:R-:W-:Y:S02]  /*32b60*/  F2FP.BF16.F32.PACK_AB R28, R190, R28 ;  /* 0x0000001cbe1c723e */ /* 0x000fe400000010ff */
[----:B------:R-:W-:Y:S02]  /*32b70*/  F2FP.BF16.F32.PACK_AB R29, R188, R29 ;  /* 0x0000001dbc1d723e */ /* 0x000fe400000010ff */
[----:B------:R-:W-:Y:S02]  /*32b80*/  F2FP.BF16.F32.PACK_AB R30, R85, R30 ;  /* 0x0000001e551e723e */ /* 0x000fe400000010ff */
[----:B------:R-:W-:Y:S01]  /*32b90*/  F2FP.BF16.F32.PACK_AB R31, R84, R31 ;  /* 0x0000001f541f723e */ /* 0x000fe200000010ff */
[----:B------:R-:W-:Y:S01]  /*32ba0*/  FFMA.FTZ R72, R72, R44, R181 ;  /* 0x0000002c48487223 */ /* 0x000fe200000100b5 */
[----:B------:R-:W-:-:S02]  /*32bb0*/  PRMT R51, R138, 0x7632, R51 ;  /* 0x000076328a337816 */ /* 0x000fc40000000033 */
[----:B------:R-:W-:Y:S02]  /*32bc0*/  PRMT R50, R137, 0x7632, R50 ;  /* 0x0000763289327816 */ /* 0x000fe40000000032 */
[----:B------:R-:W-:Y:S02]  /*32bd0*/  F2FP.BF16.F32.PACK_AB R33, R165, R33 ;  /* 0x00000021a521723e */ /* 0x000fe400000010ff */
[----:B------:R-:W-:Y:S01]  /*32be0*/  F2FP.BF16.F32.PACK_AB R32, R87, R32 ;  /* 0x000000205720723e */ /* 0x000fe200000010ff */
[----:B------:R-:W-:Y:S01]  /*32bf0*/  FFMA.FTZ R57, R41, R57, R0 ;  /* 0x0000003929397223 */ /* 0x000fe20000010000 */
[----:B------:R-:W-:Y:S01]  /*32c00*/  F2FP.BF16.F32.PACK_AB R42, R73, R42 ;  /* 0x0000002a492a723e */ /* 0x000fe200000010ff */
[----:B------:R-:W-:Y:S01]  /*32c10*/  FFMA.FTZ R58, R41, R58, R6 ;  /* 0x0000003a293a7223 */ /* 0x000fe20000010006 */
[----:B------:R-:W-:Y:S01]  /*32c20*/  SHF.L.U32 R44, R108, 0x10, RZ ;  /* 0x000000106c2c7819 */ /* 0x000fe200000006ff */
[----:B------:R-:W-:Y:S01]  /*32c30*/  IMAD.U32 R73, R136, 0x10000, RZ ;  /* 0x0001000088497824 */ /* 0x000fe200078e00ff */
[----:B------:R-:W-:Y:S01]  /*32c40*/  SHF.L.U32 R74, R74, 0x10, RZ ;  /* 0x000000104a4a7819 */ /* 0x000fe200000006ff */
[----:B------:R-:W-:Y:S01]  /*32c50*/  IMAD.U32 R84, R109, 0x10000, RZ ;  /* 0x000100006d547824 */ /* 0x000fe200078e00ff */
[----:B------:R-:W-:Y:S01]  /*32c60*/  SHF.L.U32 R82, R82, 0x10, RZ ;  /* 0x0000001052527819 */ /* 0x000fe200000006ff */
[----:B------:R-:W-:Y:S01]  /*32c70*/  STG.E.128 desc[UR6][R48.64], R28 ;  /* 0x0000001c30007986 */ /* 0x000fe2000c101d06 */
[----:B------:R-:W-:Y:S01]  /*32c80*/  F2FP.BF16.F32.PACK_AB R41, R70, R56 ;  /* 0x000000384629723e */ /* 0x000fe200000010ff */
[----:B------:R-:W-:Y:S01]  /*32c90*/  IMAD.U32 R51, R51, 0x10000, RZ ;  /* 0x0001000033337824 */ /* 0x000fe200078e00ff */
[----:B------:R-:W-:Y:S01]  /*32ca0*/  SHF.L.U32 R70, R137, 0x10, RZ ;  /* 0x0000001089467819 */ /* 0x000fe200000006ff */
[----:B------:R-:W-:Y:S01]  /*32cb0*/  IMAD.U32 R50, R50, 0x10000, RZ ;  /* 0x0001000032327824 */ /* 0x000fe200078e00ff */
[----:B------:R-:W-:Y:S01]  /*32cc0*/  F2FP.BF16.F32.PACK_AB R40, R68, R40 ;  /* 0x000000284428723e */ /* 0x000fe200000010ff */
[----:B------:R1:W-:Y:S01]  /*32cd0*/  STG.E.128 desc[UR6][R52.64], R32 ;  /* 0x0000002034007986 */ /* 0x0003e2000c101d06 */
[----:B------:R-:W-:Y:S01]  /*32ce0*/  SHF.L.U32 R68, R106, 0x10, RZ ;  /* 0x000000106a447819 */ /* 0x000fe200000006ff */
[C---:B------:R-:W-:Y:S01]  /*32cf0*/  FFMA.FTZ R44, R45.reuse, R44, R208 ;  /* 0x0000002c2d2c7223 */ /* 0x040fe200000100d0 */
[----:B------:R-:W-:Y:S01]  /*32d00*/  FFMA.FTZ R73, R45, R73, R207 ;  /* 0x000000492d497223 */ /* 0x000fe200000100cf */
[----:B------:R-:W-:Y:S01]  /*32d10*/  FFMA.FTZ R74, R67, R74, R19 ;  /* 0x0000004a434a7223 */ /* 0x000fe20000010013 */
[----:B------:R-:W-:Y:S01]  /*32d20*/  FFMA.FTZ R82, R64, R82, R185 ;  /* 0x0000005240527223 */ /* 0x000fe200000100b9 */
[----:B------:R-:W-:Y:S01]  /*32d30*/  FFMA.FTZ R84, R47, R84, R204 ;  /* 0x000000542f547223 */ /* 0x000fe200000100cc */
[----:B------:R-:W-:-:S02]  /*32d40*/  IMAD.U32 R45, R134, 0x10000, RZ ;  /* 0x00010000862d7824 */ /* 0x000fc400078e00ff */
[----:B------:R-:W-:Y:S01]  /*32d50*/  FFMA.FTZ R67, R67, R51, R20 ;  /* 0x0000003343437223 */ /* 0x000fe20000010014 */
[----:B------:R-:W-:Y:S01]  /*32d60*/  FFMA.FTZ R64, R64, R50, R183 ;  /* 0x0000003240407223 */ /* 0x000fe200000100b7 */
[----:B------:R-:W-:Y:S01]  /*32d70*/  SHF.L.U32 R56, R107, 0x10, RZ ;  /* 0x000000106b387819 */ /* 0x000fe200000006ff */
[----:B------:R-:W-:Y:S01]  /*32d80*/  IMAD.WIDE.U32 R50, R191, 0x10, R80 ;  /* 0x00000010bf327825 */ /* 0x000fe200078e0050 */
[----:B------:R-:W-:-:S03]  /*32d90*/  PRMT R63, R107, 0x7632, R63 ;  /* 0x000076326b3f7816 */ /* 0x000fc6000000003f */
[----:B------:R-:W-:Y:S01]  /*32da0*/  FFMA.FTZ R70, R47, R70, R200 ;  /* 0x000000462f467223 */ /* 0x000fe200000100c8 */
[----:B------:R-:W-:Y:S01]  /*32db0*/  F2FP.BF16.F32.PACK_AB R36, R86, R36 ;  /* 0x000000245624723e */ /* 0x000fe200000010ff */
[----:B-1----:R-:W1:Y:S01]  /*32dc0*/  LDC.64 R32, c[0x0][0x210] ;  /* 0x00008400ff207b82 */ /* 0x002e620000000a00 */
[C---:B------:R-:W-:Y:S01]  /*32dd0*/  PRMT R62, R135.reuse, 0x7632, R62 ;  /* 0x00007632873e7816 */ /* 0x040fe2000000003e */
[----:B------:R-:W-:Y:S02]  /*32de0*/  IMAD.U32 R47, R135, 0x10000, RZ ;  /* 0x00010000872f7824 */ /* 0x000fe400078e00ff */
[C---:B------:R-:W-:Y:S01]  /*32df0*/  FFMA.FTZ R68, R164.reuse, R68, R4 ;  /* 0x00000044a4447223 */ /* 0x040fe20000010004 */
[----:B------:R-:W-:Y:S01]  /*32e00*/  FFMA.FTZ R164, R164, R45, R9 ;  /* 0x0000002da4a47223 */ /* 0x000fe20000010009 */
[----:B------:R-:W-:Y:S01]  /*32e10*/  F2FP.BF16.F32.PACK_AB R45, R82, R84 ;  /* 0x00000054522d723e */ /* 0x000fe200000010ff */
[----:B------:R-:W-:Y:S01]  /*32e20*/  FFMA.FTZ R56, R166, R56, R5 ;  /* 0x00000038a6387223 */ /* 0x000fe20000010005 */
[----:B------:R-:W-:Y:S01]  /*32e30*/  F2FP.BF16.F32.PACK_AB R46, R74, R46 ;  /* 0x0000002e4a2e723e */ /* 0x000fe200000010ff */
[----:B------:R-:W-:Y:S01]  /*32e40*/  IMAD.U32 R63, R63, 0x10000, RZ ;  /* 0x000100003f3f7824 */ /* 0x000fe200078e00ff */
[----:B------:R-:W-:Y:S01]  /*32e50*/  SHF.L.U32 R74, R105, 0x10, RZ ;  /* 0x00000010694a7819 */ /* 0x000fe200000006ff */
[----:B------:R-:W-:Y:S01]  /*32e60*/  FFMA.FTZ R166, R166, R47, R10 ;  /* 0x0000002fa6a67223 */ /* 0x000fe2000001000a */
[----:B------:R-:W-:Y:S01]  /*32e70*/  SHF.L.U32 R82, R104, 0x10, RZ ;  /* 0x0000001068527819 */ /* 0x000fe200000006ff */
[----:B------:R2:W-:Y:S01]  /*32e80*/  STG.E.128 desc[UR6][R50.64], R36 ;  /* 0x0000002432007986 */ /* 0x0005e2000c101d06 */
[----:B------:R-:W-:Y:S01]  /*32e90*/  SHF.L.U32 R62, R62, 0x10, RZ ;  /* 0x000000103e3e7819 */ /* 0x000fe200000006ff */
[----:B------:R-:W-:-:S02]  /*32ea0*/  IMAD.U32 R84, R133, 0x10000, RZ ;  /* 0x0001000085547824 */ /* 0x000fc400078e00ff */
[----:B------:R-:W-:Y:S02]  /*32eb0*/  IMAD.U32 R47, R132, 0x10000, RZ ;  /* 0x00010000842f7824 */ /* 0x000fe400078e00ff */
[----:B------:R-:W-:Y:S01]  /*32ec0*/  FFMA.FTZ R63, R198, R63, R169 ;  /* 0x0000003fc63f7223 */ /* 0x000fe200000100a9 */
[----:B------:R-:W-:-:S04]  /*32ed0*/  IMAD.WIDE.U32 R54, R191, 0x10, R76 ;  /* 0x00000010bf367825 */ /* 0x000fc800078e004c */
[----:B------:R-:W-:Y:S01]  /*32ee0*/  FFMA.FTZ R74, R79, R74, R3 ;  /* 0x0000004a4f4a7223 */ /* 0x000fe20000010003 */
[----:B------:R-:W-:Y:S01]  /*32ef0*/  FFMA.FTZ R82, R75, R82, R2 ;  /* 0x000000524b527223 */ /* 0x000fe20000010002 */
[----:B------:R-:W-:Y:S01]  /*32f00*/  FFMA.FTZ R62, R198, R62, R170 ;  /* 0x0000003ec63e7223 */ /* 0x000fe200000100aa */
[----:B------:R-:W-:Y:S01]  /*32f10*/  FFMA.FTZ R79, R79, R84, R8 ;  /* 0x000000544f4f7223 */ /* 0x000fe20000010008 */
[----:B------:R-:W-:Y:S01]  /*32f20*/  FFMA.FTZ R75, R75, R47, R7 ;  /* 0x0000002f4b4b7223 */ /* 0x000fe20000010007 */
[----:B------:R-:W-:Y:S01]  /*32f30*/  IMAD.WIDE.U32 R80, R192, 0x10, R80 ;  /* 0x00000010c0507825 */ /* 0x000fe200078e0050 */
[----:B--2---:R-:W-:Y:S02]  /*32f40*/  SHF.L.U32 R36, R186, 0x4, RZ ;  /* 0x00000004ba247819 */ /* 0x004fe400000006ff */
[----:B------:R-:W-:Y:S02]  /*32f50*/  SHF.R.U32.HI R186, RZ, 0x1c, R186 ;  /* 0x0000001cffba7819 */ /* 0x000fe400000116ba */
[----:B------:R-:W-:-:S02]  /*32f60*/  IADD3 R34, P1, R36, UR18, RZ ;  /* 0x0000001224227c10 */ /* 0x000fc4000ff3e0ff */
[----:B------:R-:W-:Y:S01]  /*32f70*/  IADD3 R36, P2, R36, UR20, RZ ;  /* 0x0000001424247c10 */ /* 0x000fe2000ff5e0ff */
[----:B------:R-:W-:Y:S01]  /*32f80*/  IMAD.WIDE.U32 R76, R192, 0x10, R76 ;  /* 0x00000010c04c7825 */ /* 0x000fe200078e004c */
[----:B------:R-:W-:Y:S01]  /*32f90*/  F2FP.BF16.F32.PACK_AB R44, R167, R44 ;  /* 0x0000002ca72c723e */ /* 0x000fe200000010ff */
[----:B------:R2:W-:Y:S01]  /*32fa0*/  STG.E.128 desc[UR6][R54.64], R40 ;  /* 0x0000002836007986 */ /* 0x0005e2000c101d06 */
[----:B------:R-:W-:Y:S02]  /*32fb0*/  F2FP.BF16.F32.PACK_AB R47, R69, R57 ;  /* 0x00000039452f723e */ /* 0x000fe400000010ff */
[----:B------:R-:W-:Y:S02]  /*32fc0*/  F2FP.BF16.F32.PACK_AB R51, R66, R58 ;  /* 0x0000003a4233723e */ /* 0x000fe400000010ff */
[----:B------:R-:W-:Y:S02]  /*32fd0*/  F2FP.BF16.F32.PACK_AB R50, R67, R72 ;  /* 0x000000484332723e */ /* 0x000fe400000010ff */
[----:B------:R-:W-:-:S02]  /*32fe0*/  F2FP.BF16.F32.PACK_AB R49, R64, R70 ;  /* 0x000000464031723e */ /* 0x000fc400000010ff */
[----:B------:R-:W-:Y:S02]  /*32ff0*/  F2FP.BF16.F32.PACK_AB R48, R83, R73 ;  /* 0x000000495330723e */ /* 0x000fe400000010ff */
[----:B------:R-:W-:Y:S02]  /*33000*/  F2FP.BF16.F32.PACK_AB R52, R78, R82 ;  /* 0x000000524e34723e */ /* 0x000fe400000010ff */
[----:B------:R-:W-:Y:S02]  /*33010*/  F2FP.BF16.F32.PACK_AB R53, R71, R74 ;  /* 0x0000004a4735723e */ /* 0x000fe400000010ff */
[----:B------:R-:W-:Y:S02]  /*33020*/  IADD3.X R35, R186, UR19, RZ, P1, !PT ;  /* 0x00000013ba237c10 */ /* 0x000fe40008ffe4ff */
[----:B------:R-:W-:Y:S02]  /*33030*/  F2FP.BF16.F32.PACK_AB R31, R62, R166 ;  /* 0x000000a63e1f723e */ /* 0x000fe400000010ff */
[----:B--2---:R-:W-:-:S02]  /*33040*/  F2FP.BF16.F32.PACK_AB R54, R65, R68 ;  /* 0x000000444136723e */ /* 0x004fc400000010ff */
[----:B------:R-:W-:Y:S02]  /*33050*/  F2FP.BF16.F32.PACK_AB R55, R63, R56 ;  /* 0x000000383f37723e */ /* 0x000fe400000010ff */
[----:B------:R-:W-:Y:S02]  /*33060*/  F2FP.BF16.F32.PACK_AB R30, R61, R164 ;  /* 0x000000a43d1e723e */ /* 0x000fe400000010ff */
[----:B------:R-:W-:Y:S02]  /*33070*/  F2FP.BF16.F32.PACK_AB R29, R60, R79 ;  /* 0x0000004f3c1d723e */ /* 0x000fe400000010ff */
[----:B------:R-:W-:Y:S02]  /*33080*/  IADD3.X R37, R186, UR21, RZ, P2, !PT ;  /* 0x00000015ba257c10 */ /* 0x000fe400097fe4ff */
[----:B------:R-:W-:Y:S01]  /*33090*/  F2FP.BF16.F32.PACK_AB R28, R59, R75 ;  /* 0x0000004b3b1c723e */ /* 0x000fe200000010ff */
[----:B------:R0:W-:Y:S01]  /*330a0*/  STG.E.128 desc[UR6][R80.64], R44 ;  /* 0x0000002c50007986 */ /* 0x0001e2000c101d06 */
[----:B-1----:R-:W-:-:S03]  /*330b0*/  IMAD R180, R32, 0x4, R180 ;  /* 0x0000000420b47824 */ /* 0x002fc600078e02b4 */
[----:B------:R0:W-:Y:S04]  /*330c0*/  STG.E.128 desc[UR6][R76.64], R48 ;  /* 0x000000304c007986 */ /* 0x0001e8000c101d06 */
[----:B------:R0:W-:Y:S04]  /*330d0*/  STG.E.128 desc[UR6][R34.64], R52 ;  /* 0x0000003422007986 */ /* 0x0001e8000c101d06 */
[----:B------:R0:W-:Y:S01]  /*330e0*/  STG.E.128 desc[UR6][R36.64], R28 ;  /* 0x0000001c24007986 */ /* 0x0001e2000c101d06 */
[----:B------:R-:W-:-:S13]  /*330f0*/  ISETP.GE.AND P1, PT, R180, R33, PT ;  /* 0x00000021b400720c */ /* 0x000fda0003f26270 */
[----:B------:R-:W-:Y:S05]  /*33100*/  @!P1 BRA `(.L_x_19200) ;  /* 0xfffffcec00809947 */ /* 0x000fea000383ffff */
[----:B------:R-:W-:Y:S05]  /*33110*/  BSYNC B0 ;  /* 0x0000000000007941 */ /* 0x000fea0003800000 */
.L_x_18166:
[----:B------:R-:W-:Y:S05]  /*33120*/  EXIT ;  /* 0x000000000000794d */ /* 0x000fea0003800000 */
.L_x_19199:
        /* <DEDUP_REMOVED lines=8> */
.L_x_19202:
[----:B------:R-:W-:Y:S05]  /*331b0*/  BSYNC B1 ;  /* 0x0000000000017941 */ /* 0x000fea0003800000 */
.L_x_19201:
        /* <DEDUP_REMOVED lines=8> */
.L_x_19203:
[----:B------:R-:W-:Y:S02]  /*33240*/  IMAD.MOV.U32 R197, RZ, RZ, 0x4 ;  /* 0x00000004ffc57424 */ /* 0x000fe400078e00ff */
[----:B------:R-:W-:Y:S01]  /*33250*/  FADD.FTZ R194, R194, R195 ;  /* 0x000000c3c2c27221 */ /* 0x000fe20000010000 */
[----:B------:R-:W-:-:S04]  /*33260*/  MOV R195, 0xffffffff ;  /* 0xffffffff00c37802 */ /* 0x000fc80000000f00 */
[----:B------:R-:W-:-:S07]  /*33270*/  MOV R202, R194 ;  /* 0x000000c200ca7202 */ /* 0x000fce0000000f00 */
[----:B------:R-:W-:Y:S05]  /*33280*/  WARPSYNC.COLLECTIVE R195, `(.L_x_19204) ;  /* 0x00000000c3087348 */ /* 0x000fea0003c00000 */
[----:B------:R0:W1:Y:S02]  /*33290*/  SHFL.BFLY P1, R195, R202, R197, R196 ;  /* 0x0c0000c5cac37389 */ /* 0x00006400000200c4 */
[----:B01----:R-:W-:Y:S01]  /*332a0*/  ENDCOLLECTIVE ;  /* 0x000000000000791b */ /* 0x003fe20003800000 */
.L_x_19204:
[----:B------:R-:W-:Y:S01]  /*332b0*/  HFMA2.MMA R197, -RZ, RZ, 0, 4.76837158203125e-07 ;  /* 0x00000008ffc57435 */ /* 0x000fe200000001ff */
[----:B------:R-:W-:Y:S01]  /*332c0*/  FADD.FTZ R194, R194, R195 ;  /* 0x000000c3c2c27221 */ /* 0x000fe20000010000 */
[----:B------:R-:W-:-:S03]  /*332d0*/  IMAD.MOV.U32 R195, RZ, RZ, -0x1 ;  /* 0xffffffffffc37424 */ /* 0x000fc600078e00ff */
[----:B------:R-:W-:-:S07]  /*332e0*/  IMAD.MOV.U32 R202, RZ, RZ, R194 ;  /* 0x000000ffffca7224 */ /* 0x000fce00078e00c2 */
[----:B------:R-:W-:Y:S05]  /*332f0*/  WARPSYNC.COLLECTIVE R195, `(.L_x_19205) ;  /* 0x00000000c3087348 */ /* 0x000fea0003c00000 */
[----:B------:R0:W1:Y:S02]  /*33300*/  SHFL.BFLY P1, R195, R202, R197, R196 ;  /* 0x0c0000c5cac37389 */ /* 0x00006400000200c4 */
[----:B01----:R-:W-:Y:S01]  /*33310*/  ENDCOLLECTIVE ;  /* 0x000000000000791b */ /* 0x003fe20003800000 */
.L_x_19205:
[----:B------:R-:W-:Y:S02]  /*33320*/  IMAD.MOV.U32 R197, RZ, RZ, 0x10 ;  /* 0x00000010ffc57424 */ /* 0x000fe400078e00ff */
[----:B------:R-:W-:Y:S01]  /*33330*/  FADD.FTZ R194, R194, R195 ;  /* 0x000000c3c2c27221 */ /* 0x000fe20000010000 */
[----:B------:R-:W-:-:S04]  /*33340*/  MOV R195, 0xffffffff ;  /* 0xffffffff00c37802 */ /* 0x000fc80000000f00 */
[----:B------:R-:W-:-:S07]  /*33350*/  MOV R202, R194 ;  /* 0x000000c200ca7202 */ /* 0x000fce0000000f00 */
[----:B------:R-:W-:Y:S05]  /*33360*/  WARPSYNC.COLLECTIVE R195, `(.L_x_19206) ;  /* 0x00000000c3087348 */ /* 0x000fea0003c00000 */
[----:B------:R0:W1:Y:S02]  /*33370*/  SHFL.BFLY P1, R195, R202, R197, R196 ;  /* 0x0c0000c5cac37389 */ /* 0x00006400000200c4 */
[----:B01----:R-:W-:Y:S01]  /*33380*/  ENDCOLLECTIVE ;  /* 0x000000000000791b */ /* 0x003fe20003800000 */
.L_x_19206:
        /* <DEDUP_REMOVED lines=138> */
.L_x_19207:
[----:B------:R-:W-:Y:S01]  /*33c30*/  HFMA2.MMA R197, -RZ, RZ, 0, 1.1920928955078125e-07 ;  /* 0x00000002ffc57435 */ /* 0x000fe200000001ff */
[----:B------:R-:W-:Y:S01]  /*33c40*/  FADD.FTZ R198, R198, R195 ;  /* 0x000000c3c6c67221 */ /* 0x000fe20000010000 */
[----:B------:R-:W-:-:S03]  /*33c50*/  IMAD.MOV.U32 R195, RZ, RZ, -0x1 ;  /* 0xffffffffffc37424 */ /* 0x000fc600078e00ff */
[----:B------:R-:W-:-:S07]  /*33c60*/  IMAD.MOV.U32 R202, RZ, RZ, R198 ;  /* 0x000000ffffca7224 */ /* 0x000fce00078e00c6 */
[----:B------:R-:W-:Y:S05]  /*33c70*/  WARPSYNC.COLLECTIVE R195, `(.L_x_19208) ;  /* 0x00000000c3087348 */ /* 0x000fea0003c00000 */
[----:B------:R0:W1:Y:S02]  /*33c80*/  SHFL.BFLY P1, R195, R202, R197, R196 ;  /* 0x0c0000c5cac37389 */ /* 0x00006400000200c4 */
[----:B01----:R-:W-:Y:S01]  /*33c90*/  ENDCOLLECTIVE ;  /* 0x000000000000791b */ /* 0x003fe20003800000 */
.L_x_19208:
[----:B------:R-:W-:Y:S02]  /*33ca0*/  IMAD.MOV.U32 R197, RZ, RZ, 0x4 ;  /* 0x00000004ffc57424 */ /* 0x000fe400078e00ff */
[----:B------:R-:W-:Y:S01]  /*33cb0*/  FADD.FTZ R198, R198, R195 ;  /* 0x000000c3c6c67221 */ /* 0x000fe20000010000 */
[----:B------:R-:W-:-:S04]  /*33cc0*/  MOV R195, 0xffffffff ;  /* 0xffffffff00c37802 */ /* 0x000fc80000000f00 */
[----:B------:R-:W-:-:S07]  /*33cd0*/  MOV R202, R198 ;  /* 0x000000c600ca7202 */ /* 0x000fce0000000f00 */
[----:B------:R-:W-:Y:S05]  /*33ce0*/  WARPSYNC.COLLECTIVE R195, `(.L_x_19209) ;  /* 0x00000000c3087348 */ /* 0x000fea0003c00000 */
[----:B------:R0:W1:Y:S02]  /*33cf0*/  SHFL.BFLY P1, R195, R202, R197, R196 ;  /* 0x0c0000c5cac37389 */ /* 0x00006400000200c4 */
[----:B01----:R-:W-:Y:S01]  /*33d00*/  ENDCOLLECTIVE ;  /* 0x000000000000791b */ /* 0x003fe20003800000 */
.L_x_19209:
[----:B------:R-:W-:Y:S01]  /*33d10*/  HFMA2.MMA R197, -RZ, RZ, 0, 4.76837158203125e-07 ;  /* 0x00000008ffc57435 */ /* 0x000fe200000001ff */
[----:B------:R-:W-:Y:S01]  /*33d20*/  FADD.FTZ R198, R198, R195 ;  /* 0x000000c3c6c67221 */ /* 0x000fe20000010000 */
[----:B------:R-:W-:-:S03]  /*33d30*/  IMAD.MOV.U32 R195, RZ, RZ, -0x1 ;  /* 0xffffffffffc37424 */ /* 0x000fc600078e00ff */
[----:B------:R-:W-:-:S07]  /*33d40*/  IMAD.MOV.U32 R202, RZ, RZ, R198 ;  /* 0x000000ffffca7224 */ /* 0x000fce00078e00c6 */
[----:B------:R-:W-:Y:S05]  /*33d50*/  WARPSYNC.COLLECTIVE R195, `(.L_x_19210) ;  /* 0x00000000c3087348 */ /* 0x000fea0003c00000 */
[----:B------:R0:W1:Y:S02]  /*33d60*/  SHFL.BFLY P1, R195, R202, R197, R196 ;  /* 0x0c0000c5cac37389 */ /* 0x00006400000200c4 */
[----:B01----:R-:W-:Y:S01]  /*33d70*/  ENDCOLLECTIVE ;  /* 0x000000000000791b */ /* 0x003fe20003800000 */
.L_x_19210:
[----:B------:R-:W-:Y:S02]  /*33d80*/  IMAD.MOV.U32 R197, RZ, RZ, 0x10 ;  /* 0x00000010ffc57424 */ /* 0x000fe400078e00ff */
[----:B------:R-:W-:Y:S01]  /*33d90*/  FADD.FTZ R198, R198, R195 ;  /* 0x000000c3c6c67221 */ /* 0x000fe20000010000 */
[----:B------:R-:W-:-:S04]  /*33da0*/  MOV R195, 0xffffffff ;  /* 0xffffffff00c37802 */ /* 0x000fc80000000f00 */
[----:B------:R-:W-:-:S07]  /*33db0*/  MOV R202, R198 ;  /* 0x000000c600ca7202 */ /* 0x000fce0000000f00 */
[----:B------:R-:W-:Y:S05]  /*33dc0*/  WARPSYNC.COLLECTIVE R195, `(.L_x_19211) ;  /* 0x00000000c3087348 */ /* 0x000fea0003c00000 */
[----:B------:R0:W1:Y:S02]  /*33dd0*/  SHFL.BFLY P1, R195, R202, R197, R196 ;  /* 0x0c0000c5cac37389 */ /* 0x00006400000200c4 */
[----:B01----:R-:W-:Y:S01]  /*33de0*/  ENDCOLLECTIVE ;  /* 0x000000000000791b */ /* 0x003fe20003800000 */
.L_x_19211:
[----:B------:R-:W-:Y:S05]  /*33df0*/  BRA `(.L_x_19212) ;  /* 0xffffffc800f47947 */ /* 0x000fea000383ffff */
.L_x_19213:
        /* <DEDUP_REMOVED lines=16> */
.L_x_53103:


//--------------------- .text._ZN10layer_norm31ln_parallel_residual_fwd_kernelINS_13Kernel_traitsI13__nv_bfloat16S2_fS2_fjLj2048ELj1ELj4ELj1ELj16ENS_18Kernel_traits_baseILj2048ES2_S2_fS2_fjLj128EEEEELb1ELb1ELb0EEEvNS_9FwdParamsE --------------------------
	.section	.text._ZN10layer_norm31ln_parallel_residual_fwd_kernelINS_13Kernel_traitsI13__nv_bfloat16S2_fS2_fjLj2048ELj1ELj4ELj1ELj16ENS_18Kernel_traits_baseILj2048ES2_S2_fS2_fjLj128EEEEELb1ELb1ELb0EEEvNS_9FwdParamsE,"ax",@progbits
	.align	128
        .global         _ZN10layer_norm31ln_parallel_residual_fwd_kernelINS_13Kernel_traitsI13__nv_bfloat16S2_fS2_fjLj2048ELj1ELj4ELj1ELj16ENS_18Kernel_traits_baseILj2048ES2_S2_fS2_fjLj128EEEEELb1ELb1ELb0EEEvNS_9FwdParamsE
        .type           _ZN10layer_norm31ln_parallel_residual_fwd_kernelINS_13Kernel_traitsI13__nv_bfloat16S2_fS2_fjLj2048ELj1ELj4ELj1ELj16ENS_18Kernel_traits_baseILj2048ES2_S2_fS2_fjLj128EEEEELb1ELb1ELb0EEEvNS_9FwdParamsE,@function
        .size           _ZN10layer_norm31ln_parallel_residual_fwd_kernelINS_13Kernel_traitsI13__nv_bfloat16S2_fS2_fjLj2048ELj1ELj4ELj1ELj16ENS_18Kernel_traits_baseILj2048ES2_S2_fS2_fjLj128EEEEELb1ELb1ELb0EEEvNS_9FwdParamsE,(.L_x_53104 - _ZN10layer_norm31ln_parallel_residual_fwd_kernelINS_13Kernel_traitsI13__nv_bfloat16S2_fS2_fjLj2048ELj1ELj4ELj1ELj16ENS_18Kernel_traits_baseILj2048ES2_S2_fS2_fjLj128EEEEELb1ELb1ELb0EEEvNS_9FwdParamsE)
        .other          _ZN10layer_norm31ln_parallel_residual_fwd_kernelINS_13Kernel_traitsI13__nv_bfloat16S2_fS2_fjLj2048ELj1ELj4ELj1ELj16ENS_18Kernel_traits_baseILj2048ES2_S2_fS2_fjLj128EEEEELb1ELb1ELb0EEEvNS_9FwdParamsE,@"STO_CUDA_ENTRY STV_DEFAULT"
_ZN10layer_norm31ln_parallel_residual_fwd_kernelINS_13Kernel_traitsI13__nv_bfloat16S2_fS2_fjLj2048ELj1ELj4ELj1ELj16ENS_18Kernel_traits_baseILj2048ES2_S2_fS2_fjLj128EEEEELb1ELb1ELb0EEEvNS_9FwdParamsE:
.text._ZN10layer_norm31ln_parallel_residual_fwd_kernelINS_13Kernel_traitsI13__nv_bfloat16S2_fS2_fjLj2048ELj1ELj4ELj1ELj16ENS_18Kernel_traits_baseILj2048ES2_S2_fS2_fjLj128EEEEELb1ELb1ELb0EEEvNS_9FwdParamsE:
        /* <DEDUP_REMOVED lines=12> */
[----:B------:R-:W0:Y:S06]  /*00c0*/  S2R R132, SR_TID.X ;  /* 0x0000000000847919 */ /* 0x000e2c0000002100 */
[----:B------:R-:W4:Y:S01]  /*00d0*/  LDC R11, c[0x0][0x218] ;  /* 0x00008600ff0b7b82 */ /* 0x000f220000000800 */
[----:B-1----:R-:W-:-:S05]  /*00e0*/  @P0 MOV R7, R69 ;  /* 0x0000004500070202 */ /* 0x002fca0000000f00 */
[----:B------:R-:W3:Y:S01]  /*00f0*/  @P0 LDG.E.64 R4, desc[UR4][R6.64] ;  /* 0x0000000406040981 */ /* 0x000ee2000c1e1b00 */
[----:B------:R-:W-:Y:S01]  /*0100*/  ULDC UR8, c[0x0][0x0] ;  /* 0x0000000000087ab9 */ /* 0x000fe20000000800 */
[----:B------:R-:W-:Y:S01]  /*0110*/  LOP3.LUT R134, R134, 0xffffffdf, RZ, 0xc0, !PT ;  /* 0xffffffdf86867812 */ /* 0x000fe200078ec0ff */
[----:B------:R-:W-:Y:S01]  /*0120*/  BSSY B0, `(.L_x_19214) ;  /* 0x0000059000007945 */ /* 0x000fe20003800000 */
[----:B------:R-:W1:Y:S01]  /*0130*/  S2R R45, SR_CTAID.X ;  /* 0x00000000002d7919 */ /* 0x000e620000002500 */
[----:B----4-:R-:W-:-:S04]  /*0140*/  SHF.R.S32.HI R0, RZ, 0x1f, R11 ;  /* 0x0000001fff007819 */ /* 0x010fc8000001140b */
[----:B------:R-:W-:Y:S02]  /*0150*/  LEA.HI R0, R0, R11, RZ, 0x3 ;  /* 0x0000000b00007211 */ /* 0x000fe400078f18ff */
[----:B0-----:R-:W-:-:S05]  /*0160*/  LOP3.LUT R136, R132, 0x1f, RZ, 0xc0, !PT ;  /* 0x0000001f84887812 */ /* 0x001fca00078ec0ff */
[----:B------:R-:W-:-:S05]  /*0170*/  IMAD.MOV.U32 R47, RZ, RZ, R136 ;  /* 0x000000ffff2f7224 */ /* 0x000fca00078e0088 */
[----:B------:R-:W-:-:S04]  /*0180*/  LOP3.LUT R135, R47, 0x1f, RZ, 0x3c, !PT ;  /* 0x0000001f2f877812 */ /* 0x000fc800078e3cff */
[----:B------:R-:W-:Y:S01]  /*0190*/  LEA.HI.SX32 R135, R0, R135, 0x1d ;  /* 0x0000008700877211 */ /* 0x000fe200078feaff */
[----:B-1----:R-:W-:-:S03]  /*01a0*/  IMAD R139, R45, UR8, R132 ;  /* 0x000000082d8b7c24 */ /* 0x002fc6000f8e0284 */
[C---:B------:R-:W-:Y:S02]  /*01b0*/  LOP3.LUT P6, RZ, R135.reuse, 0xffffffe0, RZ, 0xc0, !PT ;  /* 0xffffffe087ff7812 */ /* 0x040fe400078cc0ff */
[C---:B------:R-:W-:Y:S02]  /*01c0*/  ISETP.GE.U32.AND P5, PT, R135.reuse, 0x40, PT ;  /* 0x000000408700780c */ /* 0x040fe40003fa6070 */
[C---:B------:R-:W-:Y:S02]  /*01d0*/  ISETP.GE.U32.AND P4, PT, R135.reuse, 0x60, PT ;  /* 0x000000608700780c */ /* 0x040fe40003f86070 */
[C---:B------:R-:W-:Y:S02]  /*01e0*/  ISETP.GE.U32.AND P3, PT, R135.reuse, 0x80, PT ;  /* 0x000000808700780c */ /* 0x040fe40003f66070 */
[----:B------:R-:W-:-:S05]  /*01f0*/  ISETP.GE.U32.AND P2, PT, R135, 0xa0, PT ;  /* 0x000000a08700780c */ /* 0x000fca0003f46070 */
        /* <DEDUP_REMOVED lines=8> */
[----:B------:R-:W-:Y:S02]  /*0280*/  @P2 LOP3.LUT R134, R134, 0x200, RZ, 0xfc, !PT ;  /* 0x0000020086862812 */ /* 0x000fe400078efcff */
[----:B--2---:R-:W-:Y:S02]  /*0290*/  @P0 R2UR UR6, R2 ;  /* 0x00000000020602ca */ /* 0x004fe400000e0000 */
        /* <DEDUP_REMOVED lines=65> */
.L_x_19215:
[----:B------:R-:W-:Y:S05]  /*06b0*/  BSYNC B0 ;  /* 0x0000000000007941 */ /* 0x000fea0003800000 */
.L_x_19214:
        /* <DEDUP_REMOVED lines=18> */
.L_x_19217:
[----:B------:R-:W-:Y:S05]  /*07e0*/  BSYNC B0 ;  /* 0x0000000000007941 */ /* 0x000fea0003800000 */
.L_x_19216:
        /* <DEDUP_REMOVED lines=18> */
.L_x_19219:
[----:B------:R-:W-:Y:S05]  /*0910*/  BSYNC B0 ;  /* 0x0000000000007941 */ /* 0x000fea0003800000 */
.L_x_19218:
        /* <DEDUP_REMOVED lines=18> */
.L_x_19221:
[----:B------:R-:W-:Y:S05]  /*0a40*/  BSYNC B0 ;  /* 0x0000000000007941 */ /* 0x000fea0003800000 */
.L_x_19220:
        /* <DEDUP_REMOVED lines=18> */
.L_x_19223:
[----:B------:R-:W-:Y:S05]  /*0b70*/  BSYNC B0 ;  /* 0x0000000000007941 */ /* 0x000fea0003800000 */
.L_x_19222:
        /* <DEDUP_REMOVED lines=27> */
.L_x_19225:
[----:B------:R-:W-:Y:S05]  /*0d30*/  BSYNC B0 ;  /* 0x0000000000007941 */ /* 0x000fea0003800000 */
.L_x_19224:
        /* <DEDUP_REMOVED lines=26> */
.L_x_19227:
[----:B------:R-:W-:Y:S05]  /*0ee0*/  BSYNC B0 ;  /* 0x0000000000007941 */ /* 0x000fea0003800000 */
.L_x_19226:
        /* <DEDUP_REMOVED lines=17> */
.L_x_19229:
[----:B------:R-:W-:Y:S05]  /*1000*/  BSYNC B0 ;  /* 0x0000000000007941 */ /* 0x000fea0003800000 */
.L_x_19228:
        /* <DEDUP_REMOVED lines=9> */
[----:B------:R-:W-:Y:S01]  /*10a0*/  PRMT R168, R45, 0x7632, R168 ;  /* 0x000076322da87816 */ /* 0x000fe200000000a8 */
        /* <DEDUP_REMOVED lines=144> */
[----:B------:R-:W-:Y:S01]  /*19b0*/  IMAD R230, R69, -0x326172a9, RZ ;  /* 0xcd9e8d5745e67824 */ /* 0x000fe200078e02ff */
[----:B------:R-:W-:Y:S01]  /*19c0*/  UISETP.NE.AND UP0, UPT, UR8, URZ, UPT ;  /* 0x0000003f0800728c */ /* 0x000fe2000bf05270 */
[----:B------:R-:W-:Y:S01]  /*19d0*/  IMAD R228, R228, -0x2daee0ad, RZ ;  /* 0xd2511f53e4e47824 */ /* 0x000fe200078e02ff */
[----:B------:R-:W-:Y:S01]  /*19e0*/  ULDC.64 UR14, c[0x0][0x240] ;  /* 0x00009000000e7ab9 */ /* 0x000fe20000000a00 */
[----:B------:R-:W-:Y:S01]  /*19f0*/  IMAD.MOV.U32 R226, RZ, RZ, RZ ;  /* 0x000000ffffe27224 */ /* 0x000fe200078e00ff */
        /* <DEDUP_REMOVED lines=27> */
[----:B------:R-:W-:-:S07]  /*1bb0*/  IMAD.U32 R175, R175, 0x10000, RZ ;  /* 0x00010000afaf7824 */ /* 0x000fce00078e00ff */
.L_x_20295:
        /* <DEDUP_REMOVED lines=16> */
[----:B------:R-:W-:-:S03]  /*1cc0*/  ISETP.NE.AND.EX P1, PT, R57, RZ, PT, P1 ;  /* 0x000000ff3900720c */ /* 0x000fc60003f25310 */
[----:B------:R0:W5:Y:S01]  /*1cd0*/  @P0 LDG.E.128 R48, desc[UR4][R122.64+0x10] ;  /* 0x000010047a300981 */ /* 0x000162000c1e1d00 */
[----:B-1----:R-:W-:-:S05]  /*1ce0*/  IMAD.WIDE.U32 R58, R229, 0x10, R58 ;  /* 0x00000010e53a7825 */ /* 0x002fca00078e003a */
[----:B------:R0:W5:Y:S04]  /*1cf0*/  LDG.E.128 R60, desc[UR4][R58.64] ;  /* 0x000000043a3c7981 */ /* 0x000168000c1e1d00 */
        /* <DEDUP_REMOVED lines=15> */
.L_x_19234:
[----:B------:R-:W-:-:S07]  /*1df0*/  MOV R234, R230 ;  /* 0x000000e600ea7202 */ /* 0x000fce0000000f00 */
.L_x_19235:
[----:B------:R-:W-:Y:S05]  /*1e00*/  BSYNC B2 ;  /* 0x0000000000027941 */ /* 0x000fea0003800000 */
.L_x_19233:
        /* <DEDUP_REMOVED lines=16> */
.L_x_19239:
[----:B------:R-:W-:Y:S05]  /*1f10*/  BSYNC B3 ;  /* 0x0000000000037941 */ /* 0x000fea0003800000 */
.L_x_19238:
        /* <DEDUP_REMOVED lines=43> */
.L_x_19237:
[----:B------:R-:W-:Y:S05]  /*21d0*/  BSYNC B2 ;  /* 0x0000000000027941 */ /* 0x000fea0003800000 */
.L_x_19236:
        /* <DEDUP_REMOVED lines=20> */
.L_x_19240:
        /* <DEDUP_REMOVED lines=12> */
.L_x_19243:
[----:B------:R-:W-:-:S07]  /*23e0*/  MOV R57, R230 ;  /* 0x000000e600397202 */ /* 0x000fce0000000f00 */
.L_x_19244:
[----:B------:R-:W-:Y:S05]  /*23f0*/  BSYNC B2 ;  /* 0x0000000000027941 */ /* 0x000fea0003800000 */
.L_x_19242:
        /* <DEDUP_REMOVED lines=16> */
.L_x_19248:
[----:B------:R-:W-:Y:S05]  /*2500*/  BSYNC B3 ;  /* 0x0000000000037941 */ /* 0x000fea0003800000 */
.L_x_19247:
        /* <DEDUP_REMOVED lines=43> */
.L_x_19246:
[----:B------:R-:W-:Y:S05]  /*27c0*/  BSYNC B2 ;  /* 0x0000000000027941 */ /* 0x000fea0003800000 */
.L_x_19245:
[----:B------:R-:W-:Y:S01]  /*27d0*/  I2FP.F32.U32 R57, R57 ;  /* 0x0000003900397245 */ /* 0x000fe20000201000 */
[----:B------:R-:W-:-:S04]  /*27e0*/  IMAD.U32 R59, R52, 0x10000, RZ ;  /* 0x00010000343b7824 */ /* 0x000fc800078e00ff */
[----:B------:R-:W-:Y:S01]  /*27f0*/  FFMA.FTZ R120, R57, R234, 1.1641532182693481445e-10 ;  /* 0x2f00000039787423 */ /* 0x000fe200000100ea */
[----:B------:R-:W-:-:S04]  /*2800*/  FMUL.FTZ R59, R59, R232 ;  /* 0x000000e83b3b7220 */ /* 0x000fc80000410000 */
[----:B------:R-:W-:-:S04]  /*2810*/  FSETP.GTU.FTZ.AND P3, PT, R120, R233, PT ;  /* 0x000000e97800720b */ /* 0x000fc80003f7c000 */
[----:B------:R-:W-:Y:S02]  /*2820*/  FSEL R59, R59, RZ, !P3 ;  /* 0x000000ff3b3b7208 */ /* 0x000fe40005800000 */
[----:B------:R-:W-:-:S03]  /*2830*/  SEL R223, RZ, 0x1, P3 ;  /* 0x00000001ffdf7807 */ /* 0x000fc60001800000 */
[----:B------:R-:W-:-:S04]  /*2840*/  FADD.FTZ R56, R59, R56 ;  /* 0x000000383b387221 */ /* 0x000fc80000010000 */
[----:B------:R-:W-:-:S07]  /*2850*/  @P0 FADD.FTZ R56, R44, R56 ;  /* 0x000000382c380221 */ /* 0x000fce0000010000 */
.L_x_19241:
        /* <DEDUP_REMOVED lines=12> */
.L_x_19250:
[----:B------:R-:W-:-:S07]  /*2920*/  MOV R57, R230 ;  /* 0x000000e600397202 */ /* 0x000fce0000000f00 */
.L_x_19251:
[----:B------:R-:W-:Y:S05]  /*2930*/  BSYNC B2 ;  /* 0x0000000000027941 */ /* 0x000fea0003800000 */
.L_x_19249:
        /* <DEDUP_REMOVED lines=16> */
.L_x_19255:
[----:B------:R-:W-:Y:S05]  /*2a40*/  BSYNC B3 ;  /* 0x0000000000037941 */ /* 0x000fea0003800000 */
.L_x_19254:
        /* <DEDUP_REMOVED lines=43> */
.L_x_19253:
[----:B------:R-:W-:Y:S05]  /*2d00*/  BSYNC B2 ;  /* 0x0000000000027941 */ /* 0x000fea0003800000 */
.L_x_19252:
        /* <DEDUP_REMOVED lines=14> */
.L_x_19256:
        /* <DEDUP_REMOVED lines=12> */
.L_x_19259:
[----:B------:R-:W-:-:S07]  /*2eb0*/  IMAD.MOV.U32 R60, RZ, RZ, R230 ;  /* 0x000000ffff3c7224 */ /* 0x000fce00078e00e6 */
.L_x_19260:
[----:B------:R-:W-:Y:S05]  /*2ec0*/  BSYNC B2 ;  /* 0x0000000000027941 */ /* 0x000fea0003800000 */
.L_x_19258:
        /* <DEDUP_REMOVED lines=16> */
.L_x_19264:
[----:B------:R-:W-:Y:S05]  /*2fd0*/  BSYNC B3 ;  /* 0x0000000000037941 */ /* 0x000fea0003800000 */
.L_x_19263:
        /* <DEDUP_REMOVED lines=43> */
.L_x_19262:
[----:B------:R-:W-:Y:S05]  /*3290*/  BSYNC B2 ;  /* 0x0000000000027941 */ /* 0x000fea0003800000 */
.L_x_19261:
        /* <DEDUP_REMOVED lines=10> */
.L_x_19257:
        /* <DEDUP_REMOVED lines=12> */
.L_x_19266:
[----:B------:R-:W-:-:S07]  /*3400*/  IMAD.MOV.U32 R60, RZ, RZ, R230 ;  /* 0x000000ffff3c7224 */ /* 0x000fce00078e00e6 */
.L_x_19267:
[----:B------:R-:W-:Y:S05]  /*3410*/  BSYNC B2 ;  /* 0x0000000000027941 */ /* 0x000fea0003800000 */
.L_x_19265:
        /* <DEDUP_REMOVED lines=16> */
.L_x_19271:
[----:B------:R-:W-:Y:S05]  /*3520*/  BSYNC B3 ;  /* 0x0000000000037941 */ /* 0x000fea0003800000 */
.L_x_19270:
        /* <DEDUP_REMOVED lines=43> */
.L_x_19269:
[----:B------:R-:W-:Y:S05]  /*37e0*/  BSYNC B2 ;  /* 0x0000000000027941 */ /* 0x000fea0003800000 */
.L_x_19268:
        /* <DEDUP_REMOVED lines=15> */
.L_x_19272:
        /* <DEDUP_REMOVED lines=12> */
.L_x_19275:
[----:B------:R-:W-:-:S07]  /*39a0*/  IMAD.MOV.U32 R221, RZ, RZ, R230 ;  /* 0x000000ffffdd7224 */ /* 0x000fce00078e00e6 */
.L_x_19276:
[----:B------:R-:W-:Y:S05]  /*39b0*/  BSYNC B2 ;  /* 0x0000000000027941 */ /* 0x000fea0003800000 */
.L_x_19274:
        /* <DEDUP_REMOVED lines=16> */
.L_x_19280:
[----:B------:R-:W-:Y:S05]  /*3ac0*/  BSYNC B3 ;  /* 0x0000000000037941 */ /* 0x000fea0003800000 */
.L_x_19279:
        /* <DEDUP_REMOVED lines=43> */
.L_x_19278:
[----:B------:R-:W-:Y:S05]  /*3d80*/  BSYNC B2 ;  /* 0x0000000000027941 */ /* 0x000fea0003800000 */
.L_x_19277:
        /* <DEDUP_REMOVED lines=9> */
.L_x_19273:
        /* <DEDUP_REMOVED lines=12> */
.L_x_19282:
[----:B------:R-:W-:-:S07]  /*3ee0*/  IMAD.MOV.U32 R227, RZ, RZ, R230 ;  /* 0x000000ffffe37224 */ /* 0x000fce00078e00e6 */
.L_x_19283:
[----:B------:R-:W-:Y:S05]  /*3ef0*/  BSYNC B2 ;  /* 0x0000000000027941 */ /* 0x000fea0003800000 */
.L_x_19281:
        /* <DEDUP_REMOVED lines=16> */
.L_x_19287:
[----:B------:R-:W-:Y:S05]  /*4000*/  BSYNC B3 ;  /* 0x0000000000037941 */ /* 0x000fea0003800000 */
.L_x_19286:
        /* <DEDUP_REMOVED lines=41> */
[----:B------:R-:W-:Y:S01]  /*42a0*/  IMAD.MOV.U32 R61, RZ, RZ, RZ ;  /* 0x000000ffff3d7224 */ /* 0x000fe200078e00ff */
[----:B------:R-:W-:-:S07]  /*42b0*/  MOV R228, R60 ;  /* 0x0000003c00e47202 */ /* 0x000fce0000000f00 */
.L_x_19285:
[----:B------:R-:W-:Y:S05]  /*42c0*/  BSYNC B2 ;  /* 0x0000000000027941 */ /* 0x000fea0003800000 */
.L_x_19284:
        /* <DEDUP_REMOVED lines=14> */
.L_x_19288:
        /* <DEDUP_REMOVED lines=12> */
.L_x_19291:
[----:B------:R-:W-:-:S07]  /*4470*/  MOV R220, R230 ;  /* 0x000000e600dc7202 */ /* 0x000fce0000000f00 */
.L_x_19292:
[----:B------:R-:W-:Y:S05]  /*4480*/  BSYNC B2 ;  /* 0x0000000000027941 */ /* 0x000fea0003800000 */
.L_x_19290:
        /* <DEDUP_REMOVED lines=16> */
.L_x_19296:
[----:B------:R-:W-:Y:S05]  /*4590*/  BSYNC B3 ;  /* 0x0000000000037941 */ /* 0x000fea0003800000 */
.L_x_19295:
        /* <DEDUP_REMOVED lines=43> */
.L_x_19294:
[----:B------:R-:W-:Y:S05]  /*4850*/  BSYNC B2 ;  /* 0x0000000000027941 */ /* 0x000fea0003800000 */
.L_x_19293:
        /* <DEDUP_REMOVED lines=10> */
.L_x_19289:
        /* <DEDUP_REMOVED lines=12> */
.L_x_19298:
[----:B------:R-:W-:-:S07]  /*49c0*/  MOV R227, R230 ;  /* 0x000000e600e37202 */ /* 0x000fce0000000f00 */
.L_x_19299:
[----:B------:R-:W-:Y:S05]  /*49d0*/  BSYNC B2 ;  /* 0x0000000000027941 */ /* 0x000fea0003800000 */
.L_x_19297:
        /* <DEDUP_REMOVED lines=16> */
.L_x_19303:
[----:B------:R-:W-:Y:S05]  /*4ae0*/  BSYNC B3 ;  /* 0x0000000000037941 */ /* 0x000fea0003800000 */
.L_x_19302:
        /* <DEDUP_REMOVED lines=43> */
.L_x_19301:
[----:B------:R-:W-:Y:S05]  /*4da0*/  BSYNC B2 ;  /* 0x0000000000027941 */ /* 0x000fea0003800000 */
.L_x_19300:
        /* <DEDUP_REMOVED lines=15> */
.L_x_19304:
        /* <DEDUP_REMOVED lines=12> */
.L_x_19307:
[----:B------:R-:W-:-:S07]  /*4f60*/  IMAD.MOV.U32 R61, RZ, RZ, R230 ;  /* 0x000000ffff3d7224 */ /* 0x000fce00078e00e6 */
.L_x_19308:
[----:B------:R-:W-:Y:S05]  /*4f70*/  BSYNC B2 ;  /* 0x0000000000027941 */ /* 0x000fea0003800000 */
.L_x_19306:
        /* <DEDUP_REMOVED lines=16> */
.L_x_19312:
[----:B------:R-:W-:Y:S05]  /*5080*/  BSYNC B3 ;  /* 0x0000000000037941 */ /* 0x000fea0003800000 */
.L_x_19311:
        /* <DEDUP_REMOVED lines=43> */
.L_x_19310:
[----:B------:R-:W-:Y:S05]  /*5340*/  BSYNC B2 ;  /* 0x0000000000027941 */ /* 0x000fea0003800000 */
.L_x_19309:
[----:B------:R-:W-:Y:S02]  /*5350*/  I2FP.F32.U32 R61, R61 ;  /* 0x0000003d003d7245 */ /* 0x000fe40000201000 */
        /* <DEDUP_REMOVED lines=8> */
.L_x_19305:
        /* <DEDUP_REMOVED lines=12> */
.L_x_19314:
[----:B------:R-:W-:-:S07]  /*54a0*/  IMAD.MOV.U32 R61, RZ, RZ, R230 ;  /* 0x000000ffff3d7224 */ /* 0x000fce00078e00e6 */
.L_x_19315:
[----:B------:R-:W-:Y:S05]  /*54b0*/  BSYNC B2 ;  /* 0x0000000000027941 */ /* 0x000fea0003800000 */
.L_x_19313:
        /* <DEDUP_REMOVED lines=16> */
.L_x_19319:
[----:B------:R-:W-:Y:S05]  /*55c0*/  BSYNC B3 ;  /* 0x0000000000037941 */ /* 0x000fea0003800000 */
.L_x_19318:
        /* <DEDUP_REMOVED lines=43> */
.L_x_19317:
[----:B------:R-:W-:Y:S05]  /*5880*/  BSYNC B2 ;  /* 0x0000000000027941 */ /* 0x000fea0003800000 */
.L_x_19316:
        /* <DEDUP_REMOVED lines=12> */
.L_x_19320:
        /* <DEDUP_REMOVED lines=12> */
.L_x_19323:
[----:B------:R-:W-:-:S07]  /*5a10*/  IMAD.MOV.U32 R62, RZ, RZ, R230 ;  /* 0x000000ffff3e7224 */ /* 0x000fce00078e00e6 */
.L_x_19324:
[----:B------:R-:W-:Y:S05]  /*5a20*/  BSYNC B2 ;  /* 0x0000000000027941 */ /* 0x000fea0003800000 */
.L_x_19322:
        /* <DEDUP_REMOVED lines=16> */
.L_x_19328:
[----:B------:R-:W-:Y:S05]  /*5b30*/  BSYNC B3 ;  /* 0x0000000000037941 */ /* 0x000fea0003800000 */
.L_x_19327:
        /* <DEDUP_REMOVED lines=43> */
.L_x_19326:
[----:B------:R-:W-:Y:S05]  /*5df0*/  BSYNC B2 ;  /* 0x0000000000027941 */ /* 0x000fea0003800000 */
.L_x_19325:
        /* <DEDUP_REMOVED lines=10> */
.L_x_19321:
        /* <DEDUP_REMOVED lines=12> */
.L_x_19330:
[----:B------:R-:W-:-:S07]  /*5f60*/  IMAD.MOV.U32 R62, RZ, RZ, R230 ;  /* 0x000000ffff3e7224 */ /* 0x000fce00078e00e6 */
.L_x_19331:
[----:B------:R-:W-:Y:S05]  /*5f70*/  BSYNC B2 ;  /* 0x0000000000027941 */ /* 0x000fea0003800000 */
.L_x_19329:
        /* <DEDUP_REMOVED lines=16> */
.L_x_19335:
[----:B------:R-:W-:Y:S05]  /*6080*/  BSYNC B3 ;  /* 0x0000000000037941 */ /* 0x000fea0003800000 */
.L_x_19334:
        /* <DEDUP_REMOVED lines=43> */
.L_x_19333:
[----:B------:R-:W-:Y:S05]  /*6340*/  BSYNC B2 ;  /* 0x0000000000027941 */ /* 0x000fea0003800000 */
.L_x_19332:
        /* <DEDUP_REMOVED lines=13> */
.L_x_19336:
        /* <DEDUP_REMOVED lines=12> */
.L_x_19339:
[----:B------:R-:W-:-:S07]  /*64e0*/  MOV R217, R230 ;  /* 0x000000e600d97202 */ /* 0x000fce0000000f00 */
.L_x_19340:
[----:B------:R-:W-:Y:S05]  /*64f0*/  BSYNC B2 ;  /* 0x0000000000027941 */ /* 0x000fea0003800000 */
.L_x_19338:
        /* <DEDUP_REMOVED lines=16> */
.L_x_19344:
[----:B------:R-:W-:Y:S05]  /*6600*/  BSYNC B3 ;  /* 0x0000000000037941 */ /* 0x000fea0003800000 */
.L_x_19343:
        /* <DEDUP_REMOVED lines=43> */
.L_x_19342:
[----:B------:R-:W-:Y:S05]  /*68c0*/  BSYNC B2 ;  /* 0x0000000000027941 */ /* 0x000fea0003800000 */
.L_x_19341:
        /* <DEDUP_REMOVED lines=9> */
.L_x_19337:
        /* <DEDUP_REMOVED lines=12> */
.L_x_19346:
[----:B------:R-:W-:-:S07]  /*6a20*/  MOV R227, R230 ;  /* 0x000000e600e37202 */ /* 0x000fce0000000f00 */
.L_x_19347:
[----:B------:R-:W-:Y:S05]  /*6a30*/  BSYNC B2 ;  /* 0x0000000000027941 */ /* 0x000fea0003800000 */
.L_x_19345:
        /* <DEDUP_REMOVED lines=16> */
.L_x_19351:
[----:B------:R-:W-:Y:S05]  /*6b40*/  BSYNC B3 ;  /* 0x0000000000037941 */ /* 0x000fea0003800000 */
.L_x_19350:
        /* <DEDUP_REMOVED lines=43> */
.L_x_19349:
[----:B------:R-:W-:Y:S05]  /*6e00*/  BSYNC B2 ;  /* 0x0000000000027941 */ /* 0x000fea0003800000 */
.L_x_19348:
        /* <DEDUP_REMOVED lines=12> */
.L_x_19352:
        /* <DEDUP_REMOVED lines=12> */
.L_x_19355:
[----:B------:R-:W-:-:S07]  /*6f90*/  IMAD.MOV.U32 R216, RZ, RZ, R230 ;  /* 0x000000ffffd87224 */ /* 0x000fce00078e00e6 */
.L_x_19356:
[----:B------:R-:W-:Y:S05]  /*6fa0*/  BSYNC B2 ;  /* 0x0000000000027941 */ /* 0x000fea0003800000 */
.L_x_19354:
        /* <DEDUP_REMOVED lines=16> */
.L_x_19360:
[----:B------:R-:W-:Y:S05]  /*70b0*/  BSYNC B3 ;  /* 0x0000000000037941 */ /* 0x000fea0003800000 */
.L_x_19359:
        /* <DEDUP_REMOVED lines=43> */
.L_x_19358:
[----:B------:R-:W-:Y:S05]  /*7370*/  BSYNC B2 ;  /* 0x0000000000027941 */ /* 0x000fea0003800000 */
.L_x_19357:
        /* <DEDUP_REMOVED lines=10> */
.L_x_19353:
[----:B------:R-:W-:Y:S01]  /*7420*/  SEL R233, RZ, 0x1000000, P5 ;  /* 0x01000000ffe97807 */ /* 0x000fe20002800000 */
[----:B------:R-:W-:Y:S01]  /*7430*/  IMAD.SHL.U32 R241, R229, 0x8, RZ ;  /* 0x00000008e5f17824 */ /* 0x000fe200078e00ff */
[C---:B------:R-:W-:Y:S02]  /*7440*/  LOP3.LUT P6, RZ, R134.reuse, 0x4, RZ, 0xc0, !PT ;  /* 0x0000000486ff7812 */ /* 0x040fe400078cc0ff */
[C---:B------:R-:W-:Y:S02]  /*7450*/  LOP3.LUT P2, RZ, R134.reuse, 0x8, RZ, 0xc0, !PT ;  /* 0x0000000886ff7812 */ /* 0x040fe4000784c0ff */
[C---:B------:R-:W-:Y:S02]  /*7460*/  LOP3.LUT P5, RZ, R134.reuse, 0x2, RZ, 0xc0, !PT ;  /* 0x0000000286ff7812 */ /* 0x040fe400078ac0ff */
[----:B------:R-:W-:Y:S02]  /*7470*/  LOP3.LUT P0, RZ, R134, 0x10, RZ, 0xc0, !PT ;  /* 0x0000001086ff7812 */ /* 0x000fe4000780c0ff */
[----:B------:R-:W-:-:S02]  /*7480*/  SEL R123, RZ, 0x10000, P4 ;  /* 0x00010000ff7b7807 */ /* 0x000fc40002000000 */
[----:B------:R-:W-:Y:S02]  /*7490*/  SEL R238, RZ, 0x100, P3 ;  /* 0x00000100ffee7807 */ /* 0x000fe40001800000 */
[----:B------:R-:W-:Y:S02]  /*74a0*/  SEL R234, RZ, 0x1, P5 ;  /* 0x00000001ffea7807 */ /* 0x000fe40002800000 */
[----:B------:R-:W-:Y:S02]  /*74b0*/  SEL R232, RZ, 0x1, P6 ;  /* 0x00000001ffe87807 */ /* 0x000fe40003000000 */
[----:B------:R-:W-:Y:S01]  /*74c0*/  SEL R122, RZ, 0x1, P2 ;  /* 0x00000001ff7a7807 */ /* 0x000fe20001000000 */
[----:B------:R-:W-:Y:S01]  /*74d0*/  IMAD.WIDE.U32 R234, R234, 0x1000000, RZ ;  /* 0x01000000eaea7825 */ /* 0x000fe200078e00ff */
[----:B------:R-:W-:Y:S02]  /*74e0*/  LOP3.LUT P4, RZ, R134, 0x1, RZ, 0xc0, !PT ;  /* 0x0000000186ff7812 */ /* 0x000fe4000788c0ff */
[----:B------:R-:W-:-:S02]  /*74f0*/  SEL R231, RZ, 0x1, P0 ;  /* 0x00000001ffe77807 */ /* 0x000fc40000000000 */
[----:B------:R-:W-:Y:S01]  /*7500*/  LOP3.LUT R238, R238, R233, R123, 0xfe, !PT ;  /* 0x000000e9eeee7212 */ /* 0x000fe200078efe7b */
[----:B------:R-:W-:Y:S01]  /*7510*/  IMAD.WIDE.U32 R232, R232, 0x10000, RZ ;  /* 0x00010000e8e87825 */ /* 0x000fe200078e00ff */
[C---:B------:R-:W-:Y:S02]  /*7520*/  LEA R236, P0, R229.reuse, UR12, 0x5 ;  /* 0x0000000ce5ec7c11 */ /* 0x040fe4000f8028ff */
[----:B------:R-:W-:Y:S01]  /*7530*/  SEL R239, RZ, 0x1, P4 ;  /* 0x00000001ffef7807 */ /* 0x000fe20002000000 */
[----:B------:R-:W-:Y:S01]  /*7540*/  IMAD.WIDE.U32 R122, R122, 0x100, RZ ;  /* 0x000001007a7a7825 */ /* 0x000fe200078e00ff */
[C---:B------:R-:W-:Y:S02]  /*7550*/  LEA.HI.X R237, R229.reuse, UR13, RZ, 0x5, P0 ;  /* 0x0000000de5ed7c11 */ /* 0x040fe400080f2cff */
[----:B------:R-:W-:Y:S02]  /*7560*/  SHF.L.U64.HI R240, R229, 0x3, RZ ;  /* 0x00000003e5f07819 */ /* 0x000fe400000102ff */
[----:B------:R-:W-:Y:S01]  /*7570*/  IADD3 R120, P0, R241, UR14, RZ ;  /* 0x0000000ef1787c10 */ /* 0x000fe2000ff1e0ff */
[----:B------:R0:W-:Y:S01]  /*7580*/  STG.E.128 desc[UR4][R236.64], R56 ;  /* 0x00000038ec007986 */ /* 0x0001e2000c101d04 */
[----:B------:R-:W-:-:S02]  /*7590*/  LOP3.LUT R235, R235, R238, R239, 0xfe, !PT ;  /* 0x000000eeebeb7212 */ /* 0x000fc400078efeef */
[----:B------:R-:W-:Y:S01]  /*75a0*/  LOP3.LUT R234, R122, R234, R232, 0xfe, !PT ;  /* 0x000000ea7aea7212 */ /* 0x000fe200078efee8 */
[----:B------:R0:W-:Y:S01]  /*75b0*/  STG.E.128 desc[UR4][R236.64+0x10], R60 ;  /* 0x0000103cec007986 */ /* 0x0001e2000c101d04 */
[----:B------:R-:W-:Y:S02]  /*75c0*/  IADD3.X R121, R240, UR15, RZ, P0, !PT ;  /* 0x0000000ff0797c10 */ /* 0x000fe400087fe4ff */
[----:B------:R-:W-:Y:S02]  /*75d0*/  LOP3.LUT R123, R123, R235, R233, 0xfe, !PT ;  /* 0x000000eb7b7b7212 */ /* 0x000fe400078efee9 */
[----:B------:R-:W-:-:S05]  /*75e0*/  LOP3.LUT R122, R234, R231, RZ, 0xfc, !PT ;  /* 0x000000e7ea7a7212 */ /* 0x000fca00078efcff */
        /* <DEDUP_REMOVED lines=10> */
[----:B------:R-:W-:Y:S02]  /*7690*/  LOP3.LUT R236, R122, 0xff00, R123, 0xf8, !PT ;  /* 0x0000ff007aec7812 */ /* 0x000fe400078ef87b */
[----:B------:R-:W-:Y:S01]  /*76a0*/  LOP3.LUT R122, R222, 0xff, RZ, 0xc0, !PT ;  /* 0x000000ffde7a7812 */ /* 0x000fe200078ec0ff */
[----:B------:R-:W-:Y:S01]  /*76b0*/  IMAD.WIDE.U32 R232, R232, 0x10000, RZ ;  /* 0x00010000e8e87825 */ /* 0x000fe200078e00ff */
[----:B------:R-:W-:Y:S02]  /*76c0*/  LOP3.LUT R231, R236, 0xff, R219, 0xf8, !PT ;  /* 0x000000ffece77812 */ /* 0x000fe400078ef8db */
[----:B------:R-:W-:Y:S01]  /*76d0*/  IADD3 R120, P0, R241, UR16, RZ ;  /* 0x00000010f1787c10 */ /* 0x000fe2000ff1e0ff */
[----:B------:R-:W-:Y:S01]  /*76e0*/  IMAD.WIDE.U32 R122, R122, 0x100, RZ ;  /* 0x000001007a7a7825 */ /* 0x000fe200078e00ff */
[----:B------:R-:W-:Y:S02]  /*76f0*/  LOP3.LUT R231, R233, R231, R235, 0xfe, !PT ;  /* 0x000000e7e9e77212 */ /* 0x000fe400078efeeb */
[----:B------:R-:W-:-:S02]  /*7700*/  IADD3.X R121, R240, UR17, RZ, P0, !PT ;  /* 0x00000011f0797c10 */ /* 0x000fc400087fe4ff */
[----:B------:R-:W-:Y:S02]  /*7710*/  LOP3.LUT R122, R122, R234, R232, 0xfe, !PT ;  /* 0x000000ea7a7a7212 */ /* 0x000fe400078efee8 */
[----:B------:R-:W-:Y:S02]  /*7720*/  LOP3.LUT R123, R231, R123, RZ, 0xfc, !PT ;  /* 0x0000007be77b7212 */ /* 0x000fe400078efcff */
[----:B------:R-:W-:-:S05]  /*7730*/  LOP3.LUT R122, R122, 0xff, R223, 0xf8, !PT ;  /* 0x000000ff7a7a7812 */ /* 0x000fca00078ef8df */
[----:B------:R1:W-:Y:S02]  /*7740*/  STG.E.64 desc[UR4][R120.64], R122 ;  /* 0x0000007a78007986 */ /* 0x0003e4000c101b04 */
.L_x_19361:
[----:B01----:R-:W-:-:S07]  /*7750*/  IADD3 R120, R229, 0x20, RZ ;  /* 0x00000020e5787810 */ /* 0x003fce0007ffe0ff */
.L_x_19232:
[----:B------:R-:W-:Y:S05]  /*7760*/  BSYNC B1 ;  /* 0x0000000000017941 */ /* 0x000fea0003800000 */
.L_x_19231:
        /* <DEDUP_REMOVED lines=30> */
.L_x_19365:
[----:B------:R-:W-:-:S07]  /*7950*/  IMAD.MOV.U32 R232, RZ, RZ, R230 ;  /* 0x000000ffffe87224 */ /* 0x000fce00078e00e6 */
.L_x_19366:
[----:B------:R-:W-:Y:S05]  /*7960*/  BSYNC B2 ;  /* 0x0000000000027941 */ /* 0x000fea0003800000 */
.L_x_19364:
        /* <DEDUP_REMOVED lines=16> */
.L_x_19370:
[----:B------:R-:W-:Y:S05]  /*7a70*/  BSYNC B3 ;  /* 0x0000000000037941 */ /* 0x000fea0003800000 */
.L_x_19369:
        /* <DEDUP_REMOVED lines=43> */
.L_x_19368:
[----:B------:R-:W-:Y:S05]  /*7d30*/  BSYNC B2 ;  /* 0x0000000000027941 */ /* 0x000fea0003800000 */
.L_x_19367:
        /* <DEDUP_REMOVED lines=20> */
.L_x_19371:
        /* <DEDUP_REMOVED lines=12> */
.L_x_19374:
[----:B------:R-:W-:-:S07]  /*7f40*/  IMAD.MOV.U32 R65, RZ, RZ, R230 ;  /* 0x000000ffff417224 */ /* 0x000fce00078e00e6 */
.L_x_19375:
[----:B------:R-:W-:Y:S05]  /*7f50*/  BSYNC B2 ;  /* 0x0000000000027941 */ /* 0x000fea0003800000 */
.L_x_19373:
        /* <DEDUP_REMOVED lines=16> */
.L_x_19379:
[----:B------:R-:W-:Y:S05]  /*8060*/  BSYNC B3 ;  /* 0x0000000000037941 */ /* 0x000fea0003800000 */
.L_x_19378:
        /* <DEDUP_REMOVED lines=43> */
.L_x_19377:
[----:B------:R-:W-:Y:S05]  /*8320*/  BSYNC B2 ;  /* 0x0000000000027941 */ /* 0x000fea0003800000 */
.L_x_19376:
        /* <DEDUP_REMOVED lines=9> */
.L_x_19372:
        /* <DEDUP_REMOVED lines=12> */
.L_x_19381:
[----:B------:R-:W-:-:S07]  /*8480*/  IMAD.MOV.U32 R65, RZ, RZ, R230 ;  /* 0x000000ffff417224 */ /* 0x000fce00078e00e6 */
.L_x_19382:
[----:B------:R-:W-:Y:S05]  /*8490*/  BSYNC B2 ;  /* 0x0000000000027941 */ /* 0x000fea0003800000 */
.L_x_19380:
        /* <DEDUP_REMOVED lines=16> */
.L_x_19386:
[----:B------:R-:W-:Y:S05]  /*85a0*/  BSYNC B3 ;  /* 0x0000000000037941 */ /* 0x000fea0003800000 */
.L_x_19385:
        /* <DEDUP_REMOVED lines=43> */
.L_x_19384:
[----:B------:R-:W-:Y:S05]  /*8860*/  BSYNC B2 ;  /* 0x0000000000027941 */ /* 0x000fea0003800000 */
.L_x_19383:
        /* <DEDUP_REMOVED lines=14> */
.L_x_19387:
        /* <DEDUP_REMOVED lines=12> */
.L_x_19390:
[----:B------:R-:W-:-:S07]  /*8a10*/  IMAD.MOV.U32 R68, RZ, RZ, R230 ;  /* 0x000000ffff447224 */ /* 0x000fce00078e00e6 */
.L_x_19391:
[----:B------:R-:W-:Y:S05]  /*8a20*/  BSYNC B2 ;  /* 0x0000000000027941 */ /* 0x000fea0003800000 */
.L_x_19389:
        /* <DEDUP_REMOVED lines=16> */
.L_x_19395:
[----:B------:R-:W-:Y:S05]  /*8b30*/  BSYNC B3 ;  /* 0x0000000000037941 */ /* 0x000fea0003800000 */
.L_x_19394:
        /* <DEDUP_REMOVED lines=43> */
.L_x_19393:
[----:B------:R-:W-:Y:S05]  /*8df0*/  BSYNC B2 ;  /* 0x0000000000027941 */ /* 0x000fea0003800000 */
.L_x_19392:
        /* <DEDUP_REMOVED lines=10> */
.L_x_19388:
        /* <DEDUP_REMOVED lines=12> */
.L_x_19397:
[----:B------:R-:W-:-:S07]  /*8f60*/  IMAD.MOV.U32 R68, RZ, RZ, R230 ;  /* 0x000000ffff447224 */ /* 0x000fce00078e00e6 */
.L_x_19398:
[----:B------:R-:W-:Y:S05]  /*8f70*/  BSYNC B2 ;  /* 0x0000000000027941 */ /* 0x000fea0003800000 */
.L_x_19396:
        /* <DEDUP_REMOVED lines=16> */
.L_x_19402:
[----:B------:R-:W-:Y:S05]  /*9080*/  BSYNC B3 ;  /* 0x0000000000037941 */ /* 0x000fea0003800000 */
.L_x_19401:
        /* <DEDUP_REMOVED lines=43> */
.L_x_19400:
[----:B------:R-:W-:Y:S05]  /*9340*/  BSYNC B2 ;  /* 0x0000000000027941 */ /* 0x000fea0003800000 */
.L_x_19399:
        /* <DEDUP_REMOVED lines=15> */
.L_x_19403:
        /* <DEDUP_REMOVED lines=12> */
.L_x_19406:
[----:B------:R-:W-:-:S07]  /*9500*/  MOV R221, R230 ;  /* 0x000000e600dd7202 */ /* 0x000fce0000000f00 */
.L_x_19407:
[----:B------:R-:W-:Y:S05]  /*9510*/  BSYNC B2 ;  /* 0x0000000000027941 */ /* 0x000fea0003800000 */
.L_x_19405:
        /* <DEDUP_REMOVED lines=16> */
.L_x_19411:
[----:B------:R-:W-:Y:S05]  /*9620*/  BSYNC B3 ;  /* 0x0000000000037941 */ /* 0x000fea0003800000 */
.L_x_19410:
        /* <DEDUP_REMOVED lines=43> */
.L_x_19409:
[----:B------:R-:W-:Y:S05]  /*98e0*/  BSYNC B2 ;  /* 0x0000000000027941 */ /* 0x000fea0003800000 */
.L_x_19408:
        /* <DEDUP_REMOVED lines=9> */
.L_x_19404:
        /* <DEDUP_REMOVED lines=12> */
.L_x_19413:
[----:B------:R-:W-:-:S07]  /*9a40*/  MOV R227, R230 ;  /* 0x000000e600e37202 */ /* 0x000fce0000000f00 */
.L_x_19414:
[----:B------:R-:W-:Y:S05]  /*9a50*/  BSYNC B2 ;  /* 0x0000000000027941 */ /* 0x000fea0003800000 */
.L_x_19412:
        /* <DEDUP_REMOVED lines=16> */
.L_x_19418:
[----:B------:R-:W-:Y:S05]  /*9b60*/  BSYNC B3 ;  /* 0x0000000000037941 */ /* 0x000fea0003800000 */
.L_x_19417:
        /* <DEDUP_REMOVED lines=43> */
.L_x_19416:
[----:B------:R-:W-:Y:S05]  /*9e20*/  BSYNC B2 ;  /* 0x0000000000027941 */ /* 0x000fea0003800000 */
.L_x_19415:
        /* <DEDUP_REMOVED lines=14> */
.L_x_19419:
        /* <DEDUP_REMOVED lines=12> */
.L_x_19422:
[----:B------:R-:W-:-:S07]  /*9fd0*/  IMAD.MOV.U32 R220, RZ, RZ, R230 ;  /* 0x000000ffffdc7224 */ /* 0x000fce00078e00e6 */
.L_x_19423:
[----:B------:R-:W-:Y:S05]  /*9fe0*/  BSYNC B2 ;  /* 0x0000000000027941 */ /* 0x000fea0003800000 */
.L_x_19421:
        /* <DEDUP_REMOVED lines=16> */
.L_x_19427:
[----:B------:R-:W-:Y:S05]  /*a0f0*/  BSYNC B3 ;  /* 0x0000000000037941 */ /* 0x000fea0003800000 */
.L_x_19426:
        /* <DEDUP_REMOVED lines=43> */
.L_x_19425:
[----:B------:R-:W-:Y:S05]  /*a3b0*/  BSYNC B2 ;  /* 0x0000000000027941 */ /* 0x000fea0003800000 */
.L_x_19424:
        /* <DEDUP_REMOVED lines=10> */
.L_x_19420:
        /* <DEDUP_REMOVED lines=12> */
.L_x_19429:
[----:B------:R-:W-:-:S07]  /*a520*/  IMAD.MOV.U32 R227, RZ, RZ, R230 ;  /* 0x000000ffffe37224 */ /* 0x000fce00078e00e6 */
.L_x_19430:
[----:B------:R-:W-:Y:S05]  /*a530*/  BSYNC B2 ;  /* 0x0000000000027941 */ /* 0x000fea0003800000 */
.L_x_19428:
        /* <DEDUP_REMOVED lines=16> */
.L_x_19434:
[----:B------:R-:W-:Y:S05]  /*a640*/  BSYNC B3 ;  /* 0x0000000000037941 */ /* 0x000fea0003800000 */
.L_x_19433:
        /* <DEDUP_REMOVED lines=43> */
.L_x_19432:
[----:B------:R-:W-:Y:S05]  /*a900*/  BSYNC B2 ;  /* 0x0000000000027941 */ /* 0x000fea0003800000 */
.L_x_19431:
        /* <DEDUP_REMOVED lines=15> */
.L_x_19435:
        /* <DEDUP_REMOVED lines=12> */
.L_x_19438:
[----:B------:R-:W-:-:S07]  /*aac0*/  IMAD.MOV.U32 R69, RZ, RZ, R230 ;  /* 0x000000ffff457224 */ /* 0x000fce00078e00e6 */
.L_x_19439:
[----:B------:R-:W-:Y:S05]  /*aad0*/  BSYNC B2 ;  /* 0x0000000000027941 */ /* 0x000fea0003800000 */
.L_x_19437:
        /* <DEDUP_REMOVED lines=16> */
.L_x_19443:
[----:B------:R-:W-:Y:S05]  /*abe0*/  BSYNC B3 ;  /* 0x0000000000037941 */ /* 0x000fea0003800000 */
.L_x_19442:
        /* <DEDUP_REMOVED lines=43> */
.L_x_19441:
[----:B------:R-:W-:Y:S05]  /*aea0*/  BSYNC B2 ;  /* 0x0000000000027941 */ /* 0x000fea0003800000 */
.L_x_19440:
        /* <DEDUP_REMOVED lines=9> */
.L_x_19436:
        /* <DEDUP_REMOVED lines=12> */
.L_x_19445:
[----:B------:R-:W-:-:S07]  /*b000*/  IMAD.MOV.U32 R69, RZ, RZ, R230 ;  /* 0x000000ffff457224 */ /* 0x000fce00078e00e6 */
.L_x_19446:
[----:B------:R-:W-:Y:S05]  /*b010*/  BSYNC B2 ;  /* 0x0000000000027941 */ /* 0x000fea0003800000 */
.L_x_19444:
        /* <DEDUP_REMOVED lines=16> */
.L_x_19450:
[----:B------:R-:W-:Y:S05]  /*b120*/  BSYNC B3 ;  /* 0x0000000000037941 */ /* 0x000fea0003800000 */
.L_x_19449:
        /* <DEDUP_REMOVED lines=43> */
.L_x_19448:
[----:B------:R-:W-:Y:S05]  /*b3e0*/  BSYNC B2 ;  /* 0x0000000000027941 */ /* 0x000fea0003800000 */
.L_x_19447:
        /* <DEDUP_REMOVED lines=12> */
.L_x_19451:
        /* <DEDUP_REMOVED lines=12> */
.L_x_19454:
[----:B------:R-:W-:-:S07]  /*b570*/  MOV R70, R230 ;  /* 0x000000e600467202 */ /* 0x000fce0000000f00 */
.L_x_19455:
[----:B------:R-:W-:Y:S05]  /*b580*/  BSYNC B2 ;  /* 0x0000000000027941 */ /* 0x000fea0003800000 */
.L_x_19453:
        /* <DEDUP_REMOVED lines=16> */
.L_x_19459:
[----:B------:R-:W-:Y:S05]  /*b690*/  BSYNC B3 ;  /* 0x0000000000037941 */ /* 0x000fea0003800000 */
.L_x_19458:
        /* <DEDUP_REMOVED lines=43> */
.L_x_19457:
[----:B------:R-:W-:Y:S05]  /*b950*/  BSYNC B2 ;  /* 0x0000000000027941 */ /* 0x000fea0003800000 */
.L_x_19456:
        /* <DEDUP_REMOVED lines=10> */
.L_x_19452:
        /* <DEDUP_REMOVED lines=12> */
.L_x_19461:
[----:B------:R-:W-:-:S07]  /*bac0*/  MOV R70, R230 ;  /* 0x000000e600467202 */ /* 0x000fce0000000f00 */
.L_x_19462:
[----:B------:R-:W-:Y:S05]  /*bad0*/  BSYNC B2 ;  /* 0x0000000000027941 */ /* 0x000fea0003800000 */
.L_x_19460:
        /* <DEDUP_REMOVED lines=16> */
.L_x_19466:
[----:B------:R-:W-:Y:S05]  /*bbe0*/  BSYNC B3 ;  /* 0x0000000000037941 */ /* 0x000fea0003800000 */
.L_x_19465:
        /* <DEDUP_REMOVED lines=43> */
.L_x_19464:
[----:B------:R-:W-:Y:S05]  /*bea0*/  BSYNC B2 ;  /* 0x0000000000027941 */ /* 0x000fea0003800000 */
.L_x_19463:
        /* <DEDUP_REMOVED lines=13> */
.L_x_19467:
        /* <DEDUP_REMOVED lines=12> */
.L_x_19470:
[----:B------:R-:W-:-:S07]  /*c040*/  IMAD.MOV.U32 R217, RZ, RZ, R230 ;  /* 0x000000ffffd97224 */ /* 0x000fce00078e00e6 */
.L_x_19471:
[----:B------:R-:W-:Y:S05]  /*c050*/  BSYNC B2 ;  /* 0x0000000000027941 */ /* 0x000fea0003800000 */
.L_x_19469:
        /* <DEDUP_REMOVED lines=16> */
.L_x_19475:
[----:B------:R-:W-:Y:S05]  /*c160*/  BSYNC B3 ;  /* 0x0000000000037941 */ /* 0x000fea0003800000 */
.L_x_19474:
        /* <DEDUP_REMOVED lines=43> */
.L_x_19473:
[----:B------:R-:W-:Y:S05]  /*c420*/  BSYNC B2 ;  /* 0x0000000000027941 */ /* 0x000fea0003800000 */
.L_x_19472:
        /* <DEDUP_REMOVED lines=9> */
.L_x_19468:
        /* <DEDUP_REMOVED lines=12> */
.L_x_19477:
[----:B------:R-:W-:-:S07]  /*c580*/  IMAD.MOV.U32 R227, RZ, RZ, R230 ;  /* 0x000000ffffe37224 */ /* 0x000fce00078e00e6 */
.L_x_19478:
[----:B------:R-:W-:Y:S05]  /*c590*/  BSYNC B2 ;  /* 0x0000000000027941 */ /* 0x000fea0003800000 */
.L_x_19476:
        /* <DEDUP_REMOVED lines=16> */
.L_x_19482:
[----:B------:R-:W-:Y:S05]  /*c6a0*/  BSYNC B3 ;  /* 0x0000000000037941 */ /* 0x000fea0003800000 */
.L_x_19481:
        /* <DEDUP_REMOVED lines=43> */
.L_x_19480:
[----:B------:R-:W-:Y:S05]  /*c960*/  BSYNC B2 ;  /* 0x0000000000027941 */ /* 0x000fea0003800000 */
.L_x_19479:
        /* <DEDUP_REMOVED lines=12> */
.L_x_19483:
        /* <DEDUP_REMOVED lines=12> */
.L_x_19486:
[----:B------:R-:W-:-:S07]  /*caf0*/  IMAD.MOV.U32 R216, RZ, RZ, R230 ;  /* 0x000000ffffd87224 */ /* 0x000fce00078e00e6 */
.L_x_19487:
[----:B------:R-:W-:Y:S05]  /*cb00*/  BSYNC B2 ;  /* 0x0000000000027941 */ /* 0x000fea0003800000 */
.L_x_19485:
        /* <DEDUP_REMOVED lines=16> */
.L_x_19491:
[----:B------:R-:W-:Y:S05]  /*cc10*/  BSYNC B3 ;  /* 0x0000000000037941 */ /* 0x000fea0003800000 */
.L_x_19490:
        /* <DEDUP_REMOVED lines=43> */
.L_x_19489:
[----:B------:R-:W-:Y:S05]  /*ced0*/  BSYNC B2 ;  /* 0x0000000000027941 */ /* 0x000fea0003800000 */
.L_x_19488:
[----:B------:R-:W-:Y:S02]  /*cee0*/  I2FP.F32.U32 R122, R216 ;  /* 0x000000d8007a7245 */ /* 0x000fe40000201000 */
[----:B------:R-:W-:-:S03]  /*cef0*/  PRMT R123, R55, 0x7632, R123 ;  /* 0x00007632377b7816 */ /* 0x000fc6000000007b */
[----:B------:R-:W-:Y:S02]  /*cf00*/  FFMA.FTZ R235, R122, R235, 1.1641532182693481445e-10 ;  /* 0x2f0000007aeb7423 */ /* 0x000fe400000100eb */
[----:B------:R-:W-:-:S03]  /*cf10*/  IMAD.U32 R216, R123, 0x10000, RZ ;  /* 0x000100007bd87824 */ /* 0x000fc600078e00ff */
[----:B------:R-:W-:Y:S01]  /*cf20*/  FSETP.GTU.FTZ.AND P2, PT, R235, R234, PT ;  /* 0x000000eaeb00720b */ /* 0x000fe20003f5c000 */
[----:B------:R-:W-:-:S05]  /*cf30*/  FMUL.FTZ R216, R216, R121 ;  /* 0x00000079d8d87220 */ /* 0x000fca0000410000 */
[----:B------:R-:W-:Y:S02]  /*cf40*/  FSEL R122, R216, RZ, !P2 ;  /* 0x000000ffd87a7208 */ /* 0x000fe40005000000 */
[----:B------:R-:W-:-:S03]  /*cf50*/  SEL R216, RZ, 0x1, P2 ;  /* 0x00000001ffd87807 */ /* 0x000fc60001000000 */
[----:B------:R-:W-:-:S04]  /*cf60*/  FADD.FTZ R71, R122, R71 ;  /* 0x000000477a477221 */ /* 0x000fc80000010000 */
[----:B------:R-:W-:-:S07]  /*cf70*/  @P0 FADD.FTZ R71, R51, R71 ;  /* 0x0000004733470221 */ /* 0x000fce0000010000 */
.L_x_19484:
[----:B------:R-:W-:Y:S02]  /*cf80*/  SEL R235, RZ, 0x1000000, P5 ;  /* 0x01000000ffeb7807 */ /* 0x000fe40002800000 */
        /* <DEDUP_REMOVED lines=14> */
[----:B------:R-:W-:Y:S02]  /*d070*/  LEA R238, P0, R120, UR12, 0x5 ;  /* 0x0000000c78ee7c11 */ /* 0x000fe4000f8028ff */
[----:B------:R-:W-:Y:S01]  /*d080*/  SEL R231, RZ, 0x1, P4 ;  /* 0x00000001ffe77807 */ /* 0x000fe20002000000 */
[----:B------:R-:W-:Y:S01]  /*d090*/  IMAD.WIDE.U32 R232, R232, 0x100, RZ ;  /* 0x00000100e8e87825 */ /* 0x000fe200078e00ff */
[C---:B------:R-:W-:Y:S02]  /*d0a0*/  SHF.L.U32 R242, R120.reuse, 0x3, RZ ;  /* 0x0000000378f27819 */ /* 0x040fe400000006ff */
[C---:B------:R-:W-:Y:S02]  /*d0b0*/  LEA.HI.X R239, R120.reuse, UR13, RZ, 0x5, P0 ;  /* 0x0000000d78ef7c11 */ /* 0x040fe400080f2cff */
[----:B------:R-:W-:-:S02]  /*d0c0*/  SHF.L.U64.HI R241, R120, 0x3, RZ ;  /* 0x0000000378f17819 */ /* 0x000fc400000102ff */
[----:B------:R-:W-:Y:S01]  /*d0d0*/  IADD3 R122, P0, R242, UR14, RZ ;  /* 0x0000000ef27a7c10 */ /* 0x000fe2000ff1e0ff */
[----:B------:R0:W-:Y:S01]  /*d0e0*/  STG.E.128 desc[UR4][R238.64], R64 ;  /* 0x00000040ee007986 */ /* 0x0001e2000c101d04 */
[----:B------:R-:W-:Y:S02]  /*d0f0*/  LOP3.LUT R231, R237, R240, R231, 0xfe, !PT ;  /* 0x000000f0ede77212 */ /* 0x000fe400078efee7 */
        /* <DEDUP_REMOVED lines=16> */
[----:B------:R-:W-:Y:S02]  /*d200*/  LOP3.LUT R122, R222, 0xff, RZ, 0xc0, !PT ;  /* 0x000000ffde7a7812 */ /* 0x000fe400078ec0ff */
[----:B------:R-:W-:Y:S01]  /*d210*/  LOP3.LUT R121, R232, 0xff, R219, 0xf8, !PT ;  /* 0x000000ffe8797812 */ /* 0x000fe200078ef8db */
[----:B------:R-:W-:Y:S01]  /*d220*/  IMAD.WIDE.U32 R232, R233, 0x10000, RZ ;  /* 0x00010000e9e87825 */ /* 0x000fe200078e00ff */
[----:B------:R-:W-:-:S03]  /*d230*/  IADD3 R236, P0, R242, UR16, RZ ;  /* 0x00000010f2ec7c10 */ /* 0x000fc6000ff1e0ff */
[----:B------:R-:W-:Y:S01]  /*d240*/  IMAD.WIDE.U32 R122, R122, 0x100, RZ ;  /* 0x000001007a7a7825 */ /* 0x000fe200078e00ff */
[----:B------:R-:W-:Y:S02]  /*d250*/  LOP3.LUT R121, R233, R121, R235, 0xfe, !PT ;  /* 0x00000079e9797212 */ /* 0x000fe400078efeeb */
[----:B------:R-:W-:Y:S02]  /*d260*/  IADD3.X R237, R241, UR17, RZ, P0, !PT ;  /* 0x00000011f1ed7c10 */ /* 0x000fe400087fe4ff */
[----:B------:R-:W-:Y:S02]  /*d270*/  LOP3.LUT R122, R122, R234, R232, 0xfe, !PT ;  /* 0x000000ea7a7a7212 */ /* 0x000fe400078efee8 */
[----:B------:R-:W-:Y:S02]  /*d280*/  LOP3.LUT R123, R121, R123, RZ, 0xfc, !PT ;  /* 0x0000007b797b7212 */ /* 0x000fe400078efcff */
[----:B------:R-:W-:-:S05]  /*d290*/  LOP3.LUT R122, R122, 0xff, R223, 0xf8, !PT ;  /* 0x000000ff7a7a7812 */ /* 0x000fca00078ef8df */
[----:B------:R1:W-:Y:S02]  /*d2a0*/  STG.E.64 desc[UR4][R236.64], R122 ;  /* 0x0000007aec007986 */ /* 0x0003e4000c101b04 */
.L_x_19492:
[----:B------:R-:W-:-:S07]  /*d2b0*/  VIADD R120, R120, 0x20 ;  /* 0x0000002078787836 */ /* 0x000fce0000000000 */
.L_x_19363:
[----:B------:R-:W-:Y:S05]  /*d2c0*/  BSYNC B1 ;  /* 0x0000000000017941 */ /* 0x000fea0003800000 */
.L_x_19362:
[----:B------:R-:W-:Y:S01]  /*d2d0*/  LOP3.LUT P0, RZ, R134, 0x800, RZ, 0xc0, !PT ;  /* 0x0000080086ff7812 */ /* 0x000fe2000780c0ff */
[----:B------:R-:W-:-:S12]  /*d2e0*/  BSSY B1, `(.L_x_19493) ;  /* 0x00005b4000017945 */ /* 0x000fd80003800000 */
[----:B------:R-:W-:Y:S05]  /*d2f0*/  @!P0 BRA `(.L_x_19494) ;  /* 0x0000005800c88947 */ /* 0x000fea0003800000 */
[----:B------:R-:W2:Y:S01]  /*d300*/  LDC.64 R72, c[0x0][0x228] ;  /* 0x00008a00ff487b82 */ /* 0x000ea20000000a00 */
[----:B------:R-:W-:-:S04]  /*d310*/  ISETP.NE.U32.AND P0, PT, RZ, UR10, PT ;  /* 0x0000000aff007c0c */ /* 0x000fc8000bf05070 */
[----:B------:R-:W-:-:S03]  /*d320*/  ISETP.NE.AND.EX P0, PT, RZ, UR11, PT, P0 ;  /* 0x0000000bff007c0c */ /* 0x000fc6000bf05300 */
[----:B------:R-:W3:Y:S10]  /*d330*/  LDC.64 R76, c[0x0][0x220] ;  /* 0x00008800ff4c7b82 */ /* 0x000ef40000000a00 */
[----:B01----:R-:W-:-:S04]  /*d340*/  @P0 LEA R122, P1, R120, UR10, 0x5 ;  /* 0x0000000a787a0c11 */ /* 0x003fc8000f8228ff */
[----:B------:R-:W-:Y:S02]  /*d350*/  @P0 LEA.HI.X R123, R120, UR11, RZ, 0x5, P1 ;  /* 0x0000000b787b0c11 */ /* 0x000fe400088f2cff */
[----:B--2---:R-:W-:-:S03]  /*d360*/  ISETP.NE.U32.AND P1, PT, R72, RZ, PT ;  /* 0x000000ff4800720c */ /* 0x004fc60003f25070 */
[----:B------:R0:W5:Y:S01]  /*d370*/  @P0 LDG.E.128 R44, desc[UR4][R122.64] ;  /* 0x000000047a2c0981 */ /* 0x000162000c1e1d00 */
[----:B------:R-:W-:-:S03]  /*d380*/  ISETP.NE.AND.EX P1, PT, R73, RZ, PT, P1 ;  /* 0x000000ff4900720c */ /* 0x000fc60003f25310 */
[----:B------:R0:W5:Y:S01]  /*d390*/  @P0 LDG.E.128 R48, desc[UR4][R122.64+0x10] ;  /* 0x000010047a300981 */ /* 0x000162000c1e1d00 */
[----:B---3--:R-:W-:-:S06]  /*d3a0*/  IMAD.WIDE.U32 R76, R120, 0x10, R76 ;  /* 0x00000010784c7825 */ /* 0x008fcc00078e004c */
[----:B------:R-:W5:Y:S03]  /*d3b0*/  LDG.E.128 R76, desc[UR4][R76.64] ;  /* 0x000000044c4c7981 */ /* 0x000f66000c1e1d00 */
        /* <DEDUP_REMOVED lines=15> */
.L_x_19496:
[----:B------:R-:W-:-:S07]  /*d4b0*/  IMAD.MOV.U32 R232, RZ, RZ, R230 ;  /* 0x000000ffffe87224 */ /* 0x000fce00078e00e6 */
.L_x_19497:
[----:B------:R-:W-:Y:S05]  /*d4c0*/  BSYNC B2 ;  /* 0x0000000000027941 */ /* 0x000fea0003800000 */
.L_x_19495:
        /* <DEDUP_REMOVED lines=16> */
.L_x_19501:
[----:B------:R-:W-:Y:S05]  /*d5d0*/  BSYNC B3 ;  /* 0x0000000000037941 */ /* 0x000fea0003800000 */
.L_x_19500:
        /* <DEDUP_REMOVED lines=43> */
.L_x_19499:
[----:B------:R-:W-:Y:S05]  /*d890*/  BSYNC B2 ;  /* 0x0000000000027941 */ /* 0x000fea0003800000 */
.L_x_19498:
        /* <DEDUP_REMOVED lines=20> */
.L_x_19502:
        /* <DEDUP_REMOVED lines=12> */
.L_x_19505:
[----:B------:R-:W-:-:S07]  /*daa0*/  IMAD.MOV.U32 R73, RZ, RZ, R230 ;  /* 0x000000ffff497224 */ /* 0x000fce00078e00e6 */
.L_x_19506:
[----:B------:R-:W-:Y:S05]  /*dab0*/  BSYNC B2 ;  /* 0x0000000000027941 */ /* 0x000fea0003800000 */
.L_x_19504:
        /* <DEDUP_REMOVED lines=16> */
.L_x_19510:
[----:B------:R-:W-:Y:S05]  /*dbc0*/  BSYNC B3 ;  /* 0x0000000000037941 */ /* 0x000fea0003800000 */
.L_x_19509:
        /* <DEDUP_REMOVED lines=43> */
.L_x_19508:
[----:B------:R-:W-:Y:S05]  /*de80*/  BSYNC B2 ;  /* 0x0000000000027941 */ /* 0x000fea0003800000 */
.L_x_19507:
        /* <DEDUP_REMOVED lines=9> */
.L_x_19503:
        /* <DEDUP_REMOVED lines=12> */
.L_x_19512:
[----:B------:R-:W-:-:S07]  /*dfe0*/  IMAD.MOV.U32 R73, RZ, RZ, R230 ;  /* 0x000000ffff497224 */ /* 0x000fce00078e00e6 */
.L_x_19513:
[----:B------:R-:W-:Y:S05]  /*dff0*/  BSYNC B2 ;  /* 0x0000000000027941 */ /* 0x000fea0003800000 */
.L_x_19511:
        /* <DEDUP_REMOVED lines=16> */
.L_x_19517:
[----:B------:R-:W-:Y:S05]  /*e100*/  BSYNC B3 ;  /* 0x0000000000037941 */ /* 0x000fea0003800000 */
.L_x_19516:
        /* <DEDUP_REMOVED lines=43> */
.L_x_19515:
[----:B------:R-:W-:Y:S05]  /*e3c0*/  BSYNC B2 ;  /* 0x0000000000027941 */ /* 0x000fea0003800000 */
.L_x_19514:
        /* <DEDUP_REMOVED lines=14> */
.L_x_19518:
        /* <DEDUP_REMOVED lines=12> */
.L_x_19521:
[----:B------:R-:W-:-:S07]  /*e570*/  MOV R76, R230 ;  /* 0x000000e6004c7202 */ /* 0x000fce0000000f00 */
.L_x_19522:
[----:B------:R-:W-:Y:S05]  /*e580*/  BSYNC B2 ;  /* 0x0000000000027941 */ /* 0x000fea0003800000 */
.L_x_19520:
        /* <DEDUP_REMOVED lines=16> */
.L_x_19526:
[----:B------:R-:W-:Y:S05]  /*e690*/  BSYNC B3 ;  /* 0x0000000000037941 */ /* 0x000fea0003800000 */
.L_x_19525:
        /* <DEDUP_REMOVED lines=43> */
.L_x_19524:
[----:B------:R-:W-:Y:S05]  /*e950*/  BSYNC B2 ;  /* 0x0000000000027941 */ /* 0x000fea0003800000 */
.L_x_19523:
        /* <DEDUP_REMOVED lines=10> */
.L_x_19519:
        /* <DEDUP_REMOVED lines=12> */
.L_x_19528:
[----:B------:R-:W-:-:S07]  /*eac0*/  MOV R76, R230 ;  /* 0x000000e6004c7202 */ /* 0x000fce0000000f00 */
.L_x_19529:
[----:B------:R-:W-:Y:S05]  /*ead0*/  BSYNC B2 ;  /* 0x0000000000027941 */ /* 0x000fea0003800000 */
.L_x_19527:
        /* <DEDUP_REMOVED lines=16> */
.L_x_19533:
[----:B------:R-:W-:Y:S05]  /*ebe0*/  BSYNC B3 ;  /* 0x0000000000037941 */ /* 0x000fea0003800000 */
.L_x_19532:
        /* <DEDUP_REMOVED lines=43> */
.L_x_19531:
[----:B------:R-:W-:Y:S05]  /*eea0*/  BSYNC B2 ;  /* 0x0000000000027941 */ /* 0x000fea0003800000 */
.L_x_19530:
        /* <DEDUP_REMOVED lines=15> */
.L_x_19534:
        /* <DEDUP_REMOVED lines=12> */
.L_x_19537:
[----:B------:R-:W-:-:S07]  /*f060*/  IMAD.MOV.U32 R221, RZ, RZ, R230 ;  /* 0x000000ffffdd7224 */ /* 0x000fce00078e00e6 */
.L_x_19538:
[----:B------:R-:W-:Y:S05]  /*f070*/  BSYNC B2 ;  /* 0x0000000000027941 */ /* 0x000fea0003800000 */
.L_x_19536:
        /* <DEDUP_REMOVED lines=16> */
.L_x_19542:
[----:B------:R-:W-:Y:S05]  /*f180*/  BSYNC B3 ;  /* 0x0000000000037941 */ /* 0x000fea0003800000 */
.L_x_19541:
        /* <DEDUP_REMOVED lines=43> */
.L_x_19540:
[----:B------:R-:W-:Y:S05]  /*f440*/  BSYNC B2 ;  /* 0x0000000000027941 */ /* 0x000fea0003800000 */
.L_x_19539:
        /* <DEDUP_REMOVED lines=9> */
.L_x_19535:
        /* <DEDUP_REMOVED lines=12> */
.L_x_19544:
[----:B------:R-:W-:-:S07]  /*f5a0*/  IMAD.MOV.U32 R227, RZ, RZ, R230 ;  /* 0x000000ffffe37224 */ /* 0x000fce00078e00e6 */
.L_x_19545:
[----:B------:R-:W-:Y:S05]  /*f5b0*/  BSYNC B2 ;  /* 0x0000000000027941 */ /* 0x000fea0003800000 */
.L_x_19543:
        /* <DEDUP_REMOVED lines=16> */
.L_x_19549:
[----:B------:R-:W-:Y:S05]  /*f6c0*/  BSYNC B3 ;  /* 0x0000000000037941 */ /* 0x000fea0003800000 */
.L_x_19548:
        /* <DEDUP_REMOVED lines=43> */
.L_x_19547:
[----:B------:R-:W-:Y:S05]  /*f980*/  BSYNC B2 ;  /* 0x0000000000027941 */ /* 0x000fea0003800000 */
.L_x_19546:
        /* <DEDUP_REMOVED lines=14> */
.L_x_19550:
        /* <DEDUP_REMOVED lines=12> */
.L_x_19553:
[----:B------:R-:W-:-:S07]  /*fb30*/  IMAD.MOV.U32 R220, RZ, RZ, R230 ;  /* 0x000000ffffdc7224 */ /* 0x000fce00078e00e6 */
.L_x_19554:
[----:B------:R-:W-:Y:S05]  /*fb40*/  BSYNC B2 ;  /* 0x0000000000027941 */ /* 0x000fea0003800000 */
.L_x_19552:
        /* <DEDUP_REMOVED lines=16> */
.L_x_19558:
[----:B------:R-:W-:Y:S05]  /*fc50*/  BSYNC B3 ;  /* 0x0000000000037941 */ /* 0x000fea0003800000 */
.L_x_19557:
        /* <DEDUP_REMOVED lines=43> */
.L_x_19556:
[----:B------:R-:W-:Y:S05]  /*ff10*/  BSYNC B2 ;  /* 0x0000000000027941 */ /* 0x000fea0003800000 */
.L_x_19555:
        /* <DEDUP_REMOVED lines=10> */
.L_x_19551:
        /* <DEDUP_REMOVED lines=12> */
.L_x_19560:
[----:B------:R-:W-:-:S07]  /*10080*/  IMAD.MOV.U32 R227, RZ, RZ, R230 ;  /* 0x000000ffffe37224 */ /* 0x000fce00078e00e6 */
.L_x_19561:
[----:B------:R-:W-:Y:S05]  /*10090*/  BSYNC B2 ;  /* 0x0000000000027941 */ /* 0x000fea0003800000 */
.L_x_19559:
        /* <DEDUP_REMOVED lines=16> */
.L_x_19565:
[----:B------:R-:W-:Y:S05]  /*101a0*/  BSYNC B3 ;  /* 0x0000000000037941 */ /* 0x000fea0003800000 */
.L_x_19564:
        /* <DEDUP_REMOVED lines=43> */
.L_x_19563:
[----:B------:R-:W-:Y:S05]  /*10460*/  BSYNC B2 ;  /* 0x0000000000027941 */ /* 0x000fea0003800000 */
.L_x_19562:
        /* <DEDUP_REMOVED lines=15> */
.L_x_19566:
        /* <DEDUP_REMOVED lines=12> */
.L_x_19569:
[----:B------:R-:W-:-:S07]  /*10620*/  MOV R77, R230 ;  /* 0x000000e6004d7202 */ /* 0x000fce0000000f00 */
.L_x_19570:
[----:B------:R-:W-:Y:S05]  /*10630*/  BSYNC B2 ;  /* 0x0000000000027941 */ /* 0x000fea0003800000 */
.L_x_19568:
        /* <DEDUP_REMOVED lines=16> */
.L_x_19574:
[----:B------:R-:W-:Y:S05]  /*10740*/  BSYNC B3 ;  /* 0x0000000000037941 */ /* 0x000fea0003800000 */
.L_x_19573:
        /* <DEDUP_REMOVED lines=43> */
.L_x_19572:
[----:B------:R-:W-:Y:S05]  /*10a00*/  BSYNC B2 ;  /* 0x0000000000027941 */ /* 0x000fea0003800000 */
.L_x_19571:
        /* <DEDUP_REMOVED lines=9> */
.L_x_19567:
        /* <DEDUP_REMOVED lines=12> */
.L_x_19576:
[----:B------:R-:W-:-:S07]  /*10b60*/  MOV R77, R230 ;  /* 0x000000e6004d7202 */ /* 0x000fce0000000f00 */
.L_x_19577:
[----:B------:R-:W-:Y:S05]  /*10b70*/  BSYNC B2 ;  /* 0x0000000000027941 */ /* 0x000fea0003800000 */
.L_x_19575:
        /* <DEDUP_REMOVED lines=16> */
.L_x_19581:
[----:B------:R-:W-:Y:S05]  /*10c80*/  BSYNC B3 ;  /* 0x0000000000037941 */ /* 0x000fea0003800000 */
.L_x_19580:
        /* <DEDUP_REMOVED lines=43> */
.L_x_19579:
[----:B------:R-:W-:Y:S05]  /*10f40*/  BSYNC B2 ;  /* 0x0000000000027941 */ /* 0x000fea0003800000 */
.L_x_19578:
        /* <DEDUP_REMOVED lines=12> */
.L_x_19582:
        /* <DEDUP_REMOVED lines=12> */
.L_x_19585:
[----:B------:R-:W-:-:S07]  /*110d0*/  IMAD.MOV.U32 R78, RZ, RZ, R230 ;  /* 0x000000ffff4e7224 */ /* 0x000fce00078e00e6 */
.L_x_19586:
[----:B------:R-:W-:Y:S05]  /*110e0*/  BSYNC B2 ;  /* 0x0000000000027941 */ /* 0x000fea0003800000 */
.L_x_19584:
        /* <DEDUP_REMOVED lines=16> */
.L_x_19590:
[----:B------:R-:W-:Y:S05]  /*111f0*/  BSYNC B3 ;  /* 0x0000000000037941 */ /* 0x000fea0003800000 */
.L_x_19589:
        /* <DEDUP_REMOVED lines=43> */
.L_x_19588:
[----:B------:R-:W-:Y:S05]  /*114b0*/  BSYNC B2 ;  /* 0x0000000000027941 */ /* 0x000fea0003800000 */
.L_x_19587:
        /* <DEDUP_REMOVED lines=10> */
.L_x_19583:
        /* <DEDUP_REMOVED lines=12> */
.L_x_19592:
[----:B------:R-:W-:-:S07]  /*11620*/  IMAD.MOV.U32 R78, RZ, RZ, R230 ;  /* 0x000000ffff4e7224 */ /* 0x000fce00078e00e6 */
.L_x_19593:
[----:B------:R-:W-:Y:S05]  /*11630*/  BSYNC B2 ;  /* 0x0000000000027941 */ /* 0x000fea0003800000 */
.L_x_19591:
        /* <DEDUP_REMOVED lines=16> */
.L_x_19597:
[----:B------:R-:W-:Y:S05]  /*11740*/  BSYNC B3 ;  /* 0x0000000000037941 */ /* 0x000fea0003800000 */
.L_x_19596:
        /* <DEDUP_REMOVED lines=43> */
.L_x_19595:
[----:B------:R-:W-:Y:S05]  /*11a00*/  BSYNC B2 ;  /* 0x0000000000027941 */ /* 0x000fea0003800000 */
.L_x_19594:
        /* <DEDUP_REMOVED lines=13> */
.L_x_19598:
        /* <DEDUP_REMOVED lines=12> */
.L_x_19601:
[----:B------:R-:W-:-:S07]  /*11ba0*/  IMAD.MOV.U32 R217, RZ, RZ, R230 ;  /* 0x000000ffffd97224 */ /* 0x000fce00078e00e6 */
.L_x_19602:
[----:B------:R-:W-:Y:S05]  /*11bb0*/  BSYNC B2 ;  /* 0x0000000000027941 */ /* 0x000fea0003800000 */
.L_x_19600:
        /* <DEDUP_REMOVED lines=16> */
.L_x_19606:
[----:B------:R-:W-:Y:S05]  /*11cc0*/  BSYNC B3 ;  /* 0x0000000000037941 */ /* 0x000fea0003800000 */
.L_x_19605:
        /* <DEDUP_REMOVED lines=43> */
.L_x_19604:
[----:B------:R-:W-:Y:S05]  /*11f80*/  BSYNC B2 ;  /* 0x0000000000027941 */ /* 0x000fea0003800000 */
.L_x_19603:
        /* <DEDUP_REMOVED lines=9> */
.L_x_19599:
        /* <DEDUP_REMOVED lines=12> */
.L_x_19608:
[----:B------:R-:W-:-:S07]  /*120e0*/  IMAD.MOV.U32 R227, RZ, RZ, R230 ;  /* 0x000000ffffe37224 */ /* 0x000fce00078e00e6 */
.L_x_19609:
[----:B------:R-:W-:Y:S05]  /*120f0*/  BSYNC B2 ;  /* 0x0000000000027941 */ /* 0x000fea0003800000 */
.L_x_19607:
        /* <DEDUP_REMOVED lines=16> */
.L_x_19613:
[----:B------:R-:W-:Y:S05]  /*12200*/  BSYNC B3 ;  /* 0x0000000000037941 */ /* 0x000fea0003800000 */
.L_x_19612:
        /* <DEDUP_REMOVED lines=43> */
.L_x_19611:
[----:B------:R-:W-:Y:S05]  /*124c0*/  BSYNC B2 ;  /* 0x0000000000027941 */ /* 0x000fea0003800000 */
.L_x_19610:
        /* <DEDUP_REMOVED lines=12> */
.L_x_19614:
        /* <DEDUP_REMOVED lines=12> */
.L_x_19617:
[----:B------:R-:W-:-:S07]  /*12650*/  MOV R216, R230 ;  /* 0x000000e600d87202 */ /* 0x000fce0000000f00 */
.L_x_19618:
[----:B------:R-:W-:Y:S05]  /*12660*/  BSYNC B2 ;  /* 0x0000000000027941 */ /* 0x000fea0003800000 */
.L_x_19616:
        /* <DEDUP_REMOVED lines=16> */
.L_x_19622:
[----:B------:R-:W-:Y:S05]  /*12770*/  BSYNC B3 ;  /* 0x0000000000037941 */ /* 0x000fea0003800000 */
.L_x_19621:
        /* <DEDUP_REMOVED lines=9> */
[----:B------:R-:W-:Y:S01]  /*12810*/  LOP3.LUT R224, R231, UR19, R227, 0x96, !PT ;  /* 0x00000013e7e07c12 */ /* 0x000fe2000f8e96e3 */
[----:B------:R-:W-:-:S03]  /*12820*/  HFMA2.MMA R227, -RZ, RZ, 0, 0 ;  /* 0x00000000ffe37435 */ /* 0x000fc600000001ff */
        /* <DEDUP_REMOVED lines=32> */
.L_x_19620:
[----:B------:R-:W-:Y:S05]  /*12a30*/  BSYNC B2 ;  /* 0x0000000000027941 */ /* 0x000fea0003800000 */
.L_x_19619:
        /* <DEDUP_REMOVED lines=10> */
.L_x_19615:
        /* <DEDUP_REMOVED lines=51> */
.L_x_19623:
[----:B------:R-:W-:-:S07]  /*12e10*/  VIADD R120, R120, 0x20 ;  /* 0x0000002078787836 */ /* 0x000fce0000000000 */
.L_x_19494:
[----:B------:R-:W-:Y:S05]  /*12e20*/  BSYNC B1 ;  /* 0x0000000000017941 */ /* 0x000fea0003800000 */
.L_x_19493:
        /* <DEDUP_REMOVED lines=30> */
.L_x_19627:
[----:B------:R-:W-:-:S07]  /*13010*/  MOV R232, R230 ;  /* 0x000000e600e87202 */ /* 0x000fce0000000f00 */
.L_x_19628:
[----:B------:R-:W-:Y:S05]  /*13020*/  BSYNC B2 ;  /* 0x0000000000027941 */ /* 0x000fea0003800000 */
.L_x_19626:
        /* <DEDUP_REMOVED lines=16> */
.L_x_19632:
[----:B------:R-:W-:Y:S05]  /*13130*/  BSYNC B3 ;  /* 0x0000000000037941 */ /* 0x000fea0003800000 */
.L_x_19631:
        /* <DEDUP_REMOVED lines=42> */
[----:B------:R-:W-:-:S08]  /*133e0*/  LOP3.LUT R225, R83, UR35, R122, 0x96, !PT ;  /* 0x0000002353e17c12 */ /* 0x000fd0000f8e967a */
.L_x_19630:
[----:B------:R-:W-:Y:S05]  /*133f0*/  BSYNC B2 ;  /* 0x0000000000027941 */ /* 0x000fea0003800000 */
.L_x_19629:
        /* <DEDUP_REMOVED lines=20> */
.L_x_19633:
        /* <DEDUP_REMOVED lines=12> */
.L_x_19636:
[----:B------:R-:W-:-:S07]  /*13600*/  MOV R81, R230 ;  /* 0x000000e600517202 */ /* 0x000fce0000000f00 */
.L_x_19637:
[----:B------:R-:W-:Y:S05]  /*13610*/  BSYNC B2 ;  /* 0x0000000000027941 */ /* 0x000fea0003800000 */
.L_x_19635:
        /* <DEDUP_REMOVED lines=16> */
.L_x_19641:
[----:B------:R-:W-:Y:S05]  /*13720*/  BSYNC B3 ;  /* 0x0000000000037941 */ /* 0x000fea0003800000 */
.L_x_19640:
        /* <DEDUP_REMOVED lines=43> */
.L_x_19639:
[----:B------:R-:W-:Y:S05]  /*139e0*/  BSYNC B2 ;  /* 0x0000000000027941 */ /* 0x000fea0003800000 */
.L_x_19638:
        /* <DEDUP_REMOVED lines=9> */
.L_x_19634:
        /* <DEDUP_REMOVED lines=12> */
.L_x_19643:
[----:B------:R-:W-:-:S07]  /*13b40*/  MOV R81, R230 ;  /* 0x000000e600517202 */ /* 0x000fce0000000f00 */
.L_x_19644:
[----:B------:R-:W-:Y:S05]  /*13b50*/  BSYNC B2 ;  /* 0x0000000000027941 */ /* 0x000fea0003800000 */
.L_x_19642:
        /* <DEDUP_REMOVED lines=16> */
.L_x_19648:
[----:B------:R-:W-:Y:S05]  /*13c60*/  BSYNC B3 ;  /* 0x0000000000037941 */ /* 0x000fea0003800000 */
.L_x_19647:
        /* <DEDUP_REMOVED lines=43> */
.L_x_19646:
[----:B------:R-:W-:Y:S05]  /*13f20*/  BSYNC B2 ;  /* 0x0000000000027941 */ /* 0x000fea0003800000 */
.L_x_19645:
        /* <DEDUP_REMOVED lines=14> */
.L_x_19649:
        /* <DEDUP_REMOVED lines=12> */
.L_x_19652:
[----:B------:R-:W-:-:S07]  /*140d0*/  IMAD.MOV.U32 R84, RZ, RZ, R230 ;  /* 0x000000ffff547224 */ /* 0x000fce00078e00e6 */
.L_x_19653:
[----:B------:R-:W-:Y:S05]  /*140e0*/  BSYNC B2 ;  /* 0x0000000000027941 */ /* 0x000fea0003800000 */
.L_x_19651:
        /* <DEDUP_REMOVED lines=16> */
.L_x_19657:
[----:B------:R-:W-:Y:S05]  /*141f0*/  BSYNC B3 ;  /* 0x0000000000037941 */ /* 0x000fea0003800000 */
.L_x_19656:
        /* <DEDUP_REMOVED lines=43> */
.L_x_19655:
[----:B------:R-:W-:Y:S05]  /*144b0*/  BSYNC B2 ;  /* 0x0000000000027941 */ /* 0x000fea0003800000 */
.L_x_19654:
        /* <DEDUP_REMOVED lines=10> */
.L_x_19650:
        /* <DEDUP_REMOVED lines=12> */
.L_x_19659:
[----:B------:R-:W-:-:S07]  /*14620*/  IMAD.MOV.U32 R84, RZ, RZ, R230 ;  /* 0x000000ffff547224 */ /* 0x000fce00078e00e6 */
.L_x_19660:
[----:B------:R-:W-:Y:S05]  /*14630*/  BSYNC B2 ;  /* 0x0000000000027941 */ /* 0x000fea0003800000 */
.L_x_19658:
        /* <DEDUP_REMOVED lines=16> */
.L_x_19664:
[----:B------:R-:W-:Y:S05]  /*14740*/  BSYNC B3 ;  /* 0x0000000000037941 */ /* 0x000fea0003800000 */
.L_x_19663:
        /* <DEDUP_REMOVED lines=43> */
.L_x_19662:
[----:B------:R-:W-:Y:S05]  /*14a00*/  BSYNC B2 ;  /* 0x0000000000027941 */ /* 0x000fea0003800000 */
.L_x_19661:
        /* <DEDUP_REMOVED lines=15> */
.L_x_19665:
        /* <DEDUP_REMOVED lines=12> */
.L_x_19668:
[----:B------:R-:W-:-:S07]  /*14bc0*/  IMAD.MOV.U32 R221, RZ, RZ, R230 ;  /* 0x000000ffffdd7224 */ /* 0x000fce00078e00e6 */
.L_x_19669:
[----:B------:R-:W-:Y:S05]  /*14bd0*/  BSYNC B2 ;  /* 0x0000000000027941 */ /* 0x000fea0003800000 */
.L_x_19667:
        /* <DEDUP_REMOVED lines=16> */
.L_x_19673:
[----:B------:R-:W-:Y:S05]  /*14ce0*/  BSYNC B3 ;  /* 0x0000000000037941 */ /* 0x000fea0003800000 */
.L_x_19672:
        /* <DEDUP_REMOVED lines=43> */
.L_x_19671:
[----:B------:R-:W-:Y:S05]  /*14fa0*/  BSYNC B2 ;  /* 0x0000000000027941 */ /* 0x000fea0003800000 */
.L_x_19670:
        /* <DEDUP_REMOVED lines=9> */
.L_x_19666:
        /* <DEDUP_REMOVED lines=12> */
.L_x_19675:
[----:B------:R-:W-:-:S07]  /*15100*/  IMAD.MOV.U32 R227, RZ, RZ, R230 ;  /* 0x000000ffffe37224 */ /* 0x000fce00078e00e6 */
.L_x_19676:
[----:B------:R-:W-:Y:S05]  /*15110*/  BSYNC B2 ;  /* 0x0000000000027941 */ /* 0x000fea0003800000 */
.L_x_19674:
        /* <DEDUP_REMOVED lines=16> */
.L_x_19680:
[----:B------:R-:W-:Y:S05]  /*15220*/  BSYNC B3 ;  /* 0x0000000000037941 */ /* 0x000fea0003800000 */
.L_x_19679:
        /* <DEDUP_REMOVED lines=43> */
.L_x_19678:
[----:B------:R-:W-:Y:S05]  /*154e0*/  BSYNC B2 ;  /* 0x0000000000027941 */ /* 0x000fea0003800000 */
.L_x_19677:
        /* <DEDUP_REMOVED lines=14> */
.L_x_19681:
        /* <DEDUP_REMOVED lines=12> */
.L_x_19684:
[----:B------:R-:W-:-:S07]  /*15690*/  MOV R220, R230 ;  /* 0x000000e600dc7202 */ /* 0x000fce0000000f00 */
.L_x_19685:
[----:B------:R-:W-:Y:S05]  /*156a0*/  BSYNC B2 ;  /* 0x0000000000027941 */ /* 0x000fea0003800000 */
.L_x_19683:
        /* <DEDUP_REMOVED lines=16> */
.L_x_19689:
[----:B------:R-:W-:Y:S05]  /*157b0*/  BSYNC B3 ;  /* 0x0000000000037941 */ /* 0x000fea0003800000 */
.L_x_19688:
        /* <DEDUP_REMOVED lines=43> */
.L_x_19687:
[----:B------:R-:W-:Y:S05]  /*15a70*/  BSYNC B2 ;  /* 0x0000000000027941 */ /* 0x000fea0003800000 */
.L_x_19686:
        /* <DEDUP_REMOVED lines=10> */
.L_x_19682:
        /* <DEDUP_REMOVED lines=12> */
.L_x_19691:
[----:B------:R-:W-:-:S07]  /*15be0*/  MOV R227, R230 ;  /* 0x000000e600e37202 */ /* 0x000fce0000000f00 */
.L_x_19692:
[----:B------:R-:W-:Y:S05]  /*15bf0*/  BSYNC B2 ;  /* 0x0000000000027941 */ /* 0x000fea0003800000 */
.L_x_19690:
        /* <DEDUP_REMOVED lines=16> */
.L_x_19696:
[----:B------:R-:W-:Y:S05]  /*15d00*/  BSYNC B3 ;  /* 0x0000000000037941 */ /* 0x000fea0003800000 */
.L_x_19695:
        /* <DEDUP_REMOVED lines=43> */
.L_x_19694:
[----:B------:R-:W-:Y:S05]  /*15fc0*/  BSYNC B2 ;  /* 0x0000000000027941 */ /* 0x000fea0003800000 */
.L_x_19693:
        /* <DEDUP_REMOVED lines=15> */
.L_x_19697:
        /* <DEDUP_REMOVED lines=12> */
.L_x_19700:
[----:B------:R-:W-:-:S07]  /*16180*/  IMAD.MOV.U32 R85, RZ, RZ, R230 ;  /* 0x000000ffff557224 */ /* 0x000fce00078e00e6 */
.L_x_19701:
[----:B------:R-:W-:Y:S05]  /*16190*/  BSYNC B2 ;  /* 0x0000000000027941 */ /* 0x000fea0003800000 */
.L_x_19699:
        /* <DEDUP_REMOVED lines=16> */
.L_x_19705:
[----:B------:R-:W-:Y:S05]  /*162a0*/  BSYNC B3 ;  /* 0x0000000000037941 */ /* 0x000fea0003800000 */
.L_x_19704:
        /* <DEDUP_REMOVED lines=43> */
.L_x_19703:
[----:B------:R-:W-:Y:S05]  /*16560*/  BSYNC B2 ;  /* 0x0000000000027941 */ /* 0x000fea0003800000 */
.L_x_19702:
        /* <DEDUP_REMOVED lines=9> */
.L_x_19698:
        /* <DEDUP_REMOVED lines=12> */
.L_x_19707:
[----:B------:R-:W-:-:S07]  /*166c0*/  IMAD.MOV.U32 R85, RZ, RZ, R230 ;  /* 0x000000ffff557224 */ /* 0x000fce00078e00e6 */
.L_x_19708:
[----:B------:R-:W-:Y:S05]  /*166d0*/  BSYNC B2 ;  /* 0x0000000000027941 */ /* 0x000fea0003800000 */
.L_x_19706:
        /* <DEDUP_REMOVED lines=16> */
.L_x_19712:
[----:B------:R-:W-:Y:S05]  /*167e0*/  BSYNC B3 ;  /* 0x0000000000037941 */ /* 0x000fea0003800000 */
.L_x_19711:
        /* <DEDUP_REMOVED lines=43> */
.L_x_19710:
[----:B------:R-:W-:Y:S05]  /*16aa0*/  BSYNC B2 ;  /* 0x0000000000027941 */ /* 0x000fea0003800000 */
.L_x_19709:
        /* <DEDUP_REMOVED lines=12> */
.L_x_19713:
        /* <DEDUP_REMOVED lines=12> */
.L_x_19716:
[----:B------:R-:W-:-:S07]  /*16c30*/  IMAD.MOV.U32 R86, RZ, RZ, R230 ;  /* 0x000000ffff567224 */ /* 0x000fce00078e00e6 */
.L_x_19717:
[----:B------:R-:W-:Y:S05]  /*16c40*/  BSYNC B2 ;  /* 0x0000000000027941 */ /* 0x000fea0003800000 */
.L_x_19715:
        /* <DEDUP_REMOVED lines=16> */
.L_x_19721:
[----:B------:R-:W-:Y:S05]  /*16d50*/  BSYNC B3 ;  /* 0x0000000000037941 */ /* 0x000fea0003800000 */
.L_x_19720:
        /* <DEDUP_REMOVED lines=43> */
.L_x_19719:
[----:B------:R-:W-:Y:S05]  /*17010*/  BSYNC B2 ;  /* 0x0000000000027941 */ /* 0x000fea0003800000 */
.L_x_19718:
        /* <DEDUP_REMOVED lines=10> */
.L_x_19714:
        /* <DEDUP_REMOVED lines=12> */
.L_x_19723:
[----:B------:R-:W-:-:S07]  /*17180*/  IMAD.MOV.U32 R86, RZ, RZ, R230 ;  /* 0x000000ffff567224 */ /* 0x000fce00078e00e6 */
.L_x_19724:
[----:B------:R-:W-:Y:S05]  /*17190*/  BSYNC B2 ;  /* 0x0000000000027941 */ /* 0x000fea0003800000 */
.L_x_19722:
        /* <DEDUP_REMOVED lines=16> */
.L_x_19728:
[----:B------:R-:W-:Y:S05]  /*172a0*/  BSYNC B3 ;  /* 0x0000000000037941 */ /* 0x000fea0003800000 */
.L_x_19727:
        /* <DEDUP_REMOVED lines=43> */
.L_x_19726:
[----:B------:R-:W-:Y:S05]  /*17560*/  BSYNC B2 ;  /* 0x0000000000027941 */ /* 0x000fea0003800000 */
.L_x_19725:
        /* <DEDUP_REMOVED lines=13> */
.L_x_19729:
        /* <DEDUP_REMOVED lines=12> */
.L_x_19732:
[----:B------:R-:W-:-:S07]  /*17700*/  MOV R217, R230 ;  /* 0x000000e600d97202 */ /* 0x000fce0000000f00 */
.L_x_19733:
[----:B------:R-:W-:Y:S05]  /*17710*/  BSYNC B2 ;  /* 0x0000000000027941 */ /* 0x000fea0003800000 */
.L_x_19731:
        /* <DEDUP_REMOVED lines=16> */
.L_x_19737:
[----:B------:R-:W-:Y:S05]  /*17820*/  BSYNC B3 ;  /* 0x0000000000037941 */ /* 0x000fea0003800000 */
.L_x_19736:
        /* <DEDUP_REMOVED lines=43> */
.L_x_19735:
[----:B------:R-:W-:Y:S05]  /*17ae0*/  BSYNC B2 ;  /* 0x0000000000027941 */ /* 0x000fea0003800000 */
.L_x_19734:
        /* <DEDUP_REMOVED lines=9> */
.L_x_19730:
        /* <DEDUP_REMOVED lines=12> */
.L_x_19739:
[----:B------:R-:W-:-:S07]  /*17c40*/  MOV R227, R230 ;  /* 0x000000e600e37202 */ /* 0x000fce0000000f00 */
.L_x_19740:
[----:B------:R-:W-:Y:S05]  /*17c50*/  BSYNC B2 ;  /* 0x0000000000027941 */ /* 0x000fea0003800000 */
.L_x_19738:
        /* <DEDUP_REMOVED lines=16> */
.L_x_19744:
[----:B------:R-:W-:Y:S05]  /*17d60*/  BSYNC B3 ;  /* 0x0000000000037941 */ /* 0x000fea0003800000 */
.L_x_19743:
        /* <DEDUP_REMOVED lines=43> */
.L_x_19742:
[----:B------:R-:W-:Y:S05]  /*18020*/  BSYNC B2 ;  /* 0x0000000000027941 */ /* 0x000fea0003800000 */
.L_x_19741:
        /* <DEDUP_REMOVED lines=12> */
.L_x_19745:
        /* <DEDUP_REMOVED lines=12> */
.L_x_19748:
[----:B------:R-:W-:-:S07]  /*181b0*/  IMAD.MOV.U32 R216, RZ, RZ, R230 ;  /* 0x000000ffffd87224 */ /* 0x000fce00078e00e6 */
.L_x_19749:
[----:B------:R-:W-:Y:S05]  /*181c0*/  BSYNC B2 ;  /* 0x0000000000027941 */ /* 0x000fea0003800000 */
.L_x_19747:
        /* <DEDUP_REMOVED lines=16> */
.L_x_19753:
[----:B------:R-:W-:Y:S05]  /*182d0*/  BSYNC B3 ;  /* 0x0000000000037941 */ /* 0x000fea0003800000 */
.L_x_19752:
        /* <DEDUP_REMOVED lines=43> */
.L_x_19751:
[----:B------:R-:W-:Y:S05]  /*18590*/  BSYNC B2 ;  /* 0x0000000000027941 */ /* 0x000fea0003800000 */
.L_x_19750:
[----:B------:R-:W-:Y:S02]  /*185a0*/  I2FP.F32.U32 R122, R216 ;  /* 0x000000d8007a7245 */ /* 0x000fe40000201000 */
[----:B------:R-:W-:-:S03]  /*185b0*/  PRMT R123, R55, 0x7632, R123 ;  /* 0x00007632377b7816 */ /* 0x000fc6000000007b */
[----:B------:R-:W-:Y:S01]  /*185c0*/  FFMA.FTZ R235, R122, R235, 1.1641532182693481445e-10 ;  /* 0x2f0000007aeb7423 */ /* 0x000fe200000100eb */
[----:B------:R-:W-:-:S04]  /*185d0*/  SHF.L.U32 R216, R123, 0x10, RZ ;  /* 0x000000107bd87819 */ /* 0x000fc800000006ff */
[----:B------:R-:W-:Y:S01]  /*185e0*/  FSETP.GTU.FTZ.AND P2, PT, R235, R234, PT ;  /* 0x000000eaeb00720b */ /* 0x000fe20003f5c000 */
[----:B------:R-:W-:-:S05]  /*185f0*/  FMUL.FTZ R216, R216, R121 ;  /* 0x00000079d8d87220 */ /* 0x000fca0000410000 */
[----:B------:R-:W-:Y:S02]  /*18600*/  FSEL R122, R216, RZ, !P2 ;  /* 0x000000ffd87a7208 */ /* 0x000fe40005000000 */
[----:B------:R-:W-:-:S03]  /*18610*/  SEL R216, RZ, 0x1, P2 ;  /* 0x00000001ffd87807 */ /* 0x000fc60001000000 */
[----:B------:R-:W-:-:S04]  /*18620*/  FADD.FTZ R87, R122, R87 ;  /* 0x000000577a577221 */ /* 0x000fc80000010000 */
[----:B------:R-:W-:-:S07]  /*18630*/  @P0 FADD.FTZ R87, R51, R87 ;  /* 0x0000005733570221 */ /* 0x000fce0000010000 */
.L_x_19746:
        /* <DEDUP_REMOVED lines=51> */
.L_x_19754:
[----:B------:R-:W-:-:S07]  /*18970*/  IADD3 R120, R120, 0x20, RZ ;  /* 0x0000002078787810 */ /* 0x000fce0007ffe0ff */
.L_x_19625:
[----:B------:R-:W-:Y:S05]  /*18980*/  BSYNC B1 ;  /* 0x0000000000017941 */ /* 0x000fea0003800000 */
.L_x_19624:
        /* <DEDUP_REMOVED lines=30> */
.L_x_19758:
[----:B------:R-:W-:-:S07]  /*18b70*/  IMAD.MOV.U32 R232, RZ, RZ, R230 ;  /* 0x000000ffffe87224 */ /* 0x000fce00078e00e6 */
.L_x_19759:
[----:B------:R-:W-:Y:S05]  /*18b80*/  BSYNC B2 ;  /* 0x0000000000027941 */ /* 0x000fea0003800000 */
.L_x_19757:
        /* <DEDUP_REMOVED lines=16> */
.L_x_19763:
[----:B------:R-:W-:Y:S05]  /*18c90*/  BSYNC B3 ;  /* 0x0000000000037941 */ /* 0x000fea0003800000 */
.L_x_19762:
        /* <DEDUP_REMOVED lines=43> */
.L_x_19761:
[----:B------:R-:W-:Y:S05]  /*18f50*/  BSYNC B2 ;  /* 0x0000000000027941 */ /* 0x000fea0003800000 */
.L_x_19760:
        /* <DEDUP_REMOVED lines=20> */
.L_x_19764:
        /* <DEDUP_REMOVED lines=12> */
.L_x_19767:
[----:B------:R-:W-:-:S07]  /*19160*/  IMAD.MOV.U32 R89, RZ, RZ, R230 ;  /* 0x000000ffff597224 */ /* 0x000fce00078e00e6 */
.L_x_19768:
[----:B------:R-:W-:Y:S05]  /*19170*/  BSYNC B2 ;  /* 0x0000000000027941 */ /* 0x000fea0003800000 */
.L_x_19766:
        /* <DEDUP_REMOVED lines=16> */
.L_x_19772:
[----:B------:R-:W-:Y:S05]  /*19280*/  BSYNC B3 ;  /* 0x0000000000037941 */ /* 0x000fea0003800000 */
.L_x_19771:
        /* <DEDUP_REMOVED lines=43> */
.L_x_19770:
[----:B------:R-:W-:Y:S05]  /*19540*/  BSYNC B2 ;  /* 0x0000000000027941 */ /* 0x000fea0003800000 */
.L_x_19769:
        /* <DEDUP_REMOVED lines=9> */
.L_x_19765:
        /* <DEDUP_REMOVED lines=12> */
.L_x_19774:
[----:B------:R-:W-:-:S07]  /*196a0*/  IMAD.MOV.U32 R89, RZ, RZ, R230 ;  /* 0x000000ffff597224 */ /* 0x000fce00078e00e6 */
.L_x_19775:
[----:B------:R-:W-:Y:S05]  /*196b0*/  BSYNC B2 ;  /* 0x0000000000027941 */ /* 0x000fea0003800000 */
.L_x_19773:
        /* <DEDUP_REMOVED lines=16> */
.L_x_19779:
[----:B------:R-:W-:Y:S05]  /*197c0*/  BSYNC B3 ;  /* 0x0000000000037941 */ /* 0x000fea0003800000 */
.L_x_19778:
        /* <DEDUP_REMOVED lines=43> */
.L_x_19777:
[----:B------:R-:W-:Y:S05]  /*19a80*/  BSYNC B2 ;  /* 0x0000000000027941 */ /* 0x000fea0003800000 */
.L_x_19776:
        /* <DEDUP_REMOVED lines=14> */
.L_x_19780:
        /* <DEDUP_REMOVED lines=12> */
.L_x_19783:
[----:B------:R-:W-:-:S07]  /*19c30*/  IMAD.MOV.U32 R92, RZ, RZ, R230 ;  /* 0x000000ffff5c7224 */ /* 0x000fce00078e00e6 */
.L_x_19784:
[----:B------:R-:W-:Y:S05]  /*19c40*/  BSYNC B2 ;  /* 0x0000000000027941 */ /* 0x000fea0003800000 */
.L_x_19782:
        /* <DEDUP_REMOVED lines=16> */
.L_x_19788:
[----:B------:R-:W-:Y:S05]  /*19d50*/  BSYNC B3 ;  /* 0x0000000000037941 */ /* 0x000fea0003800000 */
.L_x_19787:
        /* <DEDUP_REMOVED lines=43> */
.L_x_19786:
[----:B------:R-:W-:Y:S05]  /*1a010*/  BSYNC B2 ;  /* 0x0000000000027941 */ /* 0x000fea0003800000 */
.L_x_19785:
        /* <DEDUP_REMOVED lines=10> */
.L_x_19781:
        /* <DEDUP_REMOVED lines=12> */
.L_x_19790:
[----:B------:R-:W-:-:S07]  /*1a180*/  IMAD.MOV.U32 R92, RZ, RZ, R230 ;  /* 0x000000ffff5c7224 */ /* 0x000fce00078e00e6 */
.L_x_19791:
[----:B------:R-:W-:Y:S05]  /*1a190*/  BSYNC B2 ;  /* 0x0000000000027941 */ /* 0x000fea0003800000 */
.L_x_19789:
        /* <DEDUP_REMOVED lines=16> */
.L_x_19795:
[----:B------:R-:W-:Y:S05]  /*1a2a0*/  BSYNC B3 ;  /* 0x0000000000037941 */ /* 0x000fea0003800000 */
.L_x_19794:
        /* <DEDUP_REMOVED lines=43> */
.L_x_19793:
[----:B------:R-:W-:Y:S05]  /*1a560*/  BSYNC B2 ;  /* 0x0000000000027941 */ /* 0x000fea0003800000 */
.L_x_19792:
        /* <DEDUP_REMOVED lines=15> */
.L_x_19796:
        /* <DEDUP_REMOVED lines=12> */
.L_x_19799:
[----:B------:R-:W-:-:S07]  /*1a720*/  MOV R221, R230 ;  /* 0x000000e600dd7202 */ /* 0x000fce0000000f00 */
.L_x_19800:
[----:B------:R-:W-:Y:S05]  /*1a730*/  BSYNC B2 ;  /* 0x0000000000027941 */ /* 0x000fea0003800000 */
.L_x_19798:
        /* <DEDUP_REMOVED lines=16> */
.L_x_19804:
[----:B------:R-:W-:Y:S05]  /*1a840*/  BSYNC B3 ;  /* 0x0000000000037941 */ /* 0x000fea0003800000 */
.L_x_19803:
        /* <DEDUP_REMOVED lines=43> */
.L_x_19802:
[----:B------:R-:W-:Y:S05]  /*1ab00*/  BSYNC B2 ;  /* 0x0000000000027941 */ /* 0x000fea0003800000 */
.L_x_19801:
        /* <DEDUP_REMOVED lines=9> */
.L_x_19797:
        /* <DEDUP_REMOVED lines=12> */
.L_x_19806:
[----:B------:R-:W-:-:S07]  /*1ac60*/  MOV R227, R230 ;  /* 0x000000e600e37202 */ /* 0x000fce0000000f00 */
.L_x_19807:
[----:B------:R-:W-:Y:S05]  /*1ac70*/  BSYNC B2 ;  /* 0x0000000000027941 */ /* 0x000fea0003800000 */
.L_x_19805:
        /* <DEDUP_REMOVED lines=16> */
.L_x_19811:
[----:B------:R-:W-:Y:S05]  /*1ad80*/  BSYNC B3 ;  /* 0x0000000000037941 */ /* 0x000fea0003800000 */
.L_x_19810:
        /* <DEDUP_REMOVED lines=43> */
.L_x_19809:
[----:B------:R-:W-:Y:S05]  /*1b040*/  BSYNC B2 ;  /* 0x0000000000027941 */ /* 0x000fea0003800000 */
.L_x_19808:
        /* <DEDUP_REMOVED lines=14> */
.L_x_19812:
        /* <DEDUP_REMOVED lines=12> */
.L_x_19815:
[----:B------:R-:W-:-:S07]  /*1b1f0*/  IMAD.MOV.U32 R220, RZ, RZ, R230 ;  /* 0x000000ffffdc7224 */ /* 0x000fce00078e00e6 */
.L_x_19816:
[----:B------:R-:W-:Y:S05]  /*1b200*/  BSYNC B2 ;  /* 0x0000000000027941 */ /* 0x000fea0003800000 */
.L_x_19814:
        /* <DEDUP_REMOVED lines=16> */
.L_x_19820:
[----:B------:R-:W-:Y:S05]  /*1b310*/  BSYNC B3 ;  /* 0x0000000000037941 */ /* 0x000fea0003800000 */
.L_x_19819:
        /* <DEDUP_REMOVED lines=43> */
.L_x_19818:
[----:B------:R-:W-:Y:S05]  /*1b5d0*/  BSYNC B2 ;  /* 0x0000000000027941 */ /* 0x000fea0003800000 */
.L_x_19817:
        /* <DEDUP_REMOVED lines=10> */
.L_x_19813:
        /* <DEDUP_REMOVED lines=12> */
.L_x_19822:
[----:B------:R-:W-:-:S07]  /*1b740*/  IMAD.MOV.U32 R227, RZ, RZ, R230 ;  /* 0x000000ffffe37224 */ /* 0x000fce00078e00e6 */
.L_x_19823:
[----:B------:R-:W-:Y:S05]  /*1b750*/  BSYNC B2 ;  /* 0x0000000000027941 */ /* 0x000fea0003800000 */
.L_x_19821:
        /* <DEDUP_REMOVED lines=16> */
.L_x_19827:
[----:B------:R-:W-:Y:S05]  /*1b860*/  BSYNC B3 ;  /* 0x0000000000037941 */ /* 0x000fea0003800000 */
.L_x_19826:
        /* <DEDUP_REMOVED lines=43> */
.L_x_19825:
[----:B------:R-:W-:Y:S05]  /*1bb20*/  BSYNC B2 ;  /* 0x0000000000027941 */ /* 0x000fea0003800000 */
.L_x_19824:
        /* <DEDUP_REMOVED lines=15> */
.L_x_19828:
        /* <DEDUP_REMOVED lines=12> */
.L_x_19831:
[----:B------:R-:W-:-:S07]  /*1bce0*/  IMAD.MOV.U32 R93, RZ, RZ, R230 ;  /* 0x000000ffff5d7224 */ /* 0x000fce00078e00e6 */
.L_x_19832:
[----:B------:R-:W-:Y:S05]  /*1bcf0*/  BSYNC B2 ;  /* 0x0000000000027941 */ /* 0x000fea0003800000 */
.L_x_19830:
        /* <DEDUP_REMOVED lines=16> */
.L_x_19836:
[----:B------:R-:W-:Y:S05]  /*1be00*/  BSYNC B3 ;  /* 0x0000000000037941 */ /* 0x000fea0003800000 */
.L_x_19835:
        /* <DEDUP_REMOVED lines=43> */
.L_x_19834:
[----:B------:R-:W-:Y:S05]  /*1c0c0*/  BSYNC B2 ;  /* 0x0000000000027941 */ /* 0x000fea0003800000 */
.L_x_19833:
        /* <DEDUP_REMOVED lines=9> */
.L_x_19829:
        /* <DEDUP_REMOVED lines=12> */
.L_x_19838:
[----:B------:R-:W-:-:S07]  /*1c220*/  IMAD.MOV.U32 R93, RZ, RZ, R230 ;  /* 0x000000ffff5d7224 */ /* 0x000fce00078e00e6 */
.L_x_19839:
[----:B------:R-:W-:Y:S05]  /*1c230*/  BSYNC B2 ;  /* 0x0000000000027941 */ /* 0x000fea0003800000 */
.L_x_19837:
        /* <DEDUP_REMOVED lines=16> */
.L_x_19843:
[----:B------:R-:W-:Y:S05]  /*1c340*/  BSYNC B3 ;  /* 0x0000000000037941 */ /* 0x000fea0003800000 */
.L_x_19842:
        /* <DEDUP_REMOVED lines=43> */
.L_x_19841:
[----:B------:R-:W-:Y:S05]  /*1c600*/  BSYNC B2 ;  /* 0x0000000000027941 */ /* 0x000fea0003800000 */
.L_x_19840:
        /* <DEDUP_REMOVED lines=12> */
.L_x_19844:
        /* <DEDUP_REMOVED lines=12> */
.L_x_19847:
[----:B------:R-:W-:-:S07]  /*1c790*/  MOV R94, R230 ;  /* 0x000000e6005e7202 */ /* 0x000fce0000000f00 */
.L_x_19848:
[----:B------:R-:W-:Y:S05]  /*1c7a0*/  BSYNC B2 ;  /* 0x0000000000027941 */ /* 0x000fea0003800000 */
.L_x_19846:
        /* <DEDUP_REMOVED lines=16> */
.L_x_19852:
[----:B------:R-:W-:Y:S05]  /*1c8b0*/  BSYNC B3 ;  /* 0x0000000000037941 */ /* 0x000fea0003800000 */
.L_x_19851:
        /* <DEDUP_REMOVED lines=43> */
.L_x_19850:
[----:B------:R-:W-:Y:S05]  /*1cb70*/  BSYNC B2 ;  /* 0x0000000000027941 */ /* 0x000fea0003800000 */
.L_x_19849:
        /* <DEDUP_REMOVED lines=10> */
.L_x_19845:
        /* <DEDUP_REMOVED lines=12> */
.L_x_19854:
[----:B------:R-:W-:-:S07]  /*1cce0*/  MOV R94, R230 ;  /* 0x000000e6005e7202 */ /* 0x000fce0000000f00 */
.L_x_19855:
[----:B------:R-:W-:Y:S05]  /*1ccf0*/  BSYNC B2 ;  /* 0x0000000000027941 */ /* 0x000fea0003800000 */
.L_x_19853:
        /* <DEDUP_REMOVED lines=16> */
.L_x_19859:
[----:B------:R-:W-:Y:S05]  /*1ce00*/  BSYNC B3 ;  /* 0x0000000000037941 */ /* 0x000fea0003800000 */
.L_x_19858:
        /* <DEDUP_REMOVED lines=43> */
.L_x_19857:
[----:B------:R-:W-:Y:S05]  /*1d0c0*/  BSYNC B2 ;  /* 0x0000000000027941 */ /* 0x000fea0003800000 */
.L_x_19856:
        /* <DEDUP_REMOVED lines=13> */
.L_x_19860:
        /* <DEDUP_REMOVED lines=12> */
.L_x_19863:
[----:B------:R-:W-:-:S07]  /*1d260*/  IMAD.MOV.U32 R217, RZ, RZ, R230 ;  /* 0x000000ffffd97224 */ /* 0x000fce00078e00e6 */
.L_x_19864:
[----:B------:R-:W-:Y:S05]  /*1d270*/  BSYNC B2 ;  /* 0x0000000000027941 */ /* 0x000fea0003800000 */
.L_x_19862:
        /* <DEDUP_REMOVED lines=16> */
.L_x_19868:
[----:B------:R-:W-:Y:S05]  /*1d380*/  BSYNC B3 ;  /* 0x0000000000037941 */ /* 0x000fea0003800000 */
.L_x_19867:
        /* <DEDUP_REMOVED lines=43> */
.L_x_19866:
[----:B------:R-:W-:Y:S05]  /*1d640*/  BSYNC B2 ;  /* 0x0000000000027941 */ /* 0x000fea0003800000 */
.L_x_19865:
        /* <DEDUP_REMOVED lines=9> */
.L_x_19861:
        /* <DEDUP_REMOVED lines=12> */
.L_x_19870:
[----:B------:R-:W-:-:S07]  /*1d7a0*/  IMAD.MOV.U32 R227, RZ, RZ, R230 ;  /* 0x000000ffffe37224 */ /* 0x000fce00078e00e6 */
.L_x_19871:
[----:B------:R-:W-:Y:S05]  /*1d7b0*/  BSYNC B2 ;  /* 0x0000000000027941 */ /* 0x000fea0003800000 */
.L_x_19869:
        /* <DEDUP_REMOVED lines=16> */
.L_x_19875:
[----:B------:R-:W-:Y:S05]  /*1d8c0*/  BSYNC B3 ;  /* 0x0000000000037941 */ /* 0x000fea0003800000 */
.L_x_19874:
        /* <DEDUP_REMOVED lines=43> */
.L_x_19873:
[----:B------:R-:W-:Y:S05]  /*1db80*/  BSYNC B2 ;  /* 0x0000000000027941 */ /* 0x000fea0003800000 */
.L_x_19872:
        /* <DEDUP_REMOVED lines=12> */
.L_x_19876:
        /* <DEDUP_REMOVED lines=12> */
.L_x_19879:
[----:B------:R-:W-:-:S07]  /*1dd10*/  IMAD.MOV.U32 R216, RZ, RZ, R230 ;  /* 0x000000ffffd87224 */ /* 0x000fce00078e00e6 */
.L_x_19880:
[----:B------:R-:W-:Y:S05]  /*1dd20*/  BSYNC B2 ;  /* 0x0000000000027941 */ /* 0x000fea0003800000 */
.L_x_19878:
        /* <DEDUP_REMOVED lines=16> */
.L_x_19884:
[----:B------:R-:W-:Y:S05]  /*1de30*/  BSYNC B3 ;  /* 0x0000000000037941 */ /* 0x000fea0003800000 */
.L_x_19883:
        /* <DEDUP_REMOVED lines=43> */
.L_x_19882:
[----:B------:R-:W-:Y:S05]  /*1e0f0*/  BSYNC B2 ;  /* 0x0000000000027941 */ /* 0x000fea0003800000 */
.L_x_19881:
        /* <DEDUP_REMOVED lines=10> */
.L_x_19877:
        /* <DEDUP_REMOVED lines=51> */
.L_x_19885:
[----:B------:R-:W-:-:S07]  /*1e4d0*/  VIADD R120, R120, 0x20 ;  /* 0x0000002078787836 */ /* 0x000fce0000000000 */
.L_x_19756:
[----:B------:R-:W-:Y:S05]  /*1e4e0*/  BSYNC B1 ;  /* 0x0000000000017941 */ /* 0x000fea0003800000 */
.L_x_19755:
        /* <DEDUP_REMOVED lines=30> */
.L_x_19889:
[----:B------:R-:W-:-:S07]  /*1e6d0*/  IMAD.MOV.U32 R232, RZ, RZ, R230 ;  /* 0x000000ffffe87224 */ /* 0x000fce00078e00e6 */
.L_x_19890:
[----:B------:R-:W-:Y:S05]  /*1e6e0*/  BSYNC B2 ;  /* 0x0000000000027941 */ /* 0x000fea0003800000 */
.L_x_19888:
        /* <DEDUP_REMOVED lines=16> */
.L_x_19894:
[----:B------:R-:W-:Y:S05]  /*1e7f0*/  BSYNC B3 ;  /* 0x0000000000037941 */ /* 0x000fea0003800000 */
.L_x_19893:
        /* <DEDUP_REMOVED lines=43> */
.L_x_19892:
[----:B------:R-:W-:Y:S05]  /*1eab0*/  BSYNC B2 ;  /* 0x0000000000027941 */ /* 0x000fea0003800000 */
.L_x_19891:
        /* <DEDUP_REMOVED lines=20> */
.L_x_19895:
        /* <DEDUP_REMOVED lines=12> */
.L_x_19898:
[----:B------:R-:W-:-:S07]  /*1ecc0*/  IMAD.MOV.U32 R97, RZ, RZ, R230 ;  /* 0x000000ffff617224 */ /* 0x000fce00078e00e6 */
.L_x_19899:
[----:B------:R-:W-:Y:S05]  /*1ecd0*/  BSYNC B2 ;  /* 0x0000000000027941 */ /* 0x000fea0003800000 */
.L_x_19897:
        /* <DEDUP_REMOVED lines=16> */
.L_x_19903:
[----:B------:R-:W-:Y:S05]  /*1ede0*/  BSYNC B3 ;  /* 0x0000000000037941 */ /* 0x000fea0003800000 */
.L_x_19902:
        /* <DEDUP_REMOVED lines=43> */
.L_x_19901:
[----:B------:R-:W-:Y:S05]  /*1f0a0*/  BSYNC B2 ;  /* 0x0000000000027941 */ /* 0x000fea0003800000 */
.L_x_19900:
        /* <DEDUP_REMOVED lines=9> */
.L_x_19896:
        /* <DEDUP_REMOVED lines=12> */
.L_x_19905:
[----:B------:R-:W-:-:S07]  /*1f200*/  IMAD.MOV.U32 R97, RZ, RZ, R230 ;  /* 0x000000ffff617224 */ /* 0x000fce00078e00e6 */
.L_x_19906:
[----:B------:R-:W-:Y:S05]  /*1f210*/  BSYNC B2 ;  /* 0x0000000000027941 */ /* 0x000fea0003800000 */
.L_x_19904:
        /* <DEDUP_REMOVED lines=16> */
.L_x_19910:
[----:B------:R-:W-:Y:S05]  /*1f320*/  BSYNC B3 ;  /* 0x0000000000037941 */ /* 0x000fea0003800000 */
.L_x_19909:
        /* <DEDUP_REMOVED lines=43> */
.L_x_19908:
[----:B------:R-:W-:Y:S05]  /*1f5e0*/  BSYNC B2 ;  /* 0x0000000000027941 */ /* 0x000fea0003800000 */
.L_x_19907:
        /* <DEDUP_REMOVED lines=14> */
.L_x_19911:
        /* <DEDUP_REMOVED lines=12> */
.L_x_19914:
[----:B------:R-:W-:-:S07]  /*1f790*/  MOV R100, R230 ;  /* 0x000000e600647202 */ /* 0x000fce0000000f00 */
.L_x_19915:
[----:B------:R-:W-:Y:S05]  /*1f7a0*/  BSYNC B2 ;  /* 0x0000000000027941 */ /* 0x000fea0003800000 */
.L_x_19913:
        /* <DEDUP_REMOVED lines=16> */
.L_x_19919:
[----:B------:R-:W-:Y:S05]  /*1f8b0*/  BSYNC B3 ;  /* 0x0000000000037941 */ /* 0x000fea0003800000 */
.L_x_19918:
        /* <DEDUP_REMOVED lines=43> */
.L_x_19917:
[----:B------:R-:W-:Y:S05]  /*1fb70*/  BSYNC B2 ;  /* 0x0000000000027941 */ /* 0x000fea0003800000 */
.L_x_19916:
        /* <DEDUP_REMOVED lines=10> */
.L_x_19912:
        /* <DEDUP_REMOVED lines=12> */
.L_x_19921:
[----:B------:R-:W-:-:S07]  /*1fce0*/  MOV R100, R230 ;  /* 0x000000e600647202 */ /* 0x000fce0000000f00 */
.L_x_19922:
[----:B------:R-:W-:Y:S05]  /*1fcf0*/  BSYNC B2 ;  /* 0x0000000000027941 */ /* 0x000fea0003800000 */
.L_x_19920:
        /* <DEDUP_REMOVED lines=16> */
.L_x_19926:
[----:B------:R-:W-:Y:S05]  /*1fe00*/  BSYNC B3 ;  /* 0x0000000000037941 */ /* 0x000fea0003800000 */
.L_x_19925:
        /* <DEDUP_REMOVED lines=43> */
.L_x_19924:
[----:B------:R-:W-:Y:S05]  /*200c0*/  BSYNC B2 ;  /* 0x0000000000027941 */ /* 0x000fea0003800000 */
.L_x_19923:
        /* <DEDUP_REMOVED lines=15> */
.L_x_19927:
        /* <DEDUP_REMOVED lines=12> */
.L_x_19930:
[----:B------:R-:W-:-:S07]  /*20280*/  IMAD.MOV.U32 R221, RZ, RZ, R230 ;  /* 0x000000ffffdd7224 */ /* 0x000fce00078e00e6 */
.L_x_19931:
[----:B------:R-:W-:Y:S05]  /*20290*/  BSYNC B2 ;  /* 0x0000000000027941 */ /* 0x000fea0003800000 */
.L_x_19929:
        /* <DEDUP_REMOVED lines=16> */
.L_x_19935:
[----:B------:R-:W-:Y:S05]  /*203a0*/  BSYNC B3 ;  /* 0x0000000000037941 */ /* 0x000fea0003800000 */
.L_x_19934:
        /* <DEDUP_REMOVED lines=43> */
.L_x_19933:
[----:B------:R-:W-:Y:S05]  /*20660*/  BSYNC B2 ;  /* 0x0000000000027941 */ /* 0x000fea0003800000 */
.L_x_19932:
        /* <DEDUP_REMOVED lines=9> */
.L_x_19928:
        /* <DEDUP_REMOVED lines=12> */
.L_x_19937:
[----:B------:R-:W-:-:S07]  /*207c0*/  IMAD.MOV.U32 R227, RZ, RZ, R230 ;  /* 0x000000ffffe37224 */ /* 0x000fce00078e00e6 */
.L_x_19938:
[----:B------:R-:W-:Y:S05]  /*207d0*/  BSYNC B2 ;  /* 0x0000000000027941 */ /* 0x000fea0003800000 */
.L_x_19936:
        /* <DEDUP_REMOVED lines=16> */
.L_x_19942:
[----:B------:R-:W-:Y:S05]  /*208e0*/  BSYNC B3 ;  /* 0x0000000000037941 */ /* 0x000fea0003800000 */
.L_x_19941:
        /* <DEDUP_REMOVED lines=43> */
.L_x_19940:
[----:B------:R-:W-:Y:S05]  /*20ba0*/  BSYNC B2 ;  /* 0x0000000000027941 */ /* 0x000fea0003800000 */
.L_x_19939:
        /* <DEDUP_REMOVED lines=14> */
.L_x_19943:
        /* <DEDUP_REMOVED lines=12> */
.L_x_19946:
[----:B------:R-:W-:-:S07]  /*20d50*/  IMAD.MOV.U32 R220, RZ, RZ, R230 ;  /* 0x000000ffffdc7224 */ /* 0x000fce00078e00e6 */
.L_x_19947:
[----:B------:R-:W-:Y:S05]  /*20d60*/  BSYNC B2 ;  /* 0x0000000000027941 */ /* 0x000fea0003800000 */
.L_x_19945:
        /* <DEDUP_REMOVED lines=16> */
.L_x_19951:
[----:B------:R-:W-:Y:S05]  /*20e70*/  BSYNC B3 ;  /* 0x0000000000037941 */ /* 0x000fea0003800000 */
.L_x_19950:
        /* <DEDUP_REMOVED lines=43> */
.L_x_19949:
[----:B------:R-:W-:Y:S05]  /*21130*/  BSYNC B2 ;  /* 0x0000000000027941 */ /* 0x000fea0003800000 */
.L_x_19948:
        /* <DEDUP_REMOVED lines=10> */
.L_x_19944:
        /* <DEDUP_REMOVED lines=12> */
.L_x_19953:
[----:B------:R-:W-:-:S07]  /*212a0*/  IMAD.MOV.U32 R227, RZ, RZ, R230 ;  /* 0x000000ffffe37224 */ /* 0x000fce00078e00e6 */
.L_x_19954:
[----:B------:R-:W-:Y:S05]  /*212b0*/  BSYNC B2 ;  /* 0x0000000000027941 */ /* 0x000fea0003800000 */
.L_x_19952:
        /* <DEDUP_REMOVED lines=16> */
.L_x_19958:
[----:B------:R-:W-:Y:S05]  /*213c0*/  BSYNC B3 ;  /* 0x0000000000037941 */ /* 0x000fea0003800000 */
.L_x_19957:
        /* <DEDUP_REMOVED lines=43> */
.L_x_19956:
[----:B------:R-:W-:Y:S05]  /*21680*/  BSYNC B2 ;  /* 0x0000000000027941 */ /* 0x000fea0003800000 */
.L_x_19955:
        /* <DEDUP_REMOVED lines=15> */
.L_x_19959:
        /* <DEDUP_REMOVED lines=12> */
.L_x_19962:
[----:B------:R-:W-:-:S07]  /*21840*/  MOV R101, R230 ;  /* 0x000000e600657202 */ /* 0x000fce0000000f00 */
.L_x_19963:
[----:B------:R-:W-:Y:S05]  /*21850*/  BSYNC B2 ;  /* 0x0000000000027941 */ /* 0x000fea0003800000 */
.L_x_19961:
        /* <DEDUP_REMOVED lines=16> */
.L_x_19967:
[----:B------:R-:W-:Y:S05]  /*21960*/  BSYNC B3 ;  /* 0x0000000000037941 */ /* 0x000fea0003800000 */
.L_x_19966:
        /* <DEDUP_REMOVED lines=43> */
.L_x_19965:
[----:B------:R-:W-:Y:S05]  /*21c20*/  BSYNC B2 ;  /* 0x0000000000027941 */ /* 0x000fea0003800000 */
.L_x_19964:
        /* <DEDUP_REMOVED lines=9> */
.L_x_19960:
        /* <DEDUP_REMOVED lines=12> */
.L_x_19969:
[----:B------:R-:W-:-:S07]  /*21d80*/  MOV R101, R230 ;  /* 0x000000e600657202 */ /* 0x000fce0000000f00 */
.L_x_19970:
[----:B------:R-:W-:Y:S05]  /*21d90*/  BSYNC B2 ;  /* 0x0000000000027941 */ /* 0x000fea0003800000 */
.L_x_19968:
        /* <DEDUP_REMOVED lines=16> */
.L_x_19974:
[----:B------:R-:W-:Y:S05]  /*21ea0*/  BSYNC B3 ;  /* 0x0000000000037941 */ /* 0x000fea0003800000 */
.L_x_19973:
        /* <DEDUP_REMOVED lines=43> */
.L_x_19972:
[----:B------:R-:W-:Y:S05]  /*22160*/  BSYNC B2 ;  /* 0x0000000000027941 */ /* 0x000fea0003800000 */
.L_x_19971:
        /* <DEDUP_REMOVED lines=12> */
.L_x_19975:
        /* <DEDUP_REMOVED lines=12> */
.L_x_19978:
[----:B------:R-:W-:-:S07]  /*222f0*/  IMAD.MOV.U32 R102, RZ, RZ, R230 ;  /* 0x000000ffff667224 */ /* 0x000fce00078e00e6 */
.L_x_19979:
[----:B------:R-:W-:Y:S05]  /*22300*/  BSYNC B2 ;  /* 0x0000000000027941 */ /* 0x000fea0003800000 */
.L_x_19977:
        /* <DEDUP_REMOVED lines=16> */
.L_x_19983:
[----:B------:R-:W-:Y:S05]  /*22410*/  BSYNC B3 ;  /* 0x0000000000037941 */ /* 0x000fea0003800000 */
.L_x_19982:
        /* <DEDUP_REMOVED lines=43> */
.L_x_19981:
[----:B------:R-:W-:Y:S05]  /*226d0*/  BSYNC B2 ;  /* 0x0000000000027941 */ /* 0x000fea0003800000 */
.L_x_19980:
        /* <DEDUP_REMOVED lines=10> */
.L_x_19976:
        /* <DEDUP_REMOVED lines=12> */
.L_x_19985:
[----:B------:R-:W-:-:S07]  /*22840*/  IMAD.MOV.U32 R102, RZ, RZ, R230 ;  /* 0x000000ffff667224 */ /* 0x000fce00078e00e6 */
.L_x_19986:
[----:B------:R-:W-:Y:S05]  /*22850*/  BSYNC B2 ;  /* 0x0000000000027941 */ /* 0x000fea0003800000 */
.L_x_19984:
        /* <DEDUP_REMOVED lines=16> */
.L_x_19990:
[----:B------:R-:W-:Y:S05]  /*22960*/  BSYNC B3 ;  /* 0x0000000000037941 */ /* 0x000fea0003800000 */
.L_x_19989:
        /* <DEDUP_REMOVED lines=43> */
.L_x_19988:
[----:B------:R-:W-:Y:S05]  /*22c20*/  BSYNC B2 ;  /* 0x0000000000027941 */ /* 0x000fea0003800000 */
.L_x_19987:
        /* <DEDUP_REMOVED lines=13> */
.L_x_19991:
        /* <DEDUP_REMOVED lines=12> */
.L_x_19994:
[----:B------:R-:W-:-:S07]  /*22dc0*/  IMAD.MOV.U32 R217, RZ, RZ, R230 ;  /* 0x000000ffffd97224 */ /* 0x000fce00078e00e6 */
.L_x_19995:
[----:B------:R-:W-:Y:S05]  /*22dd0*/  BSYNC B2 ;  /* 0x0000000000027941 */ /* 0x000fea0003800000 */
.L_x_19993:
        /* <DEDUP_REMOVED lines=16> */
.L_x_19999:
[----:B------:R-:W-:Y:S05]  /*22ee0*/  BSYNC B3 ;  /* 0x0000000000037941 */ /* 0x000fea0003800000 */
.L_x_19998:
        /* <DEDUP_REMOVED lines=43> */
.L_x_19997:
[----:B------:R-:W-:Y:S05]  /*231a0*/  BSYNC B2 ;  /* 0x0000000000027941 */ /* 0x000fea0003800000 */
.L_x_19996:
        /* <DEDUP_REMOVED lines=9> */
.L_x_19992:
        /* <DEDUP_REMOVED lines=12> */
.L_x_20001:
[----:B------:R-:W-:-:S07]  /*23300*/  IMAD.MOV.U32 R227, RZ, RZ, R230 ;  /* 0x000000ffffe37224 */ /* 0x000fce00078e00e6 */
.L_x_20002:
[----:B------:R-:W-:Y:S05]  /*23310*/  BSYNC B2 ;  /* 0x0000000000027941 */ /* 0x000fea0003800000 */
.L_x_20000:
        /* <DEDUP_REMOVED lines=16> */
.L_x_20006:
[----:B------:R-:W-:Y:S05]  /*23420*/  BSYNC B3 ;  /* 0x0000000000037941 */ /* 0x000fea0003800000 */
.L_x_20005:
        /* <DEDUP_REMOVED lines=43> */
.L_x_20004:
[----:B------:R-:W-:Y:S05]  /*236e0*/  BSYNC B2 ;  /* 0x0000000000027941 */ /* 0x000fea0003800000 */
.L_x_20003:
        /* <DEDUP_REMOVED lines=12> */
.L_x_20007:
        /* <DEDUP_REMOVED lines=12> */
.L_x_20010:
[----:B------:R-:W-:-:S07]  /*23870*/  MOV R216, R230 ;  /* 0x000000e600d87202 */ /* 0x000fce0000000f00 */
.L_x_20011:
[----:B------:R-:W-:Y:S05]  /*23880*/  BSYNC B2 ;  /* 0x0000000000027941 */ /* 0x000fea0003800000 */
.L_x_20009:
        /* <DEDUP_REMOVED lines=16> */
.L_x_20015:
[----:B------:R-:W-:Y:S05]  /*23990*/  BSYNC B3 ;  /* 0x0000000000037941 */ /* 0x000fea0003800000 */
.L_x_20014:
        /* <DEDUP_REMOVED lines=43> */
.L_x_20013:
[----:B------:R-:W-:Y:S05]  /*23c50*/  BSYNC B2 ;  /* 0x0000000000027941 */ /* 0x000fea0003800000 */
.L_x_20012:
        /* <DEDUP_REMOVED lines=10> */
.L_x_20008:
        /* <DEDUP_REMOVED lines=51> */
.L_x_20016:
[----:B------:R-:W-:-:S07]  /*24030*/  VIADD R120, R120, 0x20 ;  /* 0x0000002078787836 */ /* 0x000fce0000000000 */
.L_x_19887:
[----:B------:R-:W-:Y:S05]  /*24040*/  BSYNC B1 ;  /* 0x0000000000017941 */ /* 0x000fea0003800000 */
.L_x_19886:
        /* <DEDUP_REMOVED lines=30> */
.L_x_20020:
[----:B------:R-:W-:-:S07]  /*24230*/  MOV R232, R230 ;  /* 0x000000e600e87202 */ /* 0x000fce0000000f00 */
.L_x_20021:
[----:B------:R-:W-:Y:S05]  /*24240*/  BSYNC B2 ;  /* 0x0000000000027941 */ /* 0x000fea0003800000 */
.L_x_20019:
        /* <DEDUP_REMOVED lines=16> */
.L_x_20025:
[----:B------:R-:W-:Y:S05]  /*24350*/  BSYNC B3 ;  /* 0x0000000000037941 */ /* 0x000fea0003800000 */
.L_x_20024:
        /* <DEDUP_REMOVED lines=43> */
.L_x_20023:
[----:B------:R-:W-:Y:S05]  /*24610*/  BSYNC B2 ;  /* 0x0000000000027941 */ /* 0x000fea0003800000 */
.L_x_20022:
        /* <DEDUP_REMOVED lines=20> */
.L_x_20026:
        /* <DEDUP_REMOVED lines=12> */
.L_x_20029:
[----:B------:R-:W-:-:S07]  /*24820*/  MOV R105, R230 ;  /* 0x000000e600697202 */ /* 0x000fce0000000f00 */
.L_x_20030:
[----:B------:R-:W-:Y:S05]  /*24830*/  BSYNC B2 ;  /* 0x0000000000027941 */ /* 0x000fea0003800000 */
.L_x_20028:
        /* <DEDUP_REMOVED lines=16> */
.L_x_20034:
[----:B------:R-:W-:Y:S05]  /*24940*/  BSYNC B3 ;  /* 0x0000000000037941 */ /* 0x000fea0003800000 */
.L_x_20033:
        /* <DEDUP_REMOVED lines=43> */
.L_x_20032:
[----:B------:R-:W-:Y:S05]  /*24c00*/  BSYNC B2 ;  /* 0x0000000000027941 */ /* 0x000fea0003800000 */
.L_x_20031:
        /* <DEDUP_REMOVED lines=9> */
.L_x_20027:
        /* <DEDUP_REMOVED lines=12> */
.L_x_20036:
[----:B------:R-:W-:-:S07]  /*24d60*/  MOV R105, R230 ;  /* 0x000000e600697202 */ /* 0x000fce0000000f00 */
.L_x_20037:
[----:B------:R-:W-:Y:S05]  /*24d70*/  BSYNC B2 ;  /* 0x0000000000027941 */ /* 0x000fea0003800000 */
.L_x_20035:
        /* <DEDUP_REMOVED lines=16> */
.L_x_20041:
[----:B------:R-:W-:Y:S05]  /*24e80*/  BSYNC B3 ;  /* 0x0000000000037941 */ /* 0x000fea0003800000 */
.L_x_20040:
        /* <DEDUP_REMOVED lines=43> */
.L_x_20039:
[----:B------:R-:W-:Y:S05]  /*25140*/  BSYNC B2 ;  /* 0x0000000000027941 */ /* 0x000fea0003800000 */
.L_x_20038:
        /* <DEDUP_REMOVED lines=14> */
.L_x_20042:
        /* <DEDUP_REMOVED lines=12> */
.L_x_20045:
[----:B------:R-:W-:-:S07]  /*252f0*/  IMAD.MOV.U32 R108, RZ, RZ, R230 ;  /* 0x000000ffff6c7224 */ /* 0x000fce00078e00e6 */
.L_x_20046:
[----:B------:R-:W-:Y:S05]  /*25300*/  BSYNC B2 ;  /* 0x0000000000027941 */ /* 0x000fea0003800000 */
.L_x_20044:
        /* <DEDUP_REMOVED lines=16> */
.L_x_20050:
[----:B------:R-:W-:Y:S05]  /*25410*/  BSYNC B3 ;  /* 0x0000000000037941 */ /* 0x000fea0003800000 */
.L_x_20049:
        /* <DEDUP_REMOVED lines=43> */
.L_x_20048:
[----:B------:R-:W-:Y:S05]  /*256d0*/  BSYNC B2 ;  /* 0x0000000000027941 */ /* 0x000fea0003800000 */
.L_x_20047:
        /* <DEDUP_REMOVED lines=10> */
.L_x_20043:
        /* <DEDUP_REMOVED lines=12> */
.L_x_20052:
[----:B------:R-:W-:-:S07]  /*25840*/  IMAD.MOV.U32 R108, RZ, RZ, R230 ;  /* 0x000000ffff6c7224 */ /* 0x000fce00078e00e6 */
.L_x_20053:
[----:B------:R-:W-:Y:S05]  /*25850*/  BSYNC B2 ;  /* 0x0000000000027941 */ /* 0x000fea0003800000 */
.L_x_20051:
        /* <DEDUP_REMOVED lines=16> */
.L_x_20057:
[----:B------:R-:W-:Y:S05]  /*25960*/  BSYNC B3 ;  /* 0x0000000000037941 */ /* 0x000fea0003800000 */
.L_x_20056:
        /* <DEDUP_REMOVED lines=43> */
.L_x_20055:
[----:B------:R-:W-:Y:S05]  /*25c20*/  BSYNC B2 ;  /* 0x0000000000027941 */ /* 0x000fea0003800000 */
.L_x_20054:
        /* <DEDUP_REMOVED lines=15> */
.L_x_20058:
        /* <DEDUP_REMOVED lines=12> */
.L_x_20061:
[----:B------:R-:W-:-:S07]  /*25de0*/  IMAD.MOV.U32 R221, RZ, RZ, R230 ;  /* 0x000000ffffdd7224 */ /* 0x000fce00078e00e6 */
.L_x_20062:
[----:B------:R-:W-:Y:S05]  /*25df0*/  BSYNC B2 ;  /* 0x0000000000027941 */ /* 0x000fea0003800000 */
.L_x_20060:
        /* <DEDUP_REMOVED lines=16> */
.L_x_20066:
[----:B------:R-:W-:Y:S05]  /*25f00*/  BSYNC B3 ;  /* 0x0000000000037941 */ /* 0x000fea0003800000 */
.L_x_20065:
        /* <DEDUP_REMOVED lines=43> */
.L_x_20064:
[----:B------:R-:W-:Y:S05]  /*261c0*/  BSYNC B2 ;  /* 0x0000000000027941 */ /* 0x000fea0003800000 */
.L_x_20063:
        /* <DEDUP_REMOVED lines=9> */
.L_x_20059:
        /* <DEDUP_REMOVED lines=12> */
.L_x_20068:
[----:B------:R-:W-:-:S07]  /*26320*/  IMAD.MOV.U32 R227, RZ, RZ, R230 ;  /* 0x000000ffffe37224 */ /* 0x000fce00078e00e6 */
.L_x_20069:
[----:B------:R-:W-:Y:S05]  /*26330*/  BSYNC B2 ;  /* 0x0000000000027941 */ /* 0x000fea0003800000 */
.L_x_20067:
        /* <DEDUP_REMOVED lines=16> */
.L_x_20073:
[----:B------:R-:W-:Y:S05]  /*26440*/  BSYNC B3 ;  /* 0x0000000000037941 */ /* 0x000fea0003800000 */
.L_x_20072:
        /* <DEDUP_REMOVED lines=43> */
.L_x_20071:
[----:B------:R-:W-:Y:S05]  /*26700*/  BSYNC B2 ;  /* 0x0000000000027941 */ /* 0x000fea0003800000 */
.L_x_20070:
        /* <DEDUP_REMOVED lines=14> */
.L_x_20074:
        /* <DEDUP_REMOVED lines=12> */
.L_x_20077:
[----:B------:R-:W-:-:S07]  /*268b0*/  MOV R220, R230 ;  /* 0x000000e600dc7202 */ /* 0x000fce0000000f00 */
.L_x_20078:
[----:B------:R-:W-:Y:S05]  /*268c0*/  BSYNC B2 ;  /* 0x0000000000027941 */ /* 0x000fea0003800000 */
.L_x_20076:
        /* <DEDUP_REMOVED lines=16> */
.L_x_20082:
[----:B------:R-:W-:Y:S05]  /*269d0*/  BSYNC B3 ;  /* 0x0000000000037941 */ /* 0x000fea0003800000 */
.L_x_20081:
        /* <DEDUP_REMOVED lines=43> */
.L_x_20080:
[----:B------:R-:W-:Y:S05]  /*26c90*/  BSYNC B2 ;  /* 0x0000000000027941 */ /* 0x000fea0003800000 */
.L_x_20079:
        /* <DEDUP_REMOVED lines=10> */
.L_x_20075:
        /* <DEDUP_REMOVED lines=12> */
.L_x_20084:
[----:B------:R-:W-:-:S07]  /*26e00*/  MOV R227, R230 ;  /* 0x000000e600e37202 */ /* 0x000fce0000000f00 */
.L_x_20085:
[----:B------:R-:W-:Y:S05]  /*26e10*/  BSYNC B2 ;  /* 0x0000000000027941 */ /* 0x000fea0003800000 */
.L_x_20083:
        /* <DEDUP_REMOVED lines=16> */
.L_x_20089:
[----:B------:R-:W-:Y:S05]  /*26f20*/  BSYNC B3 ;  /* 0x0000000000037941 */ /* 0x000fea0003800000 */
.L_x_20088:
        /* <DEDUP_REMOVED lines=43> */
.L_x_20087:
[----:B------:R-:W-:Y:S05]  /*271e0*/  BSYNC B2 ;  /* 0x0000000000027941 */ /* 0x000fea0003800000 */
.L_x_20086:
        /* <DEDUP_REMOVED lines=15> */
.L_x_20090:
        /* <DEDUP_REMOVED lines=12> */
.L_x_20093:
[----:B------:R-:W-:-:S07]  /*273a0*/  IMAD.MOV.U32 R109, RZ, RZ, R230 ;  /* 0x000000ffff6d7224 */ /* 0x000fce00078e00e6 */
.L_x_20094:
[----:B------:R-:W-:Y:S05]  /*273b0*/  BSYNC B2 ;  /* 0x0000000000027941 */ /* 0x000fea0003800000 */
.L_x_20092:
        /* <DEDUP_REMOVED lines=16> */
.L_x_20098:
[----:B------:R-:W-:Y:S05]  /*274c0*/  BSYNC B3 ;  /* 0x0000000000037941 */ /* 0x000fea0003800000 */
.L_x_20097:
        /* <DEDUP_REMOVED lines=43> */
.L_x_20096:
[----:B------:R-:W-:Y:S05]  /*27780*/  BSYNC B2 ;  /* 0x0000000000027941 */ /* 0x000fea0003800000 */
.L_x_20095:
        /* <DEDUP_REMOVED lines=9> */
.L_x_20091:
        /* <DEDUP_REMOVED lines=12> */
.L_x_20100:
[----:B------:R-:W-:-:S07]  /*278e0*/  IMAD.MOV.U32 R109, RZ, RZ, R230 ;  /* 0x000000ffff6d7224 */ /* 0x000fce00078e00e6 */
.L_x_20101:
[----:B------:R-:W-:Y:S05]  /*278f0*/  BSYNC B2 ;  /* 0x0000000000027941 */ /* 0x000fea0003800000 */
.L_x_20099:
        /* <DEDUP_REMOVED lines=16> */
.L_x_20105:
[----:B------:R-:W-:Y:S05]  /*27a00*/  BSYNC B3 ;  /* 0x0000000000037941 */ /* 0x000fea0003800000 */
.L_x_20104:
        /* <DEDUP_REMOVED lines=43> */
.L_x_20103:
[----:B------:R-:W-:Y:S05]  /*27cc0*/  BSYNC B2 ;  /* 0x0000000000027941 */ /* 0x000fea0003800000 */
.L_x_20102:
        /* <DEDUP_REMOVED lines=12> */
.L_x_20106:
        /* <DEDUP_REMOVED lines=12> */
.L_x_20109:
[----:B------:R-:W-:-:S07]  /*27e50*/  IMAD.MOV.U32 R110, RZ, RZ, R230 ;  /* 0x000000ffff6e7224 */ /* 0x000fce00078e00e6 */
.L_x_20110:
[----:B------:R-:W-:Y:S05]  /*27e60*/  BSYNC B2 ;  /* 0x0000000000027941 */ /* 0x000fea0003800000 */
.L_x_20108:
        /* <DEDUP_REMOVED lines=16> */
.L_x_20114:
[----:B------:R-:W-:Y:S05]  /*27f70*/  BSYNC B3 ;  /* 0x0000000000037941 */ /* 0x000fea0003800000 */
.L_x_20113:
        /* <DEDUP_REMOVED lines=43> */
.L_x_20112:
[----:B------:R-:W-:Y:S05]  /*28230*/  BSYNC B2 ;  /* 0x0000000000027941 */ /* 0x000fea0003800000 */
.L_x_20111:
        /* <DEDUP_REMOVED lines=10> */
.L_x_20107:
        /* <DEDUP_REMOVED lines=12> */
.L_x_20116:
[----:B------:R-:W-:-:S07]  /*283a0*/  IMAD.MOV.U32 R110, RZ, RZ, R230 ;  /* 0x000000ffff6e7224 */ /* 0x000fce00078e00e6 */
.L_x_20117:
[----:B------:R-:W-:Y:S05]  /*283b0*/  BSYNC B2 ;  /* 0x0000000000027941 */ /* 0x000fea0003800000 */
.L_x_20115:
        /* <DEDUP_REMOVED lines=16> */
.L_x_20121:
[----:B------:R-:W-:Y:S05]  /*284c0*/  BSYNC B3 ;  /* 0x0000000000037941 */ /* 0x000fea0003800000 */
.L_x_20120:
        /* <DEDUP_REMOVED lines=43> */
.L_x_20119:
[----:B------:R-:W-:Y:S05]  /*28780*/  BSYNC B2 ;  /* 0x0000000000027941 */ /* 0x000fea0003800000 */
.L_x_20118:
        /* <DEDUP_REMOVED lines=13> */
.L_x_20122:
        /* <DEDUP_REMOVED lines=12> */
.L_x_20125:
[----:B------:R-:W-:-:S07]  /*28920*/  MOV R217, R230 ;  /* 0x000000e600d97202 */ /* 0x000fce0000000f00 */
.L_x_20126:
[----:B------:R-:W-:Y:S05]  /*28930*/  BSYNC B2 ;  /* 0x0000000000027941 */ /* 0x000fea0003800000 */
.L_x_20124:
        /* <DEDUP_REMOVED lines=16> */
.L_x_20130:
[----:B------:R-:W-:Y:S05]  /*28a40*/  BSYNC B3 ;  /* 0x0000000000037941 */ /* 0x000fea0003800000 */
.L_x_20129:
        /* <DEDUP_REMOVED lines=43> */
.L_x_20128:
[----:B------:R-:W-:Y:S05]  /*28d00*/  BSYNC B2 ;  /* 0x0000000000027941 */ /* 0x000fea0003800000 */
.L_x_20127:
        /* <DEDUP_REMOVED lines=9> */
.L_x_20123:
        /* <DEDUP_REMOVED lines=12> */
.L_x_20132:
[----:B------:R-:W-:-:S07]  /*28e60*/  MOV R227, R230 ;  /* 0x000000e600e37202 */ /* 0x000fce0000000f00 */
.L_x_20133:
[----:B------:R-:W-:Y:S05]  /*28e70*/  BSYNC B2 ;  /* 0x0000000000027941 */ /* 0x000fea0003800000 */
.L_x_20131:
        /* <DEDUP_REMOVED lines=16> */
.L_x_20137:
[----:B------:R-:W-:Y:S05]  /*28f80*/  BSYNC B3 ;  /* 0x0000000000037941 */ /* 0x000fea0003800000 */
.L_x_20136:
        /* <DEDUP_REMOVED lines=43> */
.L_x_20135:
[----:B------:R-:W-:Y:S05]  /*29240*/  BSYNC B2 ;  /* 0x0000000000027941 */ /* 0x000fea0003800000 */
.L_x_20134:
        /* <DEDUP_REMOVED lines=12> */
.L_x_20138:
        /* <DEDUP_REMOVED lines=12> */
.L_x_20141:
[----:B------:R-:W-:-:S07]  /*293d0*/  IMAD.MOV.U32 R216, RZ, RZ, R230 ;  /* 0x000000ffffd87224 */ /* 0x000fce00078e00e6 */
.L_x_20142:
[----:B------:R-:W-:Y:S05]  /*293e0*/  BSYNC B2 ;  /* 0x0000000000027941 */ /* 0x000fea0003800000 */
.L_x_20140:
        /* <DEDUP_REMOVED lines=16> */
.L_x_20146:
[----:B------:R-:W-:Y:S05]  /*294f0*/  BSYNC B3 ;  /* 0x0000000000037941 */ /* 0x000fea0003800000 */
.L_x_20145:
        /* <DEDUP_REMOVED lines=43> */
.L_x_20144:
[----:B------:R-:W-:Y:S05]  /*297b0*/  BSYNC B2 ;  /* 0x0000000000027941 */ /* 0x000fea0003800000 */
.L_x_20143:
        /* <DEDUP_REMOVED lines=10> */
.L_x_20139:
        /* <DEDUP_REMOVED lines=51> */
.L_x_20147:
[----:B------:R-:W-:-:S07]  /*29b90*/  IADD3 R120, R120, 0x20, RZ ;  /* 0x0000002078787810 */ /* 0x000fce0007ffe0ff */
.L_x_20018:
[----:B------:R-:W-:Y:S05]  /*29ba0*/  BSYNC B1 ;  /* 0x0000000000017941 */ /* 0x000fea0003800000 */
.L_x_20017:
[----:B------:R-:W-:Y:S01]  /*29bb0*/  LOP3.LUT P0, RZ, R134, 0x40, RZ, 0xc0, !PT ;  /* 0x0000004086ff7812 */ /* 0x000fe2000780c0ff */
[----:B------:R-:W-:-:S12]  /*29bc0*/  BSSY B1, `(.L_x_20148) ;  /* 0x00005b3000017945 */ /* 0x000fd80003800000 */
[----:B------:R-:W-:Y:S05]  /*29bd0*/  @!P0 BRA `(.L_x_20149) ;  /* 0x0000005800c48947 */ /* 0x000fea0003800000 */
[----:B------:R-:W2:Y:S01]  /*29be0*/  LDC.64 R112, c[0x0][0x228] ;  /* 0x00008a00ff707b82 */ /* 0x000ea20000000a00 */
[----:B------:R-:W-:-:S04]  /*29bf0*/  ISETP.NE.U32.AND P0, PT, RZ, UR10, PT ;  /* 0x0000000aff007c0c */ /* 0x000fc8000bf05070 */
[----:B------:R-:W-:-:S03]  /*29c00*/  ISETP.NE.AND.EX P0, PT, RZ, UR11, PT, P0 ;  /* 0x0000000bff007c0c */ /* 0x000fc6000bf05300 */
[----:B------:R-:W3:Y:S10]  /*29c10*/  LDC.64 R114, c[0x0][0x220] ;  /* 0x00008800ff727b82 */ /* 0x000ef40000000a00 */
[----:B0-----:R-:W-:-:S04]  /*29c20*/  @P0 LEA R232, P1, R120, UR10, 0x5 ;  /* 0x0000000a78e80c11 */ /* 0x001fc8000f8228ff */
[----:B------:R-:W-:Y:S02]  /*29c30*/  @P0 LEA.HI.X R233, R120, UR11, RZ, 0x5, P1 ;  /* 0x0000000b78e90c11 */ /* 0x000fe400088f2cff */
[----:B--2---:R-:W-:-:S03]  /*29c40*/  ISETP.NE.U32.AND P1, PT, R112, RZ, PT ;  /* 0x000000ff7000720c */ /* 0x004fc60003f25070 */
[----:B------:R0:W5:Y:S01]  /*29c50*/  @P0 LDG.E.128 R44, desc[UR4][R232.64] ;  /* 0x00000004e82c0981 */ /* 0x000162000c1e1d00 */
[----:B------:R-:W-:-:S03]  /*29c60*/  ISETP.NE.AND.EX P1, PT, R113, RZ, PT, P1 ;  /* 0x000000ff7100720c */ /* 0x000fc60003f25310 */
[----:B------:R0:W5:Y:S01]  /*29c70*/  @P0 LDG.E.128 R48, desc[UR4][R232.64+0x10] ;  /* 0x00001004e8300981 */ /* 0x000162000c1e1d00 */
[----:B---3--:R-:W-:-:S05]  /*29c80*/  IMAD.WIDE.U32 R114, R120, 0x10, R114 ;  /* 0x0000001078727825 */ /* 0x008fca00078e0072 */
[----:B------:R0:W5:Y:S04]  /*29c90*/  LDG.E.128 R116, desc[UR4][R114.64] ;  /* 0x0000000472747981 */ /* 0x000168000c1e1d00 */
[----:B-1----:R-:W-:-:S04]  /*29ca0*/  @P1 LEA R122, P2, R120, R112, 0x4 ;  /* 0x00000070787a1211 */ /* 0x002fc800078420ff */
        /* <DEDUP_REMOVED lines=14> */
.L_x_20151:
[----:B------:R-:W-:-:S07]  /*29d90*/  IMAD.MOV.U32 R232, RZ, RZ, R230 ;  /* 0x000000ffffe87224 */ /* 0x000fce00078e00e6 */
.L_x_20152:
[----:B------:R-:W-:Y:S05]  /*29da0*/  BSYNC B2 ;  /* 0x0000000000027941 */ /* 0x000fea0003800000 */
.L_x_20150:
        /* <DEDUP_REMOVED lines=16> */
.L_x_20156:
[----:B------:R-:W-:Y:S05]  /*29eb0*/  BSYNC B3 ;  /* 0x0000000000037941 */ /* 0x000fea0003800000 */
.L_x_20155:
        /* <DEDUP_REMOVED lines=43> */
.L_x_20154:
[----:B------:R-:W-:Y:S05]  /*2a170*/  BSYNC B2 ;  /* 0x0000000000027941 */ /* 0x000fea0003800000 */
.L_x_20153:
        /* <DEDUP_REMOVED lines=20> */
.L_x_20157:
        /* <DEDUP_REMOVED lines=12> */
.L_x_20160:
[----:B------:R-:W-:-:S07]  /*2a380*/  IMAD.MOV.U32 R113, RZ, RZ, R230 ;  /* 0x000000ffff717224 */ /* 0x000fce00078e00e6 */
.L_x_20161:
[----:B------:R-:W-:Y:S05]  /*2a390*/  BSYNC B2 ;  /* 0x0000000000027941 */ /* 0x000fea0003800000 */
.L_x_20159:
        /* <DEDUP_REMOVED lines=16> */
.L_x_20165:
[----:B------:R-:W-:Y:S05]  /*2a4a0*/  BSYNC B3 ;  /* 0x0000000000037941 */ /* 0x000fea0003800000 */
.L_x_20164:
        /* <DEDUP_REMOVED lines=43> */
.L_x_20163:
[----:B------:R-:W-:Y:S05]  /*2a760*/  BSYNC B2 ;  /* 0x0000000000027941 */ /* 0x000fea0003800000 */
.L_x_20162:
        /* <DEDUP_REMOVED lines=9> */
.L_x_20158:
        /* <DEDUP_REMOVED lines=12> */
.L_x_20167:
[----:B------:R-:W-:-:S07]  /*2a8c0*/  IMAD.MOV.U32 R113, RZ, RZ, R230 ;  /* 0x000000ffff717224 */ /* 0x000fce00078e00e6 */
.L_x_20168:
[----:B------:R-:W-:Y:S05]  /*2a8d0*/  BSYNC B2 ;  /* 0x0000000000027941 */ /* 0x000fea0003800000 */
.L_x_20166:
        /* <DEDUP_REMOVED lines=16> */
.L_x_20172:
[----:B------:R-:W-:Y:S05]  /*2a9e0*/  BSYNC B3 ;  /* 0x0000000000037941 */ /* 0x000fea0003800000 */
.L_x_20171:
        /* <DEDUP_REMOVED lines=43> */
.L_x_20170:
[----:B------:R-:W-:Y:S05]  /*2aca0*/  BSYNC B2 ;  /* 0x0000000000027941 */ /* 0x000fea0003800000 */
.L_x_20169:
        /* <DEDUP_REMOVED lines=14> */
.L_x_20173:
        /* <DEDUP_REMOVED lines=12> */
.L_x_20176:
[----:B------:R-:W-:-:S07]  /*2ae50*/  IMAD.MOV.U32 R116, RZ, RZ, R230 ;  /* 0x000000ffff747224 */ /* 0x000fce00078e00e6 */
.L_x_20177:
[----:B------:R-:W-:Y:S05]  /*2ae60*/  BSYNC B2 ;  /* 0x0000000000027941 */ /* 0x000fea0003800000 */
.L_x_20175:
        /* <DEDUP_REMOVED lines=16> */
.L_x_20181:
[----:B------:R-:W-:Y:S05]  /*2af70*/  BSYNC B3 ;  /* 0x0000000000037941 */ /* 0x000fea0003800000 */
.L_x_20180:
        /* <DEDUP_REMOVED lines=43> */
.L_x_20179:
[----:B------:R-:W-:Y:S05]  /*2b230*/  BSYNC B2 ;  /* 0x0000000000027941 */ /* 0x000fea0003800000 */
.L_x_20178:
        /* <DEDUP_REMOVED lines=10> */
.L_x_20174:
        /* <DEDUP_REMOVED lines=12> */
.L_x_20183:
[----:B------:R-:W-:-:S07]  /*2b3a0*/  IMAD.MOV.U32 R116, RZ, RZ, R230 ;  /* 0x000000ffff747224 */ /* 0x000fce00078e00e6 */
.L_x_20184:
[----:B------:R-:W-:Y:S05]  /*2b3b0*/  BSYNC B2 ;  /* 0x0000000000027941 */ /* 0x000fea0003800000 */
.L_x_20182:
        /* <DEDUP_REMOVED lines=16> */
.L_x_20188:
[----:B------:R-:W-:Y:S05]  /*2b4c0*/  BSYNC B3 ;  /* 0x0000000000037941 */ /* 0x000fea0003800000 */
.L_x_20187:
        /* <DEDUP_REMOVED lines=43> */
.L_x_20186:
[----:B------:R-:W-:Y:S05]  /*2b780*/  BSYNC B2 ;  /* 0x0000000000027941 */ /* 0x000fea0003800000 */
.L_x_20185:
        /* <DEDUP_REMOVED lines=15> */
.L_x_20189:
        /* <DEDUP_REMOVED lines=12> */
.L_x_20192:
[----:B------:R-:W-:-:S07]  /*2b940*/  MOV R115, R230 ;  /* 0x000000e600737202 */ /* 0x000fce0000000f00 */
.L_x_20193:
[----:B------:R-:W-:Y:S05]  /*2b950*/  BSYNC B2 ;  /* 0x0000000000027941 */ /* 0x000fea0003800000 */
.L_x_20191:
        /* <DEDUP_REMOVED lines=16> */
.L_x_20197:
[----:B------:R-:W-:Y:S05]  /*2ba60*/  BSYNC B3 ;  /* 0x0000000000037941 */ /* 0x000fea0003800000 */
.L_x_20196:
        /* <DEDUP_REMOVED lines=43> */
.L_x_20195:
[----:B------:R-:W-:Y:S05]  /*2bd20*/  BSYNC B2 ;  /* 0x0000000000027941 */ /* 0x000fea0003800000 */
.L_x_20194:
        /* <DEDUP_REMOVED lines=9> */
.L_x_20190:
        /* <DEDUP_REMOVED lines=12> */
.L_x_20199:
[----:B------:R-:W-:-:S07]  /*2be80*/  MOV R115, R230 ;  /* 0x000000e600737202 */ /* 0x000fce0000000f00 */
.L_x_20200:
[----:B------:R-:W-:Y:S05]  /*2be90*/  BSYNC B2 ;  /* 0x0000000000027941 */ /* 0x000fea0003800000 */
.L_x_20198:
        /* <DEDUP_REMOVED lines=16> */
.L_x_20204:
[----:B------:R-:W-:Y:S05]  /*2bfa0*/  BSYNC B3 ;  /* 0x0000000000037941 */ /* 0x000fea0003800000 */
.L_x_20203:
        /* <DEDUP_REMOVED lines=43> */
.L_x_20202:
[----:B------:R-:W-:Y:S05]  /*2c260*/  BSYNC B2 ;  /* 0x0000000000027941 */ /* 0x000fea0003800000 */
.L_x_20201:
        /* <DEDUP_REMOVED lines=14> */
.L_x_20205:
        /* <DEDUP_REMOVED lines=12> */
.L_x_20208:
[----:B------:R-:W-:-:S07]  /*2c410*/  IMAD.MOV.U32 R220, RZ, RZ, R230 ;  /* 0x000000ffffdc7224 */ /* 0x000fce00078e00e6 */
.L_x_20209:
[----:B------:R-:W-:Y:S05]  /*2c420*/  BSYNC B2 ;  /* 0x0000000000027941 */ /* 0x000fea0003800000 */
.L_x_20207:
        /* <DEDUP_REMOVED lines=16> */
.L_x_20213:
[----:B------:R-:W-:Y:S05]  /*2c530*/  BSYNC B3 ;  /* 0x0000000000037941 */ /* 0x000fea0003800000 */
.L_x_20212:
        /* <DEDUP_REMOVED lines=43> */
.L_x_20211:
[----:B------:R-:W-:Y:S05]  /*2c7f0*/  BSYNC B2 ;  /* 0x0000000000027941 */ /* 0x000fea0003800000 */
.L_x_20210:
        /* <DEDUP_REMOVED lines=10> */
.L_x_20206:
        /* <DEDUP_REMOVED lines=12> */
.L_x_20215:
[----:B------:R-:W-:-:S07]  /*2c960*/  IMAD.MOV.U32 R227, RZ, RZ, R230 ;  /* 0x000000ffffe37224 */ /* 0x000fce00078e00e6 */
.L_x_20216:
[----:B------:R-:W-:Y:S05]  /*2c970*/  BSYNC B2 ;  /* 0x0000000000027941 */ /* 0x000fea0003800000 */
.L_x_20214:
        /* <DEDUP_REMOVED lines=16> */
.L_x_20220:
[----:B------:R-:W-:Y:S05]  /*2ca80*/  BSYNC B3 ;  /* 0x0000000000037941 */ /* 0x000fea0003800000 */
.L_x_20219:
        /* <DEDUP_REMOVED lines=43> */
.L_x_20218:
[----:B------:R-:W-:Y:S05]  /*2cd40*/  BSYNC B2 ;  /* 0x0000000000027941 */ /* 0x000fea0003800000 */
.L_x_20217:
        /* <DEDUP_REMOVED lines=15> */
.L_x_20221:
        /* <DEDUP_REMOVED lines=12> */
.L_x_20224:
[----:B------:R-:W-:-:S07]  /*2cf00*/  IMAD.MOV.U32 R117, RZ, RZ, R230 ;  /* 0x000000ffff757224 */ /* 0x000fce00078e00e6 */
.L_x_20225:
[----:B------:R-:W-:Y:S05]  /*2cf10*/  BSYNC B2 ;  /* 0x0000000000027941 */ /* 0x000fea0003800000 */
.L_x_20223:
        /* <DEDUP_REMOVED lines=16> */
.L_x_20229:
[----:B------:R-:W-:Y:S05]  /*2d020*/  BSYNC B3 ;  /* 0x0000000000037941 */ /* 0x000fea0003800000 */
.L_x_20228:
        /* <DEDUP_REMOVED lines=43> */
.L_x_20227:
[----:B------:R-:W-:Y:S05]  /*2d2e0*/  BSYNC B2 ;  /* 0x0000000000027941 */ /* 0x000fea0003800000 */
.L_x_20226:
        /* <DEDUP_REMOVED lines=9> */
.L_x_20222:
        /* <DEDUP_REMOVED lines=12> */
.L_x_20231:
[----:B------:R-:W-:-:S07]  /*2d440*/  IMAD.MOV.U32 R117, RZ, RZ, R230 ;  /* 0x000000ffff757224 */ /* 0x000fce00078e00e6 */
.L_x_20232:
[----:B------:R-:W-:Y:S05]  /*2d450*/  BSYNC B2 ;  /* 0x0000000000027941 */ /* 0x000fea0003800000 */
.L_x_20230:
        /* <DEDUP_REMOVED lines=16> */
.L_x_20236:
[----:B------:R-:W-:Y:S05]  /*2d560*/  BSYNC B3 ;  /* 0x0000000000037941 */ /* 0x000fea0003800000 */
.L_x_20235:
        /* <DEDUP_REMOVED lines=43> */
.L_x_20234:
[----:B------:R-:W-:Y:S05]  /*2d820*/  BSYNC B2 ;  /* 0x0000000000027941 */ /* 0x000fea0003800000 */
.L_x_20233:
        /* <DEDUP_REMOVED lines=12> */
.L_x_20237:
        /* <DEDUP_REMOVED lines=12> */
.L_x_20240:
[----:B------:R-:W-:-:S07]  /*2d9b0*/  MOV R118, R230 ;  /* 0x000000e600767202 */ /* 0x000fce0000000f00 */
.L_x_20241:
[----:B------:R-:W-:Y:S05]  /*2d9c0*/  BSYNC B2 ;  /* 0x0000000000027941 */ /* 0x000fea0003800000 */
.L_x_20239:
        /* <DEDUP_REMOVED lines=16> */
.L_x_20245:
[----:B------:R-:W-:Y:S05]  /*2dad0*/  BSYNC B3 ;  /* 0x0000000000037941 */ /* 0x000fea0003800000 */
.L_x_20244:
        /* <DEDUP_REMOVED lines=43> */
.L_x_20243:
[----:B------:R-:W-:Y:S05]  /*2dd90*/  BSYNC B2 ;  /* 0x0000000000027941 */ /* 0x000fea0003800000 */
.L_x_20242:
        /* <DEDUP_REMOVED lines=10> */
.L_x_20238:
        /* <DEDUP_REMOVED lines=12> */
.L_x_20247:
[----:B------:R-:W-:-:S07]  /*2df00*/  MOV R118, R230 ;  /* 0x000000e600767202 */ /* 0x000fce0000000f00 */
.L_x_20248:
[----:B------:R-:W-:Y:S05]  /*2df10*/  BSYNC B2 ;  /* 0x0000000000027941 */ /* 0x000fea0003800000 */
.L_x_20246:
        /* <DEDUP_REMOVED lines=16> */
.L_x_20252:
[----:B------:R-:W-:Y:S05]  /*2e020*/  BSYNC B3 ;  /* 0x0000000000037941 */ /* 0x000fea0003800000 */
.L_x_20251:
        /* <DEDUP_REMOVED lines=43> */
.L_x_20250:
[----:B------:R-:W-:Y:S05]  /*2e2e0*/  BSYNC B2 ;  /* 0x0000000000027941 */ /* 0x000fea0003800000 */
.L_x_20249:
        /* <DEDUP_REMOVED lines=13> */
.L_x_20253:
        /* <DEDUP_REMOVED lines=12> */
.L_x_20256:
[----:B------:R-:W-:-:S07]  /*2e480*/  IMAD.MOV.U32 R119, RZ, RZ, R230 ;  /* 0x000000ffff777224 */ /* 0x000fce00078e00e6 */
.L_x_20257:
[----:B------:R-:W-:Y:S05]  /*2e490*/  BSYNC B2 ;  /* 0x0000000000027941 */ /* 0x000fea0003800000 */
.L_x_20255:
        /* <DEDUP_REMOVED lines=16> */
.L_x_20261:
[----:B------:R-:W-:Y:S05]  /*2e5a0*/  BSYNC B3 ;  /* 0x0000000000037941 */ /* 0x000fea0003800000 */
.L_x_20260:
        /* <DEDUP_REMOVED lines=43> */
.L_x_20259:
[----:B------:R-:W-:Y:S05]  /*2e860*/  BSYNC B2 ;  /* 0x0000000000027941 */ /* 0x000fea0003800000 */
.L_x_20258:
        /* <DEDUP_REMOVED lines=9> */
.L_x_20254:
        /* <DEDUP_REMOVED lines=12> */
.L_x_20263:
[----:B------:R-:W-:-:S07]  /*2e9c0*/  IMAD.MOV.U32 R119, RZ, RZ, R230 ;  /* 0x000000ffff777224 */ /* 0x000fce00078e00e6 */
.L_x_20264:
[----:B------:R-:W-:Y:S05]  /*2e9d0*/  BSYNC B2 ;  /* 0x0000000000027941 */ /* 0x000fea0003800000 */
.L_x_20262:
        /* <DEDUP_REMOVED lines=16> */
.L_x_20268:
[----:B------:R-:W-:Y:S05]  /*2eae0*/  BSYNC B3 ;  /* 0x0000000000037941 */ /* 0x000fea0003800000 */
.L_x_20267:
        /* <DEDUP_REMOVED lines=43> */
.L_x_20266:
[----:B------:R-:W-:Y:S05]  /*2eda0*/  BSYNC B2 ;  /* 0x0000000000027941 */ /* 0x000fea0003800000 */
.L_x_20265:
        /* <DEDUP_REMOVED lines=12> */
.L_x_20269:
        /* <DEDUP_REMOVED lines=12> */
.L_x_20272:
[----:B------:R-:W-:-:S07]  /*2ef30*/  IMAD.MOV.U32 R216, RZ, RZ, R230 ;  /* 0x000000ffffd87224 */ /* 0x000fce00078e00e6 */
.L_x_20273:
[----:B------:R-:W-:Y:S05]  /*2ef40*/  BSYNC B2 ;  /* 0x0000000000027941 */ /* 0x000fea0003800000 */
.L_x_20271:
        /* <DEDUP_REMOVED lines=16> */
.L_x_20277:
[----:B------:R-:W-:Y:S05]  /*2f050*/  BSYNC B3 ;  /* 0x0000000000037941 */ /* 0x000fea0003800000 */
.L_x_20276:
        /* <DEDUP_REMOVED lines=43> */
.L_x_20275:
[----:B------:R-:W-:Y:S05]  /*2f310*/  BSYNC B2 ;  /* 0x0000000000027941 */ /* 0x000fea0003800000 */
.L_x_20274:
        /* <DEDUP_REMOVED lines=10> */
.L_x_20270:
        /* <DEDUP_REMOVED lines=19> */
[----:B------:R-:W-:Y:S02]  /*2f4f0*/  LEA.HI.X R123, R120, UR13, RZ, 0x5, P0 ;  /* 0x0000000d787b7c11 */ /* 0x000fe400080f2cff */
[----:B------:R-:W-:-:S02]  /*2f500*/  SHF.R.U32.HI R240, RZ, 0x1d, R120 ;  /* 0x0000001dfff07819 */ /* 0x000fc40000011678 */
        /* <DEDUP_REMOVED lines=21> */
[----:B------:R-:W-:Y:S02]  /*2f660*/  LOP3.LUT R231, R120, 0xff, R219, 0xf8, !PT ;  /* 0x000000ff78e77812 */ /* 0x000fe400078ef8db */
[----:B------:R-:W-:Y:S01]  /*2f670*/  IADD3 R234, P0, R241, UR16, RZ ;  /* 0x00000010f1ea7c10 */ /* 0x000fe2000ff1e0ff */
[----:B------:R-:W-:Y:S01]  /*2f680*/  IMAD.WIDE.U32 R120, R121, 0x100, RZ ;  /* 0x0000010079787825 */ /* 0x000fe200078e00ff */
[----:B------:R-:W-:Y:S02]  /*2f690*/  LOP3.LUT R231, R123, R231, R233, 0xfe, !PT ;  /* 0x000000e77be77212 */ /* 0x000fe400078efee9 */
[----:B------:R-:W-:Y:S02]  /*2f6a0*/  IADD3.X R235, R240, UR17, RZ, P0, !PT ;  /* 0x00000011f0eb7c10 */ /* 0x000fe400087fe4ff */
[----:B------:R-:W-:-:S02]  /*2f6b0*/  LOP3.LUT R120, R120, R232, R122, 0xfe, !PT ;  /* 0x000000e878787212 */ /* 0x000fc400078efe7a */
[----:B------:R-:W-:Y:S02]  /*2f6c0*/  LOP3.LUT R121, R231, R121, RZ, 0xfc, !PT ;  /* 0x00000079e7797212 */ /* 0x000fe400078efcff */
[----:B------:R-:W-:-:S05]  /*2f6d0*/  LOP3.LUT R120, R120, 0xff, R223, 0xf8, !PT ;  /* 0x000000ff78787812 */ /* 0x000fca00078ef8df */
[----:B------:R3:W-:Y:S02]  /*2f6e0*/  STG.E.64 desc[UR4][R234.64], R120 ;  /* 0x00000078ea007986 */ /* 0x0007e4000c101b04 */
.L_x_20149:
[----:B------:R-:W-:Y:S05]  /*2f6f0*/  BSYNC B1 ;  /* 0x0000000000017941 */ /* 0x000fea0003800000 */
.L_x_20148:
[----:B--23--:R-:W-:Y:S01]  /*2f700*/  FADD.FTZ R120, RZ, R56 ;  /* 0x00000038ff787221 */ /* 0x00cfe20000010000 */
        /* <DEDUP_REMOVED lines=18> */
[----:B01----:R-:W-:-:S04]  /*2f830*/  FADD.FTZ R123, R65, R120 ;  /* 0x00000078417b7221 */ /* 0x003fc80000010000 */
        /* <DEDUP_REMOVED lines=215> */
.L_x_20307:
        /* <DEDUP_REMOVED lines=18> */
[--C-:B-1----:R-:W-:Y:S01]  /*306d0*/  FADD.FTZ R121, R56, -R231.reuse ;  /* 0x800000e738797221 */ /* 0x102fe20000010000 */
[--C-:B------:R-:W-:Y:S01]  /*306e0*/  FADD.FTZ R123, R57, -R231.reuse ;  /* 0x800000e7397b7221 */ /* 0x100fe20000010000 */
[----:B0-----:R-:W0:Y:S01]  /*306f0*/  LDC.64 R234, c[0x0][0x2b8] ;  /* 0x0000ae00ffea7b82 */ /* 0x001e220000000a00 */
[--C-:B------:R-:W-:Y:S01]  /*30700*/  FADD.FTZ R233, R59, -R231.reuse ;  /* 0x800000e73be97221 */ /* 0x100fe20000010000 */
[C---:B------:R-:W-:Y:S01]  /*30710*/  FMUL.FTZ R121, R232.reuse, R121 ;  /* 0x00000079e8797220 */ /* 0x040fe20000410000 */
[----:B------:R-:W-:Y:S01]  /*30720*/  FMUL.FTZ R123, R232, R123 ;  /* 0x0000007be87b7220 */ /* 0x000fe20000410000 */
[--C-:B------:R-:W-:Y:S01]  /*30730*/  FADD.FTZ R237, R61, -R231.reuse ;  /* 0x800000e73ded7221 */ /* 0x100fe20000010000 */
[--C-:B------:R-:W-:Y:S01]  /*30740*/  FADD.FTZ R239, R62, -R231.reuse ;  /* 0x800000e73eef7221 */ /* 0x100fe20000010000 */
[----:B------:R-:W-:Y:S01]  /*30750*/  FFMA.FTZ R120, R133, R121, R24 ;  /* 0x0000007985787223 */ /* 0x000fe20000010018 */
[----:B------:R-:W-:Y:S01]  /*30760*/  FFMA.FTZ R123, R215, R123, R214 ;  /* 0x0000007bd77b7223 */ /* 0x000fe200000100d6 */
[--C-:B------:R-:W-:Y:S01]  /*30770*/  FADD.FTZ R121, R58, -R231.reuse ;  /* 0x800000e73a797221 */ /* 0x100fe20000010000 */
[--C-:B------:R-:W-:Y:S01]  /*30780*/  FADD.FTZ R241, R63, -R231.reuse ;  /* 0x800000e73ff17221 */ /* 0x100fe20000010000 */
[C---:B------:R-:W-:Y:S01]  /*30790*/  FMUL.FTZ R233, R232.reuse, R233 ;  /* 0x000000e9e8e97220 */ /* 0x040fe20000410000 */
[----:B------:R-:W-:Y:S01]  /*307a0*/  FMUL.FTZ R237, R232, R237 ;  /* 0x000000ede8ed7220 */ /* 0x000fe20000410000 */
[----:B------:R-:W-:Y:S01]  /*307b0*/  F2FP.BF16.F32.PACK_AB R120, R123, R120 ;  /* 0x000000787b78723e */ /* 0x000fe200000010ff */
[----:B------:R-:W-:Y:S01]  /*307c0*/  FADD.FTZ R123, R60, -R231 ;  /* 0x800000e73c7b7221 */ /* 0x000fe20000010000 */
        /* <DEDUP_REMOVED lines=14> */
[----:B------:R-:W-:-:S04]  /*308b0*/  VIADD R229, R229, 0x20 ;  /* 0x00000020e5e57836 */ /* 0x000fc80000000000 */
[----:B------:R2:W-:Y:S03]  /*308c0*/  STG.E.128 desc[UR4][R234.64], R120 ;  /* 0x00000078ea007986 */ /* 0x0005e6000c101d04 */
.L_x_20280:
[----:B------:R-:W-:Y:S05]  /*308d0*/  BSYNC B1 ;  /* 0x0000000000017941 */ /* 0x000fea0003800000 */
.L_x_20279:
[----:B------:R-:W-:Y:S01]  /*308e0*/  LOP3.LUT P0, RZ, R134, 0x1000, RZ, 0xc0, !PT ;  /* 0x0000100086ff7812 */ /* 0x000fe2000780c0ff */
[----:B------:R-:W-:-:S12]  /*308f0*/  BSSY B1, `(.L_x_20281) ;  /* 0x0000022000017945 */ /* 0x000fd80003800000 */
[----:B------:R-:W-:Y:S05]  /*30900*/  @!P0 BRA `(.L_x_20282) ;  /* 0x0000000000808947 */ /* 0x000fea0003800000 */
[--C-:B-12---:R-:W-:Y:S01]  /*30910*/  FADD.FTZ R121, R64, -R231.reuse ;  /* 0x800000e740797221 */ /* 0x106fe20000010000 */
        /* <DEDUP_REMOVED lines=29> */
[----:B------:R-:W-:-:S03]  /*30af0*/  IADD3 R229, R229, 0x20, RZ ;  /* 0x00000020e5e57810 */ /* 0x000fc60007ffe0ff */
[----:B------:R3:W-:Y:S04]  /*30b00*/  STG.E.128 desc[UR4][R234.64], R120 ;  /* 0x00000078ea007986 */ /* 0x0007e8000c101d04 */
.L_x_20282:
[----:B------:R-:W-:Y:S05]  /*30b10*/  BSYNC B1 ;  /* 0x0000000000017941 */ /* 0x000fea0003800000 */
.L_x_20281:
[----:B------:R-:W-:Y:S01]  /*30b20*/  LOP3.LUT P0, RZ, R134, 0x800, RZ, 0xc0, !PT ;  /* 0x0000080086ff7812 */ /* 0x000fe2000780c0ff */
[----:B------:R-:W-:-:S12]  /*30b30*/  BSSY B1, `(.L_x_20283) ;  /* 0x0000022000017945 */ /* 0x000fd80003800000 */
[----:B------:R-:W-:Y:S05]  /*30b40*/  @!P0 BRA `(.L_x_20284) ;  /* 0x0000000000808947 */ /* 0x000fea0003800000 */
[--C-:B-123--:R-:W-:Y:S01]  /*30b50*/  FADD.FTZ R121, R72, -R231.reuse ;  /* 0x800000e748797221 */ /* 0x10efe20000010000 */
        /* <DEDUP_REMOVED lines=31> */
.L_x_20284:
[----:B------:R-:W-:Y:S05]  /*30d50*/  BSYNC B1 ;  /* 0x0000000000017941 */ /* 0x000fea0003800000 */
.L_x_20283:
[----:B------:R-:W-:Y:S01]  /*30d60*/  LOP3.LUT P0, RZ, R134, 0x400, RZ, 0xc0, !PT ;  /* 0x0000040086ff7812 */ /* 0x000fe2000780c0ff */
[----:B------:R-:W-:-:S12]  /*30d70*/  BSSY B1, `(.L_x_20285) ;  /* 0x0000022000017945 */ /* 0x000fd80003800000 */
[----:B------:R-:W-:Y:S05]  /*30d80*/  @!P0 BRA `(.L_x_20286) ;  /* 0x0000000000808947 */ /* 0x000fea0003800000 */
[--C-:B-1234-:R-:W-:Y:S01]  /*30d90*/  FADD.FTZ R121, R80, -R231.reuse ;  /* 0x800000e750797221 */ /* 0x11efe20000010000 */
        /* <DEDUP_REMOVED lines=31> */
.L_x_20286:
[----:B------:R-:W-:Y:S05]  /*30f90*/  BSYNC B1 ;  /* 0x0000000000017941 */ /* 0x000fea0003800000 */
.L_x_20285:
[----:B------:R-:W-:Y:S01]  /*30fa0*/  LOP3.LUT P0, RZ, R134, 0x200, RZ, 0xc0, !PT ;  /* 0x0000020086ff7812 */ /* 0x000fe2000780c0ff */
[----:B------:R-:W-:-:S12]  /*30fb0*/  BSSY B1, `(.L_x_20287) ;  /* 0x0000022000017945 */ /* 0x000fd80003800000 */
[----:B------:R-:W-:Y:S05]  /*30fc0*/  @!P0 BRA `(.L_x_20288) ;  /* 0x0000000000808947 */ /* 0x000fea0003800000 */
[--C-:B01234-:R-:W-:Y:S01]  /*30fd0*/  FADD.FTZ R121, R88, -R231.reuse ;  /* 0x800000e758797221 */ /* 0x11ffe20000010000 */
[--C-:B------:R-:W-:Y:S01]  /*30fe0*/  FADD.FTZ R123, R89, -R231.reuse ;  /* 0x800000e7597b7221 */ /* 0x100fe20000010000 */
[----:B------:R-:W0:Y:S01]  /*30ff0*/  LDC.64 R234, c[0x0][0x2b8] ;  /* 0x0000ae00ffea7b82 */ /* 0x000e220000000a00 */
        /* <DEDUP_REMOVED lines=29> */
.L_x_20288:
[----:B------:R-:W-:Y:S05]  /*311d0*/  BSYNC B1 ;  /* 0x0000000000017941 */ /* 0x000fea0003800000 */
.L_x_20287:
        /* <DEDUP_REMOVED lines=10> */
[----:B------:R-:W-:Y:S01]  /*31280*/  FADD.FTZ R239, R102, -R231 ;  /* 0x800000e766ef7221 */ /* 0x000fe20000010000 */
        /* <DEDUP_REMOVED lines=24> */
.L_x_20290:
[----:B------:R-:W-:Y:S05]  /*31410*/  BSYNC B1 ;  /* 0x0000000000017941 */ /* 0x000fea0003800000 */
.L_x_20289:
        /* <DEDUP_REMOVED lines=35> */
.L_x_20292:
[----:B------:R-:W-:Y:S05]  /*31650*/  BSYNC B1 ;  /* 0x0000000000017941 */ /* 0x000fea0003800000 */
.L_x_20291:
        /* <DEDUP_REMOVED lines=8> */
[C---:B------:R-:W-:Y:S01]  /*316e0*/  FMUL.FTZ R241, R232.reuse, R241 ;  /* 0x000000f1e8f17220 */ /* 0x040fe20000410000 */
[----:B------:R-:W-:Y:S01]  /*316f0*/  FMUL.FTZ R243, R232, R243 ;  /* 0x000000f3e8f37220 */ /* 0x000fe20000410000 */
[--C-:B------:R-:W-:Y:S01]  /*31700*/  FADD.FTZ R235, R114, -R231.reuse ;  /* 0x800000e772eb7221 */ /* 0x100fe20000010000 */
[--C-:B------:R-:W-:Y:S01]  /*31710*/  FADD.FTZ R237, R115, -R231.reuse ;  /* 0x800000e773ed7221 */ /* 0x100fe20000010000 */
[--C-:B------:R-:W-:Y:S01]  /*31720*/  FADD.FTZ R239, R116, -R231.reuse ;  /* 0x800000e774ef7221 */ /* 0x100fe20000010000 */
[----:B------:R-:W-:Y:S01]  /*31730*/  FADD.FTZ R231, R117, -R231 ;  /* 0x800000e775e77221 */ /* 0x000fe20000010000 */
        /* <DEDUP_REMOVED lines=8> */
[----:B------:R-:W-:Y:S01]  /*317c0*/  FFMA.FTZ R231, R144, R122, R149 ;  /* 0x0000007a90e77223 */ /* 0x000fe20000010095 */
[----:B------:R-:W-:Y:S01]  /*317d0*/  F2FP.BF16.F32.PACK_AB R123, R234, R123 ;  /* 0x0000007bea7b723e */ /* 0x000fe200000010ff */
[----:B------:R-:W-:Y:S01]  /*317e0*/  FFMA.FTZ R122, R146, R239, R151 ;  /* 0x000000ef927a7223 */ /* 0x000fe20000010097 */
[----:B------:R-:W-:Y:S01]  /*317f0*/  FFMA.FTZ R235, R145, R235, R148 ;  /* 0x000000eb91eb7223 */ /* 0x000fe20000010094 */
[----:B------:R-:W-:Y:S01]  /*31800*/  FFMA.FTZ R239, R170, R232, R173 ;  /* 0x000000e8aaef7223 */ /* 0x000fe200000100ad */
[----:B------:R-:W-:Y:S01]  /*31810*/  FFMA.FTZ R236, R168, R237, R171 ;  /* 0x000000eda8ec7223 */ /* 0x000fe200000100ab */
[----:B------:R-:W-:Y:S01]  /*31820*/  FFMA.FTZ R234, R166, R233, R169 ;  /* 0x000000e9a6ea7223 */ /* 0x000fe200000100a9 */
[----:B0-----:R-:W-:-:S02]  /*31830*/  IMAD.WIDE.U32 R232, R229, 0x10, R120 ;  /* 0x00000010e5e87825 */ /* 0x001fc400078e0078 */
[----:B------:R-:W-:Y:S02]  /*31840*/  F2FP.BF16.F32.PACK_AB R122, R239, R122 ;  /* 0x0000007aef7a723e */ /* 0x000fe400000010ff */
[----:B------:R-:W-:Y:S02]  /*31850*/  F2FP.BF16.F32.PACK_AB R121, R236, R235 ;  /* 0x000000ebec79723e */ /* 0x000fe400000010ff */
[----:B------:R-:W-:-:S05]  /*31860*/  F2FP.BF16.F32.PACK_AB R120, R234, R231 ;  /* 0x000000e7ea78723e */ /* 0x000fca00000010ff */
[----:B------:R0:W-:Y:S02]  /*31870*/  STG.E.128 desc[UR4][R232.64], R120 ;  /* 0x00000078e8007986 */ /* 0x0001e4000c101d04 */
.L_x_20294:
[----:B------:R-:W-:Y:S05]  /*31880*/  BSYNC B1 ;  /* 0x0000000000017941 */ /* 0x000fea0003800000 */
.L_x_20293:
[----:B01234-:R-:W0:Y:S02]  /*31890*/  LDC.64 R120, c[0x0][0x210] ;  /* 0x00008400ff787b82 */ /* 0x01fe240000000a00 */
[----:B0-----:R-:W-:-:S04]  /*318a0*/  LEA R132, R120, R132, 0x2 ;  /* 0x0000008478847211 */ /* 0x001fc800078e10ff */
[----:B------:R-:W-:-:S13]  /*318b0*/  ISETP.GE.AND P0, PT, R132, R121, PT ;  /* 0x000000798400720c */ /* 0x000fda0003f06270 */
[----:B------:R-:W-:Y:S05]  /*318c0*/  @!P0 BRA `(.L_x_20295) ;  /* 0xfffffd0000bc8947 */ /* 0x000fea000383ffff */
[----:B------:R-:W-:Y:S05]  /*318d0*/  BSYNC B0 ;  /* 0x0000000000007941 */ /* 0x000fea0003800000 */
.L_x_19230:
[----:B------:R-:W-:Y:S05]  /*318e0*/  EXIT ;  /* 0x000000000000794d */ /* 0x000fea0003800000 */
.L_x_20278:
        /* <DEDUP_REMOVED lines=8> */
.L_x_20297:
[----:B------:R-:W-:Y:S05]  /*31970*/  BSYNC B1 ;  /* 0x0000000000017941 */ /* 0x000fea0003800000 */
.L_x_20296:
[----:B------:R-:W-:Y:S01]  /*31980*/  IMAD.MOV.U32 R120, RZ, RZ, R237 ;  /* 0x000000ffff787224 */ /* 0x000fe200078e00ed */
[----:B------:R-:W-:Y:S01]  /*31990*/  MOV R236, 0xffffffff ;  /* 0xffffffff00ec7802 */ /* 0x000fe20000000f00 */
[----:B------:R-:W-:Y:S01]  /*319a0*/  IMAD.MOV.U32 R238, RZ, RZ, 0x2 ;  /* 0x00000002ffee7424 */ /* 0x000fe200078e00ff */
[----:B------:R-:W0:Y:S01]  /*319b0*/  LDC R232, c[0x0][0x290] ;  /* 0x0000a400ffe87b82 */ /* 0x000e220000000800 */
[----:B------:R-:W-:Y:S01]  /*319c0*/  FADD.FTZ R122, R121, R120 ;  /* 0x00000078797a7221 */ /* 0x000fe20000010000 */
[----:B------:R-:W-:Y:S01]  /*319d0*/  IMAD.MOV.U32 R241, RZ, RZ, 0x1f ;  /* 0x0000001ffff17424 */ /* 0x000fe200078e00ff */
[----:B------:R-:W-:Y:S02]  /*319e0*/  P2R R235, PR, RZ, 0x20 ;  /* 0x00000020ffeb7803 */ /* 0x000fe40000000000 */
[----:B------:R-:W-:Y:S02]  /*319f0*/  LOP3.LUT P5, RZ, R134, 0x2, RZ, 0xc0, !PT ;  /* 0x0000000286ff7812 */ /* 0x000fe400078ac0ff */
[----:B------:R-:W-:-:S11]  /*31a00*/  MOV R239, R122 ;  /* 0x0000007a00ef7202 */ /* 0x000fd60000000f00 */
[----:B0-----:R-:W-:Y:S05]  /*31a10*/  WARPSYNC.COLLECTIVE R236, `(.L_x_20298) ;  /* 0x00000000ec087348 */ /* 0x001fea0003c00000 */
[----:B------:R1:W2:Y:S02]  /*31a20*/  SHFL.BFLY P6, R237, R239, R238, R241 ;  /* 0x0c0000eeefed7389 */ /* 0x0002a400000c00f1 */
[----:B012---:R-:W-:Y:S01]  /*31a30*/  ENDCOLLECTIVE ;  /* 0x000000000000791b */ /* 0x007fe20003800000 */
.L_x_20298:
[----:B------:R-:W-:Y:S01]  /*31a40*/  HFMA2.MMA R238, -RZ, RZ, 0, 2.384185791015625e-07 ;  /* 0x00000004ffee7435 */ /* 0x000fe200000001ff */
[----:B------:R-:W-:-:S04]  /*31a50*/  IMAD.MOV.U32 R123, RZ, RZ, R237 ;  /* 0x000000ffff7b7224 */ /* 0x000fc800078e00ed */
[----:B------:R-:W-:-:S04]  /*31a60*/  FADD.FTZ R123, R122, R123 ;  /* 0x0000007b7a7b7221 */ /* 0x000fc80000010000 */
[----:B------:R-:W-:-:S07]  /*31a70*/  IMAD.MOV.U32 R239, RZ, RZ, R123 ;  /* 0x000000ffffef7224 */ /* 0x000fce00078e007b */
[----:B------:R-:W-:Y:S05]  /*31a80*/  WARPSYNC.COLLECTIVE R236, `(.L_x_20299) ;  /* 0x00000000ec087348 */ /* 0x000fea0003c00000 */
[----:B------:R0:W1:Y:S02]  /*31a90*/  SHFL.BFLY P6, R237, R239, R238, R241 ;  /* 0x0c0000eeefed7389 */ /* 0x00006400000c00f1 */
[----:B01----:R-:W-:Y:S01]  /*31aa0*/  ENDCOLLECTIVE ;  /* 0x000000000000791b */ /* 0x003fe20003800000 */
.L_x_20299:
[----:B------:R-:W-:Y:S01]  /*31ab0*/  MOV R238, 0x8 ;  /* 0x0000000800ee7802 */ /* 0x000fe20000000f00 */
[----:B------:R-:W-:-:S04]  /*31ac0*/  IMAD.MOV.U32 R120, RZ, RZ, R237 ;  /* 0x000000ffff787224 */ /* 0x000fc800078e00ed */
[----:B------:R-:W-:-:S04]  /*31ad0*/  FADD.FTZ R231, R123, R120 ;  /* 0x000000787be77221 */ /* 0x000fc80000010000 */
[----:B------:R-:W-:-:S07]  /*31ae0*/  IMAD.MOV.U32 R239, RZ, RZ, R231 ;  /* 0x000000ffffef7224 */ /* 0x000fce00078e00e7 */
[----:B------:R-:W-:Y:S05]  /*31af0*/  WARPSYNC.COLLECTIVE R236, `(.L_x_20300) ;  /* 0x00000000ec087348 */ /* 0x000fea0003c00000 */
[----:B------:R0:W1:Y:S02]  /*31b00*/  SHFL.BFLY P6, R237, R239, R238, R241 ;  /* 0x0c0000eeefed7389 */ /* 0x00006400000c00f1 */
[----:B01----:R-:W-:Y:S01]  /*31b10*/  ENDCOLLECTIVE ;  /* 0x000000000000791b */ /* 0x003fe20003800000 */
.L_x_20300:
[----:B------:R-:W-:Y:S01]  /*31b20*/  HFMA2.MMA R238, -RZ, RZ, 0, 9.5367431640625e-07 ;  /* 0x00000010ffee7435 */ /* 0x000fe200000001ff */
[----:B------:R-:W-:-:S04]  /*31b30*/  IMAD.MOV.U32 R120, RZ, RZ, R237 ;  /* 0x000000ffff787224 */ /* 0x000fc800078e00ed */
[----:B------:R-:W-:-:S04]  /*31b40*/  FADD.FTZ R234, R231, R120 ;  /* 0x00000078e7ea7221 */ /* 0x000fc80000010000 */
[----:B------:R-:W-:-:S07]  /*31b50*/  IMAD.MOV.U32 R239, RZ, RZ, R234 ;  /* 0x000000ffffef7224 */ /* 0x000fce00078e00ea */
[----:B------:R-:W-:Y:S05]  /*31b60*/  WARPSYNC.COLLECTIVE R236, `(.L_x_20301) ;  /* 0x00000000ec087348 */ /* 0x000fea0003c00000 */
[----:B------:R0:W1:Y:S02]  /*31b70*/  SHFL.BFLY P6, R237, R239, R238, R241 ;  /* 0x0c0000eeefed7389 */ /* 0x00006400000c00f1 */
[----:B01----:R-:W-:Y:S01]  /*31b80*/  ENDCOLLECTIVE ;  /* 0x000000000000791b */ /* 0x003fe20003800000 */
.L_x_20301:
        /* <DEDUP_REMOVED lines=140> */
.L_x_20302:
[----:B------:R-:W-:Y:S01]  /*32450*/  HFMA2.MMA R238, -RZ, RZ, 0, 1.1920928955078125e-07 ;  /* 0x00000002ffee7435 */ /* 0x000fe200000001ff */
[----:B------:R-:W-:-:S04]  /*32460*/  IMAD.MOV.U32 R121, RZ, RZ, R237 ;  /* 0x000000ffff797224 */ /* 0x000fc800078e00ed */
[----:B------:R-:W-:-:S04]  /*32470*/  FADD.FTZ R121, R120, R121 ;  /* 0x0000007978797221 */ /* 0x000fc80000010000 */
[----:B------:R-:W-:-:S07]  /*32480*/  IMAD.MOV.U32 R239, RZ, RZ, R121 ;  /* 0x000000ffffef7224 */ /* 0x000fce00078e0079 */
[----:B------:R-:W-:Y:S05]  /*32490*/  WARPSYNC.COLLECTIVE R236, `(.L_x_20303) ;  /* 0x00000000ec087348 */ /* 0x000fea0003c00000 */
[----:B------:R0:W1:Y:S02]  /*324a0*/  SHFL.BFLY P6, R237, R239, R238, R241 ;  /* 0x0c0000eeefed7389 */ /* 0x00006400000c00f1 */
[----:B01----:R-:W-:Y:S01]  /*324b0*/  ENDCOLLECTIVE ;  /* 0x000000000000791b */ /* 0x003fe20003800000 */
.L_x_20303:
[----:B------:R-:W-:Y:S01]  /*324c0*/  MOV R238, 0x4 ;  /* 0x0000000400ee7802 */ /* 0x000fe20000000f00 */
[----:B------:R-:W-:-:S04]  /*324d0*/  IMAD.MOV.U32 R122, RZ, RZ, R237 ;  /* 0x000000ffff7a7224 */ /* 0x000fc800078e00ed */
[----:B------:R-:W-:-:S04]  /*324e0*/  FADD.FTZ R122, R121, R122 ;  /* 0x0000007a797a7221 */ /* 0x000fc80000010000 */
[----:B------:R-:W-:-:S07]  /*324f0*/  IMAD.MOV.U32 R239, RZ, RZ, R122 ;  /* 0x000000ffffef7224 */ /* 0x000fce00078e007a */
[----:B------:R-:W-:Y:S05]  /*32500*/  WARPSYNC.COLLECTIVE R236, `(.L_x_20304) ;  /* 0x00000000ec087348 */ /* 0x000fea0003c00000 */
[----:B------:R0:W1:Y:S02]  /*32510*/  SHFL.BFLY P6, R237, R239, R238, R241 ;  /* 0x0c0000eeefed7389 */ /* 0x00006400000c00f1 */
[----:B01----:R-:W-:Y:S01]  /*32520*/  ENDCOLLECTIVE ;  /* 0x000000000000791b */ /* 0x003fe20003800000 */
.L_x_20304:
[----:B------:R-:W-:Y:S01]  /*32530*/  HFMA2.MMA R238, -RZ, RZ, 0, 4.76837158203125e-07 ;  /* 0x00000008ffee7435 */ /* 0x000fe200000001ff */
[----:B------:R-:W-:-:S04]  /*32540*/  IMAD.MOV.U32 R123, RZ, RZ, R237 ;  /* 0x000000ffff7b7224 */ /* 0x000fc800078e00ed */
[----:B------:R-:W-:-:S04]  /*32550*/  FADD.FTZ R123, R122, R123 ;  /* 0x0000007b7a7b7221 */ /* 0x000fc80000010000 */
[----:B------:R-:W-:-:S07]  /*32560*/  IMAD.MOV.U32 R239, RZ, RZ, R123 ;  /* 0x000000ffffef7224 */ /* 0x000fce00078e007b */
[----:B------:R-:W-:Y:S05]  /*32570*/  WARPSYNC.COLLECTIVE R236, `(.L_x_20305) ;  /* 0x00000000ec087348 */ /* 0x000fea0003c00000 */
[----:B------:R0:W1:Y:S02]  /*32580*/  SHFL.BFLY P6, R237, R239, R238, R241 ;  /* 0x0c0000eeefed7389 */ /* 0x00006400000c00f1 */
[----:B01----:R-:W-:Y:S01]  /*32590*/  ENDCOLLECTIVE ;  /* 0x000000000000791b */ /* 0x003fe20003800000 */
.L_x_20305:
[----:B------:R-:W-:Y:S01]  /*325a0*/  MOV R238, 0x10 ;  /* 0x0000001000ee7802 */ /* 0x000fe20000000f00 */
[----:B------:R-:W-:-:S04]  /*325b0*/  IMAD.MOV.U32 R234, RZ, RZ, R237 ;  /* 0x000000ffffea7224 */ /* 0x000fc800078e00ed */
[----:B------:R-:W-:-:S04]  /*325c0*/  FADD.FTZ R234, R123, R234 ;  /* 0x000000ea7bea7221 */ /* 0x000fc80000010000 */
[----:B------:R-:W-:-:S07]  /*325d0*/  IMAD.MOV.U32 R239, RZ, RZ, R234 ;  /* 0x000000ffffef7224 */ /* 0x000fce00078e00ea */
[----:B------:R-:W-:Y:S05]  /*325e0*/  WARPSYNC.COLLECTIVE R236, `(.L_x_20306) ;  /* 0x00000000ec087348 */ /* 0x000fea0003c00000 */
[----:B------:R0:W1:Y:S02]  /*325f0*/  SHFL.BFLY P6, R237, R239, R238, R241 ;  /* 0x0c0000eeefed7389 */ /* 0x00006400000c00f1 */
[----:B01----:R-:W-:Y:S01]  /*32600*/  ENDCOLLECTIVE ;  /* 0x000000000000791b */ /* 0x003fe20003800000 */
.L_x_20306:
[----:B------:R-:W-:Y:S01]  /*32610*/  IMAD.MOV.U32 R235, RZ, RZ, R237 ;  /* 0x000000ffffeb7224 */ /* 0x000fe200078e00ed */
[----:B------:R-:W-:Y:S06]  /*32620*/  BRA `(.L_x_20307) ;  /* 0xffffffdc00e07947 */ /* 0x000fec000383ffff */
.L_x_20308:
        /* <DEDUP_REMOVED lines=13> */
.L_x_53104:


//--------------------- .text._ZN10layer_norm31ln_parallel_residual_fwd_kernelINS_13Kernel_traitsI13__nv_bfloat16S2_fS2_fjLj2048ELj1ELj4ELj1ELj16ENS_18Kernel_traits_baseILj2048ES2_S2_fS2_fjLj128EEEEELb1ELb1ELb1EEEvNS_9FwdParamsE --------------------------
	.section	.text._ZN10layer_norm31ln_parallel_residual_fwd_kernelINS_13Kernel_traitsI13__nv_bfloat16S2_fS2_fjLj2048ELj1ELj4ELj1ELj16ENS_18Kernel_traits_baseILj2048ES2_S2_fS2_fjLj128EEEEELb1ELb1ELb1EEEvNS_9FwdParamsE,"ax",@progbits
	.align	128
        .global         _ZN10layer_norm31ln_parallel_residual_fwd_kernelINS_13Kernel_traitsI13__nv_bfloat16S2_fS2_fjLj2048ELj1ELj4ELj1ELj16ENS_18Kernel_traits_baseILj2048ES2_S2_fS2_fjLj128EEEEELb1ELb1ELb1EEEvNS_9FwdParamsE
        .type           _ZN10layer_norm31ln_parallel_residual_fwd_kernelINS_13Kernel_traitsI13__nv_bfloat16S2_fS2_fjLj2048ELj1ELj4ELj1ELj16ENS_18Kernel_traits_baseILj2048ES2_S2_fS2_fjLj128EEEEELb1ELb1ELb1EEEvNS_9FwdParamsE,@function
        .size           _ZN10layer_norm31ln_parallel_residual_fwd_kernelINS_13Kernel_traitsI13__nv_bfloat16S2_fS2_fjLj2048ELj1ELj4ELj1ELj16ENS_18Kernel_traits_baseILj2048ES2_S2_fS2_fjLj128EEEEELb1ELb1ELb1EEEvNS_9FwdParamsE,(.L_x_53105 - _ZN10layer_norm31ln_parallel_residual_fwd_kernelINS_13Kernel_traitsI13__nv_bfloat16S2_fS2_fjLj2048ELj1ELj4ELj1ELj16ENS_18Kernel_traits_baseILj2048ES2_S2_fS2_fjLj128EEEEELb1ELb1ELb1EEEvNS_9FwdParamsE)
        .other          _ZN10layer_norm31ln_parallel_residual_fwd_kernelINS_13Kernel_traitsI13__nv_bfloat16S2_fS2_fjLj2048ELj1ELj4ELj1ELj16ENS_18Kernel_traits_baseILj2048ES2_S2_fS2_fjLj128EEEEELb1ELb1ELb1EEEvNS_9FwdParamsE,@"STO_CUDA_ENTRY STV_DEFAULT"
_ZN10layer_norm31ln_parallel_residual_fwd_kernelINS_13Kernel_traitsI13__nv_bfloat16S2_fS2_fjLj2048ELj1ELj4ELj1ELj16ENS_18Kernel_traits_baseILj2048ES2_S2_fS2_fjLj128EEEEELb1ELb1ELb1EEEvNS_9FwdParamsE:
.text._ZN10layer_norm31ln_parallel_residual_fwd_kernelINS_13Kernel_traitsI13__nv_bfloat16S2_fS2_fjLj2048ELj1ELj4ELj1ELj16ENS_18Kernel_traits_baseILj2048ES2_S2_fS2_fjLj128EEEEELb1ELb1ELb1EEEvNS_9FwdParamsE:
[----:B------:R-:W-:Y:S08]  /*0000*/  LDC R1, c[0x0][0x28] ;  /* 0x00000a00ff017b82 */ /* 0x000ff00000000800 */
[----:B------:R-:W0:Y:S01]  /*0010*/  LDC R196, c[0x0][0x2e8] ;  /* 0x0000ba00ffc47b82 */ /* 0x000e220000000800 */
[----:B------:R-:W-:Y:S01]  /*0020*/  ULDC.U8 UR4, c[0x0][0x2f4] ;  /* 0x0000bd0000047ab9 */ /* 0x000fe20000000000 */
[----:B------:R-:W-:Y:S01]  /*0030*/  ULDC.64 UR6, c[0x0][0x2e0] ;  /* 0x0000b80000067ab9 */ /* 0x000fe20000000a00 */
[----:B------:R-:W-:Y:S01]  /*0040*/  ISETP.NE.AND P1, PT, RZ, UR4, PT ;  /* 0x00000004ff007c0c */ /* 0x000fe2000bf25270 */
[----:B------:R-:W-:Y:S01]  /*0050*/  ULDC.64 UR4, c[0x0][0x208] ;  /* 0x0000820000047ab9 */ /* 0x000fe20000000a00 */
[----:B------:R-:W-:-:S03]  /*0060*/  IMAD.U32 R2, RZ, RZ, UR6 ;  /* 0x00000006ff027e24 */ /* 0x000fc6000f8e00ff */
[----:B------:R-:W1:Y:S01]  /*0070*/  LDC R197, c[0x0][0x2ec] ;  /* 0x0000bb00ffc57b82 */ /* 0x000e620000000800 */
[----:B------:R-:W-:Y:S01]  /*0080*/  IMAD.U32 R3, RZ, RZ, UR7 ;  /* 0x00000007ff037e24 */ /* 0x000fe2000f8e00ff */
[----:B------:R-:W2:Y:S01]  /*0090*/  S2R R145, SR_TID.X ;  /* 0x0000000000917919 */ /* 0x000ea20000002100 */
[----:B------:R-:W-:Y:S01]  /*00a0*/  ULDC.64 UR8, c[0x0][0x2c8] ;  /* 0x0000b20000087ab9 */ /* 0x000fe20000000a00 */
[----:B------:R-:W-:-:S04]  /*00b0*/  ULDC UR10, c[0x0][0x214] ;  /* 0x00008500000a7ab9 */ /* 0x000fc80000000800 */
[----:B------:R-:W3:Y:S01]  /*00c0*/  @P1 LDG.E.64 R2, desc[UR4][R2.64] ;  /* 0x0000000402021981 */ /* 0x000ee2000c1e1b00 */
[----:B------:R-:W4:Y:S01]  /*00d0*/  @P1 LDC R7, c[0x0][0x2f0] ;  /* 0x0000bc00ff071b82 */ /* 0x000f220000000800 */
[----:B0-----:R-:W-:Y:S01]  /*00e0*/  @P1 MOV R4, R196 ;  /* 0x000000c400041202 */ /* 0x001fe20000000f00 */
[----:B-1----:R-:W-:-:S06]  /*00f0*/  @P1 IMAD.MOV.U32 R5, RZ, RZ, R197 ;  /* 0x000000ffff051224 */ /* 0x002fcc00078e00c5 */
[----:B------:R-:W4:Y:S01]  /*0100*/  @P1 LDG.E.64 R4, desc[UR4][R4.64] ;  /* 0x0000000404041981 */ /* 0x000f22000c1e1b00 */
[----:B--2---:R-:W-:-:S05]  /*0110*/  IMAD.SHL.U32 R0, R145, 0x10, RZ ;  /* 0x0000001091007824 */ /* 0x004fca00078e00ff */
[----:B------:R-:W-:Y:S02]  /*0120*/  LOP3.LUT R44, R0, 0x1f0, RZ, 0xc0, !PT ;  /* 0x000001f0002c7812 */ /* 0x000fe400078ec0ff */
[----:B------:R-:W0:Y:S02]  /*0130*/  S2R R0, SR_CTAID.X ;  /* 0x0000000000007919 */ /* 0x000e240000002500 */
[----:B------:R-:W-:-:S04]  /*0140*/  IADD3 R32, P2, R44, UR8, RZ ;  /* 0x000000082c207c10 */ /* 0x000fc8000ff5e0ff */
[----:B------:R-:W-:Y:S02]  /*0150*/  IADD3.X R33, RZ, UR9, RZ, P2, !PT ;  /* 0x00000009ff217c10 */ /* 0x000fe400097fe4ff */
[----:B------:R-:W-:Y:S01]  /*0160*/  ISETP.NE.U32.AND P0, PT, RZ, UR8, PT ;  /* 0x00000008ff007c0c */ /* 0x000fe2000bf05070 */
[----:B------:R-:W-:Y:S02]  /*0170*/  ULDC UR8, c[0x0][0x0] ;  /* 0x0000000000087ab9 */ /* 0x000fe40000000800 */
[----:B0-----:R-:W-:Y:S01]  /*0180*/  IMAD R189, R0, UR8, R145 ;  /* 0x0000000800bd7c24 */ /* 0x001fe2000f8e0291 */
[----:B------:R-:W-:Y:S01]  /*0190*/  ISETP.NE.AND.EX P0, PT, RZ, UR9, PT, P0 ;  /* 0x00000009ff007c0c */ /* 0x000fe2000bf05300 */
[----:B------:R-:W-:-:S12]  /*01a0*/  ULDC.64 UR8, c[0x0][0x260] ;  /* 0x0000980000087ab9 */ /* 0x000fd80000000a00 */
[----:B------:R-:W5:Y:S04]  /*01b0*/  @P0 LDG.E.128 R28, desc[UR4][R32.64] ;  /* 0x00000004201c0981 */ /* 0x000f68000c1e1d00 */
[----:B------:R-:W5:Y:S04]  /*01c0*/  @P0 LDG.E.128 R24, desc[UR4][R32.64+0x200] ;  /* 0x0002000420180981 */ /* 0x000f68000c1e1d00 */
[----:B------:R-:W5:Y:S04]  /*01d0*/  @P0 LDG.E.128 R20, desc[UR4][R32.64+0x400] ;  /* 0x0004000420140981 */ /* 0x000f68000c1e1d00 */
[----:B------:R-:W5:Y:S04]  /*01e0*/  @P0 LDG.E.128 R16, desc[UR4][R32.64+0x600] ;  /* 0x0006000420100981 */ /* 0x000f68000c1e1d00 */
[----:B------:R-:W5:Y:S04]  /*01f0*/  @P0 LDG.E.128 R12, desc[UR4][R32.64+0x800] ;  /* 0x00080004200c0981 */ /* 0x000f68000c1e1d00 */
[----:B------:R-:W5:Y:S01]  /*0200*/  @P0 LDG.E.128 R8, desc[UR4][R32.64+0xa00] ;  /* 0x000a000420080981 */ /* 0x000f62000c1e1d00 */
[----:B------:R-:W-:-:S05]  /*0210*/  SHF.R.U32.HI R190, RZ, 0x5, R145 ;  /* 0x00000005ffbe7819 */ /* 0x000fca0000011691 */
[----:B------:R-:W-:Y:S01]  /*0220*/  IMAD R190, R0, 0x4, R190 ;  /* 0x0000000400be7824 */ /* 0x000fe200078e02be */
[----:B---3--:R-:W-:Y:S02]  /*0230*/  @P1 R2UR UR6, R2 ;  /* 0x00000000020612ca */ /* 0x008fe400000e0000 */
[----:B------:R-:W-:Y:S02]  /*0240*/  @P1 R2UR UR7, R3 ;  /* 0x00000000030712ca */ /* 0x000fe400000e0000 */
[----:B----4-:R-:W-:-:S05]  /*0250*/  @P1 IADD3 R196, P2, R4, R7, RZ ;  /* 0x0000000704c41210 */ /* 0x010fca0007f5e0ff */
[----:B------:R-:W-:-:S05]  /*0260*/  @P1 IMAD.X R197, RZ, RZ, R5, P2 ;  /* 0x000000ffffc51224 */ /* 0x000fca00010e0605 */
        /* <DEDUP_REMOVED lines=10> */
[----:B------:R-:W-:Y:S01]  /*0310*/  LOP3.LUT R40, R35, UR24, R2, 0x96, !PT ;  /* 0x0000001823287c12 */ /* 0x000fe2000f8e9602 */
[----:B------:R-:W-:-:S03]  /*0320*/  UIADD3 UR25, UR6, 0x3c6ef372, URZ ;  /* 0x3c6ef37206197890 */ /* 0x000fc6000fffe03f */
[----:B------:R-:W-:Y:S01]  /*0330*/  LOP3.LUT R2, R37, UR23, R4, 0x96, !PT ;  /* 0x0000001725027c12 */ /* 0x000fe2000f8e9604 */
[----:B------:R-:W-:Y:S01]  /*0340*/  UIADD3 UR26, UR7, 0x76cf5d0a, URZ ;  /* 0x76cf5d0a071a7890 */ /* 0x000fe2000fffe03f */
[----:B------:R-:W-:Y:S01]  /*0350*/  IMAD.WIDE.U32 R40, R40, -0x326172a9, RZ ;  /* 0xcd9e8d5728287825 */ /* 0x000fe200078e00ff */
[----:B------:R-:W-:Y:S01]  /*0360*/  UIADD3 UR28, UR7, 0x32370b8f, URZ ;  /* 0x32370b8f071c7890 */ /* 0x000fe2000fffe03f */
[----:B------:R-:W5:Y:S02]  /*0370*/  @P0 LDG.E.128 R4, desc[UR4][R32.64+0xc00] ;  /* 0x000c000420040981 */ /* 0x000f64000c1e1d00 */
[----:B------:R-:W-:Y:S01]  /*0380*/  IMAD.WIDE.U32 R2, R2, -0x2daee0ad, RZ ;  /* 0xd2511f5302027825 */ /* 0x000fe200078e00ff */
[----:B------:R-:W-:Y:S01]  /*0390*/  LOP3.LUT R35, R41, UR25, R36, 0x96, !PT ;  /* 0x0000001929237c12 */ /* 0x000fe2000f8e9624 */
[----:B------:R-:W-:Y:S01]  /*03a0*/  UIADD3 UR27, UR6, -0x255992d5, URZ ;  /* 0xdaa66d2b061b7890 */ /* 0x000fe2000fffe03f */
[----:B------:R0:W5:Y:S02]  /*03b0*/  @P0 LDG.E.128 R36, desc[UR4][R32.64+0xe00] ;  /* 0x000e000420240981 */ /* 0x000164000c1e1d00 */
[----:B------:R-:W-:Y:S01]  /*03c0*/  LOP3.LUT R42, R3, UR26, R34, 0x96, !PT ;  /* 0x0000001a032a7c12 */ /* 0x000fe2000f8e9622 */
[----:B------:R-:W-:-:S04]  /*03d0*/  IMAD.WIDE.U32 R34, R35, -0x2daee0ad, RZ ;  /* 0xd2511f5323227825 */ /* 0x000fc800078e00ff */
[----:B------:R-:W-:Y:S01]  /*03e0*/  IMAD.WIDE.U32 R42, R42, -0x326172a9, RZ ;  /* 0xcd9e8d572a2a7825 */ /* 0x000fe200078e00ff */
[----:B------:R-:W-:Y:S01]  /*03f0*/  LOP3.LUT R41, R35, UR28, R2, 0x96, !PT ;  /* 0x0000001c23297c12 */ /* 0x000fe2000f8e9602 */
[----:B------:R-:W-:-:S03]  /*0400*/  UIADD3 UR29, UR6, 0x78dde6e4, URZ ;  /* 0x78dde6e4061d7890 */ /* 0x000fc6000fffe03f */
[----:B------:R-:W-:Y:S01]  /*0410*/  LOP3.LUT R2, R43, UR27, R40, 0x96, !PT ;  /* 0x0000001b2b027c12 */ /* 0x000fe2000f8e9628 */
[----:B------:R-:W-:Y:S01]  /*0420*/  UIADD3 UR30, UR7, -0x126145ec, URZ ;  /* 0xed9eba14071e7890 */ /* 0x000fe2000fffe03f */
[----:B------:R-:W-:-:S04]  /*0430*/  IMAD.WIDE.U32 R40, R41, -0x326172a9, RZ ;  /* 0xcd9e8d5729287825 */ /* 0x000fc800078e00ff */
[----:B------:R-:W-:Y:S01]  /*0440*/  IMAD.WIDE.U32 R2, R2, -0x2daee0ad, RZ ;  /* 0xd2511f5302027825 */ /* 0x000fe200078e00ff */
[----:B------:R-:W-:Y:S01]  /*0450*/  LOP3.LUT R42, R41, UR29, R42, 0x96, !PT ;  /* 0x0000001d292a7c12 */ /* 0x000fe2000f8e962a */
[----:B------:R-:W-:-:S03]  /*0460*/  UIADD3 UR32, UR7, -0x56f99767, URZ ;  /* 0xa906689907207890 */ /* 0x000fc6000fffe03f */
[----:B------:R-:W-:Y:S01]  /*0470*/  LOP3.LUT R34, R3, UR30, R34, 0x96, !PT ;  /* 0x0000001e03227c12 */ /* 0x000fe2000f8e9622 */
[----:B------:R-:W-:Y:S01]  /*0480*/  UIADD3 UR31, UR6, 0x1715609d, URZ ;  /* 0x1715609d061f7890 */ /* 0x000fe2000fffe03f */
[----:B0-----:R-:W-:-:S04]  /*0490*/  IMAD.WIDE.U32 R32, R42, -0x2daee0ad, RZ ;  /* 0xd2511f532a207825 */ /* 0x001fc800078e00ff */
[----:B------:R-:W-:Y:S01]  /*04a0*/  IMAD.WIDE.U32 R34, R34, -0x326172a9, RZ ;  /* 0xcd9e8d5722227825 */ /* 0x000fe200078e00ff */
[----:B------:R-:W-:Y:S01]  /*04b0*/  LOP3.LUT R41, R33, UR32, R2, 0x96, !PT ;  /* 0x0000002021297c12 */ /* 0x000fe2000f8e9602 */
[----:B------:R-:W-:-:S03]  /*04c0*/  UIADD3 UR33, UR6, -0x4ab325aa, URZ ;  /* 0xb54cda5606217890 */ /* 0x000fc6000fffe03f */
[----:B------:R-:W-:Y:S01]  /*04d0*/  LOP3.LUT R2, R35, UR31, R40, 0x96, !PT ;  /* 0x0000001f23027c12 */ /* 0x000fe2000f8e9628 */
[----:B------:R-:W-:Y:S01]  /*04e0*/  UIADD3 UR34, UR7, 0x646e171e, URZ ;  /* 0x646e171e07227890 */ /* 0x000fe2000fffe03f */
[----:B------:R-:W-:-:S04]  /*04f0*/  IMAD.WIDE.U32 R40, R41, -0x326172a9, RZ ;  /* 0xcd9e8d5729287825 */ /* 0x000fc800078e00ff */
[----:B------:R-:W-:Y:S01]  /*0500*/  IMAD.WIDE.U32 R2, R2, -0x2daee0ad, RZ ;  /* 0xd2511f5302027825 */ /* 0x000fe200078e00ff */
[----:B------:R-:W-:-:S04]  /*0510*/  LOP3.LUT R33, R41, UR33, R34, 0x96, !PT ;  /* 0x0000002129217c12 */ /* 0x000fc8000f8e9622 */
[----:B------:R-:W-:Y:S01]  /*0520*/  LOP3.LUT R34, R3, UR34, R32, 0x96, !PT ;  /* 0x0000002203227c12 */ /* 0x000fe2000f8e9620 */
[----:B------:R-:W-:Y:S01]  /*0530*/  UIADD3 UR35, UR6, 0x5384540f, URZ ;  /* 0x5384540f06237890 */ /* 0x000fe2000fffe03f */
[----:B------:R-:W-:Y:S01]  /*0540*/  IMAD.WIDE.U32 R32, R33, -0x2daee0ad, RZ ;  /* 0xd2511f5321207825 */ /* 0x000fe200078e00ff */
[----:B------:R-:W-:Y:S01]  /*0550*/  UIADD3 UR36, UR7, 0x1fd5c5a3, URZ ;  /* 0x1fd5c5a307247890 */ /* 0x000fe2000fffe03f */
[----:B------:R-:W-:Y:S02]  /*0560*/  ISETP.GE.AND P1, PT, R190, UR10, PT ;  /* 0x0000000abe007c0c */ /* 0x000fe4000bf26270 */
[----:B------:R-:W-:-:S03]  /*0570*/  IMAD.WIDE.U32 R34, R34, -0x326172a9, RZ ;  /* 0xcd9e8d5722227825 */ /* 0x000fc600078e00ff */
[----:B------:R-:W-:Y:S02]  /*0580*/  LOP3.LUT R41, R33, UR36, R2, 0x96, !PT ;  /* 0x0000002421297c12 */ /* 0x000fe4000f8e9602 */
[----:B------:R-:W-:Y:S01]  /*0590*/  LOP3.LUT R0, R35, UR35, R40, 0x96, !PT ;  /* 0x0000002323007c12 */ /* 0x000fe2000f8e9628 */
[----:B------:R-:W-:Y:S01]  /*05a0*/  UIADD3 UR37, UR6, -0xe443238, URZ ;  /* 0xf1bbcdc806257890 */ /* 0x000fe2000fffe03f */
[----:B------:R-:W-:Y:S01]  /*05b0*/  IADD3 R2, P2, R44, UR8, RZ ;  /* 0x000000082c027c10 */ /* 0x000fe2000ff5e0ff */
[----:B------:R-:W-:Y:S01]  /*05c0*/  UIADD3 UR38, UR7, -0x24c28bd8, URZ ;  /* 0xdb3d742807267890 */ /* 0x000fe2000fffe03f */
[----:B------:R-:W-:Y:S02]  /*05d0*/  IMAD.HI.U32 R35, R41, -0x326172a9, RZ ;  /* 0xcd9e8d5729237827 */ /* 0x000fe400078e00ff */
[----:B------:R-:W-:Y:S02]  /*05e0*/  IADD3.X R3, RZ, UR9, RZ, P2, !PT ;  /* 0x00000009ff037c10 */ /* 0x000fe400097fe4ff */
[----:B------:R-:W-:Y:S01]  /*05f0*/  IMAD.HI.U32 R33, R0, -0x2daee0ad, RZ ;  /* 0xd2511f5300217827 */ /* 0x000fe200078e00ff */
[----:B------:R-:W-:-:S04]  /*0600*/  LOP3.LUT R148, R35, UR37, R34, 0x96, !PT ;  /* 0x0000002523947c12 */ /* 0x000fc8000f8e9622 */
[----:B------:R-:W-:Y:S01]  /*0610*/  LOP3.LUT R146, R33, UR38, R32, 0x96, !PT ;  /* 0x0000002621927c12 */ /* 0x000fe2000f8e9620 */
[----:B------:R-:W-:Y:S06]  /*0620*/  @P1 EXIT ;  /* 0x000000000000194d */ /* 0x000fec0003800000 */
[----:B-----5:R-:W-:Y:S02]  /*0630*/  @!P0 CS2R R28, SRZ ;  /* 0x00000000001c8805 */ /* 0x020fe4000001ff00 */
[----:B------:R-:W-:Y:S02]  /*0640*/  @!P0 CS2R R24, SRZ ;  /* 0x0000000000188805 */ /* 0x000fe4000001ff00 */
[----:B------:R-:W-:Y:S02]  /*0650*/  @!P0 CS2R R20, SRZ ;  /* 0x0000000000148805 */ /* 0x000fe4000001ff00 */
[----:B------:R-:W-:Y:S02]  /*0660*/  @!P0 CS2R R16, SRZ ;  /* 0x0000000000108805 */ /* 0x000fe4000001ff00 */
[----:B------:R-:W-:Y:S02]  /*0670*/  @!P0 CS2R R12, SRZ ;  /* 0x00000000000c8805 */ /* 0x000fe4000001ff00 */
[----:B------:R-:W-:-:S02]  /*0680*/  @!P0 CS2R R8, SRZ ;  /* 0x0000000000088805 */ /* 0x000fc4000001ff00 */
[----:B------:R-:W-:Y:S02]  /*0690*/  @!P0 CS2R R30, SRZ ;  /* 0x00000000001e8805 */ /* 0x000fe4000001ff00 */
[C---:B------:R-:W-:Y:S01]  /*06a0*/  PRMT R150, R29.reuse, 0x7632, R150 ;  /* 0x000076321d967816 */ /* 0x040fe20000000096 */
[----:B------:R-:W-:Y:S01]  /*06b0*/  IMAD.U32 R33, R29, 0x10000, RZ ;  /* 0x000100001d217824 */ /* 0x000fe200078e00ff */
[----:B------:R-:W-:Y:S02]  /*06c0*/  @!P0 CS2R R4, SRZ ;  /* 0x0000000000048805 */ /* 0x000fe4000001ff00 */
[----:B------:R-:W-:Y:S02]  /*06d0*/  @!P0 CS2R R26, SRZ ;  /* 0x00000000001a8805 */ /* 0x000fe4000001ff00 */
[----:B------:R-:W-:Y:S02]  /*06e0*/  PRMT R154, R25, 0x7632, R154 ;  /* 0x00007632199a7816 */ /* 0x000fe4000000009a */
[----:B------:R-:W-:-:S02]  /*06f0*/  @!P0 CS2R R36, SRZ ;  /* 0x0000000000248805 */ /* 0x000fc4000001ff00 */
[----:B------:R-:W-:Y:S02]  /*0700*/  SHF.L.U32 R29, R25, 0x10, RZ ;  /* 0x00000010191d7819 */ /* 0x000fe400000006ff */
[----:B------:R-:W-:Y:S02]  /*0710*/  @!P0 CS2R R22, SRZ ;  /* 0x0000000000168805 */ /* 0x000fe4000001ff00 */
[C---:B------:R-:W-:Y:S01]  /*0720*/  PRMT R158, R21.reuse, 0x7632, R158 ;  /* 0x00007632159e7816 */ /* 0x040fe2000000009e */
[----:B------:R-:W-:Y:S01]  /*0730*/  IMAD.U32 R25, R21, 0x10000, RZ ;  /* 0x0001000015197824 */ /* 0x000fe200078e00ff */
[----:B------:R-:W-:Y:S02]  /*0740*/  @!P0 CS2R R18, SRZ ;  /* 0x0000000000128805 */ /* 0x000fe4000001ff00 */
[----:B------:R-:W-:Y:S02]  /*0750*/  @!P0 CS2R R14, SRZ ;  /* 0x00000000000e8805 */ /* 0x000fe4000001ff00 */
[----:B------:R-:W-:-:S02]  /*0760*/  @!P0 CS2R R10, SRZ ;  /* 0x00000000000a8805 */ /* 0x000fc4000001ff00 */
[----:B------:R-:W-:Y:S02]  /*0770*/  @!P0 CS2R R6, SRZ ;  /* 0x0000000000068805 */ /* 0x000fe4000001ff00 */
[----:B------:R-:W-:Y:S02]  /*0780*/  @!P0 CS2R R38, SRZ ;  /* 0x0000000000268805 */ /* 0x000fe4000001ff00 */
[C---:B------:R-:W-:Y:S01]  /*0790*/  PRMT R162, R17.reuse, 0x7632, R162 ;  /* 0x0000763211a27816 */ /* 0x040fe200000000a2 */
[----:B------:R-:W-:Y:S01]  /*07a0*/  IMAD.U32 R21, R17, 0x10000, RZ ;  /* 0x0001000011157824 */ /* 0x000fe200078e00ff */
[C---:B------:R-:W-:Y:S01]  /*07b0*/  PRMT R166, R13.reuse, 0x7632, R166 ;  /* 0x000076320da67816 */ /* 0x040fe200000000a6 */
[----:B------:R-:W-:Y:S01]  /*07c0*/  UIADD3 UR40, UR7, -0x695add53, URZ ;  /* 0x96a522ad07287890 */ /* 0x000fe2000fffe03f */
[----:B------:R-:W-:Y:S01]  /*07d0*/  SHF.L.U32 R17, R13, 0x10, RZ ;  /* 0x000000100d117819 */ /* 0x000fe200000006ff */
[C---:B------:R-:W-:Y:S01]  /*07e0*/  IMAD.U32 R13, R9.reuse, 0x10000, RZ ;  /* 0x00010000090d7824 */ /* 0x040fe200078e00ff */
[----:B------:R-:W-:Y:S01]  /*07f0*/  PRMT R170, R9, 0x7632, R170 ;  /* 0x0000763209aa7816 */ /* 0x000fe200000000aa */
[C---:B------:R-:W-:Y:S01]  /*0800*/  IMAD.U32 R34, R28.reuse, 0x10000, RZ ;  /* 0x000100001c227824 */ /* 0x040fe200078e00ff */
[----:B------:R-:W-:Y:S01]  /*0810*/  PRMT R149, R28, 0x7632, R149 ;  /* 0x000076321c957816 */ /* 0x000fe20000000095 */
[C---:B------:R-:W-:Y:S01]  /*0820*/  IMAD.U32 R9, R5.reuse, 0x10000, RZ ;  /* 0x0001000005097824 */ /* 0x040fe200078e00ff */
[C---:B------:R-:W-:Y:S01]  /*0830*/  PRMT R151, R30.reuse, 0x7632, R151 ;  /* 0x000076321e977816 */ /* 0x040fe20000000097 */
[----:B------:R-:W5:Y:S01]  /*0840*/  LDG.E.128 R136, desc[UR4][R2.64] ;  /* 0x0000000402887981 */ /* 0x000f62000c1e1d00 */
[----:B------:R-:W-:Y:S01]  /*0850*/  SHF.L.U32 R32, R30, 0x10, RZ ;  /* 0x000000101e207819 */ /* 0x000fe200000006ff */
[C---:B------:R-:W-:Y:S01]  /*0860*/  IMAD.U32 R30, R24.reuse, 0x10000, RZ ;  /* 0x00010000181e7824 */ /* 0x040fe200078e00ff */
[----:B------:R-:W-:Y:S01]  /*0870*/  PRMT R174, R5, 0x7632, R174 ;  /* 0x0000763205ae7816 */ /* 0x000fe200000000ae */
[----:B------:R-:W5:Y:S01]  /*0880*/  LDG.E.128 R132, desc[UR4][R2.64+0x200] ;  /* 0x0002000402847981 */ /* 0x000f62000c1e1d00 */
[----:B------:R-:W-:Y:S01]  /*0890*/  PRMT R153, R24, 0x7632, R153 ;  /* 0x0000763218997816 */ /* 0x000fe20000000099 */
[C---:B------:R-:W-:Y:S01]  /*08a0*/  IMAD.U32 R28, R26.reuse, 0x10000, RZ ;  /* 0x000100001a1c7824 */ /* 0x040fe200078e00ff */
[----:B------:R-:W-:Y:S01]  /*08b0*/  PRMT R155, R26, 0x7632, R155 ;  /* 0x000076321a9b7816 */ /* 0x000fe2000000009b */
[----:B------:R-:W5:Y:S01]  /*08c0*/  LDG.E.128 R128, desc[UR4][R2.64+0x400] ;  /* 0x0004000402807981 */ /* 0x000f62000c1e1d00 */
[C---:B------:R-:W-:Y:S01]  /*08d0*/  PRMT R178, R37.reuse, 0x7632, R178 ;  /* 0x0000763225b27816 */ /* 0x040fe200000000b2 */
[----:B------:R-:W-:Y:S01]  /*08e0*/  UIADD3 UR39, UR6, -0x700cb87f, URZ ;  /* 0x8ff3478106277890 */ /* 0x000fe2000fffe03f */
[----:B------:R-:W-:Y:S01]  /*08f0*/  SHF.L.U32 R5, R37, 0x10, RZ ;  /* 0x0000001025057819 */ /* 0x000fe200000006ff */
[----:B------:R-:W5:Y:S01]  /*0900*/  LDG.E.128 R124, desc[UR4][R2.64+0x600] ;  /* 0x00060004027c7981 */ /* 0x000f62000c1e1d00 */
[----:B------:R-:W-:Y:S01]  /*0910*/  IMAD R0, R0, -0x2daee0ad, RZ ;  /* 0xd2511f5300007824 */ /* 0x000fe200078e02ff */
[----:B------:R-:W-:Y:S01]  /*0920*/  PRMT R152, R31, 0x7632, R152 ;  /* 0x000076321f987816 */ /* 0x000fe20000000098 */
[----:B------:R-:W-:Y:S01]  /*0930*/  IMAD.HI.U32 R35, R148, -0x2daee0ad, RZ ;  /* 0xd2511f5394237827 */ /* 0x000fe200078e00ff */
[----:B------:R-:W5:Y:S01]  /*0940*/  LDG.E.128 R120, desc[UR4][R2.64+0x800] ;  /* 0x0008000402787981 */ /* 0x000f62000c1e1d00 */
[C---:B------:R-:W-:Y:S01]  /*0950*/  PRMT R157, R20.reuse, 0x7632, R157 ;  /* 0x00007632149d7816 */ /* 0x040fe2000000009d */
[----:B------:R-:W-:Y:S01]  /*0960*/  ULDC.64 UR8, c[0x0][0x228] ;  /* 0x00008a0000087ab9 */ /* 0x000fe20000000a00 */
[----:B------:R-:W-:Y:S01]  /*0970*/  SHF.L.U32 R26, R20, 0x10, RZ ;  /* 0x00000010141a7819 */ /* 0x000fe200000006ff */
[----:B------:R-:W5:Y:S01]  /*0980*/  LDG.E.128 R116, desc[UR4][R2.64+0xa00] ;  /* 0x000a000402747981 */ /* 0x000f62000c1e1d00 */
[C---:B------:R-:W-:Y:S01]  /*0990*/  PRMT R159, R22.reuse, 0x7632, R159 ;  /* 0x00007632169f7816 */ /* 0x040fe2000000009f */
[----:B------:R-:W-:Y:S01]  /*09a0*/  IMAD.U32 R24, R22, 0x10000, RZ ;  /* 0x0001000016187824 */ /* 0x000fe200078e00ff */
[----:B------:R-:W-:Y:S01]  /*09b0*/  PRMT R160, R23, 0x7632, R160 ;  /* 0x0000763217a07816 */ /* 0x000fe200000000a0 */
[----:B------:R-:W5:Y:S01]  /*09c0*/  LDG.E.128 R112, desc[UR4][R2.64+0xc00] ;  /* 0x000c000402707981 */ /* 0x000f62000c1e1d00 */
[----:B------:R-:W-:Y:S01]  /*09d0*/  PRMT R161, R16, 0x7632, R161 ;  /* 0x0000763210a17816 */ /* 0x000fe200000000a1 */
[----:B------:R-:W-:Y:S01]  /*09e0*/  IMAD.HI.U32 R37, R146, -0x326172a9, RZ ;  /* 0xcd9e8d5792257827 */ /* 0x000fe200078e00ff */
[----:B------:R-:W-:Y:S01]  /*09f0*/  PRMT R163, R18, 0x7632, R163 ;  /* 0x0000763212a37816 */ /* 0x000fe200000000a3 */
[----:B------:R0:W5:Y:S01]  /*0a00*/  LDG.E.128 R108, desc[UR4][R2.64+0xe00] ;  /* 0x000e0004026c7981 */ /* 0x000162000c1e1d00 */
[----:B------:R-:W-:Y:S01]  /*0a10*/  PRMT R164, R19, 0x7632, R164 ;  /* 0x0000763213a47816 */ /* 0x000fe200000000a4 */
[----:B------:R-:W-:Y:S01]  /*0a20*/  IMAD.U32 R22, R16, 0x10000, RZ ;  /* 0x0001000010167824 */ /* 0x000fe200078e00ff */
[C---:B------:R-:W-:Y:S01]  /*0a30*/  PRMT R167, R14.reuse, 0x7632, R167 ;  /* 0x000076320ea77816 */ /* 0x040fe200000000a7 */
[----:B------:R-:W-:Y:S01]  /*0a40*/  IMAD.U32 R16, R14, 0x10000, RZ ;  /* 0x000100000e107824 */ /* 0x000fe200078e00ff */
[----:B------:R-:W-:Y:S01]  /*0a50*/  PRMT R169, R8, 0x7632, R169 ;  /* 0x0000763208a97816 */ /* 0x000fe200000000a9 */
[----:B------:R-:W-:Y:S01]  /*0a60*/  BSSY B0, `(.L_x_20309) ;  /* 0x000304f000007945 */ /* 0x000fe20003800000 */
[----:B------:R-:W-:Y:S01]  /*0a70*/  PRMT R172, R11, 0x7632, R172 ;  /* 0x000076320bac7816 */ /* 0x000fe200000000ac */
[----:B------:R-:W-:Y:S01]  /*0a80*/  IMAD.U32 R31, R31, 0x10000, RZ ;  /* 0x000100001f1f7824 */ /* 0x000fe200078e00ff */
[----:B------:R-:W-:Y:S01]  /*0a90*/  PRMT R173, R4, 0x7632, R173 ;  /* 0x0000763204ad7816 */ /* 0x000fe200000000ad */
[----:B0-----:R-:W-:Y:S01]  /*0aa0*/  IMAD R2, R41, -0x326172a9, RZ ;  /* 0xcd9e8d5729027824 */ /* 0x001fe200078e02ff */
        /* <DEDUP_REMOVED lines=8> */
[----:B------:R-:W-:Y:S01]  /*0b30*/  SHF.L.U32 R20, R18, 0x10, RZ ;  /* 0x0000001012147819 */ /* 0x000fe200000006ff */
[C---:B------:R-:W-:Y:S01]  /*0b40*/  IMAD.U32 R18, R12.reuse, 0x10000, RZ ;  /* 0x000100000c127824 */ /* 0x040fe200078e00ff */
[----:B------:R-:W-:Y:S01]  /*0b50*/  PRMT R165, R12, 0x7632, R165 ;  /* 0x000076320ca57816 */ /* 0x000fe200000000a5 */
[C---:B------:R-:W-:Y:S01]  /*0b60*/  IMAD.U32 R12, R10.reuse, 0x10000, RZ ;  /* 0x000100000a0c7824 */ /* 0x040fe200078e00ff */
[C---:B------:R-:W-:Y:S01]  /*0b70*/  PRMT R168, R15.reuse, 0x7632, R168 ;  /* 0x000076320fa87816 */ /* 0x040fe200000000a8 */
[----:B------:R-:W-:Y:S01]  /*0b80*/  IMAD.U32 R15, R15, 0x10000, RZ ;  /* 0x000100000f0f7824 */ /* 0x000fe200078e00ff */
[----:B------:R-:W-:Y:S01]  /*0b90*/  PRMT R171, R10, 0x7632, R171 ;  /* 0x000076320aab7816 */ /* 0x000fe200000000ab */
[----:B------:R-:W-:Y:S01]  /*0ba0*/  IMAD.U32 R10, R4, 0x10000, RZ ;  /* 0x00010000040a7824 */ /* 0x000fe200078e00ff */
[----:B------:R-:W-:Y:S01]  /*0bb0*/  PRMT R177, R36, 0x7632, R177 ;  /* 0x0000763224b17816 */ /* 0x000fe200000000b1 */
[----:B------:R-:W-:Y:S01]  /*0bc0*/  IMAD.U32 R4, R38, 0x10000, RZ ;  /* 0x0001000026047824 */ /* 0x000fe200078e00ff */
[----:B------:R-:W-:Y:S01]  /*0bd0*/  PRMT R180, R39, 0x7632, R180 ;  /* 0x0000763227b47816 */ /* 0x000fe200000000b4 */
[----:B------:R-:W-:Y:S01]  /*0be0*/  ULDC.U8 UR16, c[0x0][0x2a0] ;  /* 0x0000a80000107ab9 */ /* 0x000fe20000000000 */
[----:B------:R-:W-:Y:S01]  /*0bf0*/  SHF.L.U32 R14, R8, 0x10, RZ ;  /* 0x00000010080e7819 */ /* 0x000fe200000006ff */
[----:B------:R-:W-:Y:S01]  /*0c00*/  IMAD R146, R146, -0x326172a9, RZ ;  /* 0xcd9e8d5792927824 */ /* 0x000fe200078e02ff */
[----:B------:R-:W-:Y:S01]  /*0c10*/  ISETP.NE.U32.AND P0, PT, RZ, UR8, PT ;  /* 0x00000008ff007c0c */ /* 0x000fe2000bf05070 */
[----:B------:R-:W-:Y:S01]  /*0c20*/  IMAD R148, R148, -0x2daee0ad, RZ ;  /* 0xd2511f5394947824 */ /* 0x000fe200078e02ff */
[----:B------:R-:W-:Y:S01]  /*0c30*/  SHF.L.U32 R8, R6, 0x10, RZ ;  /* 0x0000001006087819 */ /* 0x000fe200000006ff */
[----:B------:R-:W-:Y:S01]  /*0c40*/  IMAD.U32 R6, R36, 0x10000, RZ ;  /* 0x0001000024067824 */ /* 0x000fe200078e00ff */
[----:B------:R-:W-:Y:S01]  /*0c50*/  LOP3.LUT R0, R35, UR40, R0, 0x96, !PT ;  /* 0x0000002823007c12 */ /* 0x000fe2000f8e9600 */
[----:B------:R-:W-:Y:S01]  /*0c60*/  IMAD.MOV.U32 R147, RZ, RZ, RZ ;  /* 0x000000ffff937224 */ /* 0x000fe200078e00ff */
[----:B------:R-:W-:Y:S01]  /*0c70*/  SHF.L.U32 R23, R23, 0x10, RZ ;  /* 0x0000001017177819 */ /* 0x000fe200000006ff */
[----:B------:R-:W-:Y:S01]  /*0c80*/  IMAD.U32 R149, R149, 0x10000, RZ ;  /* 0x0001000095957824 */ /* 0x000fe200078e00ff */
[----:B------:R-:W-:Y:S01]  /*0c90*/  SHF.L.U32 R11, R11, 0x10, RZ ;  /* 0x000000100b0b7819 */ /* 0x000fe200000006ff */
[----:B------:R-:W-:Y:S01]  /*0ca0*/  IMAD.U32 R151, R151, 0x10000, RZ ;  /* 0x0001000097977824 */ /* 0x000fe200078e00ff */
[----:B------:R-:W-:Y:S01]  /*0cb0*/  LOP3.LUT R2, R37, UR39, R2, 0x96, !PT ;  /* 0x0000002725027c12 */ /* 0x000fe2000f8e9602 */
[----:B------:R-:W-:Y:S01]  /*0cc0*/  IMAD.U32 R152, R152, 0x10000, RZ ;  /* 0x0001000098987824 */ /* 0x000fe200078e00ff */
[----:B------:R-:W-:Y:S01]  /*0cd0*/  MOV R35, R45 ;  /* 0x0000002d00237202 */ /* 0x000fe20000000f00 */
[----:B------:R-:W-:Y:S01]  /*0ce0*/  IMAD.U32 R154, R154, 0x10000, RZ ;  /* 0x000100009a9a7824 */ /* 0x000fe200078e00ff */
[----:B------:R-:W-:Y:S01]  /*0cf0*/  LOP3.LUT R196, R196, 0x3, RZ, 0xc0, !PT ;  /* 0x00000003c4c47812 */ /* 0x000fe200078ec0ff */
        /* <DEDUP_REMOVED lines=26> */
[----:B------:R-:W-:Y:S01]  /*0ea0*/  IMAD.U32 R175, R175, 0x10000, RZ ;  /* 0x00010000afaf7824 */ /* 0x000fe200078e00ff */
[----:B------:R-:W-:Y:S01]  /*0eb0*/  UISETP.NE.AND UP0, UPT, UR16, URZ, UPT ;  /* 0x0000003f1000728c */ /* 0x000fe2000bf05270 */
[----:B------:R-:W-:Y:S01]  /*0ec0*/  IMAD.U32 R176, R176, 0x10000, RZ ;  /* 0x00010000b0b07824 */ /* 0x000fe200078e00ff */
[----:B------:R-:W-:Y:S01]  /*0ed0*/  ULDC UR21, c[0x0][0x218] ;  /* 0x0000860000157ab9 */ /* 0x000fe20000000800 */
[----:B------:R-:W-:Y:S01]  /*0ee0*/  IMAD.U32 R178, R178, 0x10000, RZ ;  /* 0x00010000b2b27824 */ /* 0x000fe200078e00ff */
[----:B------:R-:W-:Y:S01]  /*0ef0*/  ULDC UR22, c[0x0][0x2d8] ;  /* 0x0000b60000167ab9 */ /* 0x000fe20000000800 */
[----:B------:R-:W-:Y:S01]  /*0f00*/  IMAD.U32 R179, R179, 0x10000, RZ ;  /* 0x00010000b3b37824 */ /* 0x000fe200078e00ff */
[----:B------:R-:W-:Y:S01]  /*0f10*/  ULDC.64 UR8, c[0x0][0x228] ;  /* 0x00008a0000087ab9 */ /* 0x000fe20000000a00 */
[----:B------:R-:W-:Y:S01]  /*0f20*/  ULDC.64 UR10, c[0x0][0x230] ;  /* 0x00008c00000a7ab9 */ /* 0x000fe20000000a00 */
[----:B------:R-:W-:Y:S01]  /*0f30*/  ULDC.64 UR12, c[0x0][0x238] ;  /* 0x00008e00000c7ab9 */ /* 0x000fe20000000a00 */
[----:B------:R-:W-:Y:S01]  /*0f40*/  ULDC.64 UR14, c[0x0][0x240] ;  /* 0x00009000000e7ab9 */ /* 0x000fe20000000a00 */
[----:B------:R-:W-:Y:S01]  /*0f50*/  ULDC.64 UR16, c[0x0][0x248] ;  /* 0x0000920000107ab9 */ /* 0x000fe20000000a00 */
[----:B------:R-:W-:-:S05]  /*0f60*/  ULDC.64 UR18, c[0x0][0x2b8] ;  /* 0x0000ae0000127ab9 */ /* 0x000fca0000000a00 */
.L_x_21343:
[----:B---3--:R-:W0:Y:S01]  /*0f70*/  @P0 LDC.64 R42, c[0x0][0x228] ;  /* 0x00008a00ff2a0b82 */ /* 0x008e220000000a00 */
        /* <DEDUP_REMOVED lines=12> */
[----:B-1----:R-:W-:Y:S02]  /*1040*/  IMAD.WIDE.U32 R36, R205, 0x10, R140 ;  /* 0x00000010cd247825 */ /* 0x002fe400078e008c */
[----:B------:R0:W5:Y:S04]  /*1050*/  @P1 LDG.E.128 R100, desc[UR4][R40.64+0x10] ;  /* 0x0000100428641981 */ /* 0x000168000c1e1d00 */
[----:B------:R0:W5:Y:S04]  /*1060*/  @P0 LDG.E.128 R96, desc[UR4][R42.64] ;  /* 0x000000042a600981 */ /* 0x000168000c1e1d00 */
[----:B------:R-:W5:Y:S01]  /*1070*/  LDG.E.128 R36, desc[UR4][R36.64] ;  /* 0x0000000424247981 */ /* 0x000f62000c1e1d00 */
        /* <DEDUP_REMOVED lines=12> */
.L_x_20311:
[----:B------:R-:W-:-:S07]  /*1140*/  IMAD.MOV.U32 R48, RZ, RZ, R146 ;  /* 0x000000ffff307224 */ /* 0x000fce00078e0092 */
.L_x_20312:
[----:B------:R-:W-:Y:S05]  /*1150*/  BSYNC B1 ;  /* 0x0000000000017941 */ /* 0x000fea0003800000 */
.L_x_20310:
        /* <DEDUP_REMOVED lines=16> */
.L_x_20316:
[----:B------:R-:W-:Y:S05]  /*1260*/  BSYNC B2 ;  /* 0x0000000000027941 */ /* 0x000fea0003800000 */
.L_x_20315:
        /* <DEDUP_REMOVED lines=44> */
.L_x_20314:
[----:B------:R-:W-:Y:S05]  /*1530*/  BSYNC B1 ;  /* 0x0000000000017941 */ /* 0x000fea0003800000 */
.L_x_20313:
[----:B------:R-:W0:Y:S01]  /*1540*/  LDC R200, c[0x0][0x298] ;  /* 0x0000a600ffc87b82 */ /* 0x000e220000000800 */
[----:B------:R-:W-:Y:S01]  /*1550*/  ISETP.NE.U32.AND P2, PT, RZ, UR8, PT ;  /* 0x00000008ff007c0c */ /* 0x000fe2000bf45070 */
[----:B------:R-:W-:Y:S01]  /*1560*/  IMAD.MOV.U32 R198, RZ, RZ, 0x2f800000 ;  /* 0x2f800000ffc67424 */ /* 0x000fe200078e00ff */
[----:B------:R-:W-:Y:S01]  /*1570*/  I2FP.F32.U32 R41, R48 ;  /* 0x0000003000297245 */ /* 0x000fe20000201000 */
[C---:B-----5:R-:W-:Y:S01]  /*1580*/  IMAD.U32 R43, R36.reuse, 0x10000, RZ ;  /* 0x00010000242b7824 */ /* 0x060fe200078e00ff */
[----:B------:R-:W-:Y:S02]  /*1590*/  ISETP.NE.AND.EX P2, PT, RZ, UR9, PT, P2 ;  /* 0x00000009ff007c0c */ /* 0x000fe4000bf45320 */
[----:B------:R-:W-:Y:S01]  /*15a0*/  PRMT R36, R36, 0x7632, R36 ;  /* 0x0000763224247816 */ /* 0x000fe20000000024 */
        /* <DEDUP_REMOVED lines=12> */
.L_x_20317:
        /* <DEDUP_REMOVED lines=12> */
.L_x_20320:
[----:B------:R-:W-:-:S07]  /*1730*/  MOV R49, R146 ;  /* 0x0000009200317202 */ /* 0x000fce0000000f00 */
.L_x_20321:
[----:B------:R-:W-:Y:S05]  /*1740*/  BSYNC B1 ;  /* 0x0000000000017941 */ /* 0x000fea0003800000 */
.L_x_20319:
        /* <DEDUP_REMOVED lines=16> */
.L_x_20325:
[----:B------:R-:W-:Y:S05]  /*1850*/  BSYNC B2 ;  /* 0x0000000000027941 */ /* 0x000fea0003800000 */
.L_x_20324:
        /* <DEDUP_REMOVED lines=44> */
.L_x_20323:
[----:B------:R-:W-:Y:S05]  /*1b20*/  BSYNC B1 ;  /* 0x0000000000017941 */ /* 0x000fea0003800000 */
.L_x_20322:
        /* <DEDUP_REMOVED lines=9> */
.L_x_20318:
        /* <DEDUP_REMOVED lines=12> */
.L_x_20327:
[----:B------:R-:W-:-:S07]  /*1c80*/  IMAD.MOV.U32 R49, RZ, RZ, R146 ;  /* 0x000000ffff317224 */ /* 0x000fce00078e0092 */
.L_x_20328:
[----:B------:R-:W-:Y:S05]  /*1c90*/  BSYNC B1 ;  /* 0x0000000000017941 */ /* 0x000fea0003800000 */
.L_x_20326:
        /* <DEDUP_REMOVED lines=16> */
.L_x_20332:
[----:B------:R-:W-:Y:S05]  /*1da0*/  BSYNC B2 ;  /* 0x0000000000027941 */ /* 0x000fea0003800000 */
.L_x_20331:
        /* <DEDUP_REMOVED lines=44> */
.L_x_20330:
[----:B------:R-:W-:Y:S05]  /*2070*/  BSYNC B1 ;  /* 0x0000000000017941 */ /* 0x000fea0003800000 */
.L_x_20329:
        /* <DEDUP_REMOVED lines=13> */
.L_x_20333:
        /* <DEDUP_REMOVED lines=12> */
.L_x_20336:
[----:B------:R-:W-:-:S07]  /*2210*/  IMAD.MOV.U32 R50, RZ, RZ, R146 ;  /* 0x000000ffff327224 */ /* 0x000fce00078e0092 */
.L_x_20337:
[----:B------:R-:W-:Y:S05]  /*2220*/  BSYNC B1 ;  /* 0x0000000000017941 */ /* 0x000fea0003800000 */
.L_x_20335:
        /* <DEDUP_REMOVED lines=16> */
.L_x_20341:
[----:B------:R-:W-:Y:S05]  /*2330*/  BSYNC B2 ;  /* 0x0000000000027941 */ /* 0x000fea0003800000 */
.L_x_20340:
        /* <DEDUP_REMOVED lines=44> */
.L_x_20339:
[----:B------:R-:W-:Y:S05]  /*2600*/  BSYNC B1 ;  /* 0x0000000000017941 */ /* 0x000fea0003800000 */
.L_x_20338:
        /* <DEDUP_REMOVED lines=10> */
.L_x_20334:
        /* <DEDUP_REMOVED lines=12> */
.L_x_20343:
[----:B------:R-:W-:-:S07]  /*2770*/  IMAD.MOV.U32 R50, RZ, RZ, R146 ;  /* 0x000000ffff327224 */ /* 0x000fce00078e0092 */
.L_x_20344:
[----:B------:R-:W-:Y:S05]  /*2780*/  BSYNC B1 ;  /* 0x0000000000017941 */ /* 0x000fea0003800000 */
.L_x_20342:
        /* <DEDUP_REMOVED lines=16> */
.L_x_20348:
[----:B------:R-:W-:Y:S05]  /*2890*/  BSYNC B2 ;  /* 0x0000000000027941 */ /* 0x000fea0003800000 */
.L_x_20347:
        /* <DEDUP_REMOVED lines=44> */
.L_x_20346:
[----:B------:R-:W-:Y:S05]  /*2b60*/  BSYNC B1 ;  /* 0x0000000000017941 */ /* 0x000fea0003800000 */
.L_x_20345:
        /* <DEDUP_REMOVED lines=14> */
.L_x_20349:
        /* <DEDUP_REMOVED lines=12> */
.L_x_20352:
[----:B------:R-:W-:-:S07]  /*2d10*/  IMAD.MOV.U32 R51, RZ, RZ, R146 ;  /* 0x000000ffff337224 */ /* 0x000fce00078e0092 */
.L_x_20353:
[----:B------:R-:W-:Y:S05]  /*2d20*/  BSYNC B1 ;  /* 0x0000000000017941 */ /* 0x000fea0003800000 */
.L_x_20351:
        /* <DEDUP_REMOVED lines=16> */
.L_x_20357:
[----:B------:R-:W-:Y:S05]  /*2e30*/  BSYNC B2 ;  /* 0x0000000000027941 */ /* 0x000fea0003800000 */
.L_x_20356:
        /* <DEDUP_REMOVED lines=44> */
.L_x_20355:
[----:B------:R-:W-:Y:S05]  /*3100*/  BSYNC B1 ;  /* 0x0000000000017941 */ /* 0x000fea0003800000 */
.L_x_20354:
        /* <DEDUP_REMOVED lines=9> */
.L_x_20350:
        /* <DEDUP_REMOVED lines=12> */
.L_x_20359:
[----:B------:R-:W-:-:S07]  /*3260*/  MOV R51, R146 ;  /* 0x0000009200337202 */ /* 0x000fce0000000f00 */
.L_x_20360:
[----:B------:R-:W-:Y:S05]  /*3270*/  BSYNC B1 ;  /* 0x0000000000017941 */ /* 0x000fea0003800000 */
.L_x_20358:
        /* <DEDUP_REMOVED lines=16> */
.L_x_20364:
[----:B------:R-:W-:Y:S05]  /*3380*/  BSYNC B2 ;  /* 0x0000000000027941 */ /* 0x000fea0003800000 */
.L_x_20363:
        /* <DEDUP_REMOVED lines=44> */
.L_x_20362:
[----:B------:R-:W-:Y:S05]  /*3650*/  BSYNC B1 ;  /* 0x0000000000017941 */ /* 0x000fea0003800000 */
.L_x_20361:
        /* <DEDUP_REMOVED lines=13> */
.L_x_20365:
        /* <DEDUP_REMOVED lines=12> */
.L_x_20368:
[----:B------:R-:W-:-:S07]  /*37f0*/  MOV R47, R146 ;  /* 0x00000092002f7202 */ /* 0x000fce0000000f00 */
.L_x_20369:
[----:B------:R-:W-:Y:S05]  /*3800*/  BSYNC B1 ;  /* 0x0000000000017941 */ /* 0x000fea0003800000 */
.L_x_20367:
        /* <DEDUP_REMOVED lines=16> */
.L_x_20373:
[----:B------:R-:W-:Y:S05]  /*3910*/  BSYNC B2 ;  /* 0x0000000000027941 */ /* 0x000fea0003800000 */
.L_x_20372:
        /* <DEDUP_REMOVED lines=44> */
.L_x_20371:
[----:B------:R-:W-:Y:S05]  /*3be0*/  BSYNC B1 ;  /* 0x0000000000017941 */ /* 0x000fea0003800000 */
.L_x_20370:
        /* <DEDUP_REMOVED lines=10> */
.L_x_20366:
        /* <DEDUP_REMOVED lines=12> */
.L_x_20375:
[----:B------:R-:W-:-:S07]  /*3d50*/  IMAD.MOV.U32 R47, RZ, RZ, R146 ;  /* 0x000000ffff2f7224 */ /* 0x000fce00078e0092 */
.L_x_20376:
[----:B------:R-:W-:Y:S05]  /*3d60*/  BSYNC B1 ;  /* 0x0000000000017941 */ /* 0x000fea0003800000 */
.L_x_20374:
        /* <DEDUP_REMOVED lines=16> */
.L_x_20380:
[----:B------:R-:W-:Y:S05]  /*3e70*/  BSYNC B2 ;  /* 0x0000000000027941 */ /* 0x000fea0003800000 */
.L_x_20379:
        /* <DEDUP_REMOVED lines=44> */
.L_x_20378:
[----:B------:R-:W-:Y:S05]  /*4140*/  BSYNC B1 ;  /* 0x0000000000017941 */ /* 0x000fea0003800000 */
.L_x_20377:
        /* <DEDUP_REMOVED lines=14> */
.L_x_20381:
        /* <DEDUP_REMOVED lines=12> */
.L_x_20384:
[----:B------:R-:W-:-:S07]  /*42f0*/  IMAD.MOV.U32 R51, RZ, RZ, R146 ;  /* 0x000000ffff337224 */ /* 0x000fce00078e0092 */
.L_x_20385:
[----:B------:R-:W-:Y:S05]  /*4300*/  BSYNC B1 ;  /* 0x0000000000017941 */ /* 0x000fea0003800000 */
.L_x_20383:
        /* <DEDUP_REMOVED lines=16> */
.L_x_20389:
[----:B------:R-:W-:Y:S05]  /*4410*/  BSYNC B2 ;  /* 0x0000000000027941 */ /* 0x000fea0003800000 */
.L_x_20388:
        /* <DEDUP_REMOVED lines=44> */
.L_x_20387:
[----:B------:R-:W-:Y:S05]  /*46e0*/  BSYNC B1 ;  /* 0x0000000000017941 */ /* 0x000fea0003800000 */
.L_x_20386:
        /* <DEDUP_REMOVED lines=9> */
.L_x_20382:
        /* <DEDUP_REMOVED lines=12> */
.L_x_20391:
[----:B------:R-:W-:-:S07]  /*4840*/  IMAD.MOV.U32 R51, RZ, RZ, R146 ;  /* 0x000000ffff337224 */ /* 0x000fce00078e0092 */
.L_x_20392:
[----:B------:R-:W-:Y:S05]  /*4850*/  BSYNC B1 ;  /* 0x0000000000017941 */ /* 0x000fea0003800000 */
.L_x_20390:
        /* <DEDUP_REMOVED lines=16> */
.L_x_20396:
[----:B------:R-:W-:Y:S05]  /*4960*/  BSYNC B2 ;  /* 0x0000000000027941 */ /* 0x000fea0003800000 */
.L_x_20395:
        /* <DEDUP_REMOVED lines=44> */
.L_x_20394:
[----:B------:R-:W-:Y:S05]  /*4c30*/  BSYNC B1 ;  /* 0x0000000000017941 */ /* 0x000fea0003800000 */
.L_x_20393:
        /* <DEDUP_REMOVED lines=12> */
.L_x_20397:
        /* <DEDUP_REMOVED lines=12> */
.L_x_20400:
[----:B------:R-:W-:-:S07]  /*4dc0*/  IMAD.MOV.U32 R38, RZ, RZ, R146 ;  /* 0x000000ffff267224 */ /* 0x000fce00078e0092 */
.L_x_20401:
[----:B------:R-:W-:Y:S05]  /*4dd0*/  BSYNC B1 ;  /* 0x0000000000017941 */ /* 0x000fea0003800000 */
.L_x_20399:
        /* <DEDUP_REMOVED lines=16> */
.L_x_20405:
[----:B------:R-:W-:Y:S05]  /*4ee0*/  BSYNC B2 ;  /* 0x0000000000027941 */ /* 0x000fea0003800000 */
.L_x_20404:
        /* <DEDUP_REMOVED lines=44> */
.L_x_20403:
[----:B------:R-:W-:Y:S05]  /*51b0*/  BSYNC B1 ;  /* 0x0000000000017941 */ /* 0x000fea0003800000 */
.L_x_20402:
        /* <DEDUP_REMOVED lines=10> */
.L_x_20398:
        /* <DEDUP_REMOVED lines=12> */
.L_x_20407:
[----:B------:R-:W-:-:S07]  /*5320*/  MOV R38, R146 ;  /* 0x0000009200267202 */ /* 0x000fce0000000f00 */
.L_x_20408:
[----:B------:R-:W-:Y:S05]  /*5330*/  BSYNC B1 ;  /* 0x0000000000017941 */ /* 0x000fea0003800000 */
.L_x_20406:
        /* <DEDUP_REMOVED lines=16> */
.L_x_20412:
[----:B------:R-:W-:Y:S05]  /*5440*/  BSYNC B2 ;  /* 0x0000000000027941 */ /* 0x000fea0003800000 */
.L_x_20411:
        /* <DEDUP_REMOVED lines=44> */
.L_x_20410:
[----:B------:R-:W-:Y:S05]  /*5710*/  BSYNC B1 ;  /* 0x0000000000017941 */ /* 0x000fea0003800000 */
.L_x_20409:
        /* <DEDUP_REMOVED lines=13> */
.L_x_20413:
        /* <DEDUP_REMOVED lines=12> */
.L_x_20416:
[----:B------:R-:W-:-:S07]  /*58b0*/  MOV R41, R146 ;  /* 0x0000009200297202 */ /* 0x000fce0000000f00 */
.L_x_20417:
[----:B------:R-:W-:Y:S05]  /*58c0*/  BSYNC B1 ;  /* 0x0000000000017941 */ /* 0x000fea0003800000 */
.L_x_20415:
        /* <DEDUP_REMOVED lines=16> */
.L_x_20421:
[----:B------:R-:W-:Y:S05]  /*59d0*/  BSYNC B2 ;  /* 0x0000000000027941 */ /* 0x000fea0003800000 */
.L_x_20420:
        /* <DEDUP_REMOVED lines=44> */
.L_x_20419:
[----:B------:R-:W-:Y:S05]  /*5ca0*/  BSYNC B1 ;  /* 0x0000000000017941 */ /* 0x000fea0003800000 */
.L_x_20418:
        /* <DEDUP_REMOVED lines=9> */
.L_x_20414:
        /* <DEDUP_REMOVED lines=12> */
.L_x_20423:
[----:B------:R-:W-:-:S07]  /*5e00*/  IMAD.MOV.U32 R41, RZ, RZ, R146 ;  /* 0x000000ffff297224 */ /* 0x000fce00078e0092 */
.L_x_20424:
[----:B------:R-:W-:Y:S05]  /*5e10*/  BSYNC B1 ;  /* 0x0000000000017941 */ /* 0x000fea0003800000 */
.L_x_20422:
        /* <DEDUP_REMOVED lines=16> */
.L_x_20428:
[----:B------:R-:W-:Y:S05]  /*5f20*/  BSYNC B2 ;  /* 0x0000000000027941 */ /* 0x000fea0003800000 */
.L_x_20427:
        /* <DEDUP_REMOVED lines=44> */
.L_x_20426:
[----:B------:R-:W-:Y:S05]  /*61f0*/  BSYNC B1 ;  /* 0x0000000000017941 */ /* 0x000fea0003800000 */
.L_x_20425:
        /* <DEDUP_REMOVED lines=12> */
.L_x_20429:
        /* <DEDUP_REMOVED lines=12> */
.L_x_20432:
[----:B------:R-:W-:-:S07]  /*6380*/  IMAD.MOV.U32 R52, RZ, RZ, R146 ;  /* 0x000000ffff347224 */ /* 0x000fce00078e0092 */
.L_x_20433:
[----:B------:R-:W-:Y:S05]  /*6390*/  BSYNC B1 ;  /* 0x0000000000017941 */ /* 0x000fea0003800000 */
.L_x_20431:
        /* <DEDUP_REMOVED lines=18> */
.L_x_20437:
[----:B------:R-:W-:Y:S05]  /*64c0*/  BSYNC B2 ;  /* 0x0000000000027941 */ /* 0x000fea0003800000 */
.L_x_20436:
        /* <DEDUP_REMOVED lines=44> */
.L_x_20435:
[----:B------:R-:W-:Y:S05]  /*6790*/  BSYNC B1 ;  /* 0x0000000000017941 */ /* 0x000fea0003800000 */
.L_x_20434:
        /* <DEDUP_REMOVED lines=10> */
.L_x_20430:
[----:B------:R-:W-:Y:S01]  /*6840*/  P2R R40, PR, RZ, 0x4 ;  /* 0x00000004ff287803 */ /* 0x000fe20000000000 */
[----:B------:R-:W0:Y:S01]  /*6850*/  @P1 LDC.64 R42, c[0x0][0x230] ;  /* 0x00008c00ff2a1b82 */ /* 0x000e220000000a00 */
[----:B------:R-:W-:Y:S01]  /*6860*/  ISETP.NE.AND P2, PT, R46, RZ, PT ;  /* 0x000000ff2e00720c */ /* 0x000fe20003f45270 */
[----:B------:R-:W-:Y:S01]  /*6870*/  VIADD R197, R205, 0x20 ;  /* 0x00000020cdc57836 */ /* 0x000fe20000000000 */
[----:B------:R-:W-:Y:S02]  /*6880*/  SEL R39, RZ, 0x1000000, P5 ;  /* 0x01000000ff277807 */ /* 0x000fe40002800000 */
[----:B------:R-:W-:Y:S02]  /*6890*/  SEL R37, RZ, 0x10000, P4 ;  /* 0x00010000ff257807 */ /* 0x000fe40002000000 */
[----:B------:R-:W-:Y:S02]  /*68a0*/  SEL R38, RZ, 0x100, P3 ;  /* 0x00000100ff267807 */ /* 0x000fe40001800000 */
[----:B------:R-:W-:-:S02]  /*68b0*/  SEL R36, RZ, 0x1, P2 ;  /* 0x00000001ff247807 */ /* 0x000fc40001000000 */
[----:B------:R-:W-:Y:S02]  /*68c0*/  ISETP.NE.AND P4, PT, R49, RZ, PT ;  /* 0x000000ff3100720c */ /* 0x000fe40003f85270 */
[----:B------:R-:W-:Y:S01]  /*68d0*/  ISETP.NE.AND P3, PT, R50, RZ, PT ;  /* 0x000000ff3200720c */ /* 0x000fe20003f65270 */
[----:B------:R-:W-:Y:S01]  /*68e0*/  IMAD.SHL.U32 R50, R205, 0x8, RZ ;  /* 0x00000008cd327824 */ /* 0x000fe200078e00ff */
[----:B------:R-:W-:Y:S02]  /*68f0*/  ISETP.NE.AND P5, PT, R47, RZ, PT ;  /* 0x000000ff2f00720c */ /* 0x000fe40003fa5270 */
[----:B------:R-:W-:Y:S01]  /*6900*/  LOP3.LUT R38, R38, R39, R37, 0xfe, !PT ;  /* 0x0000002726267212 */ /* 0x000fe200078efe25 */
[----:B------:R-:W-:Y:S01]  /*6910*/  IMAD.WIDE.U32 R36, R36, 0x1000000, RZ ;  /* 0x0100000024247825 */ /* 0x000fe200078e00ff */
[----:B------:R-:W-:Y:S02]  /*6920*/  SEL R44, RZ, 0x1, P3 ;  /* 0x00000001ff2c7807 */ /* 0x000fe40001800000 */
[----:B------:R-:W-:-:S02]  /*6930*/  SEL R46, RZ, 0x1, P4 ;  /* 0x00000001ff2e7807 */ /* 0x000fc40002000000 */
[----:B------:R-:W-:Y:S01]  /*6940*/  SEL R39, RZ, 0x1, P5 ;  /* 0x00000001ff277807 */ /* 0x000fe20002800000 */
[----:B------:R-:W-:Y:S01]  /*6950*/  IMAD.WIDE.U32 R44, R44, 0x10000, RZ ;  /* 0x000100002c2c7825 */ /* 0x000fe200078e00ff */
[----:B------:R-:W-:Y:S02]  /*6960*/  ISETP.NE.AND P6, PT, R48, RZ, PT ;  /* 0x000000ff3000720c */ /* 0x000fe40003fc5270 */
[----:B------:R-:W-:Y:S01]  /*6970*/  LOP3.LUT R37, R37, R38, R39, 0xfe, !PT ;  /* 0x0000002625257212 */ /* 0x000fe200078efe27 */
[----:B------:R-:W-:Y:S01]  /*6980*/  IMAD.WIDE.U32 R46, R46, 0x100, RZ ;  /* 0x000001002e2e7825 */ /* 0x000fe200078e00ff */
[----:B------:R-:W-:Y:S02]  /*6990*/  LEA R38, P3, R205, UR12, 0x5 ;  /* 0x0000000ccd267c11 */ /* 0x000fe4000f8628ff */
[----:B------:R-:W-:Y:S01]  /*69a0*/  SHF.R.U32.HI R52, RZ, 0x1d, R205 ;  /* 0x0000001dff347819 */ /* 0x000fe200000116cd */
[----:B0-----:R-:W-:Y:S01]  /*69b0*/  @P1 IMAD.WIDE.U32 R42, R197, 0x20, R42 ;  /* 0x00000020c52a1825 */ /* 0x001fe200078e002a */
[----:B------:R-:W-:-:S02]  /*69c0*/  LOP3.LUT R36, R46, R36, R44, 0xfe, !PT ;  /* 0x000000242e247212 */ /* 0x000fc400078efe2c */
[----:B------:R-:W-:Y:S02]  /*69d0*/  LOP3.LUT R45, R47, R37, R45, 0xfe, !PT ;  /* 0x000000252f2d7212 */ /* 0x000fe400078efe2d */
[----:B------:R-:W-:Y:S02]  /*69e0*/  LEA.HI.X R39, R205, UR13, RZ, 0x5, P3 ;  /* 0x0000000dcd277c11 */ /* 0x000fe400098f2cff */
[----:B------:R-:W-:Y:S02]  /*69f0*/  SEL R37, RZ, 0x1, P6 ;  /* 0x00000001ff257807 */ /* 0x000fe40003000000 */
[----:B------:R-:W-:Y:S01]  /*6a00*/  IADD3 R46, P3, R50, UR14, RZ ;  /* 0x0000000e322e7c10 */ /* 0x000fe2000ff7e0ff */
[----:B------:R0:W-:Y:S01]  /*6a10*/  STG.E.128 desc[UR4][R38.64], R92 ;  /* 0x0000005c26007986 */ /* 0x0001e2000c101d04 */
[----:B------:R-:W-:Y:S02]  /*6a20*/  ISETP.NE.AND P2, PT, R40, RZ, PT ;  /* 0x000000ff2800720c */ /* 0x000fe40003f45270 */
[----:B------:R-:W-:Y:S01]  /*6a30*/  IADD3.X R47, R52, UR15, RZ, P3, !PT ;  /* 0x0000000f342f7c10 */ /* 0x000fe20009ffe4ff */
[----:B------:R-:W1:Y:S01]  /*6a40*/  @P0 LDC.64 R40, c[0x0][0x228] ;  /* 0x00008a00ff280b82 */ /* 0x000e620000000a00 */
[----:B------:R-:W-:Y:S01]  /*6a50*/  LOP3.LUT R44, R36, R37, RZ, 0xfc, !PT ;  /* 0x00000025242c7212 */ /* 0x000fe200078efcff */
[----:B------:R0:W-:Y:S01]  /*6a60*/  STG.E.128 desc[UR4][R38.64+0x10], R88 ;  /* 0x0000105826007986 */ /* 0x0001e2000c101d04 */
[----:B------:R-:W-:-:S03]  /*6a70*/  IMAD.WIDE.U32 R36, R197, 0x10, R140 ;  /* 0x00000010c5247825 */ /* 0x000fc600078e008c */
[----:B------:R0:W-:Y:S01]  /*6a80*/  STG.E.64 desc[UR4][R46.64], R44 ;  /* 0x0000002c2e007986 */ /* 0x0001e2000c101b04 */
[----:B-1----:R-:W-:Y:S01]  /*6a90*/  @P0 IMAD.WIDE.U32 R40, R197, 0x10, R40 ;  /* 0x00000010c5280825 */ /* 0x002fe200078e0028 */
[----:B0-----:R-:W-:Y:S06]  /*6aa0*/  @!P0 BRA `(.L_x_20438) ;  /* 0x0000000000508947 */ /* 0x001fec0003800000 */
[----:B------:R-:W-:Y:S02]  /*6ab0*/  SHF.L.U32 R38, R187, 0x10, RZ ;  /* 0x00000010bb267819 */ /* 0x000fe400000006ff */
        /* <DEDUP_REMOVED lines=19> */
.L_x_20438:
[----:B------:R1:W5:Y:S04]  /*6bf0*/  @P0 LDG.E.128 R96, desc[UR4][R40.64] ;  /* 0x0000000428600981 */ /* 0x000368000c1e1d00 */
[----:B------:R1:W5:Y:S04]  /*6c00*/  @P1 LDG.E.128 R104, desc[UR4][R42.64] ;  /* 0x000000042a681981 */ /* 0x000368000c1e1d00 */
[----:B------:R1:W5:Y:S04]  /*6c10*/  @P1 LDG.E.128 R100, desc[UR4][R42.64+0x10] ;  /* 0x000010042a641981 */ /* 0x000368000c1e1d00 */
[----:B0-----:R-:W5:Y:S01]  /*6c20*/  LDG.E.128 R36, desc[UR4][R36.64] ;  /* 0x0000000424247981 */ /* 0x001f62000c1e1d00 */
        /* <DEDUP_REMOVED lines=12> */
.L_x_20440:
[----:B------:R-:W-:-:S07]  /*6cf0*/  IMAD.MOV.U32 R48, RZ, RZ, R146 ;  /* 0x000000ffff307224 */ /* 0x000fce00078e0092 */
.L_x_20441:
[----:B------:R-:W-:Y:S05]  /*6d00*/  BSYNC B1 ;  /* 0x0000000000017941 */ /* 0x000fea0003800000 */
.L_x_20439:
        /* <DEDUP_REMOVED lines=16> */
.L_x_20445:
[----:B------:R-:W-:Y:S05]  /*6e10*/  BSYNC B2 ;  /* 0x0000000000027941 */ /* 0x000fea0003800000 */
.L_x_20444:
        /* <DEDUP_REMOVED lines=44> */
.L_x_20443:
[----:B------:R-:W-:Y:S05]  /*70e0*/  BSYNC B1 ;  /* 0x0000000000017941 */ /* 0x000fea0003800000 */
.L_x_20442:
        /* <DEDUP_REMOVED lines=15> */
.L_x_20446:
        /* <DEDUP_REMOVED lines=12> */
.L_x_20449:
[----:B------:R-:W-:-:S07]  /*72a0*/  IMAD.MOV.U32 R50, RZ, RZ, R146 ;  /* 0x000000ffff327224 */ /* 0x000fce00078e0092 */
.L_x_20450:
[----:B------:R-:W-:Y:S05]  /*72b0*/  BSYNC B1 ;  /* 0x0000000000017941 */ /* 0x000fea0003800000 */
.L_x_20448:
        /* <DEDUP_REMOVED lines=16> */
.L_x_20454:
[----:B------:R-:W-:Y:S05]  /*73c0*/  BSYNC B2 ;  /* 0x0000000000027941 */ /* 0x000fea0003800000 */
.L_x_20453:
        /* <DEDUP_REMOVED lines=44> */
.L_x_20452:
[----:B------:R-:W-:Y:S05]  /*7690*/  BSYNC B1 ;  /* 0x0000000000017941 */ /* 0x000fea0003800000 */
.L_x_20451:
        /* <DEDUP_REMOVED lines=9> */
.L_x_20447:
        /* <DEDUP_REMOVED lines=12> */
.L_x_20456:
[----:B------:R-:W-:-:S07]  /*77f0*/  MOV R50, R146 ;  /* 0x0000009200327202 */ /* 0x000fce0000000f00 */
.L_x_20457:
[----:B------:R-:W-:Y:S05]  /*7800*/  BSYNC B1 ;  /* 0x0000000000017941 */ /* 0x000fea0003800000 */
.L_x_20455:
        /* <DEDUP_REMOVED lines=16> */
.L_x_20461:
[----:B------:R-:W-:Y:S05]  /*7910*/  BSYNC B2 ;  /* 0x0000000000027941 */ /* 0x000fea0003800000 */
.L_x_20460:
        /* <DEDUP_REMOVED lines=44> */
.L_x_20459:
[----:B------:R-:W-:Y:S05]  /*7be0*/  BSYNC B1 ;  /* 0x0000000000017941 */ /* 0x000fea0003800000 */
.L_x_20458:
        /* <DEDUP_REMOVED lines=14> */
.L_x_20462:
        /* <DEDUP_REMOVED lines=12> */
.L_x_20465:
[----:B------:R-:W-:-:S07]  /*7d90*/  MOV R48, R146 ;  /* 0x0000009200307202 */ /* 0x000fce0000000f00 */
.L_x_20466:
[----:B------:R-:W-:Y:S05]  /*7da0*/  BSYNC B1 ;  /* 0x0000000000017941 */ /* 0x000fea0003800000 */
.L_x_20464:
        /* <DEDUP_REMOVED lines=16> */
.L_x_20470:
[----:B------:R-:W-:Y:S05]  /*7eb0*/  BSYNC B2 ;  /* 0x0000000000027941 */ /* 0x000fea0003800000 */
.L_x_20469:
        /* <DEDUP_REMOVED lines=44> */
.L_x_20468:
[----:B------:R-:W-:Y:S05]  /*8180*/  BSYNC B1 ;  /* 0x0000000000017941 */ /* 0x000fea0003800000 */
.L_x_20467:
        /* <DEDUP_REMOVED lines=10> */
.L_x_20463:
        /* <DEDUP_REMOVED lines=12> */
.L_x_20472:
[----:B------:R-:W-:-:S07]  /*82f0*/  IMAD.MOV.U32 R50, RZ, RZ, R146 ;  /* 0x000000ffff327224 */ /* 0x000fce00078e0092 */
.L_x_20473:
[----:B------:R-:W-:Y:S05]  /*8300*/  BSYNC B1 ;  /* 0x0000000000017941 */ /* 0x000fea0003800000 */
.L_x_20471:
        /* <DEDUP_REMOVED lines=16> */
.L_x_20477:
[----:B------:R-:W-:Y:S05]  /*8410*/  BSYNC B2 ;  /* 0x0000000000027941 */ /* 0x000fea0003800000 */
.L_x_20476:
        /* <DEDUP_REMOVED lines=44> */
.L_x_20475:
[----:B------:R-:W-:Y:S05]  /*86e0*/  BSYNC B1 ;  /* 0x0000000000017941 */ /* 0x000fea0003800000 */
.L_x_20474:
        /* <DEDUP_REMOVED lines=15> */
.L_x_20478:
        /* <DEDUP_REMOVED lines=12> */
.L_x_20481:
[----:B------:R-:W-:-:S07]  /*88a0*/  IMAD.MOV.U32 R50, RZ, RZ, R146 ;  /* 0x000000ffff327224 */ /* 0x000fce00078e0092 */
.L_x_20482:
[----:B------:R-:W-:Y:S05]  /*88b0*/  BSYNC B1 ;  /* 0x0000000000017941 */ /* 0x000fea0003800000 */
.L_x_20480:
        /* <DEDUP_REMOVED lines=16> */
.L_x_20486:
[----:B------:R-:W-:Y:S05]  /*89c0*/  BSYNC B2 ;  /* 0x0000000000027941 */ /* 0x000fea0003800000 */
.L_x_20485:
        /* <DEDUP_REMOVED lines=44> */
.L_x_20484:
[----:B------:R-:W-:Y:S05]  /*8c90*/  BSYNC B1 ;  /* 0x0000000000017941 */ /* 0x000fea0003800000 */
.L_x_20483:
        /* <DEDUP_REMOVED lines=9> */
.L_x_20479:
        /* <DEDUP_REMOVED lines=12> */
.L_x_20488:
[----:B------:R-:W-:-:S07]  /*8df0*/  IMAD.MOV.U32 R50, RZ, RZ, R146 ;  /* 0x000000ffff327224 */ /* 0x000fce00078e0092 */
.L_x_20489:
[----:B------:R-:W-:Y:S05]  /*8e00*/  BSYNC B1 ;  /* 0x0000000000017941 */ /* 0x000fea0003800000 */
.L_x_20487:
        /* <DEDUP_REMOVED lines=16> */
.L_x_20493:
[----:B------:R-:W-:Y:S05]  /*8f10*/  BSYNC B2 ;  /* 0x0000000000027941 */ /* 0x000fea0003800000 */
.L_x_20492:
        /* <DEDUP_REMOVED lines=44> */
.L_x_20491:
[----:B------:R-:W-:Y:S05]  /*91e0*/  BSYNC B1 ;  /* 0x0000000000017941 */ /* 0x000fea0003800000 */
.L_x_20490:
        /* <DEDUP_REMOVED lines=13> */
.L_x_20494:
        /* <DEDUP_REMOVED lines=12> */
.L_x_20497:
[----:B------:R-:W-:-:S07]  /*9380*/  IMAD.MOV.U32 R49, RZ, RZ, R146 ;  /* 0x000000ffff317224 */ /* 0x000fce00078e0092 */
.L_x_20498:
[----:B------:R-:W-:Y:S05]  /*9390*/  BSYNC B1 ;  /* 0x0000000000017941 */ /* 0x000fea0003800000 */
.L_x_20496:
        /* <DEDUP_REMOVED lines=16> */
.L_x_20502:
[----:B------:R-:W-:Y:S05]  /*94a0*/  BSYNC B2 ;  /* 0x0000000000027941 */ /* 0x000fea0003800000 */
.L_x_20501:
        /* <DEDUP_REMOVED lines=44> */
.L_x_20500:
[----:B------:R-:W-:Y:S05]  /*9770*/  BSYNC B1 ;  /* 0x0000000000017941 */ /* 0x000fea0003800000 */
.L_x_20499:
        /* <DEDUP_REMOVED lines=10> */
.L_x_20495:
        /* <DEDUP_REMOVED lines=12> */
.L_x_20504:
[----:B------:R-:W-:-:S07]  /*98e0*/  MOV R49, R146 ;  /* 0x0000009200317202 */ /* 0x000fce0000000f00 */
.L_x_20505:
[----:B------:R-:W-:Y:S05]  /*98f0*/  BSYNC B1 ;  /* 0x0000000000017941 */ /* 0x000fea0003800000 */
.L_x_20503:
        /* <DEDUP_REMOVED lines=16> */
.L_x_20509:
[----:B------:R-:W-:Y:S05]  /*9a00*/  BSYNC B2 ;  /* 0x0000000000027941 */ /* 0x000fea0003800000 */
.L_x_20508:
        /* <DEDUP_REMOVED lines=44> */
.L_x_20507:
[----:B------:R-:W-:Y:S05]  /*9cd0*/  BSYNC B1 ;  /* 0x0000000000017941 */ /* 0x000fea0003800000 */
.L_x_20506:
        /* <DEDUP_REMOVED lines=15> */
.L_x_20510:
        /* <DEDUP_REMOVED lines=12> */
.L_x_20513:
[----:B------:R-:W-:-:S07]  /*9e90*/  MOV R46, R146 ;  /* 0x00000092002e7202 */ /* 0x000fce0000000f00 */
.L_x_20514:
[----:B------:R-:W-:Y:S05]  /*9ea0*/  BSYNC B1 ;  /* 0x0000000000017941 */ /* 0x000fea0003800000 */
.L_x_20512:
        /* <DEDUP_REMOVED lines=16> */
.L_x_20518:
[----:B------:R-:W-:Y:S05]  /*9fb0*/  BSYNC B2 ;  /* 0x0000000000027941 */ /* 0x000fea0003800000 */
.L_x_20517:
        /* <DEDUP_REMOVED lines=44> */
.L_x_20516:
[----:B------:R-:W-:Y:S05]  /*a280*/  BSYNC B1 ;  /* 0x0000000000017941 */ /* 0x000fea0003800000 */
.L_x_20515:
        /* <DEDUP_REMOVED lines=9> */
.L_x_20511:
        /* <DEDUP_REMOVED lines=12> */
.L_x_20520:
[----:B------:R-:W-:-:S07]  /*a3e0*/  IMAD.MOV.U32 R49, RZ, RZ, R146 ;  /* 0x000000ffff317224 */ /* 0x000fce00078e0092 */
.L_x_20521:
[----:B------:R-:W-:Y:S05]  /*a3f0*/  BSYNC B1 ;  /* 0x0000000000017941 */ /* 0x000fea0003800000 */
.L_x_20519:
        /* <DEDUP_REMOVED lines=16> */
.L_x_20525:
[----:B------:R-:W-:Y:S05]  /*a500*/  BSYNC B2 ;  /* 0x0000000000027941 */ /* 0x000fea0003800000 */
.L_x_20524:
        /* <DEDUP_REMOVED lines=40> */
[----:B------:R-:W-:Y:S02]  /*a790*/  LOP3.LUT R2, R45, UR39, R42, 0x96, !PT ;  /* 0x000000272d027c12 */ /* 0x000fe4000f8e962a */
[----:B------:R-:W-:Y:S01]  /*a7a0*/  MOV R146, R44 ;  /* 0x0000002c00927202 */ /* 0x000fe20000000f00 */
[----:B------:R-:W-:Y:S01]  /*a7b0*/  IMAD.MOV.U32 R148, RZ, RZ, R40 ;  /* 0x000000ffff947224 */ /* 0x000fe200078e0028 */
[----:B------:R-:W-:-:S07]  /*a7c0*/  LOP3.LUT R0, R41, UR40, R36, 0x96, !PT ;  /* 0x0000002829007c12 */ /* 0x000fce000f8e9624 */
.L_x_20523:
[----:B------:R-:W-:Y:S05]  /*a7d0*/  BSYNC B1 ;  /* 0x0000000000017941 */ /* 0x000fea0003800000 */
.L_x_20522:
        /* <DEDUP_REMOVED lines=12> */
.L_x_20526:
        /* <DEDUP_REMOVED lines=12> */
.L_x_20529:
[----:B------:R-:W-:-:S07]  /*a960*/  IMAD.MOV.U32 R38, RZ, RZ, R146 ;  /* 0x000000ffff267224 */ /* 0x000fce00078e0092 */
.L_x_20530:
[----:B------:R-:W-:Y:S05]  /*a970*/  BSYNC B1 ;  /* 0x0000000000017941 */ /* 0x000fea0003800000 */
.L_x_20528:
        /* <DEDUP_REMOVED lines=16> */
.L_x_20534:
[----:B------:R-:W-:Y:S05]  /*aa80*/  BSYNC B2 ;  /* 0x0000000000027941 */ /* 0x000fea0003800000 */
.L_x_20533:
        /* <DEDUP_REMOVED lines=44> */
.L_x_20532:
[----:B------:R-:W-:Y:S05]  /*ad50*/  BSYNC B1 ;  /* 0x0000000000017941 */ /* 0x000fea0003800000 */
.L_x_20531:
        /* <DEDUP_REMOVED lines=10> */
.L_x_20527:
        /* <DEDUP_REMOVED lines=12> */
.L_x_20536:
[----:B------:R-:W-:-:S07]  /*aec0*/  IMAD.MOV.U32 R38, RZ, RZ, R146 ;  /* 0x000000ffff267224 */ /* 0x000fce00078e0092 */
.L_x_20537:
[----:B------:R-:W-:Y:S05]  /*aed0*/  BSYNC B1 ;  /* 0x0000000000017941 */ /* 0x000fea0003800000 */
.L_x_20535:
        /* <DEDUP_REMOVED lines=16> */
.L_x_20541:
[----:B------:R-:W-:Y:S05]  /*afe0*/  BSYNC B2 ;  /* 0x0000000000027941 */ /* 0x000fea0003800000 */
.L_x_20540:
        /* <DEDUP_REMOVED lines=44> */
.L_x_20539:
[----:B------:R-:W-:Y:S05]  /*b2b0*/  BSYNC B1 ;  /* 0x0000000000017941 */ /* 0x000fea0003800000 */
.L_x_20538:
        /* <DEDUP_REMOVED lines=13> */
.L_x_20542:
        /* <DEDUP_REMOVED lines=12> */
.L_x_20545:
[----:B------:R-:W-:-:S07]  /*b450*/  IMAD.MOV.U32 R41, RZ, RZ, R146 ;  /* 0x000000ffff297224 */ /* 0x000fce00078e0092 */
.L_x_20546:
[----:B------:R-:W-:Y:S05]  /*b460*/  BSYNC B1 ;  /* 0x0000000000017941 */ /* 0x000fea0003800000 */
.L_x_20544:
        /* <DEDUP_REMOVED lines=16> */
.L_x_20550:
[----:B------:R-:W-:Y:S05]  /*b570*/  BSYNC B2 ;  /* 0x0000000000027941 */ /* 0x000fea0003800000 */
.L_x_20549:
        /* <DEDUP_REMOVED lines=44> */
.L_x_20548:
[----:B------:R-:W-:Y:S05]  /*b840*/  BSYNC B1 ;  /* 0x0000000000017941 */ /* 0x000fea0003800000 */
.L_x_20547:
        /* <DEDUP_REMOVED lines=9> */
.L_x_20543:
        /* <DEDUP_REMOVED lines=12> */
.L_x_20552:
[----:B------:R-:W-:-:S07]  /*b9a0*/  MOV R41, R146 ;  /* 0x0000009200297202 */ /* 0x000fce0000000f00 */
.L_x_20553:
[----:B------:R-:W-:Y:S05]  /*b9b0*/  BSYNC B1 ;  /* 0x0000000000017941 */ /* 0x000fea0003800000 */
.L_x_20551:
        /* <DEDUP_REMOVED lines=16> */
.L_x_20557:
[----:B------:R-:W-:Y:S05]  /*bac0*/  BSYNC B2 ;  /* 0x0000000000027941 */ /* 0x000fea0003800000 */
.L_x_20556:
        /* <DEDUP_REMOVED lines=44> */
.L_x_20555:
[----:B------:R-:W-:Y:S05]  /*bd90*/  BSYNC B1 ;  /* 0x0000000000017941 */ /* 0x000fea0003800000 */
.L_x_20554:
        /* <DEDUP_REMOVED lines=12> */
.L_x_20558:
        /* <DEDUP_REMOVED lines=12> */
.L_x_20561:
[----:B------:R-:W-:-:S07]  /*bf20*/  MOV R46, R146 ;  /* 0x00000092002e7202 */ /* 0x000fce0000000f00 */
.L_x_20562:
[----:B------:R-:W-:Y:S05]  /*bf30*/  BSYNC B1 ;  /* 0x0000000000017941 */ /* 0x000fea0003800000 */
.L_x_20560:
        /* <DEDUP_REMOVED lines=18> */
.L_x_20566:
[----:B------:R-:W-:Y:S05]  /*c060*/  BSYNC B2 ;  /* 0x0000000000027941 */ /* 0x000fea0003800000 */
.L_x_20565:
        /* <DEDUP_REMOVED lines=44> */
.L_x_20564:
[----:B------:R-:W-:Y:S05]  /*c330*/  BSYNC B1 ;  /* 0x0000000000017941 */ /* 0x000fea0003800000 */
.L_x_20563:
        /* <DEDUP_REMOVED lines=10> */
.L_x_20559:
[----:B------:R-:W0:Y:S01]  /*c3e0*/  LDC.64 R194, c[0x0][0x238] ;  /* 0x00008e00ffc27b82 */ /* 0x000e220000000a00 */
[----:B------:R-:W-:Y:S02]  /*c3f0*/  P2R R36, PR, RZ, 0x4 ;  /* 0x00000004ff247803 */ /* 0x000fe40000000000 */
[----:B------:R-:W-:Y:S02]  /*c400*/  ISETP.NE.AND P2, PT, R48, RZ, PT ;  /* 0x000000ff3000720c */ /* 0x000fe40003f45270 */
[----:B------:R-:W-:Y:S02]  /*c410*/  SEL R37, RZ, 0x10000, P4 ;  /* 0x00010000ff257807 */ /* 0x000fe40002000000 */
[----:B------:R-:W-:Y:S01]  /*c420*/  SEL R42, RZ, 0x100, P3 ;  /* 0x00000100ff2a7807 */ /* 0x000fe20001800000 */
[----:B------:R-:W1:Y:S01]  /*c430*/  LDC.64 R192, c[0x0][0x240] ;  /* 0x00009000ffc07b82 */ /* 0x000e620000000a00 */
[C---:B------:R-:W-:Y:S02]  /*c440*/  LOP3.LUT P4, RZ, R191.reuse, 0x10, RZ, 0xc0, !PT ;  /* 0x00000010bfff7812 */ /* 0x040fe4000788c0ff */
[----:B------:R-:W-:-:S02]  /*c450*/  LOP3.LUT P3, RZ, R191, 0x8, RZ, 0xc0, !PT ;  /* 0x00000008bfff7812 */ /* 0x000fc4000786c0ff */
[----:B------:R-:W-:Y:S02]  /*c460*/  SEL R40, RZ, 0x1, P2 ;  /* 0x00000001ff287807 */ /* 0x000fe40001000000 */
[----:B------:R-:W-:Y:S01]  /*c470*/  ISETP.NE.AND P2, PT, R36, RZ, PT ;  /* 0x000000ff2400720c */ /* 0x000fe20003f45270 */
[----:B------:R-:W2:Y:S01]  /*c480*/  @P0 LDC.64 R46, c[0x0][0x228] ;  /* 0x00008a00ff2e0b82 */ /* 0x000ea20000000a00 */
[----:B------:R-:W-:Y:S01]  /*c490*/  SEL R39, RZ, 0x1000000, P5 ;  /* 0x01000000ff277807 */ /* 0x000fe20002800000 */
[----:B------:R-:W-:Y:S01]  /*c4a0*/  IMAD.WIDE.U32 R40, R40, 0x1000000, RZ ;  /* 0x0100000028287825 */ /* 0x000fe200078e00ff */
[----:B------:R-:W-:Y:S02]  /*c4b0*/  SEL R38, RZ, 0x1, P3 ;  /* 0x00000001ff267807 */ /* 0x000fe40001800000 */
[----:B------:R-:W-:Y:S02]  /*c4c0*/  SEL R36, RZ, 0x1, P4 ;  /* 0x00000001ff247807 */ /* 0x000fe40002000000 */
[----:B------:R-:W-:Y:S01]  /*c4d0*/  LOP3.LUT P5, RZ, R191, 0x2, RZ, 0xc0, !PT ;  /* 0x00000002bfff7812 */ /* 0x000fe200078ac0ff */
[----:B------:R-:W3:Y:S01]  /*c4e0*/  @P1 LDC.64 R44, c[0x0][0x230] ;  /* 0x00008c00ff2c1b82 */ /* 0x000ee20000000a00 */
[----:B------:R-:W-:Y:S01]  /*c4f0*/  LOP3.LUT R42, R42, R39, R37, 0xfe, !PT ;  /* 0x000000272a2a7212 */ /* 0x000fe200078efe25 */
[----:B------:R-:W-:Y:S01]  /*c500*/  IMAD.WIDE.U32 R38, R38, 0x10000, RZ ;  /* 0x0001000026267825 */ /* 0x000fe200078e00ff */
[----:B------:R-:W-:-:S02]  /*c510*/  SEL R49, RZ, 0x1, P5 ;  /* 0x00000001ff317807 */ /* 0x000fc40002800000 */
[----:B------:R-:W-:Y:S01]  /*c520*/  LOP3.LUT P6, RZ, R191, 0x20, RZ, 0xc0, !PT ;  /* 0x00000020bfff7812 */ /* 0x000fe200078cc0ff */
[----:B------:R-:W-:Y:S01]  /*c530*/  IMAD.WIDE.U32 R36, R36, 0x100, RZ ;  /* 0x0000010024247825 */ /* 0x000fe200078e00ff */
[----:B------:R-:W-:Y:S02]  /*c540*/  LOP3.LUT R49, R41, R42, R49, 0xfe, !PT ;  /* 0x0000002a29317212 */ /* 0x000fe400078efe31 */
[----:B------:R-:W-:Y:S02]  /*c550*/  SEL R43, RZ, 0x1, P6 ;  /* 0x00000001ff2b7807 */ /* 0x000fe40003000000 */
[----:B------:R-:W-:Y:S01]  /*c560*/  LOP3.LUT R36, R36, R40, R38, 0xfe, !PT ;  /* 0x0000002824247212 */ /* 0x000fe200078efe26 */
[----:B0-----:R-:W-:Y:S01]  /*c570*/  IMAD.WIDE.U32 R40, R197, 0x20, R194 ;  /* 0x00000020c5287825 */ /* 0x001fe200078e00c2 */
[----:B------:R-:W-:Y:S02]  /*c580*/  LOP3.LUT R37, R37, R49, R39, 0xfe, !PT ;  /* 0x0000003125257212 */ /* 0x000fe400078efe27 */
[----:B------:R-:W-:Y:S01]  /*c590*/  LOP3.LUT R36, R36, R43, RZ, 0xfc, !PT ;  /* 0x0000002b24247212 */ /* 0x000fe200078efcff */
[----:B-1----:R-:W-:Y:S01]  /*c5a0*/  IMAD.WIDE.U32 R38, R197, 0x8, R192 ;  /* 0x00000008c5267825 */ /* 0x002fe200078e00c0 */
[----:B------:R0:W-:Y:S01]  /*c5b0*/  STG.E.128 desc[UR4][R40.64], R84 ;  /* 0x0000005428007986 */ /* 0x0001e2000c101d04 */
[----:B------:R-:W-:-:S03]  /*c5c0*/  IADD3 R199, R205, 0x40, RZ ;  /* 0x00000040cdc77810 */ /* 0x000fc60007ffe0ff */
[----:B------:R0:W-:Y:S02]  /*c5d0*/  STG.E.128 desc[UR4][R40.64+0x10], R80 ;  /* 0x0000105028007986 */ /* 0x0001e4000c101d04 */
[C---:B------:R-:W-:Y:S02]  /*c5e0*/  IMAD.WIDE.U32 R48, R199.reuse, 0x10, R140 ;  /* 0x00000010c7307825 */ /* 0x040fe400078e008c */
[----:B------:R0:W-:Y:S02]  /*c5f0*/  STG.E.64 desc[UR4][R38.64], R36 ;  /* 0x0000002426007986 */ /* 0x0001e4000c101b04 */
[----:B--2---:R-:W-:-:S04]  /*c600*/  @P0 IMAD.WIDE.U32 R46, R199, 0x10, R46 ;  /* 0x00000010c72e0825 */ /* 0x004fc800078e002e */
        /* <DEDUP_REMOVED lines=22> */
.L_x_20567:
[----:B------:R2:W5:Y:S04]  /*c770*/  @P0 LDG.E.128 R96, desc[UR4][R46.64] ;  /* 0x000000042e600981 */ /* 0x000568000c1e1d00 */
        /* <DEDUP_REMOVED lines=15> */
.L_x_20569:
[----:B------:R-:W-:-:S07]  /*c870*/  MOV R51, R146 ;  /* 0x0000009200337202 */ /* 0x000fce0000000f00 */
.L_x_20570:
[----:B------:R-:W-:Y:S05]  /*c880*/  BSYNC B1 ;  /* 0x0000000000017941 */ /* 0x000fea0003800000 */
.L_x_20568:
        /* <DEDUP_REMOVED lines=16> */
.L_x_20574:
[----:B------:R-:W-:Y:S05]  /*c990*/  BSYNC B2 ;  /* 0x0000000000027941 */ /* 0x000fea0003800000 */
.L_x_20573:
        /* <DEDUP_REMOVED lines=44> */
.L_x_20572:
[----:B------:R-:W-:Y:S05]  /*cc60*/  BSYNC B1 ;  /* 0x0000000000017941 */ /* 0x000fea0003800000 */
.L_x_20571:
        /* <DEDUP_REMOVED lines=15> */
.L_x_20575:
        /* <DEDUP_REMOVED lines=12> */
.L_x_20578:
[----:B------:R-:W-:-:S07]  /*ce20*/  MOV R50, R146 ;  /* 0x0000009200327202 */ /* 0x000fce0000000f00 */
.L_x_20579:
[----:B------:R-:W-:Y:S05]  /*ce30*/  BSYNC B1 ;  /* 0x0000000000017941 */ /* 0x000fea0003800000 */
.L_x_20577:
        /* <DEDUP_REMOVED lines=16> */
.L_x_20583:
[----:B------:R-:W-:Y:S05]  /*cf40*/  BSYNC B2 ;  /* 0x0000000000027941 */ /* 0x000fea0003800000 */
.L_x_20582:
        /* <DEDUP_REMOVED lines=44> */
.L_x_20581:
[----:B------:R-:W-:Y:S05]  /*d210*/  BSYNC B1 ;  /* 0x0000000000017941 */ /* 0x000fea0003800000 */
.L_x_20580:
        /* <DEDUP_REMOVED lines=9> */
.L_x_20576:
        /* <DEDUP_REMOVED lines=12> */
.L_x_20585:
[----:B------:R-:W-:-:S07]  /*d370*/  IMAD.MOV.U32 R48, RZ, RZ, R146 ;  /* 0x000000ffff307224 */ /* 0x000fce00078e0092 */
.L_x_20586:
[----:B------:R-:W-:Y:S05]  /*d380*/  BSYNC B1 ;  /* 0x0000000000017941 */ /* 0x000fea0003800000 */
.L_x_20584:
        /* <DEDUP_REMOVED lines=16> */
.L_x_20590:
[----:B------:R-:W-:Y:S05]  /*d490*/  BSYNC B2 ;  /* 0x0000000000027941 */ /* 0x000fea0003800000 */
.L_x_20589:
        /* <DEDUP_REMOVED lines=44> */
.L_x_20588:
[----:B------:R-:W-:Y:S05]  /*d760*/  BSYNC B1 ;  /* 0x0000000000017941 */ /* 0x000fea0003800000 */
.L_x_20587:
        /* <DEDUP_REMOVED lines=14> */
.L_x_20591:
        /* <DEDUP_REMOVED lines=12> */
.L_x_20594:
[----:B------:R-:W-:-:S07]  /*d910*/  IMAD.MOV.U32 R50, RZ, RZ, R146 ;  /* 0x000000ffff327224 */ /* 0x000fce00078e0092 */
.L_x_20595:
[----:B------:R-:W-:Y:S05]  /*d920*/  BSYNC B1 ;  /* 0x0000000000017941 */ /* 0x000fea0003800000 */
.L_x_20593:
        /* <DEDUP_REMOVED lines=16> */
.L_x_20599:
[----:B------:R-:W-:Y:S05]  /*da30*/  BSYNC B2 ;  /* 0x0000000000027941 */ /* 0x000fea0003800000 */
.L_x_20598:
        /* <DEDUP_REMOVED lines=44> */
.L_x_20597:
[----:B------:R-:W-:Y:S05]  /*dd00*/  BSYNC B1 ;  /* 0x0000000000017941 */ /* 0x000fea0003800000 */
.L_x_20596:
        /* <DEDUP_REMOVED lines=10> */
.L_x_20592:
        /* <DEDUP_REMOVED lines=12> */
.L_x_20601:
[----:B------:R-:W-:-:S07]  /*de70*/  IMAD.MOV.U32 R48, RZ, RZ, R146 ;  /* 0x000000ffff307224 */ /* 0x000fce00078e0092 */
.L_x_20602:
[----:B------:R-:W-:Y:S05]  /*de80*/  BSYNC B1 ;  /* 0x0000000000017941 */ /* 0x000fea0003800000 */
.L_x_20600:
        /* <DEDUP_REMOVED lines=16> */
.L_x_20606:
[----:B------:R-:W-:Y:S05]  /*df90*/  BSYNC B2 ;  /* 0x0000000000027941 */ /* 0x000fea0003800000 */
.L_x_20605:
        /* <DEDUP_REMOVED lines=44> */
.L_x_20604:
[----:B------:R-:W-:Y:S05]  /*e260*/  BSYNC B1 ;  /* 0x0000000000017941 */ /* 0x000fea0003800000 */
.L_x_20603:
        /* <DEDUP_REMOVED lines=15> */
.L_x_20607:
        /* <DEDUP_REMOVED lines=12> */
.L_x_20610:
[----:B------:R-:W-:-:S07]  /*e420*/  IMAD.MOV.U32 R49, RZ, RZ, R146 ;  /* 0x000000ffff317224 */ /* 0x000fce00078e0092 */
.L_x_20611:
[----:B------:R-:W-:Y:S05]  /*e430*/  BSYNC B1 ;  /* 0x0000000000017941 */ /* 0x000fea0003800000 */
.L_x_20609:
        /* <DEDUP_REMOVED lines=16> */
.L_x_20615:
[----:B------:R-:W-:Y:S05]  /*e540*/  BSYNC B2 ;  /* 0x0000000000027941 */ /* 0x000fea0003800000 */
.L_x_20614:
        /* <DEDUP_REMOVED lines=44> */
.L_x_20613:
[----:B------:R-:W-:Y:S05]  /*e810*/  BSYNC B1 ;  /* 0x0000000000017941 */ /* 0x000fea0003800000 */
.L_x_20612:
        /* <DEDUP_REMOVED lines=9> */
.L_x_20608:
        /* <DEDUP_REMOVED lines=12> */
.L_x_20617:
[----:B------:R-:W-:-:S07]  /*e970*/  MOV R46, R146 ;  /* 0x00000092002e7202 */ /* 0x000fce0000000f00 */
.L_x_20618:
[----:B------:R-:W-:Y:S05]  /*e980*/  BSYNC B1 ;  /* 0x0000000000017941 */ /* 0x000fea0003800000 */
.L_x_20616:
        /* <DEDUP_REMOVED lines=16> */
.L_x_20622:
[----:B------:R-:W-:Y:S05]  /*ea90*/  BSYNC B2 ;  /* 0x0000000000027941 */ /* 0x000fea0003800000 */
.L_x_20621:
        /* <DEDUP_REMOVED lines=44> */
.L_x_20620:
[----:B------:R-:W-:Y:S05]  /*ed60*/  BSYNC B1 ;  /* 0x0000000000017941 */ /* 0x000fea0003800000 */
.L_x_20619:
        /* <DEDUP_REMOVED lines=14> */
.L_x_20623:
        /* <DEDUP_REMOVED lines=12> */
.L_x_20626:
[----:B------:R-:W-:-:S07]  /*ef10*/  MOV R48, R146 ;  /* 0x0000009200307202 */ /* 0x000fce0000000f00 */
.L_x_20627:
[----:B------:R-:W-:Y:S05]  /*ef20*/  BSYNC B1 ;  /* 0x0000000000017941 */ /* 0x000fea0003800000 */
.L_x_20625:
        /* <DEDUP_REMOVED lines=16> */
.L_x_20631:
[----:B------:R-:W-:Y:S05]  /*f030*/  BSYNC B2 ;  /* 0x0000000000027941 */ /* 0x000fea0003800000 */
.L_x_20630:
        /* <DEDUP_REMOVED lines=44> */
.L_x_20629:
[----:B------:R-:W-:Y:S05]  /*f300*/  BSYNC B1 ;  /* 0x0000000000017941 */ /* 0x000fea0003800000 */
.L_x_20628:
        /* <DEDUP_REMOVED lines=10> */
.L_x_20624:
        /* <DEDUP_REMOVED lines=12> */
.L_x_20633:
[----:B------:R-:W-:-:S07]  /*f470*/  IMAD.MOV.U32 R46, RZ, RZ, R146 ;  /* 0x000000ffff2e7224 */ /* 0x000fce00078e0092 */
.L_x_20634:
[----:B------:R-:W-:Y:S05]  /*f480*/  BSYNC B1 ;  /* 0x0000000000017941 */ /* 0x000fea0003800000 */
.L_x_20632:
        /* <DEDUP_REMOVED lines=16> */
.L_x_20638:
[----:B------:R-:W-:Y:S05]  /*f590*/  BSYNC B2 ;  /* 0x0000000000027941 */ /* 0x000fea0003800000 */
.L_x_20637:
        /* <DEDUP_REMOVED lines=44> */
.L_x_20636:
[----:B------:R-:W-:Y:S05]  /*f860*/  BSYNC B1 ;  /* 0x0000000000017941 */ /* 0x000fea0003800000 */
.L_x_20635:
        /* <DEDUP_REMOVED lines=15> */
.L_x_20639:
        /* <DEDUP_REMOVED lines=12> */
.L_x_20642:
[----:B------:R-:W-:-:S07]  /*fa20*/  IMAD.MOV.U32 R46, RZ, RZ, R146 ;  /* 0x000000ffff2e7224 */ /* 0x000fce00078e0092 */
.L_x_20643:
[----:B------:R-:W-:Y:S05]  /*fa30*/  BSYNC B1 ;  /* 0x0000000000017941 */ /* 0x000fea0003800000 */
.L_x_20641:
        /* <DEDUP_REMOVED lines=16> */
.L_x_20647:
[----:B------:R-:W-:Y:S05]  /*fb40*/  BSYNC B2 ;  /* 0x0000000000027941 */ /* 0x000fea0003800000 */
.L_x_20646:
        /* <DEDUP_REMOVED lines=44> */
.L_x_20645:
[----:B------:R-:W-:Y:S05]  /*fe10*/  BSYNC B1 ;  /* 0x0000000000017941 */ /* 0x000fea0003800000 */
.L_x_20644:
        /* <DEDUP_REMOVED lines=9> */
.L_x_20640:
        /* <DEDUP_REMOVED lines=12> */
.L_x_20649:
[----:B------:R-:W-:-:S07]  /*ff70*/  IMAD.MOV.U32 R46, RZ, RZ, R146 ;  /* 0x000000ffff2e7224 */ /* 0x000fce00078e0092 */
.L_x_20650:
[----:B------:R-:W-:Y:S05]  /*ff80*/  BSYNC B1 ;  /* 0x0000000000017941 */ /* 0x000fea0003800000 */
.L_x_20648:
        /* <DEDUP_REMOVED lines=16> */
.L_x_20654:
[----:B------:R-:W-:Y:S05]  /*10090*/  BSYNC B2 ;  /* 0x0000000000027941 */ /* 0x000fea0003800000 */
.L_x_20653:
        /* <DEDUP_REMOVED lines=44> */
.L_x_20652:
[----:B------:R-:W-:Y:S05]  /*10360*/  BSYNC B1 ;  /* 0x0000000000017941 */ /* 0x000fea0003800000 */
.L_x_20651:
        /* <DEDUP_REMOVED lines=12> */
.L_x_20655:
        /* <DEDUP_REMOVED lines=12> */
.L_x_20658:
[----:B------:R-:W-:-:S07]  /*104f0*/  IMAD.MOV.U32 R38, RZ, RZ, R146 ;  /* 0x000000ffff267224 */ /* 0x000fce00078e0092 */
.L_x_20659:
[----:B------:R-:W-:Y:S05]  /*10500*/  BSYNC B1 ;  /* 0x0000000000017941 */ /* 0x000fea0003800000 */
.L_x_20657:
        /* <DEDUP_REMOVED lines=16> */
.L_x_20663:
[----:B------:R-:W-:Y:S05]  /*10610*/  BSYNC B2 ;  /* 0x0000000000027941 */ /* 0x000fea0003800000 */
.L_x_20662:
        /* <DEDUP_REMOVED lines=44> */
.L_x_20661:
[----:B------:R-:W-:Y:S05]  /*108e0*/  BSYNC B1 ;  /* 0x0000000000017941 */ /* 0x000fea0003800000 */
.L_x_20660:
        /* <DEDUP_REMOVED lines=10> */
.L_x_20656:
        /* <DEDUP_REMOVED lines=12> */
.L_x_20665:
[----:B------:R-:W-:-:S07]  /*10a50*/  MOV R38, R146 ;  /* 0x0000009200267202 */ /* 0x000fce0000000f00 */
.L_x_20666:
[----:B------:R-:W-:Y:S05]  /*10a60*/  BSYNC B1 ;  /* 0x0000000000017941 */ /* 0x000fea0003800000 */
.L_x_20664:
        /* <DEDUP_REMOVED lines=16> */
.L_x_20670:
[----:B------:R-:W-:Y:S05]  /*10b70*/  BSYNC B2 ;  /* 0x0000000000027941 */ /* 0x000fea0003800000 */
.L_x_20669:
        /* <DEDUP_REMOVED lines=44> */
.L_x_20668:
[----:B------:R-:W-:Y:S05]  /*10e40*/  BSYNC B1 ;  /* 0x0000000000017941 */ /* 0x000fea0003800000 */
.L_x_20667:
        /* <DEDUP_REMOVED lines=13> */
.L_x_20671:
        /* <DEDUP_REMOVED lines=12> */
.L_x_20674:
[----:B------:R-:W-:-:S07]  /*10fe0*/  MOV R45, R146 ;  /* 0x00000092002d7202 */ /* 0x000fce0000000f00 */
.L_x_20675:
[----:B------:R-:W-:Y:S05]  /*10ff0*/  BSYNC B1 ;  /* 0x0000000000017941 */ /* 0x000fea0003800000 */
.L_x_20673:
        /* <DEDUP_REMOVED lines=16> */
.L_x_20679:
[----:B------:R-:W-:Y:S05]  /*11100*/  BSYNC B2 ;  /* 0x0000000000027941 */ /* 0x000fea0003800000 */
.L_x_20678:
        /* <DEDUP_REMOVED lines=44> */
.L_x_20677:
[----:B------:R-:W-:Y:S05]  /*113d0*/  BSYNC B1 ;  /* 0x0000000000017941 */ /* 0x000fea0003800000 */
.L_x_20676:
        /* <DEDUP_REMOVED lines=9> */
.L_x_20672:
        /* <DEDUP_REMOVED lines=12> */
.L_x_20681:
[----:B------:R-:W-:-:S07]  /*11530*/  IMAD.MOV.U32 R45, RZ, RZ, R146 ;  /* 0x000000ffff2d7224 */ /* 0x000fce00078e0092 */
.L_x_20682:
[----:B------:R-:W-:Y:S05]  /*11540*/  BSYNC B1 ;  /* 0x0000000000017941 */ /* 0x000fea0003800000 */
.L_x_20680:
        /* <DEDUP_REMOVED lines=16> */
.L_x_20686:
[----:B------:R-:W-:Y:S05]  /*11650*/  BSYNC B2 ;  /* 0x0000000000027941 */ /* 0x000fea0003800000 */
.L_x_20685:
        /* <DEDUP_REMOVED lines=44> */
.L_x_20684:
[----:B------:R-:W-:Y:S05]  /*11920*/  BSYNC B1 ;  /* 0x0000000000017941 */ /* 0x000fea0003800000 */
.L_x_20683:
        /* <DEDUP_REMOVED lines=12> */
.L_x_20687:
        /* <DEDUP_REMOVED lines=12> */
.L_x_20690:
[----:B------:R-:W-:-:S07]  /*11ab0*/  IMAD.MOV.U32 R44, RZ, RZ, R146 ;  /* 0x000000ffff2c7224 */ /* 0x000fce00078e0092 */
.L_x_20691:
[----:B------:R-:W-:Y:S05]  /*11ac0*/  BSYNC B1 ;  /* 0x0000000000017941 */ /* 0x000fea0003800000 */
.L_x_20689:
        /* <DEDUP_REMOVED lines=18> */
.L_x_20695:
[----:B------:R-:W-:Y:S05]  /*11bf0*/  BSYNC B2 ;  /* 0x0000000000027941 */ /* 0x000fea0003800000 */
.L_x_20694:
        /* <DEDUP_REMOVED lines=44> */
.L_x_20693:
[----:B------:R-:W-:Y:S05]  /*11ec0*/  BSYNC B1 ;  /* 0x0000000000017941 */ /* 0x000fea0003800000 */
.L_x_20692:
        /* <DEDUP_REMOVED lines=10> */
.L_x_20688:
[----:B------:R-:W-:Y:S01]  /*11f70*/  P2R R36, PR, RZ, 0x4 ;  /* 0x00000004ff247803 */ /* 0x000fe20000000000 */
[----:B------:R-:W-:Y:S01]  /*11f80*/  IMAD.WIDE.U32 R40, R199, 0x20, R194 ;  /* 0x00000020c7287825 */ /* 0x000fe200078e00c2 */
[----:B------:R-:W-:Y:S01]  /*11f90*/  LOP3.LUT P2, RZ, R191, 0x4, RZ, 0xc0, !PT ;  /* 0x00000004bfff7812 */ /* 0x000fe2000784c0ff */
[----:B------:R-:W0:Y:S01]  /*11fa0*/  @P0 LDC.64 R46, c[0x0][0x228] ;  /* 0x00008a00ff2e0b82 */ /* 0x000e220000000a00 */
[----:B------:R-:W-:Y:S01]  /*11fb0*/  SEL R37, RZ, 0x10000, P4 ;  /* 0x00010000ff257807 */ /* 0x000fe20002000000 */
[----:B------:R-:W-:Y:S01]  /*11fc0*/  VIADD R201, R205, 0x60 ;  /* 0x00000060cdc97836 */ /* 0x000fe20000000000 */
[----:B------:R-:W-:Y:S01]  /*11fd0*/  SEL R48, RZ, 0x100, P3 ;  /* 0x00000100ff307807 */ /* 0x000fe20001800000 */
[----:B------:R1:W-:Y:S01]  /*11fe0*/  STG.E.128 desc[UR4][R40.64], R76 ;  /* 0x0000004c28007986 */ /* 0x0003e2000c101d04 */
[C---:B------:R-:W-:Y:S02]  /*11ff0*/  LOP3.LUT P4, RZ, R191.reuse, 0x10, RZ, 0xc0, !PT ;  /* 0x00000010bfff7812 */ /* 0x040fe4000788c0ff */
[----:B------:R-:W-:Y:S01]  /*12000*/  LOP3.LUT P3, RZ, R191, 0x8, RZ, 0xc0, !PT ;  /* 0x00000008bfff7812 */ /* 0x000fe2000786c0ff */
[----:B------:R-:W2:Y:S01]  /*12010*/  @P1 LDC.64 R44, c[0x0][0x230] ;  /* 0x00008c00ff2c1b82 */ /* 0x000ea20000000a00 */
[----:B------:R-:W-:Y:S01]  /*12020*/  SEL R42, RZ, 0x1, P2 ;  /* 0x00000001ff2a7807 */ /* 0x000fe20001000000 */
[----:B------:R1:W-:Y:S01]  /*12030*/  STG.E.128 desc[UR4][R40.64+0x10], R72 ;  /* 0x0000104828007986 */ /* 0x0003e2000c101d04 */
[----:B------:R-:W-:-:S02]  /*12040*/  ISETP.NE.AND P2, PT, R36, RZ, PT ;  /* 0x000000ff2400720c */ /* 0x000fc40003f45270 */
[----:B------:R-:W-:Y:S01]  /*12050*/  SEL R39, RZ, 0x1000000, P5 ;  /* 0x01000000ff277807 */ /* 0x000fe20002800000 */
[----:B------:R-:W-:Y:S01]  /*12060*/  IMAD.WIDE.U32 R42, R42, 0x1000000, RZ ;  /* 0x010000002a2a7825 */ /* 0x000fe200078e00ff */
[----:B------:R-:W-:Y:S02]  /*12070*/  SEL R38, RZ, 0x1, P3 ;  /* 0x00000001ff267807 */ /* 0x000fe40001800000 */
[----:B------:R-:W-:Y:S02]  /*12080*/  SEL R36, RZ, 0x1, P4 ;  /* 0x00000001ff247807 */ /* 0x000fe40002000000 */
[----:B------:R-:W-:Y:S02]  /*12090*/  LOP3.LUT P5, RZ, R191, 0x2, RZ, 0xc0, !PT ;  /* 0x00000002bfff7812 */ /* 0x000fe400078ac0ff */
[----:B------:R-:W-:Y:S01]  /*120a0*/  LOP3.LUT R48, R48, R39, R37, 0xfe, !PT ;  /* 0x0000002730307212 */ /* 0x000fe200078efe25 */
[----:B------:R-:W-:Y:S01]  /*120b0*/  IMAD.WIDE.U32 R38, R38, 0x10000, RZ ;  /* 0x0001000026267825 */ /* 0x000fe200078e00ff */
[----:B------:R-:W-:-:S02]  /*120c0*/  SEL R49, RZ, 0x1, P5 ;  /* 0x00000001ff317807 */ /* 0x000fc40002800000 */
[----:B------:R-:W-:Y:S01]  /*120d0*/  LOP3.LUT P6, RZ, R191, 0x20, RZ, 0xc0, !PT ;  /* 0x00000020bfff7812 */ /* 0x000fe200078cc0ff */
[----:B------:R-:W-:Y:S01]  /*120e0*/  IMAD.WIDE.U32 R36, R36, 0x100, RZ ;  /* 0x0000010024247825 */ /* 0x000fe200078e00ff */
[----:B------:R-:W-:Y:S02]  /*120f0*/  LOP3.LUT R49, R43, R48, R49, 0xfe, !PT ;  /* 0x000000302b317212 */ /* 0x000fe400078efe31 */
[----:B------:R-:W-:Y:S01]  /*12100*/  SEL R43, RZ, 0x1, P6 ;  /* 0x00000001ff2b7807 */ /* 0x000fe20003000000 */
[----:B0-----:R-:W-:Y:S01]  /*12110*/  @P0 IMAD.WIDE.U32 R46, R201, 0x10, R46 ;  /* 0x00000010c92e0825 */ /* 0x001fe200078e002e */
[----:B------:R-:W-:Y:S02]  /*12120*/  LOP3.LUT R42, R36, R42, R38, 0xfe, !PT ;  /* 0x0000002a242a7212 */ /* 0x000fe400078efe26 */
[----:B------:R-:W-:Y:S01]  /*12130*/  LOP3.LUT R37, R37, R49, R39, 0xfe, !PT ;  /* 0x0000003125257212 */ /* 0x000fe200078efe27 */
[----:B------:R-:W-:Y:S01]  /*12140*/  IMAD.WIDE.U32 R38, R199, 0x8, R192 ;  /* 0x00000008c7267825 */ /* 0x000fe200078e00c0 */
[----:B------:R-:W-:-:S03]  /*12150*/  LOP3.LUT R36, R42, R43, RZ, 0xfc, !PT ;  /* 0x0000002b2a247212 */ /* 0x000fc600078efcff */
[C---:B------:R-:W-:Y:S02]  /*12160*/  IMAD.WIDE.U32 R48, R201.reuse, 0x10, R140 ;  /* 0x00000010c9307825 */ /* 0x040fe400078e008c */
[----:B------:R1:W-:Y:S02]  /*12170*/  STG.E.64 desc[UR4][R38.64], R36 ;  /* 0x0000002426007986 */ /* 0x0003e4000c101b04 */
[----:B--2---:R-:W-:Y:S01]  /*12180*/  @P1 IMAD.WIDE.U32 R44, R201, 0x20, R44 ;  /* 0x00000020c92c1825 */ /* 0x004fe200078e002c */
[----:B------:R-:W-:Y:S06]  /*12190*/  @!P0 BRA `(.L_x_20696) ;  /* 0x0000000000508947 */ /* 0x000fec0003800000 */
[----:B-1----:R-:W-:Y:S01]  /*121a0*/  IMAD.U32 R39, R187, 0x10000, RZ ;  /* 0x00010000bb277824 */ /* 0x002fe200078e00ff */
        /* <DEDUP_REMOVED lines=19> */
.L_x_20696:
[----:B------:R2:W5:Y:S04]  /*122e0*/  @P0 LDG.E.128 R96, desc[UR4][R46.64] ;  /* 0x000000042e600981 */ /* 0x000568000c1e1d00 */
        /* <DEDUP_REMOVED lines=15> */
.L_x_20698:
[----:B------:R-:W-:-:S07]  /*123e0*/  IMAD.MOV.U32 R48, RZ, RZ, R146 ;  /* 0x000000ffff307224 */ /* 0x000fce00078e0092 */
.L_x_20699:
[----:B------:R-:W-:Y:S05]  /*123f0*/  BSYNC B1 ;  /* 0x0000000000017941 */ /* 0x000fea0003800000 */
.L_x_20697:
        /* <DEDUP_REMOVED lines=16> */
.L_x_20703:
[----:B------:R-:W-:Y:S05]  /*12500*/  BSYNC B2 ;  /* 0x0000000000027941 */ /* 0x000fea0003800000 */
.L_x_20702:
        /* <DEDUP_REMOVED lines=44> */
.L_x_20701:
[----:B------:R-:W-:Y:S05]  /*127d0*/  BSYNC B1 ;  /* 0x0000000000017941 */ /* 0x000fea0003800000 */
.L_x_20700:
        /* <DEDUP_REMOVED lines=15> */
.L_x_20704:
        /* <DEDUP_REMOVED lines=12> */
.L_x_20707:
[----:B------:R-:W-:-:S07]  /*12990*/  IMAD.MOV.U32 R48, RZ, RZ, R146 ;  /* 0x000000ffff307224 */ /* 0x000fce00078e0092 */
.L_x_20708:
[----:B------:R-:W-:Y:S05]  /*129a0*/  BSYNC B1 ;  /* 0x0000000000017941 */ /* 0x000fea0003800000 */
.L_x_20706:
        /* <DEDUP_REMOVED lines=16> */
.L_x_20712:
[----:B------:R-:W-:Y:S05]  /*12ab0*/  BSYNC B2 ;  /* 0x0000000000027941 */ /* 0x000fea0003800000 */
.L_x_20711:
        /* <DEDUP_REMOVED lines=44> */
.L_x_20710:
[----:B------:R-:W-:Y:S05]  /*12d80*/  BSYNC B1 ;  /* 0x0000000000017941 */ /* 0x000fea0003800000 */
.L_x_20709:
        /* <DEDUP_REMOVED lines=9> */
.L_x_20705:
        /* <DEDUP_REMOVED lines=12> */
.L_x_20714:
[----:B------:R-:W-:-:S07]  /*12ee0*/  IMAD.MOV.U32 R48, RZ, RZ, R146 ;  /* 0x000000ffff307224 */ /* 0x000fce00078e0092 */
.L_x_20715:
[----:B------:R-:W-:Y:S05]  /*12ef0*/  BSYNC B1 ;  /* 0x0000000000017941 */ /* 0x000fea0003800000 */
.L_x_20713:
        /* <DEDUP_REMOVED lines=16> */
.L_x_20719:
[----:B------:R-:W-:Y:S05]  /*13000*/  BSYNC B2 ;  /* 0x0000000000027941 */ /* 0x000fea0003800000 */
.L_x_20718:
        /* <DEDUP_REMOVED lines=44> */
.L_x_20717:
[----:B------:R-:W-:Y:S05]  /*132d0*/  BSYNC B1 ;  /* 0x0000000000017941 */ /* 0x000fea0003800000 */
.L_x_20716:
        /* <DEDUP_REMOVED lines=14> */
.L_x_20720:
        /* <DEDUP_REMOVED lines=12> */
.L_x_20723:
[----:B------:R-:W-:-:S07]  /*13480*/  IMAD.MOV.U32 R48, RZ, RZ, R146 ;  /* 0x000000ffff307224 */ /* 0x000fce00078e0092 */
.L_x_20724:
[----:B------:R-:W-:Y:S05]  /*13490*/  BSYNC B1 ;  /* 0x0000000000017941 */ /* 0x000fea0003800000 */
.L_x_20722:
        /* <DEDUP_REMOVED lines=16> */
.L_x_20728:
[----:B------:R-:W-:Y:S05]  /*135a0*/  BSYNC B2 ;  /* 0x0000000000027941 */ /* 0x000fea0003800000 */
.L_x_20727:
        /* <DEDUP_REMOVED lines=44> */
.L_x_20726:
[----:B------:R-:W-:Y:S05]  /*13870*/  BSYNC B1 ;  /* 0x0000000000017941 */ /* 0x000fea0003800000 */
.L_x_20725:
        /* <DEDUP_REMOVED lines=10> */
.L_x_20721:
        /* <DEDUP_REMOVED lines=12> */
.L_x_20730:
[----:B------:R-:W-:-:S07]  /*139e0*/  MOV R48, R146 ;  /* 0x0000009200307202 */ /* 0x000fce0000000f00 */
.L_x_20731:
[----:B------:R-:W-:Y:S05]  /*139f0*/  BSYNC B1 ;  /* 0x0000000000017941 */ /* 0x000fea0003800000 */
.L_x_20729:
        /* <DEDUP_REMOVED lines=16> */
.L_x_20735:
[----:B------:R-:W-:Y:S05]  /*13b00*/  BSYNC B2 ;  /* 0x0000000000027941 */ /* 0x000fea0003800000 */
.L_x_20734:
        /* <DEDUP_REMOVED lines=44> */
.L_x_20733:
[----:B------:R-:W-:Y:S05]  /*13dd0*/  BSYNC B1 ;  /* 0x0000000000017941 */ /* 0x000fea0003800000 */
.L_x_20732:
        /* <DEDUP_REMOVED lines=15> */
.L_x_20736:
        /* <DEDUP_REMOVED lines=12> */
.L_x_20739:
[----:B------:R-:W-:-:S07]  /*13f90*/  MOV R47, R146 ;  /* 0x00000092002f7202 */ /* 0x000fce0000000f00 */
.L_x_20740:
[----:B------:R-:W-:Y:S05]  /*13fa0*/  BSYNC B1 ;  /* 0x0000000000017941 */ /* 0x000fea0003800000 */
.L_x_20738:
        /* <DEDUP_REMOVED lines=16> */
.L_x_20744:
[----:B------:R-:W-:Y:S05]  /*140b0*/  BSYNC B2 ;  /* 0x0000000000027941 */ /* 0x000fea0003800000 */
.L_x_20743:
        /* <DEDUP_REMOVED lines=44> */
.L_x_20742:
[----:B------:R-:W-:Y:S05]  /*14380*/  BSYNC B1 ;  /* 0x0000000000017941 */ /* 0x000fea0003800000 */
.L_x_20741:
        /* <DEDUP_REMOVED lines=9> */
.L_x_20737:
        /* <DEDUP_REMOVED lines=12> */
.L_x_20746:
[----:B------:R-:W-:-:S07]  /*144e0*/  IMAD.MOV.U32 R47, RZ, RZ, R146 ;  /* 0x000000ffff2f7224 */ /* 0x000fce00078e0092 */
.L_x_20747:
[----:B------:R-:W-:Y:S05]  /*144f0*/  BSYNC B1 ;  /* 0x0000000000017941 */ /* 0x000fea0003800000 */
.L_x_20745:
        /* <DEDUP_REMOVED lines=16> */
.L_x_20751:
[----:B------:R-:W-:Y:S05]  /*14600*/  BSYNC B2 ;  /* 0x0000000000027941 */ /* 0x000fea0003800000 */
.L_x_20750:
        /* <DEDUP_REMOVED lines=44> */
.L_x_20749:
[----:B------:R-:W-:Y:S05]  /*148d0*/  BSYNC B1 ;  /* 0x0000000000017941 */ /* 0x000fea0003800000 */
.L_x_20748:
        /* <DEDUP_REMOVED lines=14> */
.L_x_20752:
        /* <DEDUP_REMOVED lines=12> */
.L_x_20755:
[----:B------:R-:W-:-:S07]  /*14a80*/  IMAD.MOV.U32 R46, RZ, RZ, R146 ;  /* 0x000000ffff2e7224 */ /* 0x000fce00078e0092 */
.L_x_20756:
[----:B------:R-:W-:Y:S05]  /*14a90*/  BSYNC B1 ;  /* 0x0000000000017941 */ /* 0x000fea0003800000 */
.L_x_20754:
        /* <DEDUP_REMOVED lines=16> */
.L_x_20760:
[----:B------:R-:W-:Y:S05]  /*14ba0*/  BSYNC B2 ;  /* 0x0000000000027941 */ /* 0x000fea0003800000 */
.L_x_20759:
        /* <DEDUP_REMOVED lines=44> */
.L_x_20758:
[----:B------:R-:W-:Y:S05]  /*14e70*/  BSYNC B1 ;  /* 0x0000000000017941 */ /* 0x000fea0003800000 */
.L_x_20757:
        /* <DEDUP_REMOVED lines=10> */
.L_x_20753:
        /* <DEDUP_REMOVED lines=12> */
.L_x_20762:
[----:B------:R-:W-:-:S07]  /*14fe0*/  IMAD.MOV.U32 R46, RZ, RZ, R146 ;  /* 0x000000ffff2e7224 */ /* 0x000fce00078e0092 */
.L_x_20763:
[----:B------:R-:W-:Y:S05]  /*14ff0*/  BSYNC B1 ;  /* 0x0000000000017941 */ /* 0x000fea0003800000 */
.L_x_20761:
        /* <DEDUP_REMOVED lines=16> */
.L_x_20767:
[----:B------:R-:W-:Y:S05]  /*15100*/  BSYNC B2 ;  /* 0x0000000000027941 */ /* 0x000fea0003800000 */
.L_x_20766:
        /* <DEDUP_REMOVED lines=44> */
.L_x_20765:
[----:B------:R-:W-:Y:S05]  /*153d0*/  BSYNC B1 ;  /* 0x0000000000017941 */ /* 0x000fea0003800000 */
.L_x_20764:
        /* <DEDUP_REMOVED lines=15> */
.L_x_20768:
        /* <DEDUP_REMOVED lines=12> */
.L_x_20771:
[----:B------:R-:W-:-:S07]  /*15590*/  IMAD.MOV.U32 R46, RZ, RZ, R146 ;  /* 0x000000ffff2e7224 */ /* 0x000fce00078e0092 */
.L_x_20772:
[----:B------:R-:W-:Y:S05]  /*155a0*/  BSYNC B1 ;  /* 0x0000000000017941 */ /* 0x000fea0003800000 */
.L_x_20770:
        /* <DEDUP_REMOVED lines=16> */
.L_x_20776:
[----:B------:R-:W-:Y:S05]  /*156b0*/  BSYNC B2 ;  /* 0x0000000000027941 */ /* 0x000fea0003800000 */
.L_x_20775:
        /* <DEDUP_REMOVED lines=44> */
.L_x_20774:
[----:B------:R-:W-:Y:S05]  /*15980*/  BSYNC B1 ;  /* 0x0000000000017941 */ /* 0x000fea0003800000 */
.L_x_20773:
        /* <DEDUP_REMOVED lines=9> */
.L_x_20769:
        /* <DEDUP_REMOVED lines=12> */
.L_x_20778:
[----:B------:R-:W-:-:S07]  /*15ae0*/  MOV R46, R146 ;  /* 0x00000092002e7202 */ /* 0x000fce0000000f00 */
.L_x_20779:
[----:B------:R-:W-:Y:S05]  /*15af0*/  BSYNC B1 ;  /* 0x0000000000017941 */ /* 0x000fea0003800000 */
.L_x_20777:
        /* <DEDUP_REMOVED lines=16> */
.L_x_20783:
[----:B------:R-:W-:Y:S05]  /*15c00*/  BSYNC B2 ;  /* 0x0000000000027941 */ /* 0x000fea0003800000 */
.L_x_20782:
        /* <DEDUP_REMOVED lines=44> */
.L_x_20781:
[----:B------:R-:W-:Y:S05]  /*15ed0*/  BSYNC B1 ;  /* 0x0000000000017941 */ /* 0x000fea0003800000 */
.L_x_20780:
        /* <DEDUP_REMOVED lines=12> */
.L_x_20784:
        /* <DEDUP_REMOVED lines=12> */
.L_x_20787:
[----:B------:R-:W-:-:S07]  /*16060*/  MOV R38, R146 ;  /* 0x0000009200267202 */ /* 0x000fce0000000f00 */
.L_x_20788:
[----:B------:R-:W-:Y:S05]  /*16070*/  BSYNC B1 ;  /* 0x0000000000017941 */ /* 0x000fea0003800000 */
.L_x_20786:
        /* <DEDUP_REMOVED lines=16> */
.L_x_20792:
[----:B------:R-:W-:Y:S05]  /*16180*/  BSYNC B2 ;  /* 0x0000000000027941 */ /* 0x000fea0003800000 */
.L_x_20791:
        /* <DEDUP_REMOVED lines=44> */
.L_x_20790:
[----:B------:R-:W-:Y:S05]  /*16450*/  BSYNC B1 ;  /* 0x0000000000017941 */ /* 0x000fea0003800000 */
.L_x_20789:
        /* <DEDUP_REMOVED lines=10> */
.L_x_20785:
        /* <DEDUP_REMOVED lines=12> */
.L_x_20794:
[----:B------:R-:W-:-:S07]  /*165c0*/  IMAD.MOV.U32 R38, RZ, RZ, R146 ;  /* 0x000000ffff267224 */ /* 0x000fce00078e0092 */
.L_x_20795:
[----:B------:R-:W-:Y:S05]  /*165d0*/  BSYNC B1 ;  /* 0x0000000000017941 */ /* 0x000fea0003800000 */
.L_x_20793:
        /* <DEDUP_REMOVED lines=16> */
.L_x_20799:
[----:B------:R-:W-:Y:S05]  /*166e0*/  BSYNC B2 ;  /* 0x0000000000027941 */ /* 0x000fea0003800000 */
.L_x_20798:
        /* <DEDUP_REMOVED lines=44> */
.L_x_20797:
[----:B------:R-:W-:Y:S05]  /*169b0*/  BSYNC B1 ;  /* 0x0000000000017941 */ /* 0x000fea0003800000 */
.L_x_20796:
        /* <DEDUP_REMOVED lines=13> */
.L_x_20800:
        /* <DEDUP_REMOVED lines=12> */
.L_x_20803:
[----:B------:R-:W-:-:S07]  /*16b50*/  IMAD.MOV.U32 R45, RZ, RZ, R146 ;  /* 0x000000ffff2d7224 */ /* 0x000fce00078e0092 */
.L_x_20804:
[----:B------:R-:W-:Y:S05]  /*16b60*/  BSYNC B1 ;  /* 0x0000000000017941 */ /* 0x000fea0003800000 */
.L_x_20802:
        /* <DEDUP_REMOVED lines=16> */
.L_x_20808:
[----:B------:R-:W-:Y:S05]  /*16c70*/  BSYNC B2 ;  /* 0x0000000000027941 */ /* 0x000fea0003800000 */
.L_x_20807:
        /* <DEDUP_REMOVED lines=44> */
.L_x_20806:
[----:B------:R-:W-:Y:S05]  /*16f40*/  BSYNC B1 ;  /* 0x0000000000017941 */ /* 0x000fea0003800000 */
.L_x_20805:
        /* <DEDUP_REMOVED lines=9> */
.L_x_20801:
        /* <DEDUP_REMOVED lines=12> */
.L_x_20810:
[----:B------:R-:W-:-:S07]  /*170a0*/  IMAD.MOV.U32 R45, RZ, RZ, R146 ;  /* 0x000000ffff2d7224 */ /* 0x000fce00078e0092 */
.L_x_20811:
[----:B------:R-:W-:Y:S05]  /*170b0*/  BSYNC B1 ;  /* 0x0000000000017941 */ /* 0x000fea0003800000 */
.L_x_20809:
        /* <DEDUP_REMOVED lines=16> */
.L_x_20815:
[----:B------:R-:W-:Y:S05]  /*171c0*/  BSYNC B2 ;  /* 0x0000000000027941 */ /* 0x000fea0003800000 */
.L_x_20814:
        /* <DEDUP_REMOVED lines=44> */
.L_x_20813:
[----:B------:R-:W-:Y:S05]  /*17490*/  BSYNC B1 ;  /* 0x0000000000017941 */ /* 0x000fea0003800000 */
.L_x_20812:
        /* <DEDUP_REMOVED lines=12> */
.L_x_20816:
        /* <DEDUP_REMOVED lines=12> */
.L_x_20819:
[----:B------:R-:W-:-:S07]  /*17620*/  IMAD.MOV.U32 R44, RZ, RZ, R146 ;  /* 0x000000ffff2c7224 */ /* 0x000fce00078e0092 */
.L_x_20820:
[----:B------:R-:W-:Y:S05]  /*17630*/  BSYNC B1 ;  /* 0x0000000000017941 */ /* 0x000fea0003800000 */
.L_x_20818:
        /* <DEDUP_REMOVED lines=18> */
.L_x_20824:
[----:B------:R-:W-:Y:S05]  /*17760*/  BSYNC B2 ;  /* 0x0000000000027941 */ /* 0x000fea0003800000 */
.L_x_20823:
        /* <DEDUP_REMOVED lines=44> */
.L_x_20822:
[----:B------:R-:W-:Y:S05]  /*17a30*/  BSYNC B1 ;  /* 0x0000000000017941 */ /* 0x000fea0003800000 */
.L_x_20821:
        /* <DEDUP_REMOVED lines=10> */
.L_x_20817:
        /* <DEDUP_REMOVED lines=35> */
[----:B-1----:R-:W-:Y:S01]  /*17d10*/  SHF.L.U32 R39, R187, 0x10, RZ ;  /* 0x00000010bb277819 */ /* 0x002fe200000006ff */
        /* <DEDUP_REMOVED lines=19> */
.L_x_20825:
        /* <DEDUP_REMOVED lines=16> */
.L_x_20827:
[----:B------:R-:W-:-:S07]  /*17f50*/  IMAD.MOV.U32 R48, RZ, RZ, R146 ;  /* 0x000000ffff307224 */ /* 0x000fce00078e0092 */
.L_x_20828:
[----:B------:R-:W-:Y:S05]  /*17f60*/  BSYNC B1 ;  /* 0x0000000000017941 */ /* 0x000fea0003800000 */
.L_x_20826:
        /* <DEDUP_REMOVED lines=16> */
.L_x_20832:
[----:B------:R-:W-:Y:S05]  /*18070*/  BSYNC B2 ;  /* 0x0000000000027941 */ /* 0x000fea0003800000 */
.L_x_20831:
        /* <DEDUP_REMOVED lines=44> */
.L_x_20830:
[----:B------:R-:W-:Y:S05]  /*18340*/  BSYNC B1 ;  /* 0x0000000000017941 */ /* 0x000fea0003800000 */
.L_x_20829:
        /* <DEDUP_REMOVED lines=15> */
.L_x_20833:
        /* <DEDUP_REMOVED lines=12> */
.L_x_20836:
[----:B------:R-:W-:-:S07]  /*18500*/  IMAD.MOV.U32 R48, RZ, RZ, R146 ;  /* 0x000000ffff307224 */ /* 0x000fce00078e0092 */
.L_x_20837:
[----:B------:R-:W-:Y:S05]  /*18510*/  BSYNC B1 ;  /* 0x0000000000017941 */ /* 0x000fea0003800000 */
.L_x_20835:
        /* <DEDUP_REMOVED lines=16> */
.L_x_20841:
[----:B------:R-:W-:Y:S05]  /*18620*/  BSYNC B2 ;  /* 0x0000000000027941 */ /* 0x000fea0003800000 */
.L_x_20840:
        /* <DEDUP_REMOVED lines=44> */
.L_x_20839:
[----:B------:R-:W-:Y:S05]  /*188f0*/  BSYNC B1 ;  /* 0x0000000000017941 */ /* 0x000fea0003800000 */
.L_x_20838:
        /* <DEDUP_REMOVED lines=9> */
.L_x_20834:
        /* <DEDUP_REMOVED lines=12> */
.L_x_20843:
[----:B------:R-:W-:-:S07]  /*18a50*/  MOV R48, R146 ;  /* 0x0000009200307202 */ /* 0x000fce0000000f00 */
.L_x_20844:
[----:B------:R-:W-:Y:S05]  /*18a60*/  BSYNC B1 ;  /* 0x0000000000017941 */ /* 0x000fea0003800000 */
.L_x_20842:
        /* <DEDUP_REMOVED lines=16> */
.L_x_20848:
[----:B------:R-:W-:Y:S05]  /*18b70*/  BSYNC B2 ;  /* 0x0000000000027941 */ /* 0x000fea0003800000 */
.L_x_20847:
        /* <DEDUP_REMOVED lines=44> */
.L_x_20846:
[----:B------:R-:W-:Y:S05]  /*18e40*/  BSYNC B1 ;  /* 0x0000000000017941 */ /* 0x000fea0003800000 */
.L_x_20845:
        /* <DEDUP_REMOVED lines=14> */
.L_x_20849:
        /* <DEDUP_REMOVED lines=12> */
.L_x_20852:
[----:B------:R-:W-:-:S07]  /*18ff0*/  MOV R48, R146 ;  /* 0x0000009200307202 */ /* 0x000fce0000000f00 */
.L_x_20853:
[----:B------:R-:W-:Y:S05]  /*19000*/  BSYNC B1 ;  /* 0x0000000000017941 */ /* 0x000fea0003800000 */
.L_x_20851:
        /* <DEDUP_REMOVED lines=16> */
.L_x_20857:
[----:B------:R-:W-:Y:S05]  /*19110*/  BSYNC B2 ;  /* 0x0000000000027941 */ /* 0x000fea0003800000 */
.L_x_20856:
        /* <DEDUP_REMOVED lines=44> */
.L_x_20855:
[----:B------:R-:W-:Y:S05]  /*193e0*/  BSYNC B1 ;  /* 0x0000000000017941 */ /* 0x000fea0003800000 */
.L_x_20854:
        /* <DEDUP_REMOVED lines=10> */
.L_x_20850:
        /* <DEDUP_REMOVED lines=12> */
.L_x_20859:
[----:B------:R-:W-:-:S07]  /*19550*/  IMAD.MOV.U32 R48, RZ, RZ, R146 ;  /* 0x000000ffff307224 */ /* 0x000fce00078e0092 */
.L_x_20860:
[----:B------:R-:W-:Y:S05]  /*19560*/  BSYNC B1 ;  /* 0x0000000000017941 */ /* 0x000fea0003800000 */
.L_x_20858:
        /* <DEDUP_REMOVED lines=16> */
.L_x_20864:
[----:B------:R-:W-:Y:S05]  /*19670*/  BSYNC B2 ;  /* 0x0000000000027941 */ /* 0x000fea0003800000 */
.L_x_20863:
        /* <DEDUP_REMOVED lines=44> */
.L_x_20862:
[----:B------:R-:W-:Y:S05]  /*19940*/  BSYNC B1 ;  /* 0x0000000000017941 */ /* 0x000fea0003800000 */
.L_x_20861:
        /* <DEDUP_REMOVED lines=15> */
.L_x_20865:
        /* <DEDUP_REMOVED lines=12> */
.L_x_20868:
[----:B------:R-:W-:-:S07]  /*19b00*/  IMAD.MOV.U32 R47, RZ, RZ, R146 ;  /* 0x000000ffff2f7224 */ /* 0x000fce00078e0092 */
.L_x_20869:
[----:B------:R-:W-:Y:S05]  /*19b10*/  BSYNC B1 ;  /* 0x0000000000017941 */ /* 0x000fea0003800000 */
.L_x_20867:
        /* <DEDUP_REMOVED lines=16> */
.L_x_20873:
[----:B------:R-:W-:Y:S05]  /*19c20*/  BSYNC B2 ;  /* 0x0000000000027941 */ /* 0x000fea0003800000 */
.L_x_20872:
        /* <DEDUP_REMOVED lines=44> */
.L_x_20871:
[----:B------:R-:W-:Y:S05]  /*19ef0*/  BSYNC B1 ;  /* 0x0000000000017941 */ /* 0x000fea0003800000 */
.L_x_20870:
        /* <DEDUP_REMOVED lines=9> */
.L_x_20866:
        /* <DEDUP_REMOVED lines=12> */
.L_x_20875:
[----:B------:R-:W-:-:S07]  /*1a050*/  IMAD.MOV.U32 R47, RZ, RZ, R146 ;  /* 0x000000ffff2f7224 */ /* 0x000fce00078e0092 */
.L_x_20876:
[----:B------:R-:W-:Y:S05]  /*1a060*/  BSYNC B1 ;  /* 0x0000000000017941 */ /* 0x000fea0003800000 */
.L_x_20874:
        /* <DEDUP_REMOVED lines=16> */
.L_x_20880:
[----:B------:R-:W-:Y:S05]  /*1a170*/  BSYNC B2 ;  /* 0x0000000000027941 */ /* 0x000fea0003800000 */
.L_x_20879:
        /* <DEDUP_REMOVED lines=44> */
.L_x_20878:
[----:B------:R-:W-:Y:S05]  /*1a440*/  BSYNC B1 ;  /* 0x0000000000017941 */ /* 0x000fea0003800000 */
.L_x_20877:
        /* <DEDUP_REMOVED lines=14> */
.L_x_20881:
        /* <DEDUP_REMOVED lines=12> */
.L_x_20884:
[----:B------:R-:W-:-:S07]  /*1a5f0*/  IMAD.MOV.U32 R46, RZ, RZ, R146 ;  /* 0x000000ffff2e7224 */ /* 0x000fce00078e0092 */
.L_x_20885:
[----:B------:R-:W-:Y:S05]  /*1a600*/  BSYNC B1 ;  /* 0x0000000000017941 */ /* 0x000fea0003800000 */
.L_x_20883:
        /* <DEDUP_REMOVED lines=16> */
.L_x_20889:
[----:B------:R-:W-:Y:S05]  /*1a710*/  BSYNC B2 ;  /* 0x0000000000027941 */ /* 0x000fea0003800000 */
.L_x_20888:
        /* <DEDUP_REMOVED lines=44> */
.L_x_20887:
[----:B------:R-:W-:Y:S05]  /*1a9e0*/  BSYNC B1 ;  /* 0x0000000000017941 */ /* 0x000fea0003800000 */
.L_x_20886:
        /* <DEDUP_REMOVED lines=10> */
.L_x_20882:
        /* <DEDUP_REMOVED lines=12> */
.L_x_20891:
[----:B------:R-:W-:-:S07]  /*1ab50*/  MOV R46, R146 ;  /* 0x00000092002e7202 */ /* 0x000fce0000000f00 */
.L_x_20892:
[----:B------:R-:W-:Y:S05]  /*1ab60*/  BSYNC B1 ;  /* 0x0000000000017941 */ /* 0x000fea0003800000 */
.L_x_20890:
        /* <DEDUP_REMOVED lines=16> */
.L_x_20896:
[----:B------:R-:W-:Y:S05]  /*1ac70*/  BSYNC B2 ;  /* 0x0000000000027941 */ /* 0x000fea0003800000 */
.L_x_20895:
        /* <DEDUP_REMOVED lines=44> */
.L_x_20894:
[----:B------:R-:W-:Y:S05]  /*1af40*/  BSYNC B1 ;  /* 0x0000000000017941 */ /* 0x000fea0003800000 */
.L_x_20893:
        /* <DEDUP_REMOVED lines=15> */
.L_x_20897:
        /* <DEDUP_REMOVED lines=12> */
.L_x_20900:
[----:B------:R-:W-:-:S07]  /*1b100*/  MOV R46, R146 ;  /* 0x00000092002e7202 */ /* 0x000fce0000000f00 */
.L_x_20901:
[----:B------:R-:W-:Y:S05]  /*1b110*/  BSYNC B1 ;  /* 0x0000000000017941 */ /* 0x000fea0003800000 */
.L_x_20899:
        /* <DEDUP_REMOVED lines=16> */
.L_x_20905:
[----:B------:R-:W-:Y:S05]  /*1b220*/  BSYNC B2 ;  /* 0x0000000000027941 */ /* 0x000fea0003800000 */
.L_x_20904:
        /* <DEDUP_REMOVED lines=44> */
.L_x_20903:
[----:B------:R-:W-:Y:S05]  /*1b4f0*/  BSYNC B1 ;  /* 0x0000000000017941 */ /* 0x000fea0003800000 */
.L_x_20902:
        /* <DEDUP_REMOVED lines=9> */
.L_x_20898:
        /* <DEDUP_REMOVED lines=12> */
.L_x_20907:
[----:B------:R-:W-:-:S07]  /*1b650*/  IMAD.MOV.U32 R46, RZ, RZ, R146 ;  /* 0x000000ffff2e7224 */ /* 0x000fce00078e0092 */
.L_x_20908:
[----:B------:R-:W-:Y:S05]  /*1b660*/  BSYNC B1 ;  /* 0x0000000000017941 */ /* 0x000fea0003800000 */
.L_x_20906:
        /* <DEDUP_REMOVED lines=16> */
.L_x_20912:
[----:B------:R-:W-:Y:S05]  /*1b770*/  BSYNC B2 ;  /* 0x0000000000027941 */ /* 0x000fea0003800000 */
.L_x_20911:
        /* <DEDUP_REMOVED lines=44> */
.L_x_20910:
[----:B------:R-:W-:Y:S05]  /*1ba40*/  BSYNC B1 ;  /* 0x0000000000017941 */ /* 0x000fea0003800000 */
.L_x_20909:
        /* <DEDUP_REMOVED lines=12> */
.L_x_20913:
        /* <DEDUP_REMOVED lines=12> */
.L_x_20916:
[----:B------:R-:W-:-:S07]  /*1bbd0*/  IMAD.MOV.U32 R38, RZ, RZ, R146 ;  /* 0x000000ffff267224 */ /* 0x000fce00078e0092 */
.L_x_20917:
[----:B------:R-:W-:Y:S05]  /*1bbe0*/  BSYNC B1 ;  /* 0x0000000000017941 */ /* 0x000fea0003800000 */
.L_x_20915:
        /* <DEDUP_REMOVED lines=16> */
.L_x_20921:
[----:B------:R-:W-:Y:S05]  /*1bcf0*/  BSYNC B2 ;  /* 0x0000000000027941 */ /* 0x000fea0003800000 */
.L_x_20920:
        /* <DEDUP_REMOVED lines=44> */
.L_x_20919:
[----:B------:R-:W-:Y:S05]  /*1bfc0*/  BSYNC B1 ;  /* 0x0000000000017941 */ /* 0x000fea0003800000 */
.L_x_20918:
        /* <DEDUP_REMOVED lines=10> */
.L_x_20914:
        /* <DEDUP_REMOVED lines=12> */
.L_x_20923:
[----:B------:R-:W-:-:S07]  /*1c130*/  IMAD.MOV.U32 R38, RZ, RZ, R146 ;  /* 0x000000ffff267224 */ /* 0x000fce00078e0092 */
.L_x_20924:
[----:B------:R-:W-:Y:S05]  /*1c140*/  BSYNC B1 ;  /* 0x0000000000017941 */ /* 0x000fea0003800000 */
.L_x_20922:
        /* <DEDUP_REMOVED lines=16> */
.L_x_20928:
[----:B------:R-:W-:Y:S05]  /*1c250*/  BSYNC B2 ;  /* 0x0000000000027941 */ /* 0x000fea0003800000 */
.L_x_20927:
        /* <DEDUP_REMOVED lines=44> */
.L_x_20926:
[----:B------:R-:W-:Y:S05]  /*1c520*/  BSYNC B1 ;  /* 0x0000000000017941 */ /* 0x000fea0003800000 */
.L_x_20925:
        /* <DEDUP_REMOVED lines=13> */
.L_x_20929:
        /* <DEDUP_REMOVED lines=12> */
.L_x_20932:
[----:B------:R-:W-:-:S07]  /*1c6c0*/  IMAD.MOV.U32 R45, RZ, RZ, R146 ;  /* 0x000000ffff2d7224 */ /* 0x000fce00078e0092 */
.L_x_20933:
[----:B------:R-:W-:Y:S05]  /*1c6d0*/  BSYNC B1 ;  /* 0x0000000000017941 */ /* 0x000fea0003800000 */
.L_x_20931:
        /* <DEDUP_REMOVED lines=16> */
.L_x_20937:
[----:B------:R-:W-:Y:S05]  /*1c7e0*/  BSYNC B2 ;  /* 0x0000000000027941 */ /* 0x000fea0003800000 */
.L_x_20936:
        /* <DEDUP_REMOVED lines=44> */
.L_x_20935:
[----:B------:R-:W-:Y:S05]  /*1cab0*/  BSYNC B1 ;  /* 0x0000000000017941 */ /* 0x000fea0003800000 */
.L_x_20934:
        /* <DEDUP_REMOVED lines=9> */
.L_x_20930:
        /* <DEDUP_REMOVED lines=12> */
.L_x_20939:
[----:B------:R-:W-:-:S07]  /*1cc10*/  MOV R45, R146 ;  /* 0x00000092002d7202 */ /* 0x000fce0000000f00 */
.L_x_20940:
[----:B------:R-:W-:Y:S05]  /*1cc20*/  BSYNC B1 ;  /* 0x0000000000017941 */ /* 0x000fea0003800000 */
.L_x_20938:
        /* <DEDUP_REMOVED lines=16> */
.L_x_20944:
[----:B------:R-:W-:Y:S05]  /*1cd30*/  BSYNC B2 ;  /* 0x0000000000027941 */ /* 0x000fea0003800000 */
.L_x_20943:
        /* <DEDUP_REMOVED lines=44> */
.L_x_20942:
[----:B------:R-:W-:Y:S05]  /*1d000*/  BSYNC B1 ;  /* 0x0000000000017941 */ /* 0x000fea0003800000 */
.L_x_20941:
        /* <DEDUP_REMOVED lines=12> */
.L_x_20945:
        /* <DEDUP_REMOVED lines=12> */
.L_x_20948:
[----:B------:R-:W-:-:S07]  /*1d190*/  MOV R44, R146 ;  /* 0x00000092002c7202 */ /* 0x000fce0000000f00 */
.L_x_20949:
[----:B------:R-:W-:Y:S05]  /*1d1a0*/  BSYNC B1 ;  /* 0x0000000000017941 */ /* 0x000fea0003800000 */
.L_x_20947:
        /* <DEDUP_REMOVED lines=18> */
.L_x_20953:
[----:B------:R-:W-:Y:S05]  /*1d2d0*/  BSYNC B2 ;  /* 0x0000000000027941 */ /* 0x000fea0003800000 */
.L_x_20952:
        /* <DEDUP_REMOVED lines=44> */
.L_x_20951:
[----:B------:R-:W-:Y:S05]  /*1d5a0*/  BSYNC B1 ;  /* 0x0000000000017941 */ /* 0x000fea0003800000 */
.L_x_20950:
        /* <DEDUP_REMOVED lines=10> */
.L_x_20946:
[----:B------:R-:W-:Y:S01]  /*1d650*/  P2R R36, PR, RZ, 0x4 ;  /* 0x00000004ff247803 */ /* 0x000fe20000000000 */
[----:B------:R-:W-:Y:S01]  /*1d660*/  IMAD.WIDE.U32 R40, R207, 0x20, R194 ;  /* 0x00000020cf287825 */ /* 0x000fe200078e00c2 */
[C---:B------:R-:W-:Y:S01]  /*1d670*/  LOP3.LUT P2, RZ, R191.reuse, 0x4, RZ, 0xc0, !PT ;  /* 0x00000004bfff7812 */ /* 0x040fe2000784c0ff */
[----:B------:R-:W0:Y:S01]  /*1d680*/  @P0 LDC.64 R46, c[0x0][0x228] ;  /* 0x00008a00ff2e0b82 */ /* 0x000e220000000a00 */
[----:B------:R-:W-:Y:S02]  /*1d690*/  SEL R37, RZ, 0x10000, P4 ;  /* 0x00010000ff257807 */ /* 0x000fe40002000000 */
        /* <DEDUP_REMOVED lines=19> */
[----:B------:R-:W-:Y:S02]  /*1d7d0*/  SEL R43, RZ, 0x1, P6 ;  /* 0x00000001ff2b7807 */ /* 0x000fe40003000000 */
[----:B------:R-:W-:Y:S02]  /*1d7e0*/  LOP3.LUT R42, R36, R42, R38, 0xfe, !PT ;  /* 0x0000002a242a7212 */ /* 0x000fe400078efe26 */
[----:B------:R-:W-:Y:S01]  /*1d7f0*/  LOP3.LUT R37, R37, R49, R39, 0xfe, !PT ;  /* 0x0000003125257212 */ /* 0x000fe200078efe27 */
[----:B------:R-:W-:Y:S01]  /*1d800*/  IMAD.WIDE.U32 R38, R207, 0x8, R192 ;  /* 0x00000008cf267825 */ /* 0x000fe200078e00c0 */
[----:B------:R-:W-:-:S02]  /*1d810*/  LOP3.LUT R36, R42, R43, RZ, 0xfc, !PT ;  /* 0x0000002b2a247212 */ /* 0x000fc400078efcff */
[----:B------:R-:W-:-:S03]  /*1d820*/  IADD3 R209, R205, 0xa0, RZ ;  /* 0x000000a0cdd17810 */ /* 0x000fc60007ffe0ff */
[----:B------:R1:W-:Y:S02]  /*1d830*/  STG.E.64 desc[UR4][R38.64], R36 ;  /* 0x0000002426007986 */ /* 0x0003e4000c101b04 */
[----:B------:R-:W-:-:S04]  /*1d840*/  IMAD.WIDE.U32 R48, R209, 0x10, R140 ;  /* 0x00000010d1307825 */ /* 0x000fc800078e008c */
[----:B0-----:R-:W-:-:S04]  /*1d850*/  @P0 IMAD.WIDE.U32 R46, R209, 0x10, R46 ;  /* 0x00000010d12e0825 */ /* 0x001fc800078e002e */
[----:B--2---:R-:W-:Y:S01]  /*1d860*/  @P1 IMAD.WIDE.U32 R44, R209, 0x20, R44 ;  /* 0x00000020d12c1825 */ /* 0x004fe200078e002c */
[----:B-1----:R-:W-:Y:S06]  /*1d870*/  @!P0 BRA `(.L_x_20954) ;  /* 0x0000000000508947 */ /* 0x002fec0003800000 */
[----:B------:R-:W-:Y:S01]  /*1d880*/  IMAD.U32 R39, R187, 0x10000, RZ ;  /* 0x00010000bb277824 */ /* 0x000fe200078e00ff */
        /* <DEDUP_REMOVED lines=19> */
.L_x_20954:
[----:B------:R1:W5:Y:S04]  /*1d9c0*/  @P0 LDG.E.128 R96, desc[UR4][R46.64] ;  /* 0x000000042e600981 */ /* 0x000368000c1e1d00 */
[----:B------:R1:W5:Y:S04]  /*1d9d0*/  @P1 LDG.E.128 R104, desc[UR4][R44.64] ;  /* 0x000000042c681981 */ /* 0x000368000c1e1d00 */
[----:B------:R1:W5:Y:S04]  /*1d9e0*/  @P1 LDG.E.128 R100, desc[UR4][R44.64+0x10] ;  /* 0x000010042c641981 */ /* 0x000368000c1e1d00 */
[----:B0-----:R1:W5:Y:S01]  /*1d9f0*/  LDG.E.128 R36, desc[UR4][R48.64] ;  /* 0x0000000430247981 */ /* 0x001362000c1e1d00 */
        /* <DEDUP_REMOVED lines=12> */
.L_x_20956:
[----:B------:R-:W-:-:S07]  /*1dac0*/  MOV R48, R146 ;  /* 0x0000009200307202 */ /* 0x000fce0000000f00 */
.L_x_20957:
[----:B------:R-:W-:Y:S05]  /*1dad0*/  BSYNC B1 ;  /* 0x0000000000017941 */ /* 0x000fea0003800000 */
.L_x_20955:
        /* <DEDUP_REMOVED lines=16> */
.L_x_20961:
[----:B------:R-:W-:Y:S05]  /*1dbe0*/  BSYNC B2 ;  /* 0x0000000000027941 */ /* 0x000fea0003800000 */
.L_x_20960:
        /* <DEDUP_REMOVED lines=44> */
.L_x_20959:
[----:B------:R-:W-:Y:S05]  /*1deb0*/  BSYNC B1 ;  /* 0x0000000000017941 */ /* 0x000fea0003800000 */
.L_x_20958:
        /* <DEDUP_REMOVED lines=15> */
.L_x_20962:
        /* <DEDUP_REMOVED lines=12> */
.L_x_20965:
[----:B------:R-:W-:-:S07]  /*1e070*/  MOV R48, R146 ;  /* 0x0000009200307202 */ /* 0x000fce0000000f00 */
.L_x_20966:
[----:B------:R-:W-:Y:S05]  /*1e080*/  BSYNC B1 ;  /* 0x0000000000017941 */ /* 0x000fea0003800000 */
.L_x_20964:
        /* <DEDUP_REMOVED lines=16> */
.L_x_20970:
[----:B------:R-:W-:Y:S05]  /*1e190*/  BSYNC B2 ;  /* 0x0000000000027941 */ /* 0x000fea0003800000 */
.L_x_20969:
        /* <DEDUP_REMOVED lines=44> */
.L_x_20968:
[----:B------:R-:W-:Y:S05]  /*1e460*/  BSYNC B1 ;  /* 0x0000000000017941 */ /* 0x000fea0003800000 */
.L_x_20967:
        /* <DEDUP_REMOVED lines=9> */
.L_x_20963:
        /* <DEDUP_REMOVED lines=12> */
.L_x_20972:
[----:B------:R-:W-:-:S07]  /*1e5c0*/  IMAD.MOV.U32 R48, RZ, RZ, R146 ;  /* 0x000000ffff307224 */ /* 0x000fce00078e0092 */
.L_x_20973:
[----:B------:R-:W-:Y:S05]  /*1e5d0*/  BSYNC B1 ;  /* 0x0000000000017941 */ /* 0x000fea0003800000 */
.L_x_20971:
        /* <DEDUP_REMOVED lines=16> */
.L_x_20977:
[----:B------:R-:W-:Y:S05]  /*1e6e0*/  BSYNC B2 ;  /* 0x0000000000027941 */ /* 0x000fea0003800000 */
.L_x_20976:
        /* <DEDUP_REMOVED lines=44> */
.L_x_20975:
[----:B------:R-:W-:Y:S05]  /*1e9b0*/  BSYNC B1 ;  /* 0x0000000000017941 */ /* 0x000fea0003800000 */
.L_x_20974:
        /* <DEDUP_REMOVED lines=14> */
.L_x_20978:
        /* <DEDUP_REMOVED lines=12> */
.L_x_20981:
[----:B------:R-:W-:-:S07]  /*1eb60*/  IMAD.MOV.U32 R48, RZ, RZ, R146 ;  /* 0x000000ffff307224 */ /* 0x000fce00078e0092 */
.L_x_20982:
[----:B------:R-:W-:Y:S05]  /*1eb70*/  BSYNC B1 ;  /* 0x0000000000017941 */ /* 0x000fea0003800000 */
.L_x_20980:
        /* <DEDUP_REMOVED lines=16> */
.L_x_20986:
[----:B------:R-:W-:Y:S05]  /*1ec80*/  BSYNC B2 ;  /* 0x0000000000027941 */ /* 0x000fea0003800000 */
.L_x_20985:
        /* <DEDUP_REMOVED lines=44> */
.L_x_20984:
[----:B------:R-:W-:Y:S05]  /*1ef50*/  BSYNC B1 ;  /* 0x0000000000017941 */ /* 0x000fea0003800000 */
.L_x_20983:
        /* <DEDUP_REMOVED lines=10> */
.L_x_20979:
        /* <DEDUP_REMOVED lines=12> */
.L_x_20988:
[----:B------:R-:W-:-:S07]  /*1f0c0*/  IMAD.MOV.U32 R48, RZ, RZ, R146 ;  /* 0x000000ffff307224 */ /* 0x000fce00078e0092 */
.L_x_20989:
[----:B------:R-:W-:Y:S05]  /*1f0d0*/  BSYNC B1 ;  /* 0x0000000000017941 */ /* 0x000fea0003800000 */
.L_x_20987:
        /* <DEDUP_REMOVED lines=16> */
.L_x_20993:
[----:B------:R-:W-:Y:S05]  /*1f1e0*/  BSYNC B2 ;  /* 0x0000000000027941 */ /* 0x000fea0003800000 */
.L_x_20992:
        /* <DEDUP_REMOVED lines=44> */
.L_x_20991:
[----:B------:R-:W-:Y:S05]  /*1f4b0*/  BSYNC B1 ;  /* 0x0000000000017941 */ /* 0x000fea0003800000 */
.L_x_20990:
        /* <DEDUP_REMOVED lines=15> */
.L_x_20994:
        /* <DEDUP_REMOVED lines=12> */
.L_x_20997:
[----:B------:R-:W-:-:S07]  /*1f670*/  IMAD.MOV.U32 R47, RZ, RZ, R146 ;  /* 0x000000ffff2f7224 */ /* 0x000fce00078e0092 */
.L_x_20998:
[----:B------:R-:W-:Y:S05]  /*1f680*/  BSYNC B1 ;  /* 0x0000000000017941 */ /* 0x000fea0003800000 */
.L_x_20996:
        /* <DEDUP_REMOVED lines=16> */
.L_x_21002:
[----:B------:R-:W-:Y:S05]  /*1f790*/  BSYNC B2 ;  /* 0x0000000000027941 */ /* 0x000fea0003800000 */
.L_x_21001:
        /* <DEDUP_REMOVED lines=44> */
.L_x_21000:
[----:B------:R-:W-:Y:S05]  /*1fa60*/  BSYNC B1 ;  /* 0x0000000000017941 */ /* 0x000fea0003800000 */
.L_x_20999:
        /* <DEDUP_REMOVED lines=9> */
.L_x_20995:
        /* <DEDUP_REMOVED lines=12> */
.L_x_21004:
[----:B------:R-:W-:-:S07]  /*1fbc0*/  MOV R47, R146 ;  /* 0x00000092002f7202 */ /* 0x000fce0000000f00 */
.L_x_21005:
[----:B------:R-:W-:Y:S05]  /*1fbd0*/  BSYNC B1 ;  /* 0x0000000000017941 */ /* 0x000fea0003800000 */
.L_x_21003:
        /* <DEDUP_REMOVED lines=16> */
.L_x_21009:
[----:B------:R-:W-:Y:S05]  /*1fce0*/  BSYNC B2 ;  /* 0x0000000000027941 */ /* 0x000fea0003800000 */
.L_x_21008:
        /* <DEDUP_REMOVED lines=44> */
.L_x_21007:
[----:B------:R-:W-:Y:S05]  /*1ffb0*/  BSYNC B1 ;  /* 0x0000000000017941 */ /* 0x000fea0003800000 */
.L_x_21006:
        /* <DEDUP_REMOVED lines=14> */
.L_x_21010:
        /* <DEDUP_REMOVED lines=12> */
.L_x_21013:
[----:B------:R-:W-:-:S07]  /*20160*/  MOV R46, R146 ;  /* 0x00000092002e7202 */ /* 0x000fce0000000f00 */
.L_x_21014:
[----:B------:R-:W-:Y:S05]  /*20170*/  BSYNC B1 ;  /* 0x0000000000017941 */ /* 0x000fea0003800000 */
.L_x_21012:
        /* <DEDUP_REMOVED lines=16> */
.L_x_21018:
[----:B------:R-:W-:Y:S05]  /*20280*/  BSYNC B2 ;  /* 0x0000000000027941 */ /* 0x000fea0003800000 */
.L_x_21017:
        /* <DEDUP_REMOVED lines=44> */
.L_x_21016:
[----:B------:R-:W-:Y:S05]  /*20550*/  BSYNC B1 ;  /* 0x0000000000017941 */ /* 0x000fea0003800000 */
.L_x_21015:
        /* <DEDUP_REMOVED lines=10> */
.L_x_21011:
        /* <DEDUP_REMOVED lines=12> */
.L_x_21020:
[----:B------:R-:W-:-:S07]  /*206c0*/  IMAD.MOV.U32 R46, RZ, RZ, R146 ;  /* 0x000000ffff2e7224 */ /* 0x000fce00078e0092 */
.L_x_21021:
[----:B------:R-:W-:Y:S05]  /*206d0*/  BSYNC B1 ;  /* 0x0000000000017941 */ /* 0x000fea0003800000 */
.L_x_21019:
        /* <DEDUP_REMOVED lines=16> */
.L_x_21025:
[----:B------:R-:W-:Y:S05]  /*207e0*/  BSYNC B2 ;  /* 0x0000000000027941 */ /* 0x000fea0003800000 */
.L_x_21024:
        /* <DEDUP_REMOVED lines=44> */
.L_x_21023:
[----:B------:R-:W-:Y:S05]  /*20ab0*/  BSYNC B1 ;  /* 0x0000000000017941 */ /* 0x000fea0003800000 */
.L_x_21022:
        /* <DEDUP_REMOVED lines=15> */
.L_x_21026:
        /* <DEDUP_REMOVED lines=12> */
.L_x_21029:
[----:B------:R-:W-:-:S07]  /*20c70*/  IMAD.MOV.U32 R46, RZ, RZ, R146 ;  /* 0x000000ffff2e7224 */ /* 0x000fce00078e0092 */
.L_x_21030:
[----:B------:R-:W-:Y:S05]  /*20c80*/  BSYNC B1 ;  /* 0x0000000000017941 */ /* 0x000fea0003800000 */
.L_x_21028:
        /* <DEDUP_REMOVED lines=16> */
.L_x_21034:
[----:B------:R-:W-:Y:S05]  /*20d90*/  BSYNC B2 ;  /* 0x0000000000027941 */ /* 0x000fea0003800000 */
.L_x_21033:
        /* <DEDUP_REMOVED lines=44> */
.L_x_21032:
[----:B------:R-:W-:Y:S05]  /*21060*/  BSYNC B1 ;  /* 0x0000000000017941 */ /* 0x000fea0003800000 */
.L_x_21031:
        /* <DEDUP_REMOVED lines=9> */
.L_x_21027:
        /* <DEDUP_REMOVED lines=12> */
.L_x_21036:
[----:B------:R-:W-:-:S07]  /*211c0*/  IMAD.MOV.U32 R46, RZ, RZ, R146 ;  /* 0x000000ffff2e7224 */ /* 0x000fce00078e0092 */
.L_x_21037:
[----:B------:R-:W-:Y:S05]  /*211d0*/  BSYNC B1 ;  /* 0x0000000000017941 */ /* 0x000fea0003800000 */
.L_x_21035:
        /* <DEDUP_REMOVED lines=16> */
.L_x_21041:
[----:B------:R-:W-:Y:S05]  /*212e0*/  BSYNC B2 ;  /* 0x0000000000027941 */ /* 0x000fea0003800000 */
.L_x_21040:
        /* <DEDUP_REMOVED lines=44> */
.L_x_21039:
[----:B------:R-:W-:Y:S05]  /*215b0*/  BSYNC B1 ;  /* 0x0000000000017941 */ /* 0x000fea0003800000 */
.L_x_21038:
        /* <DEDUP_REMOVED lines=12> */
.L_x_21042:
        /* <DEDUP_REMOVED lines=12> */
.L_x_21045:
[----:B------:R-:W-:-:S07]  /*21740*/  IMAD.MOV.U32 R38, RZ, RZ, R146 ;  /* 0x000000ffff267224 */ /* 0x000fce00078e0092 */
.L_x_21046:
[----:B------:R-:W-:Y:S05]  /*21750*/  BSYNC B1 ;  /* 0x0000000000017941 */ /* 0x000fea0003800000 */
.L_x_21044:
        /* <DEDUP_REMOVED lines=16> */
.L_x_21050:
[----:B------:R-:W-:Y:S05]  /*21860*/  BSYNC B2 ;  /* 0x0000000000027941 */ /* 0x000fea0003800000 */
.L_x_21049:
        /* <DEDUP_REMOVED lines=44> */
.L_x_21048:
[----:B------:R-:W-:Y:S05]  /*21b30*/  BSYNC B1 ;  /* 0x0000000000017941 */ /* 0x000fea0003800000 */
.L_x_21047:
        /* <DEDUP_REMOVED lines=10> */
.L_x_21043:
        /* <DEDUP_REMOVED lines=12> */
.L_x_21052:
[----:B------:R-:W-:-:S07]  /*21ca0*/  MOV R38, R146 ;  /* 0x0000009200267202 */ /* 0x000fce0000000f00 */
.L_x_21053:
[----:B------:R-:W-:Y:S05]  /*21cb0*/  BSYNC B1 ;  /* 0x0000000000017941 */ /* 0x000fea0003800000 */
.L_x_21051:
        /* <DEDUP_REMOVED lines=16> */
.L_x_21057:
[----:B------:R-:W-:Y:S05]  /*21dc0*/  BSYNC B2 ;  /* 0x0000000000027941 */ /* 0x000fea0003800000 */
.L_x_21056:
        /* <DEDUP_REMOVED lines=44> */
.L_x_21055:
[----:B------:R-:W-:Y:S05]  /*22090*/  BSYNC B1 ;  /* 0x0000000000017941 */ /* 0x000fea0003800000 */
.L_x_21054:
        /* <DEDUP_REMOVED lines=13> */
.L_x_21058:
        /* <DEDUP_REMOVED lines=12> */
.L_x_21061:
[----:B------:R-:W-:-:S07]  /*22230*/  MOV R45, R146 ;  /* 0x00000092002d7202 */ /* 0x000fce0000000f00 */
.L_x_21062:
[----:B------:R-:W-:Y:S05]  /*22240*/  BSYNC B1 ;  /* 0x0000000000017941 */ /* 0x000fea0003800000 */
.L_x_21060:
        /* <DEDUP_REMOVED lines=16> */
.L_x_21066:
[----:B------:R-:W-:Y:S05]  /*22350*/  BSYNC B2 ;  /* 0x0000000000027941 */ /* 0x000fea0003800000 */
.L_x_21065:
        /* <DEDUP_REMOVED lines=44> */
.L_x_21064:
[----:B------:R-:W-:Y:S05]  /*22620*/  BSYNC B1 ;  /* 0x0000000000017941 */ /* 0x000fea0003800000 */
.L_x_21063:
        /* <DEDUP_REMOVED lines=9> */
.L_x_21059:
        /* <DEDUP_REMOVED lines=12> */
.L_x_21068:
[----:B------:R-:W-:-:S07]  /*22780*/  IMAD.MOV.U32 R45, RZ, RZ, R146 ;  /* 0x000000ffff2d7224 */ /* 0x000fce00078e0092 */
.L_x_21069:
[----:B------:R-:W-:Y:S05]  /*22790*/  BSYNC B1 ;  /* 0x0000000000017941 */ /* 0x000fea0003800000 */
.L_x_21067:
        /* <DEDUP_REMOVED lines=16> */
.L_x_21073:
[----:B------:R-:W-:Y:S05]  /*228a0*/  BSYNC B2 ;  /* 0x0000000000027941 */ /* 0x000fea0003800000 */
.L_x_21072:
        /* <DEDUP_REMOVED lines=44> */
.L_x_21071:
[----:B------:R-:W-:Y:S05]  /*22b70*/  BSYNC B1 ;  /* 0x0000000000017941 */ /* 0x000fea0003800000 */
.L_x_21070:
        /* <DEDUP_REMOVED lines=12> */
.L_x_21074:
        /* <DEDUP_REMOVED lines=12> */
.L_x_21077:
[----:B------:R-:W-:-:S07]  /*22d00*/  IMAD.MOV.U32 R44, RZ, RZ, R146 ;  /* 0x000000ffff2c7224 */ /* 0x000fce00078e0092 */
.L_x_21078:
[----:B------:R-:W-:Y:S05]  /*22d10*/  BSYNC B1 ;  /* 0x0000000000017941 */ /* 0x000fea0003800000 */
.L_x_21076:
        /* <DEDUP_REMOVED lines=18> */
.L_x_21082:
[----:B------:R-:W-:Y:S05]  /*22e40*/  BSYNC B2 ;  /* 0x0000000000027941 */ /* 0x000fea0003800000 */
.L_x_21081:
        /* <DEDUP_REMOVED lines=44> */
.L_x_21080:
[----:B------:R-:W-:Y:S05]  /*23110*/  BSYNC B1 ;  /* 0x0000000000017941 */ /* 0x000fea0003800000 */
.L_x_21079:
        /* <DEDUP_REMOVED lines=10> */
.L_x_21075:
        /* <DEDUP_REMOVED lines=55> */
.L_x_21083:
        /* <DEDUP_REMOVED lines=16> */
.L_x_21085:
[----:B------:R-:W-:-:S07]  /*23630*/  IMAD.MOV.U32 R142, RZ, RZ, R146 ;  /* 0x000000ffff8e7224 */ /* 0x000fce00078e0092 */
.L_x_21086:
[----:B------:R-:W-:Y:S05]  /*23640*/  BSYNC B1 ;  /* 0x0000000000017941 */ /* 0x000fea0003800000 */
.L_x_21084:
        /* <DEDUP_REMOVED lines=16> */
.L_x_21090:
[----:B------:R-:W-:Y:S05]  /*23750*/  BSYNC B2 ;  /* 0x0000000000027941 */ /* 0x000fea0003800000 */
.L_x_21089:
        /* <DEDUP_REMOVED lines=44> */
.L_x_21088:
[----:B------:R-:W-:Y:S05]  /*23a20*/  BSYNC B1 ;  /* 0x0000000000017941 */ /* 0x000fea0003800000 */
.L_x_21087:
        /* <DEDUP_REMOVED lines=15> */
.L_x_21091:
        /* <DEDUP_REMOVED lines=12> */
.L_x_21094:
[----:B------:R-:W-:-:S07]  /*23be0*/  IMAD.MOV.U32 R45, RZ, RZ, R146 ;  /* 0x000000ffff2d7224 */ /* 0x000fce00078e0092 */
.L_x_21095:
[----:B------:R-:W-:Y:S05]  /*23bf0*/  BSYNC B1 ;  /* 0x0000000000017941 */ /* 0x000fea0003800000 */
.L_x_21093:
        /* <DEDUP_REMOVED lines=16> */
.L_x_21099:
[----:B------:R-:W-:Y:S05]  /*23d00*/  BSYNC B2 ;  /* 0x0000000000027941 */ /* 0x000fea0003800000 */
.L_x_21098:
        /* <DEDUP_REMOVED lines=44> */
.L_x_21097:
[----:B------:R-:W-:Y:S05]  /*23fd0*/  BSYNC B1 ;  /* 0x0000000000017941 */ /* 0x000fea0003800000 */
.L_x_21096:
        /* <DEDUP_REMOVED lines=9> */
.L_x_21092:
        /* <DEDUP_REMOVED lines=12> */
.L_x_21101:
[----:B------:R-:W-:-:S07]  /*24130*/  IMAD.MOV.U32 R45, RZ, RZ, R146 ;  /* 0x000000ffff2d7224 */ /* 0x000fce00078e0092 */
.L_x_21102:
[----:B------:R-:W-:Y:S05]  /*24140*/  BSYNC B1 ;  /* 0x0000000000017941 */ /* 0x000fea0003800000 */
.L_x_21100:
        /* <DEDUP_REMOVED lines=16> */
.L_x_21106:
[----:B------:R-:W-:Y:S05]  /*24250*/  BSYNC B2 ;  /* 0x0000000000027941 */ /* 0x000fea0003800000 */
.L_x_21105:
        /* <DEDUP_REMOVED lines=44> */
.L_x_21104:
[----:B------:R-:W-:Y:S05]  /*24520*/  BSYNC B1 ;  /* 0x0000000000017941 */ /* 0x000fea0003800000 */
.L_x_21103:
        /* <DEDUP_REMOVED lines=14> */
.L_x_21107:
        /* <DEDUP_REMOVED lines=12> */
.L_x_21110:
[----:B------:R-:W-:-:S07]  /*246d0*/  IMAD.MOV.U32 R36, RZ, RZ, R146 ;  /* 0x000000ffff247224 */ /* 0x000fce00078e0092 */
.L_x_21111:
[----:B------:R-:W-:Y:S05]  /*246e0*/  BSYNC B1 ;  /* 0x0000000000017941 */ /* 0x000fea0003800000 */
.L_x_21109:
        /* <DEDUP_REMOVED lines=16> */
.L_x_21115:
[----:B------:R-:W-:Y:S05]  /*247f0*/  BSYNC B2 ;  /* 0x0000000000027941 */ /* 0x000fea0003800000 */
.L_x_21114:
        /* <DEDUP_REMOVED lines=44> */
.L_x_21113:
[----:B------:R-:W-:Y:S05]  /*24ac0*/  BSYNC B1 ;  /* 0x0000000000017941 */ /* 0x000fea0003800000 */
.L_x_21112:
        /* <DEDUP_REMOVED lines=10> */
.L_x_21108:
        /* <DEDUP_REMOVED lines=12> */
.L_x_21117:
[----:B------:R-:W-:-:S07]  /*24c30*/  IMAD.MOV.U32 R36, RZ, RZ, R146 ;  /* 0x000000ffff247224 */ /* 0x000fce00078e0092 */
.L_x_21118:
[----:B------:R-:W-:Y:S05]  /*24c40*/  BSYNC B1 ;  /* 0x0000000000017941 */ /* 0x000fea0003800000 */
.L_x_21116:
        /* <DEDUP_REMOVED lines=16> */
.L_x_21122:
[----:B------:R-:W-:Y:S05]  /*24d50*/  BSYNC B2 ;  /* 0x0000000000027941 */ /* 0x000fea0003800000 */
.L_x_21121:
        /* <DEDUP_REMOVED lines=44> */
.L_x_21120:
[----:B------:R-:W-:Y:S05]  /*25020*/  BSYNC B1 ;  /* 0x0000000000017941 */ /* 0x000fea0003800000 */
.L_x_21119:
        /* <DEDUP_REMOVED lines=15> */
.L_x_21123:
        /* <DEDUP_REMOVED lines=12> */
.L_x_21126:
[----:B------:R-:W-:-:S07]  /*251e0*/  IMAD.MOV.U32 R183, RZ, RZ, R146 ;  /* 0x000000ffffb77224 */ /* 0x000fce00078e0092 */
.L_x_21127:
[----:B------:R-:W-:Y:S05]  /*251f0*/  BSYNC B1 ;  /* 0x0000000000017941 */ /* 0x000fea0003800000 */
.L_x_21125:
        /* <DEDUP_REMOVED lines=16> */
.L_x_21131:
[----:B------:R-:W-:Y:S05]  /*25300*/  BSYNC B2 ;  /* 0x0000000000027941 */ /* 0x000fea0003800000 */
.L_x_21130:
        /* <DEDUP_REMOVED lines=44> */
.L_x_21129:
[----:B------:R-:W-:Y:S05]  /*255d0*/  BSYNC B1 ;  /* 0x0000000000017941 */ /* 0x000fea0003800000 */
.L_x_21128:
        /* <DEDUP_REMOVED lines=9> */
.L_x_21124:
        /* <DEDUP_REMOVED lines=12> */
.L_x_21133:
[----:B------:R-:W-:-:S07]  /*25730*/  IMAD.MOV.U32 R196, RZ, RZ, R146 ;  /* 0x000000ffffc47224 */ /* 0x000fce00078e0092 */
.L_x_21134:
[----:B------:R-:W-:Y:S05]  /*25740*/  BSYNC B1 ;  /* 0x0000000000017941 */ /* 0x000fea0003800000 */
.L_x_21132:
        /* <DEDUP_REMOVED lines=16> */
.L_x_21138:
[----:B------:R-:W-:Y:S05]  /*25850*/  BSYNC B2 ;  /* 0x0000000000027941 */ /* 0x000fea0003800000 */
.L_x_21137:
        /* <DEDUP_REMOVED lines=44> */
.L_x_21136:
[----:B------:R-:W-:Y:S05]  /*25b20*/  BSYNC B1 ;  /* 0x0000000000017941 */ /* 0x000fea0003800000 */
.L_x_21135:
        /* <DEDUP_REMOVED lines=14> */
.L_x_21139:
        /* <DEDUP_REMOVED lines=12> */
.L_x_21142:
[----:B------:R-:W-:-:S07]  /*25cd0*/  IMAD.MOV.U32 R184, RZ, RZ, R146 ;  /* 0x000000ffffb87224 */ /* 0x000fce00078e0092 */
.L_x_21143:
[----:B------:R-:W-:Y:S05]  /*25ce0*/  BSYNC B1 ;  /* 0x0000000000017941 */ /* 0x000fea0003800000 */
.L_x_21141:
        /* <DEDUP_REMOVED lines=16> */
.L_x_21147:
[----:B------:R-:W-:Y:S05]  /*25df0*/  BSYNC B2 ;  /* 0x0000000000027941 */ /* 0x000fea0003800000 */
.L_x_21146:
        /* <DEDUP_REMOVED lines=44> */
.L_x_21145:
[----:B------:R-:W-:Y:S05]  /*260c0*/  BSYNC B1 ;  /* 0x0000000000017941 */ /* 0x000fea0003800000 */
.L_x_21144:
        /* <DEDUP_REMOVED lines=10> */
.L_x_21140:
        /* <DEDUP_REMOVED lines=12> */
.L_x_21149:
[----:B------:R-:W-:-:S07]  /*26230*/  IMAD.MOV.U32 R196, RZ, RZ, R146 ;  /* 0x000000ffffc47224 */ /* 0x000fce00078e0092 */
.L_x_21150:
[----:B------:R-:W-:Y:S05]  /*26240*/  BSYNC B1 ;  /* 0x0000000000017941 */ /* 0x000fea0003800000 */
.L_x_21148:
        /* <DEDUP_REMOVED lines=16> */
.L_x_21154:
[----:B------:R-:W-:Y:S05]  /*26350*/  BSYNC B2 ;  /* 0x0000000000027941 */ /* 0x000fea0003800000 */
.L_x_21153:
        /* <DEDUP_REMOVED lines=44> */
.L_x_21152:
[----:B------:R-:W-:Y:S05]  /*26620*/  BSYNC B1 ;  /* 0x0000000000017941 */ /* 0x000fea0003800000 */
.L_x_21151:
        /* <DEDUP_REMOVED lines=15> */
.L_x_21155:
        /* <DEDUP_REMOVED lines=12> */
.L_x_21158:
[----:B------:R-:W-:-:S07]  /*267e0*/  IMAD.MOV.U32 R41, RZ, RZ, R146 ;  /* 0x000000ffff297224 */ /* 0x000fce00078e0092 */
.L_x_21159:
[----:B------:R-:W-:Y:S05]  /*267f0*/  BSYNC B1 ;  /* 0x0000000000017941 */ /* 0x000fea0003800000 */
.L_x_21157:
        /* <DEDUP_REMOVED lines=16> */
.L_x_21163:
[----:B------:R-:W-:Y:S05]  /*26900*/  BSYNC B2 ;  /* 0x0000000000027941 */ /* 0x000fea0003800000 */
.L_x_21162:
        /* <DEDUP_REMOVED lines=44> */
.L_x_21161:
[----:B------:R-:W-:Y:S05]  /*26bd0*/  BSYNC B1 ;  /* 0x0000000000017941 */ /* 0x000fea0003800000 */
.L_x_21160:
        /* <DEDUP_REMOVED lines=9> */
.L_x_21156:
        /* <DEDUP_REMOVED lines=12> */
.L_x_21165:
[----:B------:R-:W-:-:S07]  /*26d30*/  IMAD.MOV.U32 R41, RZ, RZ, R146 ;  /* 0x000000ffff297224 */ /* 0x000fce00078e0092 */
.L_x_21166:
[----:B------:R-:W-:Y:S05]  /*26d40*/  BSYNC B1 ;  /* 0x0000000000017941 */ /* 0x000fea0003800000 */
.L_x_21164:
        /* <DEDUP_REMOVED lines=16> */
.L_x_21170:
[----:B------:R-:W-:Y:S05]  /*26e50*/  BSYNC B2 ;  /* 0x0000000000027941 */ /* 0x000fea0003800000 */
.L_x_21169:
        /* <DEDUP_REMOVED lines=44> */
.L_x_21168:
[----:B------:R-:W-:Y:S05]  /*27120*/  BSYNC B1 ;  /* 0x0000000000017941 */ /* 0x000fea0003800000 */
.L_x_21167:
        /* <DEDUP_REMOVED lines=12> */
.L_x_21171:
        /* <DEDUP_REMOVED lines=12> */
.L_x_21174:
[----:B------:R-:W-:-:S07]  /*272b0*/  IMAD.MOV.U32 R38, RZ, RZ, R146 ;  /* 0x000000ffff267224 */ /* 0x000fce00078e0092 */
.L_x_21175:
[----:B------:R-:W-:Y:S05]  /*272c0*/  BSYNC B1 ;  /* 0x0000000000017941 */ /* 0x000fea0003800000 */
.L_x_21173:
        /* <DEDUP_REMOVED lines=16> */
.L_x_21179:
[----:B------:R-:W-:Y:S05]  /*273d0*/  BSYNC B2 ;  /* 0x0000000000027941 */ /* 0x000fea0003800000 */
.L_x_21178:
        /* <DEDUP_REMOVED lines=44> */
.L_x_21177:
[----:B------:R-:W-:Y:S05]  /*276a0*/  BSYNC B1 ;  /* 0x0000000000017941 */ /* 0x000fea0003800000 */
.L_x_21176:
        /* <DEDUP_REMOVED lines=10> */
.L_x_21172:
        /* <DEDUP_REMOVED lines=12> */
.L_x_21181:
[----:B------:R-:W-:-:S07]  /*27810*/  IMAD.MOV.U32 R38, RZ, RZ, R146 ;  /* 0x000000ffff267224 */ /* 0x000fce00078e0092 */
.L_x_21182:
[----:B------:R-:W-:Y:S05]  /*27820*/  BSYNC B1 ;  /* 0x0000000000017941 */ /* 0x000fea0003800000 */
.L_x_21180:
        /* <DEDUP_REMOVED lines=16> */
.L_x_21186:
[----:B------:R-:W-:Y:S05]  /*27930*/  BSYNC B2 ;  /* 0x0000000000027941 */ /* 0x000fea0003800000 */
.L_x_21185:
        /* <DEDUP_REMOVED lines=44> */
.L_x_21184:
[----:B------:R-:W-:Y:S05]  /*27c00*/  BSYNC B1 ;  /* 0x0000000000017941 */ /* 0x000fea0003800000 */
.L_x_21183:
        /* <DEDUP_REMOVED lines=13> */
.L_x_21187:
        /* <DEDUP_REMOVED lines=12> */
.L_x_21190:
[----:B------:R-:W-:-:S07]  /*27da0*/  IMAD.MOV.U32 R187, RZ, RZ, R146 ;  /* 0x000000ffffbb7224 */ /* 0x000fce00078e0092 */
.L_x_21191:
[----:B------:R-:W-:Y:S05]  /*27db0*/  BSYNC B1 ;  /* 0x0000000000017941 */ /* 0x000fea0003800000 */
.L_x_21189:
        /* <DEDUP_REMOVED lines=16> */
.L_x_21195:
[----:B------:R-:W-:Y:S05]  /*27ec0*/  BSYNC B2 ;  /* 0x0000000000027941 */ /* 0x000fea0003800000 */
.L_x_21194:
        /* <DEDUP_REMOVED lines=44> */
.L_x_21193:
[----:B------:R-:W-:Y:S05]  /*28190*/  BSYNC B1 ;  /* 0x0000000000017941 */ /* 0x000fea0003800000 */
.L_x_21192:
        /* <DEDUP_REMOVED lines=9> */
.L_x_21188:
        /* <DEDUP_REMOVED lines=12> */
.L_x_21197:
[----:B------:R-:W-:-:S07]  /*282f0*/  IMAD.MOV.U32 R196, RZ, RZ, R146 ;  /* 0x000000ffffc47224 */ /* 0x000fce00078e0092 */
.L_x_21198:
[----:B------:R-:W-:Y:S05]  /*28300*/  BSYNC B1 ;  /* 0x0000000000017941 */ /* 0x000fea0003800000 */
.L_x_21196:
        /* <DEDUP_REMOVED lines=16> */
.L_x_21202:
[----:B------:R-:W-:Y:S05]  /*28410*/  BSYNC B2 ;  /* 0x0000000000027941 */ /* 0x000fea0003800000 */
.L_x_21201:
        /* <DEDUP_REMOVED lines=44> */
.L_x_21200:
[----:B------:R-:W-:Y:S05]  /*286e0*/  BSYNC B1 ;  /* 0x0000000000017941 */ /* 0x000fea0003800000 */
.L_x_21199:
        /* <DEDUP_REMOVED lines=12> */
.L_x_21203:
        /* <DEDUP_REMOVED lines=12> */
.L_x_21206:
[----:B------:R-:W-:-:S07]  /*28870*/  IMAD.MOV.U32 R188, RZ, RZ, R146 ;  /* 0x000000ffffbc7224 */ /* 0x000fce00078e0092 */
.L_x_21207:
[----:B------:R-:W-:Y:S05]  /*28880*/  BSYNC B1 ;  /* 0x0000000000017941 */ /* 0x000fea0003800000 */
.L_x_21205:
        /* <DEDUP_REMOVED lines=18> */
.L_x_21211:
[----:B------:R-:W-:Y:S05]  /*289b0*/  BSYNC B2 ;  /* 0x0000000000027941 */ /* 0x000fea0003800000 */
.L_x_21210:
        /* <DEDUP_REMOVED lines=44> */
.L_x_21209:
[----:B------:R-:W-:Y:S05]  /*28c80*/  BSYNC B1 ;  /* 0x0000000000017941 */ /* 0x000fea0003800000 */
.L_x_21208:
        /* <DEDUP_REMOVED lines=10> */
.L_x_21204:
[----:B------:R-:W-:Y:S01]  /*28d30*/  P2R R36, PR, RZ, 0x4 ;  /* 0x00000004ff247803 */ /* 0x000fe20000000000 */
[----:B------:R-:W0:Y:S01]  /*28d40*/  @P0 LDC.64 R214, c[0x0][0x228] ;  /* 0x00008a00ffd60b82 */ /* 0x000e220000000a00 */
[C---:B------:R-:W-:Y:S02]  /*28d50*/  LOP3.LUT P2, RZ, R191.reuse, 0x4, RZ, 0xc0, !PT ;  /* 0x00000004bfff7812 */ /* 0x040fe4000784c0ff */
[----:B------:R-:W-:Y:S02]  /*28d60*/  SEL R142, RZ, 0x10000, P4 ;  /* 0x00010000ff8e7807 */ /* 0x000fe40002000000 */
[----:B------:R-:W-:Y:S02]  /*28d70*/  SEL R203, RZ, 0x100, P3 ;  /* 0x00000100ffcb7807 */ /* 0x000fe40001800000 */
[C---:B------:R-:W-:Y:S01]  /*28d80*/  LOP3.LUT P4, RZ, R191.reuse, 0x10, RZ, 0xc0, !PT ;  /* 0x00000010bfff7812 */ /* 0x040fe2000788c0ff */
[----:B------:R-:W1:Y:S01]  /*28d90*/  @P1 LDC.64 R212, c[0x0][0x230] ;  /* 0x00008c00ffd41b82 */ /* 0x000e620000000a00 */
[----:B------:R-:W-:-:S02]  /*28da0*/  LOP3.LUT P3, RZ, R191, 0x8, RZ, 0xc0, !PT ;  /* 0x00000008bfff7812 */ /* 0x000fc4000786c0ff */
[----:B------:R-:W-:Y:S02]  /*28db0*/  SEL R216, RZ, 0x1, P2 ;  /* 0x00000001ffd87807 */ /* 0x000fe40001000000 */
[----:B------:R-:W-:Y:S02]  /*28dc0*/  ISETP.NE.AND P2, PT, R36, RZ, PT ;  /* 0x000000ff2400720c */ /* 0x000fe40003f45270 */
[----:B------:R-:W-:Y:S01]  /*28dd0*/  SEL R37, RZ, 0x1000000, P5 ;  /* 0x01000000ff257807 */ /* 0x000fe20002800000 */
[----:B------:R-:W-:Y:S01]  /*28de0*/  IMAD.WIDE.U32 R216, R216, 0x1000000, RZ ;  /* 0x01000000d8d87825 */ /* 0x000fe200078e00ff */
[----:B------:R-:W-:Y:S02]  /*28df0*/  SEL R38, RZ, 0x1, P3 ;  /* 0x00000001ff267807 */ /* 0x000fe40001800000 */
[----:B------:R-:W-:Y:S02]  /*28e00*/  SEL R36, RZ, 0x1, P4 ;  /* 0x00000001ff247807 */ /* 0x000fe40002000000 */
[----:B------:R-:W-:Y:S01]  /*28e10*/  LOP3.LUT P5, RZ, R191, 0x2, RZ, 0xc0, !PT ;  /* 0x00000002bfff7812 */ /* 0x000fe200078ac0ff */
[----:B------:R-:W-:Y:S01]  /*28e20*/  IMAD.WIDE.U32 R38, R38, 0x10000, RZ ;  /* 0x0001000026267825 */ /* 0x000fe200078e00ff */
[----:B------:R-:W-:-:S02]  /*28e30*/  LOP3.LUT R203, R203, R37, R142, 0xfe, !PT ;  /* 0x00000025cbcb7212 */ /* 0x000fc400078efe8e */
[----:B------:R-:W-:Y:S01]  /*28e40*/  SEL R219, RZ, 0x1, P5 ;  /* 0x00000001ffdb7807 */ /* 0x000fe20002800000 */
[----:B------:R-:W-:Y:S01]  /*28e50*/  IMAD.WIDE.U32 R36, R36, 0x100, RZ ;  /* 0x0000010024247825 */ /* 0x000fe200078e00ff */
[----:B------:R-:W-:Y:S02]  /*28e60*/  LOP3.LUT P6, RZ, R191, 0x20, RZ, 0xc0, !PT ;  /* 0x00000020bfff7812 */ /* 0x000fe400078cc0ff */
[----:B------:R-:W-:Y:S01]  /*28e70*/  LOP3.LUT R219, R217, R203, R219, 0xfe, !PT ;  /* 0x000000cbd9db7212 */ /* 0x000fe200078efedb */
[----:B------:R-:W-:Y:S01]  /*28e80*/  IMAD.WIDE.U32 R142, R211, 0x20, R194 ;  /* 0x00000020d38e7825 */ /* 0x000fe200078e00c2 */
[----:B------:R-:W-:Y:S02]  /*28e90*/  LOP3.LUT R216, R36, R216, R38, 0xfe, !PT ;  /* 0x000000d824d87212 */ /* 0x000fe400078efe26 */
[----:B------:R-:W-:Y:S01]  /*28ea0*/  SEL R217, RZ, 0x1, P6 ;  /* 0x00000001ffd97807 */ /* 0x000fe20003000000 */
[----:B------:R-:W-:Y:S01]  /*28eb0*/  VIADD R203, R205, 0xe0 ;  /* 0x000000e0cdcb7836 */ /* 0x000fe20000000000 */
[----:B------:R-:W-:Y:S01]  /*28ec0*/  LOP3.LUT R37, R37, R219, R39, 0xfe, !PT ;  /* 0x000000db25257212 */ /* 0x000fe200078efe27 */
[----:B------:R-:W-:Y:S01]  /*28ed0*/  IMAD.WIDE.U32 R38, R211, 0x8, R192 ;  /* 0x00000008d3267825 */ /* 0x000fe200078e00c0 */
[----:B------:R-:W-:Y:S01]  /*28ee0*/  LOP3.LUT R36, R216, R217, RZ, 0xfc, !PT ;  /* 0x000000d9d8247212 */ /* 0x000fe200078efcff */
[----:B------:R2:W-:Y:S02]  /*28ef0*/  STG.E.128 desc[UR4][R142.64], R44 ;  /* 0x0000002c8e007986 */ /* 0x0005e4000c101d04 */
[----:B------:R-:W-:-:S02]  /*28f00*/  IMAD.WIDE.U32 R216, R203, 0x10, R140 ;  /* 0x00000010cbd87825 */ /* 0x000fc400078e008c */
[----:B------:R2:W-:Y:S02]  /*28f10*/  STG.E.128 desc[UR4][R142.64+0x10], R40 ;  /* 0x000010288e007986 */ /* 0x0005e4000c101d04 */
[C---:B0-----:R-:W-:Y:S02]  /*28f20*/  @P0 IMAD.WIDE.U32 R214, R203.reuse, 0x10, R214 ;  /* 0x00000010cbd60825 */ /* 0x041fe400078e00d6 */
[----:B------:R2:W-:Y:S02]  /*28f30*/  STG.E.64 desc[UR4][R38.64], R36 ;  /* 0x0000002426007986 */ /* 0x0005e4000c101b04 */
[----:B-1----:R-:W-:Y:S01]  /*28f40*/  @P1 IMAD.WIDE.U32 R212, R203, 0x20, R212 ;  /* 0x00000020cbd41825 */ /* 0x002fe200078e00d4 */
[----:B------:R-:W-:Y:S06]  /*28f50*/  @!P0 BRA `(.L_x_21212) ;  /* 0x0000000000508947 */ /* 0x000fec0003800000 */
[----:B--2---:R-:W-:Y:S01]  /*28f60*/  SHF.L.U32 R39, R187, 0x10, RZ ;  /* 0x00000010bb277819 */ /* 0x004fe200000006ff */
        /* <DEDUP_REMOVED lines=19> */
.L_x_21212:
[----:B------:R1:W5:Y:S04]  /*290a0*/  @P0 LDG.E.128 R96, desc[UR4][R214.64] ;  /* 0x00000004d6600981 */ /* 0x000368000c1e1d00 */
[----:B------:R1:W5:Y:S04]  /*290b0*/  @P1 LDG.E.128 R104, desc[UR4][R212.64] ;  /* 0x00000004d4681981 */ /* 0x000368000c1e1d00 */
[----:B------:R1:W5:Y:S04]  /*290c0*/  @P1 LDG.E.128 R100, desc[UR4][R212.64+0x10] ;  /* 0x00001004d4641981 */ /* 0x000368000c1e1d00 */
[----:B--2---:R1:W5:Y:S01]  /*290d0*/  LDG.E.128 R140, desc[UR4][R216.64] ;  /* 0x00000004d88c7981 */ /* 0x004362000c1e1d00 */
[C---:B------:R-:W-:Y:S01]  /*290e0*/  ISETP.NE.AND P3, PT, R196.reuse, 0x1, PT ;  /* 0x00000001c400780c */ /* 0x040fe20003f65270 */
[----:B------:R-:W-:Y:S01]  /*290f0*/  BSSY B1, `(.L_x_21213) ;  /* 0x000000c000017945 */ /* 0x000fe20003800000 */
[----:B0-----:R-:W-:-:S11]  /*29100*/  VIADD R38, R196, 0x1 ;  /* 0x00000001c4267836 */ /* 0x001fd60000000000 */
        /* <DEDUP_REMOVED lines=9> */
.L_x_21214:
[----:B------:R-:W-:-:S07]  /*291a0*/  IMAD.MOV.U32 R204, RZ, RZ, R146 ;  /* 0x000000ffffcc7224 */ /* 0x000fce00078e0092 */
.L_x_21215:
[----:B------:R-:W-:Y:S05]  /*291b0*/  BSYNC B1 ;  /* 0x0000000000017941 */ /* 0x000fea0003800000 */
.L_x_21213:
        /* <DEDUP_REMOVED lines=16> */
.L_x_21219:
[----:B------:R-:W-:Y:S05]  /*292c0*/  BSYNC B2 ;  /* 0x0000000000027941 */ /* 0x000fea0003800000 */
.L_x_21218:
        /* <DEDUP_REMOVED lines=44> */
.L_x_21217:
[----:B------:R-:W-:Y:S05]  /*29590*/  BSYNC B1 ;  /* 0x0000000000017941 */ /* 0x000fea0003800000 */
.L_x_21216:
        /* <DEDUP_REMOVED lines=15> */
.L_x_21220:
        /* <DEDUP_REMOVED lines=12> */
.L_x_21223:
[----:B------:R-:W-:-:S07]  /*29750*/  IMAD.MOV.U32 R37, RZ, RZ, R146 ;  /* 0x000000ffff257224 */ /* 0x000fce00078e0092 */
.L_x_21224:
[----:B------:R-:W-:Y:S05]  /*29760*/  BSYNC B1 ;  /* 0x0000000000017941 */ /* 0x000fea0003800000 */
.L_x_21222:
        /* <DEDUP_REMOVED lines=16> */
.L_x_21228:
[----:B------:R-:W-:Y:S05]  /*29870*/  BSYNC B2 ;  /* 0x0000000000027941 */ /* 0x000fea0003800000 */
.L_x_21227:
        /* <DEDUP_REMOVED lines=44> */
.L_x_21226:
[----:B------:R-:W-:Y:S05]  /*29b40*/  BSYNC B1 ;  /* 0x0000000000017941 */ /* 0x000fea0003800000 */
.L_x_21225:
        /* <DEDUP_REMOVED lines=9> */
.L_x_21221:
        /* <DEDUP_REMOVED lines=12> */
.L_x_21230:
[----:B------:R-:W-:-:S07]  /*29ca0*/  IMAD.MOV.U32 R37, RZ, RZ, R146 ;  /* 0x000000ffff257224 */ /* 0x000fce00078e0092 */
.L_x_21231:
[----:B------:R-:W-:Y:S05]  /*29cb0*/  BSYNC B1 ;  /* 0x0000000000017941 */ /* 0x000fea0003800000 */
.L_x_21229:
        /* <DEDUP_REMOVED lines=16> */
.L_x_21235:
[----:B------:R-:W-:Y:S05]  /*29dc0*/  BSYNC B2 ;  /* 0x0000000000027941 */ /* 0x000fea0003800000 */
.L_x_21234:
        /* <DEDUP_REMOVED lines=44> */
.L_x_21233:
[----:B------:R-:W-:Y:S05]  /*2a090*/  BSYNC B1 ;  /* 0x0000000000017941 */ /* 0x000fea0003800000 */
.L_x_21232:
        /* <DEDUP_REMOVED lines=14> */
.L_x_21236:
        /* <DEDUP_REMOVED lines=12> */
.L_x_21239:
[----:B------:R-:W-:-:S07]  /*2a240*/  IMAD.MOV.U32 R140, RZ, RZ, R146 ;  /* 0x000000ffff8c7224 */ /* 0x000fce00078e0092 */
.L_x_21240:
[----:B------:R-:W-:Y:S05]  /*2a250*/  BSYNC B1 ;  /* 0x0000000000017941 */ /* 0x000fea0003800000 */
.L_x_21238:
        /* <DEDUP_REMOVED lines=16> */
.L_x_21244:
[----:B------:R-:W-:Y:S05]  /*2a360*/  BSYNC B2 ;  /* 0x0000000000027941 */ /* 0x000fea0003800000 */
.L_x_21243:
        /* <DEDUP_REMOVED lines=44> */
.L_x_21242:
[----:B------:R-:W-:Y:S05]  /*2a630*/  BSYNC B1 ;  /* 0x0000000000017941 */ /* 0x000fea0003800000 */
.L_x_21241:
        /* <DEDUP_REMOVED lines=10> */
.L_x_21237:
        /* <DEDUP_REMOVED lines=12> */
.L_x_21246:
[----:B------:R-:W-:-:S07]  /*2a7a0*/  IMAD.MOV.U32 R140, RZ, RZ, R146 ;  /* 0x000000ffff8c7224 */ /* 0x000fce00078e0092 */
.L_x_21247:
[----:B------:R-:W-:Y:S05]  /*2a7b0*/  BSYNC B1 ;  /* 0x0000000000017941 */ /* 0x000fea0003800000 */
.L_x_21245:
        /* <DEDUP_REMOVED lines=16> */
.L_x_21251:
[----:B------:R-:W-:Y:S05]  /*2a8c0*/  BSYNC B2 ;  /* 0x0000000000027941 */ /* 0x000fea0003800000 */
.L_x_21250:
        /* <DEDUP_REMOVED lines=44> */
.L_x_21249:
[----:B------:R-:W-:Y:S05]  /*2ab90*/  BSYNC B1 ;  /* 0x0000000000017941 */ /* 0x000fea0003800000 */
.L_x_21248:
        /* <DEDUP_REMOVED lines=15> */
.L_x_21252:
        /* <DEDUP_REMOVED lines=12> */
.L_x_21255:
[----:B------:R-:W-:-:S07]  /*2ad50*/  IMAD.MOV.U32 R183, RZ, RZ, R146 ;  /* 0x000000ffffb77224 */ /* 0x000fce00078e0092 */
.L_x_21256:
[----:B------:R-:W-:Y:S05]  /*2ad60*/  BSYNC B1 ;  /* 0x0000000000017941 */ /* 0x000fea0003800000 */
.L_x_21254:
        /* <DEDUP_REMOVED lines=16> */
.L_x_21260:
[----:B------:R-:W-:Y:S05]  /*2ae70*/  BSYNC B2 ;  /* 0x0000000000027941 */ /* 0x000fea0003800000 */
.L_x_21259:
        /* <DEDUP_REMOVED lines=44> */
.L_x_21258:
[----:B------:R-:W-:Y:S05]  /*2b140*/  BSYNC B1 ;  /* 0x0000000000017941 */ /* 0x000fea0003800000 */
.L_x_21257:
        /* <DEDUP_REMOVED lines=9> */
.L_x_21253:
        /* <DEDUP_REMOVED lines=12> */
.L_x_21262:
[----:B------:R-:W-:-:S07]  /*2b2a0*/  IMAD.MOV.U32 R196, RZ, RZ, R146 ;  /* 0x000000ffffc47224 */ /* 0x000fce00078e0092 */
.L_x_21263:
[----:B------:R-:W-:Y:S05]  /*2b2b0*/  BSYNC B1 ;  /* 0x0000000000017941 */ /* 0x000fea0003800000 */
.L_x_21261:
        /* <DEDUP_REMOVED lines=16> */
.L_x_21267:
[----:B------:R-:W-:Y:S05]  /*2b3c0*/  BSYNC B2 ;  /* 0x0000000000027941 */ /* 0x000fea0003800000 */
.L_x_21266:
        /* <DEDUP_REMOVED lines=44> */
.L_x_21265:
[----:B------:R-:W-:Y:S05]  /*2b690*/  BSYNC B1 ;  /* 0x0000000000017941 */ /* 0x000fea0003800000 */
.L_x_21264:
        /* <DEDUP_REMOVED lines=14> */
.L_x_21268:
        /* <DEDUP_REMOVED lines=12> */
.L_x_21271:
[----:B------:R-:W-:-:S07]  /*2b840*/  IMAD.MOV.U32 R184, RZ, RZ, R146 ;  /* 0x000000ffffb87224 */ /* 0x000fce00078e0092 */
.L_x_21272:
[----:B------:R-:W-:Y:S05]  /*2b850*/  BSYNC B1 ;  /* 0x0000000000017941 */ /* 0x000fea0003800000 */
.L_x_21270:
        /* <DEDUP_REMOVED lines=16> */
.L_x_21276:
[----:B------:R-:W-:Y:S05]  /*2b960*/  BSYNC B2 ;  /* 0x0000000000027941 */ /* 0x000fea0003800000 */
.L_x_21275:
        /* <DEDUP_REMOVED lines=44> */
.L_x_21274:
[----:B------:R-:W-:Y:S05]  /*2bc30*/  BSYNC B1 ;  /* 0x0000000000017941 */ /* 0x000fea0003800000 */
.L_x_21273:
        /* <DEDUP_REMOVED lines=10> */
.L_x_21269:
        /* <DEDUP_REMOVED lines=12> */
.L_x_21278:
[----:B------:R-:W-:-:S07]  /*2bda0*/  IMAD.MOV.U32 R196, RZ, RZ, R146 ;  /* 0x000000ffffc47224 */ /* 0x000fce00078e0092 */
.L_x_21279:
[----:B------:R-:W-:Y:S05]  /*2bdb0*/  BSYNC B1 ;  /* 0x0000000000017941 */ /* 0x000fea0003800000 */
.L_x_21277:
        /* <DEDUP_REMOVED lines=16> */
.L_x_21283:
[----:B------:R-:W-:Y:S05]  /*2bec0*/  BSYNC B2 ;  /* 0x0000000000027941 */ /* 0x000fea0003800000 */
.L_x_21282:
        /* <DEDUP_REMOVED lines=44> */
.L_x_21281:
[----:B------:R-:W-:Y:S05]  /*2c190*/  BSYNC B1 ;  /* 0x0000000000017941 */ /* 0x000fea0003800000 */
.L_x_21280:
        /* <DEDUP_REMOVED lines=15> */
.L_x_21284:
        /* <DEDUP_REMOVED lines=12> */
.L_x_21287:
[----:B------:R-:W-:-:S07]  /*2c350*/  IMAD.MOV.U32 R141, RZ, RZ, R146 ;  /* 0x000000ffff8d7224 */ /* 0x000fce00078e0092 */
.L_x_21288:
[----:B------:R-:W-:Y:S05]  /*2c360*/  BSYNC B1 ;  /* 0x0000000000017941 */ /* 0x000fea0003800000 */
.L_x_21286:
        /* <DEDUP_REMOVED lines=16> */
.L_x_21292:
[----:B------:R-:W-:Y:S05]  /*2c470*/  BSYNC B2 ;  /* 0x0000000000027941 */ /* 0x000fea0003800000 */
.L_x_21291:
        /* <DEDUP_REMOVED lines=44> */
.L_x_21290:
[----:B------:R-:W-:Y:S05]  /*2c740*/  BSYNC B1 ;  /* 0x0000000000017941 */ /* 0x000fea0003800000 */
.L_x_21289:
        /* <DEDUP_REMOVED lines=9> */
.L_x_21285:
        /* <DEDUP_REMOVED lines=12> */
.L_x_21294:
[----:B------:R-:W-:-:S07]  /*2c8a0*/  IMAD.MOV.U32 R141, RZ, RZ, R146 ;  /* 0x000000ffff8d7224 */ /* 0x000fce00078e0092 */
.L_x_21295:
[----:B------:R-:W-:Y:S05]  /*2c8b0*/  BSYNC B1 ;  /* 0x0000000000017941 */ /* 0x000fea0003800000 */
.L_x_21293:
        /* <DEDUP_REMOVED lines=16> */
.L_x_21299:
[----:B------:R-:W-:Y:S05]  /*2c9c0*/  BSYNC B2 ;  /* 0x0000000000027941 */ /* 0x000fea0003800000 */
.L_x_21298:
        /* <DEDUP_REMOVED lines=44> */
.L_x_21297:
[----:B------:R-:W-:Y:S05]  /*2cc90*/  BSYNC B1 ;  /* 0x0000000000017941 */ /* 0x000fea0003800000 */
.L_x_21296:
        /* <DEDUP_REMOVED lines=12> */
.L_x_21300:
        /* <DEDUP_REMOVED lines=12> */
.L_x_21303:
[----:B------:R-:W-:-:S07]  /*2ce20*/  IMAD.MOV.U32 R142, RZ, RZ, R146 ;  /* 0x000000ffff8e7224 */ /* 0x000fce00078e0092 */
.L_x_21304:
[----:B------:R-:W-:Y:S05]  /*2ce30*/  BSYNC B1 ;  /* 0x0000000000017941 */ /* 0x000fea0003800000 */
.L_x_21302:
        /* <DEDUP_REMOVED lines=16> */
.L_x_21308:
[----:B------:R-:W-:Y:S05]  /*2cf40*/  BSYNC B2 ;  /* 0x0000000000027941 */ /* 0x000fea0003800000 */
.L_x_21307:
        /* <DEDUP_REMOVED lines=44> */
.L_x_21306:
[----:B------:R-:W-:Y:S05]  /*2d210*/  BSYNC B1 ;  /* 0x0000000000017941 */ /* 0x000fea0003800000 */
.L_x_21305:
        /* <DEDUP_REMOVED lines=10> */
.L_x_21301:
        /* <DEDUP_REMOVED lines=12> */
.L_x_21310:
[----:B------:R-:W-:-:S07]  /*2d380*/  IMAD.MOV.U32 R142, RZ, RZ, R146 ;  /* 0x000000ffff8e7224 */ /* 0x000fce00078e0092 */
.L_x_21311:
[----:B------:R-:W-:Y:S05]  /*2d390*/  BSYNC B1 ;  /* 0x0000000000017941 */ /* 0x000fea0003800000 */
.L_x_21309:
        /* <DEDUP_REMOVED lines=16> */
.L_x_21315:
[----:B------:R-:W-:Y:S05]  /*2d4a0*/  BSYNC B2 ;  /* 0x0000000000027941 */ /* 0x000fea0003800000 */
.L_x_21314:
        /* <DEDUP_REMOVED lines=44> */
.L_x_21313:
[----:B------:R-:W-:Y:S05]  /*2d770*/  BSYNC B1 ;  /* 0x0000000000017941 */ /* 0x000fea0003800000 */
.L_x_21312:
        /* <DEDUP_REMOVED lines=13> */
.L_x_21316:
        /* <DEDUP_REMOVED lines=12> */
.L_x_21319:
[----:B------:R-:W-:-:S07]  /*2d910*/  IMAD.MOV.U32 R187, RZ, RZ, R146 ;  /* 0x000000ffffbb7224 */ /* 0x000fce00078e0092 */
.L_x_21320:
[----:B------:R-:W-:Y:S05]  /*2d920*/  BSYNC B1 ;  /* 0x0000000000017941 */ /* 0x000fea0003800000 */
.L_x_21318:
        /* <DEDUP_REMOVED lines=16> */
.L_x_21324:
[----:B------:R-:W-:Y:S05]  /*2da30*/  BSYNC B2 ;  /* 0x0000000000027941 */ /* 0x000fea0003800000 */
.L_x_21323:
        /* <DEDUP_REMOVED lines=44> */
.L_x_21322:
[----:B------:R-:W-:Y:S05]  /*2dd00*/  BSYNC B1 ;  /* 0x0000000000017941 */ /* 0x000fea0003800000 */
.L_x_21321:
        /* <DEDUP_REMOVED lines=9> */
.L_x_21317:
        /* <DEDUP_REMOVED lines=12> */
.L_x_21326:
[----:B------:R-:W-:-:S07]  /*2de60*/  IMAD.MOV.U32 R196, RZ, RZ, R146 ;  /* 0x000000ffffc47224 */ /* 0x000fce00078e0092 */
.L_x_21327:
[----:B------:R-:W-:Y:S05]  /*2de70*/  BSYNC B1 ;  /* 0x0000000000017941 */ /* 0x000fea0003800000 */
.L_x_21325:
        /* <DEDUP_REMOVED lines=16> */
.L_x_21331:
[----:B------:R-:W-:Y:S05]  /*2df80*/  BSYNC B2 ;  /* 0x0000000000027941 */ /* 0x000fea0003800000 */
.L_x_21330:
        /* <DEDUP_REMOVED lines=44> */
.L_x_21329:
[----:B------:R-:W-:Y:S05]  /*2e250*/  BSYNC B1 ;  /* 0x0000000000017941 */ /* 0x000fea0003800000 */
.L_x_21328:
        /* <DEDUP_REMOVED lines=12> */
.L_x_21332:
        /* <DEDUP_REMOVED lines=12> */
.L_x_21335:
[----:B------:R-:W-:-:S07]  /*2e3e0*/  IMAD.MOV.U32 R188, RZ, RZ, R146 ;  /* 0x000000ffffbc7224 */ /* 0x000fce00078e0092 */
.L_x_21336:
[----:B------:R-:W-:Y:S05]  /*2e3f0*/  BSYNC B1 ;  /* 0x0000000000017941 */ /* 0x000fea0003800000 */
.L_x_21334:
        /* <DEDUP_REMOVED lines=16> */
.L_x_21340:
[----:B------:R-:W-:Y:S05]  /*2e500*/  BSYNC B2 ;  /* 0x0000000000027941 */ /* 0x000fea0003800000 */
.L_x_21339:
        /* <DEDUP_REMOVED lines=44> */
.L_x_21338:
[----:B------:R-:W-:Y:S05]  /*2e7d0*/  BSYNC B1 ;  /* 0x0000000000017941 */ /* 0x000fea0003800000 */
.L_x_21337:
        /* <DEDUP_REMOVED lines=10> */
.L_x_21333:
[----:B------:R-:W-:Y:S01]  /*2e880*/  FADD.FTZ R200, RZ, R92 ;  /* 0x0000005cffc87221 */ /* 0x000fe20000010000 */
[----:B------:R-:W-:Y:S01]  /*2e890*/  SEL R213, RZ, 0x1000000, P5 ;  /* 0x01000000ffd57807 */ /* 0x000fe20002800000 */
[----:B------:R-:W-:Y:S01]  /*2e8a0*/  IMAD.WIDE.U32 R194, R203, 0x20, R194 ;  /* 0x00000020cbc27825 */ /* 0x000fe200078e00c2 */
[----:B------:R-:W-:-:S03]  /*2e8b0*/  SEL R198, RZ, 0x10000, P4 ;  /* 0x00010000ffc67807 */ /* 0x000fc60002000000 */
[----:B------:R-:W-:Y:S01]  /*2e8c0*/  FADD.FTZ R215, R200, R93 ;  /* 0x0000005dc8d77221 */ /* 0x000fe20000010000 */
[----:B------:R-:W-:Y:S01]  /*2e8d0*/  LOP3.LUT P6, RZ, R191, 0x8, RZ, 0xc0, !PT ;  /* 0x00000008bfff7812 */ /* 0x000fe200078cc0ff */
[----:B------:R-:W-:Y:S01]  /*2e8e0*/  IMAD.WIDE.U32 R192, R203, 0x8, R192 ;  /* 0x00000008cbc07825 */ /* 0x000fe200078e00c0 */
[----:B------:R-:W-:-:S03]  /*2e8f0*/  LOP3.LUT P5, RZ, R191, 0x4, RZ, 0xc0, !PT ;  /* 0x00000004bfff7812 */ /* 0x000fc600078ac0ff */
[----:B------:R-:W-:Y:S01]  /*2e900*/  FADD.FTZ R200, R215, R94 ;  /* 0x0000005ed7c87221 */ /* 0x000fe20000010000 */
[----:B------:R-:W-:Y:S01]  /*2e910*/  LOP3.LUT P4, RZ, R191, 0x2, RZ, 0xc0, !PT ;  /* 0x00000002bfff7812 */ /* 0x000fe2000788c0ff */
[----:B------:R0:W-:Y:S01]  /*2e920*/  STG.E.128 desc[UR4][R194.64], R36 ;  /* 0x00000024c2007986 */ /* 0x0001e2000c101d04 */
[----:B------:R-:W-:Y:S01]  /*2e930*/  SEL R202, RZ, 0x100, P3 ;  /* 0x00000100ffca7807 */ /* 0x000fe20001800000 */
[----:B------:R-:W-:Y:S01]  /*2e940*/  FADD.FTZ R215, R200, R95 ;  /* 0x0000005fc8d77221 */ /* 0x000fe20000010000 */
[----:B------:R-:W-:Y:S01]  /*2e950*/  SEL R216, RZ, 0x1, P4 ;  /* 0x00000001ffd87807 */ /* 0x000fe20002000000 */
[----:B------:R0:W-:Y:S01]  /*2e960*/  STG.E.128 desc[UR4][R194.64+0x10], R140 ;  /* 0x0000108cc2007986 */ /* 0x0001e2000c101d04 */
[----:B------:R-:W-:Y:S01]  /*2e970*/  SEL R214, RZ, 0x1, P5 ;  /* 0x00000001ffd67807 */ /* 0x000fe20002800000 */
[----:B------:R-:W-:Y:S01]  /*2e980*/  FADD.FTZ R200, R215, R88 ;  /* 0x00000058d7c87221 */ /* 0x000fe20000010000 */
[----:B------:R-:W-:Y:S01]  /*2e990*/  SEL R212, RZ, 0x1, P6 ;  /* 0x00000001ffd47807 */ /* 0x000fe20003000000 */
[----:B------:R-:W-:Y:S01]  /*2e9a0*/  IMAD.WIDE.U32 R216, R216, 0x1000000, RZ ;  /* 0x01000000d8d87825 */ /* 0x000fe200078e00ff */
[----:B------:R-:W-:-:S03]  /*2e9b0*/  LOP3.LUT P2, RZ, R191, 0x1, RZ, 0xc0, !PT ;  /* 0x00000001bfff7812 */ /* 0x000fc6000784c0ff */
        /* <DEDUP_REMOVED lines=51> */
[----:B------:R-:W-:Y:S01]  /*2ecf0*/  LOP3.LUT R200, R202, R213, R198, 0xfe, !PT ;  /* 0x000000d5cac87212 */ /* 0x000fe200078efec6 */
[----:B------:R-:W-:-:S04]  /*2ed00*/  IMAD.WIDE.U32 R212, R212, 0x100, RZ ;  /* 0x00000100d4d47825 */ /* 0x000fc800078e00ff */
[----:B------:R-:W-:Y:S01]  /*2ed10*/  FADD.FTZ R198, R215, R42 ;  /* 0x0000002ad7c67221 */ /* 0x000fe20000010000 */
[----:B------:R-:W-:Y:S01]  /*2ed20*/  LOP3.LUT R221, R217, R200, R221, 0xfe, !PT ;  /* 0x000000c8d9dd7212 */ /* 0x000fe200078efedd */
[----:B------:R-:W-:-:S04]  /*2ed30*/  IMAD.WIDE.U32 R214, R214, 0x10000, RZ ;  /* 0x00010000d6d67825 */ /* 0x000fc800078e00ff */
[----:B------:R-:W-:Y:S01]  /*2ed40*/  FADD.FTZ R219, R198, R43 ;  /* 0x0000002bc6db7221 */ /* 0x000fe20000010000 */
[----:B------:R-:W-:-:S03]  /*2ed50*/  LOP3.LUT R216, R212, R216, R214, 0xfe, !PT ;  /* 0x000000d8d4d87212 */ /* 0x000fc600078efed6 */
        /* <DEDUP_REMOVED lines=10> */
[----:B------:R-:W-:-:S04]  /*2ee00*/  FADD.FTZ R215, R198, R141 ;  /* 0x0000008dc6d77221 */ /* 0x000fc80000010000 */
[----:B------:R-:W-:Y:S01]  /*2ee10*/  FADD.FTZ R198, R215, R142 ;  /* 0x0000008ed7c67221 */ /* 0x000fe20000010000 */
[----:B0-----:R-:W-:Y:S06]  /*2ee20*/  @!P0 BRA `(.L_x_21341) ;  /* 0x0000000000508947 */ /* 0x001fec0003800000 */
        /* <DEDUP_REMOVED lines=20> */
.L_x_21341:
[----:B------:R-:W-:Y:S01]  /*2ef70*/  UMOV UR20, 0xffffffff ;  /* 0xffffffff00147882 */ /* 0x000fe20000000000 */
[----:B------:R-:W-:Y:S02]  /*2ef80*/  FADD.FTZ R198, R198, R143 ;  /* 0x0000008fc6c67221 */ /* 0x000fe40000010000 */
[----:B------:R-:W-:Y:S05]  /*2ef90*/  BRA.DIV UR20, `(.L_x_21342) ;  /* 0x0000001e14f47947 */ /* 0x000fea000b800000 */
[----:B0-----:R-:W0:Y:S01]  /*2efa0*/  SHFL.BFLY PT, R193, R198, 0x1, 0x1f ;  /* 0x0c201f00c6c17f89 */ /* 0x001e2200000e0000 */
        /* <DEDUP_REMOVED lines=148> */
.L_x_21355:
[C---:B------:R-:W-:Y:S01]  /*2f8f0*/  FMUL.FTZ R193, R192.reuse, R192 ;  /* 0x000000c0c0c17220 */ /* 0x040fe20000410000 */
[----:B------:R-:W-:Y:S01]  /*2f900*/  PLOP3.LUT P2, PT, PT, PT, UP0, 0x40, 0x0 ;  /* 0x000000000000781c */ /* 0x000fe20003f4e808 */
[----:B01----:R-:W-:Y:S01]  /*2f910*/  FADD.FTZ R213, R213, R202 ;  /* 0x000000cad5d57221 */ /* 0x003fe20000010000 */
[----:B------:R-:W-:Y:S02]  /*2f920*/  PLOP3.LUT P3, PT, PT, PT, UP0, 0x40, 0x0 ;  /* 0x000000000000781c */ /* 0x000fe40003f6e808 */
[----:B------:R-:W-:Y:S01]  /*2f930*/  FSEL R195, R193, RZ, !P2 ;  /* 0x000000ffc1c37208 */ /* 0x000fe20005000000 */
[----:B------:R-:W-:Y:S01]  /*2f940*/  FFMA.FTZ R194, R213, R194, UR22 ;  /* 0x00000016d5c27e23 */ /* 0x000fe200080100c2 */
[----:B------:R-:W-:-:S03]  /*2f950*/  FSEL R193, R192, RZ, P3 ;  /* 0x000000ffc0c17208 */ /* 0x000fc60001800000 */
[----:B------:R-:W-:Y:S02]  /*2f960*/  FADD.FTZ R194, R194, R195 ;  /* 0x000000c3c2c27221 */ /* 0x000fe40000010000 */
[C---:B------:R-:W-:Y:S01]  /*2f970*/  FADD.FTZ R217, -R193.reuse, R40 ;  /* 0x00000028c1d97221 */ /* 0x040fe20000010100 */
[C---:B------:R-:W-:Y:S01]  /*2f980*/  FADD.FTZ R90, -R193.reuse, R90 ;  /* 0x0000005ac15a7221 */ /* 0x040fe20000010100 */
[----:B------:R-:W-:Y:S01]  /*2f990*/  FADD.FTZ R221, -R193, R43 ;  /* 0x0000002bc1dd7221 */ /* 0x000fe20000010100 */
[----:B------:R-:W-:Y:S01]  /*2f9a0*/  PRMT R40, R139, 0x7632, R40 ;  /* 0x000076328b287816 */ /* 0x000fe20000000028 */
[----:B------:R-:W0:Y:S01]  /*2f9b0*/  MUFU.RSQ R194, R194 ;  /* 0x000000c200c27308 */ /* 0x000e220000001400 */
[C---:B------:R-:W-:Y:S01]  /*2f9c0*/  FADD.FTZ R91, -R193.reuse, R91 ;  /* 0x0000005bc15b7221 */ /* 0x040fe20000010100 */
[C---:B------:R-:W-:Y:S01]  /*2f9d0*/  FADD.FTZ R43, -R193.reuse, R37 ;  /* 0x00000025c12b7221 */ /* 0x040fe20000010100 */
[C---:B------:R-:W-:Y:S01]  /*2f9e0*/  FADD.FTZ R223, -R193.reuse, R36 ;  /* 0x00000024c1df7221 */ /* 0x040fe20000010100 */
[C---:B------:R-:W-:Y:S01]  /*2f9f0*/  FADD.FTZ R37, -R193.reuse, R38 ;  /* 0x00000026c1257221 */ /* 0x040fe20000010100 */
[----:B------:R-:W-:Y:S01]  /*2fa00*/  FADD.FTZ R88, -R193, R88 ;  /* 0x00000058c1587221 */ /* 0x000fe20000010100 */
[----:B------:R-:W-:Y:S01]  /*2fa10*/  SHF.L.U32 R38, R139, 0x10, RZ ;  /* 0x000000108b267819 */ /* 0x000fe200000006ff */
[C---:B------:R-:W-:Y:S01]  /*2fa20*/  FADD.FTZ R89, -R193.reuse, R89 ;  /* 0x00000059c1597221 */ /* 0x040fe20000010100 */
[----:B------:R-:W-:Y:S01]  /*2fa30*/  PRMT R36, R138, 0x7632, R36 ;  /* 0x000076328a247816 */ /* 0x000fe20000000024 */
        /* <DEDUP_REMOVED lines=8> */
[----:B0-----:R-:W-:Y:S01]  /*2fac0*/  FMUL.FTZ R90, R194, R90 ;  /* 0x0000005ac25a7220 */ /* 0x001fe20000410000 */
        /* <DEDUP_REMOVED lines=43> */
[----:B------:R-:W-:-:S02]  /*2fd80*/  IMAD.U32 R40, R40, 0x10000, RZ ;  /* 0x0001000028287824 */ /* 0x000fc400078e00ff */
[C---:B------:R-:W-:Y:S01]  /*2fd90*/  FADD.FTZ R225, -R193.reuse, R140 ;  /* 0x0000008cc1e17221 */ /* 0x040fe20000010100 */
[C---:B------:R-:W-:Y:S01]  /*2fda0*/  FADD.FTZ R141, -R193.reuse, R141 ;  /* 0x0000008dc18d7221 */ /* 0x040fe20000010100 */
[C---:B------:R-:W-:Y:S01]  /*2fdb0*/  FADD.FTZ R227, -R193.reuse, R142 ;  /* 0x0000008ec1e37221 */ /* 0x040fe20000010100 */
[----:B------:R-:W-:Y:S01]  /*2fdc0*/  FMUL.FTZ R229, R194, R91 ;  /* 0x0000005bc2e57220 */ /* 0x000fe20000410000 */
[----:B------:R-:W-:Y:S01]  /*2fdd0*/  FADD.FTZ R193, -R193, R143 ;  /* 0x0000008fc1c17221 */ /* 0x000fe20000010100 */
[----:B------:R-:W-:Y:S01]  /*2fde0*/  SHF.L.U32 R42, R138, 0x10, RZ ;  /* 0x000000108a2a7819 */ /* 0x000fe200000006ff */
[----:B------:R-:W-:Y:S01]  /*2fdf0*/  FMUL.FTZ R143, R194, R88 ;  /* 0x00000058c28f7220 */ /* 0x000fe20000410000 */
[----:B------:R-:W-:Y:S01]  /*2fe00*/  FFMA.FTZ R91, R90, R38, R31 ;  /* 0x000000265a5b7223 */ /* 0x000fe2000001001f */
[----:B------:R-:W-:Y:S02]  /*2fe10*/  IMAD.U32 R46, R36, 0x10000, RZ ;  /* 0x00010000242e7824 */ /* 0x000fe400078e00ff */
[C---:B------:R-:W-:Y:S01]  /*2fe20*/  FMUL.FTZ R44, R194.reuse, R89 ;  /* 0x00000059c22c7220 */ /* 0x040fe20000410000 */
[----:B------:R-:W-:Y:S01]  /*2fe30*/  FFMA.FTZ R38, R229, R40, R152 ;  /* 0x00000028e5267223 */ /* 0x000fe20000010098 */
[----:B------:R-:W-:Y:S01]  /*2fe40*/  SHF.L.U32 R36, R137, 0x10, RZ ;  /* 0x0000001089247819 */ /* 0x000fe200000006ff */
[----:B------:R-:W-:Y:S01]  /*2fe50*/  FMUL.FTZ R40, R194, R94 ;  /* 0x0000005ec2287220 */ /* 0x000fe20000410000 */
[----:B------:R-:W-:Y:S01]  /*2fe60*/  FFMA.FTZ R143, R143, R42, R32 ;  /* 0x0000002a8f8f7223 */ /* 0x000fe20000010020 */
[----:B------:R-:W-:Y:S01]  /*2fe70*/  FFMA.FTZ R42, R44, R46, R151 ;  /* 0x0000002e2c2a7223 */ /* 0x000fe20000010097 */
[----:B------:R-:W-:Y:S01]  /*2fe80*/  PRMT R46, R137, 0x7632, R46 ;  /* 0x00007632892e7816 */ /* 0x000fe2000000002e */
[----:B------:R-:W-:Y:S01]  /*2fe90*/  FFMA.FTZ R40, R40, R36, R33 ;  /* 0x0000002428287223 */ /* 0x000fe20000010021 */
[C---:B------:R-:W-:Y:S01]  /*2fea0*/  PRMT R36, R136.reuse, 0x7632, R36 ;  /* 0x0000763288247816 */ /* 0x040fe20000000024 */
[----:B------:R-:W-:Y:S01]  /*2feb0*/  IMAD.U32 R44, R136, 0x10000, RZ ;  /* 0x00010000882c7824 */ /* 0x000fe200078e00ff */
[----:B------:R-:W-:Y:S01]  /*2fec0*/  SHF.L.U32 R88, R46, 0x10, RZ ;  /* 0x000000102e587819 */ /* 0x000fe200000006ff */
[C---:B------:R-:W-:Y:S01]  /*2fed0*/  FMUL.FTZ R89, R194.reuse, R92 ;  /* 0x0000005cc2597220 */ /* 0x040fe20000410000 */
[----:B------:R-:W-:Y:S01]  /*2fee0*/  FMUL.FTZ R95, R194, R95 ;  /* 0x0000005fc25f7220 */ /* 0x000fe20000410000 */
[----:B------:R-:W-:-:S02]  /*2fef0*/  IMAD.U32 R50, R36, 0x10000, RZ ;  /* 0x0001000024327824 */ /* 0x000fc400078e00ff */
[C---:B------:R-:W-:Y:S01]  /*2ff00*/  FMUL.FTZ R46, R194.reuse, R93 ;  /* 0x0000005dc22e7220 */ /* 0x040fe20000410000 */
[----:B------:R-:W-:Y:S01]  /*2ff10*/  FFMA.FTZ R36, R89, R44, R34 ;  /* 0x0000002c59247223 */ /* 0x000fe20000010022 */
[----:B------:R-:W-:Y:S01]  /*2ff20*/  FFMA.FTZ R93, R95, R88, R150 ;  /* 0x000000585f5d7223 */ /* 0x000fe20000010096 */
[C---:B------:R-:W-:Y:S01]  /*2ff30*/  SHF.L.U32 R44, R135.reuse, 0x10, RZ ;  /* 0x00000010872c7819 */ /* 0x040fe200000006ff */
[C---:B------:R-:W-:Y:S01]  /*2ff40*/  FMUL.FTZ R82, R194.reuse, R82 ;  /* 0x00000052c2527220 */ /* 0x040fe20000410000 */
[----:B------:R-:W-:Y:S01]  /*2ff50*/  PRMT R88, R135, 0x7632, R88 ;  /* 0x0000763287587816 */ /* 0x000fe20000000058 */
[C---:B------:R-:W-:Y:S01]  /*2ff60*/  FMUL.FTZ R95, R194.reuse, R80 ;  /* 0x00000050c25f7220 */ /* 0x040fe20000410000 */
[----:B------:R-:W-:Y:S01]  /*2ff70*/  FMUL.FTZ R83, R194, R83 ;  /* 0x00000053c2537220 */ /* 0x000fe20000410000 */
[----:B------:R-:W-:Y:S01]  /*2ff80*/  FFMA.FTZ R80, R82, R44, R27 ;  /* 0x0000002c52507223 */ /* 0x000fe2000001001b */
[----:B------:R-:W-:Y:S01]  /*2ff90*/  PRMT R44, R133, 0x7632, R44 ;  /* 0x00007632852c7816 */ /* 0x000fe2000000002c */
[----:B------:R-:W-:-:S02]  /*2ffa0*/  IMAD.U32 R88, R88, 0x10000, RZ ;  /* 0x0001000058587824 */ /* 0x000fc400078e00ff */
[----:B------:R-:W-:Y:S01]  /*2ffb0*/  FFMA.FTZ R89, R46, R50, R149 ;  /* 0x000000322e597223 */ /* 0x000fe20000010095 */
[----:B------:R-:W-:Y:S01]  /*2ffc0*/  SHF.L.U32 R50, R134, 0x10, RZ ;  /* 0x0000001086327819 */ /* 0x000fe200000006ff */
[----:B------:R-:W-:Y:S01]  /*2ffd0*/  FMUL.FTZ R90, R194, R81 ;  /* 0x00000051c25a7220 */ /* 0x000fe20000410000 */
[----:B------:R-:W-:Y:S01]  /*2ffe0*/  FFMA.FTZ R83, R83, R88, R156 ;  /* 0x0000005853537223 */ /* 0x000fe2000001009c */
[----:B------:R-:W-:Y:S01]  /*2fff0*/  PRMT R82, R134, 0x7632, R82 ;  /* 0x0000763286527816 */ /* 0x000fe20000000052 */
[----:B------:R-:W-:Y:S01]  /*30000*/  IMAD.U32 R88, R44, 0x10000, RZ ;  /* 0x000100002c587824 */ /* 0x000fe200078e00ff */
[----:B------:R-:W-:Y:S01]  /*30010*/  PRMT R44, R132, 0x7632, R44 ;  /* 0x00007632842c7816 */ /* 0x000fe2000000002c */
[----:B------:R-:W-:Y:S01]  /*30020*/  FFMA.FTZ R50, R95, R50, R28 ;  /* 0x000000325f327223 */ /* 0x000fe2000001001c */
[----:B------:R-:W-:Y:S01]  /*30030*/  SHF.L.U32 R92, R82, 0x10, RZ ;  /* 0x00000010525c7819 */ /* 0x000fe200000006ff */
[----:B------:R-:W-:Y:S02]  /*30040*/  IMAD.U32 R46, R133, 0x10000, RZ ;  /* 0x00010000852e7824 */ /* 0x000fe400078e00ff */
[C---:B------:R-:W-:Y:S01]  /*30050*/  FMUL.FTZ R82, R194.reuse, R86 ;  /* 0x00000056c2527220 */ /* 0x040fe20000410000 */
[C---:B------:R-:W-:Y:S01]  /*30060*/  FMUL.FTZ R81, R194.reuse, R87 ;  /* 0x00000057c2517220 */ /* 0x040fe20000410000 */
[----:B------:R-:W-:Y:S01]  /*30070*/  FMUL.FTZ R95, R194, R84 ;  /* 0x00000054c25f7220 */ /* 0x000fe20000410000 */
[----:B------:R-:W-:-:S02]  /*30080*/  IMAD.U32 R44, R44, 0x10000, RZ ;  /* 0x000100002c2c7824 */ /* 0x000fc400078e00ff */
[----:B------:R-:W-:Y:S01]  /*30090*/  FMUL.FTZ R84, R194, R85 ;  /* 0x00000055c2547220 */ /* 0x000fe20000410000 */
[----:B------:R-:W-:Y:S01]  /*300a0*/  FFMA.FTZ R82, R82, R46, R29 ;  /* 0x0000002e52527223 */ /* 0x000fe2000001001d */
[----:B------:R-:W-:Y:S01]  /*300b0*/  FFMA.FTZ R81, R81, R88, R154 ;  /* 0x0000005851517223 */ /* 0x000fe2000001009a */
[----:B------:R-:W-:Y:S01]  /*300c0*/  SHF.L.U32 R46, R132, 0x10, RZ ;  /* 0x00000010842e7819 */ /* 0x000fe200000006ff */
[----:B------:R-:W-:Y:S01]  /*300d0*/  FMUL.FTZ R74, R194, R74 ;  /* 0x0000004ac24a7220 */ /* 0x000fe20000410000 */
[C---:B------:R-:W-:Y:S01]  /*300e0*/  SHF.L.U32 R88, R131.reuse, 0x10, RZ ;  /* 0x0000001083587819 */ /* 0x040fe200000006ff */
[----:B------:R-:W-:Y:S01]  /*300f0*/  FFMA.FTZ R84, R84, R44, R153 ;  /* 0x0000002c54547223 */ /* 0x000fe20000010099 */
[----:B------:R-:W-:Y:S01]  /*30100*/  PRMT R86, R131, 0x7632, R86 ;  /* 0x0000763283567816 */ /* 0x000fe20000000056 */
[----:B------:R-:W-:Y:S01]  /*30110*/  FFMA.FTZ R85, R95, R46, R30 ;  /* 0x0000002e5f557223 */ /* 0x000fe2000001001e */
[----:B------:R-:W-:Y:S01]  /*30120*/  PRMT R44, R130, 0x7632, R44 ;  /* 0x00007632822c7816 */ /* 0x000fe2000000002c */
[----:B------:R-:W-:Y:S01]  /*30130*/  FFMA.FTZ R74, R74, R88, R23 ;  /* 0x000000584a4a7223 */ /* 0x000fe20000010017 */
[----:B------:R-:W-:Y:S01]  /*30140*/  SHF.L.U32 R88, R86, 0x10, RZ ;  /* 0x0000001056587819 */ /* 0x000fe200000006ff */
[C---:B------:R-:W-:Y:S01]  /*30150*/  FMUL.FTZ R95, R194.reuse, R72 ;  /* 0x00000048c25f7220 */ /* 0x040fe20000410000 */
[----:B------:R-:W-:Y:S01]  /*30160*/  FMUL.FTZ R72, R194, R73 ;  /* 0x00000049c2487220 */ /* 0x000fe20000410000 */
[----:B------:R-:W-:Y:S01]  /*30170*/  IMAD.U32 R86, R44, 0x10000, RZ ;  /* 0x000100002c567824 */ /* 0x000fe200078e00ff */
[----:B------:R-:W-:Y:S01]  /*30180*/  PRMT R44, R129, 0x7632, R44 ;  /* 0x00007632812c7816 */ /* 0x000fe2000000002c */
[----:B------:R-:W-:-:S02]  /*30190*/  IMAD.U32 R46, R130, 0x10000, RZ ;  /* 0x00010000822e7824 */ /* 0x000fc400078e00ff */
[----:B------:R-:W-:Y:S01]  /*301a0*/  FMUL.FTZ R78, R194, R78 ;  /* 0x0000004ec24e7220 */ /* 0x000fe20000410000 */
[----:B------:R-:W-:Y:S01]  /*301b0*/  FFMA.FTZ R72, R72, R86, R159 ;  /* 0x0000005648487223 */ /* 0x000fe2000001009f */
[----:B------:R-:W-:Y:S01]  /*301c0*/  SHF.L.U32 R86, R129, 0x10, RZ ;  /* 0x0000001081567819 */ /* 0x000fe200000006ff */
[----:B------:R-:W-:Y:S02]  /*301d0*/  IMAD.U32 R44, R44, 0x10000, RZ ;  /* 0x000100002c2c7824 */ /* 0x000fe400078e00ff */
[----:B------:R-:W-:Y:S01]  /*301e0*/  FMUL.FTZ R229, R194, R79 ;  /* 0x0000004fc2e57220 */ /* 0x000fe20000410000 */
[----:B------:R-:W-:Y:S01]  /*301f0*/  FFMA.FTZ R73, R95, R46, R24 ;  /* 0x0000002e5f497223 */ /* 0x000fe20000010018 */
[----:B------:R-:W-:Y:S01]  /*30200*/  SHF.L.U32 R46, R128, 0x10, RZ ;  /* 0x00000010802e7819 */ /* 0x000fe200000006ff */
[----:B------:R-:W-:Y:S01]  /*30210*/  FFMA.FTZ R79, R78, R86, R25 ;  /* 0x000000564e4f7223 */ /* 0x000fe20000010019 */
[----:B------:R-:W-:Y:S01]  /*30220*/  FMUL.FTZ R95, R194, R76 ;  /* 0x0000004cc25f7220 */ /* 0x000fe20000410000 */
[----:B------:R-:W-:Y:S01]  /*30230*/  FFMA.FTZ R78, R229, R44, R158 ;  /* 0x0000002ce54e7223 */ /* 0x000fe2000001009e */
[----:B------:R-:W-:Y:S01]  /*30240*/  PRMT R44, R128, 0x7632, R44 ;  /* 0x00007632802c7816 */ /* 0x000fe2000000002c */
[C---:B------:R-:W-:Y:S01]  /*30250*/  FMUL.FTZ R75, R194.reuse, R75 ;  /* 0x0000004bc24b7220 */ /* 0x040fe20000410000 */
[----:B------:R-:W-:Y:S01]  /*30260*/  FFMA.FTZ R76, R95, R46, R26 ;  /* 0x0000002e5f4c7223 */ /* 0x000fe2000001001a */
[----:B------:R-:W-:Y:S01]  /*30270*/  PRMT R86, R127, 0x7632, R86 ;  /* 0x000076327f567816 */ /* 0x000fe20000000056 */
[----:B------:R-:W-:Y:S01]  /*30280*/  FMUL.FTZ R66, R194, R66 ;  /* 0x00000042c2427220 */ /* 0x000fe20000410000 */
[----:B------:R-:W-:Y:S01]  /*30290*/  SHF.L.U32 R46, R44, 0x10, RZ ;  /* 0x000000102c2e7819 */ /* 0x000fe200000006ff */
[----:B------:R-:W-:Y:S01]  /*302a0*/  FMUL.FTZ R44, R194, R77 ;  /* 0x0000004dc22c7220 */ /* 0x000fe20000410000 */
[----:B------:R-:W-:Y:S01]  /*302b0*/  FFMA.FTZ R75, R75, R88, R160 ;  /* 0x000000584b4b7223 */ /* 0x000fe200000100a0 */
[----:B------:R-:W-:-:S02]  /*302c0*/  IMAD.U32 R88, R127, 0x10000, RZ ;  /* 0x000100007f587824 */ /* 0x000fc400078e00ff */
[----:B------:R-:W-:Y:S01]  /*302d0*/  FFMA.FTZ R87, R90, R92, R155 ;  /* 0x0000005c5a577223 */ /* 0x000fe2000001009b */
[----:B------:R-:W-:Y:S01]  /*302e0*/  FFMA.FTZ R77, R44, R46, R157 ;  /* 0x0000002e2c4d7223 */ /* 0x000fe2000001009d */
[----:B------:R-:W-:Y:S01]  /*302f0*/  PRMT R44, R126, 0x7632, R44 ;  /* 0x000076327e2c7816 */ /* 0x000fe2000000002c */
[----:B------:R-:W-:Y:S02]  /*30300*/  IMAD.U32 R90, R86, 0x10000, RZ ;  /* 0x00010000565a7824 */ /* 0x000fe400078e00ff */
[----:B------:R-:W-:Y:S01]  /*30310*/  FFMA.FTZ R86, R66, R88, R19 ;  /* 0x0000005842567223 */ /* 0x000fe20000010013 */
[----:B------:R-:W-:Y:S01]  /*30320*/  FMUL.FTZ R95, R194, R64 ;  /* 0x00000040c25f7220 */ /* 0x000fe20000410000 */
[C---:B------:R-:W-:Y:S01]  /*30330*/  PRMT R64, R125.reuse, 0x7632, R64 ;  /* 0x000076327d407816 */ /* 0x040fe20000000040 */
[----:B------:R-:W-:Y:S01]  /*30340*/  IMAD.U32 R66, R44, 0x10000, RZ ;  /* 0x000100002c427824 */ /* 0x000fe200078e00ff */
        /* <DEDUP_REMOVED lines=8> */
[----:B------:R-:W-:Y:S01]  /*303d0*/  FFMA.FTZ R233, R71, R64, R162 ;  /* 0x0000004047e97223 */ /* 0x000fe200000100a2 */
[----:B------:R-:W-:Y:S01]  /*303e0*/  FMUL.FTZ R90, R194, R65 ;  /* 0x00000041c25a7220 */ /* 0x000fe20000410000 */
[----:B------:R-:W-:Y:S01]  /*303f0*/  PRMT R64, R123, 0x7632, R64 ;  /* 0x000076327b407816 */ /* 0x000fe20000000040 */
[----:B------:R-:W-:-:S02]  /*30400*/  IMAD.U32 R44, R44, 0x10000, RZ ;  /* 0x000100002c2c7824 */ /* 0x000fc400078e00ff */
[----:B------:R-:W-:Y:S01]  /*30410*/  FMUL.FTZ R94, R194, R69 ;  /* 0x00000045c25e7220 */ /* 0x000fe20000410000 */
[----:B------:R-:W-:Y:S01]  /*30420*/  FFMA.FTZ R90, R90, R66, R163 ;  /* 0x000000425a5a7223 */ /* 0x000fe200000100a3 */
[----:B------:R-:W-:Y:S01]  /*30430*/  FMUL.FTZ R69, R194, R59 ;  /* 0x0000003bc2457220 */ /* 0x000fe20000410000 */
[----:B------:R-:W-:Y:S02]  /*30440*/  IMAD.U32 R66, R64, 0x10000, RZ ;  /* 0x0001000040427824 */ /* 0x000fe400078e00ff */
[----:B------:R-:W-:Y:S01]  /*30450*/  FFMA.FTZ R94, R94, R44, R161 ;  /* 0x0000002c5e5e7223 */ /* 0x000fe200000100a1 */
[----:B------:R-:W-:Y:S01]  /*30460*/  FMUL.FTZ R59, R194, R56 ;  /* 0x00000038c23b7220 */ /* 0x000fe20000410000 */
[----:B------:R-:W-:Y:S01]  /*30470*/  PRMT R56, R122, 0x7632, R56 ;  /* 0x000076327a387816 */ /* 0x000fe20000000038 */
[----:B------:R-:W-:Y:S01]  /*30480*/  FFMA.FTZ R66, R69, R66, R168 ;  /* 0x0000004245427223 */ /* 0x000fe200000100a8 */
[----:B------:R-:W-:Y:S01]  /*30490*/  PRMT R44, R121, 0x7632, R44 ;  /* 0x00007632792c7816 */ /* 0x000fe2000000002c */
[----:B------:R-:W-:Y:S01]  /*304a0*/  FMUL.FTZ R229, R194, R68 ;  /* 0x00000044c2e57220 */ /* 0x000fe20000410000 */
[----:B------:R-:W-:Y:S01]  /*304b0*/  SHF.L.U32 R69, R56, 0x10, RZ ;  /* 0x0000001038457819 */ /* 0x000fe200000006ff */
[----:B------:R-:W-:Y:S01]  /*304c0*/  FMUL.FTZ R58, R194, R58 ;  /* 0x0000003ac23a7220 */ /* 0x000fe20000410000 */
[----:B------:R-:W-:Y:S01]  /*304d0*/  SHF.L.U32 R46, R126, 0x10, RZ ;  /* 0x000000107e2e7819 */ /* 0x000fe200000006ff */
[----:B------:R-:W-:Y:S01]  /*304e0*/  IMAD.U32 R56, R44, 0x10000, RZ ;  /* 0x000100002c387824 */ /* 0x000fe200078e00ff */
[----:B------:R-:W-:Y:S01]  /*304f0*/  PRMT R44, R120, 0x7632, R44 ;  /* 0x00007632782c7816 */ /* 0x000fe2000000002c */
[----:B------:R-:W-:Y:S01]  /*30500*/  FMUL.FTZ R62, R194, R62 ;  /* 0x0000003ec23e7220 */ /* 0x000fe20000410000 */
[----:B------:R-:W-:Y:S01]  /*30510*/  SHF.L.U32 R65, R123, 0x10, RZ ;  /* 0x000000107b417819 */ /* 0x000fe200000006ff */
[----:B------:R-:W-:Y:S01]  /*30520*/  FFMA.FTZ R95, R95, R46, R20 ;  /* 0x0000002e5f5f7223 */ /* 0x000fe20000010014 */
[----:B------:R-:W-:-:S02]  /*30530*/  IMAD.U32 R46, R124, 0x10000, RZ ;  /* 0x000100007c2e7824 */ /* 0x000fc400078e00ff */
[----:B------:R-:W-:Y:S01]  /*30540*/  FMUL.FTZ R231, R194, R51 ;  /* 0x00000033c2e77220 */ /* 0x000fe20000410000 */
[----:B------:R-:W-:Y:S02]  /*30550*/  IMAD.U32 R71, R44, 0x10000, RZ ;  /* 0x000100002c477824 */ /* 0x000fe400078e00ff */
[----:B------:R-:W-:Y:S01]  /*30560*/  FMUL.FTZ R44, R194, R61 ;  /* 0x0000003dc22c7220 */ /* 0x000fe20000410000 */
[----:B------:R-:W-:Y:S01]  /*30570*/  FFMA.FTZ R229, R229, R46, R22 ;  /* 0x0000002ee5e57223 */ /* 0x000fe20000010016 */
[----:B------:R-:W-:Y:S02]  /*30580*/  IMAD.U32 R46, R121, 0x10000, RZ ;  /* 0x00010000792e7824 */ /* 0x000fe400078e00ff */
[----:B------:R-:W-:Y:S01]  /*30590*/  FFMA.FTZ R65, R58, R65, R15 ;  /* 0x000000413a417223 */ /* 0x000fe2000001000f */
[----:B------:R-:W-:Y:S01]  /*305a0*/  FFMA.FTZ R71, R44, R71, R165 ;  /* 0x000000472c477223 */ /* 0x000fe200000100a5 */
[----:B------:R-:W-:Y:S01]  /*305b0*/  PRMT R44, R118, 0x7632, R44 ;  /* 0x00007632762c7816 */ /* 0x000fe2000000002c */
[C---:B------:R-:W-:Y:S01]  /*305c0*/  FMUL.FTZ R58, R194.reuse, R57 ;  /* 0x00000039c23a7220 */ /* 0x040fe20000410000 */
[----:B------:R-:W-:Y:S01]  /*305d0*/  FMUL.FTZ R57, R194, R63 ;  /* 0x0000003fc2397220 */ /* 0x000fe20000410000 */
[----:B------:R-:W-:Y:S01]  /*305e0*/  FFMA.FTZ R63, R62, R46, R17 ;  /* 0x0000002e3e3f7223 */ /* 0x000fe20000010011 */
[----:B------:R-:W-:Y:S01]  /*305f0*/  SHF.L.U32 R46, R119, 0x10, RZ ;  /* 0x00000010772e7819 */ /* 0x000fe200000006ff */
[----:B------:R-:W-:Y:S01]  /*30600*/  IMAD.U32 R51, R44, 0x10000, RZ ;  /* 0x000100002c337824 */ /* 0x000fe200078e00ff */
[----:B------:R-:W-:Y:S01]  /*30610*/  PRMT R44, R117, 0x7632, R44 ;  /* 0x00007632752c7816 */ /* 0x000fe2000000002c */
[C---:B------:R-:W-:Y:S01]  /*30620*/  FMUL.FTZ R68, R194.reuse, R195 ;  /* 0x000000c3c2447220 */ /* 0x040fe20000410000 */
[C---:B------:R-:W-:Y:S01]  /*30630*/  FMUL.FTZ R55, R194.reuse, R55 ;  /* 0x00000037c2377220 */ /* 0x040fe20000410000 */
[C---:B------:R-:W-:Y:S01]  /*30640*/  FMUL.FTZ R195, R194.reuse, R48 ;  /* 0x00000030c2c37220 */ /* 0x040fe20000410000 */
[----:B------:R-:W-:Y:S01]  /*30650*/  FMUL.FTZ R92, R194, R49 ;  /* 0x00000031c25c7220 */ /* 0x000fe20000410000 */
[----:B------:R-:W-:-:S02]  /*30660*/  IMAD.U32 R44, R44, 0x10000, RZ ;  /* 0x000100002c2c7824 */ /* 0x000fc400078e00ff */
[----:B------:R-:W-:Y:S01]  /*30670*/  FFMA.FTZ R68, R68, R46, R11 ;  /* 0x0000002e44447223 */ /* 0x000fe2000001000b */
[----:B------:R-:W-:Y:S02]  /*30680*/  IMAD.U32 R46, R118, 0x10000, RZ ;  /* 0x00010000762e7824 */ /* 0x000fe400078e00ff */
[----:B------:R-:W-:Y:S01]  /*30690*/  FFMA.FTZ R92, R92, R51, R171 ;  /* 0x000000335c5c7223 */ /* 0x000fe200000100ab */
[----:B------:R-:W-:Y:S01]  /*306a0*/  FFMA.FTZ R235, R55, R44, R170 ;  /* 0x0000002c37eb7223 */ /* 0x000fe200000100aa */
[----:B------:R-:W-:Y:S01]  /*306b0*/  PRMT R44, R116, 0x7632, R44 ;  /* 0x00007632742c7816 */ /* 0x000fe2000000002c */
[----:B------:R-:W-:Y:S01]  /*306c0*/  FFMA.FTZ R195, R195, R46, R12 ;  /* 0x0000002ec3c37223 */ /* 0x000fe2000001000c */
[C---:B------:R-:W-:Y:S01]  /*306d0*/  FMUL.FTZ R51, R194.reuse, R221 ;  /* 0x000000ddc2337220 */ /* 0x040fe20000410000 */
[----:B------:R-:W-:Y:S01]  /*306e0*/  FMUL.FTZ R217, R194, R217 ;  /* 0x000000d9c2d97220 */ /* 0x000fe20000410000 */
[----:B------:R-:W-:Y:S01]  /*306f0*/  SHF.L.U32 R46, R44, 0x10, RZ ;  /* 0x000000102c2e7819 */ /* 0x000fe200000006ff */
[C---:B------:R-:W-:Y:S01]  /*30700*/  FMUL.FTZ R44, R194.reuse, R53 ;  /* 0x00000035c22c7220 */ /* 0x040fe20000410000 */
[C---:B------:R-:W-:Y:S01]  /*30710*/  FMUL.FTZ R200, R194.reuse, R215 ;  /* 0x000000d7c2c87220 */ /* 0x040fe20000410000 */
[----:B------:R-:W-:Y:S01]  /*30720*/  FMUL.FTZ R202, R194, R41 ;  /* 0x00000029c2ca7220 */ /* 0x000fe20000410000 */
[----:B------:R-:W-:Y:S01]  /*30730*/  SHF.L.U32 R41, R113, 0x10, RZ ;  /* 0x0000001071297819 */ /* 0x000fe200000006ff */
[----:B------:R-:W-:Y:S01]  /*30740*/  FFMA.FTZ R221, R44, R46, R169 ;  /* 0x0000002e2cdd7223 */ /* 0x000fe200000100a9 */
[----:B------:R-:W-:Y:S01]  /*30750*/  SHF.L.U32 R46, R114, 0x10, RZ ;  /* 0x00000010722e7819 */ /* 0x000fe200000006ff */
[----:B------:R-:W-:Y:S01]  /*30760*/  FMUL.FTZ R204, R194, R45 ;  /* 0x0000002dc2cc7220 */ /* 0x000fe20000410000 */
[----:B------:R-:W-:Y:S01]  /*30770*/  PRMT R44, R114, 0x7632, R44 ;  /* 0x00007632722c7816 */ /* 0x000fe2000000002c */
[----:B------:R-:W-:Y:S01]  /*30780*/  FMUL.FTZ R47, R194, R47 ;  /* 0x0000002fc22f7220 */ /* 0x000fe20000410000 */
[----:B------:R-:W-:Y:S01]  /*30790*/  PRMT R45, R111, 0x7632, R45 ;  /* 0x000076326f2d7816 */ /* 0x000fe2000000002d */
[----:B------:R-:W-:Y:S01]  /*307a0*/  FFMA.FTZ R215, R217, R46, R8 ;  /* 0x0000002ed9d77223 */ /* 0x000fe20000010008 */
[----:B------:R-:W-:Y:S01]  /*307b0*/  PRMT R46, R113, 0x7632, R46 ;  /* 0x00007632712e7816 */ /* 0x000fe2000000002e */
[----:B------:R-:W-:-:S02]  /*307c0*/  IMAD.U32 R44, R44, 0x10000, RZ ;  /* 0x000100002c2c7824 */ /* 0x000fc400078e00ff */
[----:B------:R-:W-:Y:S01]  /*307d0*/  FMUL.FTZ R213, R194, R213 ;  /* 0x000000d5c2d57220 */ /* 0x000fe20000410000 */
[----:B------:R-:W-:Y:S01]  /*307e0*/  FFMA.FTZ R200, R200, R41, R9 ;  /* 0x00000029c8c87223 */ /* 0x000fe20000010009 */
[----:B------:R-:W-:Y:S01]  /*307f0*/  SHF.L.U32 R46, R46, 0x10, RZ ;  /* 0x000000102e2e7819 */ /* 0x000fe200000006ff */
[----:B------:R-:W-:Y:S01]  /*30800*/  FFMA.FTZ R202, R202, R44, R175 ;  /* 0x0000002ccaca7223 */ /* 0x000fe200000100af */
[C---:B------:R-:W-:Y:S01]  /*30810*/  IMAD.U32 R44, R112.reuse, 0x10000, RZ ;  /* 0x00010000702c7824 */ /* 0x040fe200078e00ff */
[----:B------:R-:W-:Y:S01]  /*30820*/  PRMT R41, R112, 0x7632, R41 ;  /* 0x0000763270297816 */ /* 0x000fe20000000029 */
[----:B------:R-:W-:Y:S02]  /*30830*/  IMAD.U32 R206, R45, 0x10000, RZ ;  /* 0x000100002dce7824 */ /* 0x000fe400078e00ff */
[----:B------:R-:W-:Y:S01]  /*30840*/  FFMA.FTZ R217, R47, R46, R174 ;  /* 0x0000002e2fd97223 */ /* 0x000fe200000100ae */
[----:B------:R-:W-:Y:S01]  /*30850*/  FFMA.FTZ R213, R213, R44, R10 ;  /* 0x0000002cd5d57223 */ /* 0x000fe2000001000a */
[----:B------:R-:W-:Y:S01]  /*30860*/  SHF.L.U32 R46, R111, 0x10, RZ ;  /* 0x000000106f2e7819 */ /* 0x000fe200000006ff */
[C---:B------:R-:W-:Y:S01]  /*30870*/  FMUL.FTZ R44, R194.reuse, R227 ;  /* 0x000000e3c22c7220 */ /* 0x040fe20000410000 */
[----:B------:R-:W-:Y:S01]  /*30880*/  FMUL.FTZ R45, R194, R193 ;  /* 0x000000c1c22d7220 */ /* 0x000fe20000410000 */
[----:B------:R-:W-:Y:S01]  /*30890*/  SHF.L.U32 R140, R116, 0x10, RZ ;  /* 0x00000010748c7819 */ /* 0x000fe200000006ff */
[----:B------:R-:W-:Y:S01]  /*308a0*/  FMUL.FTZ R49, R194, R52 ;  /* 0x00000034c2317220 */ /* 0x000fe20000410000 */
[----:B------:R-:W-:Y:S01]  /*308b0*/  PRMT R48, R115, 0x7632, R48 ;  /* 0x0000763273307816 */ /* 0x000fe20000000030 */
[----:B------:R-:W-:-:S02]  /*308c0*/  IMAD.U32 R41, R41, 0x10000, RZ ;  /* 0x0001000029297824 */ /* 0x000fc400078e00ff */
[----:B------:R-:W-:Y:S01]  /*308d0*/  FMUL.FTZ R193, R194, R225 ;  /* 0x000000e1c2c17220 */ /* 0x000fe20000410000 */
[----:B------:R-:W-:Y:S01]  /*308e0*/  FFMA.FTZ R225, R44, R46, R3 ;  /* 0x0000002e2ce17223 */ /* 0x000fe20000010003 */
[----:B------:R-:W-:Y:S01]  /*308f0*/  FFMA.FTZ R206, R45, R206, R180 ;  /* 0x000000ce2dce7223 */ /* 0x000fe200000100b4 */
[----:B------:R-:W0:Y:S01]  /*30900*/  @!P1 LDC.64 R46, c[0x0][0x258] ;  /* 0x00009600ff2e9b82 */ /* 0x000e220000000a00 */
[----:B------:R-:W-:Y:S01]  /*30910*/  FFMA.FTZ R140, R49, R140, R14 ;  /* 0x0000008c318c7223 */ /* 0x000fe2000001000e */
[----:B------:R-:W-:Y:S02]  /*30920*/  IMAD.U32 R198, R48, 0x10000, RZ ;  /* 0x0001000030c67824 */ /* 0x000fe400078e00ff */
[----:B------:R-:W-:Y:S01]  /*30930*/  FFMA.FTZ R204, R204, R41, R173 ;  /* 0x00000029cccc7223 */ /* 0x000fe200000100ad */
[----:B------:R-:W-:Y:S02]  /*30940*/  IMAD.U32 R49, R115, 0x10000, RZ ;  /* 0x0001000073317824 */ /* 0x000fe400078e00ff */
[----:B------:R-:W-:Y:S01]  /*30950*/  FMUL.FTZ R48, R194, R219 ;  /* 0x000000dbc2307220 */ /* 0x000fe20000410000 */
[----:B------:R-:W-:Y:S01]  /*30960*/  SHF.L.U32 R41, R110, 0x10, RZ ;  /* 0x000000106e297819 */ /* 0x000fe200000006ff */
[----:B------:R-:W-:Y:S01]  /*30970*/  FMUL.FTZ R210, R194, R141 ;  /* 0x0000008dc2d27220 */ /* 0x000fe20000410000 */
[----:B------:R-:W1:Y:S01]  /*30980*/  @!P1 LDC.64 R44, c[0x0][0x250] ;  /* 0x00009400ff2c9b82 */ /* 0x000e620000000a00 */
[----:B------:R-:W-:Y:S01]  /*30990*/  FFMA.FTZ R219, R48, R49, R7 ;  /* 0x0000003130db7223 */ /* 0x000fe20000010007 */
[----:B------:R-:W-:Y:S01]  /*309a0*/  PRMT R48, R109, 0x7632, R48 ;  /* 0x000076326d307816 */ /* 0x000fe20000000030 */
[----:B------:R-:W-:Y:S01]  /*309b0*/  FFMA.FTZ R193, R193, R41, R4 ;  /* 0x00000029c1c17223 */ /* 0x000fe20000010004 */
[----:B------:R-:W-:Y:S01]  /*309c0*/  SHF.L.U32 R41, R108, 0x10, RZ ;  /* 0x000000106c297819 */ /* 0x000fe200000006ff */
[----:B------:R-:W-:Y:S01]  /*309d0*/  FMUL.FTZ R141, R194, R223 ;  /* 0x000000dfc28d7220 */ /* 0x000fe20000410000 */
[----:B------:R-:W-:Y:S01]  /*309e0*/  SHF.L.U32 R208, R48, 0x10, RZ ;  /* 0x0000001030d07819 */ /* 0x000fe200000006ff */
[C---:B------:R-:W-:Y:S01]  /*309f0*/  FMUL.FTZ R48, R194.reuse, R37 ;  /* 0x00000025c2307220 */ /* 0x040fe20000410000 */
[----:B------:R-:W-:Y:S01]  /*30a00*/  FFMA.FTZ R62, R57, R56, R166 ;  /* 0x00000038393e7223 */ /* 0x000fe200000100a6 */
[----:B------:R-:W-:Y:S01]  /*30a10*/  FFMA.FTZ R141, R141, R41, R6 ;  /* 0x000000298d8d7223 */ /* 0x000fe20000010006 */
[----:B------:R-:W-:Y:S01]  /*30a20*/  F2FP.BF16.F32.PACK_AB R37, R93, R40 ;  /* 0x000000285d25723e */ /* 0x000fe200000010ff */
[----:B------:R-:W-:Y:S01]  /*30a30*/  FMUL.FTZ R39, R194, R39 ;  /* 0x00000027c2277220 */ /* 0x000fe20000410000 */
[----:B------:R-:W-:Y:S01]  /*30a40*/  PRMT R56, R119, 0x7632, R56 ;  /* 0x0000763277387816 */ /* 0x000fe20000000038 */
[----:B------:R-:W2:Y:S01]  /*30a50*/  LDC.64 R40, c[0x0][0x2b8] ;  /* 0x0000ae00ff287b82 */ /* 0x000ea20000000a00 */
[----:B------:R-:W-:Y:S01]  /*30a60*/  SHF.L.U32 R88, R120, 0x10, RZ ;  /* 0x0000001078587819 */ /* 0x000fe200000006ff */
[----:B------:R-:W-:Y:S01]  /*30a70*/  FFMA.FTZ R208, R39, R208, R178 ;  /* 0x000000d027d07223 */ /* 0x000fe200000100b2 */
[----:B------:R-:W-:Y:S01]  /*30a80*/  SHF.L.U32 R56, R56, 0x10, RZ ;  /* 0x0000001038387819 */ /* 0x000fe200000006ff */
[----:B------:R-:W-:Y:S01]  /*30a90*/  FMUL.FTZ R57, R194, R60 ;  /* 0x0000003cc2397220 */ /* 0x000fe20000410000 */
[----:B------:R-:W-:Y:S01]  /*30aa0*/  F2FP.BF16.F32.PACK_AB R39, R38, R91 ;  /* 0x0000005b2627723e */ /* 0x000fe200000010ff */
[----:B------:R-:W-:Y:S01]  /*30ab0*/  IMAD.U32 R49, R109, 0x10000, RZ ;  /* 0x000100006d317824 */ /* 0x000fe200078e00ff */
[----:B------:R-:W-:Y:S01]  /*30ac0*/  F2FP.BF16.F32.PACK_AB R38, R42, R143 ;  /* 0x0000008f2a26723e */ /* 0x000fe200000010ff */
[----:B------:R-:W-:Y:S01]  /*30ad0*/  FFMA.FTZ R88, R57, R88, R18 ;  /* 0x0000005839587223 */ /* 0x000fe20000010012 */
[----:B------:R-:W-:Y:S01]  /*30ae0*/  LEA R42, P2, R205, UR18, 0x4 ;  /* 0x00000012cd2a7c11 */ /* 0x000fe2000f8420ff */
[----:B------:R-:W-:Y:S01]  /*30af0*/  FFMA.FTZ R231, R231, R56, R172 ;  /* 0x00000038e7e77223 */ /* 0x000fe200000100ac */
[----:B-1----:R-:W-:-:S04]  /*30b00*/  @!P1 IMAD.WIDE R52, R190, 0x4, R44 ;  /* 0x00000004be349825 */ /* 0x002fc800078e022c */
[----:B------:R-:W-:Y:S01]  /*30b10*/  FMUL.FTZ R44, R194, R43 ;  /* 0x0000002bc22c7220 */ /* 0x000fe20000410000 */
[----:B------:R-:W-:Y:S01]  /*30b20*/  LEA.HI.X R43, R205, UR19, RZ, 0x4, P2 ;  /* 0x00000013cd2b7c11 */ /* 0x000fe200090f24ff */
[----:B------:R-:W-:Y:S01]  /*30b30*/  FFMA.FTZ R198, R51, R198, R176 ;  /* 0x000000c633c67223 */ /* 0x000fe200000100b0 */
[----:B0-----:R-:W-:Y:S01]  /*30b40*/  @!P1 IMAD.WIDE R56, R190, 0x4, R46 ;  /* 0x00000004be389825 */ /* 0x001fe200078e022e */
[----:B------:R-:W-:-:S03]  /*30b50*/  F2FP.BF16.F32.PACK_AB R36, R89, R36 ;  /* 0x000000245924723e */ /* 0x000fc600000010ff */
[----:B------:R-:W-:Y:S01]  /*30b60*/  FFMA.FTZ R223, R48, R49, R5 ;  /* 0x0000003130df7223 */ /* 0x000fe20000010005 */
[----:B------:R-:W-:Y:S01]  /*30b70*/  PRMT R51, R110, 0x7632, R51 ;  /* 0x000076326e337816 */ /* 0x000fe20000000033 */
[----:B------:R-:W-:Y:S01]  /*30b80*/  @!P1 STG.E desc[UR4][R52.64], R192 ;  /* 0x000000c034009986 */ /* 0x000fe2000c101904 */
[----:B------:R-:W-:Y:S01]  /*30b90*/  PRMT R48, R108, 0x7632, R48 ;  /* 0x000076326c307816 */ /* 0x000fe20000000030 */
[----:B------:R-:W-:Y:S01]  /*30ba0*/  FMUL.FTZ R54, R194, R54 ;  /* 0x00000036c2367220 */ /* 0x000fe20000410000 */
[----:B------:R-:W-:Y:S01]  /*30bb0*/  SHF.L.U32 R142, R117, 0x10, RZ ;  /* 0x00000010758e7819 */ /* 0x000fe200000006ff */
[----:B------:R-:W-:Y:S01]  /*30bc0*/  @!P1 STG.E desc[UR4][R56.64], R194 ;  /* 0x000000c238009986 */ /* 0x000fe2000c101904 */
[----:B------:R-:W-:Y:S01]  /*30bd0*/  IMAD.U32 R51, R51, 0x10000, RZ ;  /* 0x0001000033337824 */ /* 0x000fe200078e00ff */
[----:B------:R-:W-:Y:S01]  /*30be0*/  F2FP.BF16.F32.PACK_AB R46, R87, R50 ;  /* 0x00000032572e723e */ /* 0x000fe200000010ff */
[----:B------:R-:W-:Y:S01]  /*30bf0*/  IMAD.U32 R48, R48, 0x10000, RZ ;  /* 0x0001000030307824 */ /* 0x000fe200078e00ff */
[----:B------:R0:W-:Y:S01]  /*30c00*/  STG.E.128 desc[UR4][R42.64], R36 ;  /* 0x000000242a007986 */ /* 0x0001e2000c101d04 */
[----:B------:R-:W-:Y:S01]  /*30c10*/  SHF.L.U32 R64, R122, 0x10, RZ ;  /* 0x000000107a407819 */ /* 0x000fe200000006ff */
[----:B------:R-:W-:Y:S01]  /*30c20*/  FFMA.FTZ R210, R210, R51, R179 ;  /* 0x00000033d2d27223 */ /* 0x000fe200000100b3 */
[----:B------:R-:W-:Y:S01]  /*30c30*/  FFMA.FTZ R212, R44, R48, R177 ;  /* 0x000000302cd47223 */ /* 0x000fe200000100b1 */
[----:B------:R-:W-:Y:S01]  /*30c40*/  F2FP.BF16.F32.PACK_AB R50, R72, R73 ;  /* 0x000000494832723e */ /* 0x000fe200000010ff */
[----:B--2---:R-:W-:Y:S01]  /*30c50*/  IMAD.WIDE.U32 R72, R197, 0x10, R40 ;  /* 0x00000010c5487825 */ /* 0x004fe200078e0028 */
[----:B------:R-:W-:-:S03]  /*30c60*/  F2FP.BF16.F32.PACK_AB R47, R83, R80 ;  /* 0x00000050532f723e */ /* 0x000fc600000010ff */
[----:B------:R-:W-:Y:S01]  /*30c70*/  FFMA.FTZ R142, R54, R142, R13 ;  /* 0x0000008e368e7223 */ /* 0x000fe2000001000d */
[----:B------:R-:W-:Y:S01]  /*30c80*/  F2FP.BF16.F32.PACK_AB R45, R81, R82 ;  /* 0x00000052512d723e */ /* 0x000fe200000010ff */
[----:B------:R-:W-:Y:S01]  /*30c90*/  FFMA.FTZ R64, R59, R64, R16 ;  /* 0x000000403b407223 */ /* 0x000fe20000010010 */
[----:B------:R-:W-:Y:S01]  /*30ca0*/  F2FP.BF16.F32.PACK_AB R44, R84, R85 ;  /* 0x00000055542c723e */ /* 0x000fe200000010ff */
[----:B------:R-:W-:Y:S01]  /*30cb0*/  FFMA.FTZ R69, R58, R69, R167 ;  /* 0x000000453a457223 */ /* 0x000fe200000100a7 */
[----:B------:R-:W-:Y:S01]  /*30cc0*/  F2FP.BF16.F32.PACK_AB R51, R75, R74 ;  /* 0x0000004a4b33723e */ /* 0x000fe200000010ff */
[--C-:B------:R-:W-:Y:S01]  /*30cd0*/  IMAD.WIDE.U32 R74, R199, 0x10, R40.reuse ;  /* 0x00000010c74a7825 */ /* 0x100fe200078e0028 */
[----:B------:R-:W-:Y:S01]  /*30ce0*/  F2FP.BF16.F32.PACK_AB R49, R78, R79 ;  /* 0x0000004f4e31723e */ /* 0x000fe200000010ff */
[----:B------:R1:W-:Y:S01]  /*30cf0*/  STG.E.128 desc[UR4][R72.64], R44 ;  /* 0x0000002c48007986 */ /* 0x0003e2000c101d04 */
[----:B------:R-:W-:Y:S01]  /*30d00*/  F2FP.BF16.F32.PACK_AB R48, R77, R76 ;  /* 0x0000004c4d30723e */ /* 0x000fe200000010ff */
[----:B------:R-:W-:Y:S01]  /*30d10*/  IMAD.WIDE.U32 R76, R201, 0x10, R40 ;  /* 0x00000010c94c7825 */ /* 0x000fe200078e0028 */
[----:B0-----:R-:W-:-:S02]  /*30d20*/  F2FP.BF16.F32.PACK_AB R37, R62, R63 ;  /* 0x0000003f3e25723e */ /* 0x001fc400000010ff */
[----:B------:R-:W0:Y:S01]  /*30d30*/  LDC.64 R62, c[0x0][0x210] ;  /* 0x00008400ff3e7b82 */ /* 0x000e220000000a00 */
[----:B------:R-:W-:Y:S01]  /*30d40*/  F2FP.BF16.F32.PACK_AB R55, R67, R86 ;  /* 0x000000564337723e */ /* 0x000fe200000010ff */
[----:B------:R-:W-:Y:S01]  /*30d50*/  STG.E.128 desc[UR4][R74.64], R48 ;  /* 0x000000304a007986 */ /* 0x000fe2000c101d04 */
[----:B------:R-:W-:Y:S01]  /*30d60*/  F2FP.BF16.F32.PACK_AB R54, R90, R95 ;  /* 0x0000005f5a36723e */ /* 0x000fe200000010ff */
[--C-:B------:R-:W-:Y:S01]  /*30d70*/  IMAD.WIDE.U32 R56, R207, 0x10, R40.reuse ;  /* 0x00000010cf387825 */ /* 0x100fe200078e0028 */
[----:B------:R-:W-:Y:S02]  /*30d80*/  F2FP.BF16.F32.PACK_AB R53, R233, R70 ;  /* 0x00000046e935723e */ /* 0x000fe400000010ff */
[----:B------:R-:W-:Y:S01]  /*30d90*/  F2FP.BF16.F32.PACK_AB R52, R94, R229 ;  /* 0x000000e55e34723e */ /* 0x000fe200000010ff */
[--C-:B------:R-:W-:Y:S01]  /*30da0*/  IMAD.WIDE.U32 R58, R209, 0x10, R40.reuse ;  /* 0x00000010d13a7825 */ /* 0x100fe200078e0028 */
[----:B------:R-:W-:Y:S02]  /*30db0*/  F2FP.BF16.F32.PACK_AB R39, R66, R65 ;  /* 0x000000414227723e */ /* 0x000fe400000010ff */
[----:B------:R-:W-:Y:S01]  /*30dc0*/  F2FP.BF16.F32.PACK_AB R38, R69, R64 ;  /* 0x000000404526723e */ /* 0x000fe200000010ff */
[----:B------:R2:W-:Y:S01]  /*30dd0*/  STG.E.128 desc[UR4][R76.64], R52 ;  /* 0x000000344c007986 */ /* 0x0005e2000c101d04 */
[----:B------:R-:W-:Y:S01]  /*30de0*/  IMAD.WIDE.U32 R60, R211, 0x10, R40 ;  /* 0x00000010d33c7825 */ /* 0x000fe200078e0028 */
[----:B------:R-:W-:-:S02]  /*30df0*/  F2FP.BF16.F32.PACK_AB R36, R71, R88 ;  /* 0x000000584724723e */ /* 0x000fc400000010ff */
[----:B------:R-:W-:Y:S02]  /*30e00*/  F2FP.BF16.F32.PACK_AB R43, R231, R68 ;  /* 0x00000044e72b723e */ /* 0x000fe400000010ff */
[----:B------:R-:W-:Y:S01]  /*30e10*/  F2FP.BF16.F32.PACK_AB R42, R92, R195 ;  /* 0x000000c35c2a723e */ /* 0x000fe200000010ff */
[----:B------:R3:W-:Y:S01]  /*30e20*/  STG.E.128 desc[UR4][R56.64], R36 ;  /* 0x0000002438007986 */ /* 0x0007e2000c101d04 */
[----:B------:R-:W-:Y:S02]  /*30e30*/  F2FP.BF16.F32.PACK_AB R41, R235, R142 ;  /* 0x0000008eeb29723e */ /* 0x000fe400000010ff */
[----:B------:R-:W-:Y:S02]  /*30e40*/  F2FP.BF16.F32.PACK_AB R40, R221, R140 ;  /* 0x0000008cdd28723e */ /* 0x000fe400000010ff */
[----:B-1----:R-:W-:Y:S02]  /*30e50*/  F2FP.BF16.F32.PACK_AB R47, R198, R219 ;  /* 0x000000dbc62f723e */ /* 0x002fe400000010ff */
[----:B------:R-:W-:Y:S01]  /*30e60*/  F2FP.BF16.F32.PACK_AB R46, R202, R215 ;  /* 0x000000d7ca2e723e */ /* 0x000fe200000010ff */
[----:B------:R3:W-:Y:S01]  /*30e70*/  STG.E.128 desc[UR4][R58.64], R40 ;  /* 0x000000283a007986 */ /* 0x0007e2000c101d04 */
[----:B------:R-:W-:-:S02]  /*30e80*/  F2FP.BF16.F32.PACK_AB R45, R217, R200 ;  /* 0x000000c8d92d723e */ /* 0x000fc400000010ff */
[C---:B--2---:R-:W-:Y:S02]  /*30e90*/  LEA R52, P1, R203.reuse, UR18, 0x4 ;  /* 0x00000012cb347c11 */ /* 0x044fe4000f8220ff */
[----:B------:R-:W-:Y:S02]  /*30ea0*/  F2FP.BF16.F32.PACK_AB R44, R204, R213 ;  /* 0x000000d5cc2c723e */ /* 0x000fe400000010ff */
[----:B------:R-:W-:Y:S02]  /*30eb0*/  F2FP.BF16.F32.PACK_AB R51, R206, R225 ;  /* 0x000000e1ce33723e */ /* 0x000fe400000010ff */
[----:B------:R-:W-:Y:S01]  /*30ec0*/  F2FP.BF16.F32.PACK_AB R50, R210, R193 ;  /* 0x000000c1d232723e */ /* 0x000fe200000010ff */
[----:B------:R3:W-:Y:S01]  /*30ed0*/  STG.E.128 desc[UR4][R60.64], R44 ;  /* 0x0000002c3c007986 */ /* 0x0007e2000c101d04 */
[----:B------:R-:W-:Y:S02]  /*30ee0*/  F2FP.BF16.F32.PACK_AB R49, R208, R223 ;  /* 0x000000dfd031723e */ /* 0x000fe400000010ff */
[----:B------:R-:W-:-:S02]  /*30ef0*/  LEA.HI.X R53, R203, UR19, RZ, 0x4, P1 ;  /* 0x00000013cb357c11 */ /* 0x000fc400088f24ff */
[----:B------:R-:W-:Y:S02]  /*30f00*/  F2FP.BF16.F32.PACK_AB R48, R212, R141 ;  /* 0x0000008dd430723e */ /* 0x000fe400000010ff */
[----:B0-----:R-:W-:-:S03]  /*30f10*/  LEA R190, R62, R190, 0x2 ;  /* 0x000000be3ebe7211 */ /* 0x001fc600078e10ff */
[----:B------:R3:W-:Y:S01]  /*30f20*/  STG.E.128 desc[UR4][R52.64], R48 ;  /* 0x0000003034007986 */ /* 0x0007e2000c101d04 */
[----:B------:R-:W-:-:S13]  /*30f30*/  ISETP.GE.AND P1, PT, R190, R63, PT ;  /* 0x0000003fbe00720c */ /* 0x000fda0003f26270 */
[----:B------:R-:W-:Y:S05]  /*30f40*/  @!P1 BRA `(.L_x_21343) ;  /* 0xfffffd0000089947 */ /* 0x000fea000383ffff */
[----:B------:R-:W-:Y:S05]  /*30f50*/  BSYNC B0 ;  /* 0x0000000000007941 */ /* 0x000fea0003800000 */
.L_x_20309:
[----:B------:R-:W-:Y:S05]  /*30f60*/  EXIT ;  /* 0x000000000000794d */ /* 0x000fea0003800000 */
.L_x_21342:
[----:B------:R-:W-:Y:S01]  /*30f70*/  HFMA2.MMA R210, -RZ, RZ, 0, 5.9604644775390625e-08 ;  /* 0x00000001ffd27435 */ /* 0x000fe200000001ff */
[----:B------:R-:W-:Y:S01]  /*30f80*/  BSSY B1, `(.L_x_21344) ;  /* 0x0000007000017945 */ /* 0x000fe20003800000 */
[----:B------:R-:W-:Y:S01]  /*30f90*/  IMAD.MOV.U32 R215, RZ, RZ, R198 ;  /* 0x000000ffffd77224 */ /* 0x000fe200078e00c6 */
[----:B------:R-:W-:Y:S01]  /*30fa0*/  MOV R206, 0xffffffff ;  /* 0xffffffff00ce7802 */ /* 0x000fe20000000f00 */
[----:B------:R-:W-:-:S07]  /*30fb0*/  IMAD.MOV.U32 R217, RZ, RZ, 0x1f ;  /* 0x0000001fffd97424 */ /* 0x000fce00078e00ff */
[----:B0-----:R-:W-:Y:S05]  /*30fc0*/  WARPSYNC.COLLECTIVE R206, `(.L_x_21345) ;  /* 0x00000000ce087348 */ /* 0x001fea0003c00000 */
[----:B------:R1:W2:Y:S02]  /*30fd0*/  SHFL.BFLY P2, R208, R215, R210, R217 ;  /* 0x0c0000d2d7d07389 */ /* 0x0002a400000400d9 */
[----:B012---:R-:W-:Y:S01]  /*30fe0*/  ENDCOLLECTIVE ;  /* 0x000000000000791b */ /* 0x007fe20003800000 */
.L_x_21345:
[----:B------:R-:W-:Y:S05]  /*30ff0*/  BSYNC B1 ;  /* 0x0000000000017941 */ /* 0x000fea0003800000 */
.L_x_21344:
        /* <DEDUP_REMOVED lines=10> */
.L_x_21346:
[----:B------:R-:W-:Y:S01]  /*310a0*/  HFMA2.MMA R210, -RZ, RZ, 0, 2.384185791015625e-07 ;  /* 0x00000004ffd27435 */ /* 0x000fe200000001ff */
[----:B------:R-:W-:-:S05]  /*310b0*/  MOV R192, R208 ;  /* 0x000000d000c07202 */ /* 0x000fca0000000f00 */
[----:B------:R-:W-:-:S04]  /*310c0*/  FADD.FTZ R200, R195, R192 ;  /* 0x000000c0c3c87221 */ /* 0x000fc80000010000 */
[----:B------:R-:W-:-:S07]  /*310d0*/  IMAD.MOV.U32 R215, RZ, RZ, R200 ;  /* 0x000000ffffd77224 */ /* 0x000fce00078e00c8 */
[----:B------:R-:W-:Y:S05]  /*310e0*/  WARPSYNC.COLLECTIVE R206, `(.L_x_21347) ;  /* 0x00000000ce087348 */ /* 0x000fea0003c00000 */
[----:B------:R0:W1:Y:S02]  /*310f0*/  SHFL.BFLY P2, R208, R215, R210, R217 ;  /* 0x0c0000d2d7d07389 */ /* 0x00006400000400d9 */
[----:B01----:R-:W-:Y:S01]  /*31100*/  ENDCOLLECTIVE ;  /* 0x000000000000791b */ /* 0x003fe20003800000 */
.L_x_21347:
[----:B------:R-:W-:Y:S02]  /*31110*/  IMAD.MOV.U32 R210, RZ, RZ, 0x8 ;  /* 0x00000008ffd27424 */ /* 0x000fe400078e00ff */
[----:B------:R-:W-:-:S04]  /*31120*/  IMAD.MOV.U32 R193, RZ, RZ, R208 ;  /* 0x000000ffffc17224 */ /* 0x000fc800078e00d0 */
[----:B------:R-:W-:-:S05]  /*31130*/  FADD.FTZ R202, R200, R193 ;  /* 0x000000c1c8ca7221 */ /* 0x000fca0000010000 */
[----:B------:R-:W-:-:S07]  /*31140*/  MOV R215, R202 ;  /* 0x000000ca00d77202 */ /* 0x000fce0000000f00 */
[----:B------:R-:W-:Y:S05]  /*31150*/  WARPSYNC.COLLECTIVE R206, `(.L_x_21348) ;  /* 0x00000000ce087348 */ /* 0x000fea0003c00000 */
[----:B------:R0:W1:Y:S02]  /*31160*/  SHFL.BFLY P2, R208, R215, R210, R217 ;  /* 0x0c0000d2d7d07389 */ /* 0x00006400000400d9 */
[----:B01----:R-:W-:Y:S01]  /*31170*/  ENDCOLLECTIVE ;  /* 0x000000000000791b */ /* 0x003fe20003800000 */
.L_x_21348:
[----:B------:R-:W-:Y:S01]  /*31180*/  HFMA2.MMA R210, -RZ, RZ, 0, 9.5367431640625e-07 ;  /* 0x00000010ffd27435 */ /* 0x000fe200000001ff */
[----:B------:R-:W-:-:S05]  /*31190*/  MOV R193, R208 ;  /* 0x000000d000c17202 */ /* 0x000fca0000000f00 */
[----:B------:R-:W-:-:S04]  /*311a0*/  FADD.FTZ R204, R202, R193 ;  /* 0x000000c1cacc7221 */ /* 0x000fc80000010000 */
[----:B------:R-:W-:-:S07]  /*311b0*/  IMAD.MOV.U32 R215, RZ, RZ, R204 ;  /* 0x000000ffffd77224 */ /* 0x000fce00078e00cc */
[----:B------:R-:W-:Y:S05]  /*311c0*/  WARPSYNC.COLLECTIVE R206, `(.L_x_21349) ;  /* 0x00000000ce087348 */ /* 0x000fea0003c00000 */
[----:B------:R0:W1:Y:S02]  /*311d0*/  SHFL.BFLY P2, R208, R215, R210, R217 ;  /* 0x0c0000d2d7d07389 */ /* 0x00006400000400d9 */
[----:B01----:R-:W-:Y:S01]  /*311e0*/  ENDCOLLECTIVE ;  /* 0x000000000000791b */ /* 0x003fe20003800000 */
.L_x_21349:
        /* <DEDUP_REMOVED lines=136> */
.L_x_21350:
[----:B------:R-:W-:Y:S01]  /*31a70*/  HFMA2.MMA R210, -RZ, RZ, 0, 1.1920928955078125e-07 ;  /* 0x00000002ffd27435 */ /* 0x000fe200000001ff */
[----:B------:R-:W-:-:S05]  /*31a80*/  MOV R198, R208 ;  /* 0x000000d000c67202 */ /* 0x000fca0000000f00 */
[----:B------:R-:W-:-:S04]  /*31a90*/  FADD.FTZ R198, R193, R198 ;  /* 0x000000c6c1c67221 */ /* 0x000fc80000010000 */
[----:B------:R-:W-:-:S07]  /*31aa0*/  IMAD.MOV.U32 R215, RZ, RZ, R198 ;  /* 0x000000ffffd77224 */ /* 0x000fce00078e00c6 */
[----:B------:R-:W-:Y:S05]  /*31ab0*/  WARPSYNC.COLLECTIVE R206, `(.L_x_21351) ;  /* 0x00000000ce087348 */ /* 0x000fea0003c00000 */
[----:B------:R0:W1:Y:S02]  /*31ac0*/  SHFL.BFLY P2, R208, R215, R210, R217 ;  /* 0x0c0000d2d7d07389 */ /* 0x00006400000400d9 */
[----:B01----:R-:W-:Y:S01]  /*31ad0*/  ENDCOLLECTIVE ;  /* 0x000000000000791b */ /* 0x003fe20003800000 */
.L_x_21351:
[----:B------:R-:W-:Y:S02]  /*31ae0*/  IMAD.MOV.U32 R210, RZ, RZ, 0x4 ;  /* 0x00000004ffd27424 */ /* 0x000fe400078e00ff */
[----:B------:R-:W-:-:S04]  /*31af0*/  IMAD.MOV.U32 R195, RZ, RZ, R208 ;  /* 0x000000ffffc37224 */ /* 0x000fc800078e00d0 */
[----:B------:R-:W-:-:S05]  /*31b00*/  FADD.FTZ R195, R198, R195 ;  /* 0x000000c3c6c37221 */ /* 0x000fca0000010000 */
[----:B------:R-:W-:-:S07]  /*31b10*/  MOV R215, R195 ;  /* 0x000000c300d77202 */ /* 0x000fce0000000f00 */
[----:B------:R-:W-:Y:S05]  /*31b20*/  WARPSYNC.COLLECTIVE R206, `(.L_x_21352) ;  /* 0x00000000ce087348 */ /* 0x000fea0003c00000 */
[----:B------:R0:W1:Y:S02]  /*31b30*/  SHFL.BFLY P2, R208, R215, R210, R217 ;  /* 0x0c0000d2d7d07389 */ /* 0x00006400000400d9 */
[----:B01----:R-:W-:Y:S01]  /*31b40*/  ENDCOLLECTIVE ;  /* 0x000000000000791b */ /* 0x003fe20003800000 */
.L_x_21352:
[----:B------:R-:W-:Y:S01]  /*31b50*/  HFMA2.MMA R210, -RZ, RZ, 0, 4.76837158203125e-07 ;  /* 0x00000008ffd27435 */ /* 0x000fe200000001ff */
[----:B------:R-:W-:-:S05]  /*31b60*/  MOV R200, R208 ;  /* 0x000000d000c87202 */ /* 0x000fca0000000f00 */
[----:B------:R-:W-:-:S04]  /*31b70*/  FADD.FTZ R200, R195, R200 ;  /* 0x000000c8c3c87221 */ /* 0x000fc80000010000 */
[----:B------:R-:W-:-:S07]  /*31b80*/  IMAD.MOV.U32 R215, RZ, RZ, R200 ;  /* 0x000000ffffd77224 */ /* 0x000fce00078e00c8 */
[----:B------:R-:W-:Y:S05]  /*31b90*/  WARPSYNC.COLLECTIVE R206, `(.L_x_21353) ;  /* 0x00000000ce087348 */ /* 0x000fea0003c00000 */
[----:B------:R0:W1:Y:S02]  /*31ba0*/  SHFL.BFLY P2, R208, R215, R210, R217 ;  /* 0x0c0000d2d7d07389 */ /* 0x00006400000400d9 */
[----:B01----:R-:W-:Y:S01]  /*31bb0*/  ENDCOLLECTIVE ;  /* 0x000000000000791b */ /* 0x003fe20003800000 */
.L_x_21353:
[----:B------:R-:W-:Y:S02]  /*31bc0*/  IMAD.MOV.U32 R210, RZ, RZ, 0x10 ;  /* 0x00000010ffd27424 */ /* 0x000fe400078e00ff */
[----:B------:R-:W-:-:S04]  /*31bd0*/  IMAD.MOV.U32 R213, RZ, RZ, R208 ;  /* 0x000000ffffd57224 */ /* 0x000fc800078e00d0 */
[----:B------:R-:W-:-:S05]  /*31be0*/  FADD.FTZ R213, R200, R213 ;  /* 0x000000d5c8d57221 */ /* 0x000fca0000010000 */
[----:B------:R-:W-:-:S07]  /*31bf0*/  MOV R215, R213 ;  /* 0x000000d500d77202 */ /* 0x000fce0000000f00 */
[----:B------:R-:W-:Y:S05]  /*31c00*/  WARPSYNC.COLLECTIVE R206, `(.L_x_21354) ;  /* 0x00000000ce087348 */ /* 0x000fea0003c00000 */
[----:B------:R0:W1:Y:S02]  /*31c10*/  SHFL.BFLY P2, R208, R215, R210, R217 ;  /* 0x0c0000d2d7d07389 */ /* 0x00006400000400d9 */
[----:B01----:R-:W-:Y:S01]  /*31c20*/  ENDCOLLECTIVE ;  /* 0x000000000000791b */ /* 0x003fe20003800000 */
.L_x_21354:
[----:B------:R-:W-:Y:S01]  /*31c30*/  MOV R202, R208 ;  /* 0x000000d000ca7202 */ /* 0x000fe20000000f00 */
[----:B------:R-:W-:Y:S06]  /*31c40*/  BRA `(.L_x_21355) ;  /* 0xffffffdc00287947 */ /* 0x000fec000383ffff */
.L_x_21356:
        /* <DEDUP_REMOVED lines=11> */
.L_x_53105:


//--------------------- .text._ZN10layer_norm31ln_parallel_residual_fwd_kernelINS_13Kernel_traitsIf13__nv_bfloat16fS2_fjLj2048ELj1ELj4ELj1ELj16ENS_18Kernel_traits_baseILj2048EfS2_fS2_fjLj128EEEEELb0ELb0ELb0EEEvNS_9FwdParamsE --------------------------
	.section	.text._ZN10layer_norm31ln_parallel_residual_fwd_kernelINS_13Kernel_traitsIf13__nv_bfloat16fS2_fjLj2048ELj1ELj4ELj1ELj16ENS_18Kernel_traits_baseILj2048EfS2_fS2_fjLj128EEEEELb0ELb0ELb0EEEvNS_9FwdParamsE,"ax",@progbits
	.align	128
        .global         _ZN10layer_norm31ln_parallel_residual_fwd_kernelINS_13Kernel_traitsIf13__nv_bfloat16fS2_fjLj2048ELj1ELj4ELj1ELj16ENS_18Kernel_traits_baseILj2048EfS2_fS2_fjLj128EEEEELb0ELb0ELb0EEEvNS_9FwdParamsE
        .type           _ZN10layer_norm31ln_parallel_residual_fwd_kernelINS_13Kernel_traitsIf13__nv_bfloat16fS2_fjLj2048ELj1ELj4ELj1ELj16ENS_18Kernel_traits_baseILj2048EfS2_fS2_fjLj128EEEEELb0ELb0ELb0EEEvNS_9FwdParamsE,@function
        .size           _ZN10layer_norm31ln_parallel_residual_fwd_kernelINS_13Kernel_traitsIf13__nv_bfloat16fS2_fjLj2048ELj1ELj4ELj1ELj16ENS_18Kernel_traits_baseILj2048EfS2_fS2_fjLj128EEEEELb0ELb0ELb0EEEvNS_9FwdParamsE,(.L_x_53106 - _ZN10layer_norm31ln_parallel_residual_fwd_kernelINS_13Kernel_traitsIf13__nv_bfloat16fS2_fjLj2048ELj1ELj4ELj1ELj16ENS_18Kernel_traits_baseILj2048EfS2_fS2_fjLj128EEEEELb0ELb0ELb0EEEvNS_9FwdParamsE)
        .other          _ZN10layer_norm31ln_parallel_residual_fwd_kernelINS_13Kernel_traitsIf13__nv_bfloat16fS2_fjLj2048ELj1ELj4ELj1ELj16ENS_18Kernel_traits_baseILj2048EfS2_fS2_fjLj128EEEEELb0ELb0ELb0EEEvNS_9FwdParamsE,@"STO_CUDA_ENTRY STV_DEFAULT"
_ZN10layer_norm31ln_parallel_residual_fwd_kernelINS_13Kernel_traitsIf13__nv_bfloat16fS2_fjLj2048ELj1ELj4ELj1ELj16ENS_18Kernel_traits_baseILj2048EfS2_fS2_fjLj128EEEEELb0ELb0ELb0EEEvNS_9FwdParamsE:
.text._ZN10layer_norm31ln_parallel_residual_fwd_kernelINS_13Kernel_traitsIf13__nv_bfloat16fS2_fjLj2048ELj1ELj4ELj1ELj16ENS_18Kernel_traits_baseILj2048EfS2_fS2_fjLj128EEEEELb0ELb0ELb0EEEvNS_9FwdParamsE:
        /* <DEDUP_REMOVED lines=10> */
[----:B------:R-:W-:Y:S02]  /*00a0*/  LEA.HI.SX32 R0, R0, R5, 0x1d ;  /* 0x0000000500007211 */ /* 0x000fe400078feaff */
[----:B------:R-:W-:-:S02]  /*00b0*/  MOV R155, R2 ;  /* 0x00000002009b7202 */ /* 0x000fc40000000f00 */
[----:B------:R-:W-:-:S13]  /*00c0*/  LOP3.LUT P0, RZ, R0, 0xffffffe0, RZ, 0xc0, !PT ;  /* 0xffffffe000ff7812 */ /* 0x000fda000780c0ff */
[----:B------:R-:W-:Y:S05]  /*00d0*/  @!P0 BRA `(.L_x_21358) ;  /* 0x0000000000a88947 */ /* 0x000fea0003800000 */
[----:B------:R-:W0:Y:S01]  /*00e0*/  LDC.64 R4, c[0x0][0x260] ;  /* 0x00009800ff047b82 */ /* 0x000e220000000a00 */
[----:B------:R-:W-:Y:S01]  /*00f0*/  ULDC.64 UR6, c[0x0][0x2c8] ;  /* 0x0000b20000067ab9 */ /* 0x000fe20000000a00 */
[C---:B------:R-:W-:Y:S01]  /*0100*/  SHF.L.U32 R26, R155.reuse, 0x5, RZ ;  /* 0x000000059b1a7819 */ /* 0x040fe200000006ff */
[----:B------:R-:W-:Y:S01]  /*0110*/  ULDC.64 UR8, c[0x0][0x268] ;  /* 0x00009a0000087ab9 */ /* 0x000fe20000000a00 */
[----:B------:R-:W-:Y:S02]  /*0120*/  ISETP.NE.U32.AND P1, PT, RZ, UR6, PT ;  /* 0x00000006ff007c0c */ /* 0x000fe4000bf25070 */
[----:B------:R-:W-:Y:S02]  /*0130*/  CS2R R10, SRZ ;  /* 0x00000000000a7805 */ /* 0x000fe4000001ff00 */
[----:B------:R-:W-:Y:S02]  /*0140*/  SHF.L.U64.HI R2, R155, 0x5, RZ ;  /* 0x000000059b027819 */ /* 0x000fe400000102ff */
[----:B------:R-:W-:-:S02]  /*0150*/  CS2R R8, SRZ ;  /* 0x0000000000087805 */ /* 0x000fc4000001ff00 */
[----:B------:R-:W-:Y:S02]  /*0160*/  ISETP.NE.AND.EX P1, PT, RZ, UR7, PT, P1 ;  /* 0x00000007ff007c0c */ /* 0x000fe4000bf25310 */
[----:B------:R-:W-:Y:S02]  /*0170*/  CS2R R14, SRZ ;  /* 0x00000000000e7805 */ /* 0x000fe4000001ff00 */
[----:B------:R-:W-:Y:S02]  /*0180*/  IADD3 R24, P4, R26, UR8, RZ ;  /* 0x000000081a187c10 */ /* 0x000fe4000ff9e0ff */
[----:B------:R-:W-:Y:S01]  /*0190*/  CS2R R12, SRZ ;  /* 0x00000000000c7805 */ /* 0x000fe2000001ff00 */
[----:B------:R-:W-:Y:S01]  /*01a0*/  ULDC.64 UR10, c[0x0][0x2d0] ;  /* 0x0000b400000a7ab9 */ /* 0x000fe20000000a00 */
[----:B------:R-:W-:Y:S02]  /*01b0*/  CS2R R18, SRZ ;  /* 0x0000000000127805 */ /* 0x000fe4000001ff00 */
[----:B------:R-:W-:-:S02]  /*01c0*/  IADD3.X R25, R2, UR9, RZ, P4, !PT ;  /* 0x0000000902197c10 */ /* 0x000fc4000a7fe4ff */
[----:B------:R-:W-:Y:S02]  /*01d0*/  CS2R R16, SRZ ;  /* 0x0000000000107805 */ /* 0x000fe4000001ff00 */
[----:B------:R-:W-:Y:S02]  /*01e0*/  ISETP.NE.U32.AND P2, PT, RZ, UR10, PT ;  /* 0x0000000aff007c0c */ /* 0x000fe4000bf45070 */
[----:B------:R-:W-:Y:S02]  /*01f0*/  CS2R R22, SRZ ;  /* 0x0000000000167805 */ /* 0x000fe4000001ff00 */
[----:B------:R-:W-:Y:S01]  /*0200*/  CS2R R20, SRZ ;  /* 0x0000000000147805 */ /* 0x000fe2000001ff00 */
[----:B------:R-:W2:Y:S01]  /*0210*/  LDG.E.128 R28, desc[UR4][R24.64] ;  /* 0x00000004181c7981 */ /* 0x000ea2000c1e1d00 */
[----:B------:R-:W-:Y:S02]  /*0220*/  ISETP.NE.AND.EX P2, PT, RZ, UR11, PT, P2 ;  /* 0x0000000bff007c0c */ /* 0x000fe4000bf45320 */
[C---:B------:R-:W-:Y:S01]  /*0230*/  @P1 LEA R6, P3, R155.reuse, UR6, 0x5 ;  /* 0x000000069b061c11 */ /* 0x040fe2000f8628ff */
[----:B0-----:R-:W-:-:S03]  /*0240*/  IMAD.WIDE.U32 R4, R155, 0x20, R4 ;  /* 0x000000209b047825 */ /* 0x001fc600078e0004 */
[----:B------:R-:W-:Y:S02]  /*0250*/  @P1 LEA.HI.X R7, R155, UR7, RZ, 0x5, P3 ;  /* 0x000000079b071c11 */ /* 0x000fe400098f2cff */
[----:B------:R-:W3:Y:S04]  /*0260*/  LDG.E.128 R36, desc[UR4][R4.64] ;  /* 0x0000000404247981 */ /* 0x000ee8000c1e1d00 */
[----:B------:R0:W5:Y:S01]  /*0270*/  @P1 LDG.E.128 R8, desc[UR4][R6.64] ;  /* 0x0000000406081981 */ /* 0x000162000c1e1d00 */
[----:B------:R-:W-:-:S03]  /*0280*/  @P2 IADD3 R26, P5, R26, UR10, RZ ;  /* 0x0000000a1a1a2c10 */ /* 0x000fc6000ffbe0ff */
[----:B------:R0:W5:Y:S01]  /*0290*/  @P1 LDG.E.128 R12, desc[UR4][R6.64+0x10] ;  /* 0x00001004060c1981 */ /* 0x000162000c1e1d00 */
[----:B------:R-:W-:-:S03]  /*02a0*/  @P2 IADD3.X R27, R2, UR11, RZ, P5, !PT ;  /* 0x0000000b021b2c10 */ /* 0x000fc6000affe4ff */
[----:B------:R-:W4:Y:S04]  /*02b0*/  LDG.E.128 R32, desc[UR4][R4.64+0x10] ;  /* 0x0000100404207981 */ /* 0x000f28000c1e1d00 */
[----:B------:R0:W5:Y:S04]  /*02c0*/  @P2 LDG.E.128 R16, desc[UR4][R26.64] ;  /* 0x000000041a102981 */ /* 0x000168000c1e1d00 */
[----:B------:R0:W5:Y:S04]  /*02d0*/  @P2 LDG.E.128 R20, desc[UR4][R26.64+0x10] ;  /* 0x000010041a142981 */ /* 0x000168000c1e1d00 */
[----:B------:R-:W2:Y:S01]  /*02e0*/  LDG.E.128 R4, desc[UR4][R24.64+0x10] ;  /* 0x0000100418047981 */ /* 0x000ea2000c1e1d00 */
[----:B------:R-:W-:-:S03]  /*02f0*/  LOP3.LUT R155, R155, 0x20, RZ, 0xfc, !PT ;  /* 0x000000209b9b7812 */ /* 0x000fc600078efcff */
        /* <DEDUP_REMOVED lines=8> */
.L_x_21358:
[----:B------:R-:W-:Y:S05]  /*0380*/  BSYNC B0 ;  /* 0x0000000000007941 */ /* 0x000fea0003800000 */
.L_x_21357:
[----:B------:R-:W-:Y:S01]  /*0390*/  ISETP.GE.U32.AND P1, PT, R0, 0x40, PT ;  /* 0x000000400000780c */ /* 0x000fe20003f26070 */
[----:B------:R-:W-:Y:S01]  /*03a0*/  BSSY B0, `(.L_x_21359) ;  /* 0x000002e000007945 */ /* 0x000fe20003800000 */
[----:B------:R-:W-:-:S11]  /*03b0*/  LOP3.LUT R2, R2, 0xfffffbff, RZ, 0xc0, !PT ;  /* 0xfffffbff02027812 */ /* 0x000fd600078ec0ff */
[----:B------:R-:W-:Y:S01]  /*03c0*/  @P1 LOP3.LUT R2, R2, 0x400, RZ, 0xfc, !PT ;  /* 0x0000040002021812 */ /* 0x000fe200078efcff */
[----:B------:R-:W-:Y:S06]  /*03d0*/  @!P1 BRA `(.L_x_21360) ;  /* 0x0000000000a89947 */ /* 0x000fec0003800000 */
[----:B------:R-:W1:Y:S01]  /*03e0*/  LDC.64 R42, c[0x0][0x260] ;  /* 0x00009800ff2a7b82 */ /* 0x000e620000000a00 */
[----:B------:R-:W-:Y:S01]  /*03f0*/  ULDC.64 UR10, c[0x0][0x2d0] ;  /* 0x0000b400000a7ab9 */ /* 0x000fe20000000a00 */
[----:B------:R-:W-:Y:S01]  /*0400*/  ULDC.64 UR6, c[0x0][0x2c8] ;  /* 0x0000b20000067ab9 */ /* 0x000fe20000000a00 */
[----:B------:R-:W-:Y:S01]  /*0410*/  ISETP.NE.U32.AND P1, PT, RZ, UR10, PT ;  /* 0x0000000aff007c0c */ /* 0x000fe2000bf25070 */
[----:B------:R-:W-:Y:S01]  /*0420*/  ULDC.64 UR8, c[0x0][0x268] ;  /* 0x00009a0000087ab9 */ /* 0x000fe20000000a00 */
[----:B------:R-:W-:Y:S02]  /*0430*/  ISETP.NE.U32.AND P2, PT, RZ, UR6, PT ;  /* 0x00000006ff007c0c */ /* 0x000fe4000bf45070 */
[----:B0-----:R-:W-:Y:S02]  /*0440*/  CS2R R34, SRZ ;  /* 0x0000000000227805 */ /* 0x001fe4000001ff00 */
[----:B------:R-:W-:Y:S02]  /*0450*/  ISETP.NE.AND.EX P1, PT, RZ, UR11, PT, P1 ;  /* 0x0000000bff007c0c */ /* 0x000fe4000bf25310 */
[----:B------:R-:W-:-:S02]  /*0460*/  CS2R R32, SRZ ;  /* 0x0000000000207805 */ /* 0x000fc4000001ff00 */
[----:B------:R-:W-:Y:S02]  /*0470*/  ISETP.NE.AND.EX P2, PT, RZ, UR7, PT, P2 ;  /* 0x00000007ff007c0c */ /* 0x000fe4000bf45320 */
[----:B------:R-:W-:Y:S02]  /*0480*/  CS2R R38, SRZ ;  /* 0x0000000000267805 */ /* 0x000fe4000001ff00 */
[C---:B------:R-:W-:Y:S02]  /*0490*/  SHF.L.U32 R40, R155.reuse, 0x5, RZ ;  /* 0x000000059b287819 */ /* 0x040fe400000006ff */
[----:B------:R-:W-:Y:S02]  /*04a0*/  CS2R R36, SRZ ;  /* 0x0000000000247805 */ /* 0x000fe4000001ff00 */
[----:B------:R-:W-:Y:S02]  /*04b0*/  SHF.L.U64.HI R5, R155, 0x5, RZ ;  /* 0x000000059b057819 */ /* 0x000fe400000102ff */
[----:B------:R-:W-:-:S02]  /*04c0*/  CS2R R26, SRZ ;  /* 0x00000000001a7805 */ /* 0x000fc4000001ff00 */
[C---:B------:R-:W-:Y:S02]  /*04d0*/  IADD3 R6, P4, R40.reuse, UR8, RZ ;  /* 0x0000000828067c10 */ /* 0x040fe4000ff9e0ff */
[----:B------:R-:W-:Y:S02]  /*04e0*/  CS2R R24, SRZ ;  /* 0x0000000000187805 */ /* 0x000fe4000001ff00 */
[----:B------:R-:W-:Y:S02]  /*04f0*/  CS2R R30, SRZ ;  /* 0x00000000001e7805 */ /* 0x000fe4000001ff00 */
[----:B------:R-:W-:Y:S02]  /*0500*/  CS2R R28, SRZ ;  /* 0x00000000001c7805 */ /* 0x000fe4000001ff00 */
[----:B------:R-:W-:Y:S02]  /*0510*/  IADD3.X R7, R5, UR9, RZ, P4, !PT ;  /* 0x0000000905077c10 */ /* 0x000fe4000a7fe4ff */
[----:B------:R-:W-:-:S02]  /*0520*/  @P1 IADD3 R40, P5, R40, UR10, RZ ;  /* 0x0000000a28281c10 */ /* 0x000fc4000ffbe0ff */
[C---:B------:R-:W-:Y:S01]  /*0530*/  @P2 LEA R4, P3, R155.reuse, UR6, 0x5 ;  /* 0x000000069b042c11 */ /* 0x040fe2000f8628ff */
[----:B-1----:R-:W-:Y:S01]  /*0540*/  IMAD.WIDE.U32 R42, R155, 0x20, R42 ;  /* 0x000000209b2a7825 */ /* 0x002fe200078e002a */
[----:B------:R-:W-:Y:S02]  /*0550*/  @P1 IADD3.X R41, R5, UR11, RZ, P5, !PT ;  /* 0x0000000b05291c10 */ /* 0x000fe4000affe4ff */
[C---:B------:R-:W-:Y:S02]  /*0560*/  @P2 LEA.HI.X R5, R155.reuse, UR7, RZ, 0x5, P3 ;  /* 0x000000079b052c11 */ /* 0x040fe400098f2cff */
[----:B------:R-:W2:Y:S04]  /*0570*/  LDG.E.128 R48, desc[UR4][R42.64] ;  /* 0x000000042a307981 */ /* 0x000ea8000c1e1d00 */
[----:B------:R1:W5:Y:S04]  /*0580*/  @P1 LDG.E.128 R32, desc[UR4][R40.64] ;  /* 0x0000000428201981 */ /* 0x000368000c1e1d00 */
[----:B------:R1:W5:Y:S04]  /*0590*/  @P1 LDG.E.128 R36, desc[UR4][R40.64+0x10] ;  /* 0x0000100428241981 */ /* 0x000368000c1e1d00 */
[----:B------:R-:W3:Y:S04]  /*05a0*/  LDG.E.128 R44, desc[UR4][R42.64+0x10] ;  /* 0x000010042a2c7981 */ /* 0x000ee8000c1e1d00 */
[----:B------:R1:W5:Y:S04]  /*05b0*/  @P2 LDG.E.128 R24, desc[UR4][R4.64] ;  /* 0x0000000404182981 */ /* 0x000368000c1e1d00 */
[----:B------:R1:W5:Y:S04]  /*05c0*/  @P2 LDG.E.128 R28, desc[UR4][R4.64+0x10] ;  /* 0x00001004041c2981 */ /* 0x000368000c1e1d00 */
[----:B------:R-:W4:Y:S04]  /*05d0*/  LDG.E.128 R40, desc[UR4][R6.64] ;  /* 0x0000000406287981 */ /* 0x000f28000c1e1d00 */
        /* <DEDUP_REMOVED lines=10> */
.L_x_21360:
[----:B------:R-:W-:Y:S05]  /*0680*/  BSYNC B0 ;  /* 0x0000000000007941 */ /* 0x000fea0003800000 */
.L_x_21359:
[----:B------:R-:W-:Y:S01]  /*0690*/  ISETP.GE.U32.AND P1, PT, R0, 0x60, PT ;  /* 0x000000600000780c */ /* 0x000fe20003f26070 */
[----:B------:R-:W-:Y:S01]  /*06a0*/  BSSY B0, `(.L_x_21361) ;  /* 0x000002e000007945 */ /* 0x000fe20003800000 */
[----:B------:R-:W-:-:S11]  /*06b0*/  LOP3.LUT R2, R2, 0xfffffdff, RZ, 0xc0, !PT ;  /* 0xfffffdff02027812 */ /* 0x000fd600078ec0ff */
[----:B------:R-:W-:Y:S01]  /*06c0*/  @P1 LOP3.LUT R2, R2, 0x200, RZ, 0xfc, !PT ;  /* 0x0000020002021812 */ /* 0x000fe200078efcff */
[----:B------:R-:W-:Y:S06]  /*06d0*/  @!P1 BRA `(.L_x_21362) ;  /* 0x0000000000a89947 */ /* 0x000fec0003800000 */
[----:B------:R-:W2:Y:S01]  /*06e0*/  LDC.64 R58, c[0x0][0x260] ;  /* 0x00009800ff3a7b82 */ /* 0x000ea20000000a00 */
[----:B------:R-:W-:Y:S01]  /*06f0*/  ULDC.64 UR10, c[0x0][0x2d0] ;  /* 0x0000b400000a7ab9 */ /* 0x000fe20000000a00 */
[----:B------:R-:W-:Y:S01]  /*0700*/  ULDC.64 UR6, c[0x0][0x2c8] ;  /* 0x0000b20000067ab9 */ /* 0x000fe20000000a00 */
[----:B------:R-:W-:Y:S01]  /*0710*/  ISETP.NE.U32.AND P1, PT, RZ, UR10, PT ;  /* 0x0000000aff007c0c */ /* 0x000fe2000bf25070 */
[----:B------:R-:W-:Y:S01]  /*0720*/  ULDC.64 UR8, c[0x0][0x268] ;  /* 0x00009a0000087ab9 */ /* 0x000fe20000000a00 */
[----:B------:R-:W-:Y:S02]  /*0730*/  ISETP.NE.U32.AND P2, PT, RZ, UR6, PT ;  /* 0x00000006ff007c0c */ /* 0x000fe4000bf45070 */
[----:B-1----:R-:W-:Y:S02]  /*0740*/  CS2R R50, SRZ ;  /* 0x0000000000327805 */ /* 0x002fe4000001ff00 */
[----:B------:R-:W-:Y:S02]  /*0750*/  ISETP.NE.AND.EX P1, PT, RZ, UR11, PT, P1 ;  /* 0x0000000bff007c0c */ /* 0x000fe4000bf25310 */
[----:B------:R-:W-:-:S02]  /*0760*/  CS2R R48, SRZ ;  /* 0x0000000000307805 */ /* 0x000fc4000001ff00 */
[----:B------:R-:W-:Y:S02]  /*0770*/  ISETP.NE.AND.EX P2, PT, RZ, UR7, PT, P2 ;  /* 0x00000007ff007c0c */ /* 0x000fe4000bf45320 */
[----:B------:R-:W-:Y:S02]  /*0780*/  CS2R R54, SRZ ;  /* 0x0000000000367805 */ /* 0x000fe4000001ff00 */
[C---:B------:R-:W-:Y:S02]  /*0790*/  SHF.L.U32 R56, R155.reuse, 0x5, RZ ;  /* 0x000000059b387819 */ /* 0x040fe400000006ff */
[----:B------:R-:W-:Y:S02]  /*07a0*/  CS2R R52, SRZ ;  /* 0x0000000000347805 */ /* 0x000fe4000001ff00 */
[----:B0-----:R-:W-:Y:S02]  /*07b0*/  SHF.L.U64.HI R5, R155, 0x5, RZ ;  /* 0x000000059b057819 */ /* 0x001fe400000102ff */
        /* <DEDUP_REMOVED lines=8> */
[----:B--2---:R-:W-:Y:S01]  /*0840*/  IMAD.WIDE.U32 R58, R155, 0x20, R58 ;  /* 0x000000209b3a7825 */ /* 0x004fe200078e003a */
[----:B------:R-:W-:Y:S02]  /*0850*/  @P1 IADD3.X R57, R5, UR11, RZ, P4, !PT ;  /* 0x0000000b05391c10 */ /* 0x000fe4000a7fe4ff */
[C---:B------:R-:W-:Y:S02]  /*0860*/  @P2 LEA.HI.X R5, R155.reuse, UR7, RZ, 0x5, P3 ;  /* 0x000000079b052c11 */ /* 0x040fe400098f2cff */
[----:B------:R-:W2:Y:S04]  /*0870*/  LDG.E.128 R64, desc[UR4][R58.64] ;  /* 0x000000043a407981 */ /* 0x000ea8000c1e1d00 */
[----:B------:R3:W5:Y:S04]  /*0880*/  @P1 LDG.E.128 R48, desc[UR4][R56.64] ;  /* 0x0000000438301981 */ /* 0x000768000c1e1d00 */
[----:B------:R3:W5:Y:S04]  /*0890*/  @P1 LDG.E.128 R52, desc[UR4][R56.64+0x10] ;  /* 0x0000100438341981 */ /* 0x000768000c1e1d00 */
[----:B------:R-:W4:Y:S04]  /*08a0*/  LDG.E.128 R60, desc[UR4][R58.64+0x10] ;  /* 0x000010043a3c7981 */ /* 0x000f28000c1e1d00 */
[----:B------:R3:W5:Y:S04]  /*08b0*/  @P2 LDG.E.128 R40, desc[UR4][R4.64] ;  /* 0x0000000404282981 */ /* 0x000768000c1e1d00 */
[----:B------:R3:W5:Y:S04]  /*08c0*/  @P2 LDG.E.128 R44, desc[UR4][R4.64+0x10] ;  /* 0x00001004042c2981 */ /* 0x000768000c1e1d00 */
[----:B------:R-:W3:Y:S04]  /*08d0*/  LDG.E.128 R56, desc[UR4][R6.64] ;  /* 0x0000000406387981 */ /* 0x000ee8000c1e1d00 */
[----:B------:R-:W2:Y:S01]  /*08e0*/  LDG.E.128 R4, desc[UR4][R6.64+0x10] ;  /* 0x0000100406047981 */ /* 0x000ea2000c1e1d00 */
[----:B------:R-:W-:-:S03]  /*08f0*/  IADD3 R155, R155, 0x20, RZ ;  /* 0x000000209b9b7810 */ /* 0x000fc60007ffe0ff */
[----:B--2---:R2:W-:Y:S04]  /*0900*/  STL.64 [R1+0x100], R4 ;  /* 0x0001000401007387 */ /* 0x0045e80000100a00 */
[----:B------:R2:W-:Y:S04]  /*0910*/  STL.64 [R1+0x108], R6 ;  /* 0x0001080601007387 */ /* 0x0005e80000100a00 */
[----:B---3--:R2:W-:Y:S04]  /*0920*/  STL.64 [R1+0x110], R56 ;  /* 0x0001103801007387 */ /* 0x0085e80000100a00 */
[----:B------:R2:W-:Y:S04]  /*0930*/  STL.64 [R1+0x118], R58 ;  /* 0x0001183a01007387 */ /* 0x0005e80000100a00 */
[----:B----4-:R2:W-:Y:S04]  /*0940*/  STL.64 [R1], R60 ;  /* 0x0000003c01007387 */ /* 0x0105e80000100a00 */
[----:B------:R2:W-:Y:S04]  /*0950*/  STL.64 [R1+0x8], R62 ;  /* 0x0000083e01007387 */ /* 0x0005e80000100a00 */
[----:B------:R2:W-:Y:S04]  /*0960*/  STL.64 [R1+0x10], R64 ;  /* 0x0000104001007387 */ /* 0x0005e80000100a00 */
[----:B------:R2:W-:Y:S02]  /*0970*/  STL.64 [R1+0x18], R66 ;  /* 0x0000184201007387 */ /* 0x0005e40000100a00 */
.L_x_21362:
[----:B------:R-:W-:Y:S05]  /*0980*/  BSYNC B0 ;  /* 0x0000000000007941 */ /* 0x000fea0003800000 */
.L_x_21361:
        /* <DEDUP_REMOVED lines=8> */
[----:B------:R-:W3:Y:S01]  /*0a10*/  LDC.64 R74, c[0x0][0x260] ;  /* 0x00009800ff4a7b82 */ /* 0x000ee20000000a00 */
[----:B------:R-:W-:Y:S02]  /*0a20*/  ISETP.NE.U32.AND P2, PT, RZ, UR8, PT ;  /* 0x00000008ff007c0c */ /* 0x000fe4000bf45070 */
[----:B--2---:R-:W-:Y:S02]  /*0a30*/  CS2R R66, SRZ ;  /* 0x0000000000427805 */ /* 0x004fe4000001ff00 */
        /* <DEDUP_REMOVED lines=8> */
[----:B------:R-:W-:Y:S02]  /*0ac0*/  CS2R R62, SRZ ;  /* 0x00000000003e7805 */ /* 0x000fe4000001ff00 */
[----:B------:R-:W-:Y:S02]  /*0ad0*/  CS2R R60, SRZ ;  /* 0x00000000003c7805 */ /* 0x000fe4000001ff00 */
[----:B01----:R-:W-:-:S04]  /*0ae0*/  @P1 LEA R4, P3, R155, UR6, 0x5 ;  /* 0x000000069b041c11 */ /* 0x003fc8000f8628ff */
[C---:B------:R-:W-:Y:S01]  /*0af0*/  @P1 LEA.HI.X R5, R155.reuse, UR7, RZ, 0x5, P3 ;  /* 0x000000079b051c11 */ /* 0x040fe200098f2cff */
[----:B------:R-:W-:Y:S02]  /*0b00*/  ULDC.64 UR6, c[0x0][0x268] ;  /* 0x00009a0000067ab9 */ /* 0x000fe40000000a00 */
[----:B------:R-:W-:Y:S01]  /*0b10*/  IADD3 R6, P3, R72, UR6, RZ ;  /* 0x0000000648067c10 */ /* 0x000fe2000ff7e0ff */
[----:B---3--:R-:W-:Y:S01]  /*0b20*/  IMAD.WIDE.U32 R74, R155, 0x20, R74 ;  /* 0x000000209b4a7825 */ /* 0x008fe200078e004a */
[----:B------:R3:W5:Y:S02]  /*0b30*/  @P1 LDG.E.128 R60, desc[UR4][R4.64+0x10] ;  /* 0x00001004043c1981 */ /* 0x000764000c1e1d00 */
[----:B------:R-:W-:Y:S02]  /*0b40*/  IADD3.X R7, R56, UR7, RZ, P3, !PT ;  /* 0x0000000738077c10 */ /* 0x000fe40009ffe4ff */
[----:B------:R-:W-:Y:S01]  /*0b50*/  @P2 IADD3 R72, P3, R72, UR8, RZ ;  /* 0x0000000848482c10 */ /* 0x000fe2000ff7e0ff */
[----:B------:R3:W5:Y:S03]  /*0b60*/  LDG.E.128 R248, desc[UR4][R74.64] ;  /* 0x000000044af87981 */ /* 0x000766000c1e1d00 */
[----:B------:R-:W-:-:S02]  /*0b70*/  @P2 IADD3.X R73, R56, UR9, RZ, P3, !PT ;  /* 0x0000000938492c10 */ /* 0x000fc40009ffe4ff */
[----:B------:R-:W-:Y:S01]  /*0b80*/  CS2R R56, SRZ ;  /* 0x0000000000387805 */ /* 0x000fe2000001ff00 */
[----:B------:R3:W5:Y:S04]  /*0b90*/  LDG.E.128 R244, desc[UR4][R74.64+0x10] ;  /* 0x000010044af47981 */ /* 0x000768000c1e1d00 */
[----:B------:R3:W5:Y:S04]  /*0ba0*/  @P2 LDG.E.128 R64, desc[UR4][R72.64] ;  /* 0x0000000448402981 */ /* 0x000768000c1e1d00 */
        /* <DEDUP_REMOVED lines=9> */
.L_x_21364:
[----:B------:R-:W-:Y:S05]  /*0c40*/  BSYNC B0 ;  /* 0x0000000000007941 */ /* 0x000fea0003800000 */
.L_x_21363:
        /* <DEDUP_REMOVED lines=8> */
[----:B------:R-:W4:Y:S01]  /*0cd0*/  LDC.64 R90, c[0x0][0x260] ;  /* 0x00009800ff5a7b82 */ /* 0x000f220000000a00 */
[----:B---3--:R-:W-:Y:S02]  /*0ce0*/  CS2R R74, SRZ ;  /* 0x00000000004a7805 */ /* 0x008fe4000001ff00 */
[----:B------:R-:W-:Y:S02]  /*0cf0*/  CS2R R72, SRZ ;  /* 0x0000000000487805 */ /* 0x000fe4000001ff00 */
[----:B------:R-:W-:Y:S02]  /*0d00*/  ISETP.NE.AND.EX P1, PT, RZ, UR7, PT, P1 ;  /* 0x00000007ff007c0c */ /* 0x000fe4000bf25310 */
[----:B------:R-:W-:-:S02]  /*0d10*/  CS2R R78, SRZ ;  /* 0x00000000004e7805 */ /* 0x000fc4000001ff00 */
[----:B------:R-:W-:Y:S02]  /*0d20*/  CS2R R76, SRZ ;  /* 0x00000000004c7805 */ /* 0x000fe4000001ff00 */
[----:B------:R-:W-:-:S07]  /*0d30*/  SHF.L.U32 R88, R155, 0x5, RZ ;  /* 0x000000059b587819 */ /* 0x000fce00000006ff */
[----:B012---:R-:W-:-:S04]  /*0d40*/  @P1 LEA R4, P2, R155, UR6, 0x5 ;  /* 0x000000069b041c11 */ /* 0x007fc8000f8428ff */
        /* <DEDUP_REMOVED lines=8> */
[----:B------:R-:W-:-:S05]  /*0dd0*/  IADD3.X R7, R80, UR7, RZ, P1, !PT ;  /* 0x0000000750077c10 */ /* 0x000fca0008ffe4ff */
[----:B------:R-:W-:Y:S02]  /*0de0*/  @P2 IADD3 R88, P1, R88, UR8, RZ ;  /* 0x0000000858582c10 */ /* 0x000fe4000ff3e0ff */
[----:B------:R-:W-:Y:S02]  /*0df0*/  CS2R R82, SRZ ;  /* 0x0000000000527805 */ /* 0x000fe4000001ff00 */
[----:B------:R-:W-:Y:S02]  /*0e00*/  CS2R R86, SRZ ;  /* 0x0000000000567805 */ /* 0x000fe4000001ff00 */
[----:B------:R-:W-:Y:S02]  /*0e10*/  CS2R R84, SRZ ;  /* 0x0000000000547805 */ /* 0x000fe4000001ff00 */
[----:B------:R-:W-:Y:S02]  /*0e20*/  @P2 IADD3.X R89, R80, UR9, RZ, P1, !PT ;  /* 0x0000000950592c10 */ /* 0x000fe40008ffe4ff */
[----:B------:R-:W-:Y:S01]  /*0e30*/  CS2R R80, SRZ ;  /* 0x0000000000507805 */ /* 0x000fe2000001ff00 */
[----:B----4-:R-:W-:-:S02]  /*0e40*/  IMAD.WIDE.U32 R90, R155, 0x20, R90 ;  /* 0x000000209b5a7825 */ /* 0x010fc400078e005a */
[----:B------:R0:W5:Y:S04]  /*0e50*/  @P2 LDG.E.128 R84, desc[UR4][R88.64+0x10] ;  /* 0x0000100458542981 */ /* 0x000168000c1e1d00 */
[----:B------:R0:W5:Y:S04]  /*0e60*/  @P2 LDG.E.128 R80, desc[UR4][R88.64] ;  /* 0x0000000458502981 */ /* 0x000168000c1e1d00 */
[----:B------:R0:W5:Y:S04]  /*0e70*/  LDG.E.128 R240, desc[UR4][R90.64] ;  /* 0x000000045af07981 */ /* 0x000168000c1e1d00 */
[----:B------:R0:W5:Y:S04]  /*0e80*/  LDG.E.128 R236, desc[UR4][R90.64+0x10] ;  /* 0x000010045aec7981 */ /* 0x000168000c1e1d00 */
[----:B------:R-:W2:Y:S04]  /*0e90*/  LDG.E.128 R88, desc[UR4][R6.64] ;  /* 0x0000000406587981 */ /* 0x000ea8000c1e1d00 */
[----:B------:R-:W3:Y:S01]  /*0ea0*/  LDG.E.128 R4, desc[UR4][R6.64+0x10] ;  /* 0x0000100406047981 */ /* 0x000ee2000c1e1d00 */
[----:B------:R-:W-:-:S03]  /*0eb0*/  IADD3 R155, R155, 0x20, RZ ;  /* 0x000000209b9b7810 */ /* 0x000fc60007ffe0ff */
[----:B---3--:R0:W-:Y:S04]  /*0ec0*/  STL.64 [R1+0xc0], R4 ;  /* 0x0000c00401007387 */ /* 0x0081e80000100a00 */
[----:B------:R0:W-:Y:S04]  /*0ed0*/  STL.64 [R1+0xc8], R6 ;  /* 0x0000c80601007387 */ /* 0x0001e80000100a00 */
[----:B--2---:R0:W-:Y:S04]  /*0ee0*/  STL.64 [R1+0xd0], R88 ;  /* 0x0000d05801007387 */ /* 0x0041e80000100a00 */
[----:B------:R0:W-:Y:S02]  /*0ef0*/  STL.64 [R1+0xd8], R90 ;  /* 0x0000d85a01007387 */ /* 0x0001e40000100a00 */
.L_x_21366:
[----:B------:R-:W-:Y:S05]  /*0f00*/  BSYNC B0 ;  /* 0x0000000000007941 */ /* 0x000fea0003800000 */
.L_x_21365:
[----:B------:R-:W-:Y:S01]  /*0f10*/  ISETP.GE.U32.AND P1, PT, R0, 0xc0, PT ;  /* 0x000000c00000780c */ /* 0x000fe20003f26070 */
[----:B------:R-:W-:Y:S01]  /*0f20*/  BSSY B0, `(.L_x_21367) ;  /* 0x000002a000007945 */ /* 0x000fe20003800000 */
[----:B------:R-:W-:-:S11]  /*0f30*/  LOP3.LUT R2, R2, 0xffffffbf, RZ, 0xc0, !PT ;  /* 0xffffffbf02027812 */ /* 0x000fd600078ec0ff */
[----:B------:R-:W-:Y:S01]  /*0f40*/  @P1 LOP3.LUT R2, R2, 0x40, RZ, 0xfc, !PT ;  /* 0x0000004002021812 */ /* 0x000fe200078efcff */
[----:B------:R-:W-:Y:S06]  /*0f50*/  @!P1 BRA `(.L_x_21368) ;  /* 0x0000000000989947 */ /* 0x000fec0003800000 */
[C---:B------:R-:W-:Y:S01]  /*0f60*/  SHF.L.U32 R112, R155.reuse, 0x5, RZ ;  /* 0x000000059b707819 */ /* 0x040fe200000006ff */
[----:B------:R-:W-:Y:S01]  /*0f70*/  ULDC.64 UR6, c[0x0][0x268] ;  /* 0x00009a0000067ab9 */ /* 0x000fe20000000a00 */
[----:B0123--:R-:W-:Y:S01]  /*0f80*/  SHF.L.U64.HI R4, R155, 0x5, RZ ;  /* 0x000000059b047819 */ /* 0x00ffe200000102ff */
[----:B------:R-:W-:Y:S01]  /*0f90*/  ULDC.64 UR8, c[0x0][0x2d0] ;  /* 0x0000b40000087ab9 */ /* 0x000fe20000000a00 */
[----:B------:R-:W-:Y:S01]  /*0fa0*/  IADD3 R6, P1, R112, UR6, RZ ;  /* 0x0000000670067c10 */ /* 0x000fe2000ff3e0ff */
[----:B------:R-:W0:Y:S01]  /*0fb0*/  LDC.64 R104, c[0x0][0x260] ;  /* 0x00009800ff687b82 */ /* 0x000e220000000a00 */
[----:B------:R-:W-:Y:S02]  /*0fc0*/  CS2R R90, SRZ ;  /* 0x00000000005a7805 */ /* 0x000fe4000001ff00 */
[----:B------:R-:W-:Y:S02]  /*0fd0*/  CS2R R88, SRZ ;  /* 0x0000000000587805 */ /* 0x000fe4000001ff00 */
[----:B------:R-:W-:Y:S01]  /*0fe0*/  IADD3.X R7, R4, UR7, RZ, P1, !PT ;  /* 0x0000000704077c10 */ /* 0x000fe20008ffe4ff */
[----:B------:R-:W-:Y:S01]  /*0ff0*/  ULDC.64 UR6, c[0x0][0x2c8] ;  /* 0x0000b20000067ab9 */ /* 0x000fe20000000a00 */
[----:B------:R-:W-:-:S02]  /*1000*/  ISETP.NE.U32.AND P1, PT, RZ, UR8, PT ;  /* 0x00000008ff007c0c */ /* 0x000fc4000bf25070 */
[----:B------:R-:W-:Y:S02]  /*1010*/  CS2R R94, SRZ ;  /* 0x00000000005e7805 */ /* 0x000fe4000001ff00 */
[----:B------:R-:W-:Y:S02]  /*1020*/  CS2R R92, SRZ ;  /* 0x00000000005c7805 */ /* 0x000fe4000001ff00 */
[----:B------:R-:W-:-:S13]  /*1030*/  ISETP.NE.AND.EX P1, PT, RZ, UR9, PT, P1 ;  /* 0x00000009ff007c0c */ /* 0x000fda000bf25310 */
[----:B------:R-:W-:-:S04]  /*1040*/  @P1 IADD3 R112, P2, R112, UR8, RZ ;  /* 0x0000000870701c10 */ /* 0x000fc8000ff5e0ff */
[----:B------:R-:W-:Y:S02]  /*1050*/  @P1 IADD3.X R113, R4, UR9, RZ, P2, !PT ;  /* 0x0000000904711c10 */ /* 0x000fe400097fe4ff */
[----:B------:R-:W-:-:S04]  /*1060*/  ISETP.NE.U32.AND P2, PT, RZ, UR6, PT ;  /* 0x00000006ff007c0c */ /* 0x000fc8000bf45070 */
[----:B------:R-:W-:Y:S02]  /*1070*/  ISETP.NE.AND.EX P2, PT, RZ, UR7, PT, P2 ;  /* 0x00000007ff007c0c */ /* 0x000fe4000bf45320 */
[----:B------:R-:W-:Y:S02]  /*1080*/  CS2R R98, SRZ ;  /* 0x0000000000627805 */ /* 0x000fe4000001ff00 */
[----:B------:R-:W-:Y:S02]  /*1090*/  CS2R R96, SRZ ;  /* 0x0000000000607805 */ /* 0x000fe4000001ff00 */
[----:B------:R-:W-:Y:S02]  /*10a0*/  CS2R R102, SRZ ;  /* 0x0000000000667805 */ /* 0x000fe4000001ff00 */
[----:B------:R-:W-:Y:S01]  /*10b0*/  CS2R R100, SRZ ;  /* 0x0000000000647805 */ /* 0x000fe2000001ff00 */
[C---:B0-----:R-:W-:Y:S01]  /*10c0*/  IMAD.WIDE.U32 R114, R155.reuse, 0x20, R104 ;  /* 0x000000209b727825 */ /* 0x041fe200078e0068 */
[----:B------:R4:W5:Y:S04]  /*10d0*/  @P1 LDG.E.128 R96, desc[UR4][R112.64] ;  /* 0x0000000470601981 */ /* 0x000968000c1e1d00 */
[----:B------:R4:W5:Y:S01]  /*10e0*/  @P1 LDG.E.128 R100, desc[UR4][R112.64+0x10] ;  /* 0x0000100470641981 */ /* 0x000962000c1e1d00 */
[----:B------:R-:W-:-:S03]  /*10f0*/  @P2 LEA R4, P3, R155, UR6, 0x5 ;  /* 0x000000069b042c11 */ /* 0x000fc6000f8628ff */
[----:B------:R4:W5:Y:S01]  /*1100*/  LDG.E.128 R104, desc[UR4][R114.64] ;  /* 0x0000000472687981 */ /* 0x000962000c1e1d00 */
[----:B------:R-:W-:-:S03]  /*1110*/  @P2 LEA.HI.X R5, R155, UR7, RZ, 0x5, P3 ;  /* 0x000000079b052c11 */ /* 0x000fc600098f2cff */
[----:B------:R4:W5:Y:S04]  /*1120*/  LDG.E.128 R108, desc[UR4][R114.64+0x10] ;  /* 0x00001004726c7981 */ /* 0x000968000c1e1d00 */
[----:B------:R4:W5:Y:S04]  /*1130*/  @P2 LDG.E.128 R88, desc[UR4][R4.64] ;  /* 0x0000000404582981 */ /* 0x000968000c1e1d00 */
[----:B------:R4:W5:Y:S04]  /*1140*/  @P2 LDG.E.128 R92, desc[UR4][R4.64+0x10] ;  /* 0x00001004045c2981 */ /* 0x000968000c1e1d00 */
[----:B------:R-:W2:Y:S04]  /*1150*/  LDG.E.128 R112, desc[UR4][R6.64] ;  /* 0x0000000406707981 */ /* 0x000ea8000c1e1d00 */
[----:B------:R-:W3:Y:S01]  /*1160*/  LDG.E.128 R4, desc[UR4][R6.64+0x10] ;  /* 0x0000100406047981 */ /* 0x000ee2000c1e1d00 */
[----:B------:R-:W-:-:S03]  /*1170*/  IADD3 R155, R155, 0x20, RZ ;  /* 0x000000209b9b7810 */ /* 0x000fc60007ffe0ff */
[----:B---3--:R4:W-:Y:S04]  /*1180*/  STL.64 [R1+0xa0], R4 ;  /* 0x0000a00401007387 */ /* 0x0089e80000100a00 */
[----:B------:R4:W-:Y:S04]  /*1190*/  STL.64 [R1+0xa8], R6 ;  /* 0x0000a80601007387 */ /* 0x0009e80000100a00 */
[----:B--2---:R4:W-:Y:S04]  /*11a0*/  STL.64 [R1+0xb0], R112 ;  /* 0x0000b07001007387 */ /* 0x0049e80000100a00 */
[----:B------:R4:W-:Y:S02]  /*11b0*/  STL.64 [R1+0xb8], R114 ;  /* 0x0000b87201007387 */ /* 0x0009e40000100a00 */
.L_x_21368:
[----:B------:R-:W-:Y:S05]  /*11c0*/  BSYNC B0 ;  /* 0x0000000000007941 */ /* 0x000fea0003800000 */
.L_x_21367:
[----:B------:R-:W-:Y:S01]  /*11d0*/  ISETP.GE.U32.AND P1, PT, R0, 0xe0, PT ;  /* 0x000000e00000780c */ /* 0x000fe20003f26070 */
[----:B------:R-:W-:Y:S01]  /*11e0*/  BSSY B0, `(.L_x_21369) ;  /* 0x000002a000007945 */ /* 0x000fe20003800000 */
[----:B------:R-:W-:-:S11]  /*11f0*/  LOP3.LUT R2, R2, 0xffffffdf, RZ, 0xc0, !PT ;  /* 0xffffffdf02027812 */ /* 0x000fd600078ec0ff */
[----:B------:R-:W-:Y:S01]  /*1200*/  @P1 LOP3.LUT R2, R2, 0x20, RZ, 0xfc, !PT ;  /* 0x0000002002021812 */ /* 0x000fe200078efcff */
[----:B------:R-:W-:Y:S06]  /*1210*/  @!P1 BRA `(.L_x_21370) ;  /* 0x0000000000989947 */ /* 0x000fec0003800000 */
[C---:B------:R-:W-:Y:S01]  /*1220*/  SHF.L.U32 R136, R155.reuse, 0x5, RZ ;  /* 0x000000059b887819 */ /* 0x040fe200000006ff */
[----:B------:R-:W-:Y:S01]  /*1230*/  ULDC.64 UR6, c[0x0][0x268] ;  /* 0x00009a0000067ab9 */ /* 0x000fe20000000a00 */
[----:B01234-:R-:W-:Y:S02]  /*1240*/  SHF.L.U64.HI R4, R155, 0x5, RZ ;  /* 0x000000059b047819 */ /* 0x01ffe400000102ff */
[----:B------:R-:W-:Y:S02]  /*1250*/  CS2R R114, SRZ ;  /* 0x0000000000727805 */ /* 0x000fe4000001ff00 */
[----:B------:R-:W-:Y:S02]  /*1260*/  IADD3 R6, P1, R136, UR6, RZ ;  /* 0x0000000688067c10 */ /* 0x000fe4000ff3e0ff */
[----:B------:R-:W-:Y:S02]  /*1270*/  CS2R R112, SRZ ;  /* 0x0000000000707805 */ /* 0x000fe4000001ff00 */
[----:B------:R-:W-:-:S02]  /*1280*/  CS2R R118, SRZ ;  /* 0x0000000000767805 */ /* 0x000fc4000001ff00 */
[----:B------:R-:W-:Y:S02]  /*1290*/  CS2R R116, SRZ ;  /* 0x0000000000747805 */ /* 0x000fe4000001ff00 */
[----:B------:R-:W-:Y:S01]  /*12a0*/  IADD3.X R7, R4, UR7, RZ, P1, !PT ;  /* 0x0000000704077c10 */ /* 0x000fe20008ffe4ff */
[----:B------:R-:W-:Y:S02]  /*12b0*/  ULDC.64 UR6, c[0x0][0x2d0] ;  /* 0x0000b40000067ab9 */ /* 0x000fe40000000a00 */
[----:B------:R-:W-:-:S04]  /*12c0*/  ISETP.NE.U32.AND P1, PT, RZ, UR6, PT ;  /* 0x00000006ff007c0c */ /* 0x000fc8000bf25070 */
[----:B------:R-:W-:-:S13]  /*12d0*/  ISETP.NE.AND.EX P1, PT, RZ, UR7, PT, P1 ;  /* 0x00000007ff007c0c */ /* 0x000fda000bf25310 */
[----:B------:R-:W-:-:S04]  /*12e0*/  @P1 IADD3 R136, P2, R136, UR6, RZ ;  /* 0x0000000688881c10 */ /* 0x000fc8000ff5e0ff */
[----:B------:R-:W-:Y:S01]  /*12f0*/  @P1 IADD3.X R137, R4, UR7, RZ, P2, !PT ;  /* 0x0000000704891c10 */ /* 0x000fe200097fe4ff */
[----:B------:R-:W-:Y:S02]  /*1300*/  ULDC.64 UR6, c[0x0][0x2c8] ;  /* 0x0000b20000067ab9 */ /* 0x000fe40000000a00 */
[----:B------:R-:W-:-:S04]  /*1310*/  ISETP.NE.U32.AND P2, PT, RZ, UR6, PT ;  /* 0x00000006ff007c0c */ /* 0x000fc8000bf45070 */
[----:B------:R-:W-:-:S13]  /*1320*/  ISETP.NE.AND.EX P2, PT, RZ, UR7, PT, P2 ;  /* 0x00000007ff007c0c */ /* 0x000fda000bf45320 */
[----:B------:R-:W-:-:S04]  /*1330*/  @P2 LEA R4, P3, R155, UR6, 0x5 ;  /* 0x000000069b042c11 */ /* 0x000fc8000f8628ff */
[----:B------:R-:W-:-:S05]  /*1340*/  @P2 LEA.HI.X R5, R155, UR7, RZ, 0x5, P3 ;  /* 0x000000079b052c11 */ /* 0x000fca00098f2cff */
[----:B------:R-:W5:Y:S04]  /*1350*/  @P2 LDG.E.128 R112, desc[UR4][R4.64] ;  /* 0x0000000404702981 */ /* 0x000f68000c1e1d00 */
[----:B------:R0:W5:Y:S01]  /*1360*/  @P2 LDG.E.128 R116, desc[UR4][R4.64+0x10] ;  /* 0x0000100404742981 */ /* 0x000162000c1e1d00 */
[----:B------:R-:W-:Y:S02]  /*1370*/  CS2R R122, SRZ ;  /* 0x00000000007a7805 */ /* 0x000fe4000001ff00 */
[----:B------:R-:W-:Y:S02]  /*1380*/  CS2R R120, SRZ ;  /* 0x0000000000787805 */ /* 0x000fe4000001ff00 */
[----:B------:R-:W-:Y:S02]  /*1390*/  CS2R R126, SRZ ;  /* 0x00000000007e7805 */ /* 0x000fe4000001ff00 */
[----:B------:R-:W-:-:S02]  /*13a0*/  CS2R R124, SRZ ;  /* 0x00000000007c7805 */ /* 0x000fc4000001ff00 */
[----:B------:R1:W5:Y:S01]  /*13b0*/  @P1 LDG.E.128 R120, desc[UR4][R136.64] ;  /* 0x0000000488781981 */ /* 0x000362000c1e1d00 */
[----:B0-----:R-:W0:Y:S03]  /*13c0*/  LDC.64 R4, c[0x0][0x260] ;  /* 0x00009800ff047b82 */ /* 0x001e260000000a00 */
[----:B------:R1:W5:Y:S04]  /*13d0*/  @P1 LDG.E.128 R124, desc[UR4][R136.64+0x10] ;  /* 0x00001004887c1981 */ /* 0x000368000c1e1d00 */
[----:B------:R-:W2:Y:S01]  /*13e0*/  LDG.E.128 R136, desc[UR4][R6.64] ;  /* 0x0000000406887981 */ /* 0x000ea2000c1e1d00 */
[----:B0-----:R-:W-:-:S05]  /*13f0*/  IMAD.WIDE.U32 R4, R155, 0x20, R4 ;  /* 0x000000209b047825 */ /* 0x001fca00078e0004 */
[----:B------:R1:W5:Y:S04]  /*1400*/  LDG.E.128 R128, desc[UR4][R4.64] ;  /* 0x0000000404807981 */ /* 0x000368000c1e1d00 */
[----:B------:R1:W5:Y:S04]  /*1410*/  LDG.E.128 R132, desc[UR4][R4.64+0x10] ;  /* 0x0000100404847981 */ /* 0x000368000c1e1d00 */
[----:B------:R-:W3:Y:S01]  /*1420*/  LDG.E.128 R4, desc[UR4][R6.64+0x10] ;  /* 0x0000100406047981 */ /* 0x000ee2000c1e1d00 */
[----:B------:R-:W-:-:S03]  /*1430*/  IADD3 R155, R155, 0x20, RZ ;  /* 0x000000209b9b7810 */ /* 0x000fc60007ffe0ff */
[----:B---3--:R1:W-:Y:S04]  /*1440*/  STL.64 [R1+0x80], R4 ;  /* 0x0000800401007387 */ /* 0x0083e80000100a00 */
[----:B------:R1:W-:Y:S04]  /*1450*/  STL.64 [R1+0x88], R6 ;  /* 0x0000880601007387 */ /* 0x0003e80000100a00 */
[----:B--2---:R1:W-:Y:S04]  /*1460*/  STL.64 [R1+0x90], R136 ;  /* 0x0000908801007387 */ /* 0x0043e80000100a00 */
[----:B------:R1:W-:Y:S02]  /*1470*/  STL.64 [R1+0x98], R138 ;  /* 0x0000988a01007387 */ /* 0x0003e40000100a00 */
.L_x_21370:
[----:B------:R-:W-:Y:S05]  /*1480*/  BSYNC B0 ;  /* 0x0000000000007941 */ /* 0x000fea0003800000 */
.L_x_21369:
[----:B------:R-:W-:Y:S01]  /*1490*/  ISETP.GE.U32.AND P1, PT, R0, 0x100, PT ;  /* 0x000001000000780c */ /* 0x000fe20003f26070 */
[----:B------:R-:W-:Y:S01]  /*14a0*/  BSSY B0, `(.L_x_21371) ;  /* 0x000002d000007945 */ /* 0x000fe20003800000 */
[----:B------:R-:W-:-:S11]  /*14b0*/  LOP3.LUT R2, R2, 0xffffffef, RZ, 0xc0, !PT ;  /* 0xffffffef02027812 */ /* 0x000fd600078ec0ff */
[----:B------:R-:W-:Y:S01]  /*14c0*/  @P1 LOP3.LUT R2, R2, 0x10, RZ, 0xfc, !PT ;  /* 0x0000001002021812 */ /* 0x000fe200078efcff */
[----:B------:R-:W-:Y:S06]  /*14d0*/  @!P1 BRA `(.L_x_21372) ;  /* 0x0000000000a49947 */ /* 0x000fec0003800000 */
[----:B------:R-:W-:Y:S01]  /*14e0*/  ULDC.64 UR6, c[0x0][0x2c8] ;  /* 0x0000b20000067ab9 */ /* 0x000fe20000000a00 */
[----:B-1----:R-:W-:Y:S02]  /*14f0*/  CS2R R138, SRZ ;  /* 0x00000000008a7805 */ /* 0x002fe4000001ff00 */
        /* <DEDUP_REMOVED lines=10> */
[----:B------:R-:W-:Y:S02]  /*15a0*/  ISETP.NE.U32.AND P1, PT, RZ, UR6, PT ;  /* 0x00000006ff007c0c */ /* 0x000fe4000bf25070 */
[----:B------:R-:W-:Y:S02]  /*15b0*/  CS2R R146, SRZ ;  /* 0x0000000000927805 */ /* 0x000fe4000001ff00 */
[----:B------:R-:W-:Y:S02]  /*15c0*/  SHF.L.U32 R6, R155, 0x5, RZ ;  /* 0x000000059b067819 */ /* 0x000fe400000006ff */
[----:B------:R-:W-:-:S02]  /*15d0*/  CS2R R144, SRZ ;  /* 0x0000000000907805 */ /* 0x000fc4000001ff00 */
[----:B------:R-:W-:Y:S02]  /*15e0*/  ISETP.NE.AND.EX P1, PT, RZ, UR7, PT, P1 ;  /* 0x00000007ff007c0c */ /* 0x000fe4000bf25310 */
[----:B------:R-:W-:Y:S02]  /*15f0*/  CS2R R150, SRZ ;  /* 0x0000000000967805 */ /* 0x000fe4000001ff00 */
[----:B------:R-:W-:Y:S02]  /*1600*/  SHF.R.U32.HI R7, RZ, 0x1b, R155 ;  /* 0x0000001bff077819 */ /* 0x000fe4000001169b */
        /* <DEDUP_REMOVED lines=8> */
[----:B------:R-:W0:Y:S02]  /*1690*/  LDC.64 R6, c[0x0][0x260] ;  /* 0x00009800ff067b82 */ /* 0x000e240000000a00 */
[----:B0-----:R-:W-:Y:S02]  /*16a0*/  IMAD.WIDE.U32 R6, R155, 0x20, R6 ;  /* 0x000000209b067825 */ /* 0x001fe400078e0006 */
[----:B------:R-:W2:Y:S04]  /*16b0*/  LDG.E.128 R152, desc[UR4][R4.64] ;  /* 0x0000000404987981 */ /* 0x000ea8000c1e1d00 */
        /* <DEDUP_REMOVED lines=11> */
.L_x_21372:
[----:B------:R-:W-:Y:S05]  /*1770*/  BSYNC B0 ;  /* 0x0000000000007941 */ /* 0x000fea0003800000 */
.L_x_21371:
[----:B01234-:R-:W0:Y:S01]  /*1780*/  S2R R5, SR_CTAID.X ;  /* 0x0000000000057919 */ /* 0x01fe220000002500 */
[----:B------:R-:W-:Y:S01]  /*1790*/  SHF.R.U32.HI R6, RZ, 0x5, R3 ;  /* 0x00000005ff067819 */ /* 0x000fe20000011603 */
[----:B------:R-:W-:-:S03]  /*17a0*/  ULDC UR6, c[0x0][0x214] ;  /* 0x0000850000067ab9 */ /* 0x000fc60000000800 */
        /* <DEDUP_REMOVED lines=9> */
[----:B------:R-:W-:Y:S01]  /*1840*/  ULDC.64 UR10, c[0x0][0x230] ;  /* 0x00008c00000a7ab9 */ /* 0x000fe20000000a00 */
[----:B------:R-:W-:-:S09]  /*1850*/  ULDC.64 UR12, c[0x0][0x238] ;  /* 0x00008e00000c7ab9 */ /* 0x000fd20000000a00 */
[----:B------:R-:W-:-:S07]  /*1860*/  @P1 LOP3.LUT R2, R2, 0x8, RZ, 0xfc, !PT ;  /* 0x0000000802021812 */ /* 0x000fce00078efcff */
.L_x_21534:
        /* <DEDUP_REMOVED lines=8> */
[----:B-1234-:R-:W-:Y:S06]  /*18f0*/  @!P0 BRA `(.L_x_21374) ;  /* 0x0000000400748947 */ /* 0x01efec0003800000 */
        /* <DEDUP_REMOVED lines=10> */
[----:B------:R-:W5:Y:S04]  /*19a0*/  @P1 LDG.E.128 R156, desc[UR4][R164.64] ;  /* 0x00000004a49c1981 */ /* 0x000f68000c1e1d00 */
[----:B------:R0:W5:Y:S02]  /*19b0*/  @P1 LDG.E.128 R160, desc[UR4][R164.64+0x10] ;  /* 0x00001004a4a01981 */ /* 0x000164000c1e1d00 */
[----:B0-----:R-:W-:-:S05]  /*19c0*/  IMAD.WIDE.U32 R164, R5, 0x10, R166 ;  /* 0x0000001005a47825 */ /* 0x001fca00078e00a6 */
[----:B------:R-:W2:Y:S01]  /*19d0*/  LDG.E.128 R168, desc[UR4][R164.64] ;  /* 0x00000004a4a87981 */ /* 0x000ea2000c1e1d00 */
[----:B------:R-:W-:-:S04]  /*19e0*/  ISETP.NE.U32.AND P2, PT, RZ, UR8, PT ;  /* 0x00000008ff007c0c */ /* 0x000fc8000bf45070 */
[----:B------:R-:W-:Y:S02]  /*19f0*/  ISETP.NE.AND.EX P2, PT, RZ, UR9, PT, P2 ;  /* 0x00000009ff007c0c */ /* 0x000fe4000bf45320 */
[C---:B--2---:R-:W-:Y:S02]  /*1a00*/  PRMT R3, R168.reuse, 0x7632, R3 ;  /* 0x00007632a8037816 */ /* 0x044fe40000000003 */
[----:B------:R-:W-:-:S09]  /*1a10*/  SHF.L.U32 R164, R168, 0x10, RZ ;  /* 0x00000010a8a47819 */ /* 0x000fd200000006ff */
[----:B------:R-:W-:Y:S05]  /*1a20*/  @P2 BRA `(.L_x_21375) ;  /* 0x00000000000c2947 */ /* 0x000fea0003800000 */
[----:B------:R-:W-:Y:S05]  /*1a30*/  @!P1 BRA `(.L_x_21376) ;  /* 0x0000000000149947 */ /* 0x000fea0003800000 */
[----:B-----5:R-:W-:Y:S01]  /*1a40*/  FADD.FTZ R164, R156, R164 ;  /* 0x000000a49ca47221 */ /* 0x020fe20000010000 */
[----:B------:R-:W-:Y:S06]  /*1a50*/  BRA `(.L_x_21376) ;  /* 0x00000000000c7947 */ /* 0x000fec0003800000 */
.L_x_21375:
[----:B-----5:R-:W-:-:S05]  /*1a60*/  SHF.L.U32 R4, R152, 0x10, RZ ;  /* 0x0000001098047819 */ /* 0x020fca00000006ff */
[----:B------:R-:W-:-:S04]  /*1a70*/  FADD.FTZ R164, R4, R164 ;  /* 0x000000a404a47221 */ /* 0x000fc80000010000 */
[----:B------:R-:W-:-:S07]  /*1a80*/  @P1 FADD.FTZ R164, R156, R164 ;  /* 0x000000a49ca41221 */ /* 0x000fce0000010000 */
.L_x_21376:
[----:B------:R-:W-:Y:S01]  /*1a90*/  SHF.L.U32 R165, R3, 0x10, RZ ;  /* 0x0000001003a57819 */ /* 0x000fe200000006ff */
[----:B------:R-:W-:Y:S06]  /*1aa0*/  @P2 BRA `(.L_x_21377) ;  /* 0x00000000000c2947 */ /* 0x000fec0003800000 */
[----:B------:R-:W-:Y:S05]  /*1ab0*/  @!P1 BRA `(.L_x_21378) ;  /* 0x0000000000189947 */ /* 0x000fea0003800000 */
[----:B-----5:R-:W-:Y:S01]  /*1ac0*/  FADD.FTZ R165, R157, R165 ;  /* 0x000000a59da57221 */ /* 0x020fe20000010000 */
[----:B------:R-:W-:Y:S06]  /*1ad0*/  BRA `(.L_x_21378) ;  /* 0x0000000000107947 */ /* 0x000fec0003800000 */
.L_x_21377:
[----:B-----5:R-:W-:-:S04]  /*1ae0*/  PRMT R3, R152, 0x7632, R3 ;  /* 0x0000763298037816 */ /* 0x020fc80000000003 */
[----:B------:R-:W-:-:S05]  /*1af0*/  SHF.L.U32 R3, R3, 0x10, RZ ;  /* 0x0000001003037819 */ /* 0x000fca00000006ff */
[----:B------:R-:W-:-:S04]  /*1b00*/  FADD.FTZ R165, R3, R165 ;  /* 0x000000a503a57221 */ /* 0x000fc80000010000 */
[----:B------:R-:W-:-:S07]  /*1b10*/  @P1 FADD.FTZ R165, R157, R165 ;  /* 0x000000a59da51221 */ /* 0x000fce0000010000 */
.L_x_21378:
[C---:B------:R-:W-:Y:S02]  /*1b20*/  PRMT R3, R169.reuse, 0x7632, R3 ;  /* 0x00007632a9037816 */ /* 0x040fe40000000003 */
[----:B------:R-:W-:Y:S01]  /*1b30*/  SHF.L.U32 R166, R169, 0x10, RZ ;  /* 0x00000010a9a67819 */ /* 0x000fe200000006ff */
[----:B------:R-:W-:Y:S06]  /*1b40*/  @P2 BRA `(.L_x_21379) ;  /* 0x00000000000c2947 */ /* 0x000fec0003800000 */
[----:B------:R-:W-:Y:S05]  /*1b50*/  @!P1 BRA `(.L_x_21380) ;  /* 0x0000000000149947 */ /* 0x000fea0003800000 */
[----:B-----5:R-:W-:Y:S01]  /*1b60*/  FADD.FTZ R166, R158, R166 ;  /* 0x000000a69ea67221 */ /* 0x020fe20000010000 */
[----:B------:R-:W-:Y:S06]  /*1b70*/  BRA `(.L_x_21380) ;  /* 0x00000000000c7947 */ /* 0x000fec0003800000 */
.L_x_21379:
[----:B-----5:R-:W-:-:S05]  /*1b80*/  SHF.L.U32 R4, R153, 0x10, RZ ;  /* 0x0000001099047819 */ /* 0x020fca00000006ff */
[----:B------:R-:W-:-:S04]  /*1b90*/  FADD.FTZ R166, R4, R166 ;  /* 0x000000a604a67221 */ /* 0x000fc80000010000 */
[----:B------:R-:W-:-:S07]  /*1ba0*/  @P1 FADD.FTZ R166, R158, R166 ;  /* 0x000000a69ea61221 */ /* 0x000fce0000010000 */
.L_x_21380:
[----:B------:R-:W-:Y:S01]  /*1bb0*/  SHF.L.U32 R167, R3, 0x10, RZ ;  /* 0x0000001003a77819 */ /* 0x000fe200000006ff */
[----:B------:R-:W-:Y:S06]  /*1bc0*/  @P2 BRA `(.L_x_21381) ;  /* 0x00000000000c2947 */ /* 0x000fec0003800000 */
[----:B------:R-:W-:Y:S05]  /*1bd0*/  @!P1 BRA `(.L_x_21382) ;  /* 0x0000000000189947 */ /* 0x000fea0003800000 */
[----:B-----5:R-:W-:Y:S01]  /*1be0*/  FADD.FTZ R167, R159, R167 ;  /* 0x000000a79fa77221 */ /* 0x020fe20000010000 */
[----:B------:R-:W-:Y:S06]  /*1bf0*/  BRA `(.L_x_21382) ;  /* 0x0000000000107947 */ /* 0x000fec0003800000 */
.L_x_21381:
[----:B-----5:R-:W-:-:S04]  /*1c00*/  PRMT R3, R153, 0x7632, R3 ;  /* 0x0000763299037816 */ /* 0x020fc80000000003 */
[----:B------:R-:W-:-:S05]  /*1c10*/  SHF.L.U32 R3, R3, 0x10, RZ ;  /* 0x0000001003037819 */ /* 0x000fca00000006ff */
[----:B------:R-:W-:-:S04]  /*1c20*/  FADD.FTZ R167, R3, R167 ;  /* 0x000000a703a77221 */ /* 0x000fc80000010000 */
[----:B------:R-:W-:-:S07]  /*1c30*/  @P1 FADD.FTZ R167, R159, R167 ;  /* 0x000000a79fa71221 */ /* 0x000fce0000010000 */
.L_x_21382:
[C---:B------:R-:W-:Y:S02]  /*1c40*/  PRMT R3, R170.reuse, 0x7632, R3 ;  /* 0x00007632aa037816 */ /* 0x040fe40000000003 */
[----:B------:R-:W-:Y:S01]  /*1c50*/  SHF.L.U32 R168, R170, 0x10, RZ ;  /* 0x00000010aaa87819 */ /* 0x000fe200000006ff */
[----:B------:R-:W-:Y:S06]  /*1c60*/  @P2 BRA `(.L_x_21383) ;  /* 0x00000000000c2947 */ /* 0x000fec0003800000 */
[----:B------:R-:W-:Y:S05]  /*1c70*/  @!P1 BRA `(.L_x_21384) ;  /* 0x0000000000149947 */ /* 0x000fea0003800000 */
[----:B-----5:R-:W-:Y:S01]  /*1c80*/  FADD.FTZ R168, R160, R168 ;  /* 0x000000a8a0a87221 */ /* 0x020fe20000010000 */
[----:B------:R-:W-:Y:S06]  /*1c90*/  BRA `(.L_x_21384) ;  /* 0x00000000000c7947 */ /* 0x000fec0003800000 */
.L_x_21383:
[----:B-----5:R-:W-:-:S05]  /*1ca0*/  SHF.L.U32 R4, R154, 0x10, RZ ;  /* 0x000000109a047819 */ /* 0x020fca00000006ff */
[----:B------:R-:W-:-:S04]  /*1cb0*/  FADD.FTZ R168, R4, R168 ;  /* 0x000000a804a87221 */ /* 0x000fc80000010000 */
[----:B------:R-:W-:-:S07]  /*1cc0*/  @P1 FADD.FTZ R168, R160, R168 ;  /* 0x000000a8a0a81221 */ /* 0x000fce0000010000 */
.L_x_21384:
[----:B------:R-:W-:Y:S01]  /*1cd0*/  SHF.L.U32 R169, R3, 0x10, RZ ;  /* 0x0000001003a97819 */ /* 0x000fe200000006ff */
[----:B------:R-:W-:Y:S06]  /*1ce0*/  @P2 BRA `(.L_x_21385) ;  /* 0x00000000000c2947 */ /* 0x000fec0003800000 */
[----:B------:R-:W-:Y:S05]  /*1cf0*/  @!P1 BRA `(.L_x_21386) ;  /* 0x0000000000189947 */ /* 0x000fea0003800000 */
[----:B-----5:R-:W-:Y:S01]  /*1d00*/  FADD.FTZ R169, R161, R169 ;  /* 0x000000a9a1a97221 */ /* 0x020fe20000010000 */
[----:B------:R-:W-:Y:S06]  /*1d10*/  BRA `(.L_x_21386) ;  /* 0x0000000000107947 */ /* 0x000fec0003800000 */
.L_x_21385:
[----:B-----5:R-:W-:-:S04]  /*1d20*/  PRMT R3, R154, 0x7632, R3 ;  /* 0x000076329a037816 */ /* 0x020fc80000000003 */
[----:B------:R-:W-:-:S05]  /*1d30*/  SHF.L.U32 R3, R3, 0x10, RZ ;  /* 0x0000001003037819 */ /* 0x000fca00000006ff */
[----:B------:R-:W-:-:S04]  /*1d40*/  FADD.FTZ R169, R3, R169 ;  /* 0x000000a903a97221 */ /* 0x000fc80000010000 */
[----:B------:R-:W-:-:S07]  /*1d50*/  @P1 FADD.FTZ R169, R161, R169 ;  /* 0x000000a9a1a91221 */ /* 0x000fce0000010000 */
.L_x_21386:
[C---:B------:R-:W-:Y:S02]  /*1d60*/  PRMT R3, R171.reuse, 0x7632, R3 ;  /* 0x00007632ab037816 */ /* 0x040fe40000000003 */
[----:B------:R-:W-:Y:S01]  /*1d70*/  SHF.L.U32 R170, R171, 0x10, RZ ;  /* 0x00000010abaa7819 */ /* 0x000fe200000006ff */
[----:B------:R-:W-:Y:S06]  /*1d80*/  @P2 BRA `(.L_x_21387) ;  /* 0x00000000000c2947 */ /* 0x000fec0003800000 */
[----:B------:R-:W-:Y:S05]  /*1d90*/  @!P1 BRA `(.L_x_21388) ;  /* 0x0000000000149947 */ /* 0x000fea0003800000 */
[----:B-----5:R-:W-:Y:S01]  /*1da0*/  FADD.FTZ R170, R162, R170 ;  /* 0x000000aaa2aa7221 */ /* 0x020fe20000010000 */
[----:B------:R-:W-:Y:S06]  /*1db0*/  BRA `(.L_x_21388) ;  /* 0x00000000000c7947 */ /* 0x000fec0003800000 */
.L_x_21387:
[----:B-----5:R-:W-:-:S05]  /*1dc0*/  SHF.L.U32 R4, R155, 0x10, RZ ;  /* 0x000000109b047819 */ /* 0x020fca00000006ff */
[----:B------:R-:W-:-:S04]  /*1dd0*/  FADD.FTZ R170, R4, R170 ;  /* 0x000000aa04aa7221 */ /* 0x000fc80000010000 */
[----:B------:R-:W-:-:S07]  /*1de0*/  @P1 FADD.FTZ R170, R162, R170 ;  /* 0x000000aaa2aa1221 */ /* 0x000fce0000010000 */
.L_x_21388:
[----:B------:R-:W-:Y:S01]  /*1df0*/  SHF.L.U32 R171, R3, 0x10, RZ ;  /* 0x0000001003ab7819 */ /* 0x000fe200000006ff */
[----:B------:R-:W-:Y:S06]  /*1e00*/  @P2 BRA `(.L_x_21389) ;  /* 0x00000000000c2947 */ /* 0x000fec0003800000 */
[----:B------:R-:W-:Y:S05]  /*1e10*/  @!P1 BRA `(.L_x_21390) ;  /* 0x0000000000189947 */ /* 0x000fea0003800000 */
[----:B-----5:R-:W-:Y:S01]  /*1e20*/  FADD.FTZ R171, R163, R171 ;  /* 0x000000aba3ab7221 */ /* 0x020fe20000010000 */
[----:B------:R-:W-:Y:S06]  /*1e30*/  BRA `(.L_x_21390) ;  /* 0x0000000000107947 */ /* 0x000fec0003800000 */
.L_x_21389:
[----:B-----5:R-:W-:-:S04]  /*1e40*/  PRMT R3, R155, 0x7632, R3 ;  /* 0x000076329b037816 */ /* 0x020fc80000000003 */
[----:B------:R-:W-:-:S05]  /*1e50*/  SHF.L.U32 R3, R3, 0x10, RZ ;  /* 0x0000001003037819 */ /* 0x000fca00000006ff */
[----:B------:R-:W-:-:S04]  /*1e60*/  FADD.FTZ R171, R3, R171 ;  /* 0x000000ab03ab7221 */ /* 0x000fc80000010000 */
[----:B------:R-:W-:-:S07]  /*1e70*/  @P1 FADD.FTZ R171, R163, R171 ;  /* 0x000000aba3ab1221 */ /* 0x000fce0000010000 */
.L_x_21390:
[C---:B------:R-:W-:Y:S02]  /*1e80*/  LEA R228, P1, R5.reuse, UR12, 0x5 ;  /* 0x0000000c05e47c11 */ /* 0x040fe4000f8228ff */
[C---:B------:R-:W-:Y:S02]  /*1e90*/  IADD3 R3, R5.reuse, 0x20, RZ ;  /* 0x0000002005037810 */ /* 0x040fe40007ffe0ff */
[----:B------:R-:W-:-:S05]  /*1ea0*/  LEA.HI.X R229, R5, UR13, RZ, 0x5, P1 ;  /* 0x0000000d05e57c11 */ /* 0x000fca00088f2cff */
[----:B------:R0:W-:Y:S04]  /*1eb0*/  STG.E.128 desc[UR4][R228.64], R164 ;  /* 0x000000a4e4007986 */ /* 0x0001e8000c101d04 */
[----:B------:R0:W-:Y:S02]  /*1ec0*/  STG.E.128 desc[UR4][R228.64+0x10], R168 ;  /* 0x000010a8e4007986 */ /* 0x0001e4000c101d04 */
.L_x_21374:
[----:B------:R-:W-:Y:S05]  /*1ed0*/  BSYNC B0 ;  /* 0x0000000000007941 */ /* 0x000fea0003800000 */
.L_x_21373:
[----:B------:R-:W-:Y:S01]  /*1ee0*/  ISETP.GE.U32.AND P1, PT, R0, 0x40, PT ;  /* 0x000000400000780c */ /* 0x000fe20003f26070 */
[----:B------:R-:W-:-:S12]  /*1ef0*/  BSSY B0, `(.L_x_21391) ;  /* 0x000005f000007945 */ /* 0x000fd80003800000 */
[----:B------:R-:W-:Y:S05]  /*1f00*/  @!P1 BRA `(.L_x_21392) ;  /* 0x0000000400749947 */ /* 0x000fea0003800000 */
[----:B------:R-:W-:Y:S01]  /*1f10*/  ISETP.NE.U32.AND P1, PT, RZ, UR8, PT ;  /* 0x00000008ff007c0c */ /* 0x000fe2000bf25070 */
[----:B------:R-:W1:Y:S03]  /*1f20*/  LDC.64 R174, c[0x0][0x220] ;  /* 0x00008800ffae7b82 */ /* 0x000e660000000a00 */
[----:B------:R-:W-:-:S13]  /*1f30*/  ISETP.NE.AND.EX P1, PT, RZ, UR9, PT, P1 ;  /* 0x00000009ff007c0c */ /* 0x000fda000bf25310 */
[----:B------:R-:W-:-:S04]  /*1f40*/  @P1 LEA R172, P2, R3, UR8, 0x4 ;  /* 0x0000000803ac1c11 */ /* 0x000fc8000f8420ff */
[----:B------:R-:W-:-:S05]  /*1f50*/  @P1 LEA.HI.X R173, R3, UR9, RZ, 0x4, P2 ;  /* 0x0000000903ad1c11 */ /* 0x000fca00090f24ff */
[----:B-----5:R2:W5:Y:S01]  /*1f60*/  @P1 LDG.E.128 R152, desc[UR4][R172.64] ;  /* 0x00000004ac981981 */ /* 0x020562000c1e1d00 */
[----:B------:R-:W-:-:S04]  /*1f70*/  ISETP.NE.U32.AND P1, PT, RZ, UR10, PT ;  /* 0x0000000aff007c0c */ /* 0x000fc8000bf25070 */
[----:B------:R-:W-:-:S13]  /*1f80*/  ISETP.NE.AND.EX P1, PT, RZ, UR11, PT, P1 ;  /* 0x0000000bff007c0c */ /* 0x000fda000bf25310 */
[----:B--2---:R-:W-:-:S04]  /*1f90*/  @P1 LEA R172, P2, R3, UR10, 0x5 ;  /* 0x0000000a03ac1c11 */ /* 0x004fc8000f8428ff */
[----:B------:R-:W-:-:S05]  /*1fa0*/  @P1 LEA.HI.X R173, R3, UR11, RZ, 0x5, P2 ;  /* 0x0000000b03ad1c11 */ /* 0x000fca00090f2cff */
[----:B------:R-:W5:Y:S04]  /*1fb0*/  @P1 LDG.E.128 R156, desc[UR4][R172.64] ;  /* 0x00000004ac9c1981 */ /* 0x000f68000c1e1d00 */
[----:B------:R1:W5:Y:S02]  /*1fc0*/  @P1 LDG.E.128 R160, desc[UR4][R172.64+0x10] ;  /* 0x00001004aca01981 */ /* 0x000364000c1e1d00 */
[----:B-1----:R-:W-:-:S05]  /*1fd0*/  IMAD.WIDE.U32 R172, R3, 0x10, R174 ;  /* 0x0000001003ac7825 */ /* 0x002fca00078e00ae */
        /* <DEDUP_REMOVED lines=9> */
.L_x_21393:
[----:B-----5:R-:W-:-:S05]  /*2070*/  SHF.L.U32 R7, R152, 0x10, RZ ;  /* 0x0000001098077819 */ /* 0x020fca00000006ff */
[----:B------:R-:W-:-:S04]  /*2080*/  FADD.FTZ R172, R7, R172 ;  /* 0x000000ac07ac7221 */ /* 0x000fc80000010000 */
[----:B------:R-:W-:-:S07]  /*2090*/  @P1 FADD.FTZ R172, R156, R172 ;  /* 0x000000ac9cac1221 */ /* 0x000fce0000010000 */
.L_x_21394:
[----:B------:R-:W-:Y:S01]  /*20a0*/  SHF.L.U32 R173, R4, 0x10, RZ ;  /* 0x0000001004ad7819 */ /* 0x000fe200000006ff */
[----:B------:R-:W-:Y:S06]  /*20b0*/  @P2 BRA `(.L_x_21395) ;  /* 0x00000000000c2947 */ /* 0x000fec0003800000 */
[----:B------:R-:W-:Y:S05]  /*20c0*/  @!P1 BRA `(.L_x_21396) ;  /* 0x0000000000189947 */ /* 0x000fea0003800000 */
[----:B-----5:R-:W-:Y:S01]  /*20d0*/  FADD.FTZ R173, R157, R173 ;  /* 0x000000ad9dad7221 */ /* 0x020fe20000010000 */
[----:B------:R-:W-:Y:S06]  /*20e0*/  BRA `(.L_x_21396) ;  /* 0x0000000000107947 */ /* 0x000fec0003800000 */
.L_x_21395:
[----:B-----5:R-:W-:-:S04]  /*20f0*/  PRMT R4, R152, 0x7632, R4 ;  /* 0x0000763298047816 */ /* 0x020fc80000000004 */
[----:B------:R-:W-:-:S05]  /*2100*/  SHF.L.U32 R4, R4, 0x10, RZ ;  /* 0x0000001004047819 */ /* 0x000fca00000006ff */
[----:B------:R-:W-:-:S04]  /*2110*/  FADD.FTZ R173, R4, R173 ;  /* 0x000000ad04ad7221 */ /* 0x000fc80000010000 */
[----:B------:R-:W-:-:S07]  /*2120*/  @P1 FADD.FTZ R173, R157, R173 ;  /* 0x000000ad9dad1221 */ /* 0x000fce0000010000 */
.L_x_21396:
[C---:B------:R-:W-:Y:S02]  /*2130*/  PRMT R4, R177.reuse, 0x7632, R4 ;  /* 0x00007632b1047816 */ /* 0x040fe40000000004 */
[----:B------:R-:W-:Y:S01]  /*2140*/  SHF.L.U32 R174, R177, 0x10, RZ ;  /* 0x00000010b1ae7819 */ /* 0x000fe200000006ff */
[----:B------:R-:W-:Y:S06]  /*2150*/  @P2 BRA `(.L_x_21397) ;  /* 0x00000000000c2947 */ /* 0x000fec0003800000 */
[----:B------:R-:W-:Y:S05]  /*2160*/  @!P1 BRA `(.L_x_21398) ;  /* 0x0000000000149947 */ /* 0x000fea0003800000 */
[----:B-----5:R-:W-:Y:S01]  /*2170*/  FADD.FTZ R174, R158, R174 ;  /* 0x000000ae9eae7221 */ /* 0x020fe20000010000 */
[----:B------:R-:W-:Y:S06]  /*2180*/  BRA `(.L_x_21398) ;  /* 0x00000000000c7947 */ /* 0x000fec0003800000 */
.L_x_21397:
[----:B-----5:R-:W-:-:S05]  /*2190*/  SHF.L.U32 R7, R153, 0x10, RZ ;  /* 0x0000001099077819 */ /* 0x020fca00000006ff */
[----:B------:R-:W-:-:S04]  /*21a0*/  FADD.FTZ R174, R7, R174 ;  /* 0x000000ae07ae7221 */ /* 0x000fc80000010000 */
[----:B------:R-:W-:-:S07]  /*21b0*/  @P1 FADD.FTZ R174, R158, R174 ;  /* 0x000000ae9eae1221 */ /* 0x000fce0000010000 */
.L_x_21398:
[----:B------:R-:W-:Y:S01]  /*21c0*/  SHF.L.U32 R175, R4, 0x10, RZ ;  /* 0x0000001004af7819 */ /* 0x000fe200000006ff */
[----:B------:R-:W-:Y:S06]  /*21d0*/  @P2 BRA `(.L_x_21399) ;  /* 0x00000000000c2947 */ /* 0x000fec0003800000 */
[----:B------:R-:W-:Y:S05]  /*21e0*/  @!P1 BRA `(.L_x_21400) ;  /* 0x0000000000189947 */ /* 0x000fea0003800000 */
[----:B-----5:R-:W-:Y:S01]  /*21f0*/  FADD.FTZ R175, R159, R175 ;  /* 0x000000af9faf7221 */ /* 0x020fe20000010000 */
[----:B------:R-:W-:Y:S06]  /*2200*/  BRA `(.L_x_21400) ;  /* 0x0000000000107947 */ /* 0x000fec0003800000 */
.L_x_21399:
[----:B-----5:R-:W-:-:S04]  /*2210*/  PRMT R4, R153, 0x7632, R4 ;  /* 0x0000763299047816 */ /* 0x020fc80000000004 */
[----:B------:R-:W-:-:S05]  /*2220*/  SHF.L.U32 R4, R4, 0x10, RZ ;  /* 0x0000001004047819 */ /* 0x000fca00000006ff */
[----:B------:R-:W-:-:S04]  /*2230*/  FADD.FTZ R175, R4, R175 ;  /* 0x000000af04af7221 */ /* 0x000fc80000010000 */
[----:B------:R-:W-:-:S07]  /*2240*/  @P1 FADD.FTZ R175, R159, R175 ;  /* 0x000000af9faf1221 */ /* 0x000fce0000010000 */
.L_x_21400:
[C---:B------:R-:W-:Y:S02]  /*2250*/  PRMT R4, R178.reuse, 0x7632, R4 ;  /* 0x00007632b2047816 */ /* 0x040fe40000000004 */
[----:B------:R-:W-:Y:S01]  /*2260*/  SHF.L.U32 R176, R178, 0x10, RZ ;  /* 0x00000010b2b07819 */ /* 0x000fe200000006ff */
[----:B------:R-:W-:Y:S06]  /*2270*/  @P2 BRA `(.L_x_21401) ;  /* 0x00000000000c2947 */ /* 0x000fec0003800000 */
[----:B------:R-:W-:Y:S05]  /*2280*/  @!P1 BRA `(.L_x_21402) ;  /* 0x0000000000149947 */ /* 0x000fea0003800000 */
[----:B-----5:R-:W-:Y:S01]  /*2290*/  FADD.FTZ R176, R160, R176 ;  /* 0x000000b0a0b07221 */ /* 0x020fe20000010000 */
[----:B------:R-:W-:Y:S06]  /*22a0*/  BRA `(.L_x_21402) ;  /* 0x00000000000c7947 */ /* 0x000fec0003800000 */
.L_x_21401:
[----:B-----5:R-:W-:-:S05]  /*22b0*/  SHF.L.U32 R7, R154, 0x10, RZ ;  /* 0x000000109a077819 */ /* 0x020fca00000006ff */
[----:B------:R-:W-:-:S04]  /*22c0*/  FADD.FTZ R176, R7, R176 ;  /* 0x000000b007b07221 */ /* 0x000fc80000010000 */
[----:B------:R-:W-:-:S07]  /*22d0*/  @P1 FADD.FTZ R176, R160, R176 ;  /* 0x000000b0a0b01221 */ /* 0x000fce0000010000 */
.L_x_21402:
[----:B------:R-:W-:Y:S01]  /*22e0*/  SHF.L.U32 R177, R4, 0x10, RZ ;  /* 0x0000001004b17819 */ /* 0x000fe200000006ff */
[----:B------:R-:W-:Y:S06]  /*22f0*/  @P2 BRA `(.L_x_21403) ;  /* 0x00000000000c2947 */ /* 0x000fec0003800000 */
[----:B------:R-:W-:Y:S05]  /*2300*/  @!P1 BRA `(.L_x_21404) ;  /* 0x0000000000189947 */ /* 0x000fea0003800000 */
[----:B-----5:R-:W-:Y:S01]  /*2310*/  FADD.FTZ R177, R161, R177 ;  /* 0x000000b1a1b17221 */ /* 0x020fe20000010000 */
[----:B------:R-:W-:Y:S06]  /*2320*/  BRA `(.L_x_21404) ;  /* 0x0000000000107947 */ /* 0x000fec0003800000 */
.L_x_21403:
[----:B-----5:R-:W-:-:S04]  /*2330*/  PRMT R4, R154, 0x7632, R4 ;  /* 0x000076329a047816 */ /* 0x020fc80000000004 */
[----:B------:R-:W-:-:S05]  /*2340*/  SHF.L.U32 R4, R4, 0x10, RZ ;  /* 0x0000001004047819 */ /* 0x000fca00000006ff */
[----:B------:R-:W-:-:S04]  /*2350*/  FADD.FTZ R177, R4, R177 ;  /* 0x000000b104b17221 */ /* 0x000fc80000010000 */
[----:B------:R-:W-:-:S07]  /*2360*/  @P1 FADD.FTZ R177, R161, R177 ;  /* 0x000000b1a1b11221 */ /* 0x000fce0000010000 */
.L_x_21404:
[C---:B------:R-:W-:Y:S02]  /*2370*/  PRMT R4, R179.reuse, 0x7632, R4 ;  /* 0x00007632b3047816 */ /* 0x040fe40000000004 */
[----:B------:R-:W-:Y:S01]  /*2380*/  SHF.L.U32 R178, R179, 0x10, RZ ;  /* 0x00000010b3b27819 */ /* 0x000fe200000006ff */
[----:B------:R-:W-:Y:S06]  /*2390*/  @P2 BRA `(.L_x_21405) ;  /* 0x00000000000c2947 */ /* 0x000fec0003800000 */
[----:B------:R-:W-:Y:S05]  /*23a0*/  @!P1 BRA `(.L_x_21406) ;  /* 0x0000000000149947 */ /* 0x000fea0003800000 */
[----:B-----5:R-:W-:Y:S01]  /*23b0*/  FADD.FTZ R178, R162, R178 ;  /* 0x000000b2a2b27221 */ /* 0x020fe20000010000 */
[----:B------:R-:W-:Y:S06]  /*23c0*/  BRA `(.L_x_21406) ;  /* 0x00000000000c7947 */ /* 0x000fec0003800000 */
.L_x_21405:
[----:B-----5:R-:W-:-:S05]  /*23d0*/  SHF.L.U32 R7, R155, 0x10, RZ ;  /* 0x000000109b077819 */ /* 0x020fca00000006ff */
[----:B------:R-:W-:-:S04]  /*23e0*/  FADD.FTZ R178, R7, R178 ;  /* 0x000000b207b27221 */ /* 0x000fc80000010000 */
[----:B------:R-:W-:-:S07]  /*23f0*/  @P1 FADD.FTZ R178, R162, R178 ;  /* 0x000000b2a2b21221 */ /* 0x000fce0000010000 */
.L_x_21406:
[----:B------:R-:W-:Y:S01]  /*2400*/  SHF.L.U32 R179, R4, 0x10, RZ ;  /* 0x0000001004b37819 */ /* 0x000fe200000006ff */
[----:B------:R-:W-:Y:S06]  /*2410*/  @P2 BRA `(.L_x_21407) ;  /* 0x00000000000c2947 */ /* 0x000fec0003800000 */
[----:B------:R-:W-:Y:S05]  /*2420*/  @!P1 BRA `(.L_x_21408) ;  /* 0x0000000000189947 */ /* 0x000fea0003800000 */
[----:B-----5:R-:W-:Y:S01]  /*2430*/  FADD.FTZ R179, R163, R179 ;  /* 0x000000b3a3b37221 */ /* 0x020fe20000010000 */
[----:B------:R-:W-:Y:S06]  /*2440*/  BRA `(.L_x_21408) ;  /* 0x0000000000107947 */ /* 0x000fec0003800000 */
.L_x_21407:
[----:B-----5:R-:W-:-:S04]  /*2450*/  PRMT R4, R155, 0x7632, R4 ;  /* 0x000076329b047816 */ /* 0x020fc80000000004 */
[----:B------:R-:W-:-:S05]  /*2460*/  SHF.L.U32 R4, R4, 0x10, RZ ;  /* 0x0000001004047819 */ /* 0x000fca00000006ff */
[----:B------:R-:W-:-:S04]  /*2470*/  FADD.FTZ R179, R4, R179 ;  /* 0x000000b304b37221 */ /* 0x000fc80000010000 */
[----:B------:R-:W-:-:S07]  /*2480*/  @P1 FADD.FTZ R179, R163, R179 ;  /* 0x000000b3a3b31221 */ /* 0x000fce0000010000 */
.L_x_21408:
[----:B0-----:R-:W-:-:S04]  /*2490*/  LEA R228, P1, R3, UR12, 0x5 ;  /* 0x0000000c03e47c11 */ /* 0x001fc8000f8228ff */
[C---:B------:R-:W-:Y:S02]  /*24a0*/  LEA.HI.X R229, R3.reuse, UR13, RZ, 0x5, P1 ;  /* 0x0000000d03e57c11 */ /* 0x040fe400088f2cff */
[----:B------:R-:W-:-:S03]  /*24b0*/  IADD3 R3, R3, 0x20, RZ ;  /* 0x0000002003037810 */ /* 0x000fc60007ffe0ff */
[----:B------:R1:W-:Y:S04]  /*24c0*/  STG.E.128 desc[UR4][R228.64], R172 ;  /* 0x000000ace4007986 */ /* 0x0003e8000c101d04 */
[----:B------:R1:W-:Y:S02]  /*24d0*/  STG.E.128 desc[UR4][R228.64+0x10], R176 ;  /* 0x000010b0e4007986 */ /* 0x0003e4000c101d04 */
.L_x_21392:
[----:B------:R-:W-:Y:S05]  /*24e0*/  BSYNC B0 ;  /* 0x0000000000007941 */ /* 0x000fea0003800000 */
.L_x_21391:
[----:B------:R-:W-:Y:S01]  /*24f0*/  ISETP.GE.U32.AND P1, PT, R0, 0x60, PT ;  /* 0x000000600000780c */ /* 0x000fe20003f26070 */
[----:B------:R-:W-:-:S12]  /*2500*/  BSSY B0, `(.L_x_21409) ;  /* 0x000005f000007945 */ /* 0x000fd80003800000 */
[----:B------:R-:W-:Y:S05]  /*2510*/  @!P1 BRA `(.L_x_21410) ;  /* 0x0000000400749947 */ /* 0x000fea0003800000 */
[----:B------:R-:W-:Y:S01]  /*2520*/  ISETP.NE.U32.AND P1, PT, RZ, UR8, PT ;  /* 0x00000008ff007c0c */ /* 0x000fe2000bf25070 */
[----:B------:R-:W2:Y:S03]  /*2530*/  LDC.64 R182, c[0x0][0x220] ;  /* 0x00008800ffb67b82 */ /* 0x000ea60000000a00 */
[----:B------:R-:W-:-:S13]  /*2540*/  ISETP.NE.AND.EX P1, PT, RZ, UR9, PT, P1 ;  /* 0x00000009ff007c0c */ /* 0x000fda000bf25310 */
[----:B------:R-:W-:-:S04]  /*2550*/  @P1 LEA R180, P2, R3, UR8, 0x4 ;  /* 0x0000000803b41c11 */ /* 0x000fc8000f8420ff */
[----:B------:R-:W-:-:S05]  /*2560*/  @P1 LEA.HI.X R181, R3, UR9, RZ, 0x4, P2 ;  /* 0x0000000903b51c11 */ /* 0x000fca00090f24ff */
[----:B-----5:R3:W5:Y:S01]  /*2570*/  @P1 LDG.E.128 R152, desc[UR4][R180.64] ;  /* 0x00000004b4981981 */ /* 0x020762000c1e1d00 */
[----:B------:R-:W-:-:S04]  /*2580*/  ISETP.NE.U32.AND P1, PT, RZ, UR10, PT ;  /* 0x0000000aff007c0c */ /* 0x000fc8000bf25070 */
[----:B------:R-:W-:-:S13]  /*2590*/  ISETP.NE.AND.EX P1, PT, RZ, UR11, PT, P1 ;  /* 0x0000000bff007c0c */ /* 0x000fda000bf25310 */
[----:B---3--:R-:W-:-:S04]  /*25a0*/  @P1 LEA R180, P2, R3, UR10, 0x5 ;  /* 0x0000000a03b41c11 */ /* 0x008fc8000f8428ff */
[----:B------:R-:W-:-:S05]  /*25b0*/  @P1 LEA.HI.X R181, R3, UR11, RZ, 0x5, P2 ;  /* 0x0000000b03b51c11 */ /* 0x000fca00090f2cff */
[----:B------:R-:W5:Y:S04]  /*25c0*/  @P1 LDG.E.128 R156, desc[UR4][R180.64] ;  /* 0x00000004b49c1981 */ /* 0x000f68000c1e1d00 */
[----:B------:R2:W5:Y:S02]  /*25d0*/  @P1 LDG.E.128 R160, desc[UR4][R180.64+0x10] ;  /* 0x00001004b4a01981 */ /* 0x000564000c1e1d00 */
[----:B--2---:R-:W-:-:S05]  /*25e0*/  IMAD.WIDE.U32 R180, R3, 0x10, R182 ;  /* 0x0000001003b47825 */ /* 0x004fca00078e00b6 */
        /* <DEDUP_REMOVED lines=9> */
.L_x_21411:
[----:B-----5:R-:W-:-:S05]  /*2680*/  SHF.L.U32 R7, R152, 0x10, RZ ;  /* 0x0000001098077819 */ /* 0x020fca00000006ff */
[----:B------:R-:W-:-:S04]  /*2690*/  FADD.FTZ R180, R7, R180 ;  /* 0x000000b407b47221 */ /* 0x000fc80000010000 */
[----:B------:R-:W-:-:S07]  /*26a0*/  @P1 FADD.FTZ R180, R156, R180 ;  /* 0x000000b49cb41221 */ /* 0x000fce0000010000 */
.L_x_21412:
[----:B------:R-:W-:Y:S01]  /*26b0*/  SHF.L.U32 R181, R4, 0x10, RZ ;  /* 0x0000001004b57819 */ /* 0x000fe200000006ff */
[----:B------:R-:W-:Y:S06]  /*26c0*/  @P2 BRA `(.L_x_21413) ;  /* 0x00000000000c2947 */ /* 0x000fec0003800000 */
[----:B------:R-:W-:Y:S05]  /*26d0*/  @!P1 BRA `(.L_x_21414) ;  /* 0x0000000000189947 */ /* 0x000fea0003800000 */
[----:B-----5:R-:W-:Y:S01]  /*26e0*/  FADD.FTZ R181, R157, R181 ;  /* 0x000000b59db57221 */ /* 0x020fe20000010000 */
[----:B------:R-:W-:Y:S06]  /*26f0*/  BRA `(.L_x_21414) ;  /* 0x0000000000107947 */ /* 0x000fec0003800000 */
.L_x_21413:
[----:B-----5:R-:W-:-:S04]  /*2700*/  PRMT R4, R152, 0x7632, R4 ;  /* 0x0000763298047816 */ /* 0x020fc80000000004 */
[----:B------:R-:W-:-:S05]  /*2710*/  SHF.L.U32 R4, R4, 0x10, RZ ;  /* 0x0000001004047819 */ /* 0x000fca00000006ff */
[----:B------:R-:W-:-:S04]  /*2720*/  FADD.FTZ R181, R4, R181 ;  /* 0x000000b504b57221 */ /* 0x000fc80000010000 */
[----:B------:R-:W-:-:S07]  /*2730*/  @P1 FADD.FTZ R181, R157, R181 ;  /* 0x000000b59db51221 */ /* 0x000fce0000010000 */
.L_x_21414:
[C---:B------:R-:W-:Y:S02]  /*2740*/  PRMT R4, R185.reuse, 0x7632, R4 ;  /* 0x00007632b9047816 */ /* 0x040fe40000000004 */
[----:B------:R-:W-:Y:S01]  /*2750*/  SHF.L.U32 R182, R185, 0x10, RZ ;  /* 0x00000010b9b67819 */ /* 0x000fe200000006ff */
[----:B------:R-:W-:Y:S06]  /*2760*/  @P2 BRA `(.L_x_21415) ;  /* 0x00000000000c2947 */ /* 0x000fec0003800000 */
[----:B------:R-:W-:Y:S05]  /*2770*/  @!P1 BRA `(.L_x_21416) ;  /* 0x0000000000149947 */ /* 0x000fea0003800000 */
[----:B-----5:R-:W-:Y:S01]  /*2780*/  FADD.FTZ R182, R158, R182 ;  /* 0x000000b69eb67221 */ /* 0x020fe20000010000 */
[----:B------:R-:W-:Y:S06]  /*2790*/  BRA `(.L_x_21416) ;  /* 0x00000000000c7947 */ /* 0x000fec0003800000 */
.L_x_21415:
[----:B-----5:R-:W-:-:S05]  /*27a0*/  SHF.L.U32 R7, R153, 0x10, RZ ;  /* 0x0000001099077819 */ /* 0x020fca00000006ff */
[----:B------:R-:W-:-:S04]  /*27b0*/  FADD.FTZ R182, R7, R182 ;  /* 0x000000b607b67221 */ /* 0x000fc80000010000 */
[----:B------:R-:W-:-:S07]  /*27c0*/  @P1 FADD.FTZ R182, R158, R182 ;  /* 0x000000b69eb61221 */ /* 0x000fce0000010000 */
.L_x_21416:
[----:B------:R-:W-:Y:S01]  /*27d0*/  SHF.L.U32 R183, R4, 0x10, RZ ;  /* 0x0000001004b77819 */ /* 0x000fe200000006ff */
[----:B------:R-:W-:Y:S06]  /*27e0*/  @P2 BRA `(.L_x_21417) ;  /* 0x00000000000c2947 */ /* 0x000fec0003800000 */
[----:B------:R-:W-:Y:S05]  /*27f0*/  @!P1 BRA `(.L_x_21418) ;  /* 0x0000000000189947 */ /* 0x000fea0003800000 */
[----:B-----5:R-:W-:Y:S01]  /*2800*/  FADD.FTZ R183, R159, R183 ;  /* 0x000000b79fb77221 */ /* 0x020fe20000010000 */
[----:B------:R-:W-:Y:S06]  /*2810*/  BRA `(.L_x_21418) ;  /* 0x0000000000107947 */ /* 0x000fec0003800000 */
.L_x_21417:
[----:B-----5:R-:W-:-:S04]  /*2820*/  PRMT R4, R153, 0x7632, R4 ;  /* 0x0000763299047816 */ /* 0x020fc80000000004 */
[----:B------:R-:W-:-:S05]  /*2830*/  SHF.L.U32 R4, R4, 0x10, RZ ;  /* 0x0000001004047819 */ /* 0x000fca00000006ff */
[----:B------:R-:W-:-:S04]  /*2840*/  FADD.FTZ R183, R4, R183 ;  /* 0x000000b704b77221 */ /* 0x000fc80000010000 */
[----:B------:R-:W-:-:S07]  /*2850*/  @P1 FADD.FTZ R183, R159, R183 ;  /* 0x000000b79fb71221 */ /* 0x000fce0000010000 */
.L_x_21418:
[C---:B------:R-:W-:Y:S02]  /*2860*/  PRMT R4, R186.reuse, 0x7632, R4 ;  /* 0x00007632ba047816 */ /* 0x040fe40000000004 */
[----:B------:R-:W-:Y:S01]  /*2870*/  SHF.L.U32 R184, R186, 0x10, RZ ;  /* 0x00000010bab87819 */ /* 0x000fe200000006ff */
[----:B------:R-:W-:Y:S06]  /*2880*/  @P2 BRA `(.L_x_21419) ;  /* 0x00000000000c2947 */ /* 0x000fec0003800000 */
[----:B------:R-:W-:Y:S05]  /*2890*/  @!P1 BRA `(.L_x_21420) ;  /* 0x0000000000149947 */ /* 0x000fea0003800000 */
[----:B-----5:R-:W-:Y:S01]  /*28a0*/  FADD.FTZ R184, R160, R184 ;  /* 0x000000b8a0b87221 */ /* 0x020fe20000010000 */
[----:B------:R-:W-:Y:S06]  /*28b0*/  BRA `(.L_x_21420) ;  /* 0x00000000000c7947 */ /* 0x000fec0003800000 */
.L_x_21419:
[----:B-----5:R-:W-:-:S05]  /*28c0*/  SHF.L.U32 R7, R154, 0x10, RZ ;  /* 0x000000109a077819 */ /* 0x020fca00000006ff */
[----:B------:R-:W-:-:S04]  /*28d0*/  FADD.FTZ R184, R7, R184 ;  /* 0x000000b807b87221 */ /* 0x000fc80000010000 */
[----:B------:R-:W-:-:S07]  /*28e0*/  @P1 FADD.FTZ R184, R160, R184 ;  /* 0x000000b8a0b81221 */ /* 0x000fce0000010000 */
.L_x_21420:
[----:B------:R-:W-:Y:S01]  /*28f0*/  SHF.L.U32 R185, R4, 0x10, RZ ;  /* 0x0000001004b97819 */ /* 0x000fe200000006ff */
[----:B------:R-:W-:Y:S06]  /*2900*/  @P2 BRA `(.L_x_21421) ;  /* 0x00000000000c2947 */ /* 0x000fec0003800000 */
[----:B------:R-:W-:Y:S05]  /*2910*/  @!P1 BRA `(.L_x_21422) ;  /* 0x0000000000189947 */ /* 0x000fea0003800000 */
[----:B-----5:R-:W-:Y:S01]  /*2920*/  FADD.FTZ R185, R161, R185 ;  /* 0x000000b9a1b97221 */ /* 0x020fe20000010000 */
[----:B------:R-:W-:Y:S06]  /*2930*/  BRA `(.L_x_21422) ;  /* 0x0000000000107947 */ /* 0x000fec0003800000 */
.L_x_21421:
[----:B-----5:R-:W-:-:S04]  /*2940*/  PRMT R4, R154, 0x7632, R4 ;  /* 0x000076329a047816 */ /* 0x020fc80000000004 */
[----:B------:R-:W-:-:S05]  /*2950*/  SHF.L.U32 R4, R4, 0x10, RZ ;  /* 0x0000001004047819 */ /* 0x000fca00000006ff */
[----:B------:R-:W-:-:S04]  /*2960*/  FADD.FTZ R185, R4, R185 ;  /* 0x000000b904b97221 */ /* 0x000fc80000010000 */
[----:B------:R-:W-:-:S07]  /*2970*/  @P1 FADD.FTZ R185, R161, R185 ;  /* 0x000000b9a1b91221 */ /* 0x000fce0000010000 */
.L_x_21422:
[C---:B------:R-:W-:Y:S02]  /*2980*/  PRMT R4, R187.reuse, 0x7632, R4 ;  /* 0x00007632bb047816 */ /* 0x040fe40000000004 */
[----:B------:R-:W-:Y:S01]  /*2990*/  SHF.L.U32 R186, R187, 0x10, RZ ;  /* 0x00000010bbba7819 */ /* 0x000fe200000006ff */
[----:B------:R-:W-:Y:S06]  /*29a0*/  @P2 BRA `(.L_x_21423) ;  /* 0x00000000000c2947 */ /* 0x000fec0003800000 */
[----:B------:R-:W-:Y:S05]  /*29b0*/  @!P1 BRA `(.L_x_21424) ;  /* 0x0000000000149947 */ /* 0x000fea0003800000 */
[----:B-----5:R-:W-:Y:S01]  /*29c0*/  FADD.FTZ R186, R162, R186 ;  /* 0x000000baa2ba7221 */ /* 0x020fe20000010000 */
[----:B------:R-:W-:Y:S06]  /*29d0*/  BRA `(.L_x_21424) ;  /* 0x00000000000c7947 */ /* 0x000fec0003800000 */
.L_x_21423:
[----:B-----5:R-:W-:-:S05]  /*29e0*/  SHF.L.U32 R7, R155, 0x10, RZ ;  /* 0x000000109b077819 */ /* 0x020fca00000006ff */
[----:B------:R-:W-:-:S04]  /*29f0*/  FADD.FTZ R186, R7, R186 ;  /* 0x000000ba07ba7221 */ /* 0x000fc80000010000 */
[----:B------:R-:W-:-:S07]  /*2a00*/  @P1 FADD.FTZ R186, R162, R186 ;  /* 0x000000baa2ba1221 */ /* 0x000fce0000010000 */
.L_x_21424:
[----:B------:R-:W-:Y:S01]  /*2a10*/  SHF.L.U32 R187, R4, 0x10, RZ ;  /* 0x0000001004bb7819 */ /* 0x000fe200000006ff */
[----:B------:R-:W-:Y:S06]  /*2a20*/  @P2 BRA `(.L_x_21425) ;  /* 0x00000000000c2947 */ /* 0x000fec0003800000 */
[----:B------:R-:W-:Y:S05]  /*2a30*/  @!P1 BRA `(.L_x_21426) ;  /* 0x0000000000189947 */ /* 0x000fea0003800000 */
[----:B-----5:R-:W-:Y:S01]  /*2a40*/  FADD.FTZ R187, R163, R187 ;  /* 0x000000bba3bb7221 */ /* 0x020fe20000010000 */
[----:B------:R-:W-:Y:S06]  /*2a50*/  BRA `(.L_x_21426) ;  /* 0x0000000000107947 */ /* 0x000fec0003800000 */
.L_x_21425:
[----:B-----5:R-:W-:-:S04]  /*2a60*/  PRMT R4, R155, 0x7632, R4 ;  /* 0x000076329b047816 */ /* 0x020fc80000000004 */
[----:B------:R-:W-:-:S05]  /*2a70*/  SHF.L.U32 R4, R4, 0x10, RZ ;  /* 0x0000001004047819 */ /* 0x000fca00000006ff */
[----:B------:R-:W-:-:S04]  /*2a80*/  FADD.FTZ R187, R4, R187 ;  /* 0x000000bb04bb7221 */ /* 0x000fc80000010000 */
[----:B------:R-:W-:-:S07]  /*2a90*/  @P1 FADD.FTZ R187, R163, R187 ;  /* 0x000000bba3bb1221 */ /* 0x000fce0000010000 */
.L_x_21426:
[----:B01----:R-:W-:-:S04]  /*2aa0*/  LEA R228, P1, R3, UR12, 0x5 ;  /* 0x0000000c03e47c11 */ /* 0x003fc8000f8228ff */
[C---:B------:R-:W-:Y:S02]  /*2ab0*/  LEA.HI.X R229, R3.reuse, UR13, RZ, 0x5, P1 ;  /* 0x0000000d03e57c11 */ /* 0x040fe400088f2cff */
[----:B------:R-:W-:-:S03]  /*2ac0*/  IADD3 R3, R3, 0x20, RZ ;  /* 0x0000002003037810 */ /* 0x000fc60007ffe0ff */
[----:B------:R2:W-:Y:S04]  /*2ad0*/  STG.E.128 desc[UR4][R228.64], R180 ;  /* 0x000000b4e4007986 */ /* 0x0005e8000c101d04 */
[----:B------:R2:W-:Y:S02]  /*2ae0*/  STG.E.128 desc[UR4][R228.64+0x10], R184 ;  /* 0x000010b8e4007986 */ /* 0x0005e4000c101d04 */
.L_x_21410:
[----:B------:R-:W-:Y:S05]  /*2af0*/  BSYNC B0 ;  /* 0x0000000000007941 */ /* 0x000fea0003800000 */
.L_x_21409:
[----:B------:R-:W-:Y:S01]  /*2b00*/  ISETP.GE.U32.AND P1, PT, R0, 0x80, PT ;  /* 0x000000800000780c */ /* 0x000fe20003f26070 */
[----:B------:R-:W-:-:S12]  /*2b10*/  BSSY B0, `(.L_x_21427) ;  /* 0x000005f000007945 */ /* 0x000fd80003800000 */
[----:B------:R-:W-:Y:S05]  /*2b20*/  @!P1 BRA `(.L_x_21428) ;  /* 0x0000000400749947 */ /* 0x000fea0003800000 */
[----:B------:R-:W-:Y:S01]  /*2b30*/  ISETP.NE.U32.AND P1, PT, RZ, UR8, PT ;  /* 0x00000008ff007c0c */ /* 0x000fe2000bf25070 */
[----:B------:R-:W3:Y:S03]  /*2b40*/  LDC.64 R190, c[0x0][0x220] ;  /* 0x00008800ffbe7b82 */ /* 0x000ee60000000a00 */
[----:B------:R-:W-:-:S13]  /*2b50*/  ISETP.NE.AND.EX P1, PT, RZ, UR9, PT, P1 ;  /* 0x00000009ff007c0c */ /* 0x000fda000bf25310 */
[----:B------:R-:W-:-:S04]  /*2b60*/  @P1 LEA R188, P2, R3, UR8, 0x4 ;  /* 0x0000000803bc1c11 */ /* 0x000fc8000f8420ff */
[----:B------:R-:W-:-:S05]  /*2b70*/  @P1 LEA.HI.X R189, R3, UR9, RZ, 0x4, P2 ;  /* 0x0000000903bd1c11 */ /* 0x000fca00090f24ff */
[----:B-----5:R4:W5:Y:S01]  /*2b80*/  @P1 LDG.E.128 R152, desc[UR4][R188.64] ;  /* 0x00000004bc981981 */ /* 0x020962000c1e1d00 */
[----:B------:R-:W-:-:S04]  /*2b90*/  ISETP.NE.U32.AND P1, PT, RZ, UR10, PT ;  /* 0x0000000aff007c0c */ /* 0x000fc8000bf25070 */
[----:B------:R-:W-:-:S13]  /*2ba0*/  ISETP.NE.AND.EX P1, PT, RZ, UR11, PT, P1 ;  /* 0x0000000bff007c0c */ /* 0x000fda000bf25310 */
[----:B----4-:R-:W-:-:S04]  /*2bb0*/  @P1 LEA R188, P2, R3, UR10, 0x5 ;  /* 0x0000000a03bc1c11 */ /* 0x010fc8000f8428ff */
[----:B------:R-:W-:-:S05]  /*2bc0*/  @P1 LEA.HI.X R189, R3, UR11, RZ, 0x5, P2 ;  /* 0x0000000b03bd1c11 */ /* 0x000fca00090f2cff */
[----:B------:R-:W5:Y:S04]  /*2bd0*/  @P1 LDG.E.128 R156, desc[UR4][R188.64] ;  /* 0x00000004bc9c1981 */ /* 0x000f68000c1e1d00 */
[----:B------:R3:W5:Y:S02]  /*2be0*/  @P1 LDG.E.128 R160, desc[UR4][R188.64+0x10] ;  /* 0x00001004bca01981 */ /* 0x000764000c1e1d00 */
[----:B---3--:R-:W-:-:S05]  /*2bf0*/  IMAD.WIDE.U32 R188, R3, 0x10, R190 ;  /* 0x0000001003bc7825 */ /* 0x008fca00078e00be */
[----:B------:R-:W3:Y:S01]  /*2c00*/  LDG.E.128 R192, desc[UR4][R188.64] ;  /* 0x00000004bcc07981 */ /* 0x000ee2000c1e1d00 */
[----:B------:R-:W-:-:S04]  /*2c10*/  ISETP.NE.U32.AND P2, PT, RZ, UR8, PT ;  /* 0x00000008ff007c0c */ /* 0x000fc8000bf45070 */
[----:B------:R-:W-:Y:S02]  /*2c20*/  ISETP.NE.AND.EX P2, PT, RZ, UR9, PT, P2 ;  /* 0x00000009ff007c0c */ /* 0x000fe4000bf45320 */
[C---:B---3--:R-:W-:Y:S02]  /*2c30*/  PRMT R4, R192.reuse, 0x7632, R4 ;  /* 0x00007632c0047816 */ /* 0x048fe40000000004 */
[----:B------:R-:W-:-:S09]  /*2c40*/  SHF.L.U32 R188, R192, 0x10, RZ ;  /* 0x00000010c0bc7819 */ /* 0x000fd200000006ff */
[----:B------:R-:W-:Y:S05]  /*2c50*/  @P2 BRA `(.L_x_21429) ;  /* 0x00000000000c2947 */ /* 0x000fea0003800000 */
[----:B------:R-:W-:Y:S05]  /*2c60*/  @!P1 BRA `(.L_x_21430) ;  /* 0x0000000000149947 */ /* 0x000fea0003800000 */
[----:B-----5:R-:W-:Y:S01]  /*2c70*/  FADD.FTZ R188, R156, R188 ;  /* 0x000000bc9cbc7221 */ /* 0x020fe20000010000 */
[----:B------:R-:W-:Y:S06]  /*2c80*/  BRA `(.L_x_21430) ;  /* 0x00000000000c7947 */ /* 0x000fec0003800000 */
.L_x_21429:
[----:B-----5:R-:W-:-:S05]  /*2c90*/  SHF.L.U32 R7, R152, 0x10, RZ ;  /* 0x0000001098077819 */ /* 0x020fca00000006ff */
[----:B------:R-:W-:-:S04]  /*2ca0*/  FADD.FTZ R188, R7, R188 ;  /* 0x000000bc07bc7221 */ /* 0x000fc80000010000 */
[----:B------:R-:W-:-:S07]  /*2cb0*/  @P1 FADD.FTZ R188, R156, R188 ;  /* 0x000000bc9cbc1221 */ /* 0x000fce0000010000 */
.L_x_21430:
[----:B------:R-:W-:Y:S01]  /*2cc0*/  SHF.L.U32 R189, R4, 0x10, RZ ;  /* 0x0000001004bd7819 */ /* 0x000fe200000006ff */
[----:B------:R-:W-:Y:S06]  /*2cd0*/  @P2 BRA `(.L_x_21431) ;  /* 0x00000000000c2947 */ /* 0x000fec0003800000 */
[----:B------:R-:W-:Y:S05]  /*2ce0*/  @!P1 BRA `(.L_x_21432) ;  /* 0x0000000000189947 */ /* 0x000fea0003800000 */
[----:B-----5:R-:W-:Y:S01]  /*2cf0*/  FADD.FTZ R189, R157, R189 ;  /* 0x000000bd9dbd7221 */ /* 0x020fe20000010000 */
[----:B------:R-:W-:Y:S06]  /*2d00*/  BRA `(.L_x_21432) ;  /* 0x0000000000107947 */ /* 0x000fec0003800000 */
.L_x_21431:
[----:B-----5:R-:W-:-:S04]  /*2d10*/  PRMT R4, R152, 0x7632, R4 ;  /* 0x0000763298047816 */ /* 0x020fc80000000004 */
[----:B------:R-:W-:-:S05]  /*2d20*/  SHF.L.U32 R4, R4, 0x10, RZ ;  /* 0x0000001004047819 */ /* 0x000fca00000006ff */
[----:B------:R-:W-:-:S04]  /*2d30*/  FADD.FTZ R189, R4, R189 ;  /* 0x000000bd04bd7221 */ /* 0x000fc80000010000 */
[----:B------:R-:W-:-:S07]  /*2d40*/  @P1 FADD.FTZ R189, R157, R189 ;  /* 0x000000bd9dbd1221 */ /* 0x000fce0000010000 */
.L_x_21432:
[C---:B------:R-:W-:Y:S02]  /*2d50*/  PRMT R4, R193.reuse, 0x7632, R4 ;  /* 0x00007632c1047816 */ /* 0x040fe40000000004 */
[----:B------:R-:W-:Y:S01]  /*2d60*/  SHF.L.U32 R190, R193, 0x10, RZ ;  /* 0x00000010c1be7819 */ /* 0x000fe200000006ff */
[----:B------:R-:W-:Y:S06]  /*2d70*/  @P2 BRA `(.L_x_21433) ;  /* 0x00000000000c2947 */ /* 0x000fec0003800000 */
[----:B------:R-:W-:Y:S05]  /*2d80*/  @!P1 BRA `(.L_x_21434) ;  /* 0x0000000000149947 */ /* 0x000fea0003800000 */
[----:B-----5:R-:W-:Y:S01]  /*2d90*/  FADD.FTZ R190, R158, R190 ;  /* 0x000000be9ebe7221 */ /* 0x020fe20000010000 */
[----:B------:R-:W-:Y:S06]  /*2da0*/  BRA `(.L_x_21434) ;  /* 0x00000000000c7947 */ /* 0x000fec0003800000 */
.L_x_21433:
[----:B-----5:R-:W-:-:S05]  /*2db0*/  SHF.L.U32 R7, R153, 0x10, RZ ;  /* 0x0000001099077819 */ /* 0x020fca00000006ff */
[----:B------:R-:W-:-:S04]  /*2dc0*/  FADD.FTZ R190, R7, R190 ;  /* 0x000000be07be7221 */ /* 0x000fc80000010000 */
[----:B------:R-:W-:-:S07]  /*2dd0*/  @P1 FADD.FTZ R190, R158, R190 ;  /* 0x000000be9ebe1221 */ /* 0x000fce0000010000 */
.L_x_21434:
[----:B------:R-:W-:Y:S01]  /*2de0*/  SHF.L.U32 R191, R4, 0x10, RZ ;  /* 0x0000001004bf7819 */ /* 0x000fe200000006ff */
[----:B------:R-:W-:Y:S06]  /*2df0*/  @P2 BRA `(.L_x_21435) ;  /* 0x00000000000c2947 */ /* 0x000fec0003800000 */
[----:B------:R-:W-:Y:S05]  /*2e00*/  @!P1 BRA `(.L_x_21436) ;  /* 0x0000000000189947 */ /* 0x000fea0003800000 */
[----:B-----5:R-:W-:Y:S01]  /*2e10*/  FADD.FTZ R191, R159, R191 ;  /* 0x000000bf9fbf7221 */ /* 0x020fe20000010000 */
[----:B------:R-:W-:Y:S06]  /*2e20*/  BRA `(.L_x_21436) ;  /* 0x0000000000107947 */ /* 0x000fec0003800000 */
.L_x_21435:
[----:B-----5:R-:W-:-:S04]  /*2e30*/  PRMT R4, R153, 0x7632, R4 ;  /* 0x0000763299047816 */ /* 0x020fc80000000004 */
[----:B------:R-:W-:-:S05]  /*2e40*/  SHF.L.U32 R4, R4, 0x10, RZ ;  /* 0x0000001004047819 */ /* 0x000fca00000006ff */
[----:B------:R-:W-:-:S04]  /*2e50*/  FADD.FTZ R191, R4, R191 ;  /* 0x000000bf04bf7221 */ /* 0x000fc80000010000 */
[----:B------:R-:W-:-:S07]  /*2e60*/  @P1 FADD.FTZ R191, R159, R191 ;  /* 0x000000bf9fbf1221 */ /* 0x000fce0000010000 */
.L_x_21436:
[C---:B------:R-:W-:Y:S02]  /*2e70*/  PRMT R4, R194.reuse, 0x7632, R4 ;  /* 0x00007632c2047816 */ /* 0x040fe40000000004 */
[----:B------:R-:W-:Y:S01]  /*2e80*/  SHF.L.U32 R192, R194, 0x10, RZ ;  /* 0x00000010c2c07819 */ /* 0x000fe200000006ff */
[----:B------:R-:W-:Y:S06]  /*2e90*/  @P2 BRA `(.L_x_21437) ;  /* 0x00000000000c2947 */ /* 0x000fec0003800000 */
[----:B------:R-:W-:Y:S05]  /*2ea0*/  @!P1 BRA `(.L_x_21438) ;  /* 0x0000000000149947 */ /* 0x000fea0003800000 */
[----:B-----5:R-:W-:Y:S01]  /*2eb0*/  FADD.FTZ R192, R160, R192 ;  /* 0x000000c0a0c07221 */ /* 0x020fe20000010000 */
[----:B------:R-:W-:Y:S06]  /*2ec0*/  BRA `(.L_x_21438) ;  /* 0x00000000000c7947 */ /* 0x000fec0003800000 */
.L_x_21437:
[----:B-----5:R-:W-:-:S05]  /*2ed0*/  SHF.L.U32 R7, R154, 0x10, RZ ;  /* 0x000000109a077819 */ /* 0x020fca00000006ff */
[----:B------:R-:W-:-:S04]  /*2ee0*/  FADD.FTZ R192, R7, R192 ;  /* 0x000000c007c07221 */ /* 0x000fc80000010000 */
[----:B------:R-:W-:-:S07]  /*2ef0*/  @P1 FADD.FTZ R192, R160, R192 ;  /* 0x000000c0a0c01221 */ /* 0x000fce0000010000 */
.L_x_21438:
[----:B------:R-:W-:Y:S01]  /*2f00*/  SHF.L.U32 R193, R4, 0x10, RZ ;  /* 0x0000001004c17819 */ /* 0x000fe200000006ff */
[----:B------:R-:W-:Y:S06]  /*2f10*/  @P2 BRA `(.L_x_21439) ;  /* 0x00000000000c2947 */ /* 0x000fec0003800000 */
[----:B------:R-:W-:Y:S05]  /*2f20*/  @!P1 BRA `(.L_x_21440) ;  /* 0x0000000000189947 */ /* 0x000fea0003800000 */
[----:B-----5:R-:W-:Y:S01]  /*2f30*/  FADD.FTZ R193, R161, R193 ;  /* 0x000000c1a1c17221 */ /* 0x020fe20000010000 */
[----:B------:R-:W-:Y:S06]  /*2f40*/  BRA `(.L_x_21440) ;  /* 0x0000000000107947 */ /* 0x000fec0003800000 */
.L_x_21439:
[----:B-----5:R-:W-:-:S04]  /*2f50*/  PRMT R4, R154, 0x7632, R4 ;  /* 0x000076329a047816 */ /* 0x020fc80000000004 */
[----:B------:R-:W-:-:S05]  /*2f60*/  SHF.L.U32 R4, R4, 0x10, RZ ;  /* 0x0000001004047819 */ /* 0x000fca00000006ff */
[----:B------:R-:W-:-:S04]  /*2f70*/  FADD.FTZ R193, R4, R193 ;  /* 0x000000c104c17221 */ /* 0x000fc80000010000 */
[----:B------:R-:W-:-:S07]  /*2f80*/  @P1 FADD.FTZ R193, R161, R193 ;  /* 0x000000c1a1c11221 */ /* 0x000fce0000010000 */
.L_x_21440:
[C---:B------:R-:W-:Y:S02]  /*2f90*/  PRMT R4, R195.reuse, 0x7632, R4 ;  /* 0x00007632c3047816 */ /* 0x040fe40000000004 */
[----:B------:R-:W-:Y:S01]  /*2fa0*/  SHF.L.U32 R194, R195, 0x10, RZ ;  /* 0x00000010c3c27819 */ /* 0x000fe200000006ff */
[----:B------:R-:W-:Y:S06]  /*2fb0*/  @P2 BRA `(.L_x_21441) ;  /* 0x00000000000c2947 */ /* 0x000fec0003800000 */
[----:B------:R-:W-:Y:S05]  /*2fc0*/  @!P1 BRA `(.L_x_21442) ;  /* 0x0000000000149947 */ /* 0x000fea0003800000 */
[----:B-----5:R-:W-:Y:S01]  /*2fd0*/  FADD.FTZ R194, R162, R194 ;  /* 0x000000c2a2c27221 */ /* 0x020fe20000010000 */
[----:B------:R-:W-:Y:S06]  /*2fe0*/  BRA `(.L_x_21442) ;  /* 0x00000000000c7947 */ /* 0x000fec0003800000 */
.L_x_21441:
[----:B-----5:R-:W-:-:S05]  /*2ff0*/  SHF.L.U32 R7, R155, 0x10, RZ ;  /* 0x000000109b077819 */ /* 0x020fca00000006ff */
[----:B------:R-:W-:-:S04]  /*3000*/  FADD.FTZ R194, R7, R194 ;  /* 0x000000c207c27221 */ /* 0x000fc80000010000 */
[----:B------:R-:W-:-:S07]  /*3010*/  @P1 FADD.FTZ R194, R162, R194 ;  /* 0x000000c2a2c21221 */ /* 0x000fce0000010000 */
.L_x_21442:
[----:B------:R-:W-:Y:S01]  /*3020*/  SHF.L.U32 R195, R4, 0x10, RZ ;  /* 0x0000001004c37819 */ /* 0x000fe200000006ff */
[----:B------:R-:W-:Y:S06]  /*3030*/  @P2 BRA `(.L_x_21443) ;  /* 0x00000000000c2947 */ /* 0x000fec0003800000 */
[----:B------:R-:W-:Y:S05]  /*3040*/  @!P1 BRA `(.L_x_21444) ;  /* 0x0000000000189947 */ /* 0x000fea0003800000 */
[----:B-----5:R-:W-:Y:S01]  /*3050*/  FADD.FTZ R195, R163, R195 ;  /* 0x000000c3a3c37221 */ /* 0x020fe20000010000 */
[----:B------:R-:W-:Y:S06]  /*3060*/  BRA `(.L_x_21444) ;  /* 0x0000000000107947 */ /* 0x000fec0003800000 */
.L_x_21443:
[----:B-----5:R-:W-:-:S04]  /*3070*/  PRMT R4, R155, 0x7632, R4 ;  /* 0x000076329b047816 */ /* 0x020fc80000000004 */
[----:B------:R-:W-:-:S05]  /*3080*/  SHF.L.U32 R4, R4, 0x10, RZ ;  /* 0x0000001004047819 */ /* 0x000fca00000006ff */
[----:B------:R-:W-:-:S04]  /*3090*/  FADD.FTZ R195, R4, R195 ;  /* 0x000000c304c37221 */ /* 0x000fc80000010000 */
[----:B------:R-:W-:-:S07]  /*30a0*/  @P1 FADD.FTZ R195, R163, R195 ;  /* 0x000000c3a3c31221 */ /* 0x000fce0000010000 */
.L_x_21444:
[----:B012---:R-:W-:-:S04]  /*30b0*/  LEA R228, P1, R3, UR12, 0x5 ;  /* 0x0000000c03e47c11 */ /* 0x007fc8000f8228ff */
[C---:B------:R-:W-:Y:S02]  /*30c0*/  LEA.HI.X R229, R3.reuse, UR13, RZ, 0x5, P1 ;  /* 0x0000000d03e57c11 */ /* 0x040fe400088f2cff */
[----:B------:R-:W-:-:S03]  /*30d0*/  IADD3 R3, R3, 0x20, RZ ;  /* 0x0000002003037810 */ /* 0x000fc60007ffe0ff */
[----:B------:R3:W-:Y:S04]  /*30e0*/  STG.E.128 desc[UR4][R228.64], R188 ;  /* 0x000000bce4007986 */ /* 0x0007e8000c101d04 */
[----:B------:R3:W-:Y:S02]  /*30f0*/  STG.E.128 desc[UR4][R228.64+0x10], R192 ;  /* 0x000010c0e4007986 */ /* 0x0007e4000c101d04 */
.L_x_21428:
[----:B------:R-:W-:Y:S05]  /*3100*/  BSYNC B0 ;  /* 0x0000000000007941 */ /* 0x000fea0003800000 */
.L_x_21427:
[----:B------:R-:W-:Y:S01]  /*3110*/  ISETP.GE.U32.AND P1, PT, R0, 0xa0, PT ;  /* 0x000000a00000780c */ /* 0x000fe20003f26070 */
[----:B------:R-:W-:-:S12]  /*3120*/  BSSY B0, `(.L_x_21445) ;  /* 0x000005f000007945 */ /* 0x000fd80003800000 */
[----:B------:R-:W-:Y:S05]  /*3130*/  @!P1 BRA `(.L_x_21446) ;  /* 0x0000000400749947 */ /* 0x000fea0003800000 */
[----:B------:R-:W-:Y:S01]  /*3140*/  ISETP.NE.U32.AND P1, PT, RZ, UR8, PT ;  /* 0x00000008ff007c0c */ /* 0x000fe2000bf25070 */
[----:B------:R-:W4:Y:S03]  /*3150*/  LDC.64 R198, c[0x0][0x220] ;  /* 0x00008800ffc67b82 */ /* 0x000f260000000a00 */
[----:B------:R-:W-:-:S13]  /*3160*/  ISETP.NE.AND.EX P1, PT, RZ, UR9, PT, P1 ;  /* 0x00000009ff007c0c */ /* 0x000fda000bf25310 */
[----:B------:R-:W-:-:S04]  /*3170*/  @P1 LEA R196, P2, R3, UR8, 0x4 ;  /* 0x0000000803c41c11 */ /* 0x000fc8000f8420ff */
[----:B------:R-:W-:-:S05]  /*3180*/  @P1 LEA.HI.X R197, R3, UR9, RZ, 0x4, P2 ;  /* 0x0000000903c51c11 */ /* 0x000fca00090f24ff */
[----:B-----5:R0:W5:Y:S01]  /*3190*/  @P1 LDG.E.128 R152, desc[UR4][R196.64] ;  /* 0x00000004c4981981 */ /* 0x020162000c1e1d00 */
[----:B------:R-:W-:-:S04]  /*31a0*/  ISETP.NE.U32.AND P1, PT, RZ, UR10, PT ;  /* 0x0000000aff007c0c */ /* 0x000fc8000bf25070 */
[----:B------:R-:W-:-:S13]  /*31b0*/  ISETP.NE.AND.EX P1, PT, RZ, UR11, PT, P1 ;  /* 0x0000000bff007c0c */ /* 0x000fda000bf25310 */
[----:B0-----:R-:W-:-:S04]  /*31c0*/  @P1 LEA R196, P2, R3, UR10, 0x5 ;  /* 0x0000000a03c41c11 */ /* 0x001fc8000f8428ff */
[----:B------:R-:W-:-:S05]  /*31d0*/  @P1 LEA.HI.X R197, R3, UR11, RZ, 0x5, P2 ;  /* 0x0000000b03c51c11 */ /* 0x000fca00090f2cff */
[----:B------:R-:W5:Y:S04]  /*31e0*/  @P1 LDG.E.128 R156, desc[UR4][R196.64] ;  /* 0x00000004c49c1981 */ /* 0x000f68000c1e1d00 */
[----:B------:R4:W5:Y:S02]  /*31f0*/  @P1 LDG.E.128 R160, desc[UR4][R196.64+0x10] ;  /* 0x00001004c4a01981 */ /* 0x000964000c1e1d00 */
[----:B----4-:R-:W-:-:S05]  /*3200*/  IMAD.WIDE.U32 R196, R3, 0x10, R198 ;  /* 0x0000001003c47825 */ /* 0x010fca00078e00c6 */
[----:B------:R-:W4:Y:S01]  /*3210*/  LDG.E.128 R200, desc[UR4][R196.64] ;  /* 0x00000004c4c87981 */ /* 0x000f22000c1e1d00 */
[----:B------:R-:W-:-:S04]  /*3220*/  ISETP.NE.U32.AND P2, PT, RZ, UR8, PT ;  /* 0x00000008ff007c0c */ /* 0x000fc8000bf45070 */
[----:B------:R-:W-:Y:S02]  /*3230*/  ISETP.NE.AND.EX P2, PT, RZ, UR9, PT, P2 ;  /* 0x00000009ff007c0c */ /* 0x000fe4000bf45320 */
[C---:B----4-:R-:W-:Y:S02]  /*3240*/  PRMT R4, R200.reuse, 0x7632, R4 ;  /* 0x00007632c8047816 */ /* 0x050fe40000000004 */
[----:B------:R-:W-:-:S09]  /*3250*/  SHF.L.U32 R196, R200, 0x10, RZ ;  /* 0x00000010c8c47819 */ /* 0x000fd200000006ff */
[----:B------:R-:W-:Y:S05]  /*3260*/  @P2 BRA `(.L_x_21447) ;  /* 0x00000000000c2947 */ /* 0x000fea0003800000 */
[----:B------:R-:W-:Y:S05]  /*3270*/  @!P1 BRA `(.L_x_21448) ;  /* 0x0000000000149947 */ /* 0x000fea0003800000 */
[----:B-----5:R-:W-:Y:S01]  /*3280*/  FADD.FTZ R196, R156, R196 ;  /* 0x000000c49cc47221 */ /* 0x020fe20000010000 */
[----:B------:R-:W-:Y:S06]  /*3290*/  BRA `(.L_x_21448) ;  /* 0x00000000000c7947 */ /* 0x000fec0003800000 */
.L_x_21447:
[----:B-----5:R-:W-:-:S05]  /*32a0*/  SHF.L.U32 R7, R152, 0x10, RZ ;  /* 0x0000001098077819 */ /* 0x020fca00000006ff */
[----:B------:R-:W-:-:S04]  /*32b0*/  FADD.FTZ R196, R7, R196 ;  /* 0x000000c407c47221 */ /* 0x000fc80000010000 */
[----:B------:R-:W-:-:S07]  /*32c0*/  @P1 FADD.FTZ R196, R156, R196 ;  /* 0x000000c49cc41221 */ /* 0x000fce0000010000 */
.L_x_21448:
[----:B------:R-:W-:Y:S01]  /*32d0*/  SHF.L.U32 R197, R4, 0x10, RZ ;  /* 0x0000001004c57819 */ /* 0x000fe200000006ff */
[----:B------:R-:W-:Y:S06]  /*32e0*/  @P2 BRA `(.L_x_21449) ;  /* 0x00000000000c2947 */ /* 0x000fec0003800000 */
[----:B------:R-:W-:Y:S05]  /*32f0*/  @!P1 BRA `(.L_x_21450) ;  /* 0x0000000000189947 */ /* 0x000fea0003800000 */
[----:B-----5:R-:W-:Y:S01]  /*3300*/  FADD.FTZ R197, R157, R197 ;  /* 0x000000c59dc57221 */ /* 0x020fe20000010000 */
[----:B------:R-:W-:Y:S06]  /*3310*/  BRA `(.L_x_21450) ;  /* 0x0000000000107947 */ /* 0x000fec0003800000 */
.L_x_21449:
[----:B-----5:R-:W-:-:S04]  /*3320*/  PRMT R4, R152, 0x7632, R4 ;  /* 0x0000763298047816 */ /* 0x020fc80000000004 */
[----:B------:R-:W-:-:S05]  /*3330*/  SHF.L.U32 R4, R4, 0x10, RZ ;  /* 0x0000001004047819 */ /* 0x000fca00000006ff */
[----:B------:R-:W-:-:S04]  /*3340*/  FADD.FTZ R197, R4, R197 ;  /* 0x000000c504c57221 */ /* 0x000fc80000010000 */
[----:B------:R-:W-:-:S07]  /*3350*/  @P1 FADD.FTZ R197, R157, R197 ;  /* 0x000000c59dc51221 */ /* 0x000fce0000010000 */
.L_x_21450:
[C---:B------:R-:W-:Y:S02]  /*3360*/  PRMT R4, R201.reuse, 0x7632, R4 ;  /* 0x00007632c9047816 */ /* 0x040fe40000000004 */
[----:B------:R-:W-:Y:S01]  /*3370*/  SHF.L.U32 R198, R201, 0x10, RZ ;  /* 0x00000010c9c67819 */ /* 0x000fe200000006ff */
[----:B------:R-:W-:Y:S06]  /*3380*/  @P2 BRA `(.L_x_21451) ;  /* 0x00000000000c2947 */ /* 0x000fec0003800000 */
[----:B------:R-:W-:Y:S05]  /*3390*/  @!P1 BRA `(.L_x_21452) ;  /* 0x0000000000149947 */ /* 0x000fea0003800000 */
[----:B-----5:R-:W-:Y:S01]  /*33a0*/  FADD.FTZ R198, R158, R198 ;  /* 0x000000c69ec67221 */ /* 0x020fe20000010000 */
[----:B------:R-:W-:Y:S06]  /*33b0*/  BRA `(.L_x_21452) ;  /* 0x00000000000c7947 */ /* 0x000fec0003800000 */
.L_x_21451:
[----:B-----5:R-:W-:-:S05]  /*33c0*/  SHF.L.U32 R7, R153, 0x10, RZ ;  /* 0x0000001099077819 */ /* 0x020fca00000006ff */
[----:B------:R-:W-:-:S04]  /*33d0*/  FADD.FTZ R198, R7, R198 ;  /* 0x000000c607c67221 */ /* 0x000fc80000010000 */
[----:B------:R-:W-:-:S07]  /*33e0*/  @P1 FADD.FTZ R198, R158, R198 ;  /* 0x000000c69ec61221 */ /* 0x000fce0000010000 */
.L_x_21452:
[----:B------:R-:W-:Y:S01]  /*33f0*/  SHF.L.U32 R199, R4, 0x10, RZ ;  /* 0x0000001004c77819 */ /* 0x000fe200000006ff */
[----:B------:R-:W-:Y:S06]  /*3400*/  @P2 BRA `(.L_x_21453) ;  /* 0x00000000000c2947 */ /* 0x000fec0003800000 */
[----:B------:R-:W-:Y:S05]  /*3410*/  @!P1 BRA `(.L_x_21454) ;  /* 0x0000000000189947 */ /* 0x000fea0003800000 */
[----:B-----5:R-:W-:Y:S01]  /*3420*/  FADD.FTZ R199, R159, R199 ;  /* 0x000000c79fc77221 */ /* 0x020fe20000010000 */
[----:B------:R-:W-:Y:S06]  /*3430*/  BRA `(.L_x_21454) ;  /* 0x0000000000107947 */ /* 0x000fec0003800000 */
.L_x_21453:
[----:B-----5:R-:W-:-:S04]  /*3440*/  PRMT R4, R153, 0x7632, R4 ;  /* 0x0000763299047816 */ /* 0x020fc80000000004 */
[----:B------:R-:W-:-:S05]  /*3450*/  SHF.L.U32 R4, R4, 0x10, RZ ;  /* 0x0000001004047819 */ /* 0x000fca00000006ff */
[----:B------:R-:W-:-:S04]  /*3460*/  FADD.FTZ R199, R4, R199 ;  /* 0x000000c704c77221 */ /* 0x000fc80000010000 */
[----:B------:R-:W-:-:S07]  /*3470*/  @P1 FADD.FTZ R199, R159, R199 ;  /* 0x000000c79fc71221 */ /* 0x000fce0000010000 */
.L_x_21454:
[C---:B------:R-:W-:Y:S02]  /*3480*/  PRMT R4, R202.reuse, 0x7632, R4 ;  /* 0x00007632ca047816 */ /* 0x040fe40000000004 */
[----:B------:R-:W-:Y:S01]  /*3490*/  SHF.L.U32 R200, R202, 0x10, RZ ;  /* 0x00000010cac87819 */ /* 0x000fe200000006ff */
[----:B------:R-:W-:Y:S06]  /*34a0*/  @P2 BRA `(.L_x_21455) ;  /* 0x00000000000c2947 */ /* 0x000fec0003800000 */
[----:B------:R-:W-:Y:S05]  /*34b0*/  @!P1 BRA `(.L_x_21456) ;  /* 0x0000000000149947 */ /* 0x000fea0003800000 */
[----:B-----5:R-:W-:Y:S01]  /*34c0*/  FADD.FTZ R200, R160, R200 ;  /* 0x000000c8a0c87221 */ /* 0x020fe20000010000 */
[----:B------:R-:W-:Y:S06]  /*34d0*/  BRA `(.L_x_21456) ;  /* 0x00000000000c7947 */ /* 0x000fec0003800000 */
.L_x_21455:
[----:B-----5:R-:W-:-:S05]  /*34e0*/  SHF.L.U32 R7, R154, 0x10, RZ ;  /* 0x000000109a077819 */ /* 0x020fca00000006ff */
[----:B------:R-:W-:-:S04]  /*34f0*/  FADD.FTZ R200, R7, R200 ;  /* 0x000000c807c87221 */ /* 0x000fc80000010000 */
[----:B------:R-:W-:-:S07]  /*3500*/  @P1 FADD.FTZ R200, R160, R200 ;  /* 0x000000c8a0c81221 */ /* 0x000fce0000010000 */
.L_x_21456:
[----:B------:R-:W-:Y:S01]  /*3510*/  SHF.L.U32 R201, R4, 0x10, RZ ;  /* 0x0000001004c97819 */ /* 0x000fe200000006ff */
[----:B------:R-:W-:Y:S06]  /*3520*/  @P2 BRA `(.L_x_21457) ;  /* 0x00000000000c2947 */ /* 0x000fec0003800000 */
[----:B------:R-:W-:Y:S05]  /*3530*/  @!P1 BRA `(.L_x_21458) ;  /* 0x0000000000189947 */ /* 0x000fea0003800000 */
[----:B-----5:R-:W-:Y:S01]  /*3540*/  FADD.FTZ R201, R161, R201 ;  /* 0x000000c9a1c97221 */ /* 0x020fe20000010000 */
[----:B------:R-:W-:Y:S06]  /*3550*/  BRA `(.L_x_21458) ;  /* 0x0000000000107947 */ /* 0x000fec0003800000 */
.L_x_21457:
[----:B-----5:R-:W-:-:S04]  /*3560*/  PRMT R4, R154, 0x7632, R4 ;  /* 0x000076329a047816 */ /* 0x020fc80000000004 */
[----:B------:R-:W-:-:S05]  /*3570*/  SHF.L.U32 R4, R4, 0x10, RZ ;  /* 0x0000001004047819 */ /* 0x000fca00000006ff */
[----:B------:R-:W-:-:S04]  /*3580*/  FADD.FTZ R201, R4, R201 ;  /* 0x000000c904c97221 */ /* 0x000fc80000010000 */
[----:B------:R-:W-:-:S07]  /*3590*/  @P1 FADD.FTZ R201, R161, R201 ;  /* 0x000000c9a1c91221 */ /* 0x000fce0000010000 */
.L_x_21458:
[C---:B------:R-:W-:Y:S02]  /*35a0*/  PRMT R4, R203.reuse, 0x7632, R4 ;  /* 0x00007632cb047816 */ /* 0x040fe40000000004 */
[----:B------:R-:W-:Y:S01]  /*35b0*/  SHF.L.U32 R202, R203, 0x10, RZ ;  /* 0x00000010cbca7819 */ /* 0x000fe200000006ff */
[----:B------:R-:W-:Y:S06]  /*35c0*/  @P2 BRA `(.L_x_21459) ;  /* 0x00000000000c2947 */ /* 0x000fec0003800000 */
[----:B------:R-:W-:Y:S05]  /*35d0*/  @!P1 BRA `(.L_x_21460) ;  /* 0x0000000000149947 */ /* 0x000fea0003800000 */
[----:B-----5:R-:W-:Y:S01]  /*35e0*/  FADD.FTZ R202, R162, R202 ;  /* 0x000000caa2ca7221 */ /* 0x020fe20000010000 */
[----:B------:R-:W-:Y:S06]  /*35f0*/  BRA `(.L_x_21460) ;  /* 0x00000000000c7947 */ /* 0x000fec0003800000 */
.L_x_21459:
[----:B-----5:R-:W-:-:S05]  /*3600*/  SHF.L.U32 R7, R155, 0x10, RZ ;  /* 0x000000109b077819 */ /* 0x020fca00000006ff */
[----:B------:R-:W-:-:S04]  /*3610*/  FADD.FTZ R202, R7, R202 ;  /* 0x000000ca07ca7221 */ /* 0x000fc80000010000 */
[----:B------:R-:W-:-:S07]  /*3620*/  @P1 FADD.FTZ R202, R162, R202 ;  /* 0x000000caa2ca1221 */ /* 0x000fce0000010000 */
.L_x_21460:
[----:B------:R-:W-:Y:S01]  /*3630*/  SHF.L.U32 R203, R4, 0x10, RZ ;  /* 0x0000001004cb7819 */ /* 0x000fe200000006ff */
[----:B------:R-:W-:Y:S06]  /*3640*/  @P2 BRA `(.L_x_21461) ;  /* 0x00000000000c2947 */ /* 0x000fec0003800000 */
[----:B------:R-:W-:Y:S05]  /*3650*/  @!P1 BRA `(.L_x_21462) ;  /* 0x0000000000189947 */ /* 0x000fea0003800000 */
[----:B-----5:R-:W-:Y:S01]  /*3660*/  FADD.FTZ R203, R163, R203 ;  /* 0x000000cba3cb7221 */ /* 0x020fe20000010000 */
[----:B------:R-:W-:Y:S06]  /*3670*/  BRA `(.L_x_21462) ;  /* 0x0000000000107947 */ /* 0x000fec0003800000 */
.L_x_21461:
[----:B-----5:R-:W-:-:S04]  /*3680*/  PRMT R4, R155, 0x7632, R4 ;  /* 0x000076329b047816 */ /* 0x020fc80000000004 */
[----:B------:R-:W-:-:S05]  /*3690*/  SHF.L.U32 R4, R4, 0x10, RZ ;  /* 0x0000001004047819 */ /* 0x000fca00000006ff */
[----:B------:R-:W-:-:S04]  /*36a0*/  FADD.FTZ R203, R4, R203 ;  /* 0x000000cb04cb7221 */ /* 0x000fc80000010000 */
[----:B------:R-:W-:-:S07]  /*36b0*/  @P1 FADD.FTZ R203, R163, R203 ;  /* 0x000000cba3cb1221 */ /* 0x000fce0000010000 */
.L_x_21462:
[----:B-123--:R-:W-:-:S04]  /*36c0*/  LEA R228, P1, R3, UR12, 0x5 ;  /* 0x0000000c03e47c11 */ /* 0x00efc8000f8228ff */
[C---:B------:R-:W-:Y:S02]  /*36d0*/  LEA.HI.X R229, R3.reuse, UR13, RZ, 0x5, P1 ;  /* 0x0000000d03e57c11 */ /* 0x040fe400088f2cff */
[----:B------:R-:W-:-:S03]  /*36e0*/  IADD3 R3, R3, 0x20, RZ ;  /* 0x0000002003037810 */ /* 0x000fc60007ffe0ff */
[----:B------:R4:W-:Y:S04]  /*36f0*/  STG.E.128 desc[UR4][R228.64], R196 ;  /* 0x000000c4e4007986 */ /* 0x0009e8000c101d04 */
[----:B------:R4:W-:Y:S02]  /*3700*/  STG.E.128 desc[UR4][R228.64+0x10], R200 ;  /* 0x000010c8e4007986 */ /* 0x0009e4000c101d04 */
.L_x_21446:
[----:B------:R-:W-:Y:S05]  /*3710*/  BSYNC B0 ;  /* 0x0000000000007941 */ /* 0x000fea0003800000 */
.L_x_21445:
[----:B------:R-:W-:Y:S01]  /*3720*/  ISETP.GE.U32.AND P1, PT, R0, 0xc0, PT ;  /* 0x000000c00000780c */ /* 0x000fe20003f26070 */
[----:B------:R-:W-:-:S12]  /*3730*/  BSSY B0, `(.L_x_21463) ;  /* 0x000005f000007945 */ /* 0x000fd80003800000 */
[----:B------:R-:W-:Y:S05]  /*3740*/  @!P1 BRA `(.L_x_21464) ;  /* 0x0000000400749947 */ /* 0x000fea0003800000 */
[----:B------:R-:W-:Y:S01]  /*3750*/  ISETP.NE.U32.AND P1, PT, RZ, UR8, PT ;  /* 0x00000008ff007c0c */ /* 0x000fe2000bf25070 */
[----:B------:R-:W0:Y:S03]  /*3760*/  LDC.64 R206, c[0x0][0x220] ;  /* 0x00008800ffce7b82 */ /* 0x000e260000000a00 */
[----:B------:R-:W-:-:S13]  /*3770*/  ISETP.NE.AND.EX P1, PT, RZ, UR9, PT, P1 ;  /* 0x00000009ff007c0c */ /* 0x000fda000bf25310 */
[----:B------:R-:W-:-:S04]  /*3780*/  @P1 LEA R204, P2, R3, UR8, 0x4 ;  /* 0x0000000803cc1c11 */ /* 0x000fc8000f8420ff */
[----:B------:R-:W-:-:S05]  /*3790*/  @P1 LEA.HI.X R205, R3, UR9, RZ, 0x4, P2 ;  /* 0x0000000903cd1c11 */ /* 0x000fca00090f24ff */
[----:B-----5:R1:W5:Y:S01]  /*37a0*/  @P1 LDG.E.128 R152, desc[UR4][R204.64] ;  /* 0x00000004cc981981 */ /* 0x020362000c1e1d00 */
        /* <DEDUP_REMOVED lines=16> */
.L_x_21465:
[----:B-----5:R-:W-:-:S05]  /*38b0*/  SHF.L.U32 R7, R152, 0x10, RZ ;  /* 0x0000001098077819 */ /* 0x020fca00000006ff */
[----:B------:R-:W-:-:S04]  /*38c0*/  FADD.FTZ R204, R7, R204 ;  /* 0x000000cc07cc7221 */ /* 0x000fc80000010000 */
[----:B------:R-:W-:-:S07]  /*38d0*/  @P1 FADD.FTZ R204, R156, R204 ;  /* 0x000000cc9ccc1221 */ /* 0x000fce0000010000 */
.L_x_21466:
[----:B------:R-:W-:Y:S01]  /*38e0*/  SHF.L.U32 R205, R4, 0x10, RZ ;  /* 0x0000001004cd7819 */ /* 0x000fe200000006ff */
[----:B------:R-:W-:Y:S06]  /*38f0*/  @P2 BRA `(.L_x_21467) ;  /* 0x00000000000c2947 */ /* 0x000fec0003800000 */
[----:B------:R-:W-:Y:S05]  /*3900*/  @!P1 BRA `(.L_x_21468) ;  /* 0x0000000000189947 */ /* 0x000fea0003800000 */
[----:B-----5:R-:W-:Y:S01]  /*3910*/  FADD.FTZ R205, R157, R205 ;  /* 0x000000cd9dcd7221 */ /* 0x020fe20000010000 */
[----:B------:R-:W-:Y:S06]  /*3920*/  BRA `(.L_x_21468) ;  /* 0x0000000000107947 */ /* 0x000fec0003800000 */
.L_x_21467:
[----:B-----5:R-:W-:-:S04]  /*3930*/  PRMT R4, R152, 0x7632, R4 ;  /* 0x0000763298047816 */ /* 0x020fc80000000004 */
[----:B------:R-:W-:-:S05]  /*3940*/  SHF.L.U32 R4, R4, 0x10, RZ ;  /* 0x0000001004047819 */ /* 0x000fca00000006ff */
[----:B------:R-:W-:-:S04]  /*3950*/  FADD.FTZ R205, R4, R205 ;  /* 0x000000cd04cd7221 */ /* 0x000fc80000010000 */
[----:B------:R-:W-:-:S07]  /*3960*/  @P1 FADD.FTZ R205, R157, R205 ;  /* 0x000000cd9dcd1221 */ /* 0x000fce0000010000 */
.L_x_21468:
[C---:B------:R-:W-:Y:S02]  /*3970*/  PRMT R4, R209.reuse, 0x7632, R4 ;  /* 0x00007632d1047816 */ /* 0x040fe40000000004 */
[----:B------:R-:W-:Y:S01]  /*3980*/  SHF.L.U32 R206, R209, 0x10, RZ ;  /* 0x00000010d1ce7819 */ /* 0x000fe200000006ff */
[----:B------:R-:W-:Y:S06]  /*3990*/  @P2 BRA `(.L_x_21469) ;  /* 0x00000000000c2947 */ /* 0x000fec0003800000 */
[----:B------:R-:W-:Y:S05]  /*39a0*/  @!P1 BRA `(.L_x_21470) ;  /* 0x0000000000149947 */ /* 0x000fea0003800000 */
[----:B-----5:R-:W-:Y:S01]  /*39b0*/  FADD.FTZ R206, R158, R206 ;  /* 0x000000ce9ece7221 */ /* 0x020fe20000010000 */
[----:B------:R-:W-:Y:S06]  /*39c0*/  BRA `(.L_x_21470) ;  /* 0x00000000000c7947 */ /* 0x000fec0003800000 */
.L_x_21469:
[----:B-----5:R-:W-:-:S05]  /*39d0*/  SHF.L.U32 R7, R153, 0x10, RZ ;  /* 0x0000001099077819 */ /* 0x020fca00000006ff */
[----:B------:R-:W-:-:S04]  /*39e0*/  FADD.FTZ R206, R7, R206 ;  /* 0x000000ce07ce7221 */ /* 0x000fc80000010000 */
[----:B------:R-:W-:-:S07]  /*39f0*/  @P1 FADD.FTZ R206, R158, R206 ;  /* 0x000000ce9ece1221 */ /* 0x000fce0000010000 */
.L_x_21470:
[----:B------:R-:W-:Y:S01]  /*3a00*/  SHF.L.U32 R207, R4, 0x10, RZ ;  /* 0x0000001004cf7819 */ /* 0x000fe200000006ff */
[----:B------:R-:W-:Y:S06]  /*3a10*/  @P2 BRA `(.L_x_21471) ;  /* 0x00000000000c2947 */ /* 0x000fec0003800000 */
[----:B------:R-:W-:Y:S05]  /*3a20*/  @!P1 BRA `(.L_x_21472) ;  /* 0x0000000000189947 */ /* 0x000fea0003800000 */
[----:B-----5:R-:W-:Y:S01]  /*3a30*/  FADD.FTZ R207, R159, R207 ;  /* 0x000000cf9fcf7221 */ /* 0x020fe20000010000 */
[----:B------:R-:W-:Y:S06]  /*3a40*/  BRA `(.L_x_21472) ;  /* 0x0000000000107947 */ /* 0x000fec0003800000 */
.L_x_21471:
[----:B-----5:R-:W-:-:S04]  /*3a50*/  PRMT R4, R153, 0x7632, R4 ;  /* 0x0000763299047816 */ /* 0x020fc80000000004 */
[----:B------:R-:W-:-:S05]  /*3a60*/  SHF.L.U32 R4, R4, 0x10, RZ ;  /* 0x0000001004047819 */ /* 0x000fca00000006ff */
[----:B------:R-:W-:-:S04]  /*3a70*/  FADD.FTZ R207, R4, R207 ;  /* 0x000000cf04cf7221 */ /* 0x000fc80000010000 */
[----:B------:R-:W-:-:S07]  /*3a80*/  @P1 FADD.FTZ R207, R159, R207 ;  /* 0x000000cf9fcf1221 */ /* 0x000fce0000010000 */
.L_x_21472:
[C---:B------:R-:W-:Y:S02]  /*3a90*/  PRMT R4, R210.reuse, 0x7632, R4 ;  /* 0x00007632d2047816 */ /* 0x040fe40000000004 */
[----:B------:R-:W-:Y:S01]  /*3aa0*/  SHF.L.U32 R208, R210, 0x10, RZ ;  /* 0x00000010d2d07819 */ /* 0x000fe200000006ff */
[----:B------:R-:W-:Y:S06]  /*3ab0*/  @P2 BRA `(.L_x_21473) ;  /* 0x00000000000c2947 */ /* 0x000fec0003800000 */
[----:B------:R-:W-:Y:S05]  /*3ac0*/  @!P1 BRA `(.L_x_21474) ;  /* 0x0000000000149947 */ /* 0x000fea0003800000 */
[----:B-----5:R-:W-:Y:S01]  /*3ad0*/  FADD.FTZ R208, R160, R208 ;  /* 0x000000d0a0d07221 */ /* 0x020fe20000010000 */
[----:B------:R-:W-:Y:S06]  /*3ae0*/  BRA `(.L_x_21474) ;  /* 0x00000000000c7947 */ /* 0x000fec0003800000 */
.L_x_21473:
[----:B-----5:R-:W-:-:S05]  /*3af0*/  SHF.L.U32 R7, R154, 0x10, RZ ;  /* 0x000000109a077819 */ /* 0x020fca00000006ff */
[----:B------:R-:W-:-:S04]  /*3b00*/  FADD.FTZ R208, R7, R208 ;  /* 0x000000d007d07221 */ /* 0x000fc80000010000 */
[----:B------:R-:W-:-:S07]  /*3b10*/  @P1 FADD.FTZ R208, R160, R208 ;  /* 0x000000d0a0d01221 */ /* 0x000fce0000010000 */
.L_x_21474:
[----:B------:R-:W-:Y:S01]  /*3b20*/  SHF.L.U32 R209, R4, 0x10, RZ ;  /* 0x0000001004d17819 */ /* 0x000fe200000006ff */
[----:B------:R-:W-:Y:S06]  /*3b30*/  @P2 BRA `(.L_x_21475) ;  /* 0x00000000000c2947 */ /* 0x000fec0003800000 */
[----:B------:R-:W-:Y:S05]  /*3b40*/  @!P1 BRA `(.L_x_21476) ;  /* 0x0000000000189947 */ /* 0x000fea0003800000 */
[----:B-----5:R-:W-:Y:S01]  /*3b50*/  FADD.FTZ R209, R161, R209 ;  /* 0x000000d1a1d17221 */ /* 0x020fe20000010000 */
[----:B------:R-:W-:Y:S06]  /*3b60*/  BRA `(.L_x_21476) ;  /* 0x0000000000107947 */ /* 0x000fec0003800000 */
.L_x_21475:
[----:B-----5:R-:W-:-:S04]  /*3b70*/  PRMT R4, R154, 0x7632, R4 ;  /* 0x000076329a047816 */ /* 0x020fc80000000004 */
[----:B------:R-:W-:-:S05]  /*3b80*/  SHF.L.U32 R4, R4, 0x10, RZ ;  /* 0x0000001004047819 */ /* 0x000fca00000006ff */
[----:B------:R-:W-:-:S04]  /*3b90*/  FADD.FTZ R209, R4, R209 ;  /* 0x000000d104d17221 */ /* 0x000fc80000010000 */
[----:B------:R-:W-:-:S07]  /*3ba0*/  @P1 FADD.FTZ R209, R161, R209 ;  /* 0x000000d1a1d11221 */ /* 0x000fce0000010000 */
.L_x_21476:
[C---:B------:R-:W-:Y:S02]  /*3bb0*/  PRMT R4, R211.reuse, 0x7632, R4 ;  /* 0x00007632d3047816 */ /* 0x040fe40000000004 */
[----:B------:R-:W-:Y:S01]  /*3bc0*/  SHF.L.U32 R210, R211, 0x10, RZ ;  /* 0x00000010d3d27819 */ /* 0x000fe200000006ff */
[----:B------:R-:W-:Y:S06]  /*3bd0*/  @P2 BRA `(.L_x_21477) ;  /* 0x00000000000c2947 */ /* 0x000fec0003800000 */
[----:B------:R-:W-:Y:S05]  /*3be0*/  @!P1 BRA `(.L_x_21478) ;  /* 0x0000000000149947 */ /* 0x000fea0003800000 */
[----:B-----5:R-:W-:Y:S01]  /*3bf0*/  FADD.FTZ R210, R162, R210 ;  /* 0x000000d2a2d27221 */ /* 0x020fe20000010000 */
[----:B------:R-:W-:Y:S06]  /*3c00*/  BRA `(.L_x_21478) ;  /* 0x00000000000c7947 */ /* 0x000fec0003800000 */
.L_x_21477:
[----:B-----5:R-:W-:-:S05]  /*3c10*/  SHF.L.U32 R7, R155, 0x10, RZ ;  /* 0x000000109b077819 */ /* 0x020fca00000006ff */
[----:B------:R-:W-:-:S04]  /*3c20*/  FADD.FTZ R210, R7, R210 ;  /* 0x000000d207d27221 */ /* 0x000fc80000010000 */
[----:B------:R-:W-:-:S07]  /*3c30*/  @P1 FADD.FTZ R210, R162, R210 ;  /* 0x000000d2a2d21221 */ /* 0x000fce0000010000 */
.L_x_21478:
[----:B------:R-:W-:Y:S01]  /*3c40*/  SHF.L.U32 R211, R4, 0x10, RZ ;  /* 0x0000001004d37819 */ /* 0x000fe200000006ff */
[----:B------:R-:W-:Y:S06]  /*3c50*/  @P2 BRA `(.L_x_21479) ;  /* 0x00000000000c2947 */ /* 0x000fec0003800000 */
[----:B------:R-:W-:Y:S05]  /*3c60*/  @!P1 BRA `(.L_x_21480) ;  /* 0x0000000000189947 */ /* 0x000fea0003800000 */
[----:B-----5:R-:W-:Y:S01]  /*3c70*/  FADD.FTZ R211, R163, R211 ;  /* 0x000000d3a3d37221 */ /* 0x020fe20000010000 */
[----:B------:R-:W-:Y:S06]  /*3c80*/  BRA `(.L_x_21480) ;  /* 0x0000000000107947 */ /* 0x000fec0003800000 */
.L_x_21479:
[----:B-----5:R-:W-:-:S04]  /*3c90*/  PRMT R4, R155, 0x7632, R4 ;  /* 0x000076329b047816 */ /* 0x020fc80000000004 */
[----:B------:R-:W-:-:S05]  /*3ca0*/  SHF.L.U32 R4, R4, 0x10, RZ ;  /* 0x0000001004047819 */ /* 0x000fca00000006ff */
[----:B------:R-:W-:-:S04]  /*3cb0*/  FADD.FTZ R211, R4, R211 ;  /* 0x000000d304d37221 */ /* 0x000fc80000010000 */
[----:B------:R-:W-:-:S07]  /*3cc0*/  @P1 FADD.FTZ R211, R163, R211 ;  /* 0x000000d3a3d31221 */ /* 0x000fce0000010000 */
.L_x_21480:
[----:B---34-:R-:W-:-:S04]  /*3cd0*/  LEA R228, P1, R3, UR12, 0x5 ;  /* 0x0000000c03e47c11 */ /* 0x018fc8000f8228ff */
[C---:B------:R-:W-:Y:S02]  /*3ce0*/  LEA.HI.X R229, R3.reuse, UR13, RZ, 0x5, P1 ;  /* 0x0000000d03e57c11 */ /* 0x040fe400088f2cff */
[----:B------:R-:W-:-:S03]  /*3cf0*/  IADD3 R3, R3, 0x20, RZ ;  /* 0x0000002003037810 */ /* 0x000fc60007ffe0ff */
[----:B------:R0:W-:Y:S04]  /*3d00*/  STG.E.128 desc[UR4][R228.64], R204 ;  /* 0x000000cce4007986 */ /* 0x0001e8000c101d04 */
[----:B------:R0:W-:Y:S02]  /*3d10*/  STG.E.128 desc[UR4][R228.64+0x10], R208 ;  /* 0x000010d0e4007986 */ /* 0x0001e4000c101d04 */
.L_x_21464:
[----:B------:R-:W-:Y:S05]  /*3d20*/  BSYNC B0 ;  /* 0x0000000000007941 */ /* 0x000fea0003800000 */
.L_x_21463:
        /* <DEDUP_REMOVED lines=25> */
.L_x_21483:
[----:B-----5:R-:W-:-:S05]  /*3ec0*/  SHF.L.U32 R7, R152, 0x10, RZ ;  /* 0x0000001098077819 */ /* 0x020fca00000006ff */
[----:B------:R-:W-:-:S04]  /*3ed0*/  FADD.FTZ R212, R7, R212 ;  /* 0x000000d407d47221 */ /* 0x000fc80000010000 */
[----:B------:R-:W-:-:S07]  /*3ee0*/  @P1 FADD.FTZ R212, R156, R212 ;  /* 0x000000d49cd41221 */ /* 0x000fce0000010000 */
.L_x_21484:
[----:B------:R-:W-:Y:S01]  /*3ef0*/  SHF.L.U32 R213, R4, 0x10, RZ ;  /* 0x0000001004d57819 */ /* 0x000fe200000006ff */
[----:B------:R-:W-:Y:S06]  /*3f00*/  @P2 BRA `(.L_x_21485) ;  /* 0x00000000000c2947 */ /* 0x000fec0003800000 */
[----:B------:R-:W-:Y:S05]  /*3f10*/  @!P1 BRA `(.L_x_21486) ;  /* 0x0000000000189947 */ /* 0x000fea0003800000 */
[----:B-----5:R-:W-:Y:S01]  /*3f20*/  FADD.FTZ R213, R157, R213 ;  /* 0x000000d59dd57221 */ /* 0x020fe20000010000 */
[----:B------:R-:W-:Y:S06]  /*3f30*/  BRA `(.L_x_21486) ;  /* 0x0000000000107947 */ /* 0x000fec0003800000 */
.L_x_21485:
[----:B-----5:R-:W-:-:S04]  /*3f40*/  PRMT R4, R152, 0x7632, R4 ;  /* 0x0000763298047816 */ /* 0x020fc80000000004 */
[----:B------:R-:W-:-:S05]  /*3f50*/  SHF.L.U32 R4, R4, 0x10, RZ ;  /* 0x0000001004047819 */ /* 0x000fca00000006ff */
[----:B------:R-:W-:-:S04]  /*3f60*/  FADD.FTZ R213, R4, R213 ;  /* 0x000000d504d57221 */ /* 0x000fc80000010000 */
[----:B------:R-:W-:-:S07]  /*3f70*/  @P1 FADD.FTZ R213, R157, R213 ;  /* 0x000000d59dd51221 */ /* 0x000fce0000010000 */
.L_x_21486:
[C---:B------:R-:W-:Y:S02]  /*3f80*/  PRMT R4, R217.reuse, 0x7632, R4 ;  /* 0x00007632d9047816 */ /* 0x040fe40000000004 */
[----:B------:R-:W-:Y:S01]  /*3f90*/  SHF.L.U32 R214, R217, 0x10, RZ ;  /* 0x00000010d9d67819 */ /* 0x000fe200000006ff */
[----:B------:R-:W-:Y:S06]  /*3fa0*/  @P2 BRA `(.L_x_21487) ;  /* 0x00000000000c2947 */ /* 0x000fec0003800000 */
[----:B------:R-:W-:Y:S05]  /*3fb0*/  @!P1 BRA `(.L_x_21488) ;  /* 0x0000000000149947 */ /* 0x000fea0003800000 */
[----:B-----5:R-:W-:Y:S01]  /*3fc0*/  FADD.FTZ R214, R158, R214 ;  /* 0x000000d69ed67221 */ /* 0x020fe20000010000 */
[----:B------:R-:W-:Y:S06]  /*3fd0*/  BRA `(.L_x_21488) ;  /* 0x00000000000c7947 */ /* 0x000fec0003800000 */
.L_x_21487:
[----:B-----5:R-:W-:-:S05]  /*3fe0*/  SHF.L.U32 R7, R153, 0x10, RZ ;  /* 0x0000001099077819 */ /* 0x020fca00000006ff */
[----:B------:R-:W-:-:S04]  /*3ff0*/  FADD.FTZ R214, R7, R214 ;  /* 0x000000d607d67221 */ /* 0x000fc80000010000 */
[----:B------:R-:W-:-:S07]  /*4000*/  @P1 FADD.FTZ R214, R158, R214 ;  /* 0x000000d69ed61221 */ /* 0x000fce0000010000 */
.L_x_21488:
[----:B------:R-:W-:Y:S01]  /*4010*/  SHF.L.U32 R215, R4, 0x10, RZ ;  /* 0x0000001004d77819 */ /* 0x000fe200000006ff */
[----:B------:R-:W-:Y:S06]  /*4020*/  @P2 BRA `(.L_x_21489) ;  /* 0x00000000000c2947 */ /* 0x000fec0003800000 */
[----:B------:R-:W-:Y:S05]  /*4030*/  @!P1 BRA `(.L_x_21490) ;  /* 0x0000000000189947 */ /* 0x000fea0003800000 */
[----:B-----5:R-:W-:Y:S01]  /*4040*/  FADD.FTZ R215, R159, R215 ;  /* 0x000000d79fd77221 */ /* 0x020fe20000010000 */
[----:B------:R-:W-:Y:S06]  /*4050*/  BRA `(.L_x_21490) ;  /* 0x0000000000107947 */ /* 0x000fec0003800000 */
.L_x_21489:
[----:B-----5:R-:W-:-:S04]  /*4060*/  PRMT R4, R153, 0x7632, R4 ;  /* 0x0000763299047816 */ /* 0x020fc80000000004 */
[----:B------:R-:W-:-:S05]  /*4070*/  SHF.L.U32 R4, R4, 0x10, RZ ;  /* 0x0000001004047819 */ /* 0x000fca00000006ff */
[----:B------:R-:W-:-:S04]  /*4080*/  FADD.FTZ R215, R4, R215 ;  /* 0x000000d704d77221 */ /* 0x000fc80000010000 */
[----:B------:R-:W-:-:S07]  /*4090*/  @P1 FADD.FTZ R215, R159, R215 ;  /* 0x000000d79fd71221 */ /* 0x000fce0000010000 */
.L_x_21490:
[C---:B------:R-:W-:Y:S02]  /*40a0*/  PRMT R4, R218.reuse, 0x7632, R4 ;  /* 0x00007632da047816 */ /* 0x040fe40000000004 */
[----:B------:R-:W-:Y:S01]  /*40b0*/  SHF.L.U32 R216, R218, 0x10, RZ ;  /* 0x00000010dad87819 */ /* 0x000fe200000006ff */
[----:B------:R-:W-:Y:S06]  /*40c0*/  @P2 BRA `(.L_x_21491) ;  /* 0x00000000000c2947 */ /* 0x000fec0003800000 */
[----:B------:R-:W-:Y:S05]  /*40d0*/  @!P1 BRA `(.L_x_21492) ;  /* 0x0000000000149947 */ /* 0x000fea0003800000 */
[----:B-----5:R-:W-:Y:S01]  /*40e0*/  FADD.FTZ R216, R160, R216 ;  /* 0x000000d8a0d87221 */ /* 0x020fe20000010000 */
[----:B------:R-:W-:Y:S06]  /*40f0*/  BRA `(.L_x_21492) ;  /* 0x00000000000c7947 */ /* 0x000fec0003800000 */
.L_x_21491:
[----:B-----5:R-:W-:-:S05]  /*4100*/  SHF.L.U32 R7, R154, 0x10, RZ ;  /* 0x000000109a077819 */ /* 0x020fca00000006ff */
[----:B------:R-:W-:-:S04]  /*4110*/  FADD.FTZ R216, R7, R216 ;  /* 0x000000d807d87221 */ /* 0x000fc80000010000 */
[----:B------:R-:W-:-:S07]  /*4120*/  @P1 FADD.FTZ R216, R160, R216 ;  /* 0x000000d8a0d81221 */ /* 0x000fce0000010000 */
.L_x_21492:
[----:B------:R-:W-:Y:S01]  /*4130*/  SHF.L.U32 R217, R4, 0x10, RZ ;  /* 0x0000001004d97819 */ /* 0x000fe200000006ff */
[----:B------:R-:W-:Y:S06]  /*4140*/  @P2 BRA `(.L_x_21493) ;  /* 0x00000000000c2947 */ /* 0x000fec0003800000 */
[----:B------:R-:W-:Y:S05]  /*4150*/  @!P1 BRA `(.L_x_21494) ;  /* 0x0000000000189947 */ /* 0x000fea0003800000 */
[----:B-----5:R-:W-:Y:S01]  /*4160*/  FADD.FTZ R217, R161, R217 ;  /* 0x000000d9a1d97221 */ /* 0x020fe20000010000 */
[----:B------:R-:W-:Y:S06]  /*4170*/  BRA `(.L_x_21494) ;  /* 0x0000000000107947 */ /* 0x000fec0003800000 */
.L_x_21493:
[----:B-----5:R-:W-:-:S04]  /*4180*/  PRMT R4, R154, 0x7632, R4 ;  /* 0x000076329a047816 */ /* 0x020fc80000000004 */
[----:B------:R-:W-:-:S05]  /*4190*/  SHF.L.U32 R4, R4, 0x10, RZ ;  /* 0x0000001004047819 */ /* 0x000fca00000006ff */
[----:B------:R-:W-:-:S04]  /*41a0*/  FADD.FTZ R217, R4, R217 ;  /* 0x000000d904d97221 */ /* 0x000fc80000010000 */
[----:B------:R-:W-:-:S07]  /*41b0*/  @P1 FADD.FTZ R217, R161, R217 ;  /* 0x000000d9a1d91221 */ /* 0x000fce0000010000 */
.L_x_21494:
[C---:B------:R-:W-:Y:S02]  /*41c0*/  PRMT R4, R219.reuse, 0x7632, R4 ;  /* 0x00007632db047816 */ /* 0x040fe40000000004 */
[----:B------:R-:W-:Y:S01]  /*41d0*/  SHF.L.U32 R218, R219, 0x10, RZ ;  /* 0x00000010dbda7819 */ /* 0x000fe200000006ff */
[----:B------:R-:W-:Y:S06]  /*41e0*/  @P2 BRA `(.L_x_21495) ;  /* 0x00000000000c2947 */ /* 0x000fec0003800000 */
[----:B------:R-:W-:Y:S05]  /*41f0*/  @!P1 BRA `(.L_x_21496) ;  /* 0x0000000000149947 */ /* 0x000fea0003800000 */
[----:B-----5:R-:W-:Y:S01]  /*4200*/  FADD.FTZ R218, R162, R218 ;  /* 0x000000daa2da7221 */ /* 0x020fe20000010000 */
[----:B------:R-:W-:Y:S06]  /*4210*/  BRA `(.L_x_21496) ;  /* 0x00000000000c7947 */ /* 0x000fec0003800000 */
.L_x_21495:
[----:B-----5:R-:W-:-:S05]  /*4220*/  SHF.L.U32 R7, R155, 0x10, RZ ;  /* 0x000000109b077819 */ /* 0x020fca00000006ff */
[----:B------:R-:W-:-:S04]  /*4230*/  FADD.FTZ R218, R7, R218 ;  /* 0x000000da07da7221 */ /* 0x000fc80000010000 */
[----:B------:R-:W-:-:S07]  /*4240*/  @P1 FADD.FTZ R218, R162, R218 ;  /* 0x000000daa2da1221 */ /* 0x000fce0000010000 */
.L_x_21496:
[----:B------:R-:W-:Y:S01]  /*4250*/  SHF.L.U32 R219, R4, 0x10, RZ ;  /* 0x0000001004db7819 */ /* 0x000fe200000006ff */
[----:B------:R-:W-:Y:S06]  /*4260*/  @P2 BRA `(.L_x_21497) ;  /* 0x00000000000c2947 */ /* 0x000fec0003800000 */
[----:B------:R-:W-:Y:S05]  /*4270*/  @!P1 BRA `(.L_x_21498) ;  /* 0x0000000000189947 */ /* 0x000fea0003800000 */
[----:B-----5:R-:W-:Y:S01]  /*4280*/  FADD.FTZ R219, R163, R219 ;  /* 0x000000dba3db7221 */ /* 0x020fe20000010000 */
[----:B------:R-:W-:Y:S06]  /*4290*/  BRA `(.L_x_21498) ;  /* 0x0000000000107947 */ /* 0x000fec0003800000 */
.L_x_21497:
[----:B-----5:R-:W-:-:S04]  /*42a0*/  PRMT R4, R155, 0x7632, R4 ;  /* 0x000076329b047816 */ /* 0x020fc80000000004 */
[----:B------:R-:W-:-:S05]  /*42b0*/  SHF.L.U32 R4, R4, 0x10, RZ ;  /* 0x0000001004047819 */ /* 0x000fca00000006ff */
[----:B------:R-:W-:-:S04]  /*42c0*/  FADD.FTZ R219, R4, R219 ;  /* 0x000000db04db7221 */ /* 0x000fc80000010000 */
[----:B------:R-:W-:-:S07]  /*42d0*/  @P1 FADD.FTZ R219, R163, R219 ;  /* 0x000000dba3db1221 */ /* 0x000fce0000010000 */
.L_x_21498:
[----:B---34-:R-:W-:-:S04]  /*42e0*/  LEA R228, P1, R3, UR12, 0x5 ;  /* 0x0000000c03e47c11 */ /* 0x018fc8000f8228ff */
[C---:B------:R-:W-:Y:S02]  /*42f0*/  LEA.HI.X R229, R3.reuse, UR13, RZ, 0x5, P1 ;  /* 0x0000000d03e57c11 */ /* 0x040fe400088f2cff */
[----:B------:R-:W-:-:S03]  /*4300*/  IADD3 R3, R3, 0x20, RZ ;  /* 0x0000002003037810 */ /* 0x000fc60007ffe0ff */
[----:B------:R0:W-:Y:S04]  /*4310*/  STG.E.128 desc[UR4][R228.64], R212 ;  /* 0x000000d4e4007986 */ /* 0x0001e8000c101d04 */
[----:B------:R0:W-:Y:S02]  /*4320*/  STG.E.128 desc[UR4][R228.64+0x10], R216 ;  /* 0x000010d8e4007986 */ /* 0x0001e4000c101d04 */
.L_x_21482:
[----:B------:R-:W-:Y:S05]  /*4330*/  BSYNC B0 ;  /* 0x0000000000007941 */ /* 0x000fea0003800000 */
.L_x_21481:
        /* <DEDUP_REMOVED lines=25> */
.L_x_21501:
[----:B-----5:R-:W-:-:S05]  /*44d0*/  SHF.L.U32 R7, R152, 0x10, RZ ;  /* 0x0000001098077819 */ /* 0x020fca00000006ff */
[----:B------:R-:W-:-:S04]  /*44e0*/  FADD.FTZ R220, R7, R220 ;  /* 0x000000dc07dc7221 */ /* 0x000fc80000010000 */
[----:B------:R-:W-:-:S07]  /*44f0*/  @P1 FADD.FTZ R220, R156, R220 ;  /* 0x000000dc9cdc1221 */ /* 0x000fce0000010000 */
.L_x_21502:
[----:B------:R-:W-:Y:S01]  /*4500*/  SHF.L.U32 R221, R4, 0x10, RZ ;  /* 0x0000001004dd7819 */ /* 0x000fe200000006ff */
[----:B------:R-:W-:Y:S06]  /*4510*/  @P2 BRA `(.L_x_21503) ;  /* 0x00000000000c2947 */ /* 0x000fec0003800000 */
[----:B------:R-:W-:Y:S05]  /*4520*/  @!P1 BRA `(.L_x_21504) ;  /* 0x0000000000189947 */ /* 0x000fea0003800000 */
[----:B-----5:R-:W-:Y:S01]  /*4530*/  FADD.FTZ R221, R157, R221 ;  /* 0x000000dd9ddd7221 */ /* 0x020fe20000010000 */
[----:B------:R-:W-:Y:S06]  /*4540*/  BRA `(.L_x_21504) ;  /* 0x0000000000107947 */ /* 0x000fec0003800000 */
.L_x_21503:
[----:B-----5:R-:W-:-:S04]  /*4550*/  PRMT R4, R152, 0x7632, R4 ;  /* 0x0000763298047816 */ /* 0x020fc80000000004 */
[----:B------:R-:W-:-:S05]  /*4560*/  SHF.L.U32 R4, R4, 0x10, RZ ;  /* 0x0000001004047819 */ /* 0x000fca00000006ff */
[----:B------:R-:W-:-:S04]  /*4570*/  FADD.FTZ R221, R4, R221 ;  /* 0x000000dd04dd7221 */ /* 0x000fc80000010000 */
[----:B------:R-:W-:-:S07]  /*4580*/  @P1 FADD.FTZ R221, R157, R221 ;  /* 0x000000dd9ddd1221 */ /* 0x000fce0000010000 */
.L_x_21504:
[C---:B------:R-:W-:Y:S02]  /*4590*/  PRMT R4, R225.reuse, 0x7632, R4 ;  /* 0x00007632e1047816 */ /* 0x040fe40000000004 */
[----:B------:R-:W-:Y:S01]  /*45a0*/  SHF.L.U32 R222, R225, 0x10, RZ ;  /* 0x00000010e1de7819 */ /* 0x000fe200000006ff */
[----:B------:R-:W-:Y:S06]  /*45b0*/  @P2 BRA `(.L_x_21505) ;  /* 0x00000000000c2947 */ /* 0x000fec0003800000 */
[----:B------:R-:W-:Y:S05]  /*45c0*/  @!P1 BRA `(.L_x_21506) ;  /* 0x0000000000149947 */ /* 0x000fea0003800000 */
[----:B-----5:R-:W-:Y:S01]  /*45d0*/  FADD.FTZ R222, R158, R222 ;  /* 0x000000de9ede7221 */ /* 0x020fe20000010000 */
[----:B------:R-:W-:Y:S06]  /*45e0*/  BRA `(.L_x_21506) ;  /* 0x00000000000c7947 */ /* 0x000fec0003800000 */
.L_x_21505:
[----:B-----5:R-:W-:-:S05]  /*45f0*/  SHF.L.U32 R7, R153, 0x10, RZ ;  /* 0x0000001099077819 */ /* 0x020fca00000006ff */
[----:B------:R-:W-:-:S04]  /*4600*/  FADD.FTZ R222, R7, R222 ;  /* 0x000000de07de7221 */ /* 0x000fc80000010000 */
[----:B------:R-:W-:-:S07]  /*4610*/  @P1 FADD.FTZ R222, R158, R222 ;  /* 0x000000de9ede1221 */ /* 0x000fce0000010000 */
.L_x_21506:
[----:B------:R-:W-:Y:S01]  /*4620*/  SHF.L.U32 R223, R4, 0x10, RZ ;  /* 0x0000001004df7819 */ /* 0x000fe200000006ff */
[----:B------:R-:W-:Y:S06]  /*4630*/  @P2 BRA `(.L_x_21507) ;  /* 0x00000000000c2947 */ /* 0x000fec0003800000 */
[----:B------:R-:W-:Y:S05]  /*4640*/  @!P1 BRA `(.L_x_21508) ;  /* 0x0000000000189947 */ /* 0x000fea0003800000 */
[----:B-----5:R-:W-:Y:S01]  /*4650*/  FADD.FTZ R223, R159, R223 ;  /* 0x000000df9fdf7221 */ /* 0x020fe20000010000 */
[----:B------:R-:W-:Y:S06]  /*4660*/  BRA `(.L_x_21508) ;  /* 0x0000000000107947 */ /* 0x000fec0003800000 */
.L_x_21507:
[----:B-----5:R-:W-:-:S04]  /*4670*/  PRMT R4, R153, 0x7632, R4 ;  /* 0x0000763299047816 */ /* 0x020fc80000000004 */
[----:B------:R-:W-:-:S05]  /*4680*/  SHF.L.U32 R4, R4, 0x10, RZ ;  /* 0x0000001004047819 */ /* 0x000fca00000006ff */
[----:B------:R-:W-:-:S04]  /*4690*/  FADD.FTZ R223, R4, R223 ;  /* 0x000000df04df7221 */ /* 0x000fc80000010000 */
[----:B------:R-:W-:-:S07]  /*46a0*/  @P1 FADD.FTZ R223, R159, R223 ;  /* 0x000000df9fdf1221 */ /* 0x000fce0000010000 */
.L_x_21508:
[C---:B------:R-:W-:Y:S02]  /*46b0*/  PRMT R4, R226.reuse, 0x7632, R4 ;  /* 0x00007632e2047816 */ /* 0x040fe40000000004 */
[----:B------:R-:W-:Y:S01]  /*46c0*/  SHF.L.U32 R224, R226, 0x10, RZ ;  /* 0x00000010e2e07819 */ /* 0x000fe200000006ff */
[----:B------:R-:W-:Y:S06]  /*46d0*/  @P2 BRA `(.L_x_21509) ;  /* 0x00000000000c2947 */ /* 0x000fec0003800000 */
[----:B------:R-:W-:Y:S05]  /*46e0*/  @!P1 BRA `(.L_x_21510) ;  /* 0x0000000000149947 */ /* 0x000fea0003800000 */
[----:B-----5:R-:W-:Y:S01]  /*46f0*/  FADD.FTZ R224, R160, R224 ;  /* 0x000000e0a0e07221 */ /* 0x020fe20000010000 */
[----:B------:R-:W-:Y:S06]  /*4700*/  BRA `(.L_x_21510) ;  /* 0x00000000000c7947 */ /* 0x000fec0003800000 */
.L_x_21509:
[----:B-----5:R-:W-:-:S05]  /*4710*/  SHF.L.U32 R7, R154, 0x10, RZ ;  /* 0x000000109a077819 */ /* 0x020fca00000006ff */
[----:B------:R-:W-:-:S04]  /*4720*/  FADD.FTZ R224, R7, R224 ;  /* 0x000000e007e07221 */ /* 0x000fc80000010000 */
[----:B------:R-:W-:-:S07]  /*4730*/  @P1 FADD.FTZ R224, R160, R224 ;  /* 0x000000e0a0e01221 */ /* 0x000fce0000010000 */
.L_x_21510:
[----:B------:R-:W-:Y:S01]  /*4740*/  SHF.L.U32 R225, R4, 0x10, RZ ;  /* 0x0000001004e17819 */ /* 0x000fe200000006ff */
[----:B------:R-:W-:Y:S06]  /*4750*/  @P2 BRA `(.L_x_21511) ;  /* 0x00000000000c2947 */ /* 0x000fec0003800000 */
[----:B------:R-:W-:Y:S05]  /*4760*/  @!P1 BRA `(.L_x_21512) ;  /* 0x0000000000189947 */ /* 0x000fea0003800000 */
[----:B-----5:R-:W-:Y:S01]  /*4770*/  FADD.FTZ R225, R161, R225 ;  /* 0x000000e1a1e17221 */ /* 0x020fe20000010000 */
[----:B------:R-:W-:Y:S06]  /*4780*/  BRA `(.L_x_21512) ;  /* 0x0000000000107947 */ /* 0x000fec0003800000 */
.L_x_21511:
[----:B-----5:R-:W-:-:S04]  /*4790*/  PRMT R4, R154, 0x7632, R4 ;  /* 0x000076329a047816 */ /* 0x020fc80000000004 */
[----:B------:R-:W-:-:S05]  /*47a0*/  SHF.L.U32 R4, R4, 0x10, RZ ;  /* 0x0000001004047819 */ /* 0x000fca00000006ff */
[----:B------:R-:W-:-:S04]  /*47b0*/  FADD.FTZ R225, R4, R225 ;  /* 0x000000e104e17221 */ /* 0x000fc80000010000 */
[----:B------:R-:W-:-:S07]  /*47c0*/  @P1 FADD.FTZ R225, R161, R225 ;  /* 0x000000e1a1e11221 */ /* 0x000fce0000010000 */
.L_x_21512:
[C---:B------:R-:W-:Y:S02]  /*47d0*/  PRMT R4, R227.reuse, 0x7632, R4 ;  /* 0x00007632e3047816 */ /* 0x040fe40000000004 */
[----:B------:R-:W-:Y:S01]  /*47e0*/  SHF.L.U32 R226, R227, 0x10, RZ ;  /* 0x00000010e3e27819 */ /* 0x000fe200000006ff */
[----:B------:R-:W-:Y:S06]  /*47f0*/  @P2 BRA `(.L_x_21513) ;  /* 0x00000000000c2947 */ /* 0x000fec0003800000 */
[----:B------:R-:W-:Y:S05]  /*4800*/  @!P1 BRA `(.L_x_21514) ;  /* 0x0000000000149947 */ /* 0x000fea0003800000 */
[----:B-----5:R-:W-:Y:S01]  /*4810*/  FADD.FTZ R226, R162, R226 ;  /* 0x000000e2a2e27221 */ /* 0x020fe20000010000 */
[----:B------:R-:W-:Y:S06]  /*4820*/  BRA `(.L_x_21514) ;  /* 0x00000000000c7947 */ /* 0x000fec0003800000 */
.L_x_21513:
[----:B-----5:R-:W-:-:S05]  /*4830*/  SHF.L.U32 R7, R155, 0x10, RZ ;  /* 0x000000109b077819 */ /* 0x020fca00000006ff */
[----:B------:R-:W-:-:S04]  /*4840*/  FADD.FTZ R226, R7, R226 ;  /* 0x000000e207e27221 */ /* 0x000fc80000010000 */
[----:B------:R-:W-:-:S07]  /*4850*/  @P1 FADD.FTZ R226, R162, R226 ;  /* 0x000000e2a2e21221 */ /* 0x000fce0000010000 */
.L_x_21514:
[----:B------:R-:W-:Y:S01]  /*4860*/  SHF.L.U32 R227, R4, 0x10, RZ ;  /* 0x0000001004e37819 */ /* 0x000fe200000006ff */
[----:B------:R-:W-:Y:S06]  /*4870*/  @P2 BRA `(.L_x_21515) ;  /* 0x00000000000c2947 */ /* 0x000fec0003800000 */
[----:B------:R-:W-:Y:S05]  /*4880*/  @!P1 BRA `(.L_x_21516) ;  /* 0x0000000000189947 */ /* 0x000fea0003800000 */
[----:B-----5:R-:W-:Y:S01]  /*4890*/  FADD.FTZ R227, R163, R227 ;  /* 0x000000e3a3e37221 */ /* 0x020fe20000010000 */
[----:B------:R-:W-:Y:S06]  /*48a0*/  BRA `(.L_x_21516) ;  /* 0x0000000000107947 */ /* 0x000fec0003800000 */
.L_x_21515:
[----:B-----5:R-:W-:-:S04]  /*48b0*/  PRMT R4, R155, 0x7632, R4 ;  /* 0x000076329b047816 */ /* 0x020fc80000000004 */
[----:B------:R-:W-:-:S05]  /*48c0*/  SHF.L.U32 R4, R4, 0x10, RZ ;  /* 0x0000001004047819 */ /* 0x000fca00000006ff */
[----:B------:R-:W-:-:S04]  /*48d0*/  FADD.FTZ R227, R4, R227 ;  /* 0x000000e304e37221 */ /* 0x000fc80000010000 */
[----:B------:R-:W-:-:S07]  /*48e0*/  @P1 FADD.FTZ R227, R163, R227 ;  /* 0x000000e3a3e31221 */ /* 0x000fce0000010000 */
.L_x_21516:
[----:B---34-:R-:W-:-:S04]  /*48f0*/  LEA R228, P1, R3, UR12, 0x5 ;  /* 0x0000000c03e47c11 */ /* 0x018fc8000f8228ff */
[----:B------:R-:W-:-:S05]  /*4900*/  LEA.HI.X R229, R3, UR13, RZ, 0x5, P1 ;  /* 0x0000000d03e57c11 */ /* 0x000fca00088f2cff */
[----:B------:R0:W-:Y:S04]  /*4910*/  STG.E.128 desc[UR4][R228.64], R220 ;  /* 0x000000dce4007986 */ /* 0x0001e8000c101d04 */
[----:B------:R0:W-:Y:S02]  /*4920*/  STG.E.128 desc[UR4][R228.64+0x10], R224 ;  /* 0x000010e0e4007986 */ /* 0x0001e4000c101d04 */
.L_x_21500:
[----:B------:R-:W-:Y:S05]  /*4930*/  BSYNC B0 ;  /* 0x0000000000007941 */ /* 0x000fea0003800000 */
.L_x_21499:
[----:B------:R-:W-:Y:S01]  /*4940*/  FADD.FTZ R3, RZ, R164 ;  /* 0x000000a4ff037221 */ /* 0x000fe20000010000 */
[----:B------:R-:W-:Y:S01]  /*4950*/  ISETP.GT.U32.AND P1, PT, R0, 0x3f, PT ;  /* 0x0000003f0000780c */ /* 0x000fe20003f24070 */
[----:B------:R-:W-:Y:S01]  /*4960*/  UMOV UR6, 0xffffffff ;  /* 0xffffffff00067882 */ /* 0x000fe20000000000 */
[----:B------:R-:W-:Y:S01]  /*4970*/  LOP3.LUT R2, R2, 0xfffffffb, RZ, 0xc0, !PT ;  /* 0xfffffffb02027812 */ /* 0x000fe200078ec0ff */
[----:B------:R-:W-:Y:S01]  /*4980*/  FADD.FTZ R3, R165, R3 ;  /* 0x00000003a5037221 */ /* 0x000fe20000010000 */
[C---:B------:R-:W-:Y:S02]  /*4990*/  ISETP.GT.U32.AND P2, PT, R0.reuse, 0xbf, PT ;  /* 0x000000bf0000780c */ /* 0x040fe40003f44070 */
[----:B------:R-:W-:Y:S01]  /*49a0*/  ISETP.GT.U32.AND P3, PT, R0, 0xdf, PT ;  /* 0x000000df0000780c */ /* 0x000fe20003f64070 */
        /* <DEDUP_REMOVED lines=104> */
[----:B--234-:R-:W-:Y:S01]  /*5030*/  FSEL R229, R3, RZ, P0 ;  /* 0x000000ff03e57208 */ /* 0x01cfe20000000000 */
        /* <DEDUP_REMOVED lines=122> */
.L_x_21546:
[----:B-1----:R-:W-:Y:S01]  /*57e0*/  FADD.FTZ R3, R229, R3 ;  /* 0x00000003e5037221 */ /* 0x002fe20000010000 */
[----:B------:R-:W-:Y:S01]  /*57f0*/  FMUL.FTZ R7, R4, R4 ;  /* 0x0000000404077220 */ /* 0x000fe20000410000 */
[----:B0-----:R-:W0:Y:S01]  /*5800*/  @!P5 LDC.64 R228, c[0x0][0x250] ;  /* 0x00009400ffe4db82 */ /* 0x001e220000000a00 */
[----:B------:R-:W-:Y:S01]  /*5810*/  LOP3.LUT P1, RZ, R2, 0x8, RZ, 0xc0, !PT ;  /* 0x0000000802ff7812 */ /* 0x000fe2000782c0ff */
[----:B------:R-:W-:Y:S01]  /*5820*/  FFMA.FTZ R3, R3, R231, UR7 ;  /* 0x0000000703037e23 */ /* 0x000fe200080100e7 */
[----:B------:R-:W-:Y:S02]  /*5830*/  BSSY B0, `(.L_x_21518) ;  /* 0x0000050000007945 */ /* 0x000fe40003800000 */
[----:B------:R-:W-:-:S05]  /*5840*/  FSEL R7, R7, RZ, P1 ;  /* 0x000000ff07077208 */ /* 0x000fca0000800000 */
[----:B------:R-:W-:-:S06]  /*5850*/  FADD.FTZ R3, R3, R7 ;  /* 0x0000000703037221 */ /* 0x000fcc0000010000 */
[----:B------:R-:W1:Y:S01]  /*5860*/  MUFU.RSQ R3, R3 ;  /* 0x0000000300037308 */ /* 0x000e620000001400 */
[----:B0-----:R-:W-:-:S05]  /*5870*/  @!P5 IMAD.WIDE R228, R6, 0x4, R228 ;  /* 0x0000000406e4d825 */ /* 0x001fca00078e02e4 */
[----:B------:R0:W-:Y:S02]  /*5880*/  @!P5 STG.E desc[UR4][R228.64], R4 ;  /* 0x00000004e400d986 */ /* 0x0001e4000c101904 */
[----:B0-----:R-:W0:Y:S02]  /*5890*/  @!P5 LDC.64 R228, c[0x0][0x258] ;  /* 0x00009600ffe4db82 */ /* 0x001e240000000a00 */
[----:B0-----:R-:W-:-:S05]  /*58a0*/  @!P5 IMAD.WIDE R228, R6, 0x4, R228 ;  /* 0x0000000406e4d825 */ /* 0x001fca00078e02e4 */
[----:B-1----:R0:W-:Y:S01]  /*58b0*/  @!P5 STG.E desc[UR4][R228.64], R3 ;  /* 0x00000003e400d986 */ /* 0x0021e2000c101904 */
[----:B------:R-:W-:Y:S05]  /*58c0*/  @!P0 BRA `(.L_x_21519) ;  /* 0x0000000400188947 */ /* 0x000fea0003800000 */
[----:B------:R-:W2:Y:S04]  /*58d0*/  LDL R231, [R1+0x170] ;  /* 0x0001700001e77983 */ /* 0x000ea80000100800 */
[----:B------:R-:W3:Y:S04]  /*58e0*/  LDL R230, [R1+0x174] ;  /* 0x0001740001e67983 */ /* 0x000ee80000100800 */
[----:B------:R1:W-:Y:S04]  /*58f0*/  STL [R1+0x18c], R2 ;  /* 0x00018c0201007387 */ /* 0x0003e80000100800 */
[----:B------:R-:W4:Y:S01]  /*5900*/  LDL R234, [R1+0x154] ;  /* 0x0001540001ea7983 */ /* 0x000f220000100800 */
[----:B------:R-:W-:-:S03]  /*5910*/  FSEL R7, R4, RZ, !P1 ;  /* 0x000000ff04077208 */ /* 0x000fc60004800000 */
[----:B------:R-:W4:Y:S04]  /*5920*/  LDL R233, [R1+0x17c] ;  /* 0x00017c0001e97983 */ /* 0x000f280000100800 */
[----:B-1----:R-:W4:Y:S01]  /*5930*/  LDL R2, [R1+0x150] ;  /* 0x0001500001027983 */ /* 0x002f220000100800 */
[--C-:B0-----:R-:W-:Y:S01]  /*5940*/  FADD.FTZ R228, R164, -R7.reuse ;  /* 0x80000007a4e47221 */ /* 0x101fe20000010000 */
[----:B------:R-:W-:-:S03]  /*5950*/  FADD.FTZ R229, R165, -R7 ;  /* 0x80000007a5e57221 */ /* 0x000fc60000010000 */
[C---:B------:R-:W-:Y:S01]  /*5960*/  FMUL.FTZ R232, R3.reuse, R228 ;  /* 0x000000e403e87220 */ /* 0x040fe20000410000 */
[----:B------:R-:W-:Y:S01]  /*5970*/  FMUL.FTZ R229, R3, R229 ;  /* 0x000000e503e57220 */ /* 0x000fe20000410000 */
[----:B------:R0:W-:Y:S04]  /*5980*/  STL [R1+0x188], R0 ;  /* 0x0001880001007387 */ /* 0x0001e80000100800 */
[----:B------:R-:W4:Y:S04]  /*5990*/  LDL R235, [R1+0x164] ;  /* 0x0001640001eb7983 */ /* 0x000f280000100800 */
[----:B------:R-:W4:Y:S04]  /*59a0*/  LDL R252, [R1+0x144] ;  /* 0x0001440001fc7983 */ /* 0x000f280000100800 */
[----:B0-----:R-:W4:Y:S04]  /*59b0*/  LDL R0, [R1+0x140] ;  /* 0x0001400001007983 */ /* 0x001f280000100800 */
[----:B-----5:R0:W-:Y:S04]  /*59c0*/  STL.64 [R1+0x180], R24 ;  /* 0x0001801801007387 */ /* 0x0201e80000100a00 */
[----:B0-----:R-:W4:Y:S04]  /*59d0*/  LDL R24, [R1+0x158] ;  /* 0x0001580001187983 */ /* 0x001f280000100800 */
        /* <DEDUP_REMOVED lines=13> */
[----:B------:R-:W-:Y:S01]  /*5ab0*/  F2FP.BF16.F32.PACK_AB R232, R234, R232 ;  /* 0x000000e8eae8723e */ /* 0x000fe200000010ff */
[----:B------:R-:W-:Y:S02]  /*5ac0*/  FFMA.FTZ R231, R25, R231, R19 ;  /* 0x000000e719e77223 */ /* 0x000fe40000010013 */
[----:B------:R-:W3:Y:S01]  /*5ad0*/  LDL R25, [R1+0x168] ;  /* 0x0001680001197983 */ /* 0x000ee20000100800 */
[-C--:B--2---:R-:W-:Y:S01]  /*5ae0*/  FFMA.FTZ R229, R229, R230.reuse, R10 ;  /* 0x000000e6e5e57223 */ /* 0x084fe2000001000a */
[----:B------:R-:W-:Y:S02]  /*5af0*/  FFMA.FTZ R230, R24, R230, R18 ;  /* 0x000000e618e67223 */ /* 0x000fe40000010012 */
[----:B------:R-:W2:Y:S02]  /*5b00*/  LDL R24, [R1+0x16c] ;  /* 0x00016c0001187983 */ /* 0x000ea40000100800 */
[----:B------:R-:W-:-:S02]  /*5b10*/  F2FP.BF16.F32.PACK_AB R229, R233, R229 ;  /* 0x000000e5e9e5723e */ /* 0x000fc400000010ff */
[----:B------:R-:W-:Y:S01]  /*5b20*/  F2FP.BF16.F32.PACK_AB R233, R231, R230 ;  /* 0x000000e6e7e9723e */ /* 0x000fe200000010ff */
[----:B------:R-:W-:-:S04]  /*5b30*/  FADD.FTZ R230, R169, -R7 ;  /* 0x80000007a9e67221 */ /* 0x000fc80000010000 */
[----:B------:R-:W-:Y:S02]  /*5b40*/  FMUL.FTZ R234, R3, R230 ;  /* 0x000000e603ea7220 */ /* 0x000fe40000410000 */
[----:B------:R-:W4:Y:S01]  /*5b50*/  LDL R230, [R1+0x160] ;  /* 0x0001600001e67983 */ /* 0x000f220000100800 */
[----:B------:R-:W-:-:S04]  /*5b60*/  FADD.FTZ R231, R168, -R7 ;  /* 0x80000007a8e77221 */ /* 0x000fc80000010000 */
[----:B------:R-:W-:Y:S01]  /*5b70*/  FMUL.FTZ R231, R3, R231 ;  /* 0x000000e703e77220 */ /* 0x000fe20000410000 */
[-C--:B------:R-:W-:Y:S01]  /*5b80*/  FFMA.FTZ R235, R235, R234.reuse, R13 ;  /* 0x000000eaebeb7223 */ /* 0x080fe2000001000d */
[----:B------:R-:W-:Y:S02]  /*5b90*/  FFMA.FTZ R234, R252, R234, R21 ;  /* 0x000000eafcea7223 */ /* 0x000fe40000010015 */
[-C--:B----4-:R-:W-:Y:S01]  /*5ba0*/  FFMA.FTZ R230, R230, R231.reuse, R12 ;  /* 0x000000e7e6e67223 */ /* 0x090fe2000001000c */
[----:B------:R-:W-:Y:S02]  /*5bb0*/  FFMA.FTZ R231, R0, R231, R20 ;  /* 0x000000e700e77223 */ /* 0x000fe40000010014 */
[----:B------:R1:W5:Y:S03]  /*5bc0*/  LDL.LU R0, [R1+0x188] ;  /* 0x0001880001007983 */ /* 0x0003660000300800 */
[----:B------:R-:W-:Y:S01]  /*5bd0*/  F2FP.BF16.F32.PACK_AB R234, R234, R231 ;  /* 0x000000e7eaea723e */ /* 0x000fe200000010ff */
[--C-:B------:R-:W-:Y:S01]  /*5be0*/  FADD.FTZ R231, R170, -R7.reuse ;  /* 0x80000007aae77221 */ /* 0x100fe20000010000 */
[----:B------:R-:W-:Y:S01]  /*5bf0*/  FADD.FTZ R7, R171, -R7 ;  /* 0x80000007ab077221 */ /* 0x000fe20000010000 */
[----:B------:R-:W-:-:S02]  /*5c00*/  F2FP.BF16.F32.PACK_AB R230, R235, R230 ;  /* 0x000000e6ebe6723e */ /* 0x000fc400000010ff */
[C---:B------:R-:W-:Y:S01]  /*5c10*/  FMUL.FTZ R235, R3.reuse, R231 ;  /* 0x000000e703eb7220 */ /* 0x040fe20000410000 */
[----:B------:R-:W-:-:S03]  /*5c20*/  FMUL.FTZ R7, R3, R7 ;  /* 0x0000000703077220 */ /* 0x000fc60000410000 */
[----:B---3--:R-:W-:Y:S01]  /*5c30*/  FFMA.FTZ R231, R25, R235, R14 ;  /* 0x000000eb19e77223 */ /* 0x008fe2000001000e */
[----:B--2---:R-:W-:Y:S02]  /*5c40*/  FFMA.FTZ R252, R24, R7, R15 ;  /* 0x0000000718fc7223 */ /* 0x004fe4000001000f */
[----:B------:R-:W0:Y:S03]  /*5c50*/  LDC.64 R24, c[0x0][0x2b8] ;  /* 0x0000ae00ff187b82 */ /* 0x000e260000000a00 */
[----:B------:R-:W-:Y:S02]  /*5c60*/  F2FP.BF16.F32.PACK_AB R231, R252, R231 ;  /* 0x000000e7fce7723e */ /* 0x000fe400000010ff */
[----:B------:R-:W2:Y:S01]  /*5c70*/  LDL R252, [R1+0x14c] ;  /* 0x00014c0001fc7983 */ /* 0x000ea20000100800 */
[----:B0-----:R-:W-:-:S05]  /*5c80*/  IMAD.WIDE.U32 R24, R5, 0x10, R24 ;  /* 0x0000001005187825 */ /* 0x001fca00078e0018 */
[----:B------:R0:W-:Y:S04]  /*5c90*/  STG.E.128 desc[UR4][R24.64], R228 ;  /* 0x000000e418007986 */ /* 0x0001e8000c101d04 */
[----:B0-----:R1:W5:Y:S01]  /*5ca0*/  LDL.LU.64 R24, [R1+0x180] ;  /* 0x0001800001187983 */ /* 0x0013620000300a00 */
[----:B------:R-:W0:Y:S03]  /*5cb0*/  LDC.64 R230, c[0x0][0x2c0] ;  /* 0x0000b000ffe67b82 */ /* 0x000e260000000a00 */
[----:B------:R-:W3:Y:S01]  /*5cc0*/  LDL R229, [R1+0x148] ;  /* 0x0001480001e57983 */ /* 0x000ee20000100800 */
[----:B--2---:R-:W-:Y:S01]  /*5cd0*/  FFMA.FTZ R7, R252, R7, R23 ;  /* 0x00000007fc077223 */ /* 0x004fe20000010017 */
[----:B---3--:R-:W-:-:S05]  /*5ce0*/  FFMA.FTZ R228, R229, R235, R22 ;  /* 0x000000ebe5e47223 */ /* 0x008fca0000010016 */
[----:B------:R-:W-:Y:S01]  /*5cf0*/  F2FP.BF16.F32.PACK_AB R235, R7, R228 ;  /* 0x000000e407eb723e */ /* 0x000fe200000010ff */
[----:B0-----:R-:W-:-:S05]  /*5d00*/  IMAD.WIDE.U32 R228, R5, 0x10, R230 ;  /* 0x0000001005e47825 */ /* 0x001fca00078e00e6 */
[----:B------:R1:W-:Y:S01]  /*5d10*/  STG.E.128 desc[UR4][R228.64], R232 ;  /* 0x000000e8e4007986 */ /* 0x0003e2000c101d04 */
[----:B------:R-:W-:-:S07]  /*5d20*/  IADD3 R5, R5, 0x20, RZ ;  /* 0x0000002005057810 */ /* 0x000fce0007ffe0ff */
.L_x_21519:
[----:B------:R-:W-:Y:S05]  /*5d30*/  BSYNC B0 ;  /* 0x0000000000007941 */ /* 0x000fea0003800000 */
.L_x_21518:
[----:B-----5:R-:W-:Y:S01]  /*5d40*/  ISETP.GE.U32.AND P2, PT, R0, 0x40, PT ;  /* 0x000000400000780c */ /* 0x020fe20003f46070 */
[----:B------:R-:W-:-:S12]  /*5d50*/  BSSY B0, `(.L_x_21520) ;  /* 0x0000048000007945 */ /* 0x000fd80003800000 */
[----:B------:R-:W-:Y:S05]  /*5d60*/  @!P2 BRA `(.L_x_21521) ;  /* 0x000000040018a947 */ /* 0x000fea0003800000 */
[----:B------:R-:W2:Y:S04]  /*5d70*/  LDL R231, [R1+0x30] ;  /* 0x0000300001e77983 */ /* 0x000ea80000100800 */
[----:B------:R-:W3:Y:S04]  /*5d80*/  LDL R230, [R1+0x34] ;  /* 0x0000340001e67983 */ /* 0x000ee80000100800 */
[----:B------:R4:W-:Y:S04]  /*5d90*/  STL [R1+0x18c], R2 ;  /* 0x00018c0201007387 */ /* 0x0009e80000100800 */
[----:B-1----:R-:W3:Y:S01]  /*5da0*/  LDL R234, [R1+0x134] ;  /* 0x0001340001ea7983 */ /* 0x002ee20000100800 */
[----:B------:R-:W-:-:S03]  /*5db0*/  FSEL R7, R4, RZ, !P1 ;  /* 0x000000ff04077208 */ /* 0x000fc60004800000 */
[----:B------:R-:W3:Y:S04]  /*5dc0*/  LDL R233, [R1+0x3c] ;  /* 0x00003c0001e97983 */ /* 0x000ee80000100800 */
[----:B----4-:R-:W4:Y:S01]  /*5dd0*/  LDL R2, [R1+0x130] ;  /* 0x0001300001027983 */ /* 0x010f220000100800 */
        /* <DEDUP_REMOVED lines=8> */
[----:B------:R0:W-:Y:S04]  /*5e60*/  STL.64 [R1+0x180], R8 ;  /* 0x0001800801007387 */ /* 0x0001e80000100a00 */
[----:B0-----:R-:W4:Y:S04]  /*5e70*/  LDL R8, [R1+0x138] ;  /* 0x0001380001087983 */ /* 0x001f280000100800 */
[----:B------:R-:W4:Y:S01]  /*5e80*/  LDL R9, [R1+0x13c] ;  /* 0x00013c0001097983 */ /* 0x000f220000100800 */
[-C--:B--2---:R-:W-:Y:S01]  /*5e90*/  FFMA.FTZ R228, R231, R232.reuse, R24 ;  /* 0x000000e8e7e47223 */ /* 0x084fe20000010018 */
        /* <DEDUP_REMOVED lines=13> */
[----:B------:R-:W4:Y:S01]  /*5f70*/  LDL R9, [R1+0x28] ;  /* 0x0000280001097983 */ /* 0x000f220000100800 */
[-C--:B---3--:R-:W-:Y:S01]  /*5f80*/  FFMA.FTZ R229, R229, R230.reuse, R26 ;  /* 0x000000e6e5e57223 */ /* 0x088fe2000001001a */
[----:B------:R-:W-:Y:S02]  /*5f90*/  FFMA.FTZ R230, R8, R230, R34 ;  /* 0x000000e608e67223 */ /* 0x000fe40000010022 */
[----:B------:R-:W3:Y:S02]  /*5fa0*/  LDL R8, [R1+0x2c] ;  /* 0x00002c0001087983 */ /* 0x000ee40000100800 */
[----:B------:R-:W-:-:S02]  /*5fb0*/  F2FP.BF16.F32.PACK_AB R229, R233, R229 ;  /* 0x000000e5e9e5723e */ /* 0x000fc400000010ff */
[----:B------:R-:W-:Y:S01]  /*5fc0*/  F2FP.BF16.F32.PACK_AB R233, R231, R230 ;  /* 0x000000e6e7e9723e */ /* 0x000fe200000010ff */
[----:B------:R-:W-:-:S04]  /*5fd0*/  FADD.FTZ R230, R177, -R7 ;  /* 0x80000007b1e67221 */ /* 0x000fc80000010000 */
[----:B------:R-:W-:Y:S02]  /*5fe0*/  FMUL.FTZ R234, R3, R230 ;  /* 0x000000e603ea7220 */ /* 0x000fe40000410000 */
[----:B------:R-:W2:Y:S01]  /*5ff0*/  LDL R230, [R1+0x20] ;  /* 0x0000200001e67983 */ /* 0x000ea20000100800 */
[----:B------:R-:W-:-:S04]  /*6000*/  FADD.FTZ R231, R176, -R7 ;  /* 0x80000007b0e77221 */ /* 0x000fc80000010000 */
[----:B------:R-:W-:Y:S01]  /*6010*/  FMUL.FTZ R231, R3, R231 ;  /* 0x000000e703e77220 */ /* 0x000fe20000410000 */
[-C--:B------:R-:W-:Y:S01]  /*6020*/  FFMA.FTZ R235, R235, R234.reuse, R29 ;  /* 0x000000eaebeb7223 */ /* 0x080fe2000001001d */
[----:B------:R-:W-:Y:S02]  /*6030*/  FFMA.FTZ R234, R252, R234, R37 ;  /* 0x000000eafcea7223 */ /* 0x000fe40000010025 */
[-C--:B--2---:R-:W-:Y:S01]  /*6040*/  FFMA.FTZ R230, R230, R231.reuse, R28 ;  /* 0x000000e7e6e67223 */ /* 0x084fe2000001001c */
        /* <DEDUP_REMOVED lines=8> */
[----:B----4-:R-:W-:Y:S01]  /*60d0*/  FFMA.FTZ R231, R9, R235, R30 ;  /* 0x000000eb09e77223 */ /* 0x010fe2000001001e */
[----:B---3--:R-:W-:Y:S02]  /*60e0*/  FFMA.FTZ R252, R8, R7, R31 ;  /* 0x0000000708fc7223 */ /* 0x008fe4000001001f */
[----:B------:R-:W0:Y:S03]  /*60f0*/  LDC.64 R8, c[0x0][0x2b8] ;  /* 0x0000ae00ff087b82 */ /* 0x000e260000000a00 */
[----:B------:R-:W-:Y:S02]  /*6100*/  F2FP.BF16.F32.PACK_AB R231, R252, R231 ;  /* 0x000000e7fce7723e */ /* 0x000fe400000010ff */
[----:B------:R-:W3:Y:S01]  /*6110*/  LDL R252, [R1+0x12c] ;  /* 0x00012c0001fc7983 */ /* 0x000ee20000100800 */
[----:B0-----:R-:W-:-:S05]  /*6120*/  IMAD.WIDE.U32 R8, R5, 0x10, R8 ;  /* 0x0000001005087825 */ /* 0x001fca00078e0008 */
[----:B------:R0:W-:Y:S04]  /*6130*/  STG.E.128 desc[UR4][R8.64], R228 ;  /* 0x000000e408007986 */ /* 0x0001e8000c101d04 */
[----:B0-----:R2:W5:Y:S01]  /*6140*/  LDL.LU.64 R8, [R1+0x180] ;  /* 0x0001800001087983 */ /* 0x0015620000300a00 */
[----:B------:R-:W0:Y:S03]  /*6150*/  LDC.64 R230, c[0x0][0x2c0] ;  /* 0x0000b000ffe67b82 */ /* 0x000e260000000a00 */
[----:B------:R-:W4:Y:S01]  /*6160*/  LDL R229, [R1+0x128] ;  /* 0x0001280001e57983 */ /* 0x000f220000100800 */
[----:B---3--:R-:W-:Y:S01]  /*6170*/  FFMA.FTZ R7, R252, R7, R39 ;  /* 0x00000007fc077223 */ /* 0x008fe20000010027 */
[----:B----4-:R-:W-:-:S05]  /*6180*/  FFMA.FTZ R228, R229, R235, R38 ;  /* 0x000000ebe5e47223 */ /* 0x010fca0000010026 */
[----:B------:R-:W-:Y:S01]  /*6190*/  F2FP.BF16.F32.PACK_AB R235, R7, R228 ;  /* 0x000000e407eb723e */ /* 0x000fe200000010ff */
[----:B0-----:R-:W-:-:S05]  /*61a0*/  IMAD.WIDE.U32 R228, R5, 0x10, R230 ;  /* 0x0000001005e47825 */ /* 0x001fca00078e00e6 */
[----:B------:R2:W-:Y:S01]  /*61b0*/  STG.E.128 desc[UR4][R228.64], R232 ;  /* 0x000000e8e4007986 */ /* 0x0005e2000c101d04 */
[----:B------:R-:W-:-:S07]  /*61c0*/  IADD3 R5, R5, 0x20, RZ ;  /* 0x0000002005057810 */ /* 0x000fce0007ffe0ff */
.L_x_21521:
[----:B------:R-:W-:Y:S05]  /*61d0*/  BSYNC B0 ;  /* 0x0000000000007941 */ /* 0x000fea0003800000 */
.L_x_21520:
[----:B-----5:R-:W-:Y:S01]  /*61e0*/  ISETP.GE.U32.AND P2, PT, R0, 0x60, PT ;  /* 0x000000600000780c */ /* 0x020fe20003f46070 */
[----:B------:R-:W-:-:S12]  /*61f0*/  BSSY B0, `(.L_x_21522) ;  /* 0x0000048000007945 */ /* 0x000fd80003800000 */
[----:B------:R-:W-:Y:S05]  /*6200*/  @!P2 BRA `(.L_x_21523) ;  /* 0x000000040018a947 */ /* 0x000fea0003800000 */
[----:B------:R-:W3:Y:S04]  /*6210*/  LDL R231, [R1+0x10] ;  /* 0x0000100001e77983 */ /* 0x000ee80000100800 */
[----:B------:R-:W4:Y:S04]  /*6220*/  LDL R230, [R1+0x14] ;  /* 0x0000140001e67983 */ /* 0x000f280000100800 */
[----:B------:R0:W-:Y:S04]  /*6230*/  STL [R1+0x18c], R2 ;  /* 0x00018c0201007387 */ /* 0x0001e80000100800 */
[----:B-12---:R-:W2:Y:S01]  /*6240*/  LDL R234, [R1+0x114] ;  /* 0x0001140001ea7983 */ /* 0x006ea20000100800 */
[----:B------:R-:W-:-:S03]  /*6250*/  FSEL R7, R4, RZ, !P1 ;  /* 0x000000ff04077208 */ /* 0x000fc60004800000 */
[----:B------:R-:W2:Y:S04]  /*6260*/  LDL R233, [R1+0x1c] ;  /* 0x00001c0001e97983 */ /* 0x000ea80000100800 */
[----:B0-----:R-:W2:Y:S01]  /*6270*/  LDL R2, [R1+0x110] ;  /* 0x0001100001027983 */ /* 0x001ea20000100800 */
[--C-:B------:R-:W-:Y:S01]  /*6280*/  FADD.FTZ R228, R180, -R7.reuse ;  /* 0x80000007b4e47221 */ /* 0x100fe20000010000 */
[----:B------:R-:W-:-:S03]  /*6290*/  FADD.FTZ R229, R181, -R7 ;  /* 0x80000007b5e57221 */ /* 0x000fc60000010000 */
[C---:B------:R-:W-:Y:S01]  /*62a0*/  FMUL.FTZ R232, R3.reuse, R228 ;  /* 0x000000e403e87220 */ /* 0x040fe20000410000 */
[----:B------:R-:W-:Y:S01]  /*62b0*/  FMUL.FTZ R229, R3, R229 ;  /* 0x000000e503e57220 */ /* 0x000fe20000410000 */
[----:B------:R0:W-:Y:S04]  /*62c0*/  STL [R1+0x188], R0 ;  /* 0x0001880001007387 */ /* 0x0001e80000100800 */
[----:B------:R-:W2:Y:S04]  /*62d0*/  LDL R235, [R1+0x4] ;  /* 0x0000040001eb7983 */ /* 0x000ea80000100800 */
[----:B------:R-:W2:Y:S04]  /*62e0*/  LDL R252, [R1+0x104] ;  /* 0x0001040001fc7983 */ /* 0x000ea80000100800 */
[----:B0-----:R-:W2:Y:S04]  /*62f0*/  LDL R0, [R1+0x100] ;  /* 0x0001000001007983 */ /* 0x001ea80000100800 */
[----:B------:R0:W-:Y:S04]  /*6300*/  STL.64 [R1+0x180], R8 ;  /* 0x0001800801007387 */ /* 0x0001e80000100a00 */
[----:B0-----:R-:W2:Y:S04]  /*6310*/  LDL R8, [R1+0x118] ;  /* 0x0001180001087983 */ /* 0x001ea80000100800 */
[----:B------:R-:W2:Y:S01]  /*6320*/  LDL R9, [R1+0x11c] ;  /* 0x00011c0001097983 */ /* 0x000ea20000100800 */
[-C--:B---3--:R-:W-:Y:S01]  /*6330*/  FFMA.FTZ R228, R231, R232.reuse, R40 ;  /* 0x000000e8e7e47223 */ /* 0x088fe20000010028 */
[-C--:B----4-:R-:W-:Y:S01]  /*6340*/  FFMA.FTZ R230, R230, R229.reuse, R41 ;  /* 0x000000e5e6e67223 */ /* 0x090fe20000010029 */
[----:B--2---:R-:W-:Y:S01]  /*6350*/  FFMA.FTZ R234, R234, R229, R49 ;  /* 0x000000e5eaea7223 */ /* 0x004fe20000010031 */
        /* <DEDUP_REMOVED lines=12> */
[-C--:B--2---:R-:W-:Y:S01]  /*6420*/  FFMA.FTZ R229, R229, R230.reuse, R42 ;  /* 0x000000e6e5e57223 */ /* 0x084fe2000001002a */
[----:B------:R-:W-:Y:S02]  /*6430*/  FFMA.FTZ R230, R8, R230, R50 ;  /* 0x000000e608e67223 */ /* 0x000fe40000010032 */
[----:B------:R-:W2:Y:S02]  /*6440*/  LDL R8, [R1+0xc] ;  /* 0x00000c0001087983 */ /* 0x000ea40000100800 */
[----:B------:R-:W-:-:S02]  /*6450*/  F2FP.BF16.F32.PACK_AB R229, R233, R229 ;  /* 0x000000e5e9e5723e */ /* 0x000fc400000010ff */
[----:B------:R-:W-:Y:S01]  /*6460*/  F2FP.BF16.F32.PACK_AB R233, R231, R230 ;  /* 0x000000e6e7e9723e */ /* 0x000fe200000010ff */
[----:B------:R-:W-:-:S04]  /*6470*/  FADD.FTZ R230, R185, -R7 ;  /* 0x80000007b9e67221 */ /* 0x000fc80000010000 */
[----:B------:R-:W-:Y:S02]  /*6480*/  FMUL.FTZ R234, R3, R230 ;  /* 0x000000e603ea7220 */ /* 0x000fe40000410000 */
[----:B------:R-:W3:Y:S01]  /*6490*/  LDL R230, [R1] ;  /* 0x0000000001e67983 */ /* 0x000ee20000100800 */
[----:B------:R-:W-:-:S04]  /*64a0*/  FADD.FTZ R231, R184, -R7 ;  /* 0x80000007b8e77221 */ /* 0x000fc80000010000 */
[----:B------:R-:W-:Y:S01]  /*64b0*/  FMUL.FTZ R231, R3, R231 ;  /* 0x000000e703e77220 */ /* 0x000fe20000410000 */
[-C--:B------:R-:W-:Y:S01]  /*64c0*/  FFMA.FTZ R235, R235, R234.reuse, R45 ;  /* 0x000000eaebeb7223 */ /* 0x080fe2000001002d */
[----:B------:R-:W-:Y:S02]  /*64d0*/  FFMA.FTZ R234, R252, R234, R53 ;  /* 0x000000eafcea7223 */ /* 0x000fe40000010035 */
[-C--:B---3--:R-:W-:Y:S01]  /*64e0*/  FFMA.FTZ R230, R230, R231.reuse, R44 ;  /* 0x000000e7e6e67223 */ /* 0x088fe2000001002c */
        /* <DEDUP_REMOVED lines=17> */
[----:B------:R-:W4:Y:S01]  /*6600*/  LDL R229, [R1+0x108] ;  /* 0x0001080001e57983 */ /* 0x000f220000100800 */
[----:B--2---:R-:W-:Y:S01]  /*6610*/  FFMA.FTZ R7, R252, R7, R55 ;  /* 0x00000007fc077223 */ /* 0x004fe20000010037 */
[----:B----4-:R-:W-:-:S05]  /*6620*/  FFMA.FTZ R228, R229, R235, R54 ;  /* 0x000000ebe5e47223 */ /* 0x010fca0000010036 */
[----:B------:R-:W-:Y:S01]  /*6630*/  F2FP.BF16.F32.PACK_AB R235, R7, R228 ;  /* 0x000000e407eb723e */ /* 0x000fe200000010ff */
[----:B0-----:R-:W-:-:S05]  /*6640*/  IMAD.WIDE.U32 R228, R5, 0x10, R230 ;  /* 0x0000001005e47825 */ /* 0x001fca00078e00e6 */
[----:B------:R3:W-:Y:S01]  /*6650*/  STG.E.128 desc[UR4][R228.64], R232 ;  /* 0x000000e8e4007986 */ /* 0x0007e2000c101d04 */
[----:B------:R-:W-:-:S07]  /*6660*/  IADD3 R5, R5, 0x20, RZ ;  /* 0x0000002005057810 */ /* 0x000fce0007ffe0ff */
.L_x_21523:
[----:B------:R-:W-:Y:S05]  /*6670*/  BSYNC B0 ;  /* 0x0000000000007941 */ /* 0x000fea0003800000 */
.L_x_21522:
[----:B-----5:R-:W-:Y:S01]  /*6680*/  ISETP.GE.U32.AND P2, PT, R0, 0x80, PT ;  /* 0x000000800000780c */ /* 0x020fe20003f46070 */
[----:B------:R-:W-:-:S12]  /*6690*/  BSSY B0, `(.L_x_21524) ;  /* 0x000003c000007945 */ /* 0x000fd80003800000 */
[----:B------:R-:W-:Y:S05]  /*66a0*/  @!P2 BRA `(.L_x_21525) ;  /* 0x0000000000e8a947 */ /* 0x000fea0003800000 */
[----:B-123--:R-:W2:Y:S04]  /*66b0*/  LDL R234, [R1+0xf4] ;  /* 0x0000f40001ea7983 */ /* 0x00eea80000100800 */
[----:B------:R-:W3:Y:S04]  /*66c0*/  LDL R233, [R1+0xf8] ;  /* 0x0000f80001e97983 */ /* 0x000ee80000100800 */
[----:B------:R-:W4:Y:S04]  /*66d0*/  LDL R235, [R1+0xe0] ;  /* 0x0000e00001eb7983 */ /* 0x000f280000100800 */
[----:B------:R-:W4:Y:S04]  /*66e0*/  LDL R252, [R1+0xe4] ;  /* 0x0000e40001fc7983 */ /* 0x000f280000100800 */
[----:B------:R1:W-:Y:S04]  /*66f0*/  STL.64 [R1+0x180], R8 ;  /* 0x0001800801007387 */ /* 0x0003e80000100a00 */
[----:B-1----:R-:W4:Y:S04]  /*6700*/  LDL R9, [R1+0xfc] ;  /* 0x0000fc0001097983 */ /* 0x002f280000100800 */
[----:B------:R-:W4:Y:S01]  /*6710*/  LDL R8, [R1+0xf0] ;  /* 0x0000f00001087983 */ /* 0x000f220000100800 */
[----:B------:R-:W-:-:S05]  /*6720*/  FSEL R7, R4, RZ, !P1 ;  /* 0x000000ff04077208 */ /* 0x000fca0004800000 */
[--C-:B0-----:R-:W-:Y:S01]  /*6730*/  FADD.FTZ R228, R188, -R7.reuse ;  /* 0x80000007bce47221 */ /* 0x101fe20000010000 */
[----:B------:R-:W-:-:S03]  /*6740*/  FADD.FTZ R229, R189, -R7 ;  /* 0x80000007bde57221 */ /* 0x000fc60000010000 */
[C---:B------:R-:W-:Y:S01]  /*6750*/  FMUL.FTZ R232, R3.reuse, R228 ;  /* 0x000000e403e87220 */ /* 0x040fe20000410000 */
[----:B------:R-:W-:-:S03]  /*6760*/  FMUL.FTZ R229, R3, R229 ;  /* 0x000000e503e57220 */ /* 0x000fc60000410000 */
[----:B------:R-:W-:Y:S01]  /*6770*/  FFMA.FTZ R228, R248, R232, R56 ;  /* 0x000000e8f8e47223 */ /* 0x000fe20000010038 */
        /* <DEDUP_REMOVED lines=9> */
[----:B------:R-:W-:-:S05]  /*6810*/  FFMA.FTZ R233, R251, R231, R59 ;  /* 0x000000e7fbe97223 */ /* 0x000fca000001003b */
[----:B------:R-:W-:Y:S01]  /*6820*/  F2FP.BF16.F32.PACK_AB R229, R233, R229 ;  /* 0x000000e5e9e5723e */ /* 0x000fe200000010ff */
[----:B----4-:R-:W-:Y:S01]  /*6830*/  FFMA.FTZ R231, R9, R231, R67 ;  /* 0x000000e709e77223 */ /* 0x010fe20000010043 */
[----:B------:R-:W-:-:S04]  /*6840*/  FFMA.FTZ R232, R8, R232, R64 ;  /* 0x000000e808e87223 */ /* 0x000fc80000010040 */
[----:B------:R-:W-:Y:S01]  /*6850*/  F2FP.BF16.F32.PACK_AB R233, R231, R230 ;  /* 0x000000e6e7e9723e */ /* 0x000fe200000010ff */
[--C-:B------:R-:W-:Y:S01]  /*6860*/  FADD.FTZ R231, R192, -R7.reuse ;  /* 0x80000007c0e77221 */ /* 0x100fe20000010000 */
[----:B------:R-:W-:Y:S01]  /*6870*/  FADD.FTZ R230, R193, -R7 ;  /* 0x80000007c1e67221 */ /* 0x000fe20000010000 */
[----:B------:R-:W0:Y:S01]  /*6880*/  LDC.64 R8, c[0x0][0x2b8] ;  /* 0x0000ae00ff087b82 */ /* 0x000e220000000a00 */
[----:B------:R-:W-:Y:S01]  /*6890*/  F2FP.BF16.F32.PACK_AB R232, R234, R232 ;  /* 0x000000e8eae8723e */ /* 0x000fe200000010ff */
[C---:B------:R-:W-:Y:S01]  /*68a0*/  FMUL.FTZ R231, R3.reuse, R231 ;  /* 0x000000e703e77220 */ /* 0x040fe20000410000 */
[----:B------:R-:W-:-:S03]  /*68b0*/  FMUL.FTZ R234, R3, R230 ;  /* 0x000000e603ea7220 */ /* 0x000fc60000410000 */
[-C--:B------:R-:W-:Y:S01]  /*68c0*/  FFMA.FTZ R230, R244, R231.reuse, R60 ;  /* 0x000000e7f4e67223 */ /* 0x080fe2000001003c */
[----:B------:R-:W-:Y:S01]  /*68d0*/  FFMA.FTZ R231, R235, R231, R68 ;  /* 0x000000e7ebe77223 */ /* 0x000fe20000010044 */
[-C--:B------:R-:W-:Y:S01]  /*68e0*/  FFMA.FTZ R235, R245, R234.reuse, R61 ;  /* 0x000000eaf5eb7223 */ /* 0x080fe2000001003d */
[----:B------:R-:W-:-:S05]  /*68f0*/  FFMA.FTZ R234, R252, R234, R69 ;  /* 0x000000eafcea7223 */ /* 0x000fca0000010045 */
[----:B------:R-:W-:Y:S01]  /*6900*/  F2FP.BF16.F32.PACK_AB R234, R234, R231 ;  /* 0x000000e7eaea723e */ /* 0x000fe200000010ff */
[--C-:B------:R-:W-:Y:S01]  /*6910*/  FADD.FTZ R231, R194, -R7.reuse ;  /* 0x80000007c2e77221 */ /* 0x100fe20000010000 */
[----:B------:R-:W-:Y:S01]  /*6920*/  FADD.FTZ R7, R195, -R7 ;  /* 0x80000007c3077221 */ /* 0x000fe20000010000 */
[----:B------:R-:W-:Y:S02]  /*6930*/  F2FP.BF16.F32.PACK_AB R230, R235, R230 ;  /* 0x000000e6ebe6723e */ /* 0x000fe400000010ff */
[C---:B------:R-:W-:Y:S01]  /*6940*/  FMUL.FTZ R235, R3.reuse, R231 ;  /* 0x000000e703eb7220 */ /* 0x040fe20000410000 */
[----:B------:R-:W-:-:S03]  /*6950*/  FMUL.FTZ R7, R3, R7 ;  /* 0x0000000703077220 */ /* 0x000fc60000410000 */
[----:B------:R-:W-:Y:S01]  /*6960*/  FFMA.FTZ R231, R246, R235, R62 ;  /* 0x000000ebf6e77223 */ /* 0x000fe2000001003e */
[----:B------:R-:W-:Y:S01]  /*6970*/  FFMA.FTZ R252, R247, R7, R63 ;  /* 0x00000007f7fc7223 */ /* 0x000fe2000001003f */
[----:B0-----:R-:W-:-:S04]  /*6980*/  IMAD.WIDE.U32 R8, R5, 0x10, R8 ;  /* 0x0000001005087825 */ /* 0x001fc800078e0008 */
[----:B------:R-:W-:Y:S02]  /*6990*/  F2FP.BF16.F32.PACK_AB R231, R252, R231 ;  /* 0x000000e7fce7723e */ /* 0x000fe400000010ff */
[----:B------:R-:W2:Y:S04]  /*69a0*/  LDL R252, [R1+0xec] ;  /* 0x0000ec0001fc7983 */ /* 0x000ea80000100800 */
        /* <DEDUP_REMOVED lines=10> */
.L_x_21525:
[----:B------:R-:W-:Y:S05]  /*6a50*/  BSYNC B0 ;  /* 0x0000000000007941 */ /* 0x000fea0003800000 */
.L_x_21524:
[----:B------:R-:W-:Y:S01]  /*6a60*/  ISETP.GE.U32.AND P2, PT, R0, 0xa0, PT ;  /* 0x000000a00000780c */ /* 0x000fe20003f46070 */
[----:B------:R-:W-:-:S12]  /*6a70*/  BSSY B0, `(.L_x_21526) ;  /* 0x000003c000007945 */ /* 0x000fd80003800000 */
[----:B------:R-:W-:Y:S05]  /*6a80*/  @!P2 BRA `(.L_x_21527) ;  /* 0x0000000000e8a947 */ /* 0x000fea0003800000 */
[----:B-1234-:R-:W2:Y:S04]  /*6a90*/  LDL R234, [R1+0xd4] ;  /* 0x0000d40001ea7983 */ /* 0x01eea80000100800 */
[----:B------:R-:W3:Y:S04]  /*6aa0*/  LDL R233, [R1+0xd8] ;  /* 0x0000d80001e97983 */ /* 0x000ee80000100800 */
[----:B------:R-:W4:Y:S04]  /*6ab0*/  LDL R235, [R1+0xc0] ;  /* 0x0000c00001eb7983 */ /* 0x000f280000100800 */
[----:B------:R-:W4:Y:S04]  /*6ac0*/  LDL R252, [R1+0xc4] ;  /* 0x0000c40001fc7983 */ /* 0x000f280000100800 */
[----:B-----5:R1:W-:Y:S04]  /*6ad0*/  STL.64 [R1+0x180], R8 ;  /* 0x0001800801007387 */ /* 0x0203e80000100a00 */
        /* <DEDUP_REMOVED lines=45> */
[----:B------:R-:W1:Y:S03]  /*6db0*/  LDC.64 R230, c[0x0][0x2c0] ;  /* 0x0000b000ffe67b82 */ /* 0x000e660000000a00 */
[----:B------:R-:W3:Y:S01]  /*6dc0*/  LDL R229, [R1+0xc8] ;  /* 0x0000c80001e57983 */ /* 0x000ee20000100800 */
[----:B--2---:R-:W-:Y:S01]  /*6dd0*/  FFMA.FTZ R7, R252, R7, R87 ;  /* 0x00000007fc077223 */ /* 0x004fe20000010057 */
[----:B---3--:R-:W-:-:S05]  /*6de0*/  FFMA.FTZ R228, R229, R235, R86 ;  /* 0x000000ebe5e47223 */ /* 0x008fca0000010056 */
[----:B------:R-:W-:Y:S01]  /*6df0*/  F2FP.BF16.F32.PACK_AB R235, R7, R228 ;  /* 0x000000e407eb723e */ /* 0x000fe200000010ff */
[----:B-1----:R-:W-:-:S05]  /*6e00*/  IMAD.WIDE.U32 R228, R5, 0x10, R230 ;  /* 0x0000001005e47825 */ /* 0x002fca00078e00e6 */
[----:B------:R0:W-:Y:S01]  /*6e10*/  STG.E.128 desc[UR4][R228.64], R232 ;  /* 0x000000e8e4007986 */ /* 0x0001e2000c101d04 */
[----:B------:R-:W-:-:S07]  /*6e20*/  IADD3 R5, R5, 0x20, RZ ;  /* 0x0000002005057810 */ /* 0x000fce0007ffe0ff */
.L_x_21527:
[----:B------:R-:W-:Y:S05]  /*6e30*/  BSYNC B0 ;  /* 0x0000000000007941 */ /* 0x000fea0003800000 */
.L_x_21526:
[----:B------:R-:W-:Y:S01]  /*6e40*/  ISETP.GE.U32.AND P2, PT, R0, 0xc0, PT ;  /* 0x000000c00000780c */ /* 0x000fe20003f46070 */
[----:B------:R-:W-:-:S12]  /*6e50*/  BSSY B0, `(.L_x_21528) ;  /* 0x000003c000007945 */ /* 0x000fd80003800000 */
[----:B------:R-:W-:Y:S05]  /*6e60*/  @!P2 BRA `(.L_x_21529) ;  /* 0x0000000000e8a947 */ /* 0x000fea0003800000 */
[----:B01234-:R-:W2:Y:S04]  /*6e70*/  LDL R234, [R1+0xb4] ;  /* 0x0000b40001ea7983 */ /* 0x01fea80000100800 */
[----:B------:R-:W3:Y:S04]  /*6e80*/  LDL R233, [R1+0xb8] ;  /* 0x0000b80001e97983 */ /* 0x000ee80000100800 */
[----:B------:R-:W4:Y:S04]  /*6e90*/  LDL R235, [R1+0xa0] ;  /* 0x0000a00001eb7983 */ /* 0x000f280000100800 */
[----:B------:R-:W4:Y:S04]  /*6ea0*/  LDL R252, [R1+0xa4] ;  /* 0x0000a40001fc7983 */ /* 0x000f280000100800 */
[----:B-----5:R0:W-:Y:S04]  /*6eb0*/  STL.64 [R1+0x180], R8 ;  /* 0x0001800801007387 */ /* 0x0201e80000100a00 */
[----:B0-----:R-:W4:Y:S04]  /*6ec0*/  LDL R9, [R1+0xbc] ;  /* 0x0000bc0001097983 */ /* 0x001f280000100800 */
[----:B------:R-:W4:Y:S01]  /*6ed0*/  LDL R8, [R1+0xb0] ;  /* 0x0000b00001087983 */ /* 0x000f220000100800 */
[----:B------:R-:W-:-:S05]  /*6ee0*/  FSEL R7, R4, RZ, !P1 ;  /* 0x000000ff04077208 */ /* 0x000fca0004800000 */
[--C-:B------:R-:W-:Y:S01]  /*6ef0*/  FADD.FTZ R228, R204, -R7.reuse ;  /* 0x80000007cce47221 */ /* 0x100fe20000010000 */
        /* <DEDUP_REMOVED lines=49> */
.L_x_21529:
[----:B------:R-:W-:Y:S05]  /*7210*/  BSYNC B0 ;  /* 0x0000000000007941 */ /* 0x000fea0003800000 */
.L_x_21528:
        /* <DEDUP_REMOVED lines=10> */
[----:B------:R-:W-:-:S04]  /*72c0*/  LOP3.LUT P1, RZ, R2, 0x8, RZ, 0xc0, !PT ;  /* 0x0000000802ff7812 */ /* 0x000fc8000782c0ff */
        /* <DEDUP_REMOVED lines=51> */
.L_x_21531:
[----:B------:R-:W-:Y:S05]  /*7600*/  BSYNC B0 ;  /* 0x0000000000007941 */ /* 0x000fea0003800000 */
.L_x_21530:
[----:B------:R-:W-:Y:S01]  /*7610*/  ISETP.GE.U32.AND P1, PT, R0, 0x100, PT ;  /* 0x000001000000780c */ /* 0x000fe20003f26070 */
[----:B------:R-:W-:-:S12]  /*7620*/  BSSY B0, `(.L_x_21532) ;  /* 0x0000048000007945 */ /* 0x000fd80003800000 */
[----:B------:R-:W-:Y:S05]  /*7630*/  @!P1 BRA `(.L_x_21533) ;  /* 0x0000000400189947 */ /* 0x000fea0003800000 */
[----:B------:R-:W-:Y:S01]  /*7640*/  LOP3.LUT P1, RZ, R2, 0x8, RZ, 0xc0, !PT ;  /* 0x0000000802ff7812 */ /* 0x000fe2000782c0ff */
[----:B-----5:R0:W-:Y:S03]  /*7650*/  STL [R1+0x188], R8 ;  /* 0x0001880801007387 */ /* 0x0201e60000100800 */
[----:B01234-:R-:W-:-:S05]  /*7660*/  FSEL R228, R4, RZ, !P1 ;  /* 0x000000ff04e47208 */ /* 0x01ffca0004800000 */
[--C-:B------:R-:W-:Y:S01]  /*7670*/  FADD.FTZ R229, R226, -R228.reuse ;  /* 0x800000e4e2e57221 */ /* 0x100fe20000010000 */
[--C-:B------:R-:W-:Y:S01]  /*7680*/  FADD.FTZ R230, R225, -R228.reuse ;  /* 0x800000e4e1e67221 */ /* 0x100fe20000010000 */
[--C-:B------:R-:W-:Y:S01]  /*7690*/  FADD.FTZ R231, R224, -R228.reuse ;  /* 0x800000e4e0e77221 */ /* 0x100fe20000010000 */
[----:B------:R-:W2:Y:S01]  /*76a0*/  LDL R8, [R1+0x7c] ;  /* 0x00007c0001087983 */ /* 0x000ea20000100800 */
[C---:B------:R-:W-:Y:S01]  /*76b0*/  FMUL.FTZ R252, R3.reuse, R229 ;  /* 0x000000e503fc7220 */ /* 0x040fe20000410000 */
[C---:B------:R-:W-:Y:S01]  /*76c0*/  FMUL.FTZ R235, R3.reuse, R230 ;  /* 0x000000e603eb7220 */ /* 0x040fe20000410000 */
[--C-:B------:R-:W-:Y:S01]  /*76d0*/  FADD.FTZ R233, R220, -R228.reuse ;  /* 0x800000e4dce97221 */ /* 0x100fe20000010000 */
[----:B------:R0:W-:Y:S01]  /*76e0*/  STL [R1+0x184], R6 ;  /* 0x0001840601007387 */ /* 0x0001e20000100800 */
[----:B------:R-:W-:Y:S01]  /*76f0*/  FMUL.FTZ R234, R3, R231 ;  /* 0x000000e703ea7220 */ /* 0x000fe20000410000 */
[--C-:B------:R-:W-:Y:S01]  /*7700*/  FADD.FTZ R7, R222, -R228.reuse ;  /* 0x800000e4de077221 */ /* 0x100fe20000010000 */
[--C-:B------:R-:W-:Y:S01]  /*7710*/  FADD.FTZ R232, R221, -R228.reuse ;  /* 0x800000e4dde87221 */ /* 0x100fe20000010000 */
[----:B------:R1:W-:Y:S01]  /*7720*/  STL [R1+0x180], R0 ;  /* 0x0001800001007387 */ /* 0x0003e20000100800 */
[--C-:B------:R-:W-:Y:S01]  /*7730*/  FADD.FTZ R4, R223, -R228.reuse ;  /* 0x800000e4df047221 */ /* 0x100fe20000010000 */
[----:B------:R-:W-:-:S02]  /*7740*/  FADD.FTZ R228, R227, -R228 ;  /* 0x800000e4e3e47221 */ /* 0x000fc40000010000 */
[----:B------:R-:W3:Y:S01]  /*7750*/  LDL R229, [R1+0x70] ;  /* 0x0000700001e57983 */ /* 0x000ee20000100800 */
[----:B0-----:R-:W-:-:S03]  /*7760*/  FMUL.FTZ R6, R3, R233 ;  /* 0x000000e903067220 */ /* 0x001fc60000410000 */
[----:B------:R-:W4:Y:S04]  /*7770*/  LDL R230, [R1+0x78] ;  /* 0x0000780001e67983 */ /* 0x000f280000100800 */
[----:B------:R-:W2:Y:S01]  /*7780*/  LDL R231, [R1+0x74] ;  /* 0x0000740001e77983 */ /* 0x000ea20000100800 */
[C---:B------:R-:W-:Y:S01]  /*7790*/  FMUL.FTZ R7, R3.reuse, R7 ;  /* 0x0000000703077220 */ /* 0x040fe20000410000 */
[C---:B-1----:R-:W-:Y:S01]  /*77a0*/  FMUL.FTZ R0, R3.reuse, R232 ;  /* 0x000000e803007220 */ /* 0x042fe20000410000 */
[C---:B------:R-:W-:Y:S01]  /*77b0*/  FMUL.FTZ R4, R3.reuse, R4 ;  /* 0x0000000403047220 */ /* 0x040fe20000410000 */
[----:B------:R-:W-:Y:S01]  /*77c0*/  FMUL.FTZ R3, R3, R228 ;  /* 0x000000e403037220 */ /* 0x000fe20000410000 */
[----:B------:R-:W2:Y:S04]  /*77d0*/  LDL R233, [R1+0x6c] ;  /* 0x00006c0001e97983 */ /* 0x000ea80000100800 */
[----:B------:R-:W2:Y:S01]  /*77e0*/  LDL R232, [R1+0x68] ;  /* 0x0000680001e87983 */ /* 0x000ea20000100800 */
[----:B---3--:R-:W-:Y:S01]  /*77f0*/  FFMA.FTZ R228, R229, R6, R136 ;  /* 0x00000006e5e47223 */ /* 0x008fe20000010088 */
[----:B----4-:R-:W-:Y:S01]  /*7800*/  FFMA.FTZ R229, R230, R7, R138 ;  /* 0x00000007e6e57223 */ /* 0x010fe2000001008a */
[----:B--2---:R-:W-:-:S02]  /*7810*/  FFMA.FTZ R230, R8, R4, R139 ;  /* 0x0000000408e67223 */ /* 0x004fc4000001008b */
[----:B------:R-:W2:Y:S01]  /*7820*/  LDL R8, [R1+0x4c] ;  /* 0x00004c0001087983 */ /* 0x000ea20000100800 */
[----:B------:R-:W-:Y:S02]  /*7830*/  FFMA.FTZ R231, R231, R0, R137 ;  /* 0x00000000e7e77223 */ /* 0x000fe40000010089 */
        /* <DEDUP_REMOVED lines=15> */
[----:B------:R-:W4:Y:S04]  /*7930*/  LDL R233, [R1+0x54] ;  /* 0x0000540001e97983 */ /* 0x000f280000100800 */
[----:B------:R-:W4:Y:S04]  /*7940*/  LDL R228, [R1+0x58] ;  /* 0x0000580001e47983 */ /* 0x000f280000100800 */
[----:B------:R-:W4:Y:S04]  /*7950*/  LDL R230, [R1+0x40] ;  /* 0x0000400001e67983 */ /* 0x000f280000100800 */
[----:B------:R-:W4:Y:S01]  /*7960*/  LDL R229, [R1+0x44] ;  /* 0x0000440001e57983 */ /* 0x000f220000100800 */
[----:B---3--:R-:W-:-:S03]  /*7970*/  FFMA.FTZ R231, R231, R252, R150 ;  /* 0x000000fce7e77223 */ /* 0x008fc60000010096 */
[----:B------:R-:W3:Y:S01]  /*7980*/  LDL R252, [R1+0x50] ;  /* 0x0000500001fc7983 */ /* 0x000ee20000100800 */
[----:B--2---:R-:W-:Y:S01]  /*7990*/  FFMA.FTZ R3, R8, R3, R151 ;  /* 0x0000000308037223 */ /* 0x004fe20000010097 */
[----:B----4-:R-:W-:Y:S02]  /*79a0*/  FFMA.FTZ R4, R232, R4, R147 ;  /* 0x00000004e8047223 */ /* 0x010fe40000010093 */
[----:B------:R0:W5:Y:S02]  /*79b0*/  LDL.LU R8, [R1+0x188] ;  /* 0x0001880001087983 */ /* 0x0001640000300800 */
[----:B------:R-:W-:Y:S01]  /*79c0*/  F2FP.BF16.F32.PACK_AB R231, R3, R231 ;  /* 0x000000e703e7723e */ /* 0x000fe200000010ff */
[----:B------:R-:W-:Y:S01]  /*79d0*/  FFMA.FTZ R232, R233, R0, R145 ;  /* 0x00000000e9e87223 */ /* 0x000fe20000010091 */
[----:B------:R-:W-:Y:S01]  /*79e0*/  FFMA.FTZ R7, R228, R7, R146 ;  /* 0x00000007e4077223 */ /* 0x000fe20000010092 */
[----:B------:R-:W-:Y:S01]  /*79f0*/  FFMA.FTZ R230, R230, R234, R148 ;  /* 0x000000eae6e67223 */ /* 0x000fe20000010094 */
[----:B------:R-:W-:-:S02]  /*7a00*/  FFMA.FTZ R228, R229, R235, R149 ;  /* 0x000000ebe5e47223 */ /* 0x000fc40000010095 */
[----:B------:R-:W1:Y:S01]  /*7a10*/  LDC.64 R234, c[0x0][0x2c0] ;  /* 0x0000b000ffea7b82 */ /* 0x000e620000000a00 */
[----:B------:R-:W-:Y:S02]  /*7a20*/  F2FP.BF16.F32.PACK_AB R229, R4, R7 ;  /* 0x0000000704e5723e */ /* 0x000fe400000010ff */
[----:B------:R-:W-:Y:S01]  /*7a30*/  F2FP.BF16.F32.PACK_AB R230, R228, R230 ;  /* 0x000000e6e4e6723e */ /* 0x000fe200000010ff */
[----:B---3--:R-:W-:Y:S02]  /*7a40*/  FFMA.FTZ R3, R252, R6, R144 ;  /* 0x00000006fc037223 */ /* 0x008fe40000010090 */
[----:B------:R0:W5:Y:S04]  /*7a50*/  LDL.LU R6, [R1+0x184] ;  /* 0x0001840001067983 */ /* 0x0001680000300800 */
[----:B------:R0:W5:Y:S01]  /*7a60*/  LDL.LU R0, [R1+0x180] ;  /* 0x0001800001007983 */ /* 0x0001620000300800 */
[----:B------:R-:W-:Y:S01]  /*7a70*/  F2FP.BF16.F32.PACK_AB R228, R232, R3 ;  /* 0x00000003e8e4723e */ /* 0x000fe200000010ff */
[----:B-1----:R-:W-:-:S05]  /*7a80*/  IMAD.WIDE.U32 R4, R5, 0x10, R234 ;  /* 0x0000001005047825 */ /* 0x002fca00078e00ea */
[----:B------:R0:W-:Y:S02]  /*7a90*/  STG.E.128 desc[UR4][R4.64], R228 ;  /* 0x000000e404007986 */ /* 0x0001e4000c101d04 */
.L_x_21533:
[----:B------:R-:W-:Y:S05]  /*7aa0*/  BSYNC B0 ;  /* 0x0000000000007941 */ /* 0x000fea0003800000 */
.L_x_21532:
[----:B0-----:R-:W0:Y:S02]  /*7ab0*/  LDC.64 R4, c[0x0][0x210] ;  /* 0x00008400ff047b82 */ /* 0x001e240000000a00 */
[----:B0----5:R-:W-:-:S04]  /*7ac0*/  LEA R6, R4, R6, 0x2 ;  /* 0x0000000604067211 */ /* 0x021fc800078e10ff */
[----:B------:R-:W-:-:S13]  /*7ad0*/  ISETP.GE.AND P1, PT, R6, R5, PT ;  /* 0x000000050600720c */ /* 0x000fda0003f26270 */
[----:B------:R-:W-:Y:S05]  /*7ae0*/  @!P1 BRA `(.L_x_21534) ;  /* 0xffffff9c00609947 */ /* 0x000fea000383ffff */
[----:B------:R-:W-:Y:S05]  /*7af0*/  EXIT ;  /* 0x000000000000794d */ /* 0x000fea0003800000 */
.L_x_21517:
[----:B01234-:R-:W-:Y:S01]  /*7b00*/  HFMA2.MMA R228, -RZ, RZ, 0, 5.9604644775390625e-08 ;  /* 0x00000001ffe47435 */ /* 0x01ffe200000001ff */
[----:B------:R-:W-:Y:S01]  /*7b10*/  BSSY B0, `(.L_x_21535) ;  /* 0x0000007000007945 */ /* 0x000fe20003800000 */
[----:B------:R-:W-:Y:S02]  /*7b20*/  MOV R230, R4 ;  /* 0x0000000400e67202 */ /* 0x000fe40000000f00 */
[----:B------:R-:W-:Y:S02]  /*7b30*/  MOV R7, 0x1f ;  /* 0x0000001f00077802 */ /* 0x000fe40000000f00 */
[----:B------:R-:W-:-:S07]  /*7b40*/  MOV R3, 0xffffffff ;  /* 0xffffffff00037802 */ /* 0x000fce0000000f00 */
[----:B-----5:R-:W-:Y:S05]  /*7b50*/  WARPSYNC.COLLECTIVE R3, `(.L_x_21536) ;  /* 0x0000000003087348 */ /* 0x020fea0003c00000 */
[----:B------:R0:W1:Y:S02]  /*7b60*/  SHFL.BFLY P6, R3, R230, R228, R7 ;  /* 0x0c0000e4e6037389 */ /* 0x00006400000c0007 */
[----:B01---5:R-:W-:Y:S01]  /*7b70*/  ENDCOLLECTIVE ;  /* 0x000000000000791b */ /* 0x023fe20003800000 */
.L_x_21536:
[----:B------:R-:W-:Y:S05]  /*7b80*/  BSYNC B0 ;  /* 0x0000000000007941 */ /* 0x000fea0003800000 */
.L_x_21535:
        /* <DEDUP_REMOVED lines=9> */
.L_x_21537:
[----:B------:R-:W-:Y:S01]  /*7c20*/  HFMA2.MMA R228, -RZ, RZ, 0, 2.384185791015625e-07 ;  /* 0x00000004ffe47435 */ /* 0x000fe200000001ff */
[----:B------:R-:W-:Y:S01]  /*7c30*/  FADD.FTZ R4, R4, R3 ;  /* 0x0000000304047221 */ /* 0x000fe20000010000 */
[----:B------:R-:W-:-:S04]  /*7c40*/  MOV R3, 0xffffffff ;  /* 0xffffffff00037802 */ /* 0x000fc80000000f00 */
[----:B------:R-:W-:-:S07]  /*7c50*/  MOV R230, R4 ;  /* 0x0000000400e67202 */ /* 0x000fce0000000f00 */
[----:B------:R-:W-:Y:S05]  /*7c60*/  WARPSYNC.COLLECTIVE R3, `(.L_x_21538) ;  /* 0x0000000003087348 */ /* 0x000fea0003c00000 */
[----:B------:R0:W1:Y:S02]  /*7c70*/  SHFL.BFLY P6, R3, R230, R228, R7 ;  /* 0x0c0000e4e6037389 */ /* 0x00006400000c0007 */
[----:B01----:R-:W-:Y:S01]  /*7c80*/  ENDCOLLECTIVE ;  /* 0x000000000000791b */ /* 0x003fe20003800000 */
.L_x_21538:
[----:B------:R-:W-:Y:S01]  /*7c90*/  HFMA2.MMA R228, -RZ, RZ, 0, 4.76837158203125e-07 ;  /* 0x00000008ffe47435 */ /* 0x000fe200000001ff */
[----:B------:R-:W-:Y:S01]  /*7ca0*/  FADD.FTZ R4, R4, R3 ;  /* 0x0000000304047221 */ /* 0x000fe20000010000 */
[----:B------:R-:W-:-:S04]  /*7cb0*/  MOV R3, 0xffffffff ;  /* 0xffffffff00037802 */ /* 0x000fc80000000f00 */
[----:B------:R-:W-:-:S07]  /*7cc0*/  MOV R230, R4 ;  /* 0x0000000400e67202 */ /* 0x000fce0000000f00 */
[----:B------:R-:W-:Y:S05]  /*7cd0*/  WARPSYNC.COLLECTIVE R3, `(.L_x_21539) ;  /* 0x0000000003087348 */ /* 0x000fea0003c00000 */
[----:B------:R0:W1:Y:S02]  /*7ce0*/  SHFL.BFLY P6, R3, R230, R228, R7 ;  /* 0x0c0000e4e6037389 */ /* 0x00006400000c0007 */
[----:B01----:R-:W-:Y:S01]  /*7cf0*/  ENDCOLLECTIVE ;  /* 0x000000000000791b */ /* 0x003fe20003800000 */
.L_x_21539:
[----:B------:R-:W-:Y:S01]  /*7d00*/  HFMA2.MMA R228, -RZ, RZ, 0, 9.5367431640625e-07 ;  /* 0x00000010ffe47435 */ /* 0x000fe200000001ff */
[----:B------:R-:W-:Y:S01]  /*7d10*/  FADD.FTZ R4, R4, R3 ;  /* 0x0000000304047221 */ /* 0x000fe20000010000 */
[----:B------:R-:W-:-:S04]  /*7d20*/  MOV R3, 0xffffffff ;  /* 0xffffffff00037802 */ /* 0x000fc80000000f00 */
[----:B------:R-:W-:-:S07]  /*7d30*/  MOV R230, R4 ;  /* 0x0000000400e67202 */ /* 0x000fce0000000f00 */
[----:B------:R-:W-:Y:S05]  /*7d40*/  WARPSYNC.COLLECTIVE R3, `(.L_x_21540) ;  /* 0x0000000003087348 */ /* 0x000fea0003c00000 */
[----:B------:R0:W1:Y:S02]  /*7d50*/  SHFL.BFLY P6, R3, R230, R228, R7 ;  /* 0x0c0000e4e6037389 */ /* 0x00006400000c0007 */
[----:B01----:R-:W-:Y:S01]  /*7d60*/  ENDCOLLECTIVE ;  /* 0x000000000000791b */ /* 0x003fe20003800000 */
.L_x_21540:
        /* <DEDUP_REMOVED lines=141> */
.L_x_21541:
[----:B------:R-:W-:Y:S01]  /*8640*/  HFMA2.MMA R228, -RZ, RZ, 0, 1.1920928955078125e-07 ;  /* 0x00000002ffe47435 */ /* 0x000fe200000001ff */
[----:B------:R-:W-:Y:S01]  /*8650*/  FADD.FTZ R229, R229, R3 ;  /* 0x00000003e5e57221 */ /* 0x000fe20000010000 */
[----:B------:R-:W-:-:S04]  /*8660*/  MOV R3, 0xffffffff ;  /* 0xffffffff00037802 */ /* 0x000fc80000000f00 */
[----:B------:R-:W-:-:S07]  /*8670*/  MOV R230, R229 ;  /* 0x000000e500e67202 */ /* 0x000fce0000000f00 */
[----:B------:R-:W-:Y:S05]  /*8680*/  WARPSYNC.COLLECTIVE R3, `(.L_x_21542) ;  /* 0x0000000003087348 */ /* 0x000fea0003c00000 */
[----:B------:R0:W1:Y:S02]  /*8690*/  SHFL.BFLY P6, R3, R230, R228, R7 ;  /* 0x0c0000e4e6037389 */ /* 0x00006400000c0007 */
[----:B01----:R-:W-:Y:S01]  /*86a0*/  ENDCOLLECTIVE ;  /* 0x000000000000791b */ /* 0x003fe20003800000 */
.L_x_21542:
[----:B------:R-:W-:Y:S01]  /*86b0*/  HFMA2.MMA R228, -RZ, RZ, 0, 2.384185791015625e-07 ;  /* 0x00000004ffe47435 */ /* 0x000fe200000001ff */
[----:B------:R-:W-:Y:S01]  /*86c0*/  FADD.FTZ R229, R229, R3 ;  /* 0x00000003e5e57221 */ /* 0x000fe20000010000 */
[----:B------:R-:W-:-:S04]  /*86d0*/  MOV R3, 0xffffffff ;  /* 0xffffffff00037802 */ /* 0x000fc80000000f00 */
[----:B------:R-:W-:-:S07]  /*86e0*/  MOV R230, R229 ;  /* 0x000000e500e67202 */ /* 0x000fce0000000f00 */
[----:B------:R-:W-:Y:S05]  /*86f0*/  WARPSYNC.COLLECTIVE R3, `(.L_x_21543) ;  /* 0x0000000003087348 */ /* 0x000fea0003c00000 */
[----:B------:R0:W1:Y:S02]  /*8700*/  SHFL.BFLY P6, R3, R230, R228, R7 ;  /* 0x0c0000e4e6037389 */ /* 0x00006400000c0007 */
[----:B01----:R-:W-:Y:S01]  /*8710*/  ENDCOLLECTIVE ;  /* 0x000000000000791b */ /* 0x003fe20003800000 */
.L_x_21543:
[----:B------:R-:W-:Y:S01]  /*8720*/  HFMA2.MMA R228, -RZ, RZ, 0, 4.76837158203125e-07 ;  /* 0x00000008ffe47435 */ /* 0x000fe200000001ff */
[----:B------:R-:W-:Y:S01]  /*8730*/  FADD.FTZ R229, R229, R3 ;  /* 0x00000003e5e57221 */ /* 0x000fe20000010000 */
[----:B------:R-:W-:-:S04]  /*8740*/  MOV R3, 0xffffffff ;  /* 0xffffffff00037802 */ /* 0x000fc80000000f00 */
[----:B------:R-:W-:-:S07]  /*8750*/  MOV R230, R229 ;  /* 0x000000e500e67202 */ /* 0x000fce0000000f00 */
[----:B------:R-:W-:Y:S05]  /*8760*/  WARPSYNC.COLLECTIVE R3, `(.L_x_21544) ;  /* 0x0000000003087348 */ /* 0x000fea0003c00000 */
[----:B------:R0:W1:Y:S02]  /*8770*/  SHFL.BFLY P6, R3, R230, R228, R7 ;  /* 0x0c0000e4e6037389 */ /* 0x00006400000c0007 */
[----:B01----:R-:W-:Y:S01]  /*8780*/  ENDCOLLECTIVE ;  /* 0x000000000000791b */ /* 0x003fe20003800000 */
.L_x_21544:
[----:B------:R-:W-:Y:S01]  /*8790*/  HFMA2.MMA R228, -RZ, RZ, 0, 9.5367431640625e-07 ;  /* 0x00000010ffe47435 */ /* 0x000fe200000001ff */
[----:B------:R-:W-:Y:S01]  /*87a0*/  FADD.FTZ R229, R229, R3 ;  /* 0x00000003e5e57221 */ /* 0x000fe20000010000 */
[----:B------:R-:W-:-:S04]  /*87b0*/  MOV R3, 0xffffffff ;  /* 0xffffffff00037802 */ /* 0x000fc80000000f00 */
[----:B------:R-:W-:-:S07]  /*87c0*/  MOV R230, R229 ;  /* 0x000000e500e67202 */ /* 0x000fce0000000f00 */
[----:B------:R-:W-:Y:S05]  /*87d0*/  WARPSYNC.COLLECTIVE R3, `(.L_x_21545) ;  /* 0x0000000003087348 */ /* 0x000fea0003c00000 */
[----:B------:R0:W1:Y:S02]  /*87e0*/  SHFL.BFLY P6, R3, R230, R228, R7 ;  /* 0x0c0000e4e6037389 */ /* 0x00006400000c0007 */
[----:B01----:R-:W-:Y:S01]  /*87f0*/  ENDCOLLECTIVE ;  /* 0x000000000000791b */ /* 0x003fe20003800000 */
.L_x_21545:
[----:B------:R-:W-:Y:S05]  /*8800*/  BRA `(.L_x_21546) ;  /* 0xffffffcc00f47947 */ /* 0x000fea000383ffff */
.L_x_21547:
        /* <DEDUP_REMOVED lines=15> */
.L_x_53106:


//--------------------- .text._ZN10layer_norm31ln_parallel_residual_fwd_kernelINS_13Kernel_traitsIf13__nv_bfloat16fS2_fjLj2048ELj1ELj4ELj1ELj16ENS_18Kernel_traits_baseILj2048EfS2_fS2_fjLj128EEEEELb0ELb0ELb1EEEvNS_9FwdParamsE --------------------------
	.section	.text._ZN10layer_norm31ln_parallel_residual_fwd_kernelINS_13Kernel_traitsIf13__nv_bfloat16fS2_fjLj2048ELj1ELj4ELj1ELj16ENS_18Kernel_traits_baseILj2048EfS2_fS2_fjLj128EEEEELb0ELb0ELb1EEEvNS_9FwdParamsE,"ax",@progbits
	.align	128
        .global         _ZN10layer_norm31ln_parallel_residual_fwd_kernelINS_13Kernel_traitsIf13__nv_bfloat16fS2_fjLj2048ELj1ELj4ELj1ELj16ENS_18Kernel_traits_baseILj2048EfS2_fS2_fjLj128EEEEELb0ELb0ELb1EEEvNS_9FwdParamsE
        .type           _ZN10layer_norm31ln_parallel_residual_fwd_kernelINS_13Kernel_traitsIf13__nv_bfloat16fS2_fjLj2048ELj1ELj4ELj1ELj16ENS_18Kernel_traits_baseILj2048EfS2_fS2_fjLj128EEEEELb0ELb0ELb1EEEvNS_9FwdParamsE,@function
        .size           _ZN10layer_norm31ln_parallel_residual_fwd_kernelINS_13Kernel_traitsIf13__nv_bfloat16fS2_fjLj2048ELj1ELj4ELj1ELj16ENS_18Kernel_traits_baseILj2048EfS2_fS2_fjLj128EEEEELb0ELb0ELb1EEEvNS_9FwdParamsE,(.L_x_53107 - _ZN10layer_norm31ln_parallel_residual_fwd_kernelINS_13Kernel_traitsIf13__nv_bfloat16fS2_fjLj2048ELj1ELj4ELj1ELj16ENS_18Kernel_traits_baseILj2048EfS2_fS2_fjLj128EEEEELb0ELb0ELb1EEEvNS_9FwdParamsE)
        .other          _ZN10layer_norm31ln_parallel_residual_fwd_kernelINS_13Kernel_traitsIf13__nv_bfloat16fS2_fjLj2048ELj1ELj4ELj1ELj16ENS_18Kernel_traits_baseILj2048EfS2_fS2_fjLj128EEEEELb0ELb0ELb1EEEvNS_9FwdParamsE,@"STO_CUDA_ENTRY STV_DEFAULT"
_ZN10layer_norm31ln_parallel_residual_fwd_kernelINS_13Kernel_traitsIf13__nv_bfloat16fS2_fjLj2048ELj1ELj4ELj1ELj16ENS_18Kernel_traits_baseILj2048EfS2_fS2_fjLj128EEEEELb0ELb0ELb1EEEvNS_9FwdParamsE:
.text._ZN10layer_norm31ln_parallel_residual_fwd_kernelINS_13Kernel_traitsIf13__nv_bfloat16fS2_fjLj2048ELj1ELj4ELj1ELj16ENS_18Kernel_traits_baseILj2048EfS2_fS2_fjLj128EEEEELb0ELb0ELb1EEEvNS_9FwdParamsE:
[----:B------:R-:W0:Y:S01]  /*0000*/  LDC R1, c[0x0][0x28] ;  /* 0x00000a00ff017b82 */ /* 0x000e220000000800 */
[----:B------:R-:W1:Y:S01]  /*0010*/  S2R R2, SR_TID.X ;  /* 0x0000000000027919 */ /* 0x000e620000002100 */
[----:B------:R-:W-:-:S06]  /*0020*/  ULDC.64 UR6, c[0x0][0x2c8] ;  /* 0x0000b20000067ab9 */ /* 0x000fcc0000000a00 */
[----:B------:R-:W2:Y:S01]  /*0030*/  LDC.64 R152, c[0x0][0x260] ;  /* 0x00009800ff987b82 */ /* 0x000ea20000000a00 */
[----:B------:R-:W-:Y:S01]  /*0040*/  ISETP.NE.U32.AND P0, PT, RZ, UR6, PT ;  /* 0x00000006ff007c0c */ /* 0x000fe2000bf05070 */
[----:B------:R-:W3:Y:S01]  /*0050*/  S2R R3, SR_CTAID.X ;  /* 0x0000000000037919 */ /* 0x000ee20000002500 */
[----:B------:R-:W-:Y:S01]  /*0060*/  ULDC.64 UR4, c[0x0][0x260] ;  /* 0x0000980000047ab9 */ /* 0x000fe20000000a00 */
[----:B------:R-:W-:Y:S01]  /*0070*/  ULDC.64 UR8, c[0x0][0x2d0] ;  /* 0x0000b40000087ab9 */ /* 0x000fe20000000a00 */
[----:B------:R-:W-:Y:S02]  /*0080*/  ISETP.NE.AND.EX P0, PT, RZ, UR7, PT, P0 ;  /* 0x00000007ff007c0c */ /* 0x000fe4000bf05300 */
[----:B------:R-:W-:Y:S02]  /*0090*/  CS2R R10, SRZ ;  /* 0x00000000000a7805 */ /* 0x000fe4000001ff00 */
[----:B------:R-:W-:Y:S02]  /*00a0*/  CS2R R12, SRZ ;  /* 0x00000000000c7805 */ /* 0x000fe4000001ff00 */
[----:B------:R-:W-:-:S02]  /*00b0*/  CS2R R14, SRZ ;  /* 0x00000000000e7805 */ /* 0x000fc4000001ff00 */
[----:B------:R-:W-:Y:S02]  /*00c0*/  CS2R R16, SRZ ;  /* 0x0000000000107805 */ /* 0x000fe4000001ff00 */
[----:B------:R-:W-:Y:S02]  /*00d0*/  CS2R R18, SRZ ;  /* 0x0000000000127805 */ /* 0x000fe4000001ff00 */
[----:B0-----:R-:W-:Y:S02]  /*00e0*/  IADD3 R1, R1, -0x188, RZ ;  /* 0xfffffe7801017810 */ /* 0x001fe40007ffe0ff */
[C---:B-1----:R-:W-:Y:S02]  /*00f0*/  LOP3.LUT R4, R2.reuse, 0x1f, RZ, 0xc0, !PT ;  /* 0x0000001f02047812 */ /* 0x042fe400078ec0ff */
[----:B------:R-:W-:Y:S02]  /*0100*/  SHF.L.U32 R0, R2, 0x5, RZ ;  /* 0x0000000502007819 */ /* 0x000fe400000006ff */
[----:B------:R-:W-:-:S02]  /*0110*/  LOP3.LUT R133, R4, 0x60, RZ, 0xfc, !PT ;  /* 0x0000006004857812 */ /* 0x000fc400078efcff */
[----:B------:R-:W-:Y:S02]  /*0120*/  SHF.R.U32.HI R250, RZ, 0x5, R2 ;  /* 0x00000005fffa7819 */ /* 0x000fe40000011602 */
[----:B------:R-:W-:Y:S02]  /*0130*/  LOP3.LUT R135, R4, 0x40, RZ, 0xfc, !PT ;  /* 0x0000004004877812 */ /* 0x000fe400078efcff */
[----:B------:R-:W-:Y:S02]  /*0140*/  @P0 LEA R46, P1, R133, UR6, 0x5 ;  /* 0x00000006852e0c11 */ /* 0x000fe4000f8228ff */
[----:B------:R-:W-:Y:S02]  /*0150*/  LOP3.LUT R0, R0, 0x3e0, RZ, 0xc0, !PT ;  /* 0x000003e000007812 */ /* 0x000fe400078ec0ff */
[----:B---3--:R-:W-:Y:S02]  /*0160*/  LEA R250, R3, R250, 0x2 ;  /* 0x000000fa03fa7211 */ /* 0x008fe400078e10ff */
[----:B------:R-:W-:-:S02]  /*0170*/  @P0 LEA R44, P5, R135, UR6, 0x5 ;  /* 0x00000006872c0c11 */ /* 0x000fc4000f8a28ff */
[C---:B------:R-:W-:Y:S02]  /*0180*/  LOP3.LUT R149, R4.reuse, 0x80, RZ, 0xfc, !PT ;  /* 0x0000008004957812 */ /* 0x040fe400078efcff */
[C---:B------:R-:W-:Y:S02]  /*0190*/  LOP3.LUT R3, R4.reuse, 0xe0, RZ, 0xfc, !PT ;  /* 0x000000e004037812 */ /* 0x040fe400078efcff */
[----:B------:R-:W-:Y:S02]  /*01a0*/  LOP3.LUT R139, R4, 0x20, RZ, 0xfc, !PT ;  /* 0x00000020048b7812 */ /* 0x000fe400078efcff */
[----:B------:R-:W-:Y:S02]  /*01b0*/  @P0 LEA.HI.X R47, R133, UR7, RZ, 0x5, P1 ;  /* 0x00000007852f0c11 */ /* 0x000fe400088f2cff */
[----:B------:R-:W-:Y:S02]  /*01c0*/  IADD3 R146, P2, R0, UR4, RZ ;  /* 0x0000000400927c10 */ /* 0x000fe4000ff5e0ff */
[----:B------:R-:W-:-:S02]  /*01d0*/  ISETP.NE.U32.AND P1, PT, RZ, UR8, PT ;  /* 0x00000008ff007c0c */ /* 0x000fc4000bf25070 */
[----:B------:R-:W-:Y:S02]  /*01e0*/  @P0 LEA.HI.X R45, R135, UR7, RZ, 0x5, P5 ;  /* 0x00000007872d0c11 */ /* 0x000fe4000a8f2cff */
[C---:B------:R-:W-:Y:S02]  /*01f0*/  @P0 LEA R28, P3, R4.reuse, UR6, 0x5 ;  /* 0x00000006041c0c11 */ /* 0x040fe4000f8628ff */
[----:B------:R-:W-:Y:S02]  /*0200*/  @P0 LEA R60, P4, R149, UR6, 0x5 ;  /* 0x00000006953c0c11 */ /* 0x000fe4000f8828ff */
[----:B------:R-:W-:Y:S02]  /*0210*/  @P0 LEA R80, P5, R3, UR6, 0x5 ;  /* 0x0000000603500c11 */ /* 0x000fe4000f8a28ff */
[C---:B------:R-:W-:Y:S02]  /*0220*/  LOP3.LUT R169, R4.reuse, 0xa0, RZ, 0xfc, !PT ;  /* 0x000000a004a97812 */ /* 0x040fe400078efcff */
[----:B------:R-:W-:-:S02]  /*0230*/  SHF.L.U32 R92, R4, 0x5, RZ ;  /* 0x00000005045c7819 */ /* 0x000fc400000006ff */
[----:B------:R-:W-:Y:S02]  /*0240*/  SHF.L.U32 R96, R139, 0x5, RZ ;  /* 0x000000058b607819 */ /* 0x000fe400000006ff */
[----:B------:R-:W-:Y:S02]  /*0250*/  SHF.L.U32 R108, R135, 0x5, RZ ;  /* 0x00000005876c7819 */ /* 0x000fe400000006ff */
[----:B------:R-:W-:Y:S02]  /*0260*/  LOP3.LUT R165, R4, 0xc0, RZ, 0xfc, !PT ;  /* 0x000000c004a57812 */ /* 0x000fe400078efcff */
[----:B------:R-:W-:Y:S02]  /*0270*/  @P0 LEA R30, P6, R139, UR6, 0x5 ;  /* 0x000000068b1e0c11 */ /* 0x000fe4000f8c28ff */
[----:B------:R-:W-:Y:S01]  /*0280*/  IADD3.X R147, RZ, UR5, RZ, P2, !PT ;  /* 0x00000005ff937c10 */ /* 0x000fe200097fe4ff */
[----:B------:R-:W-:Y:S01]  /*0290*/  ULDC.64 UR4, c[0x0][0x268] ;  /* 0x00009a0000047ab9 */ /* 0x000fe20000000a00 */
[----:B------:R-:W-:-:S02]  /*02a0*/  ISETP.NE.AND.EX P1, PT, RZ, UR9, PT, P1 ;  /* 0x00000009ff007c0c */ /* 0x000fc4000bf25310 */
[----:B------:R-:W-:Y:S02]  /*02b0*/  @P0 IADD3.X R29, RZ, UR7, RZ, P3, !PT ;  /* 0x00000007ff1d0c10 */ /* 0x000fe40009ffe4ff */
[----:B------:R-:W-:Y:S02]  /*02c0*/  @P0 LEA.HI.X R61, R149, UR7, RZ, 0x5, P4 ;  /* 0x00000007953d0c11 */ /* 0x000fe4000a0f2cff */
[----:B------:R-:W-:Y:S02]  /*02d0*/  @P0 LEA.HI.X R81, R3, UR7, RZ, 0x5, P5 ;  /* 0x0000000703510c11 */ /* 0x000fe4000a8f2cff */
[----:B------:R-:W-:Y:S02]  /*02e0*/  @P0 LEA R62, P3, R169, UR6, 0x5 ;  /* 0x00000006a93e0c11 */ /* 0x000fe4000f8628ff */
[----:B------:R-:W-:Y:S02]  /*02f0*/  IADD3 R144, P2, R92, UR4, RZ ;  /* 0x000000045c907c10 */ /* 0x000fe4000ff5e0ff */
[----:B------:R-:W-:-:S02]  /*0300*/  SHF.R.U32.HI R4, RZ, 0x1b, R139 ;  /* 0x0000001bff047819 */ /* 0x000fc4000001168b */
[----:B------:R-:W-:Y:S01]  /*0310*/  SHF.R.U32.HI R5, RZ, 0x1b, R135 ;  /* 0x0000001bff057819 */ /* 0x000fe20000011687 */
[--C-:B--2---:R-:W-:Y:S01]  /*0320*/  IMAD.WIDE.U32 R134, R135, 0x20, R152.reuse ;  /* 0x0000002087867825 */ /* 0x104fe200078e0098 */
[----:B------:R-:W-:Y:S02]  /*0330*/  IADD3 R142, P4, R96, UR4, RZ ;  /* 0x00000004608e7c10 */ /* 0x000fe4000ff9e0ff */
[----:B------:R-:W-:Y:S02]  /*0340*/  IADD3 R136, P5, R108, UR4, RZ ;  /* 0x000000046c887c10 */ /* 0x000fe4000ffbe0ff */
[C---:B------:R-:W-:Y:S01]  /*0350*/  @P0 LEA.HI.X R31, R139.reuse, UR7, RZ, 0x5, P6 ;  /* 0x000000078b1f0c11 */ /* 0x040fe2000b0f2cff */
[----:B------:R-:W-:Y:S01]  /*0360*/  IMAD.WIDE.U32 R138, R139, 0x20, R152 ;  /* 0x000000208b8a7825 */ /* 0x000fe200078e0098 */
[----:B------:R-:W-:Y:S02]  /*0370*/  SHF.L.U32 R112, R133, 0x5, RZ ;  /* 0x0000000585707819 */ /* 0x000fe400000006ff */
[----:B------:R-:W-:-:S02]  /*0380*/  SHF.L.U32 R124, R149, 0x5, RZ ;  /* 0x00000005957c7819 */ /* 0x000fc400000006ff */
[----:B------:R-:W-:Y:S02]  /*0390*/  SHF.L.U32 R128, R169, 0x5, RZ ;  /* 0x00000005a9807819 */ /* 0x000fe400000006ff */
[C---:B------:R-:W-:Y:S02]  /*03a0*/  SHF.L.U32 R150, R165.reuse, 0x5, RZ ;  /* 0x00000005a5967819 */ /* 0x040fe400000006ff */
[----:B------:R-:W-:Y:S02]  /*03b0*/  @P0 LEA R76, P6, R165, UR6, 0x5 ;  /* 0x00000006a54c0c11 */ /* 0x000fe4000f8c28ff */
[----:B------:R-:W-:Y:S02]  /*03c0*/  CS2R R20, SRZ ;  /* 0x0000000000147805 */ /* 0x000fe4000001ff00 */
[----:B------:R-:W-:Y:S02]  /*03d0*/  @P0 LEA.HI.X R63, R169, UR7, RZ, 0x5, P3 ;  /* 0x00000007a93f0c11 */ /* 0x000fe400098f2cff */
[----:B------:R-:W-:-:S02]  /*03e0*/  CS2R R22, SRZ ;  /* 0x0000000000167805 */ /* 0x000fc4000001ff00 */
[----:B------:R-:W-:Y:S02]  /*03f0*/  IADD3.X R145, RZ, UR5, RZ, P2, !PT ;  /* 0x00000005ff917c10 */ /* 0x000fe400097fe4ff */
[----:B------:R-:W-:Y:S02]  /*0400*/  CS2R R24, SRZ ;  /* 0x0000000000187805 */ /* 0x000fe4000001ff00 */
[----:B------:R-:W-:Y:S02]  /*0410*/  IADD3.X R143, R4, UR5, RZ, P4, !PT ;  /* 0x00000005048f7c10 */ /* 0x000fe4000a7fe4ff */
[----:B------:R-:W-:Y:S02]  /*0420*/  CS2R R26, SRZ ;  /* 0x00000000001a7805 */ /* 0x000fe4000001ff00 */
[----:B------:R-:W-:Y:S02]  /*0430*/  IADD3.X R137, R5, UR5, RZ, P5, !PT ;  /* 0x0000000505897c10 */ /* 0x000fe4000affe4ff */
[----:B------:R-:W-:-:S02]  /*0440*/  CS2R R32, SRZ ;  /* 0x0000000000207805 */ /* 0x000fc4000001ff00 */
[----:B------:R-:W-:Y:S01]  /*0450*/  SHF.R.U32.HI R6, RZ, 0x1b, R133 ;  /* 0x0000001bff067819 */ /* 0x000fe20000011685 */
[----:B------:R-:W-:Y:S01]  /*0460*/  IMAD.WIDE.U32 R132, R133, 0x20, R152 ;  /* 0x0000002085847825 */ /* 0x000fe200078e0098 */
[----:B------:R-:W-:Y:S02]  /*0470*/  SHF.R.U32.HI R7, RZ, 0x1b, R149 ;  /* 0x0000001bff077819 */ /* 0x000fe40000011695 */
[----:B------:R-:W-:Y:S02]  /*0480*/  CS2R R34, SRZ ;  /* 0x0000000000227805 */ /* 0x000fe4000001ff00 */
[----:B------:R-:W-:Y:S01]  /*0490*/  SHF.R.U32.HI R8, RZ, 0x1b, R169 ;  /* 0x0000001bff087819 */ /* 0x000fe200000116a9 */
[----:B------:R-:W-:Y:S01]  /*04a0*/  IMAD.WIDE.U32 R148, R149, 0x20, R152 ;  /* 0x0000002095947825 */ /* 0x000fe200078e0098 */
[----:B------:R-:W-:Y:S02]  /*04b0*/  SHF.R.U32.HI R9, RZ, 0x1b, R165 ;  /* 0x0000001bff097819 */ /* 0x000fe400000116a5 */
[----:B------:R-:W-:-:S02]  /*04c0*/  CS2R R36, SRZ ;  /* 0x0000000000247805 */ /* 0x000fc4000001ff00 */
[----:B------:R-:W-:Y:S01]  /*04d0*/  IADD3 R140, P3, R112, UR4, RZ ;  /* 0x00000004708c7c10 */ /* 0x000fe2000ff7e0ff */
[----:B------:R-:W-:Y:S01]  /*04e0*/  IMAD.WIDE.U32 R168, R169, 0x20, R152 ;  /* 0x00000020a9a87825 */ /* 0x000fe200078e0098 */
[----:B------:R-:W-:Y:S02]  /*04f0*/  IADD3 R156, P2, R124, UR4, RZ ;  /* 0x000000047c9c7c10 */ /* 0x000fe4000ff5e0ff */
[----:B------:R-:W-:Y:S02]  /*0500*/  CS2R R38, SRZ ;  /* 0x0000000000267805 */ /* 0x000fe4000001ff00 */
[----:B------:R-:W-:Y:S02]  /*0510*/  IADD3 R166, P4, R128, UR4, RZ ;  /* 0x0000000480a67c10 */ /* 0x000fe4000ff9e0ff */
[----:B------:R-:W-:Y:S02]  /*0520*/  CS2R R40, SRZ ;  /* 0x0000000000287805 */ /* 0x000fe4000001ff00 */
[----:B------:R-:W-:-:S02]  /*0530*/  IADD3 R2, P5, R150, UR4, RZ ;  /* 0x0000000496027c10 */ /* 0x000fc4000ffbe0ff */
[----:B------:R-:W-:Y:S02]  /*0540*/  CS2R R42, SRZ ;  /* 0x00000000002a7805 */ /* 0x000fe4000001ff00 */
[C---:B------:R-:W-:Y:S01]  /*0550*/  @P0 LEA.HI.X R77, R165.reuse, UR7, RZ, 0x5, P6 ;  /* 0x00000007a54d0c11 */ /* 0x040fe2000b0f2cff */
[----:B------:R-:W-:Y:S01]  /*0560*/  IMAD.WIDE.U32 R164, R165, 0x20, R152 ;  /* 0x00000020a5a47825 */ /* 0x000fe200078e0098 */
[C---:B------:R-:W-:Y:S02]  /*0570*/  SHF.L.U32 R154, R3.reuse, 0x5, RZ ;  /* 0x00000005039a7819 */ /* 0x040fe400000006ff */
[----:B------:R-:W-:Y:S02]  /*0580*/  CS2R R48, SRZ ;  /* 0x0000000000307805 */ /* 0x000fe4000001ff00 */
[----:B------:R-:W-:Y:S01]  /*0590*/  SHF.R.U32.HI R0, RZ, 0x1b, R3 ;  /* 0x0000001bff007819 */ /* 0x000fe20000011603 */
[----:B------:R-:W-:Y:S01]  /*05a0*/  IMAD.WIDE.U32 R152, R3, 0x20, R152 ;  /* 0x0000002003987825 */ /* 0x000fe200078e0098 */
[----:B------:R-:W-:-:S02]  /*05b0*/  IADD3.X R141, R6, UR5, RZ, P3, !PT ;  /* 0x00000005068d7c10 */ /* 0x000fc40009ffe4ff */
[----:B------:R-:W-:Y:S02]  /*05c0*/  CS2R R50, SRZ ;  /* 0x0000000000327805 */ /* 0x000fe4000001ff00 */
[----:B------:R-:W-:Y:S02]  /*05d0*/  IADD3.X R157, R7, UR5, RZ, P2, !PT ;  /* 0x00000005079d7c10 */ /* 0x000fe400097fe4ff */
[----:B------:R-:W-:Y:S02]  /*05e0*/  CS2R R52, SRZ ;  /* 0x0000000000347805 */ /* 0x000fe4000001ff00 */
[----:B------:R-:W-:Y:S02]  /*05f0*/  IADD3.X R167, R8, UR5, RZ, P4, !PT ;  /* 0x0000000508a77c10 */ /* 0x000fe4000a7fe4ff */
[----:B------:R-:W-:Y:S02]  /*0600*/  CS2R R54, SRZ ;  /* 0x0000000000367805 */ /* 0x000fe4000001ff00 */
[----:B------:R-:W-:-:S02]  /*0610*/  IADD3.X R3, R9, UR5, RZ, P5, !PT ;  /* 0x0000000509037c10 */ /* 0x000fc4000affe4ff */
[----:B------:R-:W-:Y:S02]  /*0620*/  CS2R R56, SRZ ;  /* 0x0000000000387805 */ /* 0x000fe4000001ff00 */
[----:B------:R-:W-:Y:S02]  /*0630*/  IADD3 R160, P3, R154, UR4, RZ ;  /* 0x000000049aa07c10 */ /* 0x000fe4000ff7e0ff */
[----:B------:R-:W-:Y:S02]  /*0640*/  CS2R R58, SRZ ;  /* 0x00000000003a7805 */ /* 0x000fe4000001ff00 */
[----:B------:R-:W-:Y:S02]  /*0650*/  @P1 IADD3 R92, P4, R92, UR8, RZ ;  /* 0x000000085c5c1c10 */ /* 0x000fe4000ff9e0ff */
[----:B------:R-:W-:Y:S02]  /*0660*/  CS2R R64, SRZ ;  /* 0x0000000000407805 */ /* 0x000fe4000001ff00 */
[----:B------:R-:W-:-:S02]  /*0670*/  @P1 IADD3 R96, P5, R96, UR8, RZ ;  /* 0x0000000860601c10 */ /* 0x000fc4000ffbe0ff */
[----:B------:R-:W-:Y:S02]  /*0680*/  CS2R R66, SRZ ;  /* 0x0000000000427805 */ /* 0x000fe4000001ff00 */
[----:B------:R-:W-:Y:S02]  /*0690*/  @P1 IADD3 R108, P2, R108, UR8, RZ ;  /* 0x000000086c6c1c10 */ /* 0x000fe4000ff5e0ff */
[----:B------:R-:W-:Y:S02]  /*06a0*/  CS2R R70, SRZ ;  /* 0x0000000000467805 */ /* 0x000fe4000001ff00 */
[----:B------:R-:W-:Y:S01]  /*06b0*/  IADD3.X R161, R0, UR5, RZ, P3, !PT ;  /* 0x0000000500a17c10 */ /* 0x000fe20009ffe4ff */
[----:B------:R-:W-:Y:S01]  /*06c0*/  ULDC.64 UR4, c[0x0][0x208] ;  /* 0x0000820000047ab9 */ /* 0x000fe20000000a00 */
[----:B------:R-:W-:Y:S01]  /*06d0*/  @P1 IADD3.X R93, RZ, UR9, RZ, P4, !PT ;  /* 0x00000009ff5d1c10 */ /* 0x000fe2000a7fe4ff */
[----:B------:R-:W5:Y:S01]  /*06e0*/  @P0 LDG.E.128 R12, desc[UR4][R30.64] ;  /* 0x000000041e0c0981 */ /* 0x000f62000c1e1d00 */
[----:B------:R-:W-:-:S02]  /*06f0*/  @P1 IADD3.X R97, R4, UR9, RZ, P5, !PT ;  /* 0x0000000904611c10 */ /* 0x000fc4000affe4ff */
[----:B------:R-:W-:Y:S02]  /*0700*/  CS2R R68, SRZ ;  /* 0x0000000000447805 */ /* 0x000fe4000001ff00 */
[----:B------:R-:W-:Y:S02]  /*0710*/  @P1 IADD3.X R109, R5, UR9, RZ, P2, !PT ;  /* 0x00000009056d1c10 */ /* 0x000fe400097fe4ff */
[----:B------:R-:W-:Y:S02]  /*0720*/  CS2R R4, SRZ ;  /* 0x0000000000047805 */ /* 0x000fe4000001ff00 */
[----:B------:R-:W-:Y:S01]  /*0730*/  @P1 IADD3 R112, P3, R112, UR8, RZ ;  /* 0x0000000870701c10 */ /* 0x000fe2000ff7e0ff */
[----:B------:R0:W5:Y:S01]  /*0740*/  @P0 LDG.E.128 R16, desc[UR4][R30.64+0x10] ;  /* 0x000010041e100981 */ /* 0x000162000c1e1d00 */
[----:B------:R-:W-:Y:S02]  /*0750*/  @P1 IADD3 R124, P4, R124, UR8, RZ ;  /* 0x000000087c7c1c10 */ /* 0x000fe4000ff9e0ff */
[----:B------:R-:W-:-:S02]  /*0760*/  CS2R R74, SRZ ;  /* 0x00000000004a7805 */ /* 0x000fc4000001ff00 */
[----:B------:R-:W-:Y:S01]  /*0770*/  @P1 IADD3 R128, P5, R128, UR8, RZ ;  /* 0x0000000880801c10 */ /* 0x000fe2000ffbe0ff */
[----:B------:R-:W5:Y:S01]  /*0780*/  @P0 LDG.E.128 R20, desc[UR4][R44.64] ;  /* 0x000000042c140981 */ /* 0x000f62000c1e1d00 */
[----:B------:R-:W-:Y:S02]  /*0790*/  @P1 IADD3 R150, P2, R150, UR8, RZ ;  /* 0x0000000896961c10 */ /* 0x000fe4000ff5e0ff */
[----:B------:R-:W-:Y:S02]  /*07a0*/  CS2R R72, SRZ ;  /* 0x0000000000487805 */ /* 0x000fe4000001ff00 */
[----:B------:R-:W-:Y:S01]  /*07b0*/  @P1 IADD3.X R113, R6, UR9, RZ, P3, !PT ;  /* 0x0000000906711c10 */ /* 0x000fe20009ffe4ff */
[----:B------:R1:W5:Y:S01]  /*07c0*/  @P0 LDG.E.128 R24, desc[UR4][R44.64+0x10] ;  /* 0x000010042c180981 */ /* 0x000362000c1e1d00 */
[----:B------:R-:W-:Y:S02]  /*07d0*/  @P1 IADD3.X R125, R7, UR9, RZ, P4, !PT ;  /* 0x00000009077d1c10 */ /* 0x000fe4000a7fe4ff */
[----:B------:R-:W-:-:S02]  /*07e0*/  CS2R R6, SRZ ;  /* 0x0000000000067805 */ /* 0x000fc4000001ff00 */
[----:B------:R-:W-:Y:S02]  /*07f0*/  @P1 IADD3.X R129, R8, UR9, RZ, P5, !PT ;  /* 0x0000000908811c10 */ /* 0x000fe4000affe4ff */
[----:B0-----:R-:W-:Y:S02]  /*0800*/  CS2R R30, SRZ ;  /* 0x00000000001e7805 */ /* 0x001fe4000001ff00 */
[----:B------:R-:W-:Y:S02]  /*0810*/  @P1 IADD3.X R151, R9, UR9, RZ, P2, !PT ;  /* 0x0000000909971c10 */ /* 0x000fe400097fe4ff */
[----:B------:R-:W-:Y:S01]  /*0820*/  CS2R R8, SRZ ;  /* 0x0000000000087805 */ /* 0x000fe2000001ff00 */
[----:B------:R-:W5:Y:S01]  /*0830*/  @P0 LDG.E.128 R32, desc[UR4][R46.64+0x10] ;  /* 0x000010042e200981 */ /* 0x000f62000c1e1d00 */
[----:B------:R-:W-:Y:S02]  /*0840*/  CS2R R78, SRZ ;  /* 0x00000000004e7805 */ /* 0x000fe4000001ff00 */
[----:B------:R-:W-:-:S02]  /*0850*/  CS2R R82, SRZ ;  /* 0x0000000000527805 */ /* 0x000fc4000001ff00 */
[----:B------:R-:W-:Y:S01]  /*0860*/  CS2R R86, SRZ ;  /* 0x0000000000567805 */ /* 0x000fe2000001ff00 */
[----:B------:R-:W5:Y:S01]  /*0870*/  @P0 LDG.E.128 R4, desc[UR4][R28.64] ;  /* 0x000000041c040981 */ /* 0x000f62000c1e1d00 */
[----:B------:R-:W-:Y:S02]  /*0880*/  CS2R R84, SRZ ;  /* 0x0000000000547805 */ /* 0x000fe4000001ff00 */
[----:B------:R-:W-:Y:S02]  /*0890*/  CS2R R90, SRZ ;  /* 0x00000000005a7805 */ /* 0x000fe4000001ff00 */
[----:B------:R-:W-:Y:S01]  /*08a0*/  CS2R R88, SRZ ;  /* 0x0000000000587805 */ /* 0x000fe2000001ff00 */
[----:B------:R0:W5:Y:S01]  /*08b0*/  @P0 LDG.E.128 R8, desc[UR4][R28.64+0x10] ;  /* 0x000010041c080981 */ /* 0x000162000c1e1d00 */
[----:B-1----:R-:W-:Y:S02]  /*08c0*/  CS2R R44, SRZ ;  /* 0x00000000002c7805 */ /* 0x002fe4000001ff00 */
[----:B------:R-:W-:-:S02]  /*08d0*/  CS2R R94, SRZ ;  /* 0x00000000005e7805 */ /* 0x000fc4000001ff00 */
[----:B------:R-:W-:Y:S01]  /*08e0*/  CS2R R98, SRZ ;  /* 0x0000000000627805 */ /* 0x000fe2000001ff00 */
[----:B------:R-:W5:Y:S01]  /*08f0*/  @P0 LDG.E.128 R36, desc[UR4][R60.64] ;  /* 0x000000043c240981 */ /* 0x000f62000c1e1d00 */
[----:B------:R-:W-:Y:S02]  /*0900*/  CS2R R102, SRZ ;  /* 0x0000000000667805 */ /* 0x000fe4000001ff00 */
[----:B------:R-:W-:Y:S02]  /*0910*/  CS2R R100, SRZ ;  /* 0x0000000000647805 */ /* 0x000fe4000001ff00 */
[----:B------:R-:W-:Y:S01]  /*0920*/  CS2R R106, SRZ ;  /* 0x00000000006a7805 */ /* 0x000fe2000001ff00 */
[----:B------:R1:W5:Y:S01]  /*0930*/  @P0 LDG.E.128 R40, desc[UR4][R60.64+0x10] ;  /* 0x000010043c280981 */ /* 0x000362000c1e1d00 */
[----:B------:R-:W-:Y:S02]  /*0940*/  CS2R R104, SRZ ;  /* 0x0000000000687805 */ /* 0x000fe4000001ff00 */
[----:B0-----:R-:W-:-:S02]  /*0950*/  CS2R R28, SRZ ;  /* 0x00000000001c7805 */ /* 0x001fc4000001ff00 */
[----:B------:R-:W-:Y:S01]  /*0960*/  CS2R R110, SRZ ;  /* 0x00000000006e7805 */ /* 0x000fe2000001ff00 */
[----:B------:R-:W5:Y:S01]  /*0970*/  @P0 LDG.E.128 R48, desc[UR4][R62.64+0x10] ;  /* 0x000010043e300981 */ /* 0x000f62000c1e1d00 */
[----:B------:R-:W-:Y:S02]  /*0980*/  CS2R R114, SRZ ;  /* 0x0000000000727805 */ /* 0x000fe4000001ff00 */
[----:B------:R-:W-:Y:S02]  /*0990*/  @P1 IADD3 R154, P3, R154, UR8, RZ ;  /* 0x000000089a9a1c10 */ /* 0x000fe4000ff7e0ff */
[----:B------:R-:W-:Y:S01]  /*09a0*/  CS2R R118, SRZ ;  /* 0x0000000000767805 */ /* 0x000fe2000001ff00 */
[----:B------:R0:W5:Y:S01]  /*09b0*/  @P0 LDG.E.128 R28, desc[UR4][R46.64] ;  /* 0x000000042e1c0981 */ /* 0x000162000c1e1d00 */
[----:B------:R-:W-:Y:S02]  /*09c0*/  CS2R R116, SRZ ;  /* 0x0000000000747805 */ /* 0x000fe4000001ff00 */
[----:B-1----:R-:W-:-:S02]  /*09d0*/  CS2R R60, SRZ ;  /* 0x00000000003c7805 */ /* 0x002fc4000001ff00 */
[----:B------:R-:W-:Y:S01]  /*09e0*/  CS2R R122, SRZ ;  /* 0x00000000007a7805 */ /* 0x000fe2000001ff00 */
[----:B------:R-:W5:Y:S01]  /*09f0*/  @P0 LDG.E.128 R52, desc[UR4][R76.64] ;  /* 0x000000044c340981 */ /* 0x000f62000c1e1d00 */
[----:B------:R-:W-:Y:S02]  /*0a00*/  CS2R R120, SRZ ;  /* 0x0000000000787805 */ /* 0x000fe4000001ff00 */
[----:B------:R-:W-:Y:S02]  /*0a10*/  CS2R R126, SRZ ;  /* 0x00000000007e7805 */ /* 0x000fe4000001ff00 */
[----:B------:R-:W-:Y:S01]  /*0a20*/  CS2R R130, SRZ ;  /* 0x0000000000827805 */ /* 0x000fe2000001ff00 */
[----:B------:R1:W5:Y:S01]  /*0a30*/  @P0 LDG.E.128 R56, desc[UR4][R76.64+0x10] ;  /* 0x000010044c380981 */ /* 0x000362000c1e1d00 */
[----:B------:R-:W-:Y:S02]  /*0a40*/  @P1 IADD3.X R155, R0, UR9, RZ, P3, !PT ;  /* 0x00000009009b1c10 */ /* 0x000fe40009ffe4ff */
[----:B0-----:R-:W-:Y:S01]  /*0a50*/  CS2R R46, SRZ ;  /* 0x00000000002e7805 */ /* 0x001fe2000001ff00 */
[----:B------:R-:W-:Y:S01]  /*0a60*/  ULDC UR6, c[0x0][0x214] ;  /* 0x0000850000067ab9 */ /* 0x000fe20000000800 */
[----:B------:R-:W5:Y:S04]  /*0a70*/  @P0 LDG.E.128 R64, desc[UR4][R80.64+0x10] ;  /* 0x0000100450400981 */ /* 0x000f68000c1e1d00 */
[----:B------:R0:W5:Y:S01]  /*0a80*/  @P0 LDG.E.128 R44, desc[UR4][R62.64] ;  /* 0x000000043e2c0981 */ /* 0x000162000c1e1d00 */
[----:B-1----:R-:W-:-:S03]  /*0a90*/  CS2R R76, SRZ ;  /* 0x00000000004c7805 */ /* 0x002fc6000001ff00 */
[----:B------:R-:W5:Y:S04]  /*0aa0*/  @P1 LDG.E.128 R68, desc[UR4][R92.64] ;  /* 0x000000045c441981 */ /* 0x000f68000c1e1d00 */
[----:B------:R1:W5:Y:S01]  /*0ab0*/  @P1 LDG.E.128 R72, desc[UR4][R92.64+0x10] ;  /* 0x000010045c481981 */ /* 0x000362000c1e1d00 */
[----:B0-----:R-:W-:-:S03]  /*0ac0*/  CS2R R62, SRZ ;  /* 0x00000000003e7805 */ /* 0x001fc6000001ff00 */
        /* <DEDUP_REMOVED lines=16> */
[----:B------:R-:W5:Y:S01]  /*0bd0*/  @P1 LDG.E.128 R120, desc[UR4][R150.64+0x10] ;  /* 0x0000100496781981 */ /* 0x000f62000c1e1d00 */
[----:B0-----:R-:W-:-:S03]  /*0be0*/  CS2R R112, SRZ ;  /* 0x0000000000707805 */ /* 0x001fc6000001ff00 */
[----:B------:R-:W5:Y:S04]  /*0bf0*/  @P1 LDG.E.128 R124, desc[UR4][R154.64] ;  /* 0x000000049a7c1981 */ /* 0x000f68000c1e1d00 */
[----:B------:R0:W5:Y:S02]  /*0c00*/  @P1 LDG.E.128 R112, desc[UR4][R128.64+0x10] ;  /* 0x0000100480701981 */ /* 0x000164000c1e1d00 */
[----:B0-----:R-:W-:-:S06]  /*0c10*/  CS2R R128, SRZ ;  /* 0x0000000000807805 */ /* 0x001fcc000001ff00 */
[----:B------:R0:W5:Y:S01]  /*0c20*/  @P1 LDG.E.128 R128, desc[UR4][R154.64+0x10] ;  /* 0x000010049a801981 */ /* 0x000162000c1e1d00 */
[----:B------:R-:W-:-:S13]  /*0c30*/  ISETP.GE.AND P0, PT, R250, UR6, PT ;  /* 0x00000006fa007c0c */ /* 0x000fda000bf06270 */
[----:B0-----:R-:W-:Y:S05]  /*0c40*/  @P0 EXIT ;  /* 0x000000000000094d */ /* 0x001fea0003800000 */
[----:B------:R-:W2:Y:S01]  /*0c50*/  LDG.E.128 R180, desc[UR4][R146.64] ;  /* 0x0000000492b47981 */ /* 0x000ea2000c1e1d00 */
[----:B------:R-:W-:Y:S01]  /*0c60*/  ULDC.64 UR6, c[0x0][0x228] ;  /* 0x00008a0000067ab9 */ /* 0x000fe20000000a00 */
[----:B------:R-:W-:Y:S01]  /*0c70*/  ULDC.64 UR16, c[0x0][0x228] ;  /* 0x00008a0000107ab9 */ /* 0x000fe20000000a00 */
[----:B------:R-:W-:Y:S01]  /*0c80*/  ULDC.64 UR8, c[0x0][0x230] ;  /* 0x00008c0000087ab9 */ /* 0x000fe20000000a00 */
[----:B------:R-:W3:Y:S01]  /*0c90*/  LDG.E.128 R176, desc[UR4][R146.64+0x10] ;  /* 0x0000100492b07981 */ /* 0x000ee2000c1e1d00 */
[----:B------:R-:W-:Y:S01]  /*0ca0*/  ULDC.64 UR10, c[0x0][0x238] ;  /* 0x00008e00000a7ab9 */ /* 0x000fe20000000a00 */
[----:B------:R-:W-:Y:S01]  /*0cb0*/  ULDC.64 UR12, c[0x0][0x2b8] ;  /* 0x0000ae00000c7ab9 */ /* 0x000fe20000000a00 */
[----:B------:R-:W-:Y:S01]  /*0cc0*/  ULDC.64 UR14, c[0x0][0x2c0] ;  /* 0x0000b000000e7ab9 */ /* 0x000fe20000000a00 */
        /* <DEDUP_REMOVED lines=22> */
[----:B------:R0:W5:Y:S04]  /*0e30*/  LDG.E.128 R140, desc[UR4][R2.64] ;  /* 0x00000004028c7981 */ /* 0x000168000c1e1d00 */
[----:B------:R-:W5:Y:S04]  /*0e40*/  LDG.E.128 R152, desc[UR4][R152.64+0x10] ;  /* 0x0000100498987981 */ /* 0x000f68000c1e1d00 */
[----:B------:R-:W5:Y:S04]  /*0e50*/  LDG.E.128 R160, desc[UR4][R160.64+0x10] ;  /* 0x00001004a0a07981 */ /* 0x000f68000c1e1d00 */
[----:B--2---:R-:W-:Y:S04]  /*0e60*/  STL.64 [R1+0x170], R180 ;  /* 0x000170b401007387 */ /* 0x004fe80000100a00 */
[----:B------:R1:W-:Y:S04]  /*0e70*/  STL.64 [R1+0x178], R182 ;  /* 0x000178b601007387 */ /* 0x0003e80000100a00 */
[----:B---3--:R-:W-:Y:S04]  /*0e80*/  STL.64 [R1+0x160], R176 ;  /* 0x000160b001007387 */ /* 0x008fe80000100a00 */
[----:B------:R2:W-:Y:S04]  /*0e90*/  STL.64 [R1+0x168], R178 ;  /* 0x000168b201007387 */ /* 0x0005e80000100a00 */
[----:B-1----:R-:W3:Y:S04]  /*0ea0*/  LDG.E.128 R180, desc[UR4][R168.64] ;  /* 0x00000004a8b47981 */ /* 0x002ee8000c1e1d00 */
[----:B--2---:R-:W2:Y:S04]  /*0eb0*/  LDG.E.128 R176, desc[UR4][R168.64+0x10] ;  /* 0x00001004a8b07981 */ /* 0x004ea8000c1e1d00 */
[----:B----4-:R-:W-:Y:S04]  /*0ec0*/  STL.64 [R1+0x150], R172 ;  /* 0x000150ac01007387 */ /* 0x010fe80000100a00 */
[----:B------:R-:W4:Y:S04]  /*0ed0*/  LDG.E.128 R168, desc[UR4][R166.64+0x10] ;  /* 0x00001004a6a87981 */ /* 0x000f28000c1e1d00 */
[----:B------:R1:W-:Y:S04]  /*0ee0*/  STL.64 [R1+0x158], R174 ;  /* 0x000158ae01007387 */ /* 0x0003e80000100a00 */
[----:B-1----:R-:W3:Y:S04]  /*0ef0*/  LDG.E.128 R172, desc[UR4][R166.64] ;  /* 0x00000004a6ac7981 */ /* 0x002ee8000c1e1d00 */
[----:B------:R-:W-:Y:S04]  /*0f00*/  STL.64 [R1+0x140], R144 ;  /* 0x0001409001007387 */ /* 0x000fe80000100a00 */
[----:B------:R1:W-:Y:S04]  /*0f10*/  STL.64 [R1+0x148], R146 ;  /* 0x0001489201007387 */ /* 0x0003e80000100a00 */
[----:B-1----:R0:W5:Y:S04]  /*0f20*/  LDG.E.128 R144, desc[UR4][R2.64+0x10] ;  /* 0x0000100402907981 */ /* 0x002168000c1e1d00 */
        /* <DEDUP_REMOVED lines=22> */
[----:B------:R-:W-:Y:S01]  /*1090*/  ISETP.NE.U32.AND P0, PT, RZ, UR6, PT ;  /* 0x00000006ff007c0c */ /* 0x000fe2000bf05070 */
[----:B------:R-:W-:Y:S01]  /*10a0*/  BSSY B0, `(.L_x_21548) ;  /* 0x000057f000007945 */ /* 0x000fe20003800000 */
[----:B------:R-:W-:-:S02]  /*10b0*/  ULDC.U8 UR6, c[0x0][0x2a0] ;  /* 0x0000a80000067ab9 */ /* 0x000fc40000000000 */
[----:B------:R-:W-:Y:S01]  /*10c0*/  ISETP.NE.AND.EX P0, PT, RZ, UR7, PT, P0 ;  /* 0x00000007ff007c0c */ /* 0x000fe2000bf05300 */
[----:B------:R-:W-:Y:S01]  /*10d0*/  ULDC UR7, c[0x0][0x2d8] ;  /* 0x0000b60000077ab9 */ /* 0x000fe20000000800 */
[----:B------:R-:W-:Y:S01]  /*10e0*/  ISETP.NE.AND P3, PT, RZ, UR6, PT ;  /* 0x00000006ff007c0c */ /* 0x000fe2000bf65270 */
[----:B------:R-:W-:Y:S01]  /*10f0*/  ULDC UR6, c[0x0][0x218] ;  /* 0x0000860000067ab9 */ /* 0x000fe20000000800 */
[----:B----4-:R0:W-:Y:S04]  /*1100*/  STL.64 [R1], R168 ;  /* 0x000000a801007387 */ /* 0x0101e80000100a00 */
[----:B------:R0:W-:Y:S04]  /*1110*/  STL.64 [R1+0x80], R200 ;  /* 0x000080c801007387 */ /* 0x0001e80000100a00 */
[----:B------:R0:W-:Y:S04]  /*1120*/  STL.64 [R1+0x88], R202 ;  /* 0x000088ca01007387 */ /* 0x0001e80000100a00 */
[----:B------:R0:W-:Y:S04]  /*1130*/  STL.64 [R1+0x8], R170 ;  /* 0x000008aa01007387 */ /* 0x0001e80000100a00 */
[----:B------:R0:W-:Y:S04]  /*1140*/  STL.64 [R1+0x70], R196 ;  /* 0x000070c401007387 */ /* 0x0001e80000100a00 */
[----:B------:R0:W-:Y:S04]  /*1150*/  STL.64 [R1+0x78], R198 ;  /* 0x000078c601007387 */ /* 0x0001e80000100a00 */
[----:B---3--:R0:W-:Y:S04]  /*1160*/  STL.64 [R1+0x10], R172 ;  /* 0x000010ac01007387 */ /* 0x0081e80000100a00 */
[----:B------:R0:W-:Y:S04]  /*1170*/  STL.64 [R1+0x60], R192 ;  /* 0x000060c001007387 */ /* 0x0001e80000100a00 */
[----:B------:R0:W-:Y:S04]  /*1180*/  STL.64 [R1+0x68], R194 ;  /* 0x000068c201007387 */ /* 0x0001e80000100a00 */
[----:B------:R0:W-:Y:S04]  /*1190*/  STL.64 [R1+0x18], R174 ;  /* 0x000018ae01007387 */ /* 0x0001e80000100a00 */
[----:B------:R0:W-:Y:S04]  /*11a0*/  STL.64 [R1+0x50], R188 ;  /* 0x000050bc01007387 */ /* 0x0001e80000100a00 */
[----:B------:R0:W-:Y:S04]  /*11b0*/  STL.64 [R1+0x58], R190 ;  /* 0x000058be01007387 */ /* 0x0001e80000100a00 */
[----:B--2---:R0:W-:Y:S04]  /*11c0*/  STL.64 [R1+0x20], R176 ;  /* 0x000020b001007387 */ /* 0x0041e80000100a00 */
[----:B------:R0:W-:Y:S04]  /*11d0*/  STL.64 [R1+0x40], R184 ;  /* 0x000040b801007387 */ /* 0x0001e80000100a00 */
[----:B------:R0:W-:Y:S04]  /*11e0*/  STL.64 [R1+0x48], R186 ;  /* 0x000048ba01007387 */ /* 0x0001e80000100a00 */
[----:B------:R0:W-:Y:S04]  /*11f0*/  STL.64 [R1+0x28], R178 ;  /* 0x000028b201007387 */ /* 0x0001e80000100a00 */
[----:B------:R0:W-:Y:S04]  /*1200*/  STL.64 [R1+0x30], R180 ;  /* 0x000030b401007387 */ /* 0x0001e80000100a00 */
[----:B------:R0:W-:Y:S02]  /*1210*/  STL.64 [R1+0x38], R182 ;  /* 0x000038b601007387 */ /* 0x0001e40000100a00 */
.L_x_21678:
        /* <DEDUP_REMOVED lines=26> */
.L_x_21549:
[----:B-----5:R-:W-:-:S05]  /*13c0*/  SHF.L.U32 R2, R168, 0x10, RZ ;  /* 0x00000010a8027819 */ /* 0x020fca00000006ff */
[----:B------:R-:W-:-:S04]  /*13d0*/  FADD.FTZ R236, R236, R2 ;  /* 0x00000002ecec7221 */ /* 0x000fc80000010000 */
[----:B------:R-:W-:-:S07]  /*13e0*/  @P1 FADD.FTZ R236, R172, R236 ;  /* 0x000000ecacec1221 */ /* 0x000fce0000010000 */
.L_x_21550:
[----:B------:R-:W-:Y:S01]  /*13f0*/  SHF.L.U32 R237, R0, 0x10, RZ ;  /* 0x0000001000ed7819 */ /* 0x000fe200000006ff */
[----:B------:R-:W-:Y:S06]  /*1400*/  @P2 BRA `(.L_x_21551) ;  /* 0x00000000000c2947 */ /* 0x000fec0003800000 */
[----:B------:R-:W-:Y:S05]  /*1410*/  @!P1 BRA `(.L_x_21552) ;  /* 0x0000000000189947 */ /* 0x000fea0003800000 */
[----:B-----5:R-:W-:Y:S01]  /*1420*/  FADD.FTZ R237, R173, R237 ;  /* 0x000000edaded7221 */ /* 0x020fe20000010000 */
[----:B------:R-:W-:Y:S06]  /*1430*/  BRA `(.L_x_21552) ;  /* 0x0000000000107947 */ /* 0x000fec0003800000 */
.L_x_21551:
[----:B-----5:R-:W-:-:S04]  /*1440*/  PRMT R0, R168, 0x7632, R0 ;  /* 0x00007632a8007816 */ /* 0x020fc80000000000 */
[----:B------:R-:W-:-:S05]  /*1450*/  SHF.L.U32 R0, R0, 0x10, RZ ;  /* 0x0000001000007819 */ /* 0x000fca00000006ff */
[----:B------:R-:W-:-:S04]  /*1460*/  FADD.FTZ R237, R237, R0 ;  /* 0x00000000eded7221 */ /* 0x000fc80000010000 */
[----:B------:R-:W-:-:S07]  /*1470*/  @P1 FADD.FTZ R237, R173, R237 ;  /* 0x000000edaded1221 */ /* 0x000fce0000010000 */
.L_x_21552:
[C---:B------:R-:W-:Y:S02]  /*1480*/  PRMT R0, R165.reuse, 0x7632, R0 ;  /* 0x00007632a5007816 */ /* 0x040fe40000000000 */
[----:B------:R-:W-:Y:S01]  /*1490*/  SHF.L.U32 R238, R165, 0x10, RZ ;  /* 0x00000010a5ee7819 */ /* 0x000fe200000006ff */
[----:B------:R-:W-:Y:S06]  /*14a0*/  @P2 BRA `(.L_x_21553) ;  /* 0x00000000000c2947 */ /* 0x000fec0003800000 */
[----:B------:R-:W-:Y:S05]  /*14b0*/  @!P1 BRA `(.L_x_21554) ;  /* 0x0000000000149947 */ /* 0x000fea0003800000 */
[----:B-----5:R-:W-:Y:S01]  /*14c0*/  FADD.FTZ R238, R174, R238 ;  /* 0x000000eeaeee7221 */ /* 0x020fe20000010000 */
[----:B------:R-:W-:Y:S06]  /*14d0*/  BRA `(.L_x_21554) ;  /* 0x00000000000c7947 */ /* 0x000fec0003800000 */
.L_x_21553:
[----:B-----5:R-:W-:-:S05]  /*14e0*/  SHF.L.U32 R2, R169, 0x10, RZ ;  /* 0x00000010a9027819 */ /* 0x020fca00000006ff */
[----:B------:R-:W-:-:S04]  /*14f0*/  FADD.FTZ R238, R238, R2 ;  /* 0x00000002eeee7221 */ /* 0x000fc80000010000 */
[----:B------:R-:W-:-:S07]  /*1500*/  @P1 FADD.FTZ R238, R174, R238 ;  /* 0x000000eeaeee1221 */ /* 0x000fce0000010000 */
.L_x_21554:
[----:B------:R-:W-:Y:S01]  /*1510*/  SHF.L.U32 R239, R0, 0x10, RZ ;  /* 0x0000001000ef7819 */ /* 0x000fe200000006ff */
[----:B------:R-:W-:Y:S06]  /*1520*/  @P2 BRA `(.L_x_21555) ;  /* 0x00000000000c2947 */ /* 0x000fec0003800000 */
[----:B------:R-:W-:Y:S05]  /*1530*/  @!P1 BRA `(.L_x_21556) ;  /* 0x0000000000189947 */ /* 0x000fea0003800000 */
[----:B-----5:R-:W-:Y:S01]  /*1540*/  FADD.FTZ R239, R175, R239 ;  /* 0x000000efafef7221 */ /* 0x020fe20000010000 */
[----:B------:R-:W-:Y:S06]  /*1550*/  BRA `(.L_x_21556) ;  /* 0x0000000000107947 */ /* 0x000fec0003800000 */
.L_x_21555:
[----:B-----5:R-:W-:-:S04]  /*1560*/  PRMT R0, R169, 0x7632, R0 ;  /* 0x00007632a9007816 */ /* 0x020fc80000000000 */
[----:B------:R-:W-:-:S05]  /*1570*/  SHF.L.U32 R0, R0, 0x10, RZ ;  /* 0x0000001000007819 */ /* 0x000fca00000006ff */
[----:B------:R-:W-:-:S04]  /*1580*/  FADD.FTZ R239, R239, R0 ;  /* 0x00000000efef7221 */ /* 0x000fc80000010000 */
[----:B------:R-:W-:-:S07]  /*1590*/  @P1 FADD.FTZ R239, R175, R239 ;  /* 0x000000efafef1221 */ /* 0x000fce0000010000 */
.L_x_21556:
[C---:B------:R-:W-:Y:S02]  /*15a0*/  PRMT R0, R166.reuse, 0x7632, R0 ;  /* 0x00007632a6007816 */ /* 0x040fe40000000000 */
[----:B------:R-:W-:Y:S01]  /*15b0*/  SHF.L.U32 R232, R166, 0x10, RZ ;  /* 0x00000010a6e87819 */ /* 0x000fe200000006ff */
[----:B------:R-:W-:Y:S06]  /*15c0*/  @P2 BRA `(.L_x_21557) ;  /* 0x00000000000c2947 */ /* 0x000fec0003800000 */
[----:B------:R-:W-:Y:S05]  /*15d0*/  @!P1 BRA `(.L_x_21558) ;  /* 0x0000000000149947 */ /* 0x000fea0003800000 */
[----:B-----5:R-:W-:Y:S01]  /*15e0*/  FADD.FTZ R232, R176, R232 ;  /* 0x000000e8b0e87221 */ /* 0x020fe20000010000 */
[----:B------:R-:W-:Y:S06]  /*15f0*/  BRA `(.L_x_21558) ;  /* 0x00000000000c7947 */ /* 0x000fec0003800000 */
.L_x_21557:
[----:B-----5:R-:W-:-:S05]  /*1600*/  SHF.L.U32 R2, R170, 0x10, RZ ;  /* 0x00000010aa027819 */ /* 0x020fca00000006ff */
[----:B------:R-:W-:-:S04]  /*1610*/  FADD.FTZ R232, R232, R2 ;  /* 0x00000002e8e87221 */ /* 0x000fc80000010000 */
[----:B------:R-:W-:-:S07]  /*1620*/  @P1 FADD.FTZ R232, R176, R232 ;  /* 0x000000e8b0e81221 */ /* 0x000fce0000010000 */
.L_x_21558:
[----:B------:R-:W-:Y:S01]  /*1630*/  SHF.L.U32 R233, R0, 0x10, RZ ;  /* 0x0000001000e97819 */ /* 0x000fe200000006ff */
[----:B------:R-:W-:Y:S06]  /*1640*/  @P2 BRA `(.L_x_21559) ;  /* 0x00000000000c2947 */ /* 0x000fec0003800000 */
[----:B------:R-:W-:Y:S05]  /*1650*/  @!P1 BRA `(.L_x_21560) ;  /* 0x0000000000189947 */ /* 0x000fea0003800000 */
[----:B-----5:R-:W-:Y:S01]  /*1660*/  FADD.FTZ R233, R177, R233 ;  /* 0x000000e9b1e97221 */ /* 0x020fe20000010000 */
[----:B------:R-:W-:Y:S06]  /*1670*/  BRA `(.L_x_21560) ;  /* 0x0000000000107947 */ /* 0x000fec0003800000 */
.L_x_21559:
[----:B-----5:R-:W-:-:S04]  /*1680*/  PRMT R0, R170, 0x7632, R0 ;  /* 0x00007632aa007816 */ /* 0x020fc80000000000 */
[----:B------:R-:W-:-:S05]  /*1690*/  SHF.L.U32 R0, R0, 0x10, RZ ;  /* 0x0000001000007819 */ /* 0x000fca00000006ff */
[----:B------:R-:W-:-:S04]  /*16a0*/  FADD.FTZ R233, R233, R0 ;  /* 0x00000000e9e97221 */ /* 0x000fc80000010000 */
[----:B------:R-:W-:-:S07]  /*16b0*/  @P1 FADD.FTZ R233, R177, R233 ;  /* 0x000000e9b1e91221 */ /* 0x000fce0000010000 */
.L_x_21560:
[C---:B------:R-:W-:Y:S02]  /*16c0*/  PRMT R0, R167.reuse, 0x7632, R0 ;  /* 0x00007632a7007816 */ /* 0x040fe40000000000 */
[----:B------:R-:W-:Y:S01]  /*16d0*/  SHF.L.U32 R234, R167, 0x10, RZ ;  /* 0x00000010a7ea7819 */ /* 0x000fe200000006ff */
[----:B------:R-:W-:Y:S06]  /*16e0*/  @P2 BRA `(.L_x_21561) ;  /* 0x00000000000c2947 */ /* 0x000fec0003800000 */
[----:B------:R-:W-:Y:S05]  /*16f0*/  @!P1 BRA `(.L_x_21562) ;  /* 0x0000000000149947 */ /* 0x000fea0003800000 */
[----:B-----5:R-:W-:Y:S01]  /*1700*/  FADD.FTZ R234, R178, R234 ;  /* 0x000000eab2ea7221 */ /* 0x020fe20000010000 */
[----:B------:R-:W-:Y:S06]  /*1710*/  BRA `(.L_x_21562) ;  /* 0x00000000000c7947 */ /* 0x000fec0003800000 */
.L_x_21561:
[----:B-----5:R-:W-:-:S05]  /*1720*/  SHF.L.U32 R2, R171, 0x10, RZ ;  /* 0x00000010ab027819 */ /* 0x020fca00000006ff */
[----:B------:R-:W-:-:S04]  /*1730*/  FADD.FTZ R234, R234, R2 ;  /* 0x00000002eaea7221 */ /* 0x000fc80000010000 */
[----:B------:R-:W-:-:S07]  /*1740*/  @P1 FADD.FTZ R234, R178, R234 ;  /* 0x000000eab2ea1221 */ /* 0x000fce0000010000 */
.L_x_21562:
[----:B------:R-:W-:Y:S01]  /*1750*/  SHF.L.U32 R235, R0, 0x10, RZ ;  /* 0x0000001000eb7819 */ /* 0x000fe200000006ff */
[----:B------:R-:W-:Y:S06]  /*1760*/  @P2 BRA `(.L_x_21563) ;  /* 0x00000000000c2947 */ /* 0x000fec0003800000 */
[----:B------:R-:W-:Y:S05]  /*1770*/  @!P1 BRA `(.L_x_21564) ;  /* 0x0000000000189947 */ /* 0x000fea0003800000 */
[----:B-----5:R-:W-:Y:S01]  /*1780*/  FADD.FTZ R235, R179, R235 ;  /* 0x000000ebb3eb7221 */ /* 0x020fe20000010000 */
[----:B------:R-:W-:Y:S06]  /*1790*/  BRA `(.L_x_21564) ;  /* 0x0000000000107947 */ /* 0x000fec0003800000 */
.L_x_21563:
[----:B-----5:R-:W-:-:S04]  /*17a0*/  PRMT R0, R171, 0x7632, R0 ;  /* 0x00007632ab007816 */ /* 0x020fc80000000000 */
[----:B------:R-:W-:-:S05]  /*17b0*/  SHF.L.U32 R0, R0, 0x10, RZ ;  /* 0x0000001000007819 */ /* 0x000fca00000006ff */
[----:B------:R-:W-:-:S04]  /*17c0*/  FADD.FTZ R235, R235, R0 ;  /* 0x00000000ebeb7221 */ /* 0x000fc80000010000 */
[----:B------:R-:W-:-:S07]  /*17d0*/  @P1 FADD.FTZ R235, R179, R235 ;  /* 0x000000ebb3eb1221 */ /* 0x000fce0000010000 */
.L_x_21564:
[----:B------:R-:W0:Y:S01]  /*17e0*/  @P0 LDC.64 R2, c[0x0][0x228] ;  /* 0x00008a00ff020b82 */ /* 0x000e220000000a00 */
[C---:B------:R-:W-:Y:S02]  /*17f0*/  LEA R166, P4, R243.reuse, UR10, 0x5 ;  /* 0x0000000af3a67c11 */ /* 0x040fe4000f8828ff */
[C---:B------:R-:W-:Y:S02]  /*1800*/  IADD3 R0, R243.reuse, 0x20, RZ ;  /* 0x00000020f3007810 */ /* 0x040fe40007ffe0ff */
[----:B------:R-:W-:-:S03]  /*1810*/  LEA.HI.X R167, R243, UR11, RZ, 0x5, P4 ;  /* 0x0000000bf3a77c11 */ /* 0x000fc6000a0f2cff */
[----:B------:R-:W1:Y:S02]  /*1820*/  @P1 LDC.64 R164, c[0x0][0x230] ;  /* 0x00008c00ffa41b82 */ /* 0x000e640000000a00 */
[----:B------:R-:W-:Y:S04]  /*1830*/  STG.E.128 desc[UR4][R166.64], R236 ;  /* 0x000000eca6007986 */ /* 0x000fe8000c101d04 */
[----:B------:R2:W-:Y:S01]  /*1840*/  STG.E.128 desc[UR4][R166.64+0x10], R232 ;  /* 0x000010e8a6007986 */ /* 0x0005e2000c101d04 */
[----:B0-----:R-:W-:-:S05]  /*1850*/  @P0 IMAD.WIDE.U32 R2, R0, 0x10, R2 ;  /* 0x0000001000020825 */ /* 0x001fca00078e0002 */
[----:B-----5:R1:W5:Y:S02]  /*1860*/  @P0 LDG.E.128 R168, desc[UR4][R2.64] ;  /* 0x0000000402a80981 */ /* 0x020364000c1e1d00 */
[----:B-1----:R-:W-:-:S05]  /*1870*/  @P1 IMAD.WIDE.U32 R2, R0, 0x20, R164 ;  /* 0x0000002000021825 */ /* 0x002fca00078e00a4 */
[----:B------:R-:W5:Y:S04]  /*1880*/  @P1 LDG.E.128 R172, desc[UR4][R2.64] ;  /* 0x0000000402ac1981 */ /* 0x000f68000c1e1d00 */
[----:B------:R0:W5:Y:S02]  /*1890*/  @P1 LDG.E.128 R176, desc[UR4][R2.64+0x10] ;  /* 0x0000100402b01981 */ /* 0x000164000c1e1d00 */
[----:B0-----:R-:W-:-:S05]  /*18a0*/  IMAD.WIDE.U32 R2, R0, 0x10, R186 ;  /* 0x0000001000027825 */ /* 0x001fca00078e00ba */
[----:B--2---:R-:W2:Y:S02]  /*18b0*/  LDG.E.128 R164, desc[UR4][R2.64] ;  /* 0x0000000402a47981 */ /* 0x004ea4000c1e1d00 */
[C---:B--2---:R-:W-:Y:S02]  /*18c0*/  PRMT R2, R164.reuse, 0x7632, R2 ;  /* 0x00007632a4027816 */ /* 0x044fe40000000002 */
[----:B------:R-:W-:Y:S01]  /*18d0*/  SHF.L.U32 R228, R164, 0x10, RZ ;  /* 0x00000010a4e47819 */ /* 0x000fe200000006ff */
[----:B------:R-:W-:Y:S06]  /*18e0*/  @P2 BRA `(.L_x_21565) ;  /* 0x00000000000c2947 */ /* 0x000fec0003800000 */
[----:B------:R-:W-:Y:S05]  /*18f0*/  @!P1 BRA `(.L_x_21566) ;  /* 0x0000000000149947 */ /* 0x000fea0003800000 */
[----:B-----5:R-:W-:Y:S01]  /*1900*/  FADD.FTZ R228, R172, R228 ;  /* 0x000000e4ace47221 */ /* 0x020fe20000010000 */
[----:B------:R-:W-:Y:S06]  /*1910*/  BRA `(.L_x_21566) ;  /* 0x00000000000c7947 */ /* 0x000fec0003800000 */
.L_x_21565:
[----:B-----5:R-:W-:-:S05]  /*1920*/  SHF.L.U32 R3, R168, 0x10, RZ ;  /* 0x00000010a8037819 */ /* 0x020fca00000006ff */
[----:B------:R-:W-:-:S04]  /*1930*/  FADD.FTZ R228, R3, R228 ;  /* 0x000000e403e47221 */ /* 0x000fc80000010000 */
[----:B------:R-:W-:-:S07]  /*1940*/  @P1 FADD.FTZ R228, R172, R228 ;  /* 0x000000e4ace41221 */ /* 0x000fce0000010000 */
.L_x_21566:
[----:B------:R-:W-:Y:S01]  /*1950*/  SHF.L.U32 R229, R2, 0x10, RZ ;  /* 0x0000001002e57819 */ /* 0x000fe200000006ff */
[----:B------:R-:W-:Y:S06]  /*1960*/  @P2 BRA `(.L_x_21567) ;  /* 0x00000000000c2947 */ /* 0x000fec0003800000 */
[----:B------:R-:W-:Y:S05]  /*1970*/  @!P1 BRA `(.L_x_21568) ;  /* 0x0000000000189947 */ /* 0x000fea0003800000 */
[----:B-----5:R-:W-:Y:S01]  /*1980*/  FADD.FTZ R229, R173, R229 ;  /* 0x000000e5ade57221 */ /* 0x020fe20000010000 */
[----:B------:R-:W-:Y:S06]  /*1990*/  BRA `(.L_x_21568) ;  /* 0x0000000000107947 */ /* 0x000fec0003800000 */
.L_x_21567:
[----:B-----5:R-:W-:-:S04]  /*19a0*/  PRMT R2, R168, 0x7632, R2 ;  /* 0x00007632a8027816 */ /* 0x020fc80000000002 */
[----:B------:R-:W-:-:S05]  /*19b0*/  SHF.L.U32 R2, R2, 0x10, RZ ;  /* 0x0000001002027819 */ /* 0x000fca00000006ff */
[----:B------:R-:W-:-:S04]  /*19c0*/  FADD.FTZ R229, R229, R2 ;  /* 0x00000002e5e57221 */ /* 0x000fc80000010000 */
[----:B------:R-:W-:-:S07]  /*19d0*/  @P1 FADD.FTZ R229, R173, R229 ;  /* 0x000000e5ade51221 */ /* 0x000fce0000010000 */
.L_x_21568:
[C---:B------:R-:W-:Y:S02]  /*19e0*/  PRMT R2, R165.reuse, 0x7632, R2 ;  /* 0x00007632a5027816 */ /* 0x040fe40000000002 */
[----:B------:R-:W-:Y:S01]  /*19f0*/  SHF.L.U32 R230, R165, 0x10, RZ ;  /* 0x00000010a5e67819 */ /* 0x000fe200000006ff */
[----:B------:R-:W-:Y:S06]  /*1a00*/  @P2 BRA `(.L_x_21569) ;  /* 0x00000000000c2947 */ /* 0x000fec0003800000 */
[----:B------:R-:W-:Y:S05]  /*1a10*/  @!P1 BRA `(.L_x_21570) ;  /* 0x0000000000149947 */ /* 0x000fea0003800000 */
[----:B-----5:R-:W-:Y:S01]  /*1a20*/  FADD.FTZ R230, R174, R230 ;  /* 0x000000e6aee67221 */ /* 0x020fe20000010000 */
[----:B------:R-:W-:Y:S06]  /*1a30*/  BRA `(.L_x_21570) ;  /* 0x00000000000c7947 */ /* 0x000fec0003800000 */
.L_x_21569:
[----:B-----5:R-:W-:-:S05]  /*1a40*/  SHF.L.U32 R3, R169, 0x10, RZ ;  /* 0x00000010a9037819 */ /* 0x020fca00000006ff */
[----:B------:R-:W-:-:S04]  /*1a50*/  FADD.FTZ R230, R3, R230 ;  /* 0x000000e603e67221 */ /* 0x000fc80000010000 */
[----:B------:R-:W-:-:S07]  /*1a60*/  @P1 FADD.FTZ R230, R174, R230 ;  /* 0x000000e6aee61221 */ /* 0x000fce0000010000 */
.L_x_21570:
[----:B------:R-:W-:Y:S01]  /*1a70*/  SHF.L.U32 R231, R2, 0x10, RZ ;  /* 0x0000001002e77819 */ /* 0x000fe200000006ff */
[----:B------:R-:W-:Y:S06]  /*1a80*/  @P2 BRA `(.L_x_21571) ;  /* 0x00000000000c2947 */ /* 0x000fec0003800000 */
[----:B------:R-:W-:Y:S05]  /*1a90*/  @!P1 BRA `(.L_x_21572) ;  /* 0x0000000000189947 */ /* 0x000fea0003800000 */
[----:B-----5:R-:W-:Y:S01]  /*1aa0*/  FADD.FTZ R231, R175, R231 ;  /* 0x000000e7afe77221 */ /* 0x020fe20000010000 */
[----:B------:R-:W-:Y:S06]  /*1ab0*/  BRA `(.L_x_21572) ;  /* 0x0000000000107947 */ /* 0x000fec0003800000 */
.L_x_21571:
[----:B-----5:R-:W-:-:S04]  /*1ac0*/  PRMT R2, R169, 0x7632, R2 ;  /* 0x00007632a9027816 */ /* 0x020fc80000000002 */
[----:B------:R-:W-:-:S05]  /*1ad0*/  SHF.L.U32 R2, R2, 0x10, RZ ;  /* 0x0000001002027819 */ /* 0x000fca00000006ff */
[----:B------:R-:W-:-:S04]  /*1ae0*/  FADD.FTZ R231, R231, R2 ;  /* 0x00000002e7e77221 */ /* 0x000fc80000010000 */
[----:B------:R-:W-:-:S07]  /*1af0*/  @P1 FADD.FTZ R231, R175, R231 ;  /* 0x000000e7afe71221 */ /* 0x000fce0000010000 */
.L_x_21572:
[C---:B------:R-:W-:Y:S02]  /*1b00*/  PRMT R2, R166.reuse, 0x7632, R2 ;  /* 0x00007632a6027816 */ /* 0x040fe40000000002 */
[----:B------:R-:W-:Y:S01]  /*1b10*/  SHF.L.U32 R188, R166, 0x10, RZ ;  /* 0x00000010a6bc7819 */ /* 0x000fe200000006ff */
[----:B------:R-:W-:Y:S06]  /*1b20*/  @P2 BRA `(.L_x_21573) ;  /* 0x00000000000c2947 */ /* 0x000fec0003800000 */
[----:B------:R-:W-:Y:S05]  /*1b30*/  @!P1 BRA `(.L_x_21574) ;  /* 0x0000000000149947 */ /* 0x000fea0003800000 */
[----:B-----5:R-:W-:Y:S01]  /*1b40*/  FADD.FTZ R188, R176, R188 ;  /* 0x000000bcb0bc7221 */ /* 0x020fe20000010000 */
[----:B------:R-:W-:Y:S06]  /*1b50*/  BRA `(.L_x_21574) ;  /* 0x00000000000c7947 */ /* 0x000fec0003800000 */
.L_x_21573:
[----:B-----5:R-:W-:-:S05]  /*1b60*/  SHF.L.U32 R3, R170, 0x10, RZ ;  /* 0x00000010aa037819 */ /* 0x020fca00000006ff */
[----:B------:R-:W-:-:S04]  /*1b70*/  FADD.FTZ R188, R3, R188 ;  /* 0x000000bc03bc7221 */ /* 0x000fc80000010000 */
[----:B------:R-:W-:-:S07]  /*1b80*/  @P1 FADD.FTZ R188, R176, R188 ;  /* 0x000000bcb0bc1221 */ /* 0x000fce0000010000 */
.L_x_21574:
[----:B------:R-:W-:Y:S01]  /*1b90*/  SHF.L.U32 R189, R2, 0x10, RZ ;  /* 0x0000001002bd7819 */ /* 0x000fe200000006ff */
[----:B------:R-:W-:Y:S06]  /*1ba0*/  @P2 BRA `(.L_x_21575) ;  /* 0x00000000000c2947 */ /* 0x000fec0003800000 */
[----:B------:R-:W-:Y:S05]  /*1bb0*/  @!P1 BRA `(.L_x_21576) ;  /* 0x0000000000189947 */ /* 0x000fea0003800000 */
[----:B-----5:R-:W-:Y:S01]  /*1bc0*/  FADD.FTZ R189, R177, R189 ;  /* 0x000000bdb1bd7221 */ /* 0x020fe20000010000 */
[----:B------:R-:W-:Y:S06]  /*1bd0*/  BRA `(.L_x_21576) ;  /* 0x0000000000107947 */ /* 0x000fec0003800000 */
.L_x_21575:
[----:B-----5:R-:W-:-:S04]  /*1be0*/  PRMT R2, R170, 0x7632, R2 ;  /* 0x00007632aa027816 */ /* 0x020fc80000000002 */
[----:B------:R-:W-:-:S05]  /*1bf0*/  SHF.L.U32 R2, R2, 0x10, RZ ;  /* 0x0000001002027819 */ /* 0x000fca00000006ff */
[----:B------:R-:W-:-:S04]  /*1c00*/  FADD.FTZ R189, R189, R2 ;  /* 0x00000002bdbd7221 */ /* 0x000fc80000010000 */
[----:B------:R-:W-:-:S07]  /*1c10*/  @P1 FADD.FTZ R189, R177, R189 ;  /* 0x000000bdb1bd1221 */ /* 0x000fce0000010000 */
.L_x_21576:
[C---:B------:R-:W-:Y:S02]  /*1c20*/  PRMT R2, R167.reuse, 0x7632, R2 ;  /* 0x00007632a7027816 */ /* 0x040fe40000000002 */
[----:B------:R-:W-:Y:S01]  /*1c30*/  SHF.L.U32 R190, R167, 0x10, RZ ;  /* 0x00000010a7be7819 */ /* 0x000fe200000006ff */
[----:B------:R-:W-:Y:S06]  /*1c40*/  @P2 BRA `(.L_x_21577) ;  /* 0x00000000000c2947 */ /* 0x000fec0003800000 */
[----:B------:R-:W-:Y:S05]  /*1c50*/  @!P1 BRA `(.L_x_21578) ;  /* 0x0000000000149947 */ /* 0x000fea0003800000 */
[----:B-----5:R-:W-:Y:S01]  /*1c60*/  FADD.FTZ R190, R178, R190 ;  /* 0x000000beb2be7221 */ /* 0x020fe20000010000 */
[----:B------:R-:W-:Y:S06]  /*1c70*/  BRA `(.L_x_21578) ;  /* 0x00000000000c7947 */ /* 0x000fec0003800000 */
.L_x_21577:
[----:B-----5:R-:W-:-:S05]  /*1c80*/  SHF.L.U32 R3, R171, 0x10, RZ ;  /* 0x00000010ab037819 */ /* 0x020fca00000006ff */
[----:B------:R-:W-:-:S04]  /*1c90*/  FADD.FTZ R190, R3, R190 ;  /* 0x000000be03be7221 */ /* 0x000fc80000010000 */
[----:B------:R-:W-:-:S07]  /*1ca0*/  @P1 FADD.FTZ R190, R178, R190 ;  /* 0x000000beb2be1221 */ /* 0x000fce0000010000 */
.L_x_21578:
[----:B------:R-:W-:Y:S01]  /*1cb0*/  SHF.L.U32 R191, R2, 0x10, RZ ;  /* 0x0000001002bf7819 */ /* 0x000fe200000006ff */
[----:B------:R-:W-:Y:S06]  /*1cc0*/  @P2 BRA `(.L_x_21579) ;  /* 0x00000000000c2947 */ /* 0x000fec0003800000 */
[----:B------:R-:W-:Y:S05]  /*1cd0*/  @!P1 BRA `(.L_x_21580) ;  /* 0x0000000000189947 */ /* 0x000fea0003800000 */
[----:B-----5:R-:W-:Y:S01]  /*1ce0*/  FADD.FTZ R191, R179, R191 ;  /* 0x000000bfb3bf7221 */ /* 0x020fe20000010000 */
[----:B------:R-:W-:Y:S06]  /*1cf0*/  BRA `(.L_x_21580) ;  /* 0x0000000000107947 */ /* 0x000fec0003800000 */
.L_x_21579:
[----:B-----5:R-:W-:-:S04]  /*1d00*/  PRMT R2, R171, 0x7632, R2 ;  /* 0x00007632ab027816 */ /* 0x020fc80000000002 */
[----:B------:R-:W-:-:S05]  /*1d10*/  SHF.L.U32 R2, R2, 0x10, RZ ;  /* 0x0000001002027819 */ /* 0x000fca00000006ff */
[----:B------:R-:W-:-:S04]  /*1d20*/  FADD.FTZ R191, R191, R2 ;  /* 0x00000002bfbf7221 */ /* 0x000fc80000010000 */
[----:B------:R-:W-:-:S07]  /*1d30*/  @P1 FADD.FTZ R191, R179, R191 ;  /* 0x000000bfb3bf1221 */ /* 0x000fce0000010000 */
.L_x_21580:
[----:B------:R-:W0:Y:S08]  /*1d40*/  LDC.64 R248, c[0x0][0x238] ;  /* 0x00008e00fff87b82 */ /* 0x000e300000000a00 */
[----:B------:R-:W1:Y:S08]  /*1d50*/  @P1 LDC.64 R164, c[0x0][0x230] ;  /* 0x00008c00ffa41b82 */ /* 0x000e700000000a00 */
[----:B------:R-:W2:Y:S01]  /*1d60*/  @P0 LDC.64 R166, c[0x0][0x228] ;  /* 0x00008a00ffa60b82 */ /* 0x000ea20000000a00 */
[----:B0-----:R-:W-:-:S05]  /*1d70*/  IMAD.WIDE.U32 R2, R0, 0x20, R248 ;  /* 0x0000002000027825 */ /* 0x001fca00078e00f8 */
[----:B------:R-:W-:Y:S04]  /*1d80*/  STG.E.128 desc[UR4][R2.64], R228 ;  /* 0x000000e402007986 */ /* 0x000fe8000c101d04 */
[----:B------:R0:W-:Y:S02]  /*1d90*/  STG.E.128 desc[UR4][R2.64+0x10], R188 ;  /* 0x000010bc02007986 */ /* 0x0001e4000c101d04 */
[----:B0-----:R-:W-:-:S05]  /*1da0*/  IADD3 R2, R243, 0x40, RZ ;  /* 0x00000040f3027810 */ /* 0x001fca0007ffe0ff */
[----:B-1----:R-:W-:-:S04]  /*1db0*/  @P1 IMAD.WIDE.U32 R164, R2, 0x20, R164 ;  /* 0x0000002002a41825 */ /* 0x002fc800078e00a4 */
[C---:B--2---:R-:W-:Y:S01]  /*1dc0*/  @P0 IMAD.WIDE.U32 R166, R2.reuse, 0x10, R166 ;  /* 0x0000001002a60825 */ /* 0x044fe200078e00a6 */
[----:B-----5:R-:W5:Y:S04]  /*1dd0*/  @P1 LDG.E.128 R172, desc[UR4][R164.64] ;  /* 0x00000004a4ac1981 */ /* 0x020f68000c1e1d00 */
[----:B------:R0:W5:Y:S04]  /*1de0*/  @P1 LDG.E.128 R176, desc[UR4][R164.64+0x10] ;  /* 0x00001004a4b01981 */ /* 0x000168000c1e1d00 */
[----:B------:R1:W5:Y:S01]  /*1df0*/  @P0 LDG.E.128 R168, desc[UR4][R166.64] ;  /* 0x00000004a6a80981 */ /* 0x000362000c1e1d00 */
[----:B0-----:R-:W-:-:S06]  /*1e00*/  IMAD.WIDE.U32 R164, R2, 0x10, R186 ;  /* 0x0000001002a47825 */ /* 0x001fcc00078e00ba */
[----:B------:R-:W2:Y:S02]  /*1e10*/  LDG.E.128 R164, desc[UR4][R164.64] ;  /* 0x00000004a4a47981 */ /* 0x000ea4000c1e1d00 */
[C---:B--2---:R-:W-:Y:S02]  /*1e20*/  PRMT R3, R164.reuse, 0x7632, R3 ;  /* 0x00007632a4037816 */ /* 0x044fe40000000003 */
[----:B------:R-:W-:Y:S01]  /*1e30*/  SHF.L.U32 R224, R164, 0x10, RZ ;  /* 0x00000010a4e07819 */ /* 0x000fe200000006ff */
[----:B-1----:R-:W-:Y:S06]  /*1e40*/  @P2 BRA `(.L_x_21581) ;  /* 0x00000000000c2947 */ /* 0x002fec0003800000 */
[----:B------:R-:W-:Y:S05]  /*1e50*/  @!P1 BRA `(.L_x_21582) ;  /* 0x0000000000149947 */ /* 0x000fea0003800000 */
[----:B-----5:R-:W-:Y:S01]  /*1e60*/  FADD.FTZ R224, R172, R224 ;  /* 0x000000e0ace07221 */ /* 0x020fe20000010000 */
[----:B------:R-:W-:Y:S06]  /*1e70*/  BRA `(.L_x_21582) ;  /* 0x00000000000c7947 */ /* 0x000fec0003800000 */
.L_x_21581:
[----:B-----5:R-:W-:-:S05]  /*1e80*/  SHF.L.U32 R164, R168, 0x10, RZ ;  /* 0x00000010a8a47819 */ /* 0x020fca00000006ff */
[----:B------:R-:W-:-:S04]  /*1e90*/  FADD.FTZ R224, R164, R224 ;  /* 0x000000e0a4e07221 */ /* 0x000fc80000010000 */
[----:B------:R-:W-:-:S07]  /*1ea0*/  @P1 FADD.FTZ R224, R172, R224 ;  /* 0x000000e0ace01221 */ /* 0x000fce0000010000 */
.L_x_21582:
[----:B------:R-:W-:Y:S01]  /*1eb0*/  SHF.L.U32 R225, R3, 0x10, RZ ;  /* 0x0000001003e17819 */ /* 0x000fe200000006ff */
[----:B------:R-:W-:Y:S06]  /*1ec0*/  @P2 BRA `(.L_x_21583) ;  /* 0x00000000000c2947 */ /* 0x000fec0003800000 */
[----:B------:R-:W-:Y:S05]  /*1ed0*/  @!P1 BRA `(.L_x_21584) ;  /* 0x0000000000189947 */ /* 0x000fea0003800000 */
[----:B-----5:R-:W-:Y:S01]  /*1ee0*/  FADD.FTZ R225, R173, R225 ;  /* 0x000000e1ade17221 */ /* 0x020fe20000010000 */
[----:B------:R-:W-:Y:S06]  /*1ef0*/  BRA `(.L_x_21584) ;  /* 0x0000000000107947 */ /* 0x000fec0003800000 */
.L_x_21583:
[----:B-----5:R-:W-:-:S04]  /*1f00*/  PRMT R3, R168, 0x7632, R3 ;  /* 0x00007632a8037816 */ /* 0x020fc80000000003 */
[----:B------:R-:W-:-:S05]  /*1f10*/  SHF.L.U32 R3, R3, 0x10, RZ ;  /* 0x0000001003037819 */ /* 0x000fca00000006ff */
[----:B------:R-:W-:-:S04]  /*1f20*/  FADD.FTZ R225, R225, R3 ;  /* 0x00000003e1e17221 */ /* 0x000fc80000010000 */
[----:B------:R-:W-:-:S07]  /*1f30*/  @P1 FADD.FTZ R225, R173, R225 ;  /* 0x000000e1ade11221 */ /* 0x000fce0000010000 */
.L_x_21584:
[C---:B------:R-:W-:Y:S02]  /*1f40*/  PRMT R3, R165.reuse, 0x7632, R3 ;  /* 0x00007632a5037816 */ /* 0x040fe40000000003 */
[----:B------:R-:W-:Y:S01]  /*1f50*/  SHF.L.U32 R226, R165, 0x10, RZ ;  /* 0x00000010a5e27819 */ /* 0x000fe200000006ff */
[----:B------:R-:W-:Y:S06]  /*1f60*/  @P2 BRA `(.L_x_21585) ;  /* 0x00000000000c2947 */ /* 0x000fec0003800000 */
[----:B------:R-:W-:Y:S05]  /*1f70*/  @!P1 BRA `(.L_x_21586) ;  /* 0x0000000000149947 */ /* 0x000fea0003800000 */
[----:B-----5:R-:W-:Y:S01]  /*1f80*/  FADD.FTZ R226, R174, R226 ;  /* 0x000000e2aee27221 */ /* 0x020fe20000010000 */
[----:B------:R-:W-:Y:S06]  /*1f90*/  BRA `(.L_x_21586) ;  /* 0x00000000000c7947 */ /* 0x000fec0003800000 */
.L_x_21585:
[----:B-----5:R-:W-:-:S05]  /*1fa0*/  SHF.L.U32 R164, R169, 0x10, RZ ;  /* 0x00000010a9a47819 */ /* 0x020fca00000006ff */
[----:B------:R-:W-:-:S04]  /*1fb0*/  FADD.FTZ R226, R164, R226 ;  /* 0x000000e2a4e27221 */ /* 0x000fc80000010000 */
[----:B------:R-:W-:-:S07]  /*1fc0*/  @P1 FADD.FTZ R226, R174, R226 ;  /* 0x000000e2aee21221 */ /* 0x000fce0000010000 */
.L_x_21586:
[----:B------:R-:W-:Y:S01]  /*1fd0*/  SHF.L.U32 R227, R3, 0x10, RZ ;  /* 0x0000001003e37819 */ /* 0x000fe200000006ff */
[----:B------:R-:W-:Y:S06]  /*1fe0*/  @P2 BRA `(.L_x_21587) ;  /* 0x00000000000c2947 */ /* 0x000fec0003800000 */
[----:B------:R-:W-:Y:S05]  /*1ff0*/  @!P1 BRA `(.L_x_21588) ;  /* 0x0000000000189947 */ /* 0x000fea0003800000 */
[----:B-----5:R-:W-:Y:S01]  /*2000*/  FADD.FTZ R227, R175, R227 ;  /* 0x000000e3afe37221 */ /* 0x020fe20000010000 */
[----:B------:R-:W-:Y:S06]  /*2010*/  BRA `(.L_x_21588) ;  /* 0x0000000000107947 */ /* 0x000fec0003800000 */
.L_x_21587:
[----:B-----5:R-:W-:-:S04]  /*2020*/  PRMT R3, R169, 0x7632, R3 ;  /* 0x00007632a9037816 */ /* 0x020fc80000000003 */
[----:B------:R-:W-:-:S05]  /*2030*/  SHF.L.U32 R3, R3, 0x10, RZ ;  /* 0x0000001003037819 */ /* 0x000fca00000006ff */
[----:B------:R-:W-:-:S04]  /*2040*/  FADD.FTZ R227, R227, R3 ;  /* 0x00000003e3e37221 */ /* 0x000fc80000010000 */
[----:B------:R-:W-:-:S07]  /*2050*/  @P1 FADD.FTZ R227, R175, R227 ;  /* 0x000000e3afe31221 */ /* 0x000fce0000010000 */
.L_x_21588:
[C---:B------:R-:W-:Y:S02]  /*2060*/  PRMT R3, R166.reuse, 0x7632, R3 ;  /* 0x00007632a6037816 */ /* 0x040fe40000000003 */
[----:B------:R-:W-:Y:S01]  /*2070*/  SHF.L.U32 R220, R166, 0x10, RZ ;  /* 0x00000010a6dc7819 */ /* 0x000fe200000006ff */
[----:B------:R-:W-:Y:S06]  /*2080*/  @P2 BRA `(.L_x_21589) ;  /* 0x00000000000c2947 */ /* 0x000fec0003800000 */
[----:B------:R-:W-:Y:S05]  /*2090*/  @!P1 BRA `(.L_x_21590) ;  /* 0x0000000000149947 */ /* 0x000fea0003800000 */
[----:B-----5:R-:W-:Y:S01]  /*20a0*/  FADD.FTZ R220, R176, R220 ;  /* 0x000000dcb0dc7221 */ /* 0x020fe20000010000 */
[----:B------:R-:W-:Y:S06]  /*20b0*/  BRA `(.L_x_21590) ;  /* 0x00000000000c7947 */ /* 0x000fec0003800000 */
.L_x_21589:
[----:B-----5:R-:W-:-:S05]  /*20c0*/  SHF.L.U32 R164, R170, 0x10, RZ ;  /* 0x00000010aaa47819 */ /* 0x020fca00000006ff */
[----:B------:R-:W-:-:S04]  /*20d0*/  FADD.FTZ R220, R164, R220 ;  /* 0x000000dca4dc7221 */ /* 0x000fc80000010000 */
[----:B------:R-:W-:-:S07]  /*20e0*/  @P1 FADD.FTZ R220, R176, R220 ;  /* 0x000000dcb0dc1221 */ /* 0x000fce0000010000 */
.L_x_21590:
[----:B------:R-:W-:Y:S01]  /*20f0*/  SHF.L.U32 R221, R3, 0x10, RZ ;  /* 0x0000001003dd7819 */ /* 0x000fe200000006ff */
[----:B------:R-:W-:Y:S06]  /*2100*/  @P2 BRA `(.L_x_21591) ;  /* 0x00000000000c2947 */ /* 0x000fec0003800000 */
[----:B------:R-:W-:Y:S05]  /*2110*/  @!P1 BRA `(.L_x_21592) ;  /* 0x0000000000189947 */ /* 0x000fea0003800000 */
[----:B-----5:R-:W-:Y:S01]  /*2120*/  FADD.FTZ R221, R177, R221 ;  /* 0x000000ddb1dd7221 */ /* 0x020fe20000010000 */
[----:B------:R-:W-:Y:S06]  /*2130*/  BRA `(.L_x_21592) ;  /* 0x0000000000107947 */ /* 0x000fec0003800000 */
.L_x_21591:
[----:B-----5:R-:W-:-:S04]  /*2140*/  PRMT R3, R170, 0x7632, R3 ;  /* 0x00007632aa037816 */ /* 0x020fc80000000003 */
[----:B------:R-:W-:-:S05]  /*2150*/  SHF.L.U32 R3, R3, 0x10, RZ ;  /* 0x0000001003037819 */ /* 0x000fca00000006ff */
[----:B------:R-:W-:-:S04]  /*2160*/  FADD.FTZ R221, R221, R3 ;  /* 0x00000003dddd7221 */ /* 0x000fc80000010000 */
[----:B------:R-:W-:-:S07]  /*2170*/  @P1 FADD.FTZ R221, R177, R221 ;  /* 0x000000ddb1dd1221 */ /* 0x000fce0000010000 */
.L_x_21592:
[C---:B------:R-:W-:Y:S02]  /*2180*/  PRMT R3, R167.reuse, 0x7632, R3 ;  /* 0x00007632a7037816 */ /* 0x040fe40000000003 */
[----:B------:R-:W-:Y:S01]  /*2190*/  SHF.L.U32 R222, R167, 0x10, RZ ;  /* 0x00000010a7de7819 */ /* 0x000fe200000006ff */
[----:B------:R-:W-:Y:S06]  /*21a0*/  @P2 BRA `(.L_x_21593) ;  /* 0x00000000000c2947 */ /* 0x000fec0003800000 */
[----:B------:R-:W-:Y:S05]  /*21b0*/  @!P1 BRA `(.L_x_21594) ;  /* 0x0000000000149947 */ /* 0x000fea0003800000 */
[----:B-----5:R-:W-:Y:S01]  /*21c0*/  FADD.FTZ R222, R178, R222 ;  /* 0x000000deb2de7221 */ /* 0x020fe20000010000 */
[----:B------:R-:W-:Y:S06]  /*21d0*/  BRA `(.L_x_21594) ;  /* 0x00000000000c7947 */ /* 0x000fec0003800000 */
.L_x_21593:
[----:B-----5:R-:W-:-:S05]  /*21e0*/  SHF.L.U32 R164, R171, 0x10, RZ ;  /* 0x00000010aba47819 */ /* 0x020fca00000006ff */
[----:B------:R-:W-:-:S04]  /*21f0*/  FADD.FTZ R222, R164, R222 ;  /* 0x000000dea4de7221 */ /* 0x000fc80000010000 */
[----:B------:R-:W-:-:S07]  /*2200*/  @P1 FADD.FTZ R222, R178, R222 ;  /* 0x000000deb2de1221 */ /* 0x000fce0000010000 */
.L_x_21594:
[----:B------:R-:W-:Y:S01]  /*2210*/  SHF.L.U32 R223, R3, 0x10, RZ ;  /* 0x0000001003df7819 */ /* 0x000fe200000006ff */
[----:B------:R-:W-:Y:S06]  /*2220*/  @P2 BRA `(.L_x_21595) ;  /* 0x00000000000c2947 */ /* 0x000fec0003800000 */
[----:B------:R-:W-:Y:S05]  /*2230*/  @!P1 BRA `(.L_x_21596) ;  /* 0x0000000000189947 */ /* 0x000fea0003800000 */
[----:B-----5:R-:W-:Y:S01]  /*2240*/  FADD.FTZ R223, R179, R223 ;  /* 0x000000dfb3df7221 */ /* 0x020fe20000010000 */
[----:B------:R-:W-:Y:S06]  /*2250*/  BRA `(.L_x_21596) ;  /* 0x0000000000107947 */ /* 0x000fec0003800000 */
.L_x_21595:
[----:B-----5:R-:W-:-:S04]  /*2260*/  PRMT R3, R171, 0x7632, R3 ;  /* 0x00007632ab037816 */ /* 0x020fc80000000003 */
[----:B------:R-:W-:-:S05]  /*2270*/  SHF.L.U32 R3, R3, 0x10, RZ ;  /* 0x0000001003037819 */ /* 0x000fca00000006ff */
[----:B------:R-:W-:-:S04]  /*2280*/  FADD.FTZ R223, R223, R3 ;  /* 0x00000003dfdf7221 */ /* 0x000fc80000010000 */
[----:B------:R-:W-:-:S07]  /*2290*/  @P1 FADD.FTZ R223, R179, R223 ;  /* 0x000000dfb3df1221 */ /* 0x000fce0000010000 */
.L_x_21596:
[----:B------:R-:W0:Y:S01]  /*22a0*/  @P0 LDC.64 R164, c[0x0][0x228] ;  /* 0x00008a00ffa40b82 */ /* 0x000e220000000a00 */
[----:B------:R-:W-:Y:S01]  /*22b0*/  IADD3 R245, R243, 0x60, RZ ;  /* 0x00000060f3f57810 */ /* 0x000fe20007ffe0ff */
[----:B------:R-:W-:-:S05]  /*22c0*/  IMAD.WIDE.U32 R180, R2, 0x20, R248 ;  /* 0x0000002002b47825 */ /* 0x000fca00078e00f8 */
[----:B------:R1:W-:Y:S01]  /*22d0*/  STG.E.128 desc[UR4][R180.64], R224 ;  /* 0x000000e0b4007986 */ /* 0x0003e2000c101d04 */
[----:B------:R-:W2:Y:S03]  /*22e0*/  @P1 LDC.64 R166, c[0x0][0x230] ;  /* 0x00008c00ffa61b82 */ /* 0x000ea60000000a00 */
[----:B------:R1:W-:Y:S01]  /*22f0*/  STG.E.128 desc[UR4][R180.64+0x10], R220 ;  /* 0x000010dcb4007986 */ /* 0x0003e2000c101d04 */
[----:B0-----:R-:W-:-:S05]  /*2300*/  @P0 IMAD.WIDE.U32 R164, R245, 0x10, R164 ;  /* 0x00000010f5a40825 */ /* 0x001fca00078e00a4 */
[----:B-----5:R0:W5:Y:S01]  /*2310*/  @P0 LDG.E.128 R168, desc[UR4][R164.64] ;  /* 0x00000004a4a80981 */ /* 0x020162000c1e1d00 */
[----:B--2---:R-:W-:-:S05]  /*2320*/  @P1 IMAD.WIDE.U32 R166, R245, 0x20, R166 ;  /* 0x00000020f5a61825 */ /* 0x004fca00078e00a6 */
        /* <DEDUP_REMOVED lines=10> */
.L_x_21597:
[----:B-----5:R-:W-:-:S05]  /*23d0*/  SHF.L.U32 R164, R168, 0x10, RZ ;  /* 0x00000010a8a47819 */ /* 0x020fca00000006ff */
[----:B------:R-:W-:-:S04]  /*23e0*/  FADD.FTZ R216, R164, R216 ;  /* 0x000000d8a4d87221 */ /* 0x000fc80000010000 */
[----:B------:R-:W-:-:S07]  /*23f0*/  @P1 FADD.FTZ R216, R172, R216 ;  /* 0x000000d8acd81221 */ /* 0x000fce0000010000 */
.L_x_21598:
[----:B------:R-:W-:Y:S01]  /*2400*/  SHF.L.U32 R217, R3, 0x10, RZ ;  /* 0x0000001003d97819 */ /* 0x000fe200000006ff */
[----:B------:R-:W-:Y:S06]  /*2410*/  @P2 BRA `(.L_x_21599) ;  /* 0x00000000000c2947 */ /* 0x000fec0003800000 */
[----:B------:R-:W-:Y:S05]  /*2420*/  @!P1 BRA `(.L_x_21600) ;  /* 0x0000000000189947 */ /* 0x000fea0003800000 */
[----:B-----5:R-:W-:Y:S01]  /*2430*/  FADD.FTZ R217, R173, R217 ;  /* 0x000000d9add97221 */ /* 0x020fe20000010000 */
[----:B------:R-:W-:Y:S06]  /*2440*/  BRA `(.L_x_21600) ;  /* 0x0000000000107947 */ /* 0x000fec0003800000 */
.L_x_21599:
[----:B-----5:R-:W-:-:S04]  /*2450*/  PRMT R3, R168, 0x7632, R3 ;  /* 0x00007632a8037816 */ /* 0x020fc80000000003 */
[----:B------:R-:W-:-:S05]  /*2460*/  SHF.L.U32 R3, R3, 0x10, RZ ;  /* 0x0000001003037819 */ /* 0x000fca00000006ff */
[----:B------:R-:W-:-:S04]  /*2470*/  FADD.FTZ R217, R217, R3 ;  /* 0x00000003d9d97221 */ /* 0x000fc80000010000 */
[----:B------:R-:W-:-:S07]  /*2480*/  @P1 FADD.FTZ R217, R173, R217 ;  /* 0x000000d9add91221 */ /* 0x000fce0000010000 */
.L_x_21600:
[C---:B------:R-:W-:Y:S02]  /*2490*/  PRMT R3, R165.reuse, 0x7632, R3 ;  /* 0x00007632a5037816 */ /* 0x040fe40000000003 */
[----:B------:R-:W-:Y:S01]  /*24a0*/  SHF.L.U32 R218, R165, 0x10, RZ ;  /* 0x00000010a5da7819 */ /* 0x000fe200000006ff */
[----:B------:R-:W-:Y:S06]  /*24b0*/  @P2 BRA `(.L_x_21601) ;  /* 0x00000000000c2947 */ /* 0x000fec0003800000 */
[----:B------:R-:W-:Y:S05]  /*24c0*/  @!P1 BRA `(.L_x_21602) ;  /* 0x0000000000149947 */ /* 0x000fea0003800000 */
[----:B-----5:R-:W-:Y:S01]  /*24d0*/  FADD.FTZ R218, R174, R218 ;  /* 0x000000daaeda7221 */ /* 0x020fe20000010000 */
[----:B------:R-:W-:Y:S06]  /*24e0*/  BRA `(.L_x_21602) ;  /* 0x00000000000c7947 */ /* 0x000fec0003800000 */
.L_x_21601:
[----:B-----5:R-:W-:-:S05]  /*24f0*/  SHF.L.U32 R164, R169, 0x10, RZ ;  /* 0x00000010a9a47819 */ /* 0x020fca00000006ff */
[----:B------:R-:W-:-:S04]  /*2500*/  FADD.FTZ R218, R164, R218 ;  /* 0x000000daa4da7221 */ /* 0x000fc80000010000 */
[----:B------:R-:W-:-:S07]  /*2510*/  @P1 FADD.FTZ R218, R174, R218 ;  /* 0x000000daaeda1221 */ /* 0x000fce0000010000 */
.L_x_21602:
[----:B------:R-:W-:Y:S01]  /*2520*/  SHF.L.U32 R219, R3, 0x10, RZ ;  /* 0x0000001003db7819 */ /* 0x000fe200000006ff */
[----:B------:R-:W-:Y:S06]  /*2530*/  @P2 BRA `(.L_x_21603) ;  /* 0x00000000000c2947 */ /* 0x000fec0003800000 */
[----:B------:R-:W-:Y:S05]  /*2540*/  @!P1 BRA `(.L_x_21604) ;  /* 0x0000000000189947 */ /* 0x000fea0003800000 */
[----:B-----5:R-:W-:Y:S01]  /*2550*/  FADD.FTZ R219, R175, R219 ;  /* 0x000000dbafdb7221 */ /* 0x020fe20000010000 */
[----:B------:R-:W-:Y:S06]  /*2560*/  BRA `(.L_x_21604) ;  /* 0x0000000000107947 */ /* 0x000fec0003800000 */
.L_x_21603:
[----:B-----5:R-:W-:-:S04]  /*2570*/  PRMT R3, R169, 0x7632, R3 ;  /* 0x00007632a9037816 */ /* 0x020fc80000000003 */
[----:B------:R-:W-:-:S05]  /*2580*/  SHF.L.U32 R3, R3, 0x10, RZ ;  /* 0x0000001003037819 */ /* 0x000fca00000006ff */
[----:B------:R-:W-:-:S04]  /*2590*/  FADD.FTZ R219, R219, R3 ;  /* 0x00000003dbdb7221 */ /* 0x000fc80000010000 */
[----:B------:R-:W-:-:S07]  /*25a0*/  @P1 FADD.FTZ R219, R175, R219 ;  /* 0x000000dbafdb1221 */ /* 0x000fce0000010000 */
.L_x_21604:
[C---:B------:R-:W-:Y:S02]  /*25b0*/  PRMT R3, R166.reuse, 0x7632, R3 ;  /* 0x00007632a6037816 */ /* 0x040fe40000000003 */
[----:B------:R-:W-:Y:S01]  /*25c0*/  SHF.L.U32 R212, R166, 0x10, RZ ;  /* 0x00000010a6d47819 */ /* 0x000fe200000006ff */
[----:B------:R-:W-:Y:S06]  /*25d0*/  @P2 BRA `(.L_x_21605) ;  /* 0x00000000000c2947 */ /* 0x000fec0003800000 */
[----:B------:R-:W-:Y:S05]  /*25e0*/  @!P1 BRA `(.L_x_21606) ;  /* 0x0000000000149947 */ /* 0x000fea0003800000 */
[----:B-----5:R-:W-:Y:S01]  /*25f0*/  FADD.FTZ R212, R176, R212 ;  /* 0x000000d4b0d47221 */ /* 0x020fe20000010000 */
[----:B------:R-:W-:Y:S06]  /*2600*/  BRA `(.L_x_21606) ;  /* 0x00000000000c7947 */ /* 0x000fec0003800000 */
.L_x_21605:
[----:B-----5:R-:W-:-:S05]  /*2610*/  SHF.L.U32 R164, R170, 0x10, RZ ;  /* 0x00000010aaa47819 */ /* 0x020fca00000006ff */
[----:B------:R-:W-:-:S04]  /*2620*/  FADD.FTZ R212, R164, R212 ;  /* 0x000000d4a4d47221 */ /* 0x000fc80000010000 */
[----:B------:R-:W-:-:S07]  /*2630*/  @P1 FADD.FTZ R212, R176, R212 ;  /* 0x000000d4b0d41221 */ /* 0x000fce0000010000 */
.L_x_21606:
[----:B------:R-:W-:Y:S01]  /*2640*/  SHF.L.U32 R213, R3, 0x10, RZ ;  /* 0x0000001003d57819 */ /* 0x000fe200000006ff */
[----:B------:R-:W-:Y:S06]  /*2650*/  @P2 BRA `(.L_x_21607) ;  /* 0x00000000000c2947 */ /* 0x000fec0003800000 */
[----:B------:R-:W-:Y:S05]  /*2660*/  @!P1 BRA `(.L_x_21608) ;  /* 0x0000000000189947 */ /* 0x000fea0003800000 */
[----:B-----5:R-:W-:Y:S01]  /*2670*/  FADD.FTZ R213, R177, R213 ;  /* 0x000000d5b1d57221 */ /* 0x020fe20000010000 */
[----:B------:R-:W-:Y:S06]  /*2680*/  BRA `(.L_x_21608) ;  /* 0x0000000000107947 */ /* 0x000fec0003800000 */
.L_x_21607:
[----:B-----5:R-:W-:-:S04]  /*2690*/  PRMT R3, R170, 0x7632, R3 ;  /* 0x00007632aa037816 */ /* 0x020fc80000000003 */
[----:B------:R-:W-:-:S05]  /*26a0*/  SHF.L.U32 R3, R3, 0x10, RZ ;  /* 0x0000001003037819 */ /* 0x000fca00000006ff */
[----:B------:R-:W-:-:S04]  /*26b0*/  FADD.FTZ R213, R213, R3 ;  /* 0x00000003d5d57221 */ /* 0x000fc80000010000 */
[----:B------:R-:W-:-:S07]  /*26c0*/  @P1 FADD.FTZ R213, R177, R213 ;  /* 0x000000d5b1d51221 */ /* 0x000fce0000010000 */
.L_x_21608:
[C---:B------:R-:W-:Y:S02]  /*26d0*/  PRMT R3, R167.reuse, 0x7632, R3 ;  /* 0x00007632a7037816 */ /* 0x040fe40000000003 */
[----:B------:R-:W-:Y:S01]  /*26e0*/  SHF.L.U32 R214, R167, 0x10, RZ ;  /* 0x00000010a7d67819 */ /* 0x000fe200000006ff */
[----:B------:R-:W-:Y:S06]  /*26f0*/  @P2 BRA `(.L_x_21609) ;  /* 0x00000000000c2947 */ /* 0x000fec0003800000 */
[----:B------:R-:W-:Y:S05]  /*2700*/  @!P1 BRA `(.L_x_21610) ;  /* 0x0000000000149947 */ /* 0x000fea0003800000 */
[----:B-----5:R-:W-:Y:S01]  /*2710*/  FADD.FTZ R214, R178, R214 ;  /* 0x000000d6b2d67221 */ /* 0x020fe20000010000 */
[----:B------:R-:W-:Y:S06]  /*2720*/  BRA `(.L_x_21610) ;  /* 0x00000000000c7947 */ /* 0x000fec0003800000 */
.L_x_21609:
[----:B-----5:R-:W-:-:S05]  /*2730*/  SHF.L.U32 R164, R171, 0x10, RZ ;  /* 0x00000010aba47819 */ /* 0x020fca00000006ff */
[----:B------:R-:W-:-:S04]  /*2740*/  FADD.FTZ R214, R164, R214 ;  /* 0x000000d6a4d67221 */ /* 0x000fc80000010000 */
[----:B------:R-:W-:-:S07]  /*2750*/  @P1 FADD.FTZ R214, R178, R214 ;  /* 0x000000d6b2d61221 */ /* 0x000fce0000010000 */
.L_x_21610:
[----:B------:R-:W-:Y:S01]  /*2760*/  SHF.L.U32 R215, R3, 0x10, RZ ;  /* 0x0000001003d77819 */ /* 0x000fe200000006ff */
[----:B------:R-:W-:Y:S06]  /*2770*/  @P2 BRA `(.L_x_21611) ;  /* 0x00000000000c2947 */ /* 0x000fec0003800000 */
[----:B------:R-:W-:Y:S05]  /*2780*/  @!P1 BRA `(.L_x_21612) ;  /* 0x0000000000189947 */ /* 0x000fea0003800000 */
[----:B-----5:R-:W-:Y:S01]  /*2790*/  FADD.FTZ R215, R179, R215 ;  /* 0x000000d7b3d77221 */ /* 0x020fe20000010000 */
[----:B------:R-:W-:Y:S06]  /*27a0*/  BRA `(.L_x_21612) ;  /* 0x0000000000107947 */ /* 0x000fec0003800000 */
.L_x_21611:
[----:B-----5:R-:W-:-:S04]  /*27b0*/  PRMT R3, R171, 0x7632, R3 ;  /* 0x00007632ab037816 */ /* 0x020fc80000000003 */
[----:B------:R-:W-:-:S05]  /*27c0*/  SHF.L.U32 R3, R3, 0x10, RZ ;  /* 0x0000001003037819 */ /* 0x000fca00000006ff */
[----:B------:R-:W-:-:S04]  /*27d0*/  FADD.FTZ R215, R215, R3 ;  /* 0x00000003d7d77221 */ /* 0x000fc80000010000 */
[----:B------:R-:W-:-:S07]  /*27e0*/  @P1 FADD.FTZ R215, R179, R215 ;  /* 0x000000d7b3d71221 */ /* 0x000fce0000010000 */
.L_x_21612:
[----:B------:R-:W0:Y:S01]  /*27f0*/  @P1 LDC.64 R164, c[0x0][0x230] ;  /* 0x00008c00ffa41b82 */ /* 0x000e220000000a00 */
[----:B------:R-:W-:Y:S01]  /*2800*/  IADD3 R244, R243, 0x80, RZ ;  /* 0x00000080f3f47810 */ /* 0x000fe20007ffe0ff */
[----:B------:R-:W-:-:S05]  /*2810*/  IMAD.WIDE.U32 R180, R245, 0x20, R248 ;  /* 0x00000020f5b47825 */ /* 0x000fca00078e00f8 */
[----:B------:R1:W-:Y:S01]  /*2820*/  STG.E.128 desc[UR4][R180.64], R216 ;  /* 0x000000d8b4007986 */ /* 0x0003e2000c101d04 */
[----:B------:R-:W2:Y:S03]  /*2830*/  @P0 LDC.64 R166, c[0x0][0x228] ;  /* 0x00008a00ffa60b82 */ /* 0x000ea60000000a00 */
[----:B------:R1:W-:Y:S01]  /*2840*/  STG.E.128 desc[UR4][R180.64+0x10], R212 ;  /* 0x000010d4b4007986 */ /* 0x0003e2000c101d04 */
[----:B0-----:R-:W-:-:S05]  /*2850*/  @P1 IMAD.WIDE.U32 R164, R244, 0x20, R164 ;  /* 0x00000020f4a41825 */ /* 0x001fca00078e00a4 */
[----:B-----5:R-:W5:Y:S01]  /*2860*/  @P1 LDG.E.128 R172, desc[UR4][R164.64] ;  /* 0x00000004a4ac1981 */ /* 0x020f62000c1e1d00 */
[----:B--2---:R-:W-:-:S03]  /*2870*/  @P0 IMAD.WIDE.U32 R166, R244, 0x10, R166 ;  /* 0x00000010f4a60825 */ /* 0x004fc600078e00a6 */
        /* <DEDUP_REMOVED lines=10> */
.L_x_21613:
[----:B-----5:R-:W-:-:S05]  /*2920*/  SHF.L.U32 R164, R168, 0x10, RZ ;  /* 0x00000010a8a47819 */ /* 0x020fca00000006ff */
[----:B------:R-:W-:-:S04]  /*2930*/  FADD.FTZ R208, R164, R208 ;  /* 0x000000d0a4d07221 */ /* 0x000fc80000010000 */
[----:B------:R-:W-:-:S07]  /*2940*/  @P1 FADD.FTZ R208, R172, R208 ;  /* 0x000000d0acd01221 */ /* 0x000fce0000010000 */
.L_x_21614:
[----:B------:R-:W-:Y:S01]  /*2950*/  SHF.L.U32 R209, R3, 0x10, RZ ;  /* 0x0000001003d17819 */ /* 0x000fe200000006ff */
[----:B------:R-:W-:Y:S06]  /*2960*/  @P2 BRA `(.L_x_21615) ;  /* 0x00000000000c2947 */ /* 0x000fec0003800000 */
[----:B------:R-:W-:Y:S05]  /*2970*/  @!P1 BRA `(.L_x_21616) ;  /* 0x0000000000189947 */ /* 0x000fea0003800000 */
[----:B-----5:R-:W-:Y:S01]  /*2980*/  FADD.FTZ R209, R173, R209 ;  /* 0x000000d1add17221 */ /* 0x020fe20000010000 */
[----:B------:R-:W-:Y:S06]  /*2990*/  BRA `(.L_x_21616) ;  /* 0x0000000000107947 */ /* 0x000fec0003800000 */
.L_x_21615:
[----:B-----5:R-:W-:-:S04]  /*29a0*/  PRMT R3, R168, 0x7632, R3 ;  /* 0x00007632a8037816 */ /* 0x020fc80000000003 */
[----:B------:R-:W-:-:S05]  /*29b0*/  SHF.L.U32 R3, R3, 0x10, RZ ;  /* 0x0000001003037819 */ /* 0x000fca00000006ff */
[----:B------:R-:W-:-:S04]  /*29c0*/  FADD.FTZ R209, R209, R3 ;  /* 0x00000003d1d17221 */ /* 0x000fc80000010000 */
[----:B------:R-:W-:-:S07]  /*29d0*/  @P1 FADD.FTZ R209, R173, R209 ;  /* 0x000000d1add11221 */ /* 0x000fce0000010000 */
.L_x_21616:
[C---:B------:R-:W-:Y:S02]  /*29e0*/  PRMT R3, R165.reuse, 0x7632, R3 ;  /* 0x00007632a5037816 */ /* 0x040fe40000000003 */
[----:B------:R-:W-:Y:S01]  /*29f0*/  SHF.L.U32 R210, R165, 0x10, RZ ;  /* 0x00000010a5d27819 */ /* 0x000fe200000006ff */
[----:B------:R-:W-:Y:S06]  /*2a00*/  @P2 BRA `(.L_x_21617) ;  /* 0x00000000000c2947 */ /* 0x000fec0003800000 */
[----:B------:R-:W-:Y:S05]  /*2a10*/  @!P1 BRA `(.L_x_21618) ;  /* 0x0000000000149947 */ /* 0x000fea0003800000 */
[----:B-----5:R-:W-:Y:S01]  /*2a20*/  FADD.FTZ R210, R174, R210 ;  /* 0x000000d2aed27221 */ /* 0x020fe20000010000 */
[----:B------:R-:W-:Y:S06]  /*2a30*/  BRA `(.L_x_21618) ;  /* 0x00000000000c7947 */ /* 0x000fec0003800000 */
.L_x_21617:
[----:B-----5:R-:W-:-:S05]  /*2a40*/  SHF.L.U32 R164, R169, 0x10, RZ ;  /* 0x00000010a9a47819 */ /* 0x020fca00000006ff */
[----:B------:R-:W-:-:S04]  /*2a50*/  FADD.FTZ R210, R164, R210 ;  /* 0x000000d2a4d27221 */ /* 0x000fc80000010000 */
[----:B------:R-:W-:-:S07]  /*2a60*/  @P1 FADD.FTZ R210, R174, R210 ;  /* 0x000000d2aed21221 */ /* 0x000fce0000010000 */
.L_x_21618:
[----:B------:R-:W-:Y:S01]  /*2a70*/  SHF.L.U32 R211, R3, 0x10, RZ ;  /* 0x0000001003d37819 */ /* 0x000fe200000006ff */
[----:B------:R-:W-:Y:S06]  /*2a80*/  @P2 BRA `(.L_x_21619) ;  /* 0x00000000000c2947 */ /* 0x000fec0003800000 */
[----:B------:R-:W-:Y:S05]  /*2a90*/  @!P1 BRA `(.L_x_21620) ;  /* 0x0000000000189947 */ /* 0x000fea0003800000 */
[----:B-----5:R-:W-:Y:S01]  /*2aa0*/  FADD.FTZ R211, R175, R211 ;  /* 0x000000d3afd37221 */ /* 0x020fe20000010000 */
[----:B------:R-:W-:Y:S06]  /*2ab0*/  BRA `(.L_x_21620) ;  /* 0x0000000000107947 */ /* 0x000fec0003800000 */
.L_x_21619:
[----:B-----5:R-:W-:-:S04]  /*2ac0*/  PRMT R3, R169, 0x7632, R3 ;  /* 0x00007632a9037816 */ /* 0x020fc80000000003 */
[----:B------:R-:W-:-:S05]  /*2ad0*/  SHF.L.U32 R3, R3, 0x10, RZ ;  /* 0x0000001003037819 */ /* 0x000fca00000006ff */
[----:B------:R-:W-:-:S04]  /*2ae0*/  FADD.FTZ R211, R211, R3 ;  /* 0x00000003d3d37221 */ /* 0x000fc80000010000 */
[----:B------:R-:W-:-:S07]  /*2af0*/  @P1 FADD.FTZ R211, R175, R211 ;  /* 0x000000d3afd31221 */ /* 0x000fce0000010000 */
.L_x_21620:
[C---:B------:R-:W-:Y:S02]  /*2b00*/  PRMT R3, R166.reuse, 0x7632, R3 ;  /* 0x00007632a6037816 */ /* 0x040fe40000000003 */
[----:B------:R-:W-:Y:S01]  /*2b10*/  SHF.L.U32 R200, R166, 0x10, RZ ;  /* 0x00000010a6c87819 */ /* 0x000fe200000006ff */
[----:B------:R-:W-:Y:S06]  /*2b20*/  @P2 BRA `(.L_x_21621) ;  /* 0x00000000000c2947 */ /* 0x000fec0003800000 */
[----:B------:R-:W-:Y:S05]  /*2b30*/  @!P1 BRA `(.L_x_21622) ;  /* 0x0000000000149947 */ /* 0x000fea0003800000 */
[----:B-----5:R-:W-:Y:S01]  /*2b40*/  FADD.FTZ R200, R176, R200 ;  /* 0x000000c8b0c87221 */ /* 0x020fe20000010000 */
[----:B------:R-:W-:Y:S06]  /*2b50*/  BRA `(.L_x_21622) ;  /* 0x00000000000c7947 */ /* 0x000fec0003800000 */
.L_x_21621:
[----:B-----5:R-:W-:-:S05]  /*2b60*/  SHF.L.U32 R164, R170, 0x10, RZ ;  /* 0x00000010aaa47819 */ /* 0x020fca00000006ff */
[----:B------:R-:W-:-:S04]  /*2b70*/  FADD.FTZ R200, R164, R200 ;  /* 0x000000c8a4c87221 */ /* 0x000fc80000010000 */
[----:B------:R-:W-:-:S07]  /*2b80*/  @P1 FADD.FTZ R200, R176, R200 ;  /* 0x000000c8b0c81221 */ /* 0x000fce0000010000 */
.L_x_21622:
[----:B------:R-:W-:Y:S01]  /*2b90*/  SHF.L.U32 R201, R3, 0x10, RZ ;  /* 0x0000001003c97819 */ /* 0x000fe200000006ff */
[----:B------:R-:W-:Y:S06]  /*2ba0*/  @P2 BRA `(.L_x_21623) ;  /* 0x00000000000c2947 */ /* 0x000fec0003800000 */
[----:B------:R-:W-:Y:S05]  /*2bb0*/  @!P1 BRA `(.L_x_21624) ;  /* 0x0000000000189947 */ /* 0x000fea0003800000 */
[----:B-----5:R-:W-:Y:S01]  /*2bc0*/  FADD.FTZ R201, R177, R201 ;  /* 0x000000c9b1c97221 */ /* 0x020fe20000010000 */
[----:B------:R-:W-:Y:S06]  /*2bd0*/  BRA `(.L_x_21624) ;  /* 0x0000000000107947 */ /* 0x000fec0003800000 */
.L_x_21623:
[----:B-----5:R-:W-:-:S04]  /*2be0*/  PRMT R3, R170, 0x7632, R3 ;  /* 0x00007632aa037816 */ /* 0x020fc80000000003 */
[----:B------:R-:W-:-:S05]  /*2bf0*/  SHF.L.U32 R3, R3, 0x10, RZ ;  /* 0x0000001003037819 */ /* 0x000fca00000006ff */
[----:B------:R-:W-:-:S04]  /*2c00*/  FADD.FTZ R201, R201, R3 ;  /* 0x00000003c9c97221 */ /* 0x000fc80000010000 */
[----:B------:R-:W-:-:S07]  /*2c10*/  @P1 FADD.FTZ R201, R177, R201 ;  /* 0x000000c9b1c91221 */ /* 0x000fce0000010000 */
.L_x_21624:
[C---:B------:R-:W-:Y:S02]  /*2c20*/  PRMT R3, R167.reuse, 0x7632, R3 ;  /* 0x00007632a7037816 */ /* 0x040fe40000000003 */
[----:B------:R-:W-:Y:S01]  /*2c30*/  SHF.L.U32 R202, R167, 0x10, RZ ;  /* 0x00000010a7ca7819 */ /* 0x000fe200000006ff */
[----:B------:R-:W-:Y:S06]  /*2c40*/  @P2 BRA `(.L_x_21625) ;  /* 0x00000000000c2947 */ /* 0x000fec0003800000 */
[----:B------:R-:W-:Y:S05]  /*2c50*/  @!P1 BRA `(.L_x_21626) ;  /* 0x0000000000149947 */ /* 0x000fea0003800000 */
[----:B-----5:R-:W-:Y:S01]  /*2c60*/  FADD.FTZ R202, R178, R202 ;  /* 0x000000cab2ca7221 */ /* 0x020fe20000010000 */
[----:B------:R-:W-:Y:S06]  /*2c70*/  BRA `(.L_x_21626) ;  /* 0x00000000000c7947 */ /* 0x000fec0003800000 */
.L_x_21625:
[----:B-----5:R-:W-:-:S05]  /*2c80*/  SHF.L.U32 R164, R171, 0x10, RZ ;  /* 0x00000010aba47819 */ /* 0x020fca00000006ff */
[----:B------:R-:W-:-:S04]  /*2c90*/  FADD.FTZ R202, R164, R202 ;  /* 0x000000caa4ca7221 */ /* 0x000fc80000010000 */
[----:B------:R-:W-:-:S07]  /*2ca0*/  @P1 FADD.FTZ R202, R178, R202 ;  /* 0x000000cab2ca1221 */ /* 0x000fce0000010000 */
.L_x_21626:
[----:B------:R-:W-:Y:S01]  /*2cb0*/  SHF.L.U32 R203, R3, 0x10, RZ ;  /* 0x0000001003cb7819 */ /* 0x000fe200000006ff */
[----:B------:R-:W-:Y:S06]  /*2cc0*/  @P2 BRA `(.L_x_21627) ;  /* 0x00000000000c2947 */ /* 0x000fec0003800000 */
[----:B------:R-:W-:Y:S05]  /*2cd0*/  @!P1 BRA `(.L_x_21628) ;  /* 0x0000000000189947 */ /* 0x000fea0003800000 */
[----:B-----5:R-:W-:Y:S01]  /*2ce0*/  FADD.FTZ R203, R179, R203 ;  /* 0x000000cbb3cb7221 */ /* 0x020fe20000010000 */
[----:B------:R-:W-:Y:S06]  /*2cf0*/  BRA `(.L_x_21628) ;  /* 0x0000000000107947 */ /* 0x000fec0003800000 */
.L_x_21627:
[----:B-----5:R-:W-:-:S04]  /*2d00*/  PRMT R3, R171, 0x7632, R3 ;  /* 0x00007632ab037816 */ /* 0x020fc80000000003 */
[----:B------:R-:W-:-:S05]  /*2d10*/  SHF.L.U32 R3, R3, 0x10, RZ ;  /* 0x0000001003037819 */ /* 0x000fca00000006ff */
[----:B------:R-:W-:-:S04]  /*2d20*/  FADD.FTZ R203, R203, R3 ;  /* 0x00000003cbcb7221 */ /* 0x000fc80000010000 */
[----:B------:R-:W-:-:S07]  /*2d30*/  @P1 FADD.FTZ R203, R179, R203 ;  /* 0x000000cbb3cb1221 */ /* 0x000fce0000010000 */
.L_x_21628:
        /* <DEDUP_REMOVED lines=19> */
.L_x_21629:
[----:B-----5:R-:W-:-:S05]  /*2e70*/  SHF.L.U32 R164, R168, 0x10, RZ ;  /* 0x00000010a8a47819 */ /* 0x020fca00000006ff */
[----:B------:R-:W-:-:S04]  /*2e80*/  FADD.FTZ R204, R164, R204 ;  /* 0x000000cca4cc7221 */ /* 0x000fc80000010000 */
[----:B------:R-:W-:-:S07]  /*2e90*/  @P1 FADD.FTZ R204, R172, R204 ;  /* 0x000000ccaccc1221 */ /* 0x000fce0000010000 */
.L_x_21630:
[----:B------:R-:W-:Y:S01]  /*2ea0*/  SHF.L.U32 R205, R3, 0x10, RZ ;  /* 0x0000001003cd7819 */ /* 0x000fe200000006ff */
[----:B------:R-:W-:Y:S06]  /*2eb0*/  @P2 BRA `(.L_x_21631) ;  /* 0x00000000000c2947 */ /* 0x000fec0003800000 */
[----:B------:R-:W-:Y:S05]  /*2ec0*/  @!P1 BRA `(.L_x_21632) ;  /* 0x0000000000189947 */ /* 0x000fea0003800000 */
[----:B-----5:R-:W-:Y:S01]  /*2ed0*/  FADD.FTZ R205, R173, R205 ;  /* 0x000000cdadcd7221 */ /* 0x020fe20000010000 */
[----:B------:R-:W-:Y:S06]  /*2ee0*/  BRA `(.L_x_21632) ;  /* 0x0000000000107947 */ /* 0x000fec0003800000 */
.L_x_21631:
[----:B-----5:R-:W-:-:S04]  /*2ef0*/  PRMT R3, R168, 0x7632, R3 ;  /* 0x00007632a8037816 */ /* 0x020fc80000000003 */
[----:B------:R-:W-:-:S05]  /*2f00*/  SHF.L.U32 R3, R3, 0x10, RZ ;  /* 0x0000001003037819 */ /* 0x000fca00000006ff */
[----:B------:R-:W-:-:S04]  /*2f10*/  FADD.FTZ R205, R205, R3 ;  /* 0x00000003cdcd7221 */ /* 0x000fc80000010000 */
[----:B------:R-:W-:-:S07]  /*2f20*/  @P1 FADD.FTZ R205, R173, R205 ;  /* 0x000000cdadcd1221 */ /* 0x000fce0000010000 */
.L_x_21632:
[C---:B------:R-:W-:Y:S02]  /*2f30*/  PRMT R3, R165.reuse, 0x7632, R3 ;  /* 0x00007632a5037816 */ /* 0x040fe40000000003 */
[----:B------:R-:W-:Y:S01]  /*2f40*/  SHF.L.U32 R206, R165, 0x10, RZ ;  /* 0x00000010a5ce7819 */ /* 0x000fe200000006ff */
[----:B------:R-:W-:Y:S06]  /*2f50*/  @P2 BRA `(.L_x_21633) ;  /* 0x00000000000c2947 */ /* 0x000fec0003800000 */
[----:B------:R-:W-:Y:S05]  /*2f60*/  @!P1 BRA `(.L_x_21634) ;  /* 0x0000000000149947 */ /* 0x000fea0003800000 */
[----:B-----5:R-:W-:Y:S01]  /*2f70*/  FADD.FTZ R206, R174, R206 ;  /* 0x000000ceaece7221 */ /* 0x020fe20000010000 */
[----:B------:R-:W-:Y:S06]  /*2f80*/  BRA `(.L_x_21634) ;  /* 0x00000000000c7947 */ /* 0x000fec0003800000 */
.L_x_21633:
[----:B-----5:R-:W-:-:S05]  /*2f90*/  SHF.L.U32 R164, R169, 0x10, RZ ;  /* 0x00000010a9a47819 */ /* 0x020fca00000006ff */
[----:B------:R-:W-:-:S04]  /*2fa0*/  FADD.FTZ R206, R164, R206 ;  /* 0x000000cea4ce7221 */ /* 0x000fc80000010000 */
[----:B------:R-:W-:-:S07]  /*2fb0*/  @P1 FADD.FTZ R206, R174, R206 ;  /* 0x000000ceaece1221 */ /* 0x000fce0000010000 */
.L_x_21634:
[----:B------:R-:W-:Y:S01]  /*2fc0*/  SHF.L.U32 R207, R3, 0x10, RZ ;  /* 0x0000001003cf7819 */ /* 0x000fe200000006ff */
[----:B------:R-:W-:Y:S06]  /*2fd0*/  @P2 BRA `(.L_x_21635) ;  /* 0x00000000000c2947 */ /* 0x000fec0003800000 */
[----:B------:R-:W-:Y:S05]  /*2fe0*/  @!P1 BRA `(.L_x_21636) ;  /* 0x0000000000189947 */ /* 0x000fea0003800000 */
[----:B-----5:R-:W-:Y:S01]  /*2ff0*/  FADD.FTZ R207, R175, R207 ;  /* 0x000000cfafcf7221 */ /* 0x020fe20000010000 */
[----:B------:R-:W-:Y:S06]  /*3000*/  BRA `(.L_x_21636) ;  /* 0x0000000000107947 */ /* 0x000fec0003800000 */
.L_x_21635:
[----:B-----5:R-:W-:-:S04]  /*3010*/  PRMT R3, R169, 0x7632, R3 ;  /* 0x00007632a9037816 */ /* 0x020fc80000000003 */
[----:B------:R-:W-:-:S05]  /*3020*/  SHF.L.U32 R3, R3, 0x10, RZ ;  /* 0x0000001003037819 */ /* 0x000fca00000006ff */
[----:B------:R-:W-:-:S04]  /*3030*/  FADD.FTZ R207, R207, R3 ;  /* 0x00000003cfcf7221 */ /* 0x000fc80000010000 */
[----:B------:R-:W-:-:S07]  /*3040*/  @P1 FADD.FTZ R207, R175, R207 ;  /* 0x000000cfafcf1221 */ /* 0x000fce0000010000 */
.L_x_21636:
[C---:B------:R-:W-:Y:S02]  /*3050*/  PRMT R3, R166.reuse, 0x7632, R3 ;  /* 0x00007632a6037816 */ /* 0x040fe40000000003 */
[----:B------:R-:W-:Y:S01]  /*3060*/  SHF.L.U32 R192, R166, 0x10, RZ ;  /* 0x00000010a6c07819 */ /* 0x000fe200000006ff */
[----:B------:R-:W-:Y:S06]  /*3070*/  @P2 BRA `(.L_x_21637) ;  /* 0x00000000000c2947 */ /* 0x000fec0003800000 */
[----:B------:R-:W-:Y:S05]  /*3080*/  @!P1 BRA `(.L_x_21638) ;  /* 0x0000000000149947 */ /* 0x000fea0003800000 */
[----:B-----5:R-:W-:Y:S01]  /*3090*/  FADD.FTZ R192, R176, R192 ;  /* 0x000000c0b0c07221 */ /* 0x020fe20000010000 */
[----:B------:R-:W-:Y:S06]  /*30a0*/  BRA `(.L_x_21638) ;  /* 0x00000000000c7947 */ /* 0x000fec0003800000 */
.L_x_21637:
[----:B-----5:R-:W-:-:S05]  /*30b0*/  SHF.L.U32 R164, R170, 0x10, RZ ;  /* 0x00000010aaa47819 */ /* 0x020fca00000006ff */
[----:B------:R-:W-:-:S04]  /*30c0*/  FADD.FTZ R192, R164, R192 ;  /* 0x000000c0a4c07221 */ /* 0x000fc80000010000 */
[----:B------:R-:W-:-:S07]  /*30d0*/  @P1 FADD.FTZ R192, R176, R192 ;  /* 0x000000c0b0c01221 */ /* 0x000fce0000010000 */
.L_x_21638:
[----:B------:R-:W-:Y:S01]  /*30e0*/  SHF.L.U32 R193, R3, 0x10, RZ ;  /* 0x0000001003c17819 */ /* 0x000fe200000006ff */
[----:B------:R-:W-:Y:S06]  /*30f0*/  @P2 BRA `(.L_x_21639) ;  /* 0x00000000000c2947 */ /* 0x000fec0003800000 */
[----:B------:R-:W-:Y:S05]  /*3100*/  @!P1 BRA `(.L_x_21640) ;  /* 0x0000000000189947 */ /* 0x000fea0003800000 */
[----:B-----5:R-:W-:Y:S01]  /*3110*/  FADD.FTZ R193, R177, R193 ;  /* 0x000000c1b1c17221 */ /* 0x020fe20000010000 */
[----:B------:R-:W-:Y:S06]  /*3120*/  BRA `(.L_x_21640) ;  /* 0x0000000000107947 */ /* 0x000fec0003800000 */
.L_x_21639:
[----:B-----5:R-:W-:-:S04]  /*3130*/  PRMT R3, R170, 0x7632, R3 ;  /* 0x00007632aa037816 */ /* 0x020fc80000000003 */
[----:B------:R-:W-:-:S05]  /*3140*/  SHF.L.U32 R3, R3, 0x10, RZ ;  /* 0x0000001003037819 */ /* 0x000fca00000006ff */
[----:B------:R-:W-:-:S04]  /*3150*/  FADD.FTZ R193, R193, R3 ;  /* 0x00000003c1c17221 */ /* 0x000fc80000010000 */
[----:B------:R-:W-:-:S07]  /*3160*/  @P1 FADD.FTZ R193, R177, R193 ;  /* 0x000000c1b1c11221 */ /* 0x000fce0000010000 */
.L_x_21640:
[C---:B------:R-:W-:Y:S02]  /*3170*/  PRMT R3, R167.reuse, 0x7632, R3 ;  /* 0x00007632a7037816 */ /* 0x040fe40000000003 */
[----:B------:R-:W-:Y:S01]  /*3180*/  SHF.L.U32 R194, R167, 0x10, RZ ;  /* 0x00000010a7c27819 */ /* 0x000fe200000006ff */
[----:B------:R-:W-:Y:S06]  /*3190*/  @P2 BRA `(.L_x_21641) ;  /* 0x00000000000c2947 */ /* 0x000fec0003800000 */
[----:B------:R-:W-:Y:S05]  /*31a0*/  @!P1 BRA `(.L_x_21642) ;  /* 0x0000000000149947 */ /* 0x000fea0003800000 */
[----:B-----5:R-:W-:Y:S01]  /*31b0*/  FADD.FTZ R194, R178, R194 ;  /* 0x000000c2b2c27221 */ /* 0x020fe20000010000 */
[----:B------:R-:W-:Y:S06]  /*31c0*/  BRA `(.L_x_21642) ;  /* 0x00000000000c7947 */ /* 0x000fec0003800000 */
.L_x_21641:
[----:B-----5:R-:W-:-:S05]  /*31d0*/  SHF.L.U32 R164, R171, 0x10, RZ ;  /* 0x00000010aba47819 */ /* 0x020fca00000006ff */
[----:B------:R-:W-:-:S04]  /*31e0*/  FADD.FTZ R194, R164, R194 ;  /* 0x000000c2a4c27221 */ /* 0x000fc80000010000 */
[----:B------:R-:W-:-:S07]  /*31f0*/  @P1 FADD.FTZ R194, R178, R194 ;  /* 0x000000c2b2c21221 */ /* 0x000fce0000010000 */
.L_x_21642:
[----:B------:R-:W-:Y:S01]  /*3200*/  SHF.L.U32 R195, R3, 0x10, RZ ;  /* 0x0000001003c37819 */ /* 0x000fe200000006ff */
[----:B------:R-:W-:Y:S06]  /*3210*/  @P2 BRA `(.L_x_21643) ;  /* 0x00000000000c2947 */ /* 0x000fec0003800000 */
[----:B------:R-:W-:Y:S05]  /*3220*/  @!P1 BRA `(.L_x_21644) ;  /* 0x0000000000189947 */ /* 0x000fea0003800000 */
[----:B-----5:R-:W-:Y:S01]  /*3230*/  FADD.FTZ R195, R179, R195 ;  /* 0x000000c3b3c37221 */ /* 0x020fe20000010000 */
[----:B------:R-:W-:Y:S06]  /*3240*/  BRA `(.L_x_21644) ;  /* 0x0000000000107947 */ /* 0x000fec0003800000 */
.L_x_21643:
[----:B-----5:R-:W-:-:S04]  /*3250*/  PRMT R3, R171, 0x7632, R3 ;  /* 0x00007632ab037816 */ /* 0x020fc80000000003 */
[----:B------:R-:W-:-:S05]  /*3260*/  SHF.L.U32 R3, R3, 0x10, RZ ;  /* 0x0000001003037819 */ /* 0x000fca00000006ff */
[----:B------:R-:W-:-:S04]  /*3270*/  FADD.FTZ R195, R195, R3 ;  /* 0x00000003c3c37221 */ /* 0x000fc80000010000 */
[----:B------:R-:W-:-:S07]  /*3280*/  @P1 FADD.FTZ R195, R179, R195 ;  /* 0x000000c3b3c31221 */ /* 0x000fce0000010000 */
.L_x_21644:
[----:B------:R-:W0:Y:S01]  /*3290*/  @P1 LDC.64 R164, c[0x0][0x230] ;  /* 0x00008c00ffa41b82 */ /* 0x000e220000000a00 */
[----:B------:R-:W-:Y:S01]  /*32a0*/  IADD3 R3, R243, 0xc0, RZ ;  /* 0x000000c0f3037810 */ /* 0x000fe20007ffe0ff */
[----:B------:R-:W-:-:S05]  /*32b0*/  IMAD.WIDE.U32 R180, R242, 0x20, R248 ;  /* 0x00000020f2b47825 */ /* 0x000fca00078e00f8 */
[----:B------:R-:W-:Y:S01]  /*32c0*/  STG.E.128 desc[UR4][R180.64], R204 ;  /* 0x000000ccb4007986 */ /* 0x000fe2000c101d04 */
[----:B------:R-:W1:Y:S03]  /*32d0*/  @P0 LDC.64 R166, c[0x0][0x228] ;  /* 0x00008a00ffa60b82 */ /* 0x000e660000000a00 */
[----:B------:R2:W-:Y:S01]  /*32e0*/  STG.E.128 desc[UR4][R180.64+0x10], R192 ;  /* 0x000010c0b4007986 */ /* 0x0005e2000c101d04 */
[----:B0-----:R-:W-:-:S05]  /*32f0*/  @P1 IMAD.WIDE.U32 R164, R3, 0x20, R164 ;  /* 0x0000002003a41825 */ /* 0x001fca00078e00a4 */
[----:B-----5:R-:W5:Y:S01]  /*3300*/  @P1 LDG.E.128 R172, desc[UR4][R164.64] ;  /* 0x00000004a4ac1981 */ /* 0x020f62000c1e1d00 */
[----:B-1----:R-:W-:-:S03]  /*3310*/  @P0 IMAD.WIDE.U32 R166, R3, 0x10, R166 ;  /* 0x0000001003a60825 */ /* 0x002fc600078e00a6 */
        /* <DEDUP_REMOVED lines=10> */
.L_x_21645:
[----:B-----5:R-:W-:-:S05]  /*33c0*/  SHF.L.U32 R164, R168, 0x10, RZ ;  /* 0x00000010a8a47819 */ /* 0x020fca00000006ff */
[----:B------:R-:W-:-:S04]  /*33d0*/  FADD.FTZ R196, R164, R196 ;  /* 0x000000c4a4c47221 */ /* 0x000fc80000010000 */
[----:B------:R-:W-:-:S07]  /*33e0*/  @P1 FADD.FTZ R196, R172, R196 ;  /* 0x000000c4acc41221 */ /* 0x000fce0000010000 */
.L_x_21646:
[----:B------:R-:W-:Y:S01]  /*33f0*/  SHF.L.U32 R197, R180, 0x10, RZ ;  /* 0x00000010b4c57819 */ /* 0x000fe200000006ff */
[----:B------:R-:W-:Y:S06]  /*3400*/  @P2 BRA `(.L_x_21647) ;  /* 0x00000000000c2947 */ /* 0x000fec0003800000 */
[----:B------:R-:W-:Y:S05]  /*3410*/  @!P1 BRA `(.L_x_21648) ;  /* 0x0000000000189947 */ /* 0x000fea0003800000 */
[----:B-----5:R-:W-:Y:S01]  /*3420*/  FADD.FTZ R197, R173, R197 ;  /* 0x000000c5adc57221 */ /* 0x020fe20000010000 */
[----:B------:R-:W-:Y:S06]  /*3430*/  BRA `(.L_x_21648) ;  /* 0x0000000000107947 */ /* 0x000fec0003800000 */
.L_x_21647:
[----:B-----5:R-:W-:-:S04]  /*3440*/  PRMT R164, R168, 0x7632, R164 ;  /* 0x00007632a8a47816 */ /* 0x020fc800000000a4 */
[----:B------:R-:W-:-:S05]  /*3450*/  SHF.L.U32 R164, R164, 0x10, RZ ;  /* 0x00000010a4a47819 */ /* 0x000fca00000006ff */
[----:B------:R-:W-:-:S04]  /*3460*/  FADD.FTZ R197, R197, R164 ;  /* 0x000000a4c5c57221 */ /* 0x000fc80000010000 */
[----:B------:R-:W-:-:S07]  /*3470*/  @P1 FADD.FTZ R197, R173, R197 ;  /* 0x000000c5adc51221 */ /* 0x000fce0000010000 */
.L_x_21648:
[C---:B------:R-:W-:Y:S02]  /*3480*/  PRMT R164, R165.reuse, 0x7632, R164 ;  /* 0x00007632a5a47816 */ /* 0x040fe400000000a4 */
[----:B------:R-:W-:Y:S01]  /*3490*/  SHF.L.U32 R198, R165, 0x10, RZ ;  /* 0x00000010a5c67819 */ /* 0x000fe200000006ff */
[----:B------:R-:W-:Y:S06]  /*34a0*/  @P2 BRA `(.L_x_21649) ;  /* 0x00000000000c2947 */ /* 0x000fec0003800000 */
[----:B------:R-:W-:Y:S05]  /*34b0*/  @!P1 BRA `(.L_x_21650) ;  /* 0x0000000000149947 */ /* 0x000fea0003800000 */
[----:B-----5:R-:W-:Y:S01]  /*34c0*/  FADD.FTZ R198, R174, R198 ;  /* 0x000000c6aec67221 */ /* 0x020fe20000010000 */
[----:B------:R-:W-:Y:S06]  /*34d0*/  BRA `(.L_x_21650) ;  /* 0x00000000000c7947 */ /* 0x000fec0003800000 */
.L_x_21649:
[----:B-----5:R-:W-:-:S05]  /*34e0*/  SHF.L.U32 R165, R169, 0x10, RZ ;  /* 0x00000010a9a57819 */ /* 0x020fca00000006ff */
[----:B------:R-:W-:-:S04]  /*34f0*/  FADD.FTZ R198, R165, R198 ;  /* 0x000000c6a5c67221 */ /* 0x000fc80000010000 */
[----:B------:R-:W-:-:S07]  /*3500*/  @P1 FADD.FTZ R198, R174, R198 ;  /* 0x000000c6aec61221 */ /* 0x000fce0000010000 */
.L_x_21650:
[----:B------:R-:W-:Y:S01]  /*3510*/  SHF.L.U32 R199, R164, 0x10, RZ ;  /* 0x00000010a4c77819 */ /* 0x000fe200000006ff */
[----:B------:R-:W-:Y:S06]  /*3520*/  @P2 BRA `(.L_x_21651) ;  /* 0x00000000000c2947 */ /* 0x000fec0003800000 */
[----:B------:R-:W-:Y:S05]  /*3530*/  @!P1 BRA `(.L_x_21652) ;  /* 0x0000000000189947 */ /* 0x000fea0003800000 */
[----:B-----5:R-:W-:Y:S01]  /*3540*/  FADD.FTZ R199, R175, R199 ;  /* 0x000000c7afc77221 */ /* 0x020fe20000010000 */
[----:B------:R-:W-:Y:S06]  /*3550*/  BRA `(.L_x_21652) ;  /* 0x0000000000107947 */ /* 0x000fec0003800000 */
.L_x_21651:
[----:B-----5:R-:W-:-:S04]  /*3560*/  PRMT R164, R169, 0x7632, R164 ;  /* 0x00007632a9a47816 */ /* 0x020fc800000000a4 */
[----:B------:R-:W-:-:S05]  /*3570*/  SHF.L.U32 R164, R164, 0x10, RZ ;  /* 0x00000010a4a47819 */ /* 0x000fca00000006ff */
[----:B------:R-:W-:-:S04]  /*3580*/  FADD.FTZ R199, R199, R164 ;  /* 0x000000a4c7c77221 */ /* 0x000fc80000010000 */
[----:B------:R-:W-:-:S07]  /*3590*/  @P1 FADD.FTZ R199, R175, R199 ;  /* 0x000000c7afc71221 */ /* 0x000fce0000010000 */
.L_x_21652:
[C---:B------:R-:W-:Y:S02]  /*35a0*/  PRMT R164, R166.reuse, 0x7632, R164 ;  /* 0x00007632a6a47816 */ /* 0x040fe400000000a4 */
[----:B------:R-:W-:Y:S01]  /*35b0*/  SHF.L.U32 R180, R166, 0x10, RZ ;  /* 0x00000010a6b47819 */ /* 0x000fe200000006ff */
[----:B------:R-:W-:Y:S06]  /*35c0*/  @P2 BRA `(.L_x_21653) ;  /* 0x00000000000c2947 */ /* 0x000fec0003800000 */
[----:B------:R-:W-:Y:S05]  /*35d0*/  @!P1 BRA `(.L_x_21654) ;  /* 0x0000000000149947 */ /* 0x000fea0003800000 */
[----:B-----5:R-:W-:Y:S01]  /*35e0*/  FADD.FTZ R180, R176, R180 ;  /* 0x000000b4b0b47221 */ /* 0x020fe20000010000 */
[----:B------:R-:W-:Y:S06]  /*35f0*/  BRA `(.L_x_21654) ;  /* 0x00000000000c7947 */ /* 0x000fec0003800000 */
.L_x_21653:
[----:B-----5:R-:W-:-:S05]  /*3600*/  SHF.L.U32 R165, R170, 0x10, RZ ;  /* 0x00000010aaa57819 */ /* 0x020fca00000006ff */
[----:B------:R-:W-:-:S04]  /*3610*/  FADD.FTZ R180, R165, R180 ;  /* 0x000000b4a5b47221 */ /* 0x000fc80000010000 */
[----:B------:R-:W-:-:S07]  /*3620*/  @P1 FADD.FTZ R180, R176, R180 ;  /* 0x000000b4b0b41221 */ /* 0x000fce0000010000 */
.L_x_21654:
[----:B------:R-:W-:Y:S01]  /*3630*/  SHF.L.U32 R181, R164, 0x10, RZ ;  /* 0x00000010a4b57819 */ /* 0x000fe200000006ff */
[----:B------:R-:W-:Y:S06]  /*3640*/  @P2 BRA `(.L_x_21655) ;  /* 0x00000000000c2947 */ /* 0x000fec0003800000 */
[----:B------:R-:W-:Y:S05]  /*3650*/  @!P1 BRA `(.L_x_21656) ;  /* 0x0000000000189947 */ /* 0x000fea0003800000 */
[----:B-----5:R-:W-:Y:S01]  /*3660*/  FADD.FTZ R181, R177, R181 ;  /* 0x000000b5b1b57221 */ /* 0x020fe20000010000 */
[----:B------:R-:W-:Y:S06]  /*3670*/  BRA `(.L_x_21656) ;  /* 0x0000000000107947 */ /* 0x000fec0003800000 */
.L_x_21655:
[----:B-----5:R-:W-:-:S04]  /*3680*/  PRMT R164, R170, 0x7632, R164 ;  /* 0x00007632aaa47816 */ /* 0x020fc800000000a4 */
[----:B------:R-:W-:-:S05]  /*3690*/  SHF.L.U32 R164, R164, 0x10, RZ ;  /* 0x00000010a4a47819 */ /* 0x000fca00000006ff */
[----:B------:R-:W-:-:S04]  /*36a0*/  FADD.FTZ R181, R181, R164 ;  /* 0x000000a4b5b57221 */ /* 0x000fc80000010000 */
[----:B------:R-:W-:-:S07]  /*36b0*/  @P1 FADD.FTZ R181, R177, R181 ;  /* 0x000000b5b1b51221 */ /* 0x000fce0000010000 */
.L_x_21656:
[C---:B------:R-:W-:Y:S02]  /*36c0*/  PRMT R164, R167.reuse, 0x7632, R164 ;  /* 0x00007632a7a47816 */ /* 0x040fe400000000a4 */
[----:B------:R-:W-:Y:S01]  /*36d0*/  SHF.L.U32 R182, R167, 0x10, RZ ;  /* 0x00000010a7b67819 */ /* 0x000fe200000006ff */
[----:B------:R-:W-:Y:S06]  /*36e0*/  @P2 BRA `(.L_x_21657) ;  /* 0x00000000000c2947 */ /* 0x000fec0003800000 */
[----:B------:R-:W-:Y:S05]  /*36f0*/  @!P1 BRA `(.L_x_21658) ;  /* 0x0000000000149947 */ /* 0x000fea0003800000 */
[----:B-----5:R-:W-:Y:S01]  /*3700*/  FADD.FTZ R182, R178, R182 ;  /* 0x000000b6b2b67221 */ /* 0x020fe20000010000 */
[----:B------:R-:W-:Y:S06]  /*3710*/  BRA `(.L_x_21658) ;  /* 0x00000000000c7947 */ /* 0x000fec0003800000 */
.L_x_21657:
[----:B-----5:R-:W-:-:S05]  /*3720*/  SHF.L.U32 R165, R171, 0x10, RZ ;  /* 0x00000010aba57819 */ /* 0x020fca00000006ff */
[----:B------:R-:W-:-:S04]  /*3730*/  FADD.FTZ R182, R165, R182 ;  /* 0x000000b6a5b67221 */ /* 0x000fc80000010000 */
[----:B------:R-:W-:-:S07]  /*3740*/  @P1 FADD.FTZ R182, R178, R182 ;  /* 0x000000b6b2b61221 */ /* 0x000fce0000010000 */
.L_x_21658:
[----:B------:R-:W-:Y:S01]  /*3750*/  SHF.L.U32 R183, R164, 0x10, RZ ;  /* 0x00000010a4b77819 */ /* 0x000fe200000006ff */
[----:B------:R-:W-:Y:S06]  /*3760*/  @P2 BRA `(.L_x_21659) ;  /* 0x00000000000c2947 */ /* 0x000fec0003800000 */
[----:B------:R-:W-:Y:S05]  /*3770*/  @!P1 BRA `(.L_x_21660) ;  /* 0x0000000000189947 */ /* 0x000fea0003800000 */
[----:B-----5:R-:W-:Y:S01]  /*3780*/  FADD.FTZ R183, R179, R183 ;  /* 0x000000b7b3b77221 */ /* 0x020fe20000010000 */
[----:B------:R-:W-:Y:S06]  /*3790*/  BRA `(.L_x_21660) ;  /* 0x0000000000107947 */ /* 0x000fec0003800000 */
.L_x_21659:
[----:B-----5:R-:W-:-:S04]  /*37a0*/  PRMT R164, R171, 0x7632, R164 ;  /* 0x00007632aba47816 */ /* 0x020fc800000000a4 */
[----:B------:R-:W-:-:S05]  /*37b0*/  SHF.L.U32 R164, R164, 0x10, RZ ;  /* 0x00000010a4a47819 */ /* 0x000fca00000006ff */
[----:B------:R-:W-:-:S04]  /*37c0*/  FADD.FTZ R183, R183, R164 ;  /* 0x000000a4b7b77221 */ /* 0x000fc80000010000 */
[----:B------:R-:W-:-:S07]  /*37d0*/  @P1 FADD.FTZ R183, R179, R183 ;  /* 0x000000b7b3b71221 */ /* 0x000fce0000010000 */
.L_x_21660:
[----:B------:R-:W0:Y:S01]  /*37e0*/  @P0 LDC.64 R164, c[0x0][0x228] ;  /* 0x00008a00ffa40b82 */ /* 0x000e220000000a00 */
[----:B------:R-:W-:Y:S01]  /*37f0*/  IADD3 R246, R243, 0xe0, RZ ;  /* 0x000000e0f3f67810 */ /* 0x000fe20007ffe0ff */
[----:B------:R-:W-:-:S05]  /*3800*/  IMAD.WIDE.U32 R184, R3, 0x20, R248 ;  /* 0x0000002003b87825 */ /* 0x000fca00078e00f8 */
[----:B------:R-:W-:Y:S01]  /*3810*/  STG.E.128 desc[UR4][R184.64], R196 ;  /* 0x000000c4b8007986 */ /* 0x000fe2000c101d04 */
[----:B------:R-:W1:Y:S03]  /*3820*/  @P1 LDC.64 R166, c[0x0][0x230] ;  /* 0x00008c00ffa61b82 */ /* 0x000e660000000a00 */
[----:B------:R2:W-:Y:S01]  /*3830*/  STG.E.128 desc[UR4][R184.64+0x10], R180 ;  /* 0x000010b4b8007986 */ /* 0x0005e2000c101d04 */
[----:B0-----:R-:W-:-:S05]  /*3840*/  @P0 IMAD.WIDE.U32 R164, R246, 0x10, R164 ;  /* 0x00000010f6a40825 */ /* 0x001fca00078e00a4 */
[----:B-----5:R1:W5:Y:S02]  /*3850*/  @P0 LDG.E.128 R168, desc[UR4][R164.64] ;  /* 0x00000004a4a80981 */ /* 0x020364000c1e1d00 */
[----:B-1----:R-:W-:-:S05]  /*3860*/  @P1 IMAD.WIDE.U32 R164, R246, 0x20, R166 ;  /* 0x00000020f6a41825 */ /* 0x002fca00078e00a6 */
[----:B------:R-:W5:Y:S04]  /*3870*/  @P1 LDG.E.128 R172, desc[UR4][R164.64] ;  /* 0x00000004a4ac1981 */ /* 0x000f68000c1e1d00 */
[----:B------:R0:W5:Y:S02]  /*3880*/  @P1 LDG.E.128 R176, desc[UR4][R164.64+0x10] ;  /* 0x00001004a4b01981 */ /* 0x000164000c1e1d00 */
[----:B0-----:R-:W-:-:S06]  /*3890*/  IMAD.WIDE.U32 R164, R246, 0x10, R186 ;  /* 0x00000010f6a47825 */ /* 0x001fcc00078e00ba */
[----:B------:R-:W2:Y:S02]  /*38a0*/  LDG.E.128 R164, desc[UR4][R164.64] ;  /* 0x00000004a4a47981 */ /* 0x000ea4000c1e1d00 */
[C---:B--2---:R-:W-:Y:S02]  /*38b0*/  PRMT R185, R164.reuse, 0x7632, R185 ;  /* 0x00007632a4b97816 */ /* 0x044fe400000000b9 */
[----:B------:R-:W-:Y:S01]  /*38c0*/  SHF.L.U32 R184, R164, 0x10, RZ ;  /* 0x00000010a4b87819 */ /* 0x000fe200000006ff */
[----:B------:R-:W-:Y:S06]  /*38d0*/  @P2 BRA `(.L_x_21661) ;  /* 0x00000000000c2947 */ /* 0x000fec0003800000 */
[----:B------:R-:W-:Y:S05]  /*38e0*/  @!P1 BRA `(.L_x_21662) ;  /* 0x0000000000149947 */ /* 0x000fea0003800000 */
[----:B-----5:R-:W-:Y:S01]  /*38f0*/  FADD.FTZ R184, R172, R184 ;  /* 0x000000b8acb87221 */ /* 0x020fe20000010000 */
[----:B------:R-:W-:Y:S06]  /*3900*/  BRA `(.L_x_21662) ;  /* 0x00000000000c7947 */ /* 0x000fec0003800000 */
.L_x_21661:
[----:B-----5:R-:W-:-:S05]  /*3910*/  SHF.L.U32 R164, R168, 0x10, RZ ;  /* 0x00000010a8a47819 */ /* 0x020fca00000006ff */
[----:B------:R-:W-:-:S04]  /*3920*/  FADD.FTZ R184, R164, R184 ;  /* 0x000000b8a4b87221 */ /* 0x000fc80000010000 */
[----:B------:R-:W-:-:S07]  /*3930*/  @P1 FADD.FTZ R184, R172, R184 ;  /* 0x000000b8acb81221 */ /* 0x000fce0000010000 */
.L_x_21662:
[----:B------:R-:W-:Y:S01]  /*3940*/  SHF.L.U32 R185, R185, 0x10, RZ ;  /* 0x00000010b9b97819 */ /* 0x000fe200000006ff */
[----:B------:R-:W-:Y:S06]  /*3950*/  @P2 BRA `(.L_x_21663) ;  /* 0x00000000000c2947 */ /* 0x000fec0003800000 */
[----:B------:R-:W-:Y:S05]  /*3960*/  @!P1 BRA `(.L_x_21664) ;  /* 0x0000000000189947 */ /* 0x000fea0003800000 */
[----:B-----5:R-:W-:Y:S01]  /*3970*/  FADD.FTZ R185, R173, R185 ;  /* 0x000000b9adb97221 */ /* 0x020fe20000010000 */
[----:B------:R-:W-:Y:S06]  /*3980*/  BRA `(.L_x_21664) ;  /* 0x0000000000107947 */ /* 0x000fec0003800000 */
.L_x_21663:
[----:B-----5:R-:W-:-:S04]  /*3990*/  PRMT R164, R168, 0x7632, R164 ;  /* 0x00007632a8a47816 */ /* 0x020fc800000000a4 */
[----:B------:R-:W-:-:S05]  /*39a0*/  SHF.L.U32 R164, R164, 0x10, RZ ;  /* 0x00000010a4a47819 */ /* 0x000fca00000006ff */
[----:B------:R-:W-:-:S04]  /*39b0*/  FADD.FTZ R185, R185, R164 ;  /* 0x000000a4b9b97221 */ /* 0x000fc80000010000 */
[----:B------:R-:W-:-:S07]  /*39c0*/  @P1 FADD.FTZ R185, R173, R185 ;  /* 0x000000b9adb91221 */ /* 0x000fce0000010000 */
.L_x_21664:
[C---:B------:R-:W-:Y:S02]  /*39d0*/  PRMT R164, R165.reuse, 0x7632, R164 ;  /* 0x00007632a5a47816 */ /* 0x040fe400000000a4 */
[----:B------:R-:W-:Y:S01]  /*39e0*/  SHF.L.U32 R186, R165, 0x10, RZ ;  /* 0x00000010a5ba7819 */ /* 0x000fe200000006ff */
[----:B------:R-:W-:Y:S06]  /*39f0*/  @P2 BRA `(.L_x_21665) ;  /* 0x00000000000c2947 */ /* 0x000fec0003800000 */
[----:B------:R-:W-:Y:S05]  /*3a00*/  @!P1 BRA `(.L_x_21666) ;  /* 0x0000000000149947 */ /* 0x000fea0003800000 */
[----:B-----5:R-:W-:Y:S01]  /*3a10*/  FADD.FTZ R186, R174, R186 ;  /* 0x000000baaeba7221 */ /* 0x020fe20000010000 */
[----:B------:R-:W-:Y:S06]  /*3a20*/  BRA `(.L_x_21666) ;  /* 0x00000000000c7947 */ /* 0x000fec0003800000 */
.L_x_21665:
[----:B-----5:R-:W-:-:S05]  /*3a30*/  SHF.L.U32 R165, R169, 0x10, RZ ;  /* 0x00000010a9a57819 */ /* 0x020fca00000006ff */
[----:B------:R-:W-:-:S04]  /*3a40*/  FADD.FTZ R186, R165, R186 ;  /* 0x000000baa5ba7221 */ /* 0x000fc80000010000 */
[----:B------:R-:W-:-:S07]  /*3a50*/  @P1 FADD.FTZ R186, R174, R186 ;  /* 0x000000baaeba1221 */ /* 0x000fce0000010000 */
.L_x_21666:
[----:B------:R-:W-:Y:S01]  /*3a60*/  SHF.L.U32 R187, R164, 0x10, RZ ;  /* 0x00000010a4bb7819 */ /* 0x000fe200000006ff */
[----:B------:R-:W-:Y:S06]  /*3a70*/  @P2 BRA `(.L_x_21667) ;  /* 0x00000000000c2947 */ /* 0x000fec0003800000 */
[----:B------:R-:W-:Y:S05]  /*3a80*/  @!P1 BRA `(.L_x_21668) ;  /* 0x0000000000189947 */ /* 0x000fea0003800000 */
[----:B-----5:R-:W-:Y:S01]  /*3a90*/  FADD.FTZ R187, R175, R187 ;  /* 0x000000bbafbb7221 */ /* 0x020fe20000010000 */
[----:B------:R-:W-:Y:S06]  /*3aa0*/  BRA `(.L_x_21668) ;  /* 0x0000000000107947 */ /* 0x000fec0003800000 */
.L_x_21667:
[----:B-----5:R-:W-:-:S04]  /*3ab0*/  PRMT R164, R169, 0x7632, R164 ;  /* 0x00007632a9a47816 */ /* 0x020fc800000000a4 */
[----:B------:R-:W-:-:S05]  /*3ac0*/  SHF.L.U32 R164, R164, 0x10, RZ ;  /* 0x00000010a4a47819 */ /* 0x000fca00000006ff */
[----:B------:R-:W-:-:S04]  /*3ad0*/  FADD.FTZ R187, R187, R164 ;  /* 0x000000a4bbbb7221 */ /* 0x000fc80000010000 */
[----:B------:R-:W-:-:S07]  /*3ae0*/  @P1 FADD.FTZ R187, R175, R187 ;  /* 0x000000bbafbb1221 */ /* 0x000fce0000010000 */
.L_x_21668:
[C---:B------:R-:W-:Y:S02]  /*3af0*/  PRMT R165, R166.reuse, 0x7632, R165 ;  /* 0x00007632a6a57816 */ /* 0x040fe400000000a5 */
[----:B------:R-:W-:Y:S01]  /*3b00*/  SHF.L.U32 R164, R166, 0x10, RZ ;  /* 0x00000010a6a47819 */ /* 0x000fe200000006ff */
[----:B------:R-:W-:Y:S06]  /*3b10*/  @P2 BRA `(.L_x_21669) ;  /* 0x00000000000c2947 */ /* 0x000fec0003800000 */
[----:B------:R-:W-:Y:S05]  /*3b20*/  @!P1 BRA `(.L_x_21670) ;  /* 0x0000000000149947 */ /* 0x000fea0003800000 */
[----:B-----5:R-:W-:Y:S01]  /*3b30*/  FADD.FTZ R164, R176, R164 ;  /* 0x000000a4b0a47221 */ /* 0x020fe20000010000 */
[----:B------:R-:W-:Y:S06]  /*3b40*/  BRA `(.L_x_21670) ;  /* 0x00000000000c7947 */ /* 0x000fec0003800000 */
.L_x_21669:
[----:B-----5:R-:W-:-:S05]  /*3b50*/  SHF.L.U32 R166, R170, 0x10, RZ ;  /* 0x00000010aaa67819 */ /* 0x020fca00000006ff */
[----:B------:R-:W-:-:S04]  /*3b60*/  FADD.FTZ R164, R166, R164 ;  /* 0x000000a4a6a47221 */ /* 0x000fc80000010000 */
[----:B------:R-:W-:-:S07]  /*3b70*/  @P1 FADD.FTZ R164, R176, R164 ;  /* 0x000000a4b0a41221 */ /* 0x000fce0000010000 */
.L_x_21670:
[----:B------:R-:W-:Y:S01]  /*3b80*/  SHF.L.U32 R165, R165, 0x10, RZ ;  /* 0x00000010a5a57819 */ /* 0x000fe200000006ff */
[----:B------:R-:W-:Y:S06]  /*3b90*/  @P2 BRA `(.L_x_21671) ;  /* 0x00000000000c2947 */ /* 0x000fec0003800000 */
[----:B------:R-:W-:Y:S05]  /*3ba0*/  @!P1 BRA `(.L_x_21672) ;  /* 0x0000000000189947 */ /* 0x000fea0003800000 */
[----:B-----5:R-:W-:Y:S01]  /*3bb0*/  FADD.FTZ R165, R177, R165 ;  /* 0x000000a5b1a57221 */ /* 0x020fe20000010000 */
[----:B------:R-:W-:Y:S06]  /*3bc0*/  BRA `(.L_x_21672) ;  /* 0x0000000000107947 */ /* 0x000fec0003800000 */
.L_x_21671:
[----:B-----5:R-:W-:-:S04]  /*3bd0*/  PRMT R166, R170, 0x7632, R166 ;  /* 0x00007632aaa67816 */ /* 0x020fc800000000a6 */
[----:B------:R-:W-:-:S05]  /*3be0*/  SHF.L.U32 R166, R166, 0x10, RZ ;  /* 0x00000010a6a67819 */ /* 0x000fca00000006ff */
[----:B------:R-:W-:-:S04]  /*3bf0*/  FADD.FTZ R165, R165, R166 ;  /* 0x000000a6a5a57221 */ /* 0x000fc80000010000 */
[----:B------:R-:W-:-:S07]  /*3c00*/  @P1 FADD.FTZ R165, R177, R165 ;  /* 0x000000a5b1a51221 */ /* 0x000fce0000010000 */
.L_x_21672:
[C---:B------:R-:W-:Y:S02]  /*3c10*/  PRMT R240, R167.reuse, 0x7632, R240 ;  /* 0x00007632a7f07816 */ /* 0x040fe400000000f0 */
[----:B------:R-:W-:Y:S01]  /*3c20*/  SHF.L.U32 R166, R167, 0x10, RZ ;  /* 0x00000010a7a67819 */ /* 0x000fe200000006ff */
[----:B------:R-:W-:Y:S06]  /*3c30*/  @P2 BRA `(.L_x_21673) ;  /* 0x00000000000c2947 */ /* 0x000fec0003800000 */
[----:B------:R-:W-:Y:S05]  /*3c40*/  @!P1 BRA `(.L_x_21674) ;  /* 0x0000000000149947 */ /* 0x000fea0003800000 */
[----:B-----5:R-:W-:Y:S01]  /*3c50*/  FADD.FTZ R166, R178, R166 ;  /* 0x000000a6b2a67221 */ /* 0x020fe20000010000 */
[----:B------:R-:W-:Y:S06]  /*3c60*/  BRA `(.L_x_21674) ;  /* 0x00000000000c7947 */ /* 0x000fec0003800000 */
.L_x_21673:
[----:B-----5:R-:W-:-:S05]  /*3c70*/  SHF.L.U32 R167, R171, 0x10, RZ ;  /* 0x00000010aba77819 */ /* 0x020fca00000006ff */
[----:B------:R-:W-:-:S04]  /*3c80*/  FADD.FTZ R166, R167, R166 ;  /* 0x000000a6a7a67221 */ /* 0x000fc80000010000 */
[----:B------:R-:W-:-:S07]  /*3c90*/  @P1 FADD.FTZ R166, R178, R166 ;  /* 0x000000a6b2a61221 */ /* 0x000fce0000010000 */
.L_x_21674:
[----:B------:R-:W-:Y:S01]  /*3ca0*/  SHF.L.U32 R167, R240, 0x10, RZ ;  /* 0x00000010f0a77819 */ /* 0x000fe200000006ff */
[----:B------:R-:W-:Y:S06]  /*3cb0*/  @P2 BRA `(.L_x_21675) ;  /* 0x00000000000c2947 */ /* 0x000fec0003800000 */
[----:B------:R-:W-:Y:S05]  /*3cc0*/  @!P1 BRA `(.L_x_21676) ;  /* 0x0000000000189947 */ /* 0x000fea0003800000 */
[----:B-----5:R-:W-:Y:S01]  /*3cd0*/  FADD.FTZ R167, R179, R167 ;  /* 0x000000a7b3a77221 */ /* 0x020fe20000010000 */
[----:B------:R-:W-:Y:S06]  /*3ce0*/  BRA `(.L_x_21676) ;  /* 0x0000000000107947 */ /* 0x000fec0003800000 */
.L_x_21675:
[----:B-----5:R-:W-:-:S04]  /*3cf0*/  PRMT R240, R171, 0x7632, R240 ;  /* 0x00007632abf07816 */ /* 0x020fc800000000f0 */
[----:B------:R-:W-:-:S05]  /*3d00*/  SHF.L.U32 R240, R240, 0x10, RZ ;  /* 0x00000010f0f07819 */ /* 0x000fca00000006ff */
[----:B------:R-:W-:-:S04]  /*3d10*/  FADD.FTZ R167, R167, R240 ;  /* 0x000000f0a7a77221 */ /* 0x000fc80000010000 */
[----:B------:R-:W-:-:S07]  /*3d20*/  @P1 FADD.FTZ R167, R179, R167 ;  /* 0x000000a7b3a71221 */ /* 0x000fce0000010000 */
.L_x_21676:
        /* <DEDUP_REMOVED lines=219> */
.L_x_21690:
[----:B-1----:R-:W-:Y:S01]  /*4ae0*/  FADD.FTZ R240, R249, R240 ;  /* 0x000000f0f9f07221 */ /* 0x002fe20000010000 */
[----:B------:R-:W2:Y:S01]  /*4af0*/  LDL R252, [R1+0x174] ;  /* 0x0001740001fc7983 */ /* 0x000ea20000100800 */
[----:B0-----:R-:W0:Y:S02]  /*4b00*/  @!P1 LDC.64 R248, c[0x0][0x250] ;  /* 0x00009400fff89b82 */ /* 0x001e240000000a00 */
[----:B------:R-:W-:Y:S01]  /*4b10*/  FFMA.FTZ R241, R240, R251, UR7 ;  /* 0x00000007f0f17e23 */ /* 0x000fe200080100fb */
[----:B------:R-:W-:Y:S01]  /*4b20*/  FMUL.FTZ R240, R247, R247 ;  /* 0x000000f7f7f07220 */ /* 0x000fe20000410000 */
[----:B-----5:R-:W-:Y:S04]  /*4b30*/  STL [R1+0x184], R169 ;  /* 0x000184a901007387 */ /* 0x020fe80000100800 */
[----:B------:R1:W-:Y:S01]  /*4b40*/  STL [R1+0x180], R168 ;  /* 0x000180a801007387 */ /* 0x0003e20000100800 */
[----:B------:R-:W-:-:S03]  /*4b50*/  FSEL R240, R240, RZ, P3 ;  /* 0x000000fff0f07208 */ /* 0x000fc60001800000 */
[----:B------:R-:W3:Y:S02]  /*4b60*/  LDL R251, [R1+0x170] ;  /* 0x0001700001fb7983 */ /* 0x000ee40000100800 */
[----:B------:R-:W-:Y:S01]  /*4b70*/  FADD.FTZ R240, R241, R240 ;  /* 0x000000f0f1f07221 */ /* 0x000fe20000010000 */
[----:B-1----:R-:W1:Y:S05]  /*4b80*/  @!P1 LDC.64 R168, c[0x0][0x258] ;  /* 0x00009600ffa89b82 */ /* 0x002e6a0000000a00 */
[----:B------:R-:W4:Y:S01]  /*4b90*/  MUFU.RSQ R240, R240 ;  /* 0x000000f000f07308 */ /* 0x000f220000001400 */
[----:B0-----:R-:W-:-:S05]  /*4ba0*/  @!P1 IMAD.WIDE R248, R250, 0x4, R248 ;  /* 0x00000004faf89825 */ /* 0x001fca00078e02f8 */
[----:B------:R0:W-:Y:S01]  /*4bb0*/  @!P1 STG.E desc[UR4][R248.64], R247 ;  /* 0x000000f7f8009986 */ /* 0x0001e2000c101904 */
[----:B------:R-:W-:-:S03]  /*4bc0*/  FSEL R241, R247, RZ, !P3 ;  /* 0x000000fff7f17208 */ /* 0x000fc60005800000 */
[----:B0-----:R-:W3:Y:S01]  /*4bd0*/  LDL R247, [R1+0x178] ;  /* 0x0001780001f77983 */ /* 0x001ee20000100800 */
[----:B-1----:R-:W-:-:S05]  /*4be0*/  @!P1 IMAD.WIDE R248, R250, 0x4, R168 ;  /* 0x00000004faf89825 */ /* 0x002fca00078e02a8 */
[----:B----4-:R0:W-:Y:S04]  /*4bf0*/  @!P1 STG.E desc[UR4][R248.64], R240 ;  /* 0x000000f0f8009986 */ /* 0x0101e8000c101904 */
[----:B0-----:R-:W4:Y:S01]  /*4c00*/  LDL R248, [R1+0x17c] ;  /* 0x00017c0001f87983 */ /* 0x001f220000100800 */
[C---:B------:R-:W-:Y:S01]  /*4c10*/  FADD.FTZ R236, -R241.reuse, R236 ;  /* 0x000000ecf1ec7221 */ /* 0x040fe20000010100 */
[C---:B------:R-:W-:Y:S01]  /*4c20*/  FADD.FTZ R237, -R241.reuse, R237 ;  /* 0x000000edf1ed7221 */ /* 0x040fe20000010100 */
[C---:B------:R-:W-:Y:S01]  /*4c30*/  FADD.FTZ R238, -R241.reuse, R238 ;  /* 0x000000eef1ee7221 */ /* 0x040fe20000010100 */
[C---:B------:R-:W-:Y:S01]  /*4c40*/  FADD.FTZ R239, -R241.reuse, R239 ;  /* 0x000000eff1ef7221 */ /* 0x040fe20000010100 */
[C---:B------:R-:W-:Y:S01]  /*4c50*/  FMUL.FTZ R169, R240.reuse, R236 ;  /* 0x000000ecf0a97220 */ /* 0x040fe20000410000 */
[----:B------:R-:W-:Y:S01]  /*4c60*/  FMUL.FTZ R168, R240, R237 ;  /* 0x000000edf0a87220 */ /* 0x000fe20000410000 */
[----:B------:R-:W-:Y:S01]  /*4c70*/  FADD.FTZ R232, -R241, R232 ;  /* 0x000000e8f1e87221 */ /* 0x000fe20000010100 */
[----:B------:R-:W4:Y:S02]  /*4c80*/  LDL R249, [R1+0x16c] ;  /* 0x00016c0001f97983 */ /* 0x000f240000100800 */
[----:B--2---:R-:W-:Y:S01]  /*4c90*/  FFMA.FTZ R236, R252, R168, R5 ;  /* 0x000000a8fcec7223 */ /* 0x004fe20000010005 */
[C---:B------:R-:W-:Y:S01]  /*4ca0*/  FMUL.FTZ R252, R240.reuse, R238 ;  /* 0x000000eef0fc7220 */ /* 0x040fe20000410000 */
[----:B---3--:R-:W-:Y:S01]  /*4cb0*/  FFMA.FTZ R237, R251, R169, R4 ;  /* 0x000000a9fbed7223 */ /* 0x008fe20000010004 */
[----:B------:R-:W-:-:S02]  /*4cc0*/  FMUL.FTZ R251, R240, R239 ;  /* 0x000000eff0fb7220 */ /* 0x000fc40000410000 */
[----:B------:R-:W2:Y:S02]  /*4cd0*/  LDL R239, [R1+0x168] ;  /* 0x0001680001ef7983 */ /* 0x000ea40000100800 */
[----:B------:R-:W-:Y:S01]  /*4ce0*/  F2FP.BF16.F32.PACK_AB R236, R236, R237 ;  /* 0x000000edecec723e */ /* 0x000fe200000010ff */
[----:B------:R-:W-:Y:S01]  /*4cf0*/  FFMA.FTZ R238, R247, R252, R6 ;  /* 0x000000fcf7ee7223 */ /* 0x000fe20000010006 */
[----:B----4-:R-:W-:Y:S01]  /*4d00*/  FFMA.FTZ R237, R248, R251, R7 ;  /* 0x000000fbf8ed7223 */ /* 0x010fe20000010007 */
[----:B------:R-:W-:Y:S02]  /*4d10*/  FMUL.FTZ R248, R240, R232 ;  /* 0x000000e8f0f87220 */ /* 0x000fe40000410000 */
[----:B------:R-:W3:Y:S02]  /*4d20*/  LDL R232, [R1+0x160] ;  /* 0x0001600001e87983 */ /* 0x000ee40000100800 */
[----:B------:R-:W-:Y:S02]  /*4d30*/  F2FP.BF16.F32.PACK_AB R237, R237, R238 ;  /* 0x000000eeeded723e */ /* 0x000fe400000010ff */
[----:B------:R-:W4:Y:S01]  /*4d40*/  LDL R238, [R1+0x164] ;  /* 0x0001640001ee7983 */ /* 0x000f220000100800 */
[C---:B------:R-:W-:Y:S01]  /*4d50*/  FADD.FTZ R233, -R241.reuse, R233 ;  /* 0x000000e9f1e97221 */ /* 0x040fe20000010100 */
[C---:B------:R-:W-:Y:S01]  /*4d60*/  FADD.FTZ R234, -R241.reuse, R234 ;  /* 0x000000eaf1ea7221 */ /* 0x040fe20000010100 */
[----:B------:R-:W-:-:S02]  /*4d70*/  FADD.FTZ R235, -R241, R235 ;  /* 0x000000ebf1eb7221 */ /* 0x000fc40000010100 */
[C---:B------:R-:W-:Y:S01]  /*4d80*/  FMUL.FTZ R247, R240.reuse, R233 ;  /* 0x000000e9f0f77220 */ /* 0x040fe20000410000 */
[C---:B------:R-:W-:Y:S01]  /*4d90*/  FMUL.FTZ R234, R240.reuse, R234 ;  /* 0x000000eaf0ea7220 */ /* 0x040fe20000410000 */
[----:B------:R-:W-:Y:S01]  /*4da0*/  FMUL.FTZ R235, R240, R235 ;  /* 0x000000ebf0eb7220 */ /* 0x000fe20000410000 */
[----:B---3--:R-:W-:Y:S01]  /*4db0*/  FFMA.FTZ R233, R232, R248, R8 ;  /* 0x000000f8e8e97223 */ /* 0x008fe20000010008 */
[----:B----4-:R-:W-:-:S05]  /*4dc0*/  FFMA.FTZ R232, R238, R247, R9 ;  /* 0x000000f7eee87223 */ /* 0x010fca0000010009 */
[----:B------:R-:W-:Y:S01]  /*4dd0*/  F2FP.BF16.F32.PACK_AB R238, R232, R233 ;  /* 0x000000e9e8ee723e */ /* 0x000fe200000010ff */
[----:B--2---:R-:W-:Y:S01]  /*4de0*/  FFMA.FTZ R233, R239, R234, R10 ;  /* 0x000000eaefe97223 */ /* 0x004fe2000001000a */
[----:B------:R-:W-:Y:S01]  /*4df0*/  FFMA.FTZ R232, R249, R235, R11 ;  /* 0x000000ebf9e87223 */ /* 0x000fe2000001000b */
[----:B------:R-:W-:Y:S02]  /*4e00*/  SHF.L.U32 R249, R243, 0x4, RZ ;  /* 0x00000004f3f97819 */ /* 0x000fe400000006ff */
[----:B------:R-:W-:Y:S02]  /*4e10*/  SHF.R.U32.HI R243, RZ, 0x1c, R243 ;  /* 0x0000001cfff37819 */ /* 0x000fe400000116f3 */
[----:B------:R-:W-:Y:S02]  /*4e20*/  F2FP.BF16.F32.PACK_AB R239, R232, R233 ;  /* 0x000000e9e8ef723e */ /* 0x000fe400000010ff */
[----:B------:R-:W-:-:S04]  /*4e30*/  IADD3 R232, P1, R249, UR12, RZ ;  /* 0x0000000cf9e87c10 */ /* 0x000fc8000ff3e0ff */
        /* <DEDUP_REMOVED lines=13> */
[----:B------:R-:W-:-:S05]  /*4f10*/  FFMA.FTZ R233, R233, R251, R71 ;  /* 0x000000fbe9e97223 */ /* 0x000fca0000010047 */
[----:B------:R-:W-:Y:S01]  /*4f20*/  F2FP.BF16.F32.PACK_AB R233, R233, R237 ;  /* 0x000000ede9e9723e */ /* 0x000fe200000010ff */
[----:B------:R-:W-:Y:S01]  /*4f30*/  FFMA.FTZ R237, R239, R168, R69 ;  /* 0x000000a8efed7223 */ /* 0x000fe20000010045 */
[----:B--2---:R-:W-:Y:S02]  /*4f40*/  FFMA.FTZ R235, R252, R235, R75 ;  /* 0x000000ebfceb7223 */ /* 0x004fe4000001004b */
[----:B------:R-:W2:Y:S01]  /*4f50*/  LDL R252, [R1+0x130] ;  /* 0x0001300001fc7983 */ /* 0x000ea20000100800 */
[----:B---3--:R-:W-:-:S03]  /*4f60*/  FFMA.FTZ R234, R248, R234, R74 ;  /* 0x000000eaf8ea7223 */ /* 0x008fc6000001004a */
[----:B------:R-:W3:Y:S02]  /*4f70*/  LDL R248, [R1+0x134] ;  /* 0x0001340001f87983 */ /* 0x000ee40000100800 */
[----:B------:R-:W-:Y:S02]  /*4f80*/  F2FP.BF16.F32.PACK_AB R235, R235, R234 ;  /* 0x000000eaebeb723e */ /* 0x000fe400000010ff */
[----:B------:R-:W-:Y:S01]  /*4f90*/  F2FP.BF16.F32.PACK_AB R234, R232, R236 ;  /* 0x000000ece8ea723e */ /* 0x000fe200000010ff */
[----:B------:R-:W-:Y:S02]  /*4fa0*/  FFMA.FTZ R232, R238, R169, R68 ;  /* 0x000000a9eee87223 */ /* 0x000fe40000010044 */
[----:B------:R1:W5:Y:S04]  /*4fb0*/  LDL.LU R169, [R1+0x184] ;  /* 0x0001840001a97983 */ /* 0x0003680000300800 */
[----:B------:R1:W5:Y:S04]  /*4fc0*/  LDL.LU R168, [R1+0x180] ;  /* 0x0001800001a87983 */ /* 0x0003680000300800 */
[----:B------:R-:W4:Y:S04]  /*4fd0*/  LDL R239, [R1+0x138] ;  /* 0x0001380001ef7983 */ /* 0x000f280000100800 */
[----:B------:R-:W4:Y:S01]  /*4fe0*/  LDL R238, [R1+0x13c] ;  /* 0x00013c0001ee7983 */ /* 0x000f220000100800 */
[----:B------:R-:W-:-:S02]  /*4ff0*/  IADD3 R236, P1, R249, UR14, RZ ;  /* 0x0000000ef9ec7c10 */ /* 0x000fc4000ff3e0ff */
[----:B------:R-:W-:Y:S01]  /*5000*/  F2FP.BF16.F32.PACK_AB R232, R237, R232 ;  /* 0x000000e8ede8723e */ /* 0x000fe200000010ff */
[----:B------:R-:W-:Y:S01]  /*5010*/  FADD.FTZ R228, -R241, R228 ;  /* 0x000000e4f1e47221 */ /* 0x000fe20000010100 */
[----:B------:R-:W-:Y:S01]  /*5020*/  IADD3.X R237, R243, UR15, RZ, P1, !PT ;  /* 0x0000000ff3ed7c10 */ /* 0x000fe20008ffe4ff */
[C---:B------:R-:W-:Y:S01]  /*5030*/  FADD.FTZ R229, -R241.reuse, R229 ;  /* 0x000000e5f1e57221 */ /* 0x040fe20000010100 */
[C---:B------:R-:W-:Y:S01]  /*5040*/  FADD.FTZ R230, -R241.reuse, R230 ;  /* 0x000000e6f1e67221 */ /* 0x040fe20000010100 */
[C---:B------:R-:W-:Y:S01]  /*5050*/  FADD.FTZ R231, -R241.reuse, R231 ;  /* 0x000000e7f1e77221 */ /* 0x040fe20000010100 */
[C---:B------:R-:W-:Y:S01]  /*5060*/  FADD.FTZ R188, -R241.reuse, R188 ;  /* 0x000000bcf1bc7221 */ /* 0x040fe20000010100 */
[----:B------:R0:W-:Y:S01]  /*5070*/  STG.E.128 desc[UR4][R236.64], R232 ;  /* 0x000000e8ec007986 */ /* 0x0001e2000c101d04 */
[----:B------:R-:W-:-:S03]  /*5080*/  FADD.FTZ R189, -R241, R189 ;  /* 0x000000bdf1bd7221 */ /* 0x000fc60000010100 */
[----:B------:R-:W4:Y:S04]  /*5090*/  LDL R251, [R1+0x104] ;  /* 0x0001040001fb7983 */ /* 0x000f280000100800 */
[----:B------:R-:W4:Y:S04]  /*50a0*/  LDL R247, [R1+0x11c] ;  /* 0x00011c0001f77983 */ /* 0x000f280000100800 */
[----:B------:R-:W4:Y:S01]  /*50b0*/  LDL R243, [R1+0x114] ;  /* 0x0001140001f37983 */ /* 0x000f220000100800 */
[C---:B0-----:R-:W-:Y:S01]  /*50c0*/  FMUL.FTZ R232, R240.reuse, R228 ;  /* 0x000000e4f0e87220 */ /* 0x041fe20000410000 */
[C---:B------:R-:W-:Y:S01]  /*50d0*/  FMUL.FTZ R233, R240.reuse, R229 ;  /* 0x000000e5f0e97220 */ /* 0x040fe20000410000 */
[C---:B------:R-:W-:Y:S01]  /*50e0*/  FMUL.FTZ R234, R240.reuse, R230 ;  /* 0x000000e6f0ea7220 */ /* 0x040fe20000410000 */
[C---:B------:R-:W-:Y:S01]  /*50f0*/  FMUL.FTZ R235, R240.reuse, R231 ;  /* 0x000000e7f0eb7220 */ /* 0x040fe20000410000 */
[----:B------:R-:W-:-:S02]  /*5100*/  FMUL.FTZ R236, R240, R189 ;  /* 0x000000bdf0ec7220 */ /* 0x000fc40000410000 */
[----:B------:R-:W4:Y:S01]  /*5110*/  LDL R189, [R1+0x120] ;  /* 0x0001200001bd7983 */ /* 0x000f220000100800 */
[----:B--2---:R-:W-:Y:S01]  /*5120*/  FFMA.FTZ R228, R252, R232, R12 ;  /* 0x000000e8fce47223 */ /* 0x004fe2000001000c */
[----:B---3--:R-:W-:Y:S01]  /*5130*/  FFMA.FTZ R229, R248, R233, R13 ;  /* 0x000000e9f8e57223 */ /* 0x008fe2000001000d */
[----:B------:R-:W-:Y:S01]  /*5140*/  FADD.FTZ R231, -R241, R191 ;  /* 0x000000bff1e77221 */ /* 0x000fe20000010100 */
[----:B------:R-:W0:Y:S01]  /*5150*/  LDC.64 R248, c[0x0][0x2b8] ;  /* 0x0000ae00fff87b82 */ /* 0x000e220000000a00 */
[----:B------:R-:W2:Y:S02]  /*5160*/  LDL R252, [R1+0x100] ;  /* 0x0001000001fc7983 */ /* 0x000ea40000100800 */
[----:B------:R-:W-:Y:S01]  /*5170*/  F2FP.BF16.F32.PACK_AB R228, R229, R228 ;  /* 0x000000e4e5e4723e */ /* 0x000fe200000010ff */
[----:B----4-:R-:W-:Y:S02]  /*5180*/  FFMA.FTZ R229, R239, R234, R14 ;  /* 0x000000eaefe57223 */ /* 0x010fe4000001000e */
[----:B------:R-:W3:Y:S01]  /*5190*/  LDL R239, [R1+0x128] ;  /* 0x0001280001ef7983 */ /* 0x000ee20000100800 */
[----:B------:R-:W-:-:S03]  /*51a0*/  FFMA.FTZ R230, R238, R235, R15 ;  /* 0x000000ebeee67223 */ /* 0x000fc6000001000f */
[----:B------:R-:W4:Y:S02]  /*51b0*/  LDL R238, [R1+0x12c] ;  /* 0x00012c0001ee7983 */ /* 0x000f240000100800 */
[----:B------:R-:W-:Y:S01]  /*51c0*/  F2FP.BF16.F32.PACK_AB R229, R230, R229 ;  /* 0x000000e5e6e5723e */ /* 0x000fe200000010ff */
[----:B------:R-:W-:Y:S01]  /*51d0*/  FADD.FTZ R230, -R241, R190 ;  /* 0x000000bef1e67221 */ /* 0x000fe20000010100 */
[C---:B------:R-:W-:Y:S02]  /*51e0*/  FMUL.FTZ R190, R240.reuse, R188 ;  /* 0x000000bcf0be7220 */ /* 0x040fe40000410000 */
[----:B------:R-:W2:Y:S01]  /*51f0*/  LDL R188, [R1+0x124] ;  /* 0x0001240001bc7983 */ /* 0x000ea20000100800 */
[C---:B------:R-:W-:Y:S01]  /*5200*/  FMUL.FTZ R191, R240.reuse, R230 ;  /* 0x000000e6f0bf7220 */ /* 0x040fe20000410000 */
[----:B------:R-:W-:Y:S01]  /*5210*/  FMUL.FTZ R237, R240, R231 ;  /* 0x000000e7f0ed7220 */ /* 0x000fe20000410000 */
[----:B------:R-:W-:-:S03]  /*5220*/  FFMA.FTZ R230, R189, R190, R16 ;  /* 0x000000bebde67223 */ /* 0x000fc60000010010 */
[----:B----4-:R-:W-:Y:S01]  /*5230*/  FFMA.FTZ R189, R238, R237, R19 ;  /* 0x000000edeebd7223 */ /* 0x010fe20000010013 */
[----:B--2---:R-:W-:Y:S01]  /*5240*/  FFMA.FTZ R231, R188, R236, R17 ;  /* 0x000000ecbce77223 */ /* 0x004fe20000010011 */
[----:B---3--:R-:W-:Y:S02]  /*5250*/  FFMA.FTZ R188, R239, R191, R18 ;  /* 0x000000bfefbc7223 */ /* 0x008fe40000010012 */
[----:B------:R-:W2:Y:S02]  /*5260*/  LDC.64 R238, c[0x0][0x2c0] ;  /* 0x0000b000ffee7b82 */ /* 0x000ea40000000a00 */
[----:B------:R-:W-:Y:S02]  /*5270*/  F2FP.BF16.F32.PACK_AB R230, R231, R230 ;  /* 0x000000e6e7e6723e */ /* 0x000fe400000010ff */
[----:B------:R-:W-:Y:S01]  /*5280*/  F2FP.BF16.F32.PACK_AB R231, R189, R188 ;  /* 0x000000bcbde7723e */ /* 0x000fe200000010ff */
[----:B0-----:R-:W-:-:S05]  /*5290*/  IMAD.WIDE.U32 R188, R0, 0x10, R248 ;  /* 0x0000001000bc7825 */ /* 0x001fca00078e00f8 */
[----:B------:R0:W-:Y:S04]  /*52a0*/  STG.E.128 desc[UR4][R188.64], R228 ;  /* 0x000000e4bc007986 */ /* 0x0001e8000c101d04 */
[----:B0-----:R-:W3:Y:S04]  /*52b0*/  LDL R230, [R1+0x108] ;  /* 0x0001080001e67983 */ /* 0x001ee80000100800 */
[----:B------:R-:W4:Y:S04]  /*52c0*/  LDL R188, [R1+0x10c] ;  /* 0x00010c0001bc7983 */ /* 0x000f280000100800 */
[----:B------:R-:W2:Y:S04]  /*52d0*/  LDL R189, [R1+0x118] ;  /* 0x0001180001bd7983 */ /* 0x000ea80000100800 */
[----:B------:R-:W2:Y:S01]  /*52e0*/  LDL R231, [R1+0x110] ;  /* 0x0001100001e77983 */ /* 0x000ea20000100800 */
[----:B------:R-:W-:Y:S01]  /*52f0*/  FFMA.FTZ R190, R252, R190, R80 ;  /* 0x000000befcbe7223 */ /* 0x000fe20000010050 */
[----:B------:R-:W-:Y:S01]  /*5300*/  FFMA.FTZ R228, R251, R236, R81 ;  /* 0x000000ecfbe47223 */ /* 0x000fe20000010051 */
[----:B------:R-:W-:Y:S01]  /*5310*/  FFMA.FTZ R229, R247, R235, R79 ;  /* 0x000000ebf7e57223 */ /* 0x000fe2000001004f */
[----:B------:R-:W2:Y:S03]  /*5320*/  LDL R252, [R1+0xe8] ;  /* 0x0000e80001fc7983 */ /* 0x000ea60000100800 */
[----:B------:R-:W-:Y:S01]  /*5330*/  F2FP.BF16.F32.PACK_AB R190, R228, R190 ;  /* 0x000000bee4be723e */ /* 0x000fe200000010ff */
[----:B------:R-:W2:Y:S04]  /*5340*/  LDL R251, [R1+0xec] ;  /* 0x0000ec0001fb7983 */ /* 0x000ea80000100800 */
[----:B------:R-:W2:Y:S04]  /*5350*/  LDL R247, [R1+0xc8] ;  /* 0x0000c80001f77983 */ /* 0x000ea80000100800 */
[----:B------:R-:W2:Y:S04]  /*5360*/  LDL R236, [R1+0xd8] ;  /* 0x0000d80001ec7983 */ /* 0x000ea80000100800 */
[----:B------:R-:W2:Y:S01]  /*5370*/  LDL R235, [R1+0xc0] ;  /* 0x0000c00001eb7983 */ /* 0x000ea20000100800 */
[----:B---3--:R-:W-:Y:S01]  /*5380*/  FFMA.FTZ R191, R230, R191, R82 ;  /* 0x000000bfe6bf7223 */ /* 0x008fe20000010052 */
[----:B----4-:R-:W-:Y:S01]  /*5390*/  FFMA.FTZ R188, R188, R237, R83 ;  /* 0x000000edbcbc7223 */ /* 0x010fe20000010053 */
[----:B------:R-:W-:Y:S01]  /*53a0*/  FFMA.FTZ R230, R243, R233, R77 ;  /* 0x000000e9f3e67223 */ /* 0x000fe2000001004d */
[----:B------:R-:W3:Y:S01]  /*53b0*/  LDL R237, [R1+0xd0] ;  /* 0x0000d00001ed7983 */ /* 0x000ee20000100800 */
[----:B--2---:R-:W-:-:S02]  /*53c0*/  FFMA.FTZ R189, R189, R234, R78 ;  /* 0x000000eabdbd7223 */ /* 0x004fc4000001004e */
[----:B------:R-:W-:Y:S01]  /*53d0*/  F2FP.BF16.F32.PACK_AB R191, R188, R191 ;  /* 0x000000bfbcbf723e */ /* 0x000fe200000010ff */
[----:B------:R-:W2:Y:S01]  /*53e0*/  LDL R233, [R1+0xe4] ;  /* 0x0000e40001e97983 */ /* 0x000ea20000100800 */
[----:B------:R-:W-:Y:S01]  /*53f0*/  FFMA.FTZ R188, R231, R232, R76 ;  /* 0x000000e8e7bc7223 */ /* 0x000fe2000001004c */
[----:B------:R-:W-:Y:S01]  /*5400*/  F2FP.BF16.F32.PACK_AB R189, R229, R189 ;  /* 0x000000bde5bd723e */ /* 0x000fe200000010ff */
[----:B------:R-:W-:Y:S01]  /*5410*/  IMAD.WIDE.U32 R228, R0, 0x10, R238 ;  /* 0x0000001000e47825 */ /* 0x000fe200078e00ee */
[----:B------:R-:W4:Y:S02]  /*5420*/  LDL R243, [R1+0xcc] ;  /* 0x0000cc0001f37983 */ /* 0x000f240000100800 */
[----:B------:R-:W-:Y:S02]  /*5430*/  F2FP.BF16.F32.PACK_AB R188, R230, R188 ;  /* 0x000000bce6bc723e */ /* 0x000fe400000010ff */
[----:B------:R-:W3:Y:S04]  /*5440*/  LDL R230, [R1+0xe0] ;  /* 0x0000e00001e67983 */ /* 0x000ee80000100800 */
[----:B------:R0:W-:Y:S04]  /*5450*/  STG.E.128 desc[UR4][R228.64], R188 ;  /* 0x000000bce4007986 */ /* 0x0001e8000c101d04 */
[----:B------:R-:W4:Y:S04]  /*5460*/  LDL R232, [R1+0xdc] ;  /* 0x0000dc0001e87983 */ /* 0x000f280000100800 */
[----:B------:R-:W4:Y:S04]  /*5470*/  LDL R231, [R1+0xd4] ;  /* 0x0000d40001e77983 */ /* 0x000f280000100800 */
[----:B------:R-:W4:Y:S01]  /*5480*/  LDL R234, [R1+0xc4] ;  /* 0x0000c40001ea7983 */ /* 0x000f220000100800 */
[----:B0-----:R-:W-:-:S03]  /*5490*/  FADD.FTZ R190, -R241, R227 ;  /* 0x000000e3f1be7221 */ /* 0x001fc60000010100 */
[----:B------:R-:W2:Y:S04]  /*54a0*/  LDL R191, [R1+0xf4] ;  /* 0x0000f40001bf7983 */ /* 0x000ea80000100800 */
[----:B------:R-:W3:Y:S04]  /*54b0*/  LDL R228, [R1+0xf8] ;  /* 0x0000f80001e47983 */ /* 0x000ee80000100800 */
[----:B------:R-:W4:Y:S04]  /*54c0*/  LDL R229, [R1+0xfc] ;  /* 0x0000fc0001e57983 */ /* 0x000f280000100800 */
[----:B------:R-:W4:Y:S01]  /*54d0*/  LDL R227, [R1+0xf0] ;  /* 0x0000f00001e37983 */ /* 0x000f220000100800 */
[C---:B------:R-:W-:Y:S01]  /*54e0*/  FADD.FTZ R0, -R241.reuse, R224 ;  /* 0x000000e0f1007221 */ /* 0x040fe20000010100 */
[C---:B------:R-:W-:Y:S01]  /*54f0*/  FADD.FTZ R188, -R241.reuse, R225 ;  /* 0x000000e1f1bc7221 */ /* 0x040fe20000010100 */
[----:B------:R-:W-:-:S02]  /*5500*/  FADD.FTZ R189, -R241, R226 ;  /* 0x000000e2f1bd7221 */ /* 0x000fc40000010100 */
[C---:B------:R-:W-:Y:S01]  /*5510*/  FMUL.FTZ R225, R240.reuse, R0 ;  /* 0x00000000f0e17220 */ /* 0x040fe20000410000 */
[C---:B------:R-:W-:Y:S01]  /*5520*/  FMUL.FTZ R224, R240.reuse, R188 ;  /* 0x000000bcf0e07220 */ /* 0x040fe20000410000 */
[C---:B------:R-:W-:Y:S01]  /*5530*/  FMUL.FTZ R226, R240.reuse, R189 ;  /* 0x000000bdf0e27220 */ /* 0x040fe20000410000 */
[----:B------:R-:W-:Y:S01]  /*5540*/  FMUL.FTZ R0, R240, R190 ;  /* 0x000000bef0007220 */ /* 0x000fe20000410000 */
[C---:B------:R-:W-:Y:S01]  /*5550*/  FADD.FTZ R197, -R241.reuse, R197 ;  /* 0x000000c5f1c57221 */ /* 0x040fe20000010100 */
[C---:B------:R-:W-:Y:S01]  /*5560*/  FADD.FTZ R184, -R241.reuse, R184 ;  /* 0x000000b8f1b87221 */ /* 0x040fe20000010100 */
[C---:B------:R-:W-:Y:S01]  /*5570*/  FADD.FTZ R186, -R241.reuse, R186 ;  /* 0x000000baf1ba7221 */ /* 0x040fe20000010100 */
[----:B------:R-:W-:Y:S01]  /*5580*/  FADD.FTZ R187, -R241, R187 ;  /* 0x000000bbf1bb7221 */ /* 0x000fe20000010100 */
[----:B--2---:R-:W-:Y:S01]  /*5590*/  FFMA.FTZ R191, R191, R224, R21 ;  /* 0x000000e0bfbf7223 */ /* 0x004fe20000010015 */
[----:B---3--:R-:W-:Y:S01]  /*55a0*/  FFMA.FTZ R189, R228, R226, R22 ;  /* 0x000000e2e4bd7223 */ /* 0x008fe20000010016 */
[----:B----4-:R-:W-:-:S02]  /*55b0*/  FFMA.FTZ R190, R229, R0, R23 ;  /* 0x00000000e5be7223 */ /* 0x010fc40000010017 */
[----:B------:R-:W2:Y:S01]  /*55c0*/  LDL R229, [R1+0x9c] ;  /* 0x00009c0001e57983 */ /* 0x000ea20000100800 */
[----:B------:R-:W-:Y:S02]  /*55d0*/  FFMA.FTZ R188, R227, R225, R20 ;  /* 0x000000e1e3bc7223 */ /* 0x000fe40000010014 */
[----:B------:R-:W-:Y:S01]  /*55e0*/  F2FP.BF16.F32.PACK_AB R189, R190, R189 ;  /* 0x000000bdbebd723e */ /* 0x000fe200000010ff */
[C---:B------:R-:W-:Y:S01]  /*55f0*/  FADD.FTZ R190, -R241.reuse, R220 ;  /* 0x000000dcf1be7221 */ /* 0x040fe20000010100 */
[----:B------:R-:W-:Y:S01]  /*5600*/  FADD.FTZ R220, -R241, R222 ;  /* 0x000000def1dc7221 */ /* 0x000fe20000010100 */
        /* <DEDUP_REMOVED lines=13> */
[----:B------:R-:W3:Y:S01]  /*56e0*/  LDL R230, [R1+0x84] ;  /* 0x0000840001e67983 */ /* 0x000ee20000100800 */
[----:B------:R-:W-:-:S02]  /*56f0*/  F2FP.BF16.F32.PACK_AB R190, R221, R190 ;  /* 0x000000beddbe723e */ /* 0x000fc400000010ff */
[----:B------:R-:W-:Y:S01]  /*5700*/  F2FP.BF16.F32.PACK_AB R191, R220, R191 ;  /* 0x000000bfdcbf723e */ /* 0x000fe200000010ff */
[----:B------:R-:W-:Y:S01]  /*5710*/  IMAD.WIDE.U32 R220, R2, 0x10, R248 ;  /* 0x0000001002dc7825 */ /* 0x000fe200078e00f8 */
[----:B------:R-:W4:Y:S04]  /*5720*/  LDL R234, [R1+0xbc] ;  /* 0x0000bc0001ea7983 */ /* 0x000f280000100800 */
[----:B------:R0:W-:Y:S04]  /*5730*/  STG.E.128 desc[UR4][R220.64], R188 ;  /* 0x000000bcdc007986 */ /* 0x0001e8000c101d04 */
[----:B------:R-:W3:Y:S04]  /*5740*/  LDL R233, [R1+0x88] ;  /* 0x0000880001e97983 */ /* 0x000ee80000100800 */
[----:B------:R-:W3:Y:S04]  /*5750*/  LDL R232, [R1+0xac] ;  /* 0x0000ac0001e87983 */ /* 0x000ee80000100800 */
[----:B------:R-:W3:Y:S04]  /*5760*/  LDL R251, [R1+0x98] ;  /* 0x0000980001fb7983 */ /* 0x000ee80000100800 */
[----:B------:R-:W3:Y:S01]  /*5770*/  LDL R252, [R1+0x90] ;  /* 0x0000900001fc7983 */ /* 0x000ee20000100800 */
[----:B0-----:R-:W-:Y:S01]  /*5780*/  FFMA.FTZ R191, R247, R228, R90 ;  /* 0x000000e4f7bf7223 */ /* 0x001fe2000001005a */
[----:B------:R-:W-:Y:S01]  /*5790*/  FFMA.FTZ R188, R243, R227, R91 ;  /* 0x000000e3f3bc7223 */ /* 0x000fe2000001005b */
[----:B------:R-:W-:Y:S01]  /*57a0*/  FFMA.FTZ R189, R236, R226, R86 ;  /* 0x000000e2ecbd7223 */ /* 0x000fe20000010056 */
[----:B------:R-:W-:Y:S01]  /*57b0*/  FFMA.FTZ R220, R231, R224, R85 ;  /* 0x000000e0e7dc7223 */ /* 0x000fe20000010055 */
[----:B------:R-:W-:Y:S01]  /*57c0*/  FFMA.FTZ R190, R235, R222, R88 ;  /* 0x000000deebbe7223 */ /* 0x000fe20000010058 */
[----:B------:R-:W-:Y:S01]  /*57d0*/  FADD.FTZ R221, -R241, R214 ;  /* 0x000000d6f1dd7221 */ /* 0x000fe20000010100 */
[----:B------:R-:W-:Y:S01]  /*57e0*/  F2FP.BF16.F32.PACK_AB R191, R188, R191 ;  /* 0x000000bfbcbf723e */ /* 0x000fe200000010ff */
[----:B------:R-:W-:Y:S01]  /*57f0*/  FFMA.FTZ R188, R237, R225, R84 ;  /* 0x000000e1edbc7223 */ /* 0x000fe20000010054 */
[----:B------:R-:W-:Y:S01]  /*5800*/  F2FP.BF16.F32.PACK_AB R189, R0, R189 ;  /* 0x000000bd00bd723e */ /* 0x000fe200000010ff */
[C---:B------:R-:W-:Y:S01]  /*5810*/  FADD.FTZ R0, -R241.reuse, R202 ;  /* 0x000000caf1007221 */ /* 0x040fe20000010100 */
[C---:B------:R-:W-:Y:S01]  /*5820*/  FADD.FTZ R202, -R241.reuse, R204 ;  /* 0x000000ccf1ca7221 */ /* 0x040fe20000010100 */
[C---:B------:R-:W-:Y:S01]  /*5830*/  FADD.FTZ R214, -R241.reuse, R196 ;  /* 0x000000c4f1d67221 */ /* 0x040fe20000010100 */
[----:B------:R-:W-:Y:S01]  /*5840*/  F2FP.BF16.F32.PACK_AB R188, R220, R188 ;  /* 0x000000bcdcbc723e */ /* 0x000fe200000010ff */
[C---:B------:R-:W-:Y:S01]  /*5850*/  FADD.FTZ R204, -R241.reuse, R206 ;  /* 0x000000cef1cc7221 */ /* 0x040fe20000010100 */
[C---:B------:R-:W-:Y:S01]  /*5860*/  FADD.FTZ R196, -R241.reuse, R199 ;  /* 0x000000c7f1c47221 */ /* 0x040fe20000010100 */
[C---:B------:R-:W-:Y:S01]  /*5870*/  FADD.FTZ R224, -R241.reuse, R219 ;  /* 0x000000dbf1e07221 */ /* 0x040fe20000010100 */
[C---:B------:R-:W-:Y:S01]  /*5880*/  FADD.FTZ R220, -R241.reuse, R213 ;  /* 0x000000d5f1dc7221 */ /* 0x040fe20000010100 */
[C---:B------:R-:W-:Y:S01]  /*5890*/  FADD.FTZ R206, -R241.reuse, R182 ;  /* 0x000000b6f1ce7221 */ /* 0x040fe20000010100 */
[----:B------:R-:W-:Y:S01]  /*58a0*/  FADD.FTZ R199, -R241, R183 ;  /* 0x000000b7f1c77221 */ /* 0x000fe20000010100 */
        /* <DEDUP_REMOVED lines=9> */
[----:B------:R-:W3:Y:S01]  /*5940*/  LDL R237, [R1+0xb0] ;  /* 0x0000b00001ed7983 */ /* 0x000ee20000100800 */
        /* <DEDUP_REMOVED lines=11> */
[C---:B------:R-:W-:Y:S01]  /*5a00*/  FADD.FTZ R210, -R241.reuse, R200 ;  /* 0x000000c8f1d27221 */ /* 0x040fe20000010100 */
[C---:B------:R-:W-:Y:S01]  /*5a10*/  FADD.FTZ R194, -R241.reuse, R198 ;  /* 0x000000c6f1c27221 */ /* 0x040fe20000010100 */
[C---:B------:R-:W-:Y:S01]  /*5a20*/  FADD.FTZ R180, -R241.reuse, R185 ;  /* 0x000000b9f1b47221 */ /* 0x040fe20000010100 */
[----:B------:R0:W-:Y:S01]  /*5a30*/  STG.E.128 desc[UR4][R182.64], R188 ;  /* 0x000000bcb6007986 */ /* 0x0001e2000c101d04 */
        /* <DEDUP_REMOVED lines=8> */
[----:B------:R-:W3:Y:S04]  /*5ac0*/  LDL R241, [R1+0xa4] ;  /* 0x0000a40001f17983 */ /* 0x000ee80000100800 */
[----:B------:R-:W3:Y:S01]  /*5ad0*/  LDL R243, [R1+0xa8] ;  /* 0x0000a80001f37983 */ /* 0x000ee20000100800 */
[----:B0-----:R-:W-:-:S03]  /*5ae0*/  FMUL.FTZ R188, R240, R227 ;  /* 0x000000e3f0bc7220 */ /* 0x001fc60000410000 */
[----:B------:R-:W3:Y:S04]  /*5af0*/  LDL R227, [R1+0xa0] ;  /* 0x0000a00001e37983 */ /* 0x000ee80000100800 */
[----:B------:R-:W3:Y:S01]  /*5b00*/  LDL R228, [R1+0x94] ;  /* 0x0000940001e47983 */ /* 0x000ee20000100800 */
[C---:B------:R-:W-:Y:S01]  /*5b10*/  FMUL.FTZ R189, R240.reuse, R226 ;  /* 0x000000e2f0bd7220 */ /* 0x040fe20000410000 */
[C---:B------:R-:W-:Y:S02]  /*5b20*/  FMUL.FTZ R190, R240.reuse, R225 ;  /* 0x000000e1f0be7220 */ /* 0x040fe40000410000 */
        /* <DEDUP_REMOVED lines=37> */
[----:B------:R-:W-:-:S02]  /*5d80*/  FMUL.FTZ R200, R240, R218 ;  /* 0x000000daf0c87220 */ /* 0x000fc40000410000 */
[----:B------:R-:W3:Y:S04]  /*5d90*/  LDL R240, [R1+0x68] ;  /* 0x0000680001f07983 */ /* 0x000ee80000100800 */
[----:B------:R-:W3:Y:S01]  /*5da0*/  LDL R218, [R1+0x2c] ;  /* 0x00002c0001da7983 */ /* 0x000ee20000100800 */
[----:B--2---:R-:W-:-:S03]  /*5db0*/  FFMA.FTZ R215, R229, R191, R95 ;  /* 0x000000bfe5d77223 */ /* 0x004fc6000001005f */
[----:B------:R-:W2:Y:S01]  /*5dc0*/  LDL R229, [R1+0x44] ;  /* 0x0000440001e57983 */ /* 0x000ea20000100800 */
[----:B----4-:R-:W-:-:S03]  /*5dd0*/  FFMA.FTZ R194, R234, R191, R31 ;  /* 0x000000bfeac27223 */ /* 0x010fc6000001001f */
[----:B------:R-:W4:Y:S01]  /*5de0*/  LDL R234, [R1+0x7c] ;  /* 0x00007c0001ea7983 */ /* 0x000f220000100800 */
[----:B---3--:R-:W-:-:S03]  /*5df0*/  FFMA.FTZ R214, R230, R220, R97 ;  /* 0x000000dce6d67223 */ /* 0x008fc60000010061 */
        /* <DEDUP_REMOVED lines=9> */
[----:B------:R-:W-:Y:S01]  /*5e90*/  F2FP.BF16.F32.PACK_AB R184, R195, R184 ;  /* 0x000000b8c3b8723e */ /* 0x000fe200000010ff */
[----:B------:R-:W-:Y:S02]  /*5ea0*/  FFMA.FTZ R195, R233, R221, R98 ;  /* 0x000000dde9c37223 */ /* 0x000fe40000010062 */
[----:B------:R-:W3:Y:S01]  /*5eb0*/  LDL R233, [R1+0x48] ;  /* 0x0000480001e97983 */ /* 0x000ee20000100800 */
[----:B------:R-:W-:-:S03]  /*5ec0*/  FFMA.FTZ R207, R231, R226, R99 ;  /* 0x000000e2e7cf7223 */ /* 0x000fc60000010063 */
[----:B------:R-:W3:Y:S01]  /*5ed0*/  LDL R231, [R1+0x6c] ;  /* 0x00006c0001e77983 */ /* 0x000ee20000100800 */
[----:B------:R-:W-:-:S03]  /*5ee0*/  FFMA.FTZ R187, R241, R220, R33 ;  /* 0x000000dcf1bb7223 */ /* 0x000fc60000010021 */
[----:B------:R-:W3:Y:S04]  /*5ef0*/  LDL R241, [R1+0x40] ;  /* 0x0000400001f17983 */ /* 0x000ee80000100800 */
[----:B------:R-:W3:Y:S01]  /*5f00*/  LDL R226, [R1+0x54] ;  /* 0x0000540001e27983 */ /* 0x000ee20000100800 */
[----:B------:R-:W-:-:S03]  /*5f10*/  FFMA.FTZ R186, R227, R219, R32 ;  /* 0x000000dbe3ba7223 */ /* 0x000fc60000010020 */
[----:B------:R-:W3:Y:S02]  /*5f20*/  LDL R227, [R1+0x50] ;  /* 0x0000500001e37983 */ /* 0x000ee40000100800 */
[----:B------:R-:W-:Y:S01]  /*5f30*/  F2FP.BF16.F32.PACK_AB R186, R187, R186 ;  /* 0x000000babbba723e */ /* 0x000fe200000010ff */
[----:B------:R-:W-:Y:S01]  /*5f40*/  FFMA.FTZ R187, R243, R221, R34 ;  /* 0x000000ddf3bb7223 */ /* 0x000fe20000010022 */
[----:B------:R-:W-:Y:S01]  /*5f50*/  FFMA.FTZ R216, R228, R189, R93 ;  /* 0x000000bde4d87223 */ /* 0x000fe2000001005d */
[----:B------:R-:W3:Y:S04]  /*5f60*/  LDL R243, [R1+0x60] ;  /* 0x0000600001f37983 */ /* 0x000ee80000100800 */
[----:B------:R-:W3:Y:S01]  /*5f70*/  LDL R228, [R1+0x5c] ;  /* 0x00005c0001e47983 */ /* 0x000ee20000100800 */
[----:B------:R-:W-:Y:S01]  /*5f80*/  F2FP.BF16.F32.PACK_AB R185, R194, R185 ;  /* 0x000000b9c2b9723e */ /* 0x000fe200000010ff */
[----:B------:R-:W-:Y:S01]  /*5f90*/  FFMA.FTZ R194, R251, R190, R94 ;  /* 0x000000befbc27223 */ /* 0x000fe2000001005e */
[----:B------:R-:W-:Y:S01]  /*5fa0*/  FFMA.FTZ R188, R252, R188, R92 ;  /* 0x000000bcfcbc7223 */ /* 0x000fe2000001005c */
[----:B------:R-:W-:Y:S01]  /*5fb0*/  FFMA.FTZ R190, R247, R219, R96 ;  /* 0x000000dbf7be7223 */ /* 0x000fe20000010060 */
[----:B------:R-:W-:Y:S01]  /*5fc0*/  F2FP.BF16.F32.PACK_AB R191, R207, R195 ;  /* 0x000000c3cfbf723e */ /* 0x000fe200000010ff */
[----:B------:R-:W3:Y:S01]  /*5fd0*/  LDL R247, [R1+0x58] ;  /* 0x0000580001f77983 */ /* 0x000ee20000100800 */
[----:B------:R-:W-:Y:S01]  /*5fe0*/  F2FP.BF16.F32.PACK_AB R189, R215, R194 ;  /* 0x000000c2d7bd723e */ /* 0x000fe200000010ff */
[C---:B------:R-:W-:Y:S01]  /*5ff0*/  IMAD.WIDE.U32 R194, R245.reuse, 0x10, R248 ;  /* 0x00000010f5c27825 */ /* 0x040fe200078e00f8 */
[----:B------:R-:W-:Y:S01]  /*6000*/  F2FP.BF16.F32.PACK_AB R187, R206, R187 ;  /* 0x000000bbcebb723e */ /* 0x000fe200000010ff */
[----:B------:R-:W3:Y:S01]  /*6010*/  LDL R221, [R1+0x20] ;  /* 0x0000200001dd7983 */ /* 0x000ee20000100800 */
[----:B------:R-:W-:Y:S01]  /*6020*/  F2FP.BF16.F32.PACK_AB R190, R214, R190 ;  /* 0x000000bed6be723e */ /* 0x000fe200000010ff */
[----:B------:R-:W-:Y:S01]  /*6030*/  IMAD.WIDE.U32 R206, R245, 0x10, R238 ;  /* 0x00000010f5ce7825 */ /* 0x000fe200078e00ee */
[----:B------:R-:W-:Y:S01]  /*6040*/  F2FP.BF16.F32.PACK_AB R188, R216, R188 ;  /* 0x000000bcd8bc723e */ /* 0x000fe200000010ff */
[----:B------:R-:W3:Y:S04]  /*6050*/  LDL R220, [R1+0x24] ;  /* 0x0000240001dc7983 */ /* 0x000ee80000100800 */
[----:B------:R-:W3:Y:S04]  /*6060*/  LDL R219, [R1+0x28] ;  /* 0x0000280001db7983 */ /* 0x000ee80000100800 */
[----:B------:R0:W-:Y:S04]  /*6070*/  STG.E.128 desc[UR4][R194.64], R184 ;  /* 0x000000b8c2007986 */ /* 0x0001e8000c101d04 */
[----:B------:R1:W-:Y:S01]  /*6080*/  STG.E.128 desc[UR4][R206.64], R188 ;  /* 0x000000bcce007986 */ /* 0x0003e2000c101d04 */
[----:B0-----:R-:W-:Y:S01]  /*6090*/  FFMA.FTZ R187, R240, R212, R42 ;  /* 0x000000d4f0bb7223 */ /* 0x001fe2000001002a */
[----:B--2---:R-:W-:-:S02]  /*60a0*/  FFMA.FTZ R195, R229, R211, R105 ;  /* 0x000000d3e5c37223 */ /* 0x004fc40000010069 */
[----:B------:R-:W2:Y:S01]  /*60b0*/  LDL R229, [R1+0x8] ;  /* 0x0000080001e57983 */ /* 0x000ea20000100800 */
[----:B----4-:R-:W-:-:S03]  /*60c0*/  FFMA.FTZ R215, R234, R209, R39 ;  /* 0x000000d1ead77223 */ /* 0x010fc60000010027 */
[----:B------:R-:W4:Y:S01]  /*60d0*/  LDL R234, [R1+0x3c] ;  /* 0x00003c0001ea7983 */ /* 0x000f220000100800 */
[----:B---3--:R-:W-:-:S03]  /*60e0*/  FFMA.FTZ R194, R230, R213, R107 ;  /* 0x000000d5e6c27223 */ /* 0x008fc6000001006b */
[----:B------:R-:W3:Y:S01]  /*60f0*/  LDL R230, [R1] ;  /* 0x0000000001e67983 */ /* 0x000ee20000100800 */
[----:B-1----:R-:W-:-:S03]  /*6100*/  FFMA.FTZ R207, R232, R211, R41 ;  /* 0x000000d3e8cf7223 */ /* 0x002fc60000010029 */
        /* <DEDUP_REMOVED lines=11> */
[----:B------:R-:W-:Y:S01]  /*61c0*/  FFMA.FTZ R190, R241, R210, R104 ;  /* 0x000000d2f1be7223 */ /* 0x000fe20000010068 */
[----:B------:R-:W-:Y:S01]  /*61d0*/  F2FP.BF16.F32.PACK_AB R187, R188, R187 ;  /* 0x000000bbbcbb723e */ /* 0x000fe200000010ff */
[----:B------:R-:W-:Y:S02]  /*61e0*/  FFMA.FTZ R188, R227, R192, R100 ;  /* 0x000000c0e3bc7223 */ /* 0x000fe40000010064 */
[----:B------:R-:W3:Y:S01]  /*61f0*/  LDL R227, [R1+0x4] ;  /* 0x0000040001e37983 */ /* 0x000ee20000100800 */
[----:B------:R-:W-:Y:S01]  /*6200*/  FFMA.FTZ R186, R243, R210, R40 ;  /* 0x000000d2f3ba7223 */ /* 0x000fe20000010028 */
[----:B------:R-:W-:Y:S02]  /*6210*/  FFMA.FTZ R210, R226, R193, R101 ;  /* 0x000000c1e2d27223 */ /* 0x000fe40000010065 */
[----:B------:R-:W3:Y:S01]  /*6220*/  LDL R226, [R1+0x1c] ;  /* 0x00001c0001e27983 */ /* 0x000ee20000100800 */
[----:B------:R-:W-:-:S03]  /*6230*/  FFMA.FTZ R206, R228, R209, R103 ;  /* 0x000000d1e4ce7223 */ /* 0x000fc60000010067 */
[----:B------:R-:W3:Y:S01]  /*6240*/  LDL R228, [R1+0xc] ;  /* 0x00000c0001e47983 */ /* 0x000ee20000100800 */
[----:B------:R-:W-:Y:S01]  /*6250*/  FFMA.FTZ R189, R247, R208, R102 ;  /* 0x000000d0f7bd7223 */ /* 0x000fe20000010066 */
[----:B------:R-:W-:Y:S02]  /*6260*/  F2FP.BF16.F32.PACK_AB R186, R207, R186 ;  /* 0x000000bacfba723e */ /* 0x000fe400000010ff */
[----:B------:R-:W-:Y:S01]  /*6270*/  F2FP.BF16.F32.PACK_AB R191, R194, R191 ;  /* 0x000000bfc2bf723e */ /* 0x000fe200000010ff */
[----:B------:R-:W-:Y:S01]  /*6280*/  FFMA.FTZ R194, R221, R222, R48 ;  /* 0x000000deddc27223 */ /* 0x000fe20000010030 */
[----:B------:R-:W-:Y:S02]  /*6290*/  F2FP.BF16.F32.PACK_AB R190, R195, R190 ;  /* 0x000000bec3be723e */ /* 0x000fe400000010ff */
[----:B------:R-:W-:Y:S01]  /*62a0*/  F2FP.BF16.F32.PACK_AB R189, R206, R189 ;  /* 0x000000bdcebd723e */ /* 0x000fe200000010ff */
[----:B------:R-:W-:Y:S01]  /*62b0*/  FFMA.FTZ R207, R220, R223, R49 ;  /* 0x000000dfdccf7223 */ /* 0x000fe20000010031 */
[----:B------:R-:W-:Y:S01]  /*62c0*/  FFMA.FTZ R206, R218, R225, R51 ;  /* 0x000000e1dace7223 */ /* 0x000fe20000010033 */
[----:B------:R-:W-:Y:S01]  /*62d0*/  F2FP.BF16.F32.PACK_AB R184, R217, R216 ;  /* 0x000000d8d9b8723e */ /* 0x000fe200000010ff */
[----:B------:R-:W-:Y:S01]  /*62e0*/  FFMA.FTZ R195, R219, R224, R50 ;  /* 0x000000e0dbc37223 */ /* 0x000fe20000010032 */
[----:B------:R-:W-:Y:S01]  /*62f0*/  F2FP.BF16.F32.PACK_AB R185, R215, R214 ;  /* 0x000000d6d7b9723e */ /* 0x000fe200000010ff */
[----:B------:R-:W-:Y:S01]  /*6300*/  IMAD.WIDE.U32 R216, R244, 0x10, R248 ;  /* 0x00000010f4d87825 */ /* 0x000fe200078e00f8 */
[----:B------:R-:W-:-:S02]  /*6310*/  F2FP.BF16.F32.PACK_AB R188, R210, R188 ;  /* 0x000000bcd2bc723e */ /* 0x000fc400000010ff */
[----:B------:R-:W-:Y:S01]  /*6320*/  F2FP.BF16.F32.PACK_AB R194, R207, R194 ;  /* 0x000000c2cfc2723e */ /* 0x000fe200000010ff */
[----:B------:R-:W-:Y:S01]  /*6330*/  IMAD.WIDE.U32 R220, R244, 0x10, R238 ;  /* 0x00000010f4dc7825 */ /* 0x000fe200078e00ee */
[----:B------:R-:W-:-:S03]  /*6340*/  F2FP.BF16.F32.PACK_AB R195, R206, R195 ;  /* 0x000000c3cec3723e */ /* 0x000fc600000010ff */
[----:B------:R-:W-:Y:S01]  /*6350*/  IMAD.WIDE.U32 R218, R242, 0x10, R248 ;  /* 0x00000010f2da7825 */ /* 0x000fe200078e00f8 */
[----:B------:R-:W-:Y:S03]  /*6360*/  STG.E.128 desc[UR4][R216.64], R184 ;  /* 0x000000b8d8007986 */ /* 0x000fe6000c101d04 */
[----:B------:R-:W-:Y:S01]  /*6370*/  IMAD.WIDE.U32 R212, R3, 0x10, R238 ;  /* 0x0000001003d47825 */ /* 0x000fe200078e00ee */
[----:B------:R0:W-:Y:S03]  /*6380*/  STG.E.128 desc[UR4][R220.64], R188 ;  /* 0x000000bcdc007986 */ /* 0x0001e6000c101d04 */
[----:B0-----:R-:W-:Y:S01]  /*6390*/  FFMA.FTZ R188, R132, R181, R52 ;  /* 0x000000b584bc7223 */ /* 0x001fe20000010034 */
[----:B------:R-:W-:-:S05]  /*63a0*/  FFMA.FTZ R189, R133, R182, R53 ;  /* 0x000000b685bd7223 */ /* 0x000fca0000010035 */
[----:B------:R-:W-:Y:S01]  /*63b0*/  F2FP.BF16.F32.PACK_AB R188, R189, R188 ;  /* 0x000000bcbdbc723e */ /* 0x000fe200000010ff */
[----:B------:R-:W-:Y:S01]  /*63c0*/  FFMA.FTZ R189, R134, R183, R54 ;  /* 0x000000b786bd7223 */ /* 0x000fe20000010036 */
[----:B------:R-:W-:-:S04]  /*63d0*/  IMAD.WIDE.U32 R210, R242, 0x10, R238 ;  /* 0x00000010f2d27825 */ /* 0x000fc800078e00ee */
[----:B------:R-:W-:-:S04]  /*63e0*/  IMAD.WIDE.U32 R206, R246, 0x10, R248 ;  /* 0x00000010f6ce7825 */ /* 0x000fc800078e00f8 */
[----:B------:R-:W-:-:S04]  /*63f0*/  IMAD.WIDE.U32 R214, R246, 0x10, R238 ;  /* 0x00000010f6d67825 */ /* 0x000fc800078e00ee */
[----:B--2---:R-:W-:Y:S01]  /*6400*/  FFMA.FTZ R187, R229, R224, R114 ;  /* 0x000000e0e5bb7223 */ /* 0x004fe20000010072 */
[----:B----4-:R-:W-:Y:S01]  /*6410*/  FFMA.FTZ R208, R234, R205, R47 ;  /* 0x000000cdead07223 */ /* 0x010fe2000001002f */
[----:B---3--:R-:W-:Y:S01]  /*6420*/  FFMA.FTZ R186, R230, R222, R112 ;  /* 0x000000dee6ba7223 */ /* 0x008fe20000010070 */
[-C--:B------:R-:W-:Y:S01]  /*6430*/  FFMA.FTZ R184, R232, R203.reuse, R109 ;  /* 0x000000cbe8b87223 */ /* 0x080fe2000001006d */
[----:B------:R-:W-:Y:S01]  /*6440*/  FFMA.FTZ R192, R237, R202, R44 ;  /* 0x000000caedc07223 */ /* 0x000fe2000001002c */
[----:B------:R-:W-:Y:S01]  /*6450*/  FFMA.FTZ R209, R236, R203, R45 ;  /* 0x000000cbecd17223 */ /* 0x000fe2000001002d */
[----:B------:R-:W-:-:S04]  /*6460*/  FFMA.FTZ R193, R235, R204, R46 ;  /* 0x000000ccebc17223 */ /* 0x000fc8000001002e */
[----:B------:R-:W-:Y:S02]  /*6470*/  F2FP.BF16.F32.PACK_AB R192, R209, R192 ;  /* 0x000000c0d1c0723e */ /* 0x000fe400000010ff */
[----:B------:R-:W-:Y:S01]  /*6480*/  F2FP.BF16.F32.PACK_AB R193, R208, R193 ;  /* 0x000000c1d0c1723e */ /* 0x000fe200000010ff */
[----:B------:R-:W-:-:S04]  /*6490*/  IMAD.WIDE.U32 R208, R3, 0x10, R248 ;  /* 0x0000001003d07825 */ /* 0x000fc800078e00f8 */
[----:B------:R-:W-:Y:S01]  /*64a0*/  FFMA.FTZ R3, R233, R202, R108 ;  /* 0x000000cae9037223 */ /* 0x000fe2000001006c */
[----:B------:R0:W-:Y:S01]  /*64b0*/  STG.E.128 desc[UR4][R218.64], R192 ;  /* 0x000000c0da007986 */ /* 0x0001e2000c101d04 */
[----:B------:R-:W-:-:S03]  /*64c0*/  FFMA.FTZ R185, R231, R204, R110 ;  /* 0x000000cce7b97223 */ /* 0x000fc6000001006e */
[----:B------:R-:W-:Y:S01]  /*64d0*/  F2FP.BF16.F32.PACK_AB R184, R184, R3 ;  /* 0x00000003b8b8723e */ /* 0x000fe200000010ff */
[----:B------:R-:W-:Y:S01]  /*64e0*/  FFMA.FTZ R3, R144, R197, R120 ;  /* 0x000000c590037223 */ /* 0x000fe20000010078 */
[----:B------:R-:W-:Y:S01]  /*64f0*/  FFMA.FTZ R191, R227, R223, R113 ;  /* 0x000000dfe3bf7223 */ /* 0x000fe20000010071 */
[----:B0-----:R-:W-:Y:S01]  /*6500*/  FFMA.FTZ R195, R146, R198, R122 ;  /* 0x000000c692c37223 */ /* 0x001fe2000001007a */
[----:B------:R-:W-:Y:S01]  /*6510*/  FFMA.FTZ R192, R226, R205, R111 ;  /* 0x000000cde2c07223 */ /* 0x000fe2000001006f */
[----:B------:R-:W-:Y:S02]  /*6520*/  FFMA.FTZ R190, R228, R225, R115 ;  /* 0x000000e1e4be7223 */ /* 0x000fe40000010073 */
[----:B------:R-:W-:Y:S01]  /*6530*/  F2FP.BF16.F32.PACK_AB R186, R191, R186 ;  /* 0x000000babfba723e */ /* 0x000fe200000010ff */
[----:B------:R-:W-:Y:S01]  /*6540*/  FFMA.FTZ R191, R138, R198, R58 ;  /* 0x000000c68abf7223 */ /* 0x000fe2000001003a */
[----:B------:R-:W-:Y:S01]  /*6550*/  F2FP.BF16.F32.PACK_AB R185, R192, R185 ;  /* 0x000000b9c0b9723e */ /* 0x000fe200000010ff */
[-C--:B------:R-:W-:Y:S01]  /*6560*/  FFMA.FTZ R198, R135, R196.reuse, R55 ;  /* 0x000000c487c67223 */ /* 0x080fe20000010037 */
[----:B------:R-:W-:Y:S01]  /*6570*/  F2FP.BF16.F32.PACK_AB R187, R190, R187 ;  /* 0x000000bbbebb723e */ /* 0x000fe200000010ff */
[----:B------:R-:W-:Y:S01]  /*6580*/  FFMA.FTZ R190, R136, R197, R56 ;  /* 0x000000c588be7223 */ /* 0x000fe20000010038 */
[-C--:B------:R-:W-:Y:S01]  /*6590*/  FFMA.FTZ R192, R139, R199.reuse, R59 ;  /* 0x000000c78bc07223 */ /* 0x080fe2000001003b */
[----:B------:R-:W-:Y:S01]  /*65a0*/  FFMA.FTZ R193, R147, R199, R123 ;  /* 0x000000c793c17223 */ /* 0x000fe2000001007b */
[-C--:B------:R-:W-:Y:S01]  /*65b0*/  FFMA.FTZ R194, R145, R201.reuse, R121 ;  /* 0x000000c991c27223 */ /* 0x080fe20000010079 */
[----:B------:R-:W-:Y:S01]  /*65c0*/  FFMA.FTZ R197, R137, R201, R57 ;  /* 0x000000c989c57223 */ /* 0x000fe20000010039 */
        /* <DEDUP_REMOVED lines=18> */
[----:B------:R-:W0:Y:S01]  /*66f0*/  LDC.64 R182, c[0x0][0x210] ;  /* 0x00008400ffb67b82 */ /* 0x000e220000000a00 */
        /* <DEDUP_REMOVED lines=26> */
.L_x_21548:
[----:B------:R-:W-:Y:S05]  /*68a0*/  EXIT ;  /* 0x000000000000794d */ /* 0x000fea0003800000 */
.L_x_21677:
        /* <DEDUP_REMOVED lines=8> */
.L_x_21680:
[----:B------:R-:W-:Y:S05]  /*6930*/  BSYNC B1 ;  /* 0x0000000000017941 */ /* 0x000fea0003800000 */
.L_x_21679:
        /* <DEDUP_REMOVED lines=9> */
.L_x_21681:
[----:B------:R-:W-:Y:S01]  /*69d0*/  FADD.FTZ R247, R247, R240 ;  /* 0x000000f0f7f77221 */ /* 0x000fe20000010000 */
[----:B------:R-:W-:-:S04]  /*69e0*/  HFMA2.MMA R240, -RZ, RZ, 0, 2.384185791015625e-07 ;  /* 0x00000004fff07435 */ /* 0x000fc800000001ff */
[----:B------:R-:W-:-:S07]  /*69f0*/  MOV R249, R247 ;  /* 0x000000f700f97202 */ /* 0x000fce0000000f00 */
[----:B------:R-:W-:Y:S05]  /*6a00*/  WARPSYNC.COLLECTIVE R248, `(.L_x_21682) ;  /* 0x00000000f8087348 */ /* 0x000fea0003c00000 */
[----:B------:R0:W1:Y:S02]  /*6a10*/  SHFL.BFLY P2, R240, R249, R240, R241 ;  /* 0x0c0000f0f9f07389 */ /* 0x00006400000400f1 */
[----:B01----:R-:W-:Y:S01]  /*6a20*/  ENDCOLLECTIVE ;  /* 0x000000000000791b */ /* 0x003fe20003800000 */
.L_x_21682:
[----:B------:R-:W-:Y:S01]  /*6a30*/  FADD.FTZ R247, R247, R240 ;  /* 0x000000f0f7f77221 */ /* 0x000fe20000010000 */
[----:B------:R-:W-:-:S04]  /*6a40*/  HFMA2.MMA R240, -RZ, RZ, 0, 4.76837158203125e-07 ;  /* 0x00000008fff07435 */ /* 0x000fc800000001ff */
[----:B------:R-:W-:-:S07]  /*6a50*/  MOV R249, R247 ;  /* 0x000000f700f97202 */ /* 0x000fce0000000f00 */
[----:B------:R-:W-:Y:S05]  /*6a60*/  WARPSYNC.COLLECTIVE R248, `(.L_x_21683) ;  /* 0x00000000f8087348 */ /* 0x000fea0003c00000 */
[----:B------:R0:W1:Y:S02]  /*6a70*/  SHFL.BFLY P2, R240, R249, R240, R241 ;  /* 0x0c0000f0f9f07389 */ /* 0x00006400000400f1 */
[----:B01----:R-:W-:Y:S01]  /*6a80*/  ENDCOLLECTIVE ;  /* 0x000000000000791b */ /* 0x003fe20003800000 */
.L_x_21683:
[----:B------:R-:W-:Y:S01]  /*6a90*/  FADD.FTZ R247, R247, R240 ;  /* 0x000000f0f7f77221 */ /* 0x000fe20000010000 */
[----:B------:R-:W-:-:S04]  /*6aa0*/  HFMA2.MMA R240, -RZ, RZ, 0, 9.5367431640625e-07 ;  /* 0x00000010fff07435 */ /* 0x000fc800000001ff */
[----:B------:R-:W-:-:S07]  /*6ab0*/  MOV R249, R247 ;  /* 0x000000f700f97202 */ /* 0x000fce0000000f00 */
[----:B------:R-:W-:Y:S05]  /*6ac0*/  WARPSYNC.COLLECTIVE R248, `(.L_x_21684) ;  /* 0x00000000f8087348 */ /* 0x000fea0003c00000 */
[----:B------:R0:W1:Y:S02]  /*6ad0*/  SHFL.BFLY P2, R240, R249, R240, R241 ;  /* 0x0c0000f0f9f07389 */ /* 0x00006400000400f1 */
[----:B01----:R-:W-:Y:S01]  /*6ae0*/  ENDCOLLECTIVE ;  /* 0x000000000000791b */ /* 0x003fe20003800000 */
.L_x_21684:
        /* <DEDUP_REMOVED lines=130> */
[----:B------:R-:W-:Y:S01]  /*7310*/  HFMA2.MMA R241, -RZ, RZ, 0, 1.847743988037109375e-06 ;  /* 0x0000001ffff17435 */ /* 0x000fe200000001ff */
[----:B------:R-:W-:-:S10]  /*7320*/  MOV R240, 0x1 ;  /* 0x0000000100f07802 */ /* 0x000fd40000000f00 */
[----:B------:R-:W-:Y:S05]  /*7330*/  WARPSYNC.COLLECTIVE R248, `(.L_x_21685) ;  /* 0x00000000f8087348 */ /* 0x000fea0003c00000 */
[----:B------:R0:W1:Y:S02]  /*7340*/  SHFL.BFLY P2, R240, R249, R240, R241 ;  /* 0x0c0000f0f9f07389 */ /* 0x00006400000400f1 */
[----:B01----:R-:W-:Y:S01]  /*7350*/  ENDCOLLECTIVE ;  /* 0x000000000000791b */ /* 0x003fe20003800000 */
.L_x_21685:
[----:B------:R-:W-:Y:S01]  /*7360*/  FADD.FTZ R249, R249, R240 ;  /* 0x000000f0f9f97221 */ /* 0x000fe20000010000 */
[----:B------:R-:W-:-:S07]  /*7370*/  MOV R240, 0x2 ;  /* 0x0000000200f07802 */ /* 0x000fce0000000f00 */
[----:B------:R-:W-:Y:S05]  /*7380*/  WARPSYNC.COLLECTIVE R248, `(.L_x_21686) ;  /* 0x00000000f8087348 */ /* 0x000fea0003c00000 */
[----:B------:R0:W1:Y:S02]  /*7390*/  SHFL.BFLY P2, R240, R249, R240, R241 ;  /* 0x0c0000f0f9f07389 */ /* 0x00006400000400f1 */
[----:B01----:R-:W-:Y:S01]  /*73a0*/  ENDCOLLECTIVE ;  /* 0x000000000000791b */ /* 0x003fe20003800000 */
.L_x_21686:
[----:B------:R-:W-:Y:S01]  /*73b0*/  FADD.FTZ R249, R249, R240 ;  /* 0x000000f0f9f97221 */ /* 0x000fe20000010000 */
[----:B------:R-:W-:-:S11]  /*73c0*/  HFMA2.MMA R240, -RZ, RZ, 0, 2.384185791015625e-07 ;  /* 0x00000004fff07435 */ /* 0x000fd600000001ff */
[----:B------:R-:W-:Y:S05]  /*73d0*/  WARPSYNC.COLLECTIVE R248, `(.L_x_21687) ;  /* 0x00000000f8087348 */ /* 0x000fea0003c00000 */
[----:B------:R0:W1:Y:S02]  /*73e0*/  SHFL.BFLY P2, R240, R249, R240, R241 ;  /* 0x0c0000f0f9f07389 */ /* 0x00006400000400f1 */
[----:B01----:R-:W-:Y:S01]  /*73f0*/  ENDCOLLECTIVE ;  /* 0x000000000000791b */ /* 0x003fe20003800000 */
.L_x_21687:
[----:B------:R-:W-:Y:S01]  /*7400*/  FADD.FTZ R249, R249, R240 ;  /* 0x000000f0f9f97221 */ /* 0x000fe20000010000 */
[----:B------:R-:W-:-:S07]  /*7410*/  MOV R240, 0x8 ;  /* 0x0000000800f07802 */ /* 0x000fce0000000f00 */
[----:B------:R-:W-:Y:S05]  /*7420*/  WARPSYNC.COLLECTIVE R248, `(.L_x_21688) ;  /* 0x00000000f8087348 */ /* 0x000fea0003c00000 */
[----:B------:R0:W1:Y:S02]  /*7430*/  SHFL.BFLY P2, R240, R249, R240, R241 ;  /* 0x0c0000f0f9f07389 */ /* 0x00006400000400f1 */
[----:B01----:R-:W-:Y:S01]  /*7440*/  ENDCOLLECTIVE ;  /* 0x000000000000791b */ /* 0x003fe20003800000 */
.L_x_21688:
[----:B------:R-:W-:Y:S01]  /*7450*/  FADD.FTZ R249, R249, R240 ;  /* 0x000000f0f9f97221 */ /* 0x000fe20000010000 */
[----:B------:R-:W-:-:S11]  /*7460*/  HFMA2.MMA R240, -RZ, RZ, 0, 9.5367431640625e-07 ;  /* 0x00000010fff07435 */ /* 0x000fd600000001ff */
[----:B------:R-:W-:Y:S05]  /*7470*/  WARPSYNC.COLLECTIVE R248, `(.L_x_21689) ;  /* 0x00000000f8087348 */ /* 0x000fea0003c00000 */
[----:B------:R0:W1:Y:S02]  /*7480*/  SHFL.BFLY P2, R240, R249, R240, R241 ;  /* 0x0c0000f0f9f07389 */ /* 0x00006400000400f1 */
[----:B01----:R-:W-:Y:S01]  /*7490*/  ENDCOLLECTIVE ;  /* 0x000000000000791b */ /* 0x003fe20003800000 */
.L_x_21689:
[----:B------:R-:W-:Y:S05]  /*74a0*/  BRA `(.L_x_21690) ;  /* 0xffffffd4008c7947 */ /* 0x000fea000383ffff */
.L_x_21691:
        /* <DEDUP_REMOVED lines=13> */
.L_x_53107:


//--------------------- .text._ZN10layer_norm31ln_parallel_residual_fwd_kernelINS_13Kernel_traitsIf13__nv_bfloat16fS2_fjLj2048ELj1ELj4ELj1ELj16ENS_18Kernel_traits_baseILj2048EfS2_fS2_fjLj128EEEEELb0ELb1ELb0EEEvNS_9FwdParamsE --------------------------
	.section	.text._ZN10layer_norm31ln_parallel_residual_fwd_kernelINS_13Kernel_traitsIf13__nv_bfloat16fS2_fjLj2048ELj1ELj4ELj1ELj16ENS_18Kernel_traits_baseILj2048EfS2_fS2_fjLj128EEEEELb0ELb1ELb0EEEvNS_9FwdParamsE,"ax",@progbits
	.align	128
        .global         _ZN10layer_norm31ln_parallel_residual_fwd_kernelINS_13Kernel_traitsIf13__nv_bfloat16fS2_fjLj2048ELj1ELj4ELj1ELj16ENS_18Kernel_traits_baseILj2048EfS2_fS2_fjLj128EEEEELb0ELb1ELb0EEEvNS_9FwdParamsE
        .type           _ZN10layer_norm31ln_parallel_residual_fwd_kernelINS_13Kernel_traitsIf13__nv_bfloat16fS2_fjLj2048ELj1ELj4ELj1ELj16ENS_18Kernel_traits_baseILj2048EfS2_fS2_fjLj128EEEEELb0ELb1ELb0EEEvNS_9FwdParamsE,@function
        .size           _ZN10layer_norm31ln_parallel_residual_fwd_kernelINS_13Kernel_traitsIf13__nv_bfloat16fS2_fjLj2048ELj1ELj4ELj1ELj16ENS_18Kernel_traits_baseILj2048EfS2_fS2_fjLj128EEEEELb0ELb1ELb0EEEvNS_9FwdParamsE,(.L_x_53108 - _ZN10layer_norm31ln_parallel_residual_fwd_kernelINS_13Kernel_traitsIf13__nv_bfloat16fS2_fjLj2048ELj1ELj4ELj1ELj16ENS_18Kernel_traits_baseILj2048EfS2_fS2_fjLj128EEEEELb0ELb1ELb0EEEvNS_9FwdParamsE)
        .other          _ZN10layer_norm31ln_parallel_residual_fwd_kernelINS_13Kernel_traitsIf13__nv_bfloat16fS2_fjLj2048ELj1ELj4ELj1ELj16ENS_18Kernel_traits_baseILj2048EfS2_fS2_fjLj128EEEEELb0ELb1ELb0EEEvNS_9FwdParamsE,@"STO_CUDA_ENTRY STV_DEFAULT"
_ZN10layer_norm31ln_parallel_residual_fwd_kernelINS_13Kernel_traitsIf13__nv_bfloat16fS2_fjLj2048ELj1ELj4ELj1ELj16ENS_18Kernel_traits_baseILj2048EfS2_fS2_fjLj128EEEEELb0ELb1ELb0EEEvNS_9FwdParamsE:
.text._ZN10layer_norm31ln_parallel_residual_fwd_kernelINS_13Kernel_traitsIf13__nv_bfloat16fS2_fjLj2048ELj1ELj4ELj1ELj16ENS_18Kernel_traits_baseILj2048EfS2_fS2_fjLj128EEEEELb0ELb1ELb0EEEvNS_9FwdParamsE:
        /* <DEDUP_REMOVED lines=9> */
[----:B0-----:R-:W-:-:S04]  /*0090*/  LOP3.LUT R3, R8, 0x1f, RZ, 0xc, !PT ;  /* 0x0000001f08037812 */ /* 0x001fc800078e0cff */
[----:B------:R-:W-:Y:S02]  /*00a0*/  LEA.HI.SX32 R2, R0, R3, 0x1d ;  /* 0x0000000300027211 */ /* 0x000fe400078feaff */
[----:B------:R-:W-:Y:S02]  /*00b0*/  LOP3.LUT R3, R8, 0x1f, RZ, 0xc0, !PT ;  /* 0x0000001f08037812 */ /* 0x000fe400078ec0ff */
[C---:B------:R-:W-:Y:S02]  /*00c0*/  ISETP.GE.U32.AND P6, PT, R2.reuse, 0x40, PT ;  /* 0x000000400200780c */ /* 0x040fe40003fc6070 */
[C---:B------:R-:W-:Y:S02]  /*00d0*/  ISETP.GE.U32.AND P5, PT, R2.reuse, 0x60, PT ;  /* 0x000000600200780c */ /* 0x040fe40003fa6070 */
[C---:B------:R-:W-:Y:S02]  /*00e0*/  ISETP.GE.U32.AND P4, PT, R2.reuse, 0x80, PT ;  /* 0x000000800200780c */ /* 0x040fe40003f86070 */
[----:B------:R-:W-:-:S02]  /*00f0*/  LOP3.LUT P0, RZ, R2, 0xffffffe0, RZ, 0xc0, !PT ;  /* 0xffffffe002ff7812 */ /* 0x000fc4000780c0ff */
[----:B------:R-:W-:Y:S02]  /*0100*/  ISETP.GE.U32.AND P3, PT, R2, 0xa0, PT ;  /* 0x000000a00200780c */ /* 0x000fe40003f66070 */
[----:B------:R-:W-:-:S03]  /*0110*/  MOV R9, R3 ;  /* 0x0000000300097202 */ /* 0x000fc60000000f00 */
        /* <DEDUP_REMOVED lines=24> */
.L_x_21693:
[----:B------:R-:W-:Y:S05]  /*02a0*/  BSYNC B0 ;  /* 0x0000000000007941 */ /* 0x000fea0003800000 */
.L_x_21692:
        /* <DEDUP_REMOVED lines=18> */
.L_x_21695:
[----:B------:R-:W-:Y:S05]  /*03d0*/  BSYNC B0 ;  /* 0x0000000000007941 */ /* 0x000fea0003800000 */
.L_x_21694:
        /* <DEDUP_REMOVED lines=18> */
.L_x_21697:
[----:B------:R-:W-:Y:S05]  /*0500*/  BSYNC B0 ;  /* 0x0000000000007941 */ /* 0x000fea0003800000 */
.L_x_21696:
        /* <DEDUP_REMOVED lines=18> */
.L_x_21699:
[----:B------:R-:W-:Y:S05]  /*0630*/  BSYNC B0 ;  /* 0x0000000000007941 */ /* 0x000fea0003800000 */
.L_x_21698:
        /* <DEDUP_REMOVED lines=18> */
.L_x_21701:
[----:B------:R-:W-:Y:S05]  /*0760*/  BSYNC B0 ;  /* 0x0000000000007941 */ /* 0x000fea0003800000 */
.L_x_21700:
        /* <DEDUP_REMOVED lines=21> */
.L_x_21703:
[----:B------:R-:W-:Y:S05]  /*08c0*/  BSYNC B0 ;  /* 0x0000000000007941 */ /* 0x000fea0003800000 */
.L_x_21702:
        /* <DEDUP_REMOVED lines=22> */
[----:B------:R-:W-:-:S07]  /*0a30*/  IADD3 R9, R9, 0x20, RZ ;  /* 0x0000002009097810 */ /* 0x000fce0007ffe0ff */
.L_x_21705:
[----:B------:R-:W-:Y:S05]  /*0a40*/  BSYNC B0 ;  /* 0x0000000000007941 */ /* 0x000fea0003800000 */
.L_x_21704:
        /* <DEDUP_REMOVED lines=20> */
.L_x_21707:
[----:B------:R-:W-:Y:S05]  /*0b90*/  BSYNC B0 ;  /* 0x0000000000007941 */ /* 0x000fea0003800000 */
.L_x_21706:
[----:B------:R-:W-:Y:S02]  /*0ba0*/  ULDC UR6, c[0x0][0x214] ;  /* 0x0000850000067ab9 */ /* 0x000fe40000000800 */
        /* <DEDUP_REMOVED lines=11> */
.L_x_21869:
[----:B------:R-:W-:Y:S01]  /*0c60*/  IMAD R0, R204, UR14, RZ ;  /* 0x0000000ecc007c24 */ /* 0x000fe2000f8e02ff */
[----:B------:R-:W-:Y:S04]  /*0c70*/  BSSY B0, `(.L_x_21708) ;  /* 0x0000063000007945 */ /* 0x000fe80003800000 */
[----:B------:R-:W-:-:S04]  /*0c80*/  SHF.R.S32.HI R205, RZ, 0x1f, R0 ;  /* 0x0000001fffcd7819 */ /* 0x000fc80000011400 */
[----:B------:R-:W-:-:S04]  /*0c90*/  LEA.HI R0, R205, R0, RZ, 0x3 ;  /* 0x00000000cd007211 */ /* 0x000fc800078f18ff */
[----:B------:R-:W-:-:S04]  /*0ca0*/  LEA.HI.SX32 R205, R0, R3, 0x1d ;  /* 0x0000000300cd7211 */ /* 0x000fc800078feaff */
[----:B------:R-:W-:Y:S01]  /*0cb0*/  MOV R0, R205 ;  /* 0x000000cd00007202 */ /* 0x000fe20000000f00 */
[----:B0-2--5:R-:W-:Y:S06]  /*0cc0*/  @!P0 BRA `(.L_x_21709) ;  /* 0x0000000400748947 */ /* 0x025fec0003800000 */
        /* <DEDUP_REMOVED lines=22> */
.L_x_21710:
[----:B-----5:R-:W-:-:S05]  /*0e30*/  SHF.L.U32 R147, R208, 0x10, RZ ;  /* 0x00000010d0937819 */ /* 0x020fca00000006ff */
[----:B------:R-:W-:-:S04]  /*0e40*/  FADD.FTZ R144, R147, R144 ;  /* 0x0000009093907221 */ /* 0x000fc80000010000 */
[----:B------:R-:W-:-:S07]  /*0e50*/  @P1 FADD.FTZ R144, R12, R144 ;  /* 0x000000900c901221 */ /* 0x000fce0000010000 */
.L_x_21711:
[----:B------:R-:W-:Y:S01]  /*0e60*/  SHF.L.U32 R145, R145, 0x10, RZ ;  /* 0x0000001091917819 */ /* 0x000fe200000006ff */
[----:B------:R-:W-:Y:S06]  /*0e70*/  @P2 BRA `(.L_x_21712) ;  /* 0x00000000000c2947 */ /* 0x000fec0003800000 */
[----:B------:R-:W-:Y:S05]  /*0e80*/  @!P1 BRA `(.L_x_21713) ;  /* 0x0000000000189947 */ /* 0x000fea0003800000 */
[----:B-----5:R-:W-:Y:S01]  /*0e90*/  FADD.FTZ R145, R13, R145 ;  /* 0x000000910d917221 */ /* 0x020fe20000010000 */
[----:B------:R-:W-:Y:S06]  /*0ea0*/  BRA `(.L_x_21713) ;  /* 0x0000000000107947 */ /* 0x000fec0003800000 */
.L_x_21712:
[----:B-----5:R-:W-:-:S04]  /*0eb0*/  PRMT R0, R208, 0x7632, R0 ;  /* 0x00007632d0007816 */ /* 0x020fc80000000000 */
[----:B------:R-:W-:-:S05]  /*0ec0*/  SHF.L.U32 R0, R0, 0x10, RZ ;  /* 0x0000001000007819 */ /* 0x000fca00000006ff */
[----:B------:R-:W-:-:S04]  /*0ed0*/  FADD.FTZ R145, R0, R145 ;  /* 0x0000009100917221 */ /* 0x000fc80000010000 */
[----:B------:R-:W-:-:S07]  /*0ee0*/  @P1 FADD.FTZ R145, R13, R145 ;  /* 0x000000910d911221 */ /* 0x000fce0000010000 */
.L_x_21713:
[C---:B------:R-:W-:Y:S02]  /*0ef0*/  PRMT R147, R193.reuse, 0x7632, R147 ;  /* 0x00007632c1937816 */ /* 0x040fe40000000093 */
[----:B------:R-:W-:Y:S01]  /*0f00*/  SHF.L.U32 R146, R193, 0x10, RZ ;  /* 0x00000010c1927819 */ /* 0x000fe200000006ff */
[----:B------:R-:W-:Y:S06]  /*0f10*/  @P2 BRA `(.L_x_21714) ;  /* 0x00000000000c2947 */ /* 0x000fec0003800000 */
[----:B------:R-:W-:Y:S05]  /*0f20*/  @!P1 BRA `(.L_x_21715) ;  /* 0x0000000000149947 */ /* 0x000fea0003800000 */
[----:B-----5:R-:W-:Y:S01]  /*0f30*/  FADD.FTZ R146, R14, R146 ;  /* 0x000000920e927221 */ /* 0x020fe20000010000 */
[----:B------:R-:W-:Y:S06]  /*0f40*/  BRA `(.L_x_21715) ;  /* 0x00000000000c7947 */ /* 0x000fec0003800000 */
.L_x_21714:
[----:B-----5:R-:W-:-:S05]  /*0f50*/  SHF.L.U32 R193, R209, 0x10, RZ ;  /* 0x00000010d1c17819 */ /* 0x020fca00000006ff */
[----:B------:R-:W-:-:S04]  /*0f60*/  FADD.FTZ R146, R193, R146 ;  /* 0x00000092c1927221 */ /* 0x000fc80000010000 */
[----:B------:R-:W-:-:S07]  /*0f70*/  @P1 FADD.FTZ R146, R14, R146 ;  /* 0x000000920e921221 */ /* 0x000fce0000010000 */
.L_x_21715:
[----:B------:R-:W-:Y:S01]  /*0f80*/  SHF.L.U32 R147, R147, 0x10, RZ ;  /* 0x0000001093937819 */ /* 0x000fe200000006ff */
[----:B------:R-:W-:Y:S06]  /*0f90*/  @P2 BRA `(.L_x_21716) ;  /* 0x00000000000c2947 */ /* 0x000fec0003800000 */
[----:B------:R-:W-:Y:S05]  /*0fa0*/  @!P1 BRA `(.L_x_21717) ;  /* 0x0000000000189947 */ /* 0x000fea0003800000 */
[----:B-----5:R-:W-:Y:S01]  /*0fb0*/  FADD.FTZ R147, R15, R147 ;  /* 0x000000930f937221 */ /* 0x020fe20000010000 */
[----:B------:R-:W-:Y:S06]  /*0fc0*/  BRA `(.L_x_21717) ;  /* 0x0000000000107947 */ /* 0x000fec0003800000 */
.L_x_21716:
[----:B-----5:R-:W-:-:S04]  /*0fd0*/  PRMT R0, R209, 0x7632, R0 ;  /* 0x00007632d1007816 */ /* 0x020fc80000000000 */
[----:B------:R-:W-:-:S05]  /*0fe0*/  SHF.L.U32 R0, R0, 0x10, RZ ;  /* 0x0000001000007819 */ /* 0x000fca00000006ff */
[----:B------:R-:W-:-:S04]  /*0ff0*/  FADD.FTZ R147, R0, R147 ;  /* 0x0000009300937221 */ /* 0x000fc80000010000 */
[----:B------:R-:W-:-:S07]  /*1000*/  @P1 FADD.FTZ R147, R15, R147 ;  /* 0x000000930f931221 */ /* 0x000fce0000010000 */
.L_x_21717:
[C---:B------:R-:W-:Y:S02]  /*1010*/  PRMT R193, R194.reuse, 0x7632, R193 ;  /* 0x00007632c2c17816 */ /* 0x040fe400000000c1 */
[----:B------:R-:W-:Y:S01]  /*1020*/  SHF.L.U32 R192, R194, 0x10, RZ ;  /* 0x00000010c2c07819 */ /* 0x000fe200000006ff */
[----:B------:R-:W-:Y:S06]  /*1030*/  @P2 BRA `(.L_x_21718) ;  /* 0x00000000000c2947 */ /* 0x000fec0003800000 */
[----:B------:R-:W-:Y:S05]  /*1040*/  @!P1 BRA `(.L_x_21719) ;  /* 0x0000000000149947 */ /* 0x000fea0003800000 */
[----:B-----5:R-:W-:Y:S01]  /*1050*/  FADD.FTZ R192, R8, R192 ;  /* 0x000000c008c07221 */ /* 0x020fe20000010000 */
[----:B------:R-:W-:Y:S06]  /*1060*/  BRA `(.L_x_21719) ;  /* 0x00000000000c7947 */ /* 0x000fec0003800000 */
.L_x_21718:
[----:B-----5:R-:W-:-:S05]  /*1070*/  SHF.L.U32 R207, R210, 0x10, RZ ;  /* 0x00000010d2cf7819 */ /* 0x020fca00000006ff */
[----:B------:R-:W-:-:S04]  /*1080*/  FADD.FTZ R192, R207, R192 ;  /* 0x000000c0cfc07221 */ /* 0x000fc80000010000 */
[----:B------:R-:W-:-:S07]  /*1090*/  @P1 FADD.FTZ R192, R8, R192 ;  /* 0x000000c008c01221 */ /* 0x000fce0000010000 */
.L_x_21719:
[----:B------:R-:W-:Y:S01]  /*10a0*/  SHF.L.U32 R193, R193, 0x10, RZ ;  /* 0x00000010c1c17819 */ /* 0x000fe200000006ff */
[----:B------:R-:W-:Y:S06]  /*10b0*/  @P2 BRA `(.L_x_21720) ;  /* 0x00000000000c2947 */ /* 0x000fec0003800000 */
[----:B------:R-:W-:Y:S05]  /*10c0*/  @!P1 BRA `(.L_x_21721) ;  /* 0x0000000000189947 */ /* 0x000fea0003800000 */
[----:B-----5:R-:W-:Y:S01]  /*10d0*/  FADD.FTZ R193, R9, R193 ;  /* 0x000000c109c17221 */ /* 0x020fe20000010000 */
[----:B------:R-:W-:Y:S06]  /*10e0*/  BRA `(.L_x_21721) ;  /* 0x0000000000107947 */ /* 0x000fec0003800000 */
.L_x_21720:
[----:B-----5:R-:W-:-:S04]  /*10f0*/  PRMT R0, R210, 0x7632, R0 ;  /* 0x00007632d2007816 */ /* 0x020fc80000000000 */
[----:B------:R-:W-:-:S05]  /*1100*/  SHF.L.U32 R0, R0, 0x10, RZ ;  /* 0x0000001000007819 */ /* 0x000fca00000006ff */
[----:B------:R-:W-:-:S04]  /*1110*/  FADD.FTZ R193, R0, R193 ;  /* 0x000000c100c17221 */ /* 0x000fc80000010000 */
[----:B------:R-:W-:-:S07]  /*1120*/  @P1 FADD.FTZ R193, R9, R193 ;  /* 0x000000c109c11221 */ /* 0x000fce0000010000 */
.L_x_21721:
[C---:B------:R-:W-:Y:S02]  /*1130*/  PRMT R0, R195.reuse, 0x7632, R0 ;  /* 0x00007632c3007816 */ /* 0x040fe40000000000 */
[----:B------:R-:W-:Y:S01]  /*1140*/  SHF.L.U32 R194, R195, 0x10, RZ ;  /* 0x00000010c3c27819 */ /* 0x000fe200000006ff */
[----:B------:R-:W-:Y:S06]  /*1150*/  @P2 BRA `(.L_x_21722) ;  /* 0x00000000000c2947 */ /* 0x000fec0003800000 */
[----:B------:R-:W-:Y:S05]  /*1160*/  @!P1 BRA `(.L_x_21723) ;  /* 0x0000000000149947 */ /* 0x000fea0003800000 */
[----:B-----5:R-:W-:Y:S01]  /*1170*/  FADD.FTZ R194, R10, R194 ;  /* 0x000000c20ac27221 */ /* 0x020fe20000010000 */
[----:B------:R-:W-:Y:S06]  /*1180*/  BRA `(.L_x_21723) ;  /* 0x00000000000c7947 */ /* 0x000fec0003800000 */
.L_x_21722:
[----:B-----5:R-:W-:-:S05]  /*1190*/  SHF.L.U32 R195, R211, 0x10, RZ ;  /* 0x00000010d3c37819 */ /* 0x020fca00000006ff */
[----:B------:R-:W-:-:S04]  /*11a0*/  FADD.FTZ R194, R195, R194 ;  /* 0x000000c2c3c27221 */ /* 0x000fc80000010000 */
[----:B------:R-:W-:-:S07]  /*11b0*/  @P1 FADD.FTZ R194, R10, R194 ;  /* 0x000000c20ac21221 */ /* 0x000fce0000010000 */
.L_x_21723:
[----:B------:R-:W-:Y:S01]  /*11c0*/  SHF.L.U32 R195, R0, 0x10, RZ ;  /* 0x0000001000c37819 */ /* 0x000fe200000006ff */
[----:B------:R-:W-:Y:S06]  /*11d0*/  @P2 BRA `(.L_x_21724) ;  /* 0x00000000000c2947 */ /* 0x000fec0003800000 */
[----:B------:R-:W-:Y:S05]  /*11e0*/  @!P1 BRA `(.L_x_21725) ;  /* 0x0000000000189947 */ /* 0x000fea0003800000 */
[----:B-----5:R-:W-:Y:S01]  /*11f0*/  FADD.FTZ R195, R11, R195 ;  /* 0x000000c30bc37221 */ /* 0x020fe20000010000 */
[----:B------:R-:W-:Y:S06]  /*1200*/  BRA `(.L_x_21725) ;  /* 0x0000000000107947 */ /* 0x000fec0003800000 */
.L_x_21724:
[----:B-----5:R-:W-:-:S04]  /*1210*/  PRMT R0, R211, 0x7632, R0 ;  /* 0x00007632d3007816 */ /* 0x020fc80000000000 */
[----:B------:R-:W-:-:S05]  /*1220*/  SHF.L.U32 R0, R0, 0x10, RZ ;  /* 0x0000001000007819 */ /* 0x000fca00000006ff */
[----:B------:R-:W-:-:S04]  /*1230*/  FADD.FTZ R195, R0, R195 ;  /* 0x000000c300c37221 */ /* 0x000fc80000010000 */
[----:B------:R-:W-:-:S07]  /*1240*/  @P1 FADD.FTZ R195, R11, R195 ;  /* 0x000000c30bc31221 */ /* 0x000fce0000010000 */
.L_x_21725:
[C---:B------:R-:W-:Y:S02]  /*1250*/  LEA R206, P1, R205.reuse, UR12, 0x5 ;  /* 0x0000000ccdce7c11 */ /* 0x040fe4000f8228ff */
[C---:B------:R-:W-:Y:S02]  /*1260*/  IADD3 R0, R205.reuse, 0x20, RZ ;  /* 0x00000020cd007810 */ /* 0x040fe40007ffe0ff */
[----:B------:R-:W-:-:S05]  /*1270*/  LEA.HI.X R207, R205, UR13, RZ, 0x5, P1 ;  /* 0x0000000dcdcf7c11 */ /* 0x000fca00088f2cff */
[----:B------:R0:W-:Y:S04]  /*1280*/  STG.E.128 desc[UR4][R206.64], R144 ;  /* 0x00000090ce007986 */ /* 0x0001e8000c101d04 */
[----:B------:R0:W-:Y:S02]  /*1290*/  STG.E.128 desc[UR4][R206.64+0x10], R192 ;  /* 0x000010c0ce007986 */ /* 0x0001e4000c101d04 */
.L_x_21709:
[----:B------:R-:W-:Y:S05]  /*12a0*/  BSYNC B0 ;  /* 0x0000000000007941 */ /* 0x000fea0003800000 */
.L_x_21708:
        /* <DEDUP_REMOVED lines=25> */
.L_x_21728:
[----:B-----5:R-:W-:-:S05]  /*1440*/  SHF.L.U32 R151, R208, 0x10, RZ ;  /* 0x00000010d0977819 */ /* 0x020fca00000006ff */
[----:B------:R-:W-:-:S04]  /*1450*/  FADD.FTZ R148, R151, R148 ;  /* 0x0000009497947221 */ /* 0x000fc80000010000 */
[----:B------:R-:W-:-:S07]  /*1460*/  @P1 FADD.FTZ R148, R12, R148 ;  /* 0x000000940c941221 */ /* 0x000fce0000010000 */
.L_x_21729:
[----:B------:R-:W-:Y:S01]  /*1470*/  SHF.L.U32 R149, R149, 0x10, RZ ;  /* 0x0000001095957819 */ /* 0x000fe200000006ff */
[----:B------:R-:W-:Y:S06]  /*1480*/  @P2 BRA `(.L_x_21730) ;  /* 0x00000000000c2947 */ /* 0x000fec0003800000 */
[----:B------:R-:W-:Y:S05]  /*1490*/  @!P1 BRA `(.L_x_21731) ;  /* 0x0000000000189947 */ /* 0x000fea0003800000 */
[----:B-----5:R-:W-:Y:S01]  /*14a0*/  FADD.FTZ R149, R13, R149 ;  /* 0x000000950d957221 */ /* 0x020fe20000010000 */
[----:B------:R-:W-:Y:S06]  /*14b0*/  BRA `(.L_x_21731) ;  /* 0x0000000000107947 */ /* 0x000fec0003800000 */
.L_x_21730:
[----:B-----5:R-:W-:-:S04]  /*14c0*/  PRMT R150, R208, 0x7632, R150 ;  /* 0x00007632d0967816 */ /* 0x020fc80000000096 */
[----:B------:R-:W-:-:S05]  /*14d0*/  SHF.L.U32 R150, R150, 0x10, RZ ;  /* 0x0000001096967819 */ /* 0x000fca00000006ff */
[----:B------:R-:W-:-:S04]  /*14e0*/  FADD.FTZ R149, R150, R149 ;  /* 0x0000009596957221 */ /* 0x000fc80000010000 */
[----:B------:R-:W-:-:S07]  /*14f0*/  @P1 FADD.FTZ R149, R13, R149 ;  /* 0x000000950d951221 */ /* 0x000fce0000010000 */
.L_x_21731:
[C---:B------:R-:W-:Y:S02]  /*1500*/  PRMT R151, R197.reuse, 0x7632, R151 ;  /* 0x00007632c5977816 */ /* 0x040fe40000000097 */
[----:B------:R-:W-:Y:S01]  /*1510*/  SHF.L.U32 R150, R197, 0x10, RZ ;  /* 0x00000010c5967819 */ /* 0x000fe200000006ff */
[----:B------:R-:W-:Y:S06]  /*1520*/  @P2 BRA `(.L_x_21732) ;  /* 0x00000000000c2947 */ /* 0x000fec0003800000 */
[----:B------:R-:W-:Y:S05]  /*1530*/  @!P1 BRA `(.L_x_21733) ;  /* 0x0000000000149947 */ /* 0x000fea0003800000 */
[----:B-----5:R-:W-:Y:S01]  /*1540*/  FADD.FTZ R150, R14, R150 ;  /* 0x000000960e967221 */ /* 0x020fe20000010000 */
[----:B------:R-:W-:Y:S06]  /*1550*/  BRA `(.L_x_21733) ;  /* 0x00000000000c7947 */ /* 0x000fec0003800000 */
.L_x_21732:
[----:B-----5:R-:W-:-:S05]  /*1560*/  SHF.L.U32 R197, R209, 0x10, RZ ;  /* 0x00000010d1c57819 */ /* 0x020fca00000006ff */
[----:B------:R-:W-:-:S04]  /*1570*/  FADD.FTZ R150, R197, R150 ;  /* 0x00000096c5967221 */ /* 0x000fc80000010000 */
[----:B------:R-:W-:-:S07]  /*1580*/  @P1 FADD.FTZ R150, R14, R150 ;  /* 0x000000960e961221 */ /* 0x000fce0000010000 */
.L_x_21733:
[----:B------:R-:W-:Y:S01]  /*1590*/  SHF.L.U32 R151, R151, 0x10, RZ ;  /* 0x0000001097977819 */ /* 0x000fe200000006ff */
[----:B------:R-:W-:Y:S06]  /*15a0*/  @P2 BRA `(.L_x_21734) ;  /* 0x00000000000c2947 */ /* 0x000fec0003800000 */
[----:B------:R-:W-:Y:S05]  /*15b0*/  @!P1 BRA `(.L_x_21735) ;  /* 0x0000000000189947 */ /* 0x000fea0003800000 */
[----:B-----5:R-:W-:Y:S01]  /*15c0*/  FADD.FTZ R151, R15, R151 ;  /* 0x000000970f977221 */ /* 0x020fe20000010000 */
[----:B------:R-:W-:Y:S06]  /*15d0*/  BRA `(.L_x_21735) ;  /* 0x0000000000107947 */ /* 0x000fec0003800000 */
.L_x_21734:
[----:B-----5:R-:W-:-:S04]  /*15e0*/  PRMT R196, R209, 0x7632, R196 ;  /* 0x00007632d1c47816 */ /* 0x020fc800000000c4 */
[----:B------:R-:W-:-:S05]  /*15f0*/  SHF.L.U32 R196, R196, 0x10, RZ ;  /* 0x00000010c4c47819 */ /* 0x000fca00000006ff */
[----:B------:R-:W-:-:S04]  /*1600*/  FADD.FTZ R151, R196, R151 ;  /* 0x00000097c4977221 */ /* 0x000fc80000010000 */
[----:B------:R-:W-:-:S07]  /*1610*/  @P1 FADD.FTZ R151, R15, R151 ;  /* 0x000000970f971221 */ /* 0x000fce0000010000 */
.L_x_21735:
[C---:B------:R-:W-:Y:S02]  /*1620*/  PRMT R197, R198.reuse, 0x7632, R197 ;  /* 0x00007632c6c57816 */ /* 0x040fe400000000c5 */
[----:B------:R-:W-:Y:S01]  /*1630*/  SHF.L.U32 R196, R198, 0x10, RZ ;  /* 0x00000010c6c47819 */ /* 0x000fe200000006ff */
[----:B------:R-:W-:Y:S06]  /*1640*/  @P2 BRA `(.L_x_21736) ;  /* 0x00000000000c2947 */ /* 0x000fec0003800000 */
[----:B------:R-:W-:Y:S05]  /*1650*/  @!P1 BRA `(.L_x_21737) ;  /* 0x0000000000149947 */ /* 0x000fea0003800000 */
[----:B-----5:R-:W-:Y:S01]  /*1660*/  FADD.FTZ R196, R8, R196 ;  /* 0x000000c408c47221 */ /* 0x020fe20000010000 */
[----:B------:R-:W-:Y:S06]  /*1670*/  BRA `(.L_x_21737) ;  /* 0x00000000000c7947 */ /* 0x000fec0003800000 */
.L_x_21736:
[----:B-----5:R-:W-:-:S05]  /*1680*/  SHF.L.U32 R207, R210, 0x10, RZ ;  /* 0x00000010d2cf7819 */ /* 0x020fca00000006ff */
[----:B------:R-:W-:-:S04]  /*1690*/  FADD.FTZ R196, R207, R196 ;  /* 0x000000c4cfc47221 */ /* 0x000fc80000010000 */
[----:B------:R-:W-:-:S07]  /*16a0*/  @P1 FADD.FTZ R196, R8, R196 ;  /* 0x000000c408c41221 */ /* 0x000fce0000010000 */
.L_x_21737:
[----:B------:R-:W-:Y:S01]  /*16b0*/  SHF.L.U32 R197, R197, 0x10, RZ ;  /* 0x00000010c5c57819 */ /* 0x000fe200000006ff */
[----:B------:R-:W-:Y:S06]  /*16c0*/  @P2 BRA `(.L_x_21738) ;  /* 0x00000000000c2947 */ /* 0x000fec0003800000 */
[----:B------:R-:W-:Y:S05]  /*16d0*/  @!P1 BRA `(.L_x_21739) ;  /* 0x0000000000189947 */ /* 0x000fea0003800000 */
[----:B-----5:R-:W-:Y:S01]  /*16e0*/  FADD.FTZ R197, R9, R197 ;  /* 0x000000c509c57221 */ /* 0x020fe20000010000 */
[----:B------:R-:W-:Y:S06]  /*16f0*/  BRA `(.L_x_21739) ;  /* 0x0000000000107947 */ /* 0x000fec0003800000 */
.L_x_21738:
[----:B-----5:R-:W-:-:S04]  /*1700*/  PRMT R198, R210, 0x7632, R198 ;  /* 0x00007632d2c67816 */ /* 0x020fc800000000c6 */
[----:B------:R-:W-:-:S05]  /*1710*/  SHF.L.U32 R198, R198, 0x10, RZ ;  /* 0x00000010c6c67819 */ /* 0x000fca00000006ff */
[----:B------:R-:W-:-:S04]  /*1720*/  FADD.FTZ R197, R198, R197 ;  /* 0x000000c5c6c57221 */ /* 0x000fc80000010000 */
[----:B------:R-:W-:-:S07]  /*1730*/  @P1 FADD.FTZ R197, R9, R197 ;  /* 0x000000c509c51221 */ /* 0x000fce0000010000 */
.L_x_21739:
[C---:B------:R-:W-:Y:S02]  /*1740*/  PRMT R206, R199.reuse, 0x7632, R206 ;  /* 0x00007632c7ce7816 */ /* 0x040fe400000000ce */
[----:B------:R-:W-:Y:S01]  /*1750*/  SHF.L.U32 R198, R199, 0x10, RZ ;  /* 0x00000010c7c67819 */ /* 0x000fe200000006ff */
[----:B------:R-:W-:Y:S06]  /*1760*/  @P2 BRA `(.L_x_21740) ;  /* 0x00000000000c2947 */ /* 0x000fec0003800000 */
[----:B------:R-:W-:Y:S05]  /*1770*/  @!P1 BRA `(.L_x_21741) ;  /* 0x0000000000149947 */ /* 0x000fea0003800000 */
[----:B-----5:R-:W-:Y:S01]  /*1780*/  FADD.FTZ R198, R10, R198 ;  /* 0x000000c60ac67221 */ /* 0x020fe20000010000 */
[----:B------:R-:W-:Y:S06]  /*1790*/  BRA `(.L_x_21741) ;  /* 0x00000000000c7947 */ /* 0x000fec0003800000 */
.L_x_21740:
[----:B-----5:R-:W-:-:S05]  /*17a0*/  SHF.L.U32 R199, R211, 0x10, RZ ;  /* 0x00000010d3c77819 */ /* 0x020fca00000006ff */
[----:B------:R-:W-:-:S04]  /*17b0*/  FADD.FTZ R198, R199, R198 ;  /* 0x000000c6c7c67221 */ /* 0x000fc80000010000 */
[----:B------:R-:W-:-:S07]  /*17c0*/  @P1 FADD.FTZ R198, R10, R198 ;  /* 0x000000c60ac61221 */ /* 0x000fce0000010000 */
.L_x_21741:
[----:B------:R-:W-:Y:S01]  /*17d0*/  SHF.L.U32 R199, R206, 0x10, RZ ;  /* 0x00000010cec77819 */ /* 0x000fe200000006ff */
[----:B------:R-:W-:Y:S06]  /*17e0*/  @P2 BRA `(.L_x_21742) ;  /* 0x00000000000c2947 */ /* 0x000fec0003800000 */
[----:B------:R-:W-:Y:S05]  /*17f0*/  @!P1 BRA `(.L_x_21743) ;  /* 0x0000000000189947 */ /* 0x000fea0003800000 */
[----:B-----5:R-:W-:Y:S01]  /*1800*/  FADD.FTZ R199, R11, R199 ;  /* 0x000000c70bc77221 */ /* 0x020fe20000010000 */
[----:B------:R-:W-:Y:S06]  /*1810*/  BRA `(.L_x_21743) ;  /* 0x0000000000107947 */ /* 0x000fec0003800000 */
.L_x_21742:
[----:B-----5:R-:W-:-:S04]  /*1820*/  PRMT R206, R211, 0x7632, R206 ;  /* 0x00007632d3ce7816 */ /* 0x020fc800000000ce */
[----:B------:R-:W-:-:S05]  /*1830*/  SHF.L.U32 R206, R206, 0x10, RZ ;  /* 0x00000010cece7819 */ /* 0x000fca00000006ff */
[----:B------:R-:W-:-:S04]  /*1840*/  FADD.FTZ R199, R206, R199 ;  /* 0x000000c7cec77221 */ /* 0x000fc80000010000 */
[----:B------:R-:W-:-:S07]  /*1850*/  @P1 FADD.FTZ R199, R11, R199 ;  /* 0x000000c70bc71221 */ /* 0x000fce0000010000 */
.L_x_21743:
[----:B------:R-:W-:-:S04]  /*1860*/  LEA R206, P1, R0, UR12, 0x5 ;  /* 0x0000000c00ce7c11 */ /* 0x000fc8000f8228ff */
[C---:B------:R-:W-:Y:S02]  /*1870*/  LEA.HI.X R207, R0.reuse, UR13, RZ, 0x5, P1 ;  /* 0x0000000d00cf7c11 */ /* 0x040fe400088f2cff */
[----:B------:R-:W-:-:S03]  /*1880*/  IADD3 R0, R0, 0x20, RZ ;  /* 0x0000002000007810 */ /* 0x000fc60007ffe0ff */
[----:B------:R0:W-:Y:S04]  /*1890*/  STG.E.128 desc[UR4][R206.64], R148 ;  /* 0x00000094ce007986 */ /* 0x0001e8000c101d04 */
[----:B------:R0:W-:Y:S02]  /*18a0*/  STG.E.128 desc[UR4][R206.64+0x10], R196 ;  /* 0x000010c4ce007986 */ /* 0x0001e4000c101d04 */
.L_x_21727:
[----:B------:R-:W-:Y:S05]  /*18b0*/  BSYNC B0 ;  /* 0x0000000000007941 */ /* 0x000fea0003800000 */
.L_x_21726:
        /* <DEDUP_REMOVED lines=25> */
.L_x_21746:
[----:B-----5:R-:W-:-:S05]  /*1a50*/  SHF.L.U32 R7, R208, 0x10, RZ ;  /* 0x00000010d0077819 */ /* 0x020fca00000006ff */
[----:B------:R-:W-:-:S04]  /*1a60*/  FADD.FTZ R4, R7, R4 ;  /* 0x0000000407047221 */ /* 0x000fc80000010000 */
[----:B------:R-:W-:-:S07]  /*1a70*/  @P1 FADD.FTZ R4, R12, R4 ;  /* 0x000000040c041221 */ /* 0x000fce0000010000 */
.L_x_21747:
[----:B------:R-:W-:Y:S01]  /*1a80*/  SHF.L.U32 R5, R5, 0x10, RZ ;  /* 0x0000001005057819 */ /* 0x000fe200000006ff */
[----:B------:R-:W-:Y:S06]  /*1a90*/  @P2 BRA `(.L_x_21748) ;  /* 0x00000000000c2947 */ /* 0x000fec0003800000 */
[----:B------:R-:W-:Y:S05]  /*1aa0*/  @!P1 BRA `(.L_x_21749) ;  /* 0x0000000000189947 */ /* 0x000fea0003800000 */
[----:B-----5:R-:W-:Y:S01]  /*1ab0*/  FADD.FTZ R5, R13, R5 ;  /* 0x000000050d057221 */ /* 0x020fe20000010000 */
[----:B------:R-:W-:Y:S06]  /*1ac0*/  BRA `(.L_x_21749) ;  /* 0x0000000000107947 */ /* 0x000fec0003800000 */
.L_x_21748:
[----:B-----5:R-:W-:-:S04]  /*1ad0*/  PRMT R6, R208, 0x7632, R6 ;  /* 0x00007632d0067816 */ /* 0x020fc80000000006 */
[----:B------:R-:W-:-:S05]  /*1ae0*/  SHF.L.U32 R6, R6, 0x10, RZ ;  /* 0x0000001006067819 */ /* 0x000fca00000006ff */
[----:B------:R-:W-:-:S04]  /*1af0*/  FADD.FTZ R5, R6, R5 ;  /* 0x0000000506057221 */ /* 0x000fc80000010000 */
[----:B------:R-:W-:-:S07]  /*1b00*/  @P1 FADD.FTZ R5, R13, R5 ;  /* 0x000000050d051221 */ /* 0x000fce0000010000 */
.L_x_21749:
[C---:B------:R-:W-:Y:S02]  /*1b10*/  PRMT R7, R201.reuse, 0x7632, R7 ;  /* 0x00007632c9077816 */ /* 0x040fe40000000007 */
[----:B------:R-:W-:Y:S01]  /*1b20*/  SHF.L.U32 R6, R201, 0x10, RZ ;  /* 0x00000010c9067819 */ /* 0x000fe200000006ff */
[----:B------:R-:W-:Y:S06]  /*1b30*/  @P2 BRA `(.L_x_21750) ;  /* 0x00000000000c2947 */ /* 0x000fec0003800000 */
[----:B------:R-:W-:Y:S05]  /*1b40*/  @!P1 BRA `(.L_x_21751) ;  /* 0x0000000000149947 */ /* 0x000fea0003800000 */
[----:B-----5:R-:W-:Y:S01]  /*1b50*/  FADD.FTZ R6, R14, R6 ;  /* 0x000000060e067221 */ /* 0x020fe20000010000 */
[----:B------:R-:W-:Y:S06]  /*1b60*/  BRA `(.L_x_21751) ;  /* 0x00000000000c7947 */ /* 0x000fec0003800000 */
.L_x_21750:
[----:B-----5:R-:W-:-:S05]  /*1b70*/  SHF.L.U32 R201, R209, 0x10, RZ ;  /* 0x00000010d1c97819 */ /* 0x020fca00000006ff */
[----:B------:R-:W-:-:S04]  /*1b80*/  FADD.FTZ R6, R201, R6 ;  /* 0x00000006c9067221 */ /* 0x000fc80000010000 */
[----:B------:R-:W-:-:S07]  /*1b90*/  @P1 FADD.FTZ R6, R14, R6 ;  /* 0x000000060e061221 */ /* 0x000fce0000010000 */
.L_x_21751:
[----:B------:R-:W-:Y:S01]  /*1ba0*/  SHF.L.U32 R7, R7, 0x10, RZ ;  /* 0x0000001007077819 */ /* 0x000fe200000006ff */
[----:B------:R-:W-:Y:S06]  /*1bb0*/  @P2 BRA `(.L_x_21752) ;  /* 0x00000000000c2947 */ /* 0x000fec0003800000 */
[----:B------:R-:W-:Y:S05]  /*1bc0*/  @!P1 BRA `(.L_x_21753) ;  /* 0x0000000000189947 */ /* 0x000fea0003800000 */
[----:B-----5:R-:W-:Y:S01]  /*1bd0*/  FADD.FTZ R7, R15, R7 ;  /* 0x000000070f077221 */ /* 0x020fe20000010000 */
[----:B------:R-:W-:Y:S06]  /*1be0*/  BRA `(.L_x_21753) ;  /* 0x0000000000107947 */ /* 0x000fec0003800000 */
.L_x_21752:
[----:B-----5:R-:W-:-:S04]  /*1bf0*/  PRMT R200, R209, 0x7632, R200 ;  /* 0x00007632d1c87816 */ /* 0x020fc800000000c8 */
[----:B------:R-:W-:-:S05]  /*1c00*/  SHF.L.U32 R200, R200, 0x10, RZ ;  /* 0x00000010c8c87819 */ /* 0x000fca00000006ff */
[----:B------:R-:W-:-:S04]  /*1c10*/  FADD.FTZ R7, R200, R7 ;  /* 0x00000007c8077221 */ /* 0x000fc80000010000 */
[----:B------:R-:W-:-:S07]  /*1c20*/  @P1 FADD.FTZ R7, R15, R7 ;  /* 0x000000070f071221 */ /* 0x000fce0000010000 */
.L_x_21753:
[C---:B------:R-:W-:Y:S02]  /*1c30*/  PRMT R201, R202.reuse, 0x7632, R201 ;  /* 0x00007632cac97816 */ /* 0x040fe400000000c9 */
[----:B------:R-:W-:Y:S01]  /*1c40*/  SHF.L.U32 R200, R202, 0x10, RZ ;  /* 0x00000010cac87819 */ /* 0x000fe200000006ff */
[----:B------:R-:W-:Y:S06]  /*1c50*/  @P2 BRA `(.L_x_21754) ;  /* 0x00000000000c2947 */ /* 0x000fec0003800000 */
[----:B------:R-:W-:Y:S05]  /*1c60*/  @!P1 BRA `(.L_x_21755) ;  /* 0x0000000000149947 */ /* 0x000fea0003800000 */
[----:B-----5:R-:W-:Y:S01]  /*1c70*/  FADD.FTZ R200, R8, R200 ;  /* 0x000000c808c87221 */ /* 0x020fe20000010000 */
[----:B------:R-:W-:Y:S06]  /*1c80*/  BRA `(.L_x_21755) ;  /* 0x00000000000c7947 */ /* 0x000fec0003800000 */
.L_x_21754:
[----:B-----5:R-:W-:-:S05]  /*1c90*/  SHF.L.U32 R207, R210, 0x10, RZ ;  /* 0x00000010d2cf7819 */ /* 0x020fca00000006ff */
[----:B------:R-:W-:-:S04]  /*1ca0*/  FADD.FTZ R200, R207, R200 ;  /* 0x000000c8cfc87221 */ /* 0x000fc80000010000 */
[----:B------:R-:W-:-:S07]  /*1cb0*/  @P1 FADD.FTZ R200, R8, R200 ;  /* 0x000000c808c81221 */ /* 0x000fce0000010000 */
.L_x_21755:
[----:B------:R-:W-:Y:S01]  /*1cc0*/  SHF.L.U32 R201, R201, 0x10, RZ ;  /* 0x00000010c9c97819 */ /* 0x000fe200000006ff */
[----:B------:R-:W-:Y:S06]  /*1cd0*/  @P2 BRA `(.L_x_21756) ;  /* 0x00000000000c2947 */ /* 0x000fec0003800000 */
[----:B------:R-:W-:Y:S05]  /*1ce0*/  @!P1 BRA `(.L_x_21757) ;  /* 0x0000000000189947 */ /* 0x000fea0003800000 */
[----:B-----5:R-:W-:Y:S01]  /*1cf0*/  FADD.FTZ R201, R9, R201 ;  /* 0x000000c909c97221 */ /* 0x020fe20000010000 */
[----:B------:R-:W-:Y:S06]  /*1d00*/  BRA `(.L_x_21757) ;  /* 0x0000000000107947 */ /* 0x000fec0003800000 */
.L_x_21756:
[----:B-----5:R-:W-:-:S04]  /*1d10*/  PRMT R202, R210, 0x7632, R202 ;  /* 0x00007632d2ca7816 */ /* 0x020fc800000000ca */
[----:B------:R-:W-:-:S05]  /*1d20*/  SHF.L.U32 R202, R202, 0x10, RZ ;  /* 0x00000010caca7819 */ /* 0x000fca00000006ff */
[----:B------:R-:W-:-:S04]  /*1d30*/  FADD.FTZ R201, R202, R201 ;  /* 0x000000c9cac97221 */ /* 0x000fc80000010000 */
[----:B------:R-:W-:-:S07]  /*1d40*/  @P1 FADD.FTZ R201, R9, R201 ;  /* 0x000000c909c91221 */ /* 0x000fce0000010000 */
.L_x_21757:
[C---:B------:R-:W-:Y:S02]  /*1d50*/  PRMT R206, R203.reuse, 0x7632, R206 ;  /* 0x00007632cbce7816 */ /* 0x040fe400000000ce */
[----:B------:R-:W-:Y:S01]  /*1d60*/  SHF.L.U32 R202, R203, 0x10, RZ ;  /* 0x00000010cbca7819 */ /* 0x000fe200000006ff */
[----:B------:R-:W-:Y:S06]  /*1d70*/  @P2 BRA `(.L_x_21758) ;  /* 0x00000000000c2947 */ /* 0x000fec0003800000 */
[----:B------:R-:W-:Y:S05]  /*1d80*/  @!P1 BRA `(.L_x_21759) ;  /* 0x0000000000149947 */ /* 0x000fea0003800000 */
[----:B-----5:R-:W-:Y:S01]  /*1d90*/  FADD.FTZ R202, R10, R202 ;  /* 0x000000ca0aca7221 */ /* 0x020fe20000010000 */
[----:B------:R-:W-:Y:S06]  /*1da0*/  BRA `(.L_x_21759) ;  /* 0x00000000000c7947 */ /* 0x000fec0003800000 */
.L_x_21758:
[----:B-----5:R-:W-:-:S05]  /*1db0*/  SHF.L.U32 R203, R211, 0x10, RZ ;  /* 0x00000010d3cb7819 */ /* 0x020fca00000006ff */
[----:B------:R-:W-:-:S04]  /*1dc0*/  FADD.FTZ R202, R203, R202 ;  /* 0x000000cacbca7221 */ /* 0x000fc80000010000 */
[----:B------:R-:W-:-:S07]  /*1dd0*/  @P1 FADD.FTZ R202, R10, R202 ;  /* 0x000000ca0aca1221 */ /* 0x000fce0000010000 */
.L_x_21759:
[----:B------:R-:W-:Y:S01]  /*1de0*/  SHF.L.U32 R203, R206, 0x10, RZ ;  /* 0x00000010cecb7819 */ /* 0x000fe200000006ff */
[----:B------:R-:W-:Y:S06]  /*1df0*/  @P2 BRA `(.L_x_21760) ;  /* 0x00000000000c2947 */ /* 0x000fec0003800000 */
[----:B------:R-:W-:Y:S05]  /*1e00*/  @!P1 BRA `(.L_x_21761) ;  /* 0x0000000000189947 */ /* 0x000fea0003800000 */
[----:B-----5:R-:W-:Y:S01]  /*1e10*/  FADD.FTZ R203, R11, R203 ;  /* 0x000000cb0bcb7221 */ /* 0x020fe20000010000 */
[----:B------:R-:W-:Y:S06]  /*1e20*/  BRA `(.L_x_21761) ;  /* 0x0000000000107947 */ /* 0x000fec0003800000 */
.L_x_21760:
[----:B-----5:R-:W-:-:S04]  /*1e30*/  PRMT R206, R211, 0x7632, R206 ;  /* 0x00007632d3ce7816 */ /* 0x020fc800000000ce */
[----:B------:R-:W-:-:S05]  /*1e40*/  SHF.L.U32 R206, R206, 0x10, RZ ;  /* 0x00000010cece7819 */ /* 0x000fca00000006ff */
[----:B------:R-:W-:-:S04]  /*1e50*/  FADD.FTZ R203, R206, R203 ;  /* 0x000000cbcecb7221 */ /* 0x000fc80000010000 */
[----:B------:R-:W-:-:S07]  /*1e60*/  @P1 FADD.FTZ R203, R11, R203 ;  /* 0x000000cb0bcb1221 */ /* 0x000fce0000010000 */
.L_x_21761:
[----:B------:R-:W-:-:S04]  /*1e70*/  LEA R206, P1, R0, UR12, 0x5 ;  /* 0x0000000c00ce7c11 */ /* 0x000fc8000f8228ff */
[C---:B------:R-:W-:Y:S02]  /*1e80*/  LEA.HI.X R207, R0.reuse, UR13, RZ, 0x5, P1 ;  /* 0x0000000d00cf7c11 */ /* 0x040fe400088f2cff */
[----:B------:R-:W-:-:S03]  /*1e90*/  IADD3 R0, R0, 0x20, RZ ;  /* 0x0000002000007810 */ /* 0x000fc60007ffe0ff */
[----:B------:R0:W-:Y:S04]  /*1ea0*/  STG.E.128 desc[UR4][R206.64], R4 ;  /* 0x00000004ce007986 */ /* 0x0001e8000c101d04 */
[----:B------:R0:W-:Y:S02]  /*1eb0*/  STG.E.128 desc[UR4][R206.64+0x10], R200 ;  /* 0x000010c8ce007986 */ /* 0x0001e4000c101d04 */
.L_x_21745:
[----:B------:R-:W-:Y:S05]  /*1ec0*/  BSYNC B0 ;  /* 0x0000000000007941 */ /* 0x000fea0003800000 */
.L_x_21744:
        /* <DEDUP_REMOVED lines=25> */
.L_x_21764:
[----:B-----5:R-:W-:-:S05]  /*2060*/  SHF.L.U32 R155, R208, 0x10, RZ ;  /* 0x00000010d09b7819 */ /* 0x020fca00000006ff */
[----:B------:R-:W-:-:S04]  /*2070*/  FADD.FTZ R152, R155, R152 ;  /* 0x000000989b987221 */ /* 0x000fc80000010000 */
[----:B------:R-:W-:-:S07]  /*2080*/  @P1 FADD.FTZ R152, R12, R152 ;  /* 0x000000980c981221 */ /* 0x000fce0000010000 */
.L_x_21765:
[----:B------:R-:W-:Y:S01]  /*2090*/  SHF.L.U32 R153, R153, 0x10, RZ ;  /* 0x0000001099997819 */ /* 0x000fe200000006ff */
[----:B------:R-:W-:Y:S06]  /*20a0*/  @P2 BRA `(.L_x_21766) ;  /* 0x00000000000c2947 */ /* 0x000fec0003800000 */
[----:B------:R-:W-:Y:S05]  /*20b0*/  @!P1 BRA `(.L_x_21767) ;  /* 0x0000000000189947 */ /* 0x000fea0003800000 */
[----:B-----5:R-:W-:Y:S01]  /*20c0*/  FADD.FTZ R153, R13, R153 ;  /* 0x000000990d997221 */ /* 0x020fe20000010000 */
[----:B------:R-:W-:Y:S06]  /*20d0*/  BRA `(.L_x_21767) ;  /* 0x0000000000107947 */ /* 0x000fec0003800000 */
.L_x_21766:
[----:B-----5:R-:W-:-:S04]  /*20e0*/  PRMT R154, R208, 0x7632, R154 ;  /* 0x00007632d09a7816 */ /* 0x020fc8000000009a */
[----:B------:R-:W-:-:S05]  /*20f0*/  SHF.L.U32 R154, R154, 0x10, RZ ;  /* 0x000000109a9a7819 */ /* 0x000fca00000006ff */
[----:B------:R-:W-:-:S04]  /*2100*/  FADD.FTZ R153, R154, R153 ;  /* 0x000000999a997221 */ /* 0x000fc80000010000 */
[----:B------:R-:W-:-:S07]  /*2110*/  @P1 FADD.FTZ R153, R13, R153 ;  /* 0x000000990d991221 */ /* 0x000fce0000010000 */
.L_x_21767:
[C---:B------:R-:W-:Y:S02]  /*2120*/  PRMT R155, R157.reuse, 0x7632, R155 ;  /* 0x000076329d9b7816 */ /* 0x040fe4000000009b */
[----:B------:R-:W-:Y:S01]  /*2130*/  SHF.L.U32 R154, R157, 0x10, RZ ;  /* 0x000000109d9a7819 */ /* 0x000fe200000006ff */
[----:B------:R-:W-:Y:S06]  /*2140*/  @P2 BRA `(.L_x_21768) ;  /* 0x00000000000c2947 */ /* 0x000fec0003800000 */
[----:B------:R-:W-:Y:S05]  /*2150*/  @!P1 BRA `(.L_x_21769) ;  /* 0x0000000000149947 */ /* 0x000fea0003800000 */
[----:B-----5:R-:W-:Y:S01]  /*2160*/  FADD.FTZ R154, R14, R154 ;  /* 0x0000009a0e9a7221 */ /* 0x020fe20000010000 */
[----:B------:R-:W-:Y:S06]  /*2170*/  BRA `(.L_x_21769) ;  /* 0x00000000000c7947 */ /* 0x000fec0003800000 */
.L_x_21768:
[----:B-----5:R-:W-:-:S05]  /*2180*/  SHF.L.U32 R157, R209, 0x10, RZ ;  /* 0x00000010d19d7819 */ /* 0x020fca00000006ff */
[----:B------:R-:W-:-:S04]  /*2190*/  FADD.FTZ R154, R157, R154 ;  /* 0x0000009a9d9a7221 */ /* 0x000fc80000010000 */
[----:B------:R-:W-:-:S07]  /*21a0*/  @P1 FADD.FTZ R154, R14, R154 ;  /* 0x0000009a0e9a1221 */ /* 0x000fce0000010000 */
.L_x_21769:
[----:B------:R-:W-:Y:S01]  /*21b0*/  SHF.L.U32 R155, R155, 0x10, RZ ;  /* 0x000000109b9b7819 */ /* 0x000fe200000006ff */
[----:B------:R-:W-:Y:S06]  /*21c0*/  @P2 BRA `(.L_x_21770) ;  /* 0x00000000000c2947 */ /* 0x000fec0003800000 */
[----:B------:R-:W-:Y:S05]  /*21d0*/  @!P1 BRA `(.L_x_21771) ;  /* 0x0000000000189947 */ /* 0x000fea0003800000 */
[----:B-----5:R-:W-:Y:S01]  /*21e0*/  FADD.FTZ R155, R15, R155 ;  /* 0x0000009b0f9b7221 */ /* 0x020fe20000010000 */
[----:B------:R-:W-:Y:S06]  /*21f0*/  BRA `(.L_x_21771) ;  /* 0x0000000000107947 */ /* 0x000fec0003800000 */
.L_x_21770:
[----:B-----5:R-:W-:-:S04]  /*2200*/  PRMT R156, R209, 0x7632, R156 ;  /* 0x00007632d19c7816 */ /* 0x020fc8000000009c */
[----:B------:R-:W-:-:S05]  /*2210*/  SHF.L.U32 R156, R156, 0x10, RZ ;  /* 0x000000109c9c7819 */ /* 0x000fca00000006ff */
[----:B------:R-:W-:-:S04]  /*2220*/  FADD.FTZ R155, R156, R155 ;  /* 0x0000009b9c9b7221 */ /* 0x000fc80000010000 */
[----:B------:R-:W-:-:S07]  /*2230*/  @P1 FADD.FTZ R155, R15, R155 ;  /* 0x0000009b0f9b1221 */ /* 0x000fce0000010000 */
.L_x_21771:
[C---:B------:R-:W-:Y:S02]  /*2240*/  PRMT R157, R158.reuse, 0x7632, R157 ;  /* 0x000076329e9d7816 */ /* 0x040fe4000000009d */
[----:B------:R-:W-:Y:S01]  /*2250*/  SHF.L.U32 R156, R158, 0x10, RZ ;  /* 0x000000109e9c7819 */ /* 0x000fe200000006ff */
[----:B------:R-:W-:Y:S06]  /*2260*/  @P2 BRA `(.L_x_21772) ;  /* 0x00000000000c2947 */ /* 0x000fec0003800000 */
[----:B------:R-:W-:Y:S05]  /*2270*/  @!P1 BRA `(.L_x_21773) ;  /* 0x0000000000149947 */ /* 0x000fea0003800000 */
[----:B-----5:R-:W-:Y:S01]  /*2280*/  FADD.FTZ R156, R8, R156 ;  /* 0x0000009c089c7221 */ /* 0x020fe20000010000 */
[----:B------:R-:W-:Y:S06]  /*2290*/  BRA `(.L_x_21773) ;  /* 0x00000000000c7947 */ /* 0x000fec0003800000 */
.L_x_21772:
[----:B-----5:R-:W-:-:S05]  /*22a0*/  SHF.L.U32 R207, R210, 0x10, RZ ;  /* 0x00000010d2cf7819 */ /* 0x020fca00000006ff */
[----:B------:R-:W-:-:S04]  /*22b0*/  FADD.FTZ R156, R207, R156 ;  /* 0x0000009ccf9c7221 */ /* 0x000fc80000010000 */
[----:B------:R-:W-:-:S07]  /*22c0*/  @P1 FADD.FTZ R156, R8, R156 ;  /* 0x0000009c089c1221 */ /* 0x000fce0000010000 */
.L_x_21773:
[----:B------:R-:W-:Y:S01]  /*22d0*/  SHF.L.U32 R157, R157, 0x10, RZ ;  /* 0x000000109d9d7819 */ /* 0x000fe200000006ff */
[----:B------:R-:W-:Y:S06]  /*22e0*/  @P2 BRA `(.L_x_21774) ;  /* 0x00000000000c2947 */ /* 0x000fec0003800000 */
[----:B------:R-:W-:Y:S05]  /*22f0*/  @!P1 BRA `(.L_x_21775) ;  /* 0x0000000000189947 */ /* 0x000fea0003800000 */
[----:B-----5:R-:W-:Y:S01]  /*2300*/  FADD.FTZ R157, R9, R157 ;  /* 0x0000009d099d7221 */ /* 0x020fe20000010000 */
[----:B------:R-:W-:Y:S06]  /*2310*/  BRA `(.L_x_21775) ;  /* 0x0000000000107947 */ /* 0x000fec0003800000 */
.L_x_21774:
[----:B-----5:R-:W-:-:S04]  /*2320*/  PRMT R158, R210, 0x7632, R158 ;  /* 0x00007632d29e7816 */ /* 0x020fc8000000009e */
[----:B------:R-:W-:-:S05]  /*2330*/  SHF.L.U32 R158, R158, 0x10, RZ ;  /* 0x000000109e9e7819 */ /* 0x000fca00000006ff */
[----:B------:R-:W-:-:S04]  /*2340*/  FADD.FTZ R157, R158, R157 ;  /* 0x0000009d9e9d7221 */ /* 0x000fc80000010000 */
[----:B------:R-:W-:-:S07]  /*2350*/  @P1 FADD.FTZ R157, R9, R157 ;  /* 0x0000009d099d1221 */ /* 0x000fce0000010000 */
.L_x_21775:
[C---:B------:R-:W-:Y:S02]  /*2360*/  PRMT R206, R159.reuse, 0x7632, R206 ;  /* 0x000076329fce7816 */ /* 0x040fe400000000ce */
[----:B------:R-:W-:Y:S01]  /*2370*/  SHF.L.U32 R158, R159, 0x10, RZ ;  /* 0x000000109f9e7819 */ /* 0x000fe200000006ff */
[----:B------:R-:W-:Y:S06]  /*2380*/  @P2 BRA `(.L_x_21776) ;  /* 0x00000000000c2947 */ /* 0x000fec0003800000 */
[----:B------:R-:W-:Y:S05]  /*2390*/  @!P1 BRA `(.L_x_21777) ;  /* 0x0000000000149947 */ /* 0x000fea0003800000 */
[----:B-----5:R-:W-:Y:S01]  /*23a0*/  FADD.FTZ R158, R10, R158 ;  /* 0x0000009e0a9e7221 */ /* 0x020fe20000010000 */
[----:B------:R-:W-:Y:S06]  /*23b0*/  BRA `(.L_x_21777) ;  /* 0x00000000000c7947 */ /* 0x000fec0003800000 */
.L_x_21776:
[----:B-----5:R-:W-:-:S05]  /*23c0*/  SHF.L.U32 R159, R211, 0x10, RZ ;  /* 0x00000010d39f7819 */ /* 0x020fca00000006ff */
[----:B------:R-:W-:-:S04]  /*23d0*/  FADD.FTZ R158, R159, R158 ;  /* 0x0000009e9f9e7221 */ /* 0x000fc80000010000 */
[----:B------:R-:W-:-:S07]  /*23e0*/  @P1 FADD.FTZ R158, R10, R158 ;  /* 0x0000009e0a9e1221 */ /* 0x000fce0000010000 */
.L_x_21777:
[----:B------:R-:W-:Y:S01]  /*23f0*/  SHF.L.U32 R159, R206, 0x10, RZ ;  /* 0x00000010ce9f7819 */ /* 0x000fe200000006ff */
[----:B------:R-:W-:Y:S06]  /*2400*/  @P2 BRA `(.L_x_21778) ;  /* 0x00000000000c2947 */ /* 0x000fec0003800000 */
[----:B------:R-:W-:Y:S05]  /*2410*/  @!P1 BRA `(.L_x_21779) ;  /* 0x0000000000189947 */ /* 0x000fea0003800000 */
[----:B-----5:R-:W-:Y:S01]  /*2420*/  FADD.FTZ R159, R11, R159 ;  /* 0x0000009f0b9f7221 */ /* 0x020fe20000010000 */
[----:B------:R-:W-:Y:S06]  /*2430*/  BRA `(.L_x_21779) ;  /* 0x0000000000107947 */ /* 0x000fec0003800000 */
.L_x_21778:
[----:B-----5:R-:W-:-:S04]  /*2440*/  PRMT R206, R211, 0x7632, R206 ;  /* 0x00007632d3ce7816 */ /* 0x020fc800000000ce */
[----:B------:R-:W-:-:S05]  /*2450*/  SHF.L.U32 R206, R206, 0x10, RZ ;  /* 0x00000010cece7819 */ /* 0x000fca00000006ff */
[----:B------:R-:W-:-:S04]  /*2460*/  FADD.FTZ R159, R206, R159 ;  /* 0x0000009fce9f7221 */ /* 0x000fc80000010000 */
[----:B------:R-:W-:-:S07]  /*2470*/  @P1 FADD.FTZ R159, R11, R159 ;  /* 0x0000009f0b9f1221 */ /* 0x000fce0000010000 */
.L_x_21779:
[----:B------:R-:W-:-:S04]  /*2480*/  LEA R206, P1, R0, UR12, 0x5 ;  /* 0x0000000c00ce7c11 */ /* 0x000fc8000f8228ff */
[C---:B------:R-:W-:Y:S02]  /*2490*/  LEA.HI.X R207, R0.reuse, UR13, RZ, 0x5, P1 ;  /* 0x0000000d00cf7c11 */ /* 0x040fe400088f2cff */
[----:B------:R-:W-:-:S03]  /*24a0*/  IADD3 R0, R0, 0x20, RZ ;  /* 0x0000002000007810 */ /* 0x000fc60007ffe0ff */
[----:B------:R0:W-:Y:S04]  /*24b0*/  STG.E.128 desc[UR4][R206.64], R152 ;  /* 0x00000098ce007986 */ /* 0x0001e8000c101d04 */
[----:B------:R0:W-:Y:S02]  /*24c0*/  STG.E.128 desc[UR4][R206.64+0x10], R156 ;  /* 0x0000109cce007986 */ /* 0x0001e4000c101d04 */
.L_x_21763:
[----:B------:R-:W-:Y:S05]  /*24d0*/  BSYNC B0 ;  /* 0x0000000000007941 */ /* 0x000fea0003800000 */
.L_x_21762:
        /* <DEDUP_REMOVED lines=25> */
.L_x_21782:
[----:B-----5:R-:W-:-:S05]  /*2670*/  SHF.L.U32 R163, R208, 0x10, RZ ;  /* 0x00000010d0a37819 */ /* 0x020fca00000006ff */
[----:B------:R-:W-:-:S04]  /*2680*/  FADD.FTZ R160, R163, R160 ;  /* 0x000000a0a3a07221 */ /* 0x000fc80000010000 */
[----:B------:R-:W-:-:S07]  /*2690*/  @P1 FADD.FTZ R160, R12, R160 ;  /* 0x000000a00ca01221 */ /* 0x000fce0000010000 */
.L_x_21783:
[----:B------:R-:W-:Y:S01]  /*26a0*/  SHF.L.U32 R161, R161, 0x10, RZ ;  /* 0x00000010a1a17819 */ /* 0x000fe200000006ff */
[----:B------:R-:W-:Y:S06]  /*26b0*/  @P2 BRA `(.L_x_21784) ;  /* 0x00000000000c2947 */ /* 0x000fec0003800000 */
[----:B------:R-:W-:Y:S05]  /*26c0*/  @!P1 BRA `(.L_x_21785) ;  /* 0x0000000000189947 */ /* 0x000fea0003800000 */
[----:B-----5:R-:W-:Y:S01]  /*26d0*/  FADD.FTZ R161, R13, R161 ;  /* 0x000000a10da17221 */ /* 0x020fe20000010000 */
[----:B------:R-:W-:Y:S06]  /*26e0*/  BRA `(.L_x_21785) ;  /* 0x0000000000107947 */ /* 0x000fec0003800000 */
.L_x_21784:
[----:B-----5:R-:W-:-:S04]  /*26f0*/  PRMT R162, R208, 0x7632, R162 ;  /* 0x00007632d0a27816 */ /* 0x020fc800000000a2 */
[----:B------:R-:W-:-:S05]  /*2700*/  SHF.L.U32 R162, R162, 0x10, RZ ;  /* 0x00000010a2a27819 */ /* 0x000fca00000006ff */
[----:B------:R-:W-:-:S04]  /*2710*/  FADD.FTZ R161, R162, R161 ;  /* 0x000000a1a2a17221 */ /* 0x000fc80000010000 */
[----:B------:R-:W-:-:S07]  /*2720*/  @P1 FADD.FTZ R161, R13, R161 ;  /* 0x000000a10da11221 */ /* 0x000fce0000010000 */
.L_x_21785:
[C---:B------:R-:W-:Y:S02]  /*2730*/  PRMT R163, R165.reuse, 0x7632, R163 ;  /* 0x00007632a5a37816 */ /* 0x040fe400000000a3 */
[----:B------:R-:W-:Y:S01]  /*2740*/  SHF.L.U32 R162, R165, 0x10, RZ ;  /* 0x00000010a5a27819 */ /* 0x000fe200000006ff */
[----:B------:R-:W-:Y:S06]  /*2750*/  @P2 BRA `(.L_x_21786) ;  /* 0x00000000000c2947 */ /* 0x000fec0003800000 */
[----:B------:R-:W-:Y:S05]  /*2760*/  @!P1 BRA `(.L_x_21787) ;  /* 0x0000000000149947 */ /* 0x000fea0003800000 */
[----:B-----5:R-:W-:Y:S01]  /*2770*/  FADD.FTZ R162, R14, R162 ;  /* 0x000000a20ea27221 */ /* 0x020fe20000010000 */
[----:B------:R-:W-:Y:S06]  /*2780*/  BRA `(.L_x_21787) ;  /* 0x00000000000c7947 */ /* 0x000fec0003800000 */
.L_x_21786:
[----:B-----5:R-:W-:-:S05]  /*2790*/  SHF.L.U32 R165, R209, 0x10, RZ ;  /* 0x00000010d1a57819 */ /* 0x020fca00000006ff */
[----:B------:R-:W-:-:S04]  /*27a0*/  FADD.FTZ R162, R165, R162 ;  /* 0x000000a2a5a27221 */ /* 0x000fc80000010000 */
[----:B------:R-:W-:-:S07]  /*27b0*/  @P1 FADD.FTZ R162, R14, R162 ;  /* 0x000000a20ea21221 */ /* 0x000fce0000010000 */
.L_x_21787:
[----:B------:R-:W-:Y:S01]  /*27c0*/  SHF.L.U32 R163, R163, 0x10, RZ ;  /* 0x00000010a3a37819 */ /* 0x000fe200000006ff */
[----:B------:R-:W-:Y:S06]  /*27d0*/  @P2 BRA `(.L_x_21788) ;  /* 0x00000000000c2947 */ /* 0x000fec0003800000 */
[----:B------:R-:W-:Y:S05]  /*27e0*/  @!P1 BRA `(.L_x_21789) ;  /* 0x0000000000189947 */ /* 0x000fea0003800000 */
[----:B-----5:R-:W-:Y:S01]  /*27f0*/  FADD.FTZ R163, R15, R163 ;  /* 0x000000a30fa37221 */ /* 0x020fe20000010000 */
[----:B------:R-:W-:Y:S06]  /*2800*/  BRA `(.L_x_21789) ;  /* 0x0000000000107947 */ /* 0x000fec0003800000 */
.L_x_21788:
[----:B-----5:R-:W-:-:S04]  /*2810*/  PRMT R164, R209, 0x7632, R164 ;  /* 0x00007632d1a47816 */ /* 0x020fc800000000a4 */
[----:B------:R-:W-:-:S05]  /*2820*/  SHF.L.U32 R164, R164, 0x10, RZ ;  /* 0x00000010a4a47819 */ /* 0x000fca00000006ff */
[----:B------:R-:W-:-:S04]  /*2830*/  FADD.FTZ R163, R164, R163 ;  /* 0x000000a3a4a37221 */ /* 0x000fc80000010000 */
[----:B------:R-:W-:-:S07]  /*2840*/  @P1 FADD.FTZ R163, R15, R163 ;  /* 0x000000a30fa31221 */ /* 0x000fce0000010000 */
.L_x_21789:
[C---:B------:R-:W-:Y:S02]  /*2850*/  PRMT R165, R166.reuse, 0x7632, R165 ;  /* 0x00007632a6a57816 */ /* 0x040fe400000000a5 */
[----:B------:R-:W-:Y:S01]  /*2860*/  SHF.L.U32 R164, R166, 0x10, RZ ;  /* 0x00000010a6a47819 */ /* 0x000fe200000006ff */
[----:B------:R-:W-:Y:S06]  /*2870*/  @P2 BRA `(.L_x_21790) ;  /* 0x00000000000c2947 */ /* 0x000fec0003800000 */
[----:B------:R-:W-:Y:S05]  /*2880*/  @!P1 BRA `(.L_x_21791) ;  /* 0x0000000000149947 */ /* 0x000fea0003800000 */
[----:B-----5:R-:W-:Y:S01]  /*2890*/  FADD.FTZ R164, R8, R164 ;  /* 0x000000a408a47221 */ /* 0x020fe20000010000 */
[----:B------:R-:W-:Y:S06]  /*28a0*/  BRA `(.L_x_21791) ;  /* 0x00000000000c7947 */ /* 0x000fec0003800000 */
.L_x_21790:
[----:B-----5:R-:W-:-:S05]  /*28b0*/  SHF.L.U32 R207, R210, 0x10, RZ ;  /* 0x00000010d2cf7819 */ /* 0x020fca00000006ff */
[----:B------:R-:W-:-:S04]  /*28c0*/  FADD.FTZ R164, R207, R164 ;  /* 0x000000a4cfa47221 */ /* 0x000fc80000010000 */
[----:B------:R-:W-:-:S07]  /*28d0*/  @P1 FADD.FTZ R164, R8, R164 ;  /* 0x000000a408a41221 */ /* 0x000fce0000010000 */
.L_x_21791:
[----:B------:R-:W-:Y:S01]  /*28e0*/  SHF.L.U32 R165, R165, 0x10, RZ ;  /* 0x00000010a5a57819 */ /* 0x000fe200000006ff */
[----:B------:R-:W-:Y:S06]  /*28f0*/  @P2 BRA `(.L_x_21792) ;  /* 0x00000000000c2947 */ /* 0x000fec0003800000 */
[----:B------:R-:W-:Y:S05]  /*2900*/  @!P1 BRA `(.L_x_21793) ;  /* 0x0000000000189947 */ /* 0x000fea0003800000 */
[----:B-----5:R-:W-:Y:S01]  /*2910*/  FADD.FTZ R165, R9, R165 ;  /* 0x000000a509a57221 */ /* 0x020fe20000010000 */
[----:B------:R-:W-:Y:S06]  /*2920*/  BRA `(.L_x_21793) ;  /* 0x0000000000107947 */ /* 0x000fec0003800000 */
.L_x_21792:
[----:B-----5:R-:W-:-:S04]  /*2930*/  PRMT R166, R210, 0x7632, R166 ;  /* 0x00007632d2a67816 */ /* 0x020fc800000000a6 */
[----:B------:R-:W-:-:S05]  /*2940*/  SHF.L.U32 R166, R166, 0x10, RZ ;  /* 0x00000010a6a67819 */ /* 0x000fca00000006ff */
[----:B------:R-:W-:-:S04]  /*2950*/  FADD.FTZ R165, R166, R165 ;  /* 0x000000a5a6a57221 */ /* 0x000fc80000010000 */
[----:B------:R-:W-:-:S07]  /*2960*/  @P1 FADD.FTZ R165, R9, R165 ;  /* 0x000000a509a51221 */ /* 0x000fce0000010000 */
.L_x_21793:
[C---:B------:R-:W-:Y:S02]  /*2970*/  PRMT R206, R167.reuse, 0x7632, R206 ;  /* 0x00007632a7ce7816 */ /* 0x040fe400000000ce */
[----:B------:R-:W-:Y:S01]  /*2980*/  SHF.L.U32 R166, R167, 0x10, RZ ;  /* 0x00000010a7a67819 */ /* 0x000fe200000006ff */
[----:B------:R-:W-:Y:S06]  /*2990*/  @P2 BRA `(.L_x_21794) ;  /* 0x00000000000c2947 */ /* 0x000fec0003800000 */
[----:B------:R-:W-:Y:S05]  /*29a0*/  @!P1 BRA `(.L_x_21795) ;  /* 0x0000000000149947 */ /* 0x000fea0003800000 */
[----:B-----5:R-:W-:Y:S01]  /*29b0*/  FADD.FTZ R166, R10, R166 ;  /* 0x000000a60aa67221 */ /* 0x020fe20000010000 */
[----:B------:R-:W-:Y:S06]  /*29c0*/  BRA `(.L_x_21795) ;  /* 0x00000000000c7947 */ /* 0x000fec0003800000 */
.L_x_21794:
[----:B-----5:R-:W-:-:S05]  /*29d0*/  SHF.L.U32 R167, R211, 0x10, RZ ;  /* 0x00000010d3a77819 */ /* 0x020fca00000006ff */
[----:B------:R-:W-:-:S04]  /*29e0*/  FADD.FTZ R166, R167, R166 ;  /* 0x000000a6a7a67221 */ /* 0x000fc80000010000 */
[----:B------:R-:W-:-:S07]  /*29f0*/  @P1 FADD.FTZ R166, R10, R166 ;  /* 0x000000a60aa61221 */ /* 0x000fce0000010000 */
.L_x_21795:
[----:B------:R-:W-:Y:S01]  /*2a00*/  SHF.L.U32 R167, R206, 0x10, RZ ;  /* 0x00000010cea77819 */ /* 0x000fe200000006ff */
[----:B------:R-:W-:Y:S06]  /*2a10*/  @P2 BRA `(.L_x_21796) ;  /* 0x00000000000c2947 */ /* 0x000fec0003800000 */
[----:B------:R-:W-:Y:S05]  /*2a20*/  @!P1 BRA `(.L_x_21797) ;  /* 0x0000000000189947 */ /* 0x000fea0003800000 */
[----:B-----5:R-:W-:Y:S01]  /*2a30*/  FADD.FTZ R167, R11, R167 ;  /* 0x000000a70ba77221 */ /* 0x020fe20000010000 */
[----:B------:R-:W-:Y:S06]  /*2a40*/  BRA `(.L_x_21797) ;  /* 0x0000000000107947 */ /* 0x000fec0003800000 */
.L_x_21796:
[----:B-----5:R-:W-:-:S04]  /*2a50*/  PRMT R206, R211, 0x7632, R206 ;  /* 0x00007632d3ce7816 */ /* 0x020fc800000000ce */
[----:B------:R-:W-:-:S05]  /*2a60*/  SHF.L.U32 R206, R206, 0x10, RZ ;  /* 0x00000010cece7819 */ /* 0x000fca00000006ff */
[----:B------:R-:W-:-:S04]  /*2a70*/  FADD.FTZ R167, R206, R167 ;  /* 0x000000a7cea77221 */ /* 0x000fc80000010000 */
[----:B------:R-:W-:-:S07]  /*2a80*/  @P1 FADD.FTZ R167, R11, R167 ;  /* 0x000000a70ba71221 */ /* 0x000fce0000010000 */
.L_x_21797:
[----:B------:R-:W-:-:S04]  /*2a90*/  LEA R206, P1, R0, UR12, 0x5 ;  /* 0x0000000c00ce7c11 */ /* 0x000fc8000f8228ff */
[C---:B------:R-:W-:Y:S02]  /*2aa0*/  LEA.HI.X R207, R0.reuse, UR13, RZ, 0x5, P1 ;  /* 0x0000000d00cf7c11 */ /* 0x040fe400088f2cff */
[----:B------:R-:W-:-:S03]  /*2ab0*/  IADD3 R0, R0, 0x20, RZ ;  /* 0x0000002000007810 */ /* 0x000fc60007ffe0ff */
[----:B------:R0:W-:Y:S04]  /*2ac0*/  STG.E.128 desc[UR4][R206.64], R160 ;  /* 0x000000a0ce007986 */ /* 0x0001e8000c101d04 */
[----:B------:R0:W-:Y:S02]  /*2ad0*/  STG.E.128 desc[UR4][R206.64+0x10], R164 ;  /* 0x000010a4ce007986 */ /* 0x0001e4000c101d04 */
.L_x_21781:
[----:B------:R-:W-:Y:S05]  /*2ae0*/  BSYNC B0 ;  /* 0x0000000000007941 */ /* 0x000fea0003800000 */
.L_x_21780:
        /* <DEDUP_REMOVED lines=25> */
.L_x_21800:
[----:B-----5:R-:W-:-:S05]  /*2c80*/  SHF.L.U32 R171, R208, 0x10, RZ ;  /* 0x00000010d0ab7819 */ /* 0x020fca00000006ff */
[----:B------:R-:W-:-:S04]  /*2c90*/  FADD.FTZ R168, R171, R168 ;  /* 0x000000a8aba87221 */ /* 0x000fc80000010000 */
[----:B------:R-:W-:-:S07]  /*2ca0*/  @P1 FADD.FTZ R168, R12, R168 ;  /* 0x000000a80ca81221 */ /* 0x000fce0000010000 */
.L_x_21801:
[----:B------:R-:W-:Y:S01]  /*2cb0*/  SHF.L.U32 R169, R169, 0x10, RZ ;  /* 0x00000010a9a97819 */ /* 0x000fe200000006ff */
[----:B------:R-:W-:Y:S06]  /*2cc0*/  @P2 BRA `(.L_x_21802) ;  /* 0x00000000000c2947 */ /* 0x000fec0003800000 */
[----:B------:R-:W-:Y:S05]  /*2cd0*/  @!P1 BRA `(.L_x_21803) ;  /* 0x0000000000189947 */ /* 0x000fea0003800000 */
[----:B-----5:R-:W-:Y:S01]  /*2ce0*/  FADD.FTZ R169, R13, R169 ;  /* 0x000000a90da97221 */ /* 0x020fe20000010000 */
[----:B------:R-:W-:Y:S06]  /*2cf0*/  BRA `(.L_x_21803) ;  /* 0x0000000000107947 */ /* 0x000fec0003800000 */
.L_x_21802:
[----:B-----5:R-:W-:-:S04]  /*2d00*/  PRMT R170, R208, 0x7632, R170 ;  /* 0x00007632d0aa7816 */ /* 0x020fc800000000aa */
[----:B------:R-:W-:-:S05]  /*2d10*/  SHF.L.U32 R170, R170, 0x10, RZ ;  /* 0x00000010aaaa7819 */ /* 0x000fca00000006ff */
[----:B------:R-:W-:-:S04]  /*2d20*/  FADD.FTZ R169, R170, R169 ;  /* 0x000000a9aaa97221 */ /* 0x000fc80000010000 */
[----:B------:R-:W-:-:S07]  /*2d30*/  @P1 FADD.FTZ R169, R13, R169 ;  /* 0x000000a90da91221 */ /* 0x000fce0000010000 */
.L_x_21803:
[C---:B------:R-:W-:Y:S02]  /*2d40*/  PRMT R171, R173.reuse, 0x7632, R171 ;  /* 0x00007632adab7816 */ /* 0x040fe400000000ab */
[----:B------:R-:W-:Y:S01]  /*2d50*/  SHF.L.U32 R170, R173, 0x10, RZ ;  /* 0x00000010adaa7819 */ /* 0x000fe200000006ff */
[----:B------:R-:W-:Y:S06]  /*2d60*/  @P2 BRA `(.L_x_21804) ;  /* 0x00000000000c2947 */ /* 0x000fec0003800000 */
[----:B------:R-:W-:Y:S05]  /*2d70*/  @!P1 BRA `(.L_x_21805) ;  /* 0x0000000000149947 */ /* 0x000fea0003800000 */
[----:B-----5:R-:W-:Y:S01]  /*2d80*/  FADD.FTZ R170, R14, R170 ;  /* 0x000000aa0eaa7221 */ /* 0x020fe20000010000 */
[----:B------:R-:W-:Y:S06]  /*2d90*/  BRA `(.L_x_21805) ;  /* 0x00000000000c7947 */ /* 0x000fec0003800000 */
.L_x_21804:
[----:B-----5:R-:W-:-:S05]  /*2da0*/  SHF.L.U32 R173, R209, 0x10, RZ ;  /* 0x00000010d1ad7819 */ /* 0x020fca00000006ff */
[----:B------:R-:W-:-:S04]  /*2db0*/  FADD.FTZ R170, R173, R170 ;  /* 0x000000aaadaa7221 */ /* 0x000fc80000010000 */
[----:B------:R-:W-:-:S07]  /*2dc0*/  @P1 FADD.FTZ R170, R14, R170 ;  /* 0x000000aa0eaa1221 */ /* 0x000fce0000010000 */
.L_x_21805:
[----:B------:R-:W-:Y:S01]  /*2dd0*/  SHF.L.U32 R171, R171, 0x10, RZ ;  /* 0x00000010abab7819 */ /* 0x000fe200000006ff */
[----:B------:R-:W-:Y:S06]  /*2de0*/  @P2 BRA `(.L_x_21806) ;  /* 0x00000000000c2947 */ /* 0x000fec0003800000 */
[----:B------:R-:W-:Y:S05]  /*2df0*/  @!P1 BRA `(.L_x_21807) ;  /* 0x0000000000189947 */ /* 0x000fea0003800000 */
[----:B-----5:R-:W-:Y:S01]  /*2e00*/  FADD.FTZ R171, R15, R171 ;  /* 0x000000ab0fab7221 */ /* 0x020fe20000010000 */
[----:B------:R-:W-:Y:S06]  /*2e10*/  BRA `(.L_x_21807) ;  /* 0x0000000000107947 */ /* 0x000fec0003800000 */
.L_x_21806:
[----:B-----5:R-:W-:-:S04]  /*2e20*/  PRMT R172, R209, 0x7632, R172 ;  /* 0x00007632d1ac7816 */ /* 0x020fc800000000ac */
[----:B------:R-:W-:-:S05]  /*2e30*/  SHF.L.U32 R172, R172, 0x10, RZ ;  /* 0x00000010acac7819 */ /* 0x000fca00000006ff */
[----:B------:R-:W-:-:S04]  /*2e40*/  FADD.FTZ R171, R172, R171 ;  /* 0x000000abacab7221 */ /* 0x000fc80000010000 */
[----:B------:R-:W-:-:S07]  /*2e50*/  @P1 FADD.FTZ R171, R15, R171 ;  /* 0x000000ab0fab1221 */ /* 0x000fce0000010000 */
.L_x_21807:
[C---:B------:R-:W-:Y:S02]  /*2e60*/  PRMT R173, R174.reuse, 0x7632, R173 ;  /* 0x00007632aead7816 */ /* 0x040fe400000000ad */
[----:B------:R-:W-:Y:S01]  /*2e70*/  SHF.L.U32 R172, R174, 0x10, RZ ;  /* 0x00000010aeac7819 */ /* 0x000fe200000006ff */
[----:B------:R-:W-:Y:S06]  /*2e80*/  @P2 BRA `(.L_x_21808) ;  /* 0x00000000000c2947 */ /* 0x000fec0003800000 */
[----:B------:R-:W-:Y:S05]  /*2e90*/  @!P1 BRA `(.L_x_21809) ;  /* 0x0000000000149947 */ /* 0x000fea0003800000 */
[----:B-----5:R-:W-:Y:S01]  /*2ea0*/  FADD.FTZ R172, R8, R172 ;  /* 0x000000ac08ac7221 */ /* 0x020fe20000010000 */
[----:B------:R-:W-:Y:S06]  /*2eb0*/  BRA `(.L_x_21809) ;  /* 0x00000000000c7947 */ /* 0x000fec0003800000 */
.L_x_21808:
[----:B-----5:R-:W-:-:S05]  /*2ec0*/  SHF.L.U32 R207, R210, 0x10, RZ ;  /* 0x00000010d2cf7819 */ /* 0x020fca00000006ff */
[----:B------:R-:W-:-:S04]  /*2ed0*/  FADD.FTZ R172, R207, R172 ;  /* 0x000000accfac7221 */ /* 0x000fc80000010000 */
[----:B------:R-:W-:-:S07]  /*2ee0*/  @P1 FADD.FTZ R172, R8, R172 ;  /* 0x000000ac08ac1221 */ /* 0x000fce0000010000 */
.L_x_21809:
[----:B------:R-:W-:Y:S01]  /*2ef0*/  SHF.L.U32 R173, R173, 0x10, RZ ;  /* 0x00000010adad7819 */ /* 0x000fe200000006ff */
[----:B------:R-:W-:Y:S06]  /*2f00*/  @P2 BRA `(.L_x_21810) ;  /* 0x00000000000c2947 */ /* 0x000fec0003800000 */
[----:B------:R-:W-:Y:S05]  /*2f10*/  @!P1 BRA `(.L_x_21811) ;  /* 0x0000000000189947 */ /* 0x000fea0003800000 */
[----:B-----5:R-:W-:Y:S01]  /*2f20*/  FADD.FTZ R173, R9, R173 ;  /* 0x000000ad09ad7221 */ /* 0x020fe20000010000 */
[----:B------:R-:W-:Y:S06]  /*2f30*/  BRA `(.L_x_21811) ;  /* 0x0000000000107947 */ /* 0x000fec0003800000 */
.L_x_21810:
[----:B-----5:R-:W-:-:S04]  /*2f40*/  PRMT R174, R210, 0x7632, R174 ;  /* 0x00007632d2ae7816 */ /* 0x020fc800000000ae */
[----:B------:R-:W-:-:S05]  /*2f50*/  SHF.L.U32 R174, R174, 0x10, RZ ;  /* 0x00000010aeae7819 */ /* 0x000fca00000006ff */
[----:B------:R-:W-:-:S04]  /*2f60*/  FADD.FTZ R173, R174, R173 ;  /* 0x000000adaead7221 */ /* 0x000fc80000010000 */
[----:B------:R-:W-:-:S07]  /*2f70*/  @P1 FADD.FTZ R173, R9, R173 ;  /* 0x000000ad09ad1221 */ /* 0x000fce0000010000 */
.L_x_21811:
[C---:B------:R-:W-:Y:S02]  /*2f80*/  PRMT R206, R175.reuse, 0x7632, R206 ;  /* 0x00007632afce7816 */ /* 0x040fe400000000ce */
[----:B------:R-:W-:Y:S01]  /*2f90*/  SHF.L.U32 R174, R175, 0x10, RZ ;  /* 0x00000010afae7819 */ /* 0x000fe200000006ff */
[----:B------:R-:W-:Y:S06]  /*2fa0*/  @P2 BRA `(.L_x_21812) ;  /* 0x00000000000c2947 */ /* 0x000fec0003800000 */
[----:B------:R-:W-:Y:S05]  /*2fb0*/  @!P1 BRA `(.L_x_21813) ;  /* 0x0000000000149947 */ /* 0x000fea0003800000 */
[----:B-----5:R-:W-:Y:S01]  /*2fc0*/  FADD.FTZ R174, R10, R174 ;  /* 0x000000ae0aae7221 */ /* 0x020fe20000010000 */
[----:B------:R-:W-:Y:S06]  /*2fd0*/  BRA `(.L_x_21813) ;  /* 0x00000000000c7947 */ /* 0x000fec0003800000 */
.L_x_21812:
[----:B-----5:R-:W-:-:S05]  /*2fe0*/  SHF.L.U32 R175, R211, 0x10, RZ ;  /* 0x00000010d3af7819 */ /* 0x020fca00000006ff */
[----:B------:R-:W-:-:S04]  /*2ff0*/  FADD.FTZ R174, R175, R174 ;  /* 0x000000aeafae7221 */ /* 0x000fc80000010000 */
[----:B------:R-:W-:-:S07]  /*3000*/  @P1 FADD.FTZ R174, R10, R174 ;  /* 0x000000ae0aae1221 */ /* 0x000fce0000010000 */
.L_x_21813:
[----:B------:R-:W-:Y:S01]  /*3010*/  SHF.L.U32 R175, R206, 0x10, RZ ;  /* 0x00000010ceaf7819 */ /* 0x000fe200000006ff */
[----:B------:R-:W-:Y:S06]  /*3020*/  @P2 BRA `(.L_x_21814) ;  /* 0x00000000000c2947 */ /* 0x000fec0003800000 */
[----:B------:R-:W-:Y:S05]  /*3030*/  @!P1 BRA `(.L_x_21815) ;  /* 0x0000000000189947 */ /* 0x000fea0003800000 */
[----:B-----5:R-:W-:Y:S01]  /*3040*/  FADD.FTZ R175, R11, R175 ;  /* 0x000000af0baf7221 */ /* 0x020fe20000010000 */
[----:B------:R-:W-:Y:S06]  /*3050*/  BRA `(.L_x_21815) ;  /* 0x0000000000107947 */ /* 0x000fec0003800000 */
.L_x_21814:
[----:B-----5:R-:W-:-:S04]  /*3060*/  PRMT R206, R211, 0x7632, R206 ;  /* 0x00007632d3ce7816 */ /* 0x020fc800000000ce */
[----:B------:R-:W-:-:S05]  /*3070*/  SHF.L.U32 R206, R206, 0x10, RZ ;  /* 0x00000010cece7819 */ /* 0x000fca00000006ff */
[----:B------:R-:W-:-:S04]  /*3080*/  FADD.FTZ R175, R206, R175 ;  /* 0x000000afceaf7221 */ /* 0x000fc80000010000 */
[----:B------:R-:W-:-:S07]  /*3090*/  @P1 FADD.FTZ R175, R11, R175 ;  /* 0x000000af0baf1221 */ /* 0x000fce0000010000 */
.L_x_21815:
[----:B------:R-:W-:-:S04]  /*30a0*/  LEA R206, P1, R0, UR12, 0x5 ;  /* 0x0000000c00ce7c11 */ /* 0x000fc8000f8228ff */
[C---:B------:R-:W-:Y:S02]  /*30b0*/  LEA.HI.X R207, R0.reuse, UR13, RZ, 0x5, P1 ;  /* 0x0000000d00cf7c11 */ /* 0x040fe400088f2cff */
[----:B------:R-:W-:-:S03]  /*30c0*/  IADD3 R0, R0, 0x20, RZ ;  /* 0x0000002000007810 */ /* 0x000fc60007ffe0ff */
[----:B------:R0:W-:Y:S04]  /*30d0*/  STG.E.128 desc[UR4][R206.64], R168 ;  /* 0x000000a8ce007986 */ /* 0x0001e8000c101d04 */
[----:B------:R0:W-:Y:S02]  /*30e0*/  STG.E.128 desc[UR4][R206.64+0x10], R172 ;  /* 0x000010acce007986 */ /* 0x0001e4000c101d04 */
.L_x_21799:
[----:B------:R-:W-:Y:S05]  /*30f0*/  BSYNC B0 ;  /* 0x0000000000007941 */ /* 0x000fea0003800000 */
.L_x_21798:
        /* <DEDUP_REMOVED lines=25> */
.L_x_21818:
[----:B-----5:R-:W-:-:S05]  /*3290*/  SHF.L.U32 R179, R208, 0x10, RZ ;  /* 0x00000010d0b37819 */ /* 0x020fca00000006ff */
[----:B------:R-:W-:-:S04]  /*32a0*/  FADD.FTZ R176, R179, R176 ;  /* 0x000000b0b3b07221 */ /* 0x000fc80000010000 */
[----:B------:R-:W-:-:S07]  /*32b0*/  @P1 FADD.FTZ R176, R12, R176 ;  /* 0x000000b00cb01221 */ /* 0x000fce0000010000 */
.L_x_21819:
[----:B------:R-:W-:Y:S01]  /*32c0*/  SHF.L.U32 R177, R177, 0x10, RZ ;  /* 0x00000010b1b17819 */ /* 0x000fe200000006ff */
[----:B------:R-:W-:Y:S06]  /*32d0*/  @P2 BRA `(.L_x_21820) ;  /* 0x00000000000c2947 */ /* 0x000fec0003800000 */
[----:B------:R-:W-:Y:S05]  /*32e0*/  @!P1 BRA `(.L_x_21821) ;  /* 0x0000000000189947 */ /* 0x000fea0003800000 */
[----:B-----5:R-:W-:Y:S01]  /*32f0*/  FADD.FTZ R177, R13, R177 ;  /* 0x000000b10db17221 */ /* 0x020fe20000010000 */
[----:B------:R-:W-:Y:S06]  /*3300*/  BRA `(.L_x_21821) ;  /* 0x0000000000107947 */ /* 0x000fec0003800000 */
.L_x_21820:
[----:B-----5:R-:W-:-:S04]  /*3310*/  PRMT R178, R208, 0x7632, R178 ;  /* 0x00007632d0b27816 */ /* 0x020fc800000000b2 */
[----:B------:R-:W-:-:S05]  /*3320*/  SHF.L.U32 R178, R178, 0x10, RZ ;  /* 0x00000010b2b27819 */ /* 0x000fca00000006ff */
[----:B------:R-:W-:-:S04]  /*3330*/  FADD.FTZ R177, R178, R177 ;  /* 0x000000b1b2b17221 */ /* 0x000fc80000010000 */
[----:B------:R-:W-:-:S07]  /*3340*/  @P1 FADD.FTZ R177, R13, R177 ;  /* 0x000000b10db11221 */ /* 0x000fce0000010000 */
.L_x_21821:
[C---:B------:R-:W-:Y:S02]  /*3350*/  PRMT R179, R181.reuse, 0x7632, R179 ;  /* 0x00007632b5b37816 */ /* 0x040fe400000000b3 */
[----:B------:R-:W-:Y:S01]  /*3360*/  SHF.L.U32 R178, R181, 0x10, RZ ;  /* 0x00000010b5b27819 */ /* 0x000fe200000006ff */
[----:B------:R-:W-:Y:S06]  /*3370*/  @P2 BRA `(.L_x_21822) ;  /* 0x00000000000c2947 */ /* 0x000fec0003800000 */
[----:B------:R-:W-:Y:S05]  /*3380*/  @!P1 BRA `(.L_x_21823) ;  /* 0x0000000000149947 */ /* 0x000fea0003800000 */
[----:B-----5:R-:W-:Y:S01]  /*3390*/  FADD.FTZ R178, R14, R178 ;  /* 0x000000b20eb27221 */ /* 0x020fe20000010000 */
[----:B------:R-:W-:Y:S06]  /*33a0*/  BRA `(.L_x_21823) ;  /* 0x00000000000c7947 */ /* 0x000fec0003800000 */
.L_x_21822:
[----:B-----5:R-:W-:-:S05]  /*33b0*/  SHF.L.U32 R181, R209, 0x10, RZ ;  /* 0x00000010d1b57819 */ /* 0x020fca00000006ff */
[----:B------:R-:W-:-:S04]  /*33c0*/  FADD.FTZ R178, R181, R178 ;  /* 0x000000b2b5b27221 */ /* 0x000fc80000010000 */
[----:B------:R-:W-:-:S07]  /*33d0*/  @P1 FADD.FTZ R178, R14, R178 ;  /* 0x000000b20eb21221 */ /* 0x000fce0000010000 */
.L_x_21823:
[----:B------:R-:W-:Y:S01]  /*33e0*/  SHF.L.U32 R179, R179, 0x10, RZ ;  /* 0x00000010b3b37819 */ /* 0x000fe200000006ff */
[----:B------:R-:W-:Y:S06]  /*33f0*/  @P2 BRA `(.L_x_21824) ;  /* 0x00000000000c2947 */ /* 0x000fec0003800000 */
[----:B------:R-:W-:Y:S05]  /*3400*/  @!P1 BRA `(.L_x_21825) ;  /* 0x0000000000189947 */ /* 0x000fea0003800000 */
[----:B-----5:R-:W-:Y:S01]  /*3410*/  FADD.FTZ R179, R15, R179 ;  /* 0x000000b30fb37221 */ /* 0x020fe20000010000 */
[----:B------:R-:W-:Y:S06]  /*3420*/  BRA `(.L_x_21825) ;  /* 0x0000000000107947 */ /* 0x000fec0003800000 */
.L_x_21824:
[----:B-----5:R-:W-:-:S04]  /*3430*/  PRMT R180, R209, 0x7632, R180 ;  /* 0x00007632d1b47816 */ /* 0x020fc800000000b4 */
[----:B------:R-:W-:-:S05]  /*3440*/  SHF.L.U32 R180, R180, 0x10, RZ ;  /* 0x00000010b4b47819 */ /* 0x000fca00000006ff */
[----:B------:R-:W-:-:S04]  /*3450*/  FADD.FTZ R179, R180, R179 ;  /* 0x000000b3b4b37221 */ /* 0x000fc80000010000 */
[----:B------:R-:W-:-:S07]  /*3460*/  @P1 FADD.FTZ R179, R15, R179 ;  /* 0x000000b30fb31221 */ /* 0x000fce0000010000 */
.L_x_21825:
[C---:B------:R-:W-:Y:S02]  /*3470*/  PRMT R181, R182.reuse, 0x7632, R181 ;  /* 0x00007632b6b57816 */ /* 0x040fe400000000b5 */
[----:B------:R-:W-:Y:S01]  /*3480*/  SHF.L.U32 R180, R182, 0x10, RZ ;  /* 0x00000010b6b47819 */ /* 0x000fe200000006ff */
[----:B------:R-:W-:Y:S06]  /*3490*/  @P2 BRA `(.L_x_21826) ;  /* 0x00000000000c2947 */ /* 0x000fec0003800000 */
[----:B------:R-:W-:Y:S05]  /*34a0*/  @!P1 BRA `(.L_x_21827) ;  /* 0x0000000000149947 */ /* 0x000fea0003800000 */
[----:B-----5:R-:W-:Y:S01]  /*34b0*/  FADD.FTZ R180, R8, R180 ;  /* 0x000000b408b47221 */ /* 0x020fe20000010000 */
[----:B------:R-:W-:Y:S06]  /*34c0*/  BRA `(.L_x_21827) ;  /* 0x00000000000c7947 */ /* 0x000fec0003800000 */
.L_x_21826:
[----:B-----5:R-:W-:-:S05]  /*34d0*/  SHF.L.U32 R207, R210, 0x10, RZ ;  /* 0x00000010d2cf7819 */ /* 0x020fca00000006ff */
[----:B------:R-:W-:-:S04]  /*34e0*/  FADD.FTZ R180, R207, R180 ;  /* 0x000000b4cfb47221 */ /* 0x000fc80000010000 */
[----:B------:R-:W-:-:S07]  /*34f0*/  @P1 FADD.FTZ R180, R8, R180 ;  /* 0x000000b408b41221 */ /* 0x000fce0000010000 */
.L_x_21827:
[----:B------:R-:W-:Y:S01]  /*3500*/  SHF.L.U32 R181, R181, 0x10, RZ ;  /* 0x00000010b5b57819 */ /* 0x000fe200000006ff */
[----:B------:R-:W-:Y:S06]  /*3510*/  @P2 BRA `(.L_x_21828) ;  /* 0x00000000000c2947 */ /* 0x000fec0003800000 */
[----:B------:R-:W-:Y:S05]  /*3520*/  @!P1 BRA `(.L_x_21829) ;  /* 0x0000000000189947 */ /* 0x000fea0003800000 */
[----:B-----5:R-:W-:Y:S01]  /*3530*/  FADD.FTZ R181, R9, R181 ;  /* 0x000000b509b57221 */ /* 0x020fe20000010000 */
[----:B------:R-:W-:Y:S06]  /*3540*/  BRA `(.L_x_21829) ;  /* 0x0000000000107947 */ /* 0x000fec0003800000 */
.L_x_21828:
[----:B-----5:R-:W-:-:S04]  /*3550*/  PRMT R182, R210, 0x7632, R182 ;  /* 0x00007632d2b67816 */ /* 0x020fc800000000b6 */
[----:B------:R-:W-:-:S05]  /*3560*/  SHF.L.U32 R182, R182, 0x10, RZ ;  /* 0x00000010b6b67819 */ /* 0x000fca00000006ff */
[----:B------:R-:W-:-:S04]  /*3570*/  FADD.FTZ R181, R182, R181 ;  /* 0x000000b5b6b57221 */ /* 0x000fc80000010000 */
[----:B------:R-:W-:-:S07]  /*3580*/  @P1 FADD.FTZ R181, R9, R181 ;  /* 0x000000b509b51221 */ /* 0x000fce0000010000 */
.L_x_21829:
[C---:B------:R-:W-:Y:S02]  /*3590*/  PRMT R206, R183.reuse, 0x7632, R206 ;  /* 0x00007632b7ce7816 */ /* 0x040fe400000000ce */
[----:B------:R-:W-:Y:S01]  /*35a0*/  SHF.L.U32 R182, R183, 0x10, RZ ;  /* 0x00000010b7b67819 */ /* 0x000fe200000006ff */
[----:B------:R-:W-:Y:S06]  /*35b0*/  @P2 BRA `(.L_x_21830) ;  /* 0x00000000000c2947 */ /* 0x000fec0003800000 */
[----:B------:R-:W-:Y:S05]  /*35c0*/  @!P1 BRA `(.L_x_21831) ;  /* 0x0000000000149947 */ /* 0x000fea0003800000 */
[----:B-----5:R-:W-:Y:S01]  /*35d0*/  FADD.FTZ R182, R10, R182 ;  /* 0x000000b60ab67221 */ /* 0x020fe20000010000 */
[----:B------:R-:W-:Y:S06]  /*35e0*/  BRA `(.L_x_21831) ;  /* 0x00000000000c7947 */ /* 0x000fec0003800000 */
.L_x_21830:
[----:B-----5:R-:W-:-:S05]  /*35f0*/  SHF.L.U32 R183, R211, 0x10, RZ ;  /* 0x00000010d3b77819 */ /* 0x020fca00000006ff */
[----:B------:R-:W-:-:S04]  /*3600*/  FADD.FTZ R182, R183, R182 ;  /* 0x000000b6b7b67221 */ /* 0x000fc80000010000 */
[----:B------:R-:W-:-:S07]  /*3610*/  @P1 FADD.FTZ R182, R10, R182 ;  /* 0x000000b60ab61221 */ /* 0x000fce0000010000 */
.L_x_21831:
[----:B------:R-:W-:Y:S01]  /*3620*/  SHF.L.U32 R183, R206, 0x10, RZ ;  /* 0x00000010ceb77819 */ /* 0x000fe200000006ff */
[----:B------:R-:W-:Y:S06]  /*3630*/  @P2 BRA `(.L_x_21832) ;  /* 0x00000000000c2947 */ /* 0x000fec0003800000 */
[----:B------:R-:W-:Y:S05]  /*3640*/  @!P1 BRA `(.L_x_21833) ;  /* 0x0000000000189947 */ /* 0x000fea0003800000 */
[----:B-----5:R-:W-:Y:S01]  /*3650*/  FADD.FTZ R183, R11, R183 ;  /* 0x000000b70bb77221 */ /* 0x020fe20000010000 */
[----:B------:R-:W-:Y:S06]  /*3660*/  BRA `(.L_x_21833) ;  /* 0x0000000000107947 */ /* 0x000fec0003800000 */
.L_x_21832:
[----:B-----5:R-:W-:-:S04]  /*3670*/  PRMT R206, R211, 0x7632, R206 ;  /* 0x00007632d3ce7816 */ /* 0x020fc800000000ce */
[----:B------:R-:W-:-:S05]  /*3680*/  SHF.L.U32 R206, R206, 0x10, RZ ;  /* 0x00000010cece7819 */ /* 0x000fca00000006ff */
[----:B------:R-:W-:-:S04]  /*3690*/  FADD.FTZ R183, R206, R183 ;  /* 0x000000b7ceb77221 */ /* 0x000fc80000010000 */
[----:B------:R-:W-:-:S07]  /*36a0*/  @P1 FADD.FTZ R183, R11, R183 ;  /* 0x000000b70bb71221 */ /* 0x000fce0000010000 */
.L_x_21833:
[----:B------:R-:W-:-:S04]  /*36b0*/  LEA R206, P1, R0, UR12, 0x5 ;  /* 0x0000000c00ce7c11 */ /* 0x000fc8000f8228ff */
[C---:B------:R-:W-:Y:S02]  /*36c0*/  LEA.HI.X R207, R0.reuse, UR13, RZ, 0x5, P1 ;  /* 0x0000000d00cf7c11 */ /* 0x040fe400088f2cff */
[----:B------:R-:W-:-:S03]  /*36d0*/  IADD3 R0, R0, 0x20, RZ ;  /* 0x0000002000007810 */ /* 0x000fc60007ffe0ff */
[----:B------:R0:W-:Y:S04]  /*36e0*/  STG.E.128 desc[UR4][R206.64], R176 ;  /* 0x000000b0ce007986 */ /* 0x0001e8000c101d04 */
[----:B------:R0:W-:Y:S02]  /*36f0*/  STG.E.128 desc[UR4][R206.64+0x10], R180 ;  /* 0x000010b4ce007986 */ /* 0x0001e4000c101d04 */
.L_x_21817:
[----:B------:R-:W-:Y:S05]  /*3700*/  BSYNC B0 ;  /* 0x0000000000007941 */ /* 0x000fea0003800000 */
.L_x_21816:
        /* <DEDUP_REMOVED lines=25> */
.L_x_21836:
[----:B-----5:R-:W-:-:S05]  /*38a0*/  SHF.L.U32 R187, R208, 0x10, RZ ;  /* 0x00000010d0bb7819 */ /* 0x020fca00000006ff */
[----:B------:R-:W-:-:S04]  /*38b0*/  FADD.FTZ R184, R187, R184 ;  /* 0x000000b8bbb87221 */ /* 0x000fc80000010000 */
[----:B------:R-:W-:-:S07]  /*38c0*/  @P1 FADD.FTZ R184, R12, R184 ;  /* 0x000000b80cb81221 */ /* 0x000fce0000010000 */
.L_x_21837:
[----:B------:R-:W-:Y:S01]  /*38d0*/  SHF.L.U32 R185, R185, 0x10, RZ ;  /* 0x00000010b9b97819 */ /* 0x000fe200000006ff */
[----:B------:R-:W-:Y:S06]  /*38e0*/  @P2 BRA `(.L_x_21838) ;  /* 0x00000000000c2947 */ /* 0x000fec0003800000 */
[----:B------:R-:W-:Y:S05]  /*38f0*/  @!P1 BRA `(.L_x_21839) ;  /* 0x0000000000189947 */ /* 0x000fea0003800000 */
[----:B-----5:R-:W-:Y:S01]  /*3900*/  FADD.FTZ R185, R13, R185 ;  /* 0x000000b90db97221 */ /* 0x020fe20000010000 */
[----:B------:R-:W-:Y:S06]  /*3910*/  BRA `(.L_x_21839) ;  /* 0x0000000000107947 */ /* 0x000fec0003800000 */
.L_x_21838:
[----:B-----5:R-:W-:-:S04]  /*3920*/  PRMT R186, R208, 0x7632, R186 ;  /* 0x00007632d0ba7816 */ /* 0x020fc800000000ba */
[----:B------:R-:W-:-:S05]  /*3930*/  SHF.L.U32 R186, R186, 0x10, RZ ;  /* 0x00000010baba7819 */ /* 0x000fca00000006ff */
[----:B------:R-:W-:-:S04]  /*3940*/  FADD.FTZ R185, R186, R185 ;  /* 0x000000b9bab97221 */ /* 0x000fc80000010000 */
[----:B------:R-:W-:-:S07]  /*3950*/  @P1 FADD.FTZ R185, R13, R185 ;  /* 0x000000b90db91221 */ /* 0x000fce0000010000 */
.L_x_21839:
[C---:B------:R-:W-:Y:S02]  /*3960*/  PRMT R187, R189.reuse, 0x7632, R187 ;  /* 0x00007632bdbb7816 */ /* 0x040fe400000000bb */
[----:B------:R-:W-:Y:S01]  /*3970*/  SHF.L.U32 R186, R189, 0x10, RZ ;  /* 0x00000010bdba7819 */ /* 0x000fe200000006ff */
[----:B------:R-:W-:Y:S06]  /*3980*/  @P2 BRA `(.L_x_21840) ;  /* 0x00000000000c2947 */ /* 0x000fec0003800000 */
[----:B------:R-:W-:Y:S05]  /*3990*/  @!P1 BRA `(.L_x_21841) ;  /* 0x0000000000149947 */ /* 0x000fea0003800000 */
[----:B-----5:R-:W-:Y:S01]  /*39a0*/  FADD.FTZ R186, R14, R186 ;  /* 0x000000ba0eba7221 */ /* 0x020fe20000010000 */
[----:B------:R-:W-:Y:S06]  /*39b0*/  BRA `(.L_x_21841) ;  /* 0x00000000000c7947 */ /* 0x000fec0003800000 */
.L_x_21840:
[----:B-----5:R-:W-:-:S05]  /*39c0*/  SHF.L.U32 R189, R209, 0x10, RZ ;  /* 0x00000010d1bd7819 */ /* 0x020fca00000006ff */
[----:B------:R-:W-:-:S04]  /*39d0*/  FADD.FTZ R186, R189, R186 ;  /* 0x000000babdba7221 */ /* 0x000fc80000010000 */
[----:B------:R-:W-:-:S07]  /*39e0*/  @P1 FADD.FTZ R186, R14, R186 ;  /* 0x000000ba0eba1221 */ /* 0x000fce0000010000 */
.L_x_21841:
[----:B------:R-:W-:Y:S01]  /*39f0*/  SHF.L.U32 R187, R187, 0x10, RZ ;  /* 0x00000010bbbb7819 */ /* 0x000fe200000006ff */
[----:B------:R-:W-:Y:S06]  /*3a00*/  @P2 BRA `(.L_x_21842) ;  /* 0x00000000000c2947 */ /* 0x000fec0003800000 */
[----:B------:R-:W-:Y:S05]  /*3a10*/  @!P1 BRA `(.L_x_21843) ;  /* 0x0000000000189947 */ /* 0x000fea0003800000 */
[----:B-----5:R-:W-:Y:S01]  /*3a20*/  FADD.FTZ R187, R15, R187 ;  /* 0x000000bb0fbb7221 */ /* 0x020fe20000010000 */
[----:B------:R-:W-:Y:S06]  /*3a30*/  BRA `(.L_x_21843) ;  /* 0x0000000000107947 */ /* 0x000fec0003800000 */
.L_x_21842:
[----:B-----5:R-:W-:-:S04]  /*3a40*/  PRMT R188, R209, 0x7632, R188 ;  /* 0x00007632d1bc7816 */ /* 0x020fc800000000bc */
[----:B------:R-:W-:-:S05]  /*3a50*/  SHF.L.U32 R188, R188, 0x10, RZ ;  /* 0x00000010bcbc7819 */ /* 0x000fca00000006ff */
[----:B------:R-:W-:-:S04]  /*3a60*/  FADD.FTZ R187, R188, R187 ;  /* 0x000000bbbcbb7221 */ /* 0x000fc80000010000 */
[----:B------:R-:W-:-:S07]  /*3a70*/  @P1 FADD.FTZ R187, R15, R187 ;  /* 0x000000bb0fbb1221 */ /* 0x000fce0000010000 */
.L_x_21843:
[C---:B------:R-:W-:Y:S02]  /*3a80*/  PRMT R189, R190.reuse, 0x7632, R189 ;  /* 0x00007632bebd7816 */ /* 0x040fe400000000bd */
[----:B------:R-:W-:Y:S01]  /*3a90*/  SHF.L.U32 R188, R190, 0x10, RZ ;  /* 0x00000010bebc7819 */ /* 0x000fe200000006ff */
[----:B------:R-:W-:Y:S06]  /*3aa0*/  @P2 BRA `(.L_x_21844) ;  /* 0x00000000000c2947 */ /* 0x000fec0003800000 */
[----:B------:R-:W-:Y:S05]  /*3ab0*/  @!P1 BRA `(.L_x_21845) ;  /* 0x0000000000149947 */ /* 0x000fea0003800000 */
[----:B-----5:R-:W-:Y:S01]  /*3ac0*/  FADD.FTZ R188, R8, R188 ;  /* 0x000000bc08bc7221 */ /* 0x020fe20000010000 */
[----:B------:R-:W-:Y:S06]  /*3ad0*/  BRA `(.L_x_21845) ;  /* 0x00000000000c7947 */ /* 0x000fec0003800000 */
.L_x_21844:
[----:B-----5:R-:W-:-:S05]  /*3ae0*/  SHF.L.U32 R207, R210, 0x10, RZ ;  /* 0x00000010d2cf7819 */ /* 0x020fca00000006ff */
[----:B------:R-:W-:-:S04]  /*3af0*/  FADD.FTZ R188, R207, R188 ;  /* 0x000000bccfbc7221 */ /* 0x000fc80000010000 */
[----:B------:R-:W-:-:S07]  /*3b00*/  @P1 FADD.FTZ R188, R8, R188 ;  /* 0x000000bc08bc1221 */ /* 0x000fce0000010000 */
.L_x_21845:
[----:B------:R-:W-:Y:S01]  /*3b10*/  SHF.L.U32 R189, R189, 0x10, RZ ;  /* 0x00000010bdbd7819 */ /* 0x000fe200000006ff */
[----:B------:R-:W-:Y:S06]  /*3b20*/  @P2 BRA `(.L_x_21846) ;  /* 0x00000000000c2947 */ /* 0x000fec0003800000 */
[----:B------:R-:W-:Y:S05]  /*3b30*/  @!P1 BRA `(.L_x_21847) ;  /* 0x0000000000189947 */ /* 0x000fea0003800000 */
[----:B-----5:R-:W-:Y:S01]  /*3b40*/  FADD.FTZ R189, R9, R189 ;  /* 0x000000bd09bd7221 */ /* 0x020fe20000010000 */
[----:B------:R-:W-:Y:S06]  /*3b50*/  BRA `(.L_x_21847) ;  /* 0x0000000000107947 */ /* 0x000fec0003800000 */
.L_x_21846:
[----:B-----5:R-:W-:-:S04]  /*3b60*/  PRMT R190, R210, 0x7632, R190 ;  /* 0x00007632d2be7816 */ /* 0x020fc800000000be */
[----:B------:R-:W-:-:S05]  /*3b70*/  SHF.L.U32 R190, R190, 0x10, RZ ;  /* 0x00000010bebe7819 */ /* 0x000fca00000006ff */
[----:B------:R-:W-:-:S04]  /*3b80*/  FADD.FTZ R189, R190, R189 ;  /* 0x000000bdbebd7221 */ /* 0x000fc80000010000 */
[----:B------:R-:W-:-:S07]  /*3b90*/  @P1 FADD.FTZ R189, R9, R189 ;  /* 0x000000bd09bd1221 */ /* 0x000fce0000010000 */
.L_x_21847:
[C---:B------:R-:W-:Y:S02]  /*3ba0*/  PRMT R206, R191.reuse, 0x7632, R206 ;  /* 0x00007632bfce7816 */ /* 0x040fe400000000ce */
[----:B------:R-:W-:Y:S01]  /*3bb0*/  SHF.L.U32 R190, R191, 0x10, RZ ;  /* 0x00000010bfbe7819 */ /* 0x000fe200000006ff */
[----:B------:R-:W-:Y:S06]  /*3bc0*/  @P2 BRA `(.L_x_21848) ;  /* 0x00000000000c2947 */ /* 0x000fec0003800000 */
[----:B------:R-:W-:Y:S05]  /*3bd0*/  @!P1 BRA `(.L_x_21849) ;  /* 0x0000000000149947 */ /* 0x000fea0003800000 */
[----:B-----5:R-:W-:Y:S01]  /*3be0*/  FADD.FTZ R190, R10, R190 ;  /* 0x000000be0abe7221 */ /* 0x020fe20000010000 */
[----:B------:R-:W-:Y:S06]  /*3bf0*/  BRA `(.L_x_21849) ;  /* 0x00000000000c7947 */ /* 0x000fec0003800000 */
.L_x_21848:
[----:B-----5:R-:W-:-:S05]  /*3c00*/  SHF.L.U32 R191, R211, 0x10, RZ ;  /* 0x00000010d3bf7819 */ /* 0x020fca00000006ff */
[----:B------:R-:W-:-:S04]  /*3c10*/  FADD.FTZ R190, R191, R190 ;  /* 0x000000bebfbe7221 */ /* 0x000fc80000010000 */
[----:B------:R-:W-:-:S07]  /*3c20*/  @P1 FADD.FTZ R190, R10, R190 ;  /* 0x000000be0abe1221 */ /* 0x000fce0000010000 */
.L_x_21849:
[----:B------:R-:W-:Y:S01]  /*3c30*/  SHF.L.U32 R191, R206, 0x10, RZ ;  /* 0x00000010cebf7819 */ /* 0x000fe200000006ff */
[----:B------:R-:W-:Y:S06]  /*3c40*/  @P2 BRA `(.L_x_21850) ;  /* 0x00000000000c2947 */ /* 0x000fec0003800000 */
[----:B------:R-:W-:Y:S05]  /*3c50*/  @!P1 BRA `(.L_x_21851) ;  /* 0x0000000000189947 */ /* 0x000fea0003800000 */
[----:B-----5:R-:W-:Y:S01]  /*3c60*/  FADD.FTZ R191, R11, R191 ;  /* 0x000000bf0bbf7221 */ /* 0x020fe20000010000 */
[----:B------:R-:W-:Y:S06]  /*3c70*/  BRA `(.L_x_21851) ;  /* 0x0000000000107947 */ /* 0x000fec0003800000 */
.L_x_21850:
[----:B-----5:R-:W-:-:S04]  /*3c80*/  PRMT R206, R211, 0x7632, R206 ;  /* 0x00007632d3ce7816 */ /* 0x020fc800000000ce */
[----:B------:R-:W-:-:S05]  /*3c90*/  SHF.L.U32 R206, R206, 0x10, RZ ;  /* 0x00000010cece7819 */ /* 0x000fca00000006ff */
[----:B------:R-:W-:-:S04]  /*3ca0*/  FADD.FTZ R191, R206, R191 ;  /* 0x000000bfcebf7221 */ /* 0x000fc80000010000 */
[----:B------:R-:W-:-:S07]  /*3cb0*/  @P1 FADD.FTZ R191, R11, R191 ;  /* 0x000000bf0bbf1221 */ /* 0x000fce0000010000 */
.L_x_21851:
[----:B------:R-:W-:-:S04]  /*3cc0*/  LEA R206, P1, R0, UR12, 0x5 ;  /* 0x0000000c00ce7c11 */ /* 0x000fc8000f8228ff */
[----:B------:R-:W-:-:S05]  /*3cd0*/  LEA.HI.X R207, R0, UR13, RZ, 0x5, P1 ;  /* 0x0000000d00cf7c11 */ /* 0x000fca00088f2cff */
[----:B------:R0:W-:Y:S04]  /*3ce0*/  STG.E.128 desc[UR4][R206.64], R184 ;  /* 0x000000b8ce007986 */ /* 0x0001e8000c101d04 */
[----:B------:R0:W-:Y:S02]  /*3cf0*/  STG.E.128 desc[UR4][R206.64+0x10], R188 ;  /* 0x000010bcce007986 */ /* 0x0001e4000c101d04 */
.L_x_21835:
[----:B------:R-:W-:Y:S05]  /*3d00*/  BSYNC B0 ;  /* 0x0000000000007941 */ /* 0x000fea0003800000 */
.L_x_21834:
[----:B------:R-:W-:Y:S01]  /*3d10*/  FADD.FTZ R0, RZ, R144 ;  /* 0x00000090ff007221 */ /* 0x000fe20000010000 */
[----:B------:R-:W-:Y:S01]  /*3d20*/  ISETP.GT.U32.AND P1, PT, R2, 0x3f, PT ;  /* 0x0000003f0200780c */ /* 0x000fe20003f24070 */
[----:B------:R-:W-:Y:S01]  /*3d30*/  UMOV UR6, 0xffffffff ;  /* 0xffffffff00067882 */ /* 0x000fe20000000000 */
[----:B------:R-:W-:Y:S01]  /*3d40*/  LOP3.LUT R212, R212, 0xfffffffb, RZ, 0xc0, !PT ;  /* 0xfffffffbd4d47812 */ /* 0x000fe200078ec0ff */
[----:B0-----:R-:W-:Y:S01]  /*3d50*/  FADD.FTZ R207, R145, R0 ;  /* 0x0000000091cf7221 */ /* 0x001fe20000010000 */
        /* <DEDUP_REMOVED lines=229> */
.L_x_21881:
[----:B------:R-:W-:Y:S01]  /*4bb0*/  FMUL.FTZ R0, R207, R207 ;  /* 0x000000cfcf007220 */ /* 0x000fe20000410000 */
[----:B------:R-:W-:Y:S01]  /*4bc0*/  LOP3.LUT P1, RZ, R212, 0x400, RZ, 0xc0, !PT ;  /* 0x00000400d4ff7812 */ /* 0x000fe2000782c0ff */
[----:B-1----:R-:W-:Y:S01]  /*4bd0*/  FADD.FTZ R219, R216, R217 ;  /* 0x000000d9d8db7221 */ /* 0x002fe20000010000 */
[----:B------:R-:W1:Y:S01]  /*4be0*/  @!P5 LDC.64 R214, c[0x0][0x250] ;  /* 0x00009400ffd6db82 */ /* 0x000e620000000a00 */
[----:B------:R-:W-:Y:S01]  /*4bf0*/  BSSY B0, `(.L_x_21853) ;  /* 0x000002c000007945 */ /* 0x000fe20003800000 */
[----:B------:R-:W-:Y:S01]  /*4c00*/  FSEL R213, R0, RZ, P1 ;  /* 0x000000ff00d57208 */ /* 0x000fe20000800000 */
[----:B------:R-:W-:Y:S01]  /*4c10*/  FFMA.FTZ R206, R219, R206, UR7 ;  /* 0x00000007dbce7e23 */ /* 0x000fe200080100ce */
[----:B------:R-:W-:-:S03]  /*4c20*/  FSEL R0, R207, RZ, !P1 ;  /* 0x000000ffcf007208 */ /* 0x000fc60004800000 */
[----:B------:R-:W-:Y:S01]  /*4c30*/  FADD.FTZ R206, R206, R213 ;  /* 0x000000d5cece7221 */ /* 0x000fe20000010000 */
[----:B0-----:R-:W0:Y:S05]  /*4c40*/  @!P5 LDC.64 R216, c[0x0][0x258] ;  /* 0x00009600ffd8db82 */ /* 0x001e2a0000000a00 */
[----:B------:R-:W2:Y:S01]  /*4c50*/  MUFU.RSQ R206, R206 ;  /* 0x000000ce00ce7308 */ /* 0x000ea20000001400 */
[----:B-1----:R-:W-:-:S05]  /*4c60*/  @!P5 IMAD.WIDE R214, R204, 0x4, R214 ;  /* 0x00000004ccd6d825 */ /* 0x002fca00078e02d6 */
[----:B------:R1:W-:Y:S01]  /*4c70*/  @!P5 STG.E desc[UR4][R214.64], R207 ;  /* 0x000000cfd600d986 */ /* 0x0003e2000c101904 */
[----:B0-----:R-:W-:-:S05]  /*4c80*/  @!P5 IMAD.WIDE R216, R204, 0x4, R216 ;  /* 0x00000004ccd8d825 */ /* 0x001fca00078e02d8 */
[----:B--2---:R1:W-:Y:S01]  /*4c90*/  @!P5 STG.E desc[UR4][R216.64], R206 ;  /* 0x000000ced800d986 */ /* 0x0043e2000c101904 */
[----:B------:R-:W-:Y:S05]  /*4ca0*/  @!P0 BRA `(.L_x_21854) ;  /* 0x0000000000808947 */ /* 0x000fea0003800000 */
[----:B-1----:R-:W0:Y:S01]  /*4cb0*/  LDC.64 R214, c[0x0][0x2b8] ;  /* 0x0000ae00ffd67b82 */ /* 0x002e220000000a00 */
        /* <DEDUP_REMOVED lines=31> */
.L_x_21854:
[----:B------:R-:W-:Y:S05]  /*4eb0*/  BSYNC B0 ;  /* 0x0000000000007941 */ /* 0x000fea0003800000 */
.L_x_21853:
        /* <DEDUP_REMOVED lines=35> */
.L_x_21856:
[----:B------:R-:W-:Y:S05]  /*50f0*/  BSYNC B0 ;  /* 0x0000000000007941 */ /* 0x000fea0003800000 */
.L_x_21855:
        /* <DEDUP_REMOVED lines=35> */
.L_x_21858:
[----:B------:R-:W-:Y:S05]  /*5330*/  BSYNC B0 ;  /* 0x0000000000007941 */ /* 0x000fea0003800000 */
.L_x_21857:
        /* <DEDUP_REMOVED lines=35> */
.L_x_21860:
[----:B------:R-:W-:Y:S05]  /*5570*/  BSYNC B0 ;  /* 0x0000000000007941 */ /* 0x000fea0003800000 */
.L_x_21859:
        /* <DEDUP_REMOVED lines=35> */
.L_x_21862:
[----:B------:R-:W-:Y:S05]  /*57b0*/  BSYNC B0 ;  /* 0x0000000000007941 */ /* 0x000fea0003800000 */
.L_x_21861:
        /* <DEDUP_REMOVED lines=35> */
.L_x_21864:
[----:B------:R-:W-:Y:S05]  /*59f0*/  BSYNC B0 ;  /* 0x0000000000007941 */ /* 0x000fea0003800000 */
.L_x_21863:
        /* <DEDUP_REMOVED lines=35> */
.L_x_21866:
[----:B------:R-:W-:Y:S05]  /*5c30*/  BSYNC B0 ;  /* 0x0000000000007941 */ /* 0x000fea0003800000 */
.L_x_21865:
        /* <DEDUP_REMOVED lines=32> */
[----:B------:R-:W-:-:S05]  /*5e40*/  F2FP.BF16.F32.PACK_AB R216, R0, R207 ;  /* 0x000000cf00d8723e */ /* 0x000fca00000010ff */
[----:B------:R0:W-:Y:S02]  /*5e50*/  STG.E.128 desc[UR4][R214.64], R216 ;  /* 0x000000d8d6007986 */ /* 0x0001e4000c101d04 */
.L_x_21868:
[----:B------:R-:W-:Y:S05]  /*5e60*/  BSYNC B0 ;  /* 0x0000000000007941 */ /* 0x000fea0003800000 */
.L_x_21867:
[----:B-1----:R-:W1:Y:S02]  /*5e70*/  LDC.64 R206, c[0x0][0x210] ;  /* 0x00008400ffce7b82 */ /* 0x002e640000000a00 */
[----:B-1----:R-:W-:-:S04]  /*5e80*/  LEA R204, R206, R204, 0x2 ;  /* 0x000000cccecc7211 */ /* 0x002fc800078e10ff */
[----:B------:R-:W-:-:S13]  /*5e90*/  ISETP.GE.AND P1, PT, R204, R207, PT ;  /* 0x000000cfcc00720c */ /* 0x000fda0003f26270 */
[----:B------:R-:W-:Y:S05]  /*5ea0*/  @!P1 BRA `(.L_x_21869) ;  /* 0xffffffac006c9947 */ /* 0x000fea000383ffff */
[----:B------:R-:W-:Y:S05]  /*5eb0*/  EXIT ;  /* 0x000000000000794d */ /* 0x000fea0003800000 */
.L_x_21852:
[----:B------:R-:W-:Y:S01]  /*5ec0*/  HFMA2.MMA R220, -RZ, RZ, 0, 5.9604644775390625e-08 ;  /* 0x00000001ffdc7435 */ /* 0x000fe200000001ff */
[----:B------:R-:W-:Y:S01]  /*5ed0*/  BSSY B0, `(.L_x_21870) ;  /* 0x0000007000007945 */ /* 0x000fe20003800000 */
[----:B------:R-:W-:Y:S02]  /*5ee0*/  MOV R219, R207 ;  /* 0x000000cf00db7202 */ /* 0x000fe40000000f00 */
[----:B------:R-:W-:Y:S02]  /*5ef0*/  MOV R221, 0x1f ;  /* 0x0000001f00dd7802 */ /* 0x000fe40000000f00 */
[----:B------:R-:W-:-:S07]  /*5f00*/  MOV R218, 0xffffffff ;  /* 0xffffffff00da7802 */ /* 0x000fce0000000f00 */
[----:B-12345:R-:W-:Y:S05]  /*5f10*/  WARPSYNC.COLLECTIVE R218, `(.L_x_21871) ;  /* 0x00000000da087348 */ /* 0x03efea0003c00000 */
[----:B------:R0:W0:Y:S02]  /*5f20*/  SHFL.BFLY P6, R217, R219, R220, R221 ;  /* 0x0c0000dcdbd97389 */ /* 0x00002400000c00dd */
[----:B012345:R-:W-:Y:S01]  /*5f30*/  ENDCOLLECTIVE ;  /* 0x000000000000791b */ /* 0x03ffe20003800000 */
.L_x_21871:
[----:B------:R-:W-:Y:S05]  /*5f40*/  BSYNC B0 ;  /* 0x0000000000007941 */ /* 0x000fea0003800000 */
.L_x_21870:
        /* <DEDUP_REMOVED lines=10> */
.L_x_21872:
[----:B------:R-:W-:Y:S01]  /*5ff0*/  HFMA2.MMA R220, -RZ, RZ, 0, 2.384185791015625e-07 ;  /* 0x00000004ffdc7435 */ /* 0x000fe200000001ff */
[----:B------:R-:W-:-:S05]  /*6000*/  MOV R0, R217 ;  /* 0x000000d900007202 */ /* 0x000fca0000000f00 */
[----:B------:R-:W-:-:S05]  /*6010*/  FADD.FTZ R214, R213, R0 ;  /* 0x00000000d5d67221 */ /* 0x000fca0000010000 */
[----:B------:R-:W-:-:S07]  /*6020*/  MOV R219, R214 ;  /* 0x000000d600db7202 */ /* 0x000fce0000000f00 */
[----:B------:R-:W-:Y:S05]  /*6030*/  WARPSYNC.COLLECTIVE R218, `(.L_x_21873) ;  /* 0x00000000da087348 */ /* 0x000fea0003c00000 */
[----:B------:R0:W1:Y:S02]  /*6040*/  SHFL.BFLY P6, R217, R219, R220, R221 ;  /* 0x0c0000dcdbd97389 */ /* 0x00006400000c00dd */
[----:B01----:R-:W-:Y:S01]  /*6050*/  ENDCOLLECTIVE ;  /* 0x000000000000791b */ /* 0x003fe20003800000 */
.L_x_21873:
[----:B------:R-:W-:Y:S01]  /*6060*/  HFMA2.MMA R220, -RZ, RZ, 0, 4.76837158203125e-07 ;  /* 0x00000008ffdc7435 */ /* 0x000fe200000001ff */
[----:B------:R-:W-:-:S05]  /*6070*/  MOV R215, R217 ;  /* 0x000000d900d77202 */ /* 0x000fca0000000f00 */
[----:B------:R-:W-:-:S05]  /*6080*/  FADD.FTZ R215, R214, R215 ;  /* 0x000000d7d6d77221 */ /* 0x000fca0000010000 */
[----:B------:R-:W-:-:S07]  /*6090*/  MOV R219, R215 ;  /* 0x000000d700db7202 */ /* 0x000fce0000000f00 */
[----:B------:R-:W-:Y:S05]  /*60a0*/  WARPSYNC.COLLECTIVE R218, `(.L_x_21874) ;  /* 0x00000000da087348 */ /* 0x000fea0003c00000 */
[----:B------:R0:W1:Y:S02]  /*60b0*/  SHFL.BFLY P6, R217, R219, R220, R221 ;  /* 0x0c0000dcdbd97389 */ /* 0x00006400000c00dd */
[----:B01----:R-:W-:Y:S01]  /*60c0*/  ENDCOLLECTIVE ;  /* 0x000000000000791b */ /* 0x003fe20003800000 */
.L_x_21874:
[----:B------:R-:W-:Y:S01]  /*60d0*/  HFMA2.MMA R220, -RZ, RZ, 0, 9.5367431640625e-07 ;  /* 0x00000010ffdc7435 */ /* 0x000fe200000001ff */
[----:B------:R-:W-:-:S05]  /*60e0*/  MOV R0, R217 ;  /* 0x000000d900007202 */ /* 0x000fca0000000f00 */
[----:B------:R-:W-:-:S05]  /*60f0*/  FADD.FTZ R216, R215, R0 ;  /* 0x00000000d7d87221 */ /* 0x000fca0000010000 */
[----:B------:R-:W-:-:S07]  /*6100*/  MOV R219, R216 ;  /* 0x000000d800db7202 */ /* 0x000fce0000000f00 */
[----:B------:R-:W-:Y:S05]  /*6110*/  WARPSYNC.COLLECTIVE R218, `(.L_x_21875) ;  /* 0x00000000da087348 */ /* 0x000fea0003c00000 */
[----:B------:R0:W1:Y:S02]  /*6120*/  SHFL.BFLY P6, R217, R219, R220, R221 ;  /* 0x0c0000dcdbd97389 */ /* 0x00006400000c00dd */
[----:B01----:R-:W-:Y:S01]  /*6130*/  ENDCOLLECTIVE ;  /* 0x000000000000791b */ /* 0x003fe20003800000 */
.L_x_21875:
[----:B------:R-:W-:Y:S01]  /*6140*/  HFMA2.MMA R220, -RZ, RZ, 0, 5.9604644775390625e-08 ;  /* 0x00000001ffdc7435 */ /* 0x000fe200000001ff */
[----:B------:R-:W-:Y:S01]  /*6150*/  FADD.FTZ R207, R216, R217 ;  /* 0x000000d9d8cf7221 */ /* 0x000fe20000010000 */
[----:B------:R-:W-:-:S03]  /*6160*/  ISETP.GT.U32.AND P6, PT, R2, 0x3f, PT ;  /* 0x0000003f0200780c */ /* 0x000fc60003fc4070 */
        /* <DEDUP_REMOVED lines=136> */
.L_x_21876:
[----:B------:R-:W-:Y:S01]  /*69f0*/  HFMA2.MMA R220, -RZ, RZ, 0, 1.1920928955078125e-07 ;  /* 0x00000002ffdc7435 */ /* 0x000fe200000001ff */
[----:B------:R-:W-:-:S05]  /*6a00*/  MOV R213, R217 ;  /* 0x000000d900d57202 */ /* 0x000fca0000000f00 */
[----:B------:R-:W-:-:S05]  /*6a10*/  FADD.FTZ R213, R0, R213 ;  /* 0x000000d500d57221 */ /* 0x000fca0000010000 */
[----:B------:R-:W-:-:S07]  /*6a20*/  MOV R219, R213 ;  /* 0x000000d500db7202 */ /* 0x000fce0000000f00 */
[----:B------:R-:W-:Y:S05]  /*6a30*/  WARPSYNC.COLLECTIVE R218, `(.L_x_21877) ;  /* 0x00000000da087348 */ /* 0x000fea0003c00000 */
[----:B------:R0:W1:Y:S02]  /*6a40*/  SHFL.BFLY P6, R217, R219, R220, R221 ;  /* 0x0c0000dcdbd97389 */ /* 0x00006400000c00dd */
[----:B01----:R-:W-:Y:S01]  /*6a50*/  ENDCOLLECTIVE ;  /* 0x000000000000791b */ /* 0x003fe20003800000 */
.L_x_21877:
[----:B------:R-:W-:Y:S01]  /*6a60*/  HFMA2.MMA R220, -RZ, RZ, 0, 2.384185791015625e-07 ;  /* 0x00000004ffdc7435 */ /* 0x000fe200000001ff */
[----:B------:R-:W-:-:S05]  /*6a70*/  MOV R214, R217 ;  /* 0x000000d900d67202 */ /* 0x000fca0000000f00 */
[----:B------:R-:W-:-:S05]  /*6a80*/  FADD.FTZ R214, R213, R214 ;  /* 0x000000d6d5d67221 */ /* 0x000fca0000010000 */
[----:B------:R-:W-:-:S07]  /*6a90*/  MOV R219, R214 ;  /* 0x000000d600db7202 */ /* 0x000fce0000000f00 */
[----:B------:R-:W-:Y:S05]  /*6aa0*/  WARPSYNC.COLLECTIVE R218, `(.L_x_21878) ;  /* 0x00000000da087348 */ /* 0x000fea0003c00000 */
[----:B------:R0:W1:Y:S02]  /*6ab0*/  SHFL.BFLY P6, R217, R219, R220, R221 ;  /* 0x0c0000dcdbd97389 */ /* 0x00006400000c00dd */
[----:B01----:R-:W-:Y:S01]  /*6ac0*/  ENDCOLLECTIVE ;  /* 0x000000000000791b */ /* 0x003fe20003800000 */
.L_x_21878:
[----:B------:R-:W-:Y:S01]  /*6ad0*/  HFMA2.MMA R220, -RZ, RZ, 0, 4.76837158203125e-07 ;  /* 0x00000008ffdc7435 */ /* 0x000fe200000001ff */
[----:B------:R-:W-:-:S05]  /*6ae0*/  MOV R215, R217 ;  /* 0x000000d900d77202 */ /* 0x000fca0000000f00 */
[----:B------:R-:W-:-:S05]  /*6af0*/  FADD.FTZ R215, R214, R215 ;  /* 0x000000d7d6d77221 */ /* 0x000fca0000010000 */
[----:B------:R-:W-:-:S07]  /*6b00*/  MOV R219, R215 ;  /* 0x000000d700db7202 */ /* 0x000fce0000000f00 */
[----:B------:R-:W-:Y:S05]  /*6b10*/  WARPSYNC.COLLECTIVE R218, `(.L_x_21879) ;  /* 0x00000000da087348 */ /* 0x000fea0003c00000 */
[----:B------:R0:W1:Y:S02]  /*6b20*/  SHFL.BFLY P6, R217, R219, R220, R221 ;  /* 0x0c0000dcdbd97389 */ /* 0x00006400000c00dd */
[----:B01----:R-:W-:Y:S01]  /*6b30*/  ENDCOLLECTIVE ;  /* 0x000000000000791b */ /* 0x003fe20003800000 */
.L_x_21879:
[----:B------:R-:W-:Y:S01]  /*6b40*/  HFMA2.MMA R220, -RZ, RZ, 0, 9.5367431640625e-07 ;  /* 0x00000010ffdc7435 */ /* 0x000fe200000001ff */
[----:B------:R-:W-:-:S05]  /*6b50*/  MOV R216, R217 ;  /* 0x000000d900d87202 */ /* 0x000fca0000000f00 */
[----:B------:R-:W-:-:S05]  /*6b60*/  FADD.FTZ R216, R215, R216 ;  /* 0x000000d8d7d87221 */ /* 0x000fca0000010000 */
[----:B------:R-:W-:-:S07]  /*6b70*/  MOV R219, R216 ;  /* 0x000000d800db7202 */ /* 0x000fce0000000f00 */
[----:B------:R-:W-:Y:S05]  /*6b80*/  WARPSYNC.COLLECTIVE R218, `(.L_x_21880) ;  /* 0x00000000da087348 */ /* 0x000fea0003c00000 */
[----:B------:R0:W1:Y:S02]  /*6b90*/  SHFL.BFLY P6, R217, R219, R220, R221 ;  /* 0x0c0000dcdbd97389 */ /* 0x00006400000c00dd */
[----:B01----:R-:W-:Y:S01]  /*6ba0*/  ENDCOLLECTIVE ;  /* 0x000000000000791b */ /* 0x003fe20003800000 */
.L_x_21880:
[----:B------:R-:W-:Y:S05]  /*6bb0*/  BRA `(.L_x_21881) ;  /* 0xffffffdc00fc7947 */ /* 0x000fea000383ffff */
.L_x_21882:
        /* <DEDUP_REMOVED lines=12> */
.L_x_53108:


//--------------------- .text._ZN10layer_norm31ln_parallel_residual_fwd_kernelINS_13Kernel_traitsIf13__nv_bfloat16fS2_fjLj2048ELj1ELj4ELj1ELj16ENS_18Kernel_traits_baseILj2048EfS2_fS2_fjLj128EEEEELb0ELb1ELb1EEEvNS_9FwdParamsE --------------------------
	.section	.text._ZN10layer_norm31ln_parallel_residual_fwd_kernelINS_13Kernel_traitsIf13__nv_bfloat16fS2_fjLj2048ELj1ELj4ELj1ELj16ENS_18Kernel_traits_baseILj2048EfS2_fS2_fjLj128EEEEELb0ELb1ELb1EEEvNS_9FwdParamsE,"ax",@progbits
	.align	128
        .global         _ZN10layer_norm31ln_parallel_residual_fwd_kernelINS_13Kernel_traitsIf13__nv_bfloat16fS2_fjLj2048ELj1ELj4ELj1ELj16ENS_18Kernel_traits_baseILj2048EfS2_fS2_fjLj128EEEEELb0ELb1ELb1EEEvNS_9FwdParamsE
        .type           _ZN10layer_norm31ln_parallel_residual_fwd_kernelINS_13Kernel_traitsIf13__nv_bfloat16fS2_fjLj2048ELj1ELj4ELj1ELj16ENS_18Kernel_traits_baseILj2048EfS2_fS2_fjLj128EEEEELb0ELb1ELb1EEEvNS_9FwdParamsE,@function
        .size           _ZN10layer_norm31ln_parallel_residual_fwd_kernelINS_13Kernel_traitsIf13__nv_bfloat16fS2_fjLj2048ELj1ELj4ELj1ELj16ENS_18Kernel_traits_baseILj2048EfS2_fS2_fjLj128EEEEELb0ELb1ELb1EEEvNS_9FwdParamsE,(.L_x_53109 - _ZN10layer_norm31ln_parallel_residual_fwd_kernelINS_13Kernel_traitsIf13__nv_bfloat16fS2_fjLj2048ELj1ELj4ELj1ELj16ENS_18Kernel_traits_baseILj2048EfS2_fS2_fjLj128EEEEELb0ELb1ELb1EEEvNS_9FwdParamsE)
        .other          _ZN10layer_norm31ln_parallel_residual_fwd_kernelINS_13Kernel_traitsIf13__nv_bfloat16fS2_fjLj2048ELj1ELj4ELj1ELj16ENS_18Kernel_traits_baseILj2048EfS2_fS2_fjLj128EEEEELb0ELb1ELb1EEEvNS_9FwdParamsE,@"STO_CUDA_ENTRY STV_DEFAULT"
_ZN10layer_norm31ln_parallel_residual_fwd_kernelINS_13Kernel_traitsIf13__nv_bfloat16fS2_fjLj2048ELj1ELj4ELj1ELj16ENS_18Kernel_traits_baseILj2048EfS2_fS2_fjLj128EEEEELb0ELb1ELb1EEEvNS_9FwdParamsE:
.text._ZN10layer_norm31ln_parallel_residual_fwd_kernelINS_13Kernel_traitsIf13__nv_bfloat16fS2_fjLj2048ELj1ELj4ELj1ELj16ENS_18Kernel_traits_baseILj2048EfS2_fS2_fjLj128EEEEELb0ELb1ELb1EEEvNS_9FwdParamsE:
        /* <DEDUP_REMOVED lines=35> */
[----:B------:R-:W-:Y:S02]  /*0230*/  CS2R R148, SRZ ;  /* 0x0000000000947805 */ /* 0x000fe4000001ff00 */
[----:B------:R-:W-:Y:S02]  /*0240*/  CS2R R150, SRZ ;  /* 0x0000000000967805 */ /* 0x000fe4000001ff00 */
[----:B------:R-:W-:Y:S02]  /*0250*/  LOP3.LUT R4, R0, 0x3e0, RZ, 0xc0, !PT ;  /* 0x000003e000047812 */ /* 0x000fe400078ec0ff */
[----:B------:R-:W-:-:S02]  /*0260*/  CS2R R144, SRZ ;  /* 0x0000000000907805 */ /* 0x000fc4000001ff00 */
[----:B------:R-:W-:Y:S02]  /*0270*/  SHF.R.U32.HI R0, RZ, 0x5, R6 ;  /* 0x00000005ff007819 */ /* 0x000fe40000011606 */
[----:B------:R-:W-:Y:S02]  /*0280*/  CS2R R146, SRZ ;  /* 0x0000000000927805 */ /* 0x000fe4000001ff00 */
[C---:B------:R-:W-:Y:S01]  /*0290*/  IADD3 R2, P2, R4.reuse, UR4, RZ ;  /* 0x0000000404027c10 */ /* 0x040fe2000ff5e0ff */
[----:B------:R-:W-:Y:S01]  /*02a0*/  ULDC.64 UR6, c[0x0][0x260] ;  /* 0x0000980000067ab9 */ /* 0x000fe20000000a00 */
[----:B-1----:R-:W-:Y:S02]  /*02b0*/  LEA R0, R3, R0, 0x2 ;  /* 0x0000000003007211 */ /* 0x002fe400078e10ff */
[----:B------:R-:W-:Y:S01]  /*02c0*/  IADD3.X R3, RZ, UR5, RZ, P2, !PT ;  /* 0x00000005ff037c10 */ /* 0x000fe200097fe4ff */
[----:B------:R-:W-:Y:S01]  /*02d0*/  ULDC.64 UR4, c[0x0][0x208] ;  /* 0x0000820000047ab9 */ /* 0x000fe20000000a00 */
[----:B------:R-:W-:Y:S01]  /*02e0*/  IADD3 R4, P1, R4, UR6, RZ ;  /* 0x0000000604047c10 */ /* 0x000fe2000ff3e0ff */
[----:B------:R-:W-:-:S02]  /*02f0*/  ULDC UR6, c[0x0][0x214] ;  /* 0x0000850000067ab9 */ /* 0x000fc40000000800 */
[----:B------:R0:W5:Y:S01]  /*0300*/  @P0 LDG.E.128 R204, desc[UR4][R2.64] ;  /* 0x0000000402cc0981 */ /* 0x000162000c1e1d00 */
[----:B------:R-:W-:Y:S02]  /*0310*/  IADD3.X R5, RZ, UR7, RZ, P1, !PT ;  /* 0x00000007ff057c10 */ /* 0x000fe40008ffe4ff */
[----:B------:R-:W-:Y:S01]  /*0320*/  ISETP.GE.AND P1, PT, R0, UR6, PT ;  /* 0x0000000600007c0c */ /* 0x000fe2000bf26270 */
        /* <DEDUP_REMOVED lines=16> */
[----:B------:R1:W5:Y:S01]  /*0430*/  LDG.E.128 R140, desc[UR4][R4.64] ;  /* 0x00000004048c7981 */ /* 0x000362000c1e1d00 */
[----:B------:R-:W-:-:S03]  /*0440*/  ULDC.64 UR6, c[0x0][0x228] ;  /* 0x00008a0000067ab9 */ /* 0x000fc60000000a00 */
        /* <DEDUP_REMOVED lines=15> */
[----:B------:R-:W-:Y:S01]  /*0540*/  ISETP.NE.U32.AND P0, PT, RZ, UR6, PT ;  /* 0x00000006ff007c0c */ /* 0x000fe2000bf05070 */
[----:B------:R-:W-:Y:S01]  /*0550*/  BSSY B0, `(.L_x_21883) ;  /* 0x0000499000007945 */ /* 0x000fe20003800000 */
[----:B0-----:R-:W-:Y:S01]  /*0560*/  MOV R2, R0 ;  /* 0x0000000000027202 */ /* 0x001fe20000000f00 */
[----:B------:R-:W-:Y:S01]  /*0570*/  ULDC.U8 UR6, c[0x0][0x2a0] ;  /* 0x0000a80000067ab9 */ /* 0x000fe20000000000 */
[----:B------:R-:W-:Y:S01]  /*0580*/  LOP3.LUT R0, R6, 0x1f, RZ, 0xc0, !PT ;  /* 0x0000001f06007812 */ /* 0x000fe200078ec0ff */
[----:B------:R-:W-:Y:S01]  /*0590*/  ULDC.64 UR14, c[0x0][0x228] ;  /* 0x00008a00000e7ab9 */ /* 0x000fe20000000a00 */
[----:B------:R-:W-:Y:S01]  /*05a0*/  ISETP.NE.AND.EX P0, PT, RZ, UR7, PT, P0 ;  /* 0x00000007ff007c0c */ /* 0x000fe2000bf05300 */
[----:B------:R-:W-:Y:S01]  /*05b0*/  ULDC UR7, c[0x0][0x2d8] ;  /* 0x0000b60000077ab9 */ /* 0x000fe20000000800 */
[----:B------:R-:W-:Y:S01]  /*05c0*/  ISETP.NE.AND P3, PT, RZ, UR6, PT ;  /* 0x00000006ff007c0c */ /* 0x000fe2000bf65270 */
[----:B------:R-:W-:Y:S01]  /*05d0*/  ULDC UR6, c[0x0][0x218] ;  /* 0x0000860000067ab9 */ /* 0x000fe20000000800 */
[----:B------:R-:W-:Y:S01]  /*05e0*/  ULDC.64 UR8, c[0x0][0x230] ;  /* 0x00008c0000087ab9 */ /* 0x000fe20000000a00 */
[----:B------:R-:W-:Y:S01]  /*05f0*/  ULDC.64 UR10, c[0x0][0x238] ;  /* 0x00008e00000a7ab9 */ /* 0x000fe20000000a00 */
[----:B-1----:R-:W-:-:S09]  /*0600*/  ULDC.64 UR12, c[0x0][0x2b8] ;  /* 0x0000ae00000c7ab9 */ /* 0x002fd20000000a00 */
.L_x_22013:
[----:B------:R-:W0:Y:S01]  /*0610*/  LDC.64 R208, c[0x0][0x220] ;  /* 0x00008800ffd07b82 */ /* 0x000e220000000a00 */
[----:B------:R-:W-:Y:S01]  /*0620*/  IMAD R3, R2, UR6, RZ ;  /* 0x0000000602037c24 */ /* 0x000fe2000f8e02ff */
[----:B------:R-:W-:-:S04]  /*0630*/  ISETP.NE.U32.AND P1, PT, RZ, UR8, PT ;  /* 0x00000008ff007c0c */ /* 0x000fc8000bf25070 */
[----:B------:R-:W-:Y:S02]  /*0640*/  ISETP.NE.AND.EX P1, PT, RZ, UR9, PT, P1 ;  /* 0x00000009ff007c0c */ /* 0x000fe4000bf25310 */
[----:B-1----:R-:W-:-:S04]  /*0650*/  SHF.R.S32.HI R4, RZ, 0x1f, R3 ;  /* 0x0000001fff047819 */ /* 0x002fc80000011403 */
[----:B------:R-:W-:-:S04]  /*0660*/  LEA.HI R5, R4, R3, RZ, 0x3 ;  /* 0x0000000304057211 */ /* 0x000fc800078f18ff */
[----:B------:R-:W-:-:S04]  /*0670*/  LEA.HI.SX32 R5, R5, R0, 0x1d ;  /* 0x0000000005057211 */ /* 0x000fc800078feaff */
[C---:B------:R-:W-:Y:S02]  /*0680*/  @P0 LEA R10, P2, R5.reuse, UR14, 0x4 ;  /* 0x0000000e050a0c11 */ /* 0x040fe4000f8420ff */
[C---:B------:R-:W-:Y:S01]  /*0690*/  @P1 LEA R8, P4, R5.reuse, UR8, 0x5 ;  /* 0x0000000805081c11 */ /* 0x040fe2000f8828ff */
[C---:B0-----:R-:W-:Y:S01]  /*06a0*/  IMAD.WIDE.U32 R6, R5.reuse, 0x10, R208 ;  /* 0x0000001005067825 */ /* 0x041fe200078e00d0 */
[C---:B------:R-:W-:Y:S02]  /*06b0*/  @P0 LEA.HI.X R11, R5.reuse, UR15, RZ, 0x4, P2 ;  /* 0x0000000f050b0c11 */ /* 0x040fe400090f24ff */
[----:B------:R-:W-:Y:S02]  /*06c0*/  @P1 LEA.HI.X R9, R5, UR9, RZ, 0x5, P4 ;  /* 0x0000000905091c11 */ /* 0x000fe4000a0f2cff */
[----:B------:R-:W2:Y:S04]  /*06d0*/  LDG.E.128 R12, desc[UR4][R6.64] ;  /* 0x00000004060c7981 */ /* 0x000ea8000c1e1d00 */
[----:B-----5:R0:W5:Y:S04]  /*06e0*/  @P0 LDG.E.128 R76, desc[UR4][R10.64] ;  /* 0x000000040a4c0981 */ /* 0x020168000c1e1d00 */
        /* <DEDUP_REMOVED lines=10> */
.L_x_21884:
[----:B-----5:R-:W-:-:S05]  /*0790*/  SHF.L.U32 R3, R76, 0x10, RZ ;  /* 0x000000104c037819 */ /* 0x020fca00000006ff */
[----:B------:R-:W-:-:S04]  /*07a0*/  FADD.FTZ R64, R64, R3 ;  /* 0x0000000340407221 */ /* 0x000fc80000010000 */
[----:B------:R-:W-:-:S07]  /*07b0*/  @P1 FADD.FTZ R64, R72, R64 ;  /* 0x0000004048401221 */ /* 0x000fce0000010000 */
.L_x_21885:
[----:B------:R-:W-:Y:S01]  /*07c0*/  SHF.L.U32 R65, R65, 0x10, RZ ;  /* 0x0000001041417819 */ /* 0x000fe200000006ff */
[----:B------:R-:W-:Y:S06]  /*07d0*/  @P2 BRA `(.L_x_21886) ;  /* 0x00000000000c2947 */ /* 0x000fec0003800000 */
[----:B------:R-:W-:Y:S05]  /*07e0*/  @!P1 BRA `(.L_x_21887) ;  /* 0x0000000000189947 */ /* 0x000fea0003800000 */
[----:B-----5:R-:W-:Y:S01]  /*07f0*/  FADD.FTZ R65, R73, R65 ;  /* 0x0000004149417221 */ /* 0x020fe20000010000 */
[----:B------:R-:W-:Y:S06]  /*0800*/  BRA `(.L_x_21887) ;  /* 0x0000000000107947 */ /* 0x000fec0003800000 */
.L_x_21886:
[----:B-----5:R-:W-:-:S04]  /*0810*/  PRMT R3, R76, 0x7632, R3 ;  /* 0x000076324c037816 */ /* 0x020fc80000000003 */
[----:B------:R-:W-:-:S05]  /*0820*/  SHF.L.U32 R4, R3, 0x10, RZ ;  /* 0x0000001003047819 */ /* 0x000fca00000006ff */
[----:B------:R-:W-:-:S04]  /*0830*/  FADD.FTZ R65, R65, R4 ;  /* 0x0000000441417221 */ /* 0x000fc80000010000 */
[----:B------:R-:W-:-:S07]  /*0840*/  @P1 FADD.FTZ R65, R73, R65 ;  /* 0x0000004149411221 */ /* 0x000fce0000010000 */
.L_x_21887:
[C---:B------:R-:W-:Y:S02]  /*0850*/  PRMT R67, R13.reuse, 0x7632, R67 ;  /* 0x000076320d437816 */ /* 0x040fe40000000043 */
[----:B------:R-:W-:Y:S01]  /*0860*/  SHF.L.U32 R66, R13, 0x10, RZ ;  /* 0x000000100d427819 */ /* 0x000fe200000006ff */
[----:B------:R-:W-:Y:S06]  /*0870*/  @P2 BRA `(.L_x_21888) ;  /* 0x00000000000c2947 */ /* 0x000fec0003800000 */
[----:B------:R-:W-:Y:S05]  /*0880*/  @!P1 BRA `(.L_x_21889) ;  /* 0x0000000000149947 */ /* 0x000fea0003800000 */
[----:B-----5:R-:W-:Y:S01]  /*0890*/  FADD.FTZ R66, R74, R66 ;  /* 0x000000424a427221 */ /* 0x020fe20000010000 */
[----:B------:R-:W-:Y:S06]  /*08a0*/  BRA `(.L_x_21889) ;  /* 0x00000000000c7947 */ /* 0x000fec0003800000 */
.L_x_21888:
[----:B-----5:R-:W-:-:S05]  /*08b0*/  SHF.L.U32 R3, R77, 0x10, RZ ;  /* 0x000000104d037819 */ /* 0x020fca00000006ff */
[----:B------:R-:W-:-:S04]  /*08c0*/  FADD.FTZ R66, R66, R3 ;  /* 0x0000000342427221 */ /* 0x000fc80000010000 */
[----:B------:R-:W-:-:S07]  /*08d0*/  @P1 FADD.FTZ R66, R74, R66 ;  /* 0x000000424a421221 */ /* 0x000fce0000010000 */
.L_x_21889:
[----:B------:R-:W-:Y:S01]  /*08e0*/  SHF.L.U32 R67, R67, 0x10, RZ ;  /* 0x0000001043437819 */ /* 0x000fe200000006ff */
[----:B------:R-:W-:Y:S06]  /*08f0*/  @P2 BRA `(.L_x_21890) ;  /* 0x00000000000c2947 */ /* 0x000fec0003800000 */
[----:B------:R-:W-:Y:S05]  /*0900*/  @!P1 BRA `(.L_x_21891) ;  /* 0x0000000000189947 */ /* 0x000fea0003800000 */
[----:B-----5:R-:W-:Y:S01]  /*0910*/  FADD.FTZ R67, R75, R67 ;  /* 0x000000434b437221 */ /* 0x020fe20000010000 */
[----:B------:R-:W-:Y:S06]  /*0920*/  BRA `(.L_x_21891) ;  /* 0x0000000000107947 */ /* 0x000fec0003800000 */
.L_x_21890:
[----:B-----5:R-:W-:-:S04]  /*0930*/  PRMT R3, R77, 0x7632, R3 ;  /* 0x000076324d037816 */ /* 0x020fc80000000003 */
[----:B------:R-:W-:-:S05]  /*0940*/  SHF.L.U32 R4, R3, 0x10, RZ ;  /* 0x0000001003047819 */ /* 0x000fca00000006ff */
[----:B------:R-:W-:-:S04]  /*0950*/  FADD.FTZ R67, R67, R4 ;  /* 0x0000000443437221 */ /* 0x000fc80000010000 */
[----:B------:R-:W-:-:S07]  /*0960*/  @P1 FADD.FTZ R67, R75, R67 ;  /* 0x000000434b431221 */ /* 0x000fce0000010000 */
.L_x_21891:
[C---:B------:R-:W-:Y:S02]  /*0970*/  PRMT R61, R14.reuse, 0x7632, R61 ;  /* 0x000076320e3d7816 */ /* 0x040fe4000000003d */
[----:B------:R-:W-:Y:S01]  /*0980*/  SHF.L.U32 R60, R14, 0x10, RZ ;  /* 0x000000100e3c7819 */ /* 0x000fe200000006ff */
[----:B------:R-:W-:Y:S06]  /*0990*/  @P2 BRA `(.L_x_21892) ;  /* 0x00000000000c2947 */ /* 0x000fec0003800000 */
[----:B------:R-:W-:Y:S05]  /*09a0*/  @!P1 BRA `(.L_x_21893) ;  /* 0x0000000000149947 */ /* 0x000fea0003800000 */
[----:B-----5:R-:W-:Y:S01]  /*09b0*/  FADD.FTZ R60, R68, R60 ;  /* 0x0000003c443c7221 */ /* 0x020fe20000010000 */
[----:B------:R-:W-:Y:S06]  /*09c0*/  BRA `(.L_x_21893) ;  /* 0x00000000000c7947 */ /* 0x000fec0003800000 */
.L_x_21892:
[----:B-----5:R-:W-:-:S05]  /*09d0*/  SHF.L.U32 R3, R78, 0x10, RZ ;  /* 0x000000104e037819 */ /* 0x020fca00000006ff */
[----:B------:R-:W-:-:S04]  /*09e0*/  FADD.FTZ R60, R60, R3 ;  /* 0x000000033c3c7221 */ /* 0x000fc80000010000 */
[----:B------:R-:W-:-:S07]  /*09f0*/  @P1 FADD.FTZ R60, R68, R60 ;  /* 0x0000003c443c1221 */ /* 0x000fce0000010000 */
.L_x_21893:
[----:B------:R-:W-:Y:S01]  /*0a00*/  SHF.L.U32 R61, R61, 0x10, RZ ;  /* 0x000000103d3d7819 */ /* 0x000fe200000006ff */
[----:B------:R-:W-:Y:S06]  /*0a10*/  @P2 BRA `(.L_x_21894) ;  /* 0x00000000000c2947 */ /* 0x000fec0003800000 */
[----:B------:R-:W-:Y:S05]  /*0a20*/  @!P1 BRA `(.L_x_21895) ;  /* 0x0000000000189947 */ /* 0x000fea0003800000 */
[----:B-----5:R-:W-:Y:S01]  /*0a30*/  FADD.FTZ R61, R69, R61 ;  /* 0x0000003d453d7221 */ /* 0x020fe20000010000 */
[----:B------:R-:W-:Y:S06]  /*0a40*/  BRA `(.L_x_21895) ;  /* 0x0000000000107947 */ /* 0x000fec0003800000 */
.L_x_21894:
[----:B-----5:R-:W-:-:S04]  /*0a50*/  PRMT R3, R78, 0x7632, R3 ;  /* 0x000076324e037816 */ /* 0x020fc80000000003 */
[----:B------:R-:W-:-:S05]  /*0a60*/  SHF.L.U32 R4, R3, 0x10, RZ ;  /* 0x0000001003047819 */ /* 0x000fca00000006ff */
[----:B------:R-:W-:-:S04]  /*0a70*/  FADD.FTZ R61, R61, R4 ;  /* 0x000000043d3d7221 */ /* 0x000fc80000010000 */
[----:B------:R-:W-:-:S07]  /*0a80*/  @P1 FADD.FTZ R61, R69, R61 ;  /* 0x0000003d453d1221 */ /* 0x000fce0000010000 */
.L_x_21895:
[C---:B------:R-:W-:Y:S02]  /*0a90*/  PRMT R63, R15.reuse, 0x7632, R63 ;  /* 0x000076320f3f7816 */ /* 0x040fe4000000003f */
[----:B------:R-:W-:Y:S01]  /*0aa0*/  SHF.L.U32 R62, R15, 0x10, RZ ;  /* 0x000000100f3e7819 */ /* 0x000fe200000006ff */
[----:B------:R-:W-:Y:S06]  /*0ab0*/  @P2 BRA `(.L_x_21896) ;  /* 0x00000000000c2947 */ /* 0x000fec0003800000 */
[----:B------:R-:W-:Y:S05]  /*0ac0*/  @!P1 BRA `(.L_x_21897) ;  /* 0x0000000000149947 */ /* 0x000fea0003800000 */
[----:B-----5:R-:W-:Y:S01]  /*0ad0*/  FADD.FTZ R62, R70, R62 ;  /* 0x0000003e463e7221 */ /* 0x020fe20000010000 */
[----:B------:R-:W-:Y:S06]  /*0ae0*/  BRA `(.L_x_21897) ;  /* 0x00000000000c7947 */ /* 0x000fec0003800000 */
.L_x_21896:
[----:B-----5:R-:W-:-:S05]  /*0af0*/  SHF.L.U32 R3, R79, 0x10, RZ ;  /* 0x000000104f037819 */ /* 0x020fca00000006ff */
[----:B------:R-:W-:-:S04]  /*0b00*/  FADD.FTZ R62, R62, R3 ;  /* 0x000000033e3e7221 */ /* 0x000fc80000010000 */
[----:B------:R-:W-:-:S07]  /*0b10*/  @P1 FADD.FTZ R62, R70, R62 ;  /* 0x0000003e463e1221 */ /* 0x000fce0000010000 */
.L_x_21897:
[----:B------:R-:W-:Y:S01]  /*0b20*/  SHF.L.U32 R63, R63, 0x10, RZ ;  /* 0x000000103f3f7819 */ /* 0x000fe200000006ff */
[----:B------:R-:W-:Y:S06]  /*0b30*/  @P2 BRA `(.L_x_21898) ;  /* 0x00000000000c2947 */ /* 0x000fec0003800000 */
[----:B------:R-:W-:Y:S05]  /*0b40*/  @!P1 BRA `(.L_x_21899) ;  /* 0x0000000000189947 */ /* 0x000fea0003800000 */
[----:B-----5:R-:W-:Y:S01]  /*0b50*/  FADD.FTZ R63, R71, R63 ;  /* 0x0000003f473f7221 */ /* 0x020fe20000010000 */
[----:B------:R-:W-:Y:S06]  /*0b60*/  BRA `(.L_x_21899) ;  /* 0x0000000000107947 */ /* 0x000fec0003800000 */
.L_x_21898:
[----:B-----5:R-:W-:-:S04]  /*0b70*/  PRMT R3, R79, 0x7632, R3 ;  /* 0x000076324f037816 */ /* 0x020fc80000000003 */
[----:B------:R-:W-:-:S05]  /*0b80*/  SHF.L.U32 R4, R3, 0x10, RZ ;  /* 0x0000001003047819 */ /* 0x000fca00000006ff */
[----:B------:R-:W-:-:S04]  /*0b90*/  FADD.FTZ R63, R63, R4 ;  /* 0x000000043f3f7221 */ /* 0x000fc80000010000 */
[----:B------:R-:W-:-:S07]  /*0ba0*/  @P1 FADD.FTZ R63, R71, R63 ;  /* 0x0000003f473f1221 */ /* 0x000fce0000010000 */
.L_x_21899:
[----:B------:R-:W0:Y:S01]  /*0bb0*/  @P0 LDC.64 R12, c[0x0][0x228] ;  /* 0x00008a00ff0c0b82 */ /* 0x000e220000000a00 */
[C---:B------:R-:W-:Y:S02]  /*0bc0*/  LEA R6, P4, R5.reuse, UR10, 0x5 ;  /* 0x0000000a05067c11 */ /* 0x040fe4000f8828ff */
[C---:B------:R-:W-:Y:S02]  /*0bd0*/  IADD3 R10, R5.reuse, 0x20, RZ ;  /* 0x00000020050a7810 */ /* 0x040fe40007ffe0ff */
[----:B------:R-:W-:-:S03]  /*0be0*/  LEA.HI.X R7, R5, UR11, RZ, 0x5, P4 ;  /* 0x0000000b05077c11 */ /* 0x000fc6000a0f2cff */
[----:B------:R-:W1:Y:S01]  /*0bf0*/  @P1 LDC.64 R14, c[0x0][0x230] ;  /* 0x00008c00ff0e1b82 */ /* 0x000e620000000a00 */
[C---:B------:R-:W-:Y:S01]  /*0c00*/  IMAD.WIDE.U32 R8, R10.reuse, 0x10, R208 ;  /* 0x000000100a087825 */ /* 0x040fe200078e00d0 */
[----:B------:R2:W-:Y:S04]  /*0c10*/  STG.E.128 desc[UR4][R6.64], R64 ;  /* 0x0000004006007986 */ /* 0x0005e8000c101d04 */
[----:B------:R2:W-:Y:S04]  /*0c20*/  STG.E.128 desc[UR4][R6.64+0x10], R60 ;  /* 0x0000103c06007986 */ /* 0x0005e8000c101d04 */
[----:B------:R-:W3:Y:S01]  /*0c30*/  LDG.E.128 R16, desc[UR4][R8.64] ;  /* 0x0000000408107981 */ /* 0x000ee2000c1e1d00 */
[----:B0-----:R-:W-:-:S05]  /*0c40*/  @P0 IMAD.WIDE.U32 R12, R10, 0x10, R12 ;  /* 0x000000100a0c0825 */ /* 0x001fca00078e000c */
[----:B-----5:R2:W5:Y:S01]  /*0c50*/  @P0 LDG.E.128 R76, desc[UR4][R12.64] ;  /* 0x000000040c4c0981 */ /* 0x020562000c1e1d00 */
[----:B-1----:R-:W-:-:S05]  /*0c60*/  @P1 IMAD.WIDE.U32 R14, R10, 0x20, R14 ;  /* 0x000000200a0e1825 */ /* 0x002fca00078e000e */
[----:B------:R2:W5:Y:S04]  /*0c70*/  @P1 LDG.E.128 R72, desc[UR4][R14.64] ;  /* 0x000000040e481981 */ /* 0x000568000c1e1d00 */
[----:B------:R2:W5:Y:S01]  /*0c80*/  @P1 LDG.E.128 R68, desc[UR4][R14.64+0x10] ;  /* 0x000010040e441981 */ /* 0x000562000c1e1d00 */
[C---:B---3--:R-:W-:Y:S02]  /*0c90*/  PRMT R57, R16.reuse, 0x7632, R57 ;  /* 0x0000763210397816 */ /* 0x048fe40000000039 */
[----:B------:R-:W-:Y:S01]  /*0ca0*/  SHF.L.U32 R56, R16, 0x10, RZ ;  /* 0x0000001010387819 */ /* 0x000fe200000006ff */
[----:B--2---:R-:W-:Y:S06]  /*0cb0*/  @P2 BRA `(.L_x_21900) ;  /* 0x00000000000c2947 */ /* 0x004fec0003800000 */
[----:B------:R-:W-:Y:S05]  /*0cc0*/  @!P1 BRA `(.L_x_21901) ;  /* 0x0000000000149947 */ /* 0x000fea0003800000 */
[----:B-----5:R-:W-:Y:S01]  /*0cd0*/  FADD.FTZ R56, R72, R56 ;  /* 0x0000003848387221 */ /* 0x020fe20000010000 */
[----:B------:R-:W-:Y:S06]  /*0ce0*/  BRA `(.L_x_21901) ;  /* 0x00000000000c7947 */ /* 0x000fec0003800000 */
.L_x_21900:
[----:B-----5:R-:W-:-:S05]  /*0cf0*/  SHF.L.U32 R3, R76, 0x10, RZ ;  /* 0x000000104c037819 */ /* 0x020fca00000006ff */
[----:B------:R-:W-:-:S04]  /*0d00*/  FADD.FTZ R56, R3, R56 ;  /* 0x0000003803387221 */ /* 0x000fc80000010000 */
[----:B------:R-:W-:-:S07]  /*0d10*/  @P1 FADD.FTZ R56, R72, R56 ;  /* 0x0000003848381221 */ /* 0x000fce0000010000 */
.L_x_21901:
[----:B------:R-:W-:Y:S01]  /*0d20*/  SHF.L.U32 R57, R57, 0x10, RZ ;  /* 0x0000001039397819 */ /* 0x000fe200000006ff */
[----:B------:R-:W-:Y:S06]  /*0d30*/  @P2 BRA `(.L_x_21902) ;  /* 0x00000000000c2947 */ /* 0x000fec0003800000 */
[----:B------:R-:W-:Y:S05]  /*0d40*/  @!P1 BRA `(.L_x_21903) ;  /* 0x0000000000189947 */ /* 0x000fea0003800000 */
[----:B-----5:R-:W-:Y:S01]  /*0d50*/  FADD.FTZ R57, R73, R57 ;  /* 0x0000003949397221 */ /* 0x020fe20000010000 */
[----:B------:R-:W-:Y:S06]  /*0d60*/  BRA `(.L_x_21903) ;  /* 0x0000000000107947 */ /* 0x000fec0003800000 */
.L_x_21902:
[----:B-----5:R-:W-:-:S04]  /*0d70*/  PRMT R3, R76, 0x7632, R3 ;  /* 0x000076324c037816 */ /* 0x020fc80000000003 */
[----:B------:R-:W-:-:S05]  /*0d80*/  SHF.L.U32 R4, R3, 0x10, RZ ;  /* 0x0000001003047819 */ /* 0x000fca00000006ff */
[----:B------:R-:W-:-:S04]  /*0d90*/  FADD.FTZ R57, R57, R4 ;  /* 0x0000000439397221 */ /* 0x000fc80000010000 */
[----:B------:R-:W-:-:S07]  /*0da0*/  @P1 FADD.FTZ R57, R73, R57 ;  /* 0x0000003949391221 */ /* 0x000fce0000010000 */
.L_x_21903:
[C---:B------:R-:W-:Y:S02]  /*0db0*/  PRMT R59, R17.reuse, 0x7632, R59 ;  /* 0x00007632113b7816 */ /* 0x040fe4000000003b */
[----:B------:R-:W-:Y:S01]  /*0dc0*/  SHF.L.U32 R58, R17, 0x10, RZ ;  /* 0x00000010113a7819 */ /* 0x000fe200000006ff */
[----:B------:R-:W-:Y:S06]  /*0dd0*/  @P2 BRA `(.L_x_21904) ;  /* 0x00000000000c2947 */ /* 0x000fec0003800000 */
[----:B------:R-:W-:Y:S05]  /*0de0*/  @!P1 BRA `(.L_x_21905) ;  /* 0x0000000000149947 */ /* 0x000fea0003800000 */
[----:B-----5:R-:W-:Y:S01]  /*0df0*/  FADD.FTZ R58, R74, R58 ;  /* 0x0000003a4a3a7221 */ /* 0x020fe20000010000 */
[----:B------:R-:W-:Y:S06]  /*0e00*/  BRA `(.L_x_21905) ;  /* 0x00000000000c7947 */ /* 0x000fec0003800000 */
.L_x_21904:
[----:B-----5:R-:W-:-:S05]  /*0e10*/  SHF.L.U32 R3, R77, 0x10, RZ ;  /* 0x000000104d037819 */ /* 0x020fca00000006ff */
[----:B------:R-:W-:-:S04]  /*0e20*/  FADD.FTZ R58, R3, R58 ;  /* 0x0000003a033a7221 */ /* 0x000fc80000010000 */
[----:B------:R-:W-:-:S07]  /*0e30*/  @P1 FADD.FTZ R58, R74, R58 ;  /* 0x0000003a4a3a1221 */ /* 0x000fce0000010000 */
.L_x_21905:
[----:B------:R-:W-:Y:S01]  /*0e40*/  SHF.L.U32 R59, R59, 0x10, RZ ;  /* 0x000000103b3b7819 */ /* 0x000fe200000006ff */
[----:B------:R-:W-:Y:S06]  /*0e50*/  @P2 BRA `(.L_x_21906) ;  /* 0x00000000000c2947 */ /* 0x000fec0003800000 */
[----:B------:R-:W-:Y:S05]  /*0e60*/  @!P1 BRA `(.L_x_21907) ;  /* 0x0000000000189947 */ /* 0x000fea0003800000 */
[----:B-----5:R-:W-:Y:S01]  /*0e70*/  FADD.FTZ R59, R75, R59 ;  /* 0x0000003b4b3b7221 */ /* 0x020fe20000010000 */
[----:B------:R-:W-:Y:S06]  /*0e80*/  BRA `(.L_x_21907) ;  /* 0x0000000000107947 */ /* 0x000fec0003800000 */
.L_x_21906:
[----:B-----5:R-:W-:-:S04]  /*0e90*/  PRMT R3, R77, 0x7632, R3 ;  /* 0x000076324d037816 */ /* 0x020fc80000000003 */
[----:B------:R-:W-:-:S05]  /*0ea0*/  SHF.L.U32 R4, R3, 0x10, RZ ;  /* 0x0000001003047819 */ /* 0x000fca00000006ff */
[----:B------:R-:W-:-:S04]  /*0eb0*/  FADD.FTZ R59, R59, R4 ;  /* 0x000000043b3b7221 */ /* 0x000fc80000010000 */
[----:B------:R-:W-:-:S07]  /*0ec0*/  @P1 FADD.FTZ R59, R75, R59 ;  /* 0x0000003b4b3b1221 */ /* 0x000fce0000010000 */
.L_x_21907:
[C---:B------:R-:W-:Y:S02]  /*0ed0*/  PRMT R53, R18.reuse, 0x7632, R53 ;  /* 0x0000763212357816 */ /* 0x040fe40000000035 */
[----:B------:R-:W-:Y:S01]  /*0ee0*/  SHF.L.U32 R52, R18, 0x10, RZ ;  /* 0x0000001012347819 */ /* 0x000fe200000006ff */
[----:B------:R-:W-:Y:S06]  /*0ef0*/  @P2 BRA `(.L_x_21908) ;  /* 0x00000000000c2947 */ /* 0x000fec0003800000 */
[----:B------:R-:W-:Y:S05]  /*0f00*/  @!P1 BRA `(.L_x_21909) ;  /* 0x0000000000149947 */ /* 0x000fea0003800000 */
[----:B-----5:R-:W-:Y:S01]  /*0f10*/  FADD.FTZ R52, R68, R52 ;  /* 0x0000003444347221 */ /* 0x020fe20000010000 */
[----:B------:R-:W-:Y:S06]  /*0f20*/  BRA `(.L_x_21909) ;  /* 0x00000000000c7947 */ /* 0x000fec0003800000 */
.L_x_21908:
[----:B-----5:R-:W-:-:S05]  /*0f30*/  SHF.L.U32 R3, R78, 0x10, RZ ;  /* 0x000000104e037819 */ /* 0x020fca00000006ff */
[----:B------:R-:W-:-:S04]  /*0f40*/  FADD.FTZ R52, R3, R52 ;  /* 0x0000003403347221 */ /* 0x000fc80000010000 */
[----:B------:R-:W-:-:S07]  /*0f50*/  @P1 FADD.FTZ R52, R68, R52 ;  /* 0x0000003444341221 */ /* 0x000fce0000010000 */
.L_x_21909:
[----:B------:R-:W-:Y:S01]  /*0f60*/  SHF.L.U32 R53, R53, 0x10, RZ ;  /* 0x0000001035357819 */ /* 0x000fe200000006ff */
[----:B------:R-:W-:Y:S06]  /*0f70*/  @P2 BRA `(.L_x_21910) ;  /* 0x00000000000c2947 */ /* 0x000fec0003800000 */
[----:B------:R-:W-:Y:S05]  /*0f80*/  @!P1 BRA `(.L_x_21911) ;  /* 0x0000000000189947 */ /* 0x000fea0003800000 */
[----:B-----5:R-:W-:Y:S01]  /*0f90*/  FADD.FTZ R53, R69, R53 ;  /* 0x0000003545357221 */ /* 0x020fe20000010000 */
[----:B------:R-:W-:Y:S06]  /*0fa0*/  BRA `(.L_x_21911) ;  /* 0x0000000000107947 */ /* 0x000fec0003800000 */
.L_x_21910:
[----:B-----5:R-:W-:-:S04]  /*0fb0*/  PRMT R3, R78, 0x7632, R3 ;  /* 0x000076324e037816 */ /* 0x020fc80000000003 */
[----:B------:R-:W-:-:S05]  /*0fc0*/  SHF.L.U32 R4, R3, 0x10, RZ ;  /* 0x0000001003047819 */ /* 0x000fca00000006ff */
[----:B------:R-:W-:-:S04]  /*0fd0*/  FADD.FTZ R53, R53, R4 ;  /* 0x0000000435357221 */ /* 0x000fc80000010000 */
[----:B------:R-:W-:-:S07]  /*0fe0*/  @P1 FADD.FTZ R53, R69, R53 ;  /* 0x0000003545351221 */ /* 0x000fce0000010000 */
.L_x_21911:
[C---:B------:R-:W-:Y:S02]  /*0ff0*/  PRMT R55, R19.reuse, 0x7632, R55 ;  /* 0x0000763213377816 */ /* 0x040fe40000000037 */
[----:B------:R-:W-:Y:S01]  /*1000*/  SHF.L.U32 R54, R19, 0x10, RZ ;  /* 0x0000001013367819 */ /* 0x000fe200000006ff */
[----:B------:R-:W-:Y:S06]  /*1010*/  @P2 BRA `(.L_x_21912) ;  /* 0x00000000000c2947 */ /* 0x000fec0003800000 */
[----:B------:R-:W-:Y:S05]  /*1020*/  @!P1 BRA `(.L_x_21913) ;  /* 0x0000000000149947 */ /* 0x000fea0003800000 */
[----:B-----5:R-:W-:Y:S01]  /*1030*/  FADD.FTZ R54, R70, R54 ;  /* 0x0000003646367221 */ /* 0x020fe20000010000 */
[----:B------:R-:W-:Y:S06]  /*1040*/  BRA `(.L_x_21913) ;  /* 0x00000000000c7947 */ /* 0x000fec0003800000 */
.L_x_21912:
[----:B-----5:R-:W-:-:S05]  /*1050*/  SHF.L.U32 R3, R79, 0x10, RZ ;  /* 0x000000104f037819 */ /* 0x020fca00000006ff */
[----:B------:R-:W-:-:S04]  /*1060*/  FADD.FTZ R54, R3, R54 ;  /* 0x0000003603367221 */ /* 0x000fc80000010000 */
[----:B------:R-:W-:-:S07]  /*1070*/  @P1 FADD.FTZ R54, R70, R54 ;  /* 0x0000003646361221 */ /* 0x000fce0000010000 */
.L_x_21913:
[----:B------:R-:W-:Y:S01]  /*1080*/  SHF.L.U32 R55, R55, 0x10, RZ ;  /* 0x0000001037377819 */ /* 0x000fe200000006ff */
[----:B------:R-:W-:Y:S06]  /*1090*/  @P2 BRA `(.L_x_21914) ;  /* 0x00000000000c2947 */ /* 0x000fec0003800000 */
[----:B------:R-:W-:Y:S05]  /*10a0*/  @!P1 BRA `(.L_x_21915) ;  /* 0x0000000000189947 */ /* 0x000fea0003800000 */
[----:B-----5:R-:W-:Y:S01]  /*10b0*/  FADD.FTZ R55, R71, R55 ;  /* 0x0000003747377221 */ /* 0x020fe20000010000 */
[----:B------:R-:W-:Y:S06]  /*10c0*/  BRA `(.L_x_21915) ;  /* 0x0000000000107947 */ /* 0x000fec0003800000 */
.L_x_21914:
[----:B-----5:R-:W-:-:S04]  /*10d0*/  PRMT R3, R79, 0x7632, R3 ;  /* 0x000076324f037816 */ /* 0x020fc80000000003 */
[----:B------:R-:W-:-:S05]  /*10e0*/  SHF.L.U32 R4, R3, 0x10, RZ ;  /* 0x0000001003047819 */ /* 0x000fca00000006ff */
[----:B------:R-:W-:-:S04]  /*10f0*/  FADD.FTZ R55, R55, R4 ;  /* 0x0000000437377221 */ /* 0x000fc80000010000 */
[----:B------:R-:W-:-:S07]  /*1100*/  @P1 FADD.FTZ R55, R71, R55 ;  /* 0x0000003747371221 */ /* 0x000fce0000010000 */
.L_x_21915:
[----:B------:R-:W0:Y:S01]  /*1110*/  LDC.64 R218, c[0x0][0x238] ;  /* 0x00008e00ffda7b82 */ /* 0x000e220000000a00 */
[----:B------:R-:W-:-:S05]  /*1120*/  IADD3 R4, R5, 0x40, RZ ;  /* 0x0000004005047810 */ /* 0x000fca0007ffe0ff */
[----:B------:R-:W-:Y:S02]  /*1130*/  IMAD.WIDE.U32 R12, R4, 0x10, R208 ;  /* 0x00000010040c7825 */ /* 0x000fe400078e00d0 */
[----:B------:R-:W1:Y:S08]  /*1140*/  @P0 LDC.64 R8, c[0x0][0x228] ;  /* 0x00008a00ff080b82 */ /* 0x000e700000000a00 */
[----:B------:R-:W2:Y:S01]  /*1150*/  @P1 LDC.64 R16, c[0x0][0x230] ;  /* 0x00008c00ff101b82 */ /* 0x000ea20000000a00 */
[----:B0-----:R-:W-:-:S05]  /*1160*/  IMAD.WIDE.U32 R6, R10, 0x20, R218 ;  /* 0x000000200a067825 */ /* 0x001fca00078e00da */
[----:B------:R0:W-:Y:S01]  /*1170*/  STG.E.128 desc[UR4][R6.64], R56 ;  /* 0x0000003806007986 */ /* 0x0001e2000c101d04 */
[----:B-1----:R-:W-:-:S03]  /*1180*/  @P0 IMAD.WIDE.U32 R8, R4, 0x10, R8 ;  /* 0x0000001004080825 */ /* 0x002fc600078e0008 */
[----:B------:R0:W-:Y:S04]  /*1190*/  STG.E.128 desc[UR4][R6.64+0x10], R52 ;  /* 0x0000103406007986 */ /* 0x0001e8000c101d04 */
[----:B------:R-:W3:Y:S01]  /*11a0*/  LDG.E.128 R12, desc[UR4][R12.64] ;  /* 0x000000040c0c7981 */ /* 0x000ee2000c1e1d00 */
[----:B--2---:R-:W-:-:S03]  /*11b0*/  @P1 IMAD.WIDE.U32 R16, R4, 0x20, R16 ;  /* 0x0000002004101825 */ /* 0x004fc600078e0010 */
[----:B-----5:R0:W5:Y:S04]  /*11c0*/  @P0 LDG.E.128 R76, desc[UR4][R8.64] ;  /* 0x00000004084c0981 */ /* 0x020168000c1e1d00 */
[----:B------:R0:W5:Y:S04]  /*11d0*/  @P1 LDG.E.128 R72, desc[UR4][R16.64] ;  /* 0x0000000410481981 */ /* 0x000168000c1e1d00 */
[----:B------:R0:W5:Y:S01]  /*11e0*/  @P1 LDG.E.128 R68, desc[UR4][R16.64+0x10] ;  /* 0x0000100410441981 */ /* 0x000162000c1e1d00 */
[C---:B---3--:R-:W-:Y:S02]  /*11f0*/  PRMT R49, R12.reuse, 0x7632, R49 ;  /* 0x000076320c317816 */ /* 0x048fe40000000031 */
[----:B------:R-:W-:Y:S01]  /*1200*/  SHF.L.U32 R48, R12, 0x10, RZ ;  /* 0x000000100c307819 */ /* 0x000fe200000006ff */
[----:B0-----:R-:W-:Y:S06]  /*1210*/  @P2 BRA `(.L_x_21916) ;  /* 0x00000000000c2947 */ /* 0x001fec0003800000 */
[----:B------:R-:W-:Y:S05]  /*1220*/  @!P1 BRA `(.L_x_21917) ;  /* 0x0000000000149947 */ /* 0x000fea0003800000 */
[----:B-----5:R-:W-:Y:S01]  /*1230*/  FADD.FTZ R48, R72, R48 ;  /* 0x0000003048307221 */ /* 0x020fe20000010000 */
[----:B------:R-:W-:Y:S06]  /*1240*/  BRA `(.L_x_21917) ;  /* 0x00000000000c7947 */ /* 0x000fec0003800000 */
.L_x_21916:
[----:B-----5:R-:W-:-:S05]  /*1250*/  SHF.L.U32 R3, R76, 0x10, RZ ;  /* 0x000000104c037819 */ /* 0x020fca00000006ff */
[----:B------:R-:W-:-:S04]  /*1260*/  FADD.FTZ R48, R3, R48 ;  /* 0x0000003003307221 */ /* 0x000fc80000010000 */
[----:B------:R-:W-:-:S07]  /*1270*/  @P1 FADD.FTZ R48, R72, R48 ;  /* 0x0000003048301221 */ /* 0x000fce0000010000 */
.L_x_21917:
[----:B------:R-:W-:Y:S01]  /*1280*/  SHF.L.U32 R49, R49, 0x10, RZ ;  /* 0x0000001031317819 */ /* 0x000fe200000006ff */
[----:B------:R-:W-:Y:S06]  /*1290*/  @P2 BRA `(.L_x_21918) ;  /* 0x00000000000c2947 */ /* 0x000fec0003800000 */
[----:B------:R-:W-:Y:S05]  /*12a0*/  @!P1 BRA `(.L_x_21919) ;  /* 0x0000000000189947 */ /* 0x000fea0003800000 */
[----:B-----5:R-:W-:Y:S01]  /*12b0*/  FADD.FTZ R49, R73, R49 ;  /* 0x0000003149317221 */ /* 0x020fe20000010000 */
[----:B------:R-:W-:Y:S06]  /*12c0*/  BRA `(.L_x_21919) ;  /* 0x0000000000107947 */ /* 0x000fec0003800000 */
.L_x_21918:
[----:B-----5:R-:W-:-:S04]  /*12d0*/  PRMT R3, R76, 0x7632, R3 ;  /* 0x000076324c037816 */ /* 0x020fc80000000003 */
[----:B------:R-:W-:-:S05]  /*12e0*/  SHF.L.U32 R6, R3, 0x10, RZ ;  /* 0x0000001003067819 */ /* 0x000fca00000006ff */
[----:B------:R-:W-:-:S04]  /*12f0*/  FADD.FTZ R49, R49, R6 ;  /* 0x0000000631317221 */ /* 0x000fc80000010000 */
[----:B------:R-:W-:-:S07]  /*1300*/  @P1 FADD.FTZ R49, R73, R49 ;  /* 0x0000003149311221 */ /* 0x000fce0000010000 */
.L_x_21919:
[C---:B------:R-:W-:Y:S02]  /*1310*/  PRMT R51, R13.reuse, 0x7632, R51 ;  /* 0x000076320d337816 */ /* 0x040fe40000000033 */
[----:B------:R-:W-:Y:S01]  /*1320*/  SHF.L.U32 R50, R13, 0x10, RZ ;  /* 0x000000100d327819 */ /* 0x000fe200000006ff */
[----:B------:R-:W-:Y:S06]  /*1330*/  @P2 BRA `(.L_x_21920) ;  /* 0x00000000000c2947 */ /* 0x000fec0003800000 */
[----:B------:R-:W-:Y:S05]  /*1340*/  @!P1 BRA `(.L_x_21921) ;  /* 0x0000000000149947 */ /* 0x000fea0003800000 */
[----:B-----5:R-:W-:Y:S01]  /*1350*/  FADD.FTZ R50, R74, R50 ;  /* 0x000000324a327221 */ /* 0x020fe20000010000 */
[----:B------:R-:W-:Y:S06]  /*1360*/  BRA `(.L_x_21921) ;  /* 0x00000000000c7947 */ /* 0x000fec0003800000 */
.L_x_21920:
[----:B-----5:R-:W-:-:S05]  /*1370*/  SHF.L.U32 R3, R77, 0x10, RZ ;  /* 0x000000104d037819 */ /* 0x020fca00000006ff */
[----:B------:R-:W-:-:S04]  /*1380*/  FADD.FTZ R50, R3, R50 ;  /* 0x0000003203327221 */ /* 0x000fc80000010000 */
[----:B------:R-:W-:-:S07]  /*1390*/  @P1 FADD.FTZ R50, R74, R50 ;  /* 0x000000324a321221 */ /* 0x000fce0000010000 */
.L_x_21921:
[----:B------:R-:W-:Y:S01]  /*13a0*/  SHF.L.U32 R51, R51, 0x10, RZ ;  /* 0x0000001033337819 */ /* 0x000fe200000006ff */
[----:B------:R-:W-:Y:S06]  /*13b0*/  @P2 BRA `(.L_x_21922) ;  /* 0x00000000000c2947 */ /* 0x000fec0003800000 */
[----:B------:R-:W-:Y:S05]  /*13c0*/  @!P1 BRA `(.L_x_21923) ;  /* 0x0000000000189947 */ /* 0x000fea0003800000 */
[----:B-----5:R-:W-:Y:S01]  /*13d0*/  FADD.FTZ R51, R75, R51 ;  /* 0x000000334b337221 */ /* 0x020fe20000010000 */
[----:B------:R-:W-:Y:S06]  /*13e0*/  BRA `(.L_x_21923) ;  /* 0x0000000000107947 */ /* 0x000fec0003800000 */
.L_x_21922:
[----:B-----5:R-:W-:-:S04]  /*13f0*/  PRMT R3, R77, 0x7632, R3 ;  /* 0x000076324d037816 */ /* 0x020fc80000000003 */
[----:B------:R-:W-:-:S05]  /*1400*/  SHF.L.U32 R6, R3, 0x10, RZ ;  /* 0x0000001003067819 */ /* 0x000fca00000006ff */
[----:B------:R-:W-:-:S04]  /*1410*/  FADD.FTZ R51, R51, R6 ;  /* 0x0000000633337221 */ /* 0x000fc80000010000 */
[----:B------:R-:W-:-:S07]  /*1420*/  @P1 FADD.FTZ R51, R75, R51 ;  /* 0x000000334b331221 */ /* 0x000fce0000010000 */
.L_x_21923:
[C---:B------:R-:W-:Y:S02]  /*1430*/  PRMT R45, R14.reuse, 0x7632, R45 ;  /* 0x000076320e2d7816 */ /* 0x040fe4000000002d */
[----:B------:R-:W-:Y:S01]  /*1440*/  SHF.L.U32 R44, R14, 0x10, RZ ;  /* 0x000000100e2c7819 */ /* 0x000fe200000006ff */
[----:B------:R-:W-:Y:S06]  /*1450*/  @P2 BRA `(.L_x_21924) ;  /* 0x00000000000c2947 */ /* 0x000fec0003800000 */
[----:B------:R-:W-:Y:S05]  /*1460*/  @!P1 BRA `(.L_x_21925) ;  /* 0x0000000000149947 */ /* 0x000fea0003800000 */
[----:B-----5:R-:W-:Y:S01]  /*1470*/  FADD.FTZ R44, R68, R44 ;  /* 0x0000002c442c7221 */ /* 0x020fe20000010000 */
[----:B------:R-:W-:Y:S06]  /*1480*/  BRA `(.L_x_21925) ;  /* 0x00000000000c7947 */ /* 0x000fec0003800000 */
.L_x_21924:
[----:B-----5:R-:W-:-:S05]  /*1490*/  SHF.L.U32 R3, R78, 0x10, RZ ;  /* 0x000000104e037819 */ /* 0x020fca00000006ff */
[----:B------:R-:W-:-:S04]  /*14a0*/  FADD.FTZ R44, R3, R44 ;  /* 0x0000002c032c7221 */ /* 0x000fc80000010000 */
[----:B------:R-:W-:-:S07]  /*14b0*/  @P1 FADD.FTZ R44, R68, R44 ;  /* 0x0000002c442c1221 */ /* 0x000fce0000010000 */
.L_x_21925:
[----:B------:R-:W-:Y:S01]  /*14c0*/  SHF.L.U32 R45, R45, 0x10, RZ ;  /* 0x000000102d2d7819 */ /* 0x000fe200000006ff */
[----:B------:R-:W-:Y:S06]  /*14d0*/  @P2 BRA `(.L_x_21926) ;  /* 0x00000000000c2947 */ /* 0x000fec0003800000 */
[----:B------:R-:W-:Y:S05]  /*14e0*/  @!P1 BRA `(.L_x_21927) ;  /* 0x0000000000189947 */ /* 0x000fea0003800000 */
[----:B-----5:R-:W-:Y:S01]  /*14f0*/  FADD.FTZ R45, R69, R45 ;  /* 0x0000002d452d7221 */ /* 0x020fe20000010000 */
[----:B------:R-:W-:Y:S06]  /*1500*/  BRA `(.L_x_21927) ;  /* 0x0000000000107947 */ /* 0x000fec0003800000 */
.L_x_21926:
[----:B-----5:R-:W-:-:S04]  /*1510*/  PRMT R3, R78, 0x7632, R3 ;  /* 0x000076324e037816 */ /* 0x020fc80000000003 */
[----:B------:R-:W-:-:S05]  /*1520*/  SHF.L.U32 R6, R3, 0x10, RZ ;  /* 0x0000001003067819 */ /* 0x000fca00000006ff */
[----:B------:R-:W-:-:S04]  /*1530*/  FADD.FTZ R45, R45, R6 ;  /* 0x000000062d2d7221 */ /* 0x000fc80000010000 */
[----:B------:R-:W-:-:S07]  /*1540*/  @P1 FADD.FTZ R45, R69, R45 ;  /* 0x0000002d452d1221 */ /* 0x000fce0000010000 */
.L_x_21927:
[C---:B------:R-:W-:Y:S02]  /*1550*/  PRMT R47, R15.reuse, 0x7632, R47 ;  /* 0x000076320f2f7816 */ /* 0x040fe4000000002f */
[----:B------:R-:W-:Y:S01]  /*1560*/  SHF.L.U32 R46, R15, 0x10, RZ ;  /* 0x000000100f2e7819 */ /* 0x000fe200000006ff */
[----:B------:R-:W-:Y:S06]  /*1570*/  @P2 BRA `(.L_x_21928) ;  /* 0x00000000000c2947 */ /* 0x000fec0003800000 */
[----:B------:R-:W-:Y:S05]  /*1580*/  @!P1 BRA `(.L_x_21929) ;  /* 0x0000000000149947 */ /* 0x000fea0003800000 */
[----:B-----5:R-:W-:Y:S01]  /*1590*/  FADD.FTZ R46, R70, R46 ;  /* 0x0000002e462e7221 */ /* 0x020fe20000010000 */
[----:B------:R-:W-:Y:S06]  /*15a0*/  BRA `(.L_x_21929) ;  /* 0x00000000000c7947 */ /* 0x000fec0003800000 */
.L_x_21928:
[----:B-----5:R-:W-:-:S05]  /*15b0*/  SHF.L.U32 R3, R79, 0x10, RZ ;  /* 0x000000104f037819 */ /* 0x020fca00000006ff */
[----:B------:R-:W-:-:S04]  /*15c0*/  FADD.FTZ R46, R3, R46 ;  /* 0x0000002e032e7221 */ /* 0x000fc80000010000 */
[----:B------:R-:W-:-:S07]  /*15d0*/  @P1 FADD.FTZ R46, R70, R46 ;  /* 0x0000002e462e1221 */ /* 0x000fce0000010000 */
.L_x_21929:
[----:B------:R-:W-:Y:S01]  /*15e0*/  SHF.L.U32 R47, R47, 0x10, RZ ;  /* 0x000000102f2f7819 */ /* 0x000fe200000006ff */
[----:B------:R-:W-:Y:S06]  /*15f0*/  @P2 BRA `(.L_x_21930) ;  /* 0x00000000000c2947 */ /* 0x000fec0003800000 */
[----:B------:R-:W-:Y:S05]  /*1600*/  @!P1 BRA `(.L_x_21931) ;  /* 0x0000000000189947 */ /* 0x000fea0003800000 */
[----:B-----5:R-:W-:Y:S01]  /*1610*/  FADD.FTZ R47, R71, R47 ;  /* 0x0000002f472f7221 */ /* 0x020fe20000010000 */
[----:B------:R-:W-:Y:S06]  /*1620*/  BRA `(.L_x_21931) ;  /* 0x0000000000107947 */ /* 0x000fec0003800000 */
.L_x_21930:
[----:B-----5:R-:W-:-:S04]  /*1630*/  PRMT R3, R79, 0x7632, R3 ;  /* 0x000076324f037816 */ /* 0x020fc80000000003 */
[----:B------:R-:W-:-:S05]  /*1640*/  SHF.L.U32 R6, R3, 0x10, RZ ;  /* 0x0000001003067819 */ /* 0x000fca00000006ff */
[----:B------:R-:W-:-:S04]  /*1650*/  FADD.FTZ R47, R47, R6 ;  /* 0x000000062f2f7221 */ /* 0x000fc80000010000 */
[----:B------:R-:W-:-:S07]  /*1660*/  @P1 FADD.FTZ R47, R71, R47 ;  /* 0x0000002f472f1221 */ /* 0x000fce0000010000 */
.L_x_21931:
[----:B------:R-:W0:Y:S01]  /*1670*/  @P0 LDC.64 R8, c[0x0][0x228] ;  /* 0x00008a00ff080b82 */ /* 0x000e220000000a00 */
[----:B------:R-:W-:Y:S01]  /*1680*/  IADD3 R11, R5, 0x60, RZ ;  /* 0x00000060050b7810 */ /* 0x000fe20007ffe0ff */
[----:B------:R-:W-:-:S04]  /*1690*/  IMAD.WIDE.U32 R6, R4, 0x20, R218 ;  /* 0x0000002004067825 */ /* 0x000fc800078e00da */
[C---:B------:R-:W-:Y:S01]  /*16a0*/  IMAD.WIDE.U32 R12, R11.reuse, 0x10, R208 ;  /* 0x000000100b0c7825 */ /* 0x040fe200078e00d0 */
[----:B------:R1:W-:Y:S01]  /*16b0*/  STG.E.128 desc[UR4][R6.64], R48 ;  /* 0x0000003006007986 */ /* 0x0003e2000c101d04 */
[----:B------:R-:W2:Y:S03]  /*16c0*/  @P1 LDC.64 R16, c[0x0][0x230] ;  /* 0x00008c00ff101b82 */ /* 0x000ea60000000a00 */
[----:B------:R1:W-:Y:S04]  /*16d0*/  STG.E.128 desc[UR4][R6.64+0x10], R44 ;  /* 0x0000102c06007986 */ /* 0x0003e8000c101d04 */
[----:B------:R-:W3:Y:S01]  /*16e0*/  LDG.E.128 R12, desc[UR4][R12.64] ;  /* 0x000000040c0c7981 */ /* 0x000ee2000c1e1d00 */
[----:B0-----:R-:W-:-:S05]  /*16f0*/  @P0 IMAD.WIDE.U32 R8, R11, 0x10, R8 ;  /* 0x000000100b080825 */ /* 0x001fca00078e0008 */
[----:B-----5:R1:W5:Y:S01]  /*1700*/  @P0 LDG.E.128 R76, desc[UR4][R8.64] ;  /* 0x00000004084c0981 */ /* 0x020362000c1e1d00 */
[----:B--2---:R-:W-:-:S05]  /*1710*/  @P1 IMAD.WIDE.U32 R16, R11, 0x20, R16 ;  /* 0x000000200b101825 */ /* 0x004fca00078e0010 */
[----:B------:R1:W5:Y:S04]  /*1720*/  @P1 LDG.E.128 R72, desc[UR4][R16.64] ;  /* 0x0000000410481981 */ /* 0x000368000c1e1d00 */
[----:B------:R1:W5:Y:S01]  /*1730*/  @P1 LDG.E.128 R68, desc[UR4][R16.64+0x10] ;  /* 0x0000100410441981 */ /* 0x000362000c1e1d00 */
[C---:B---3--:R-:W-:Y:S02]  /*1740*/  PRMT R41, R12.reuse, 0x7632, R41 ;  /* 0x000076320c297816 */ /* 0x048fe40000000029 */
[----:B------:R-:W-:Y:S01]  /*1750*/  SHF.L.U32 R40, R12, 0x10, RZ ;  /* 0x000000100c287819 */ /* 0x000fe200000006ff */
[----:B-1----:R-:W-:Y:S06]  /*1760*/  @P2 BRA `(.L_x_21932) ;  /* 0x00000000000c2947 */ /* 0x002fec0003800000 */
[----:B------:R-:W-:Y:S05]  /*1770*/  @!P1 BRA `(.L_x_21933) ;  /* 0x0000000000149947 */ /* 0x000fea0003800000 */
[----:B-----5:R-:W-:Y:S01]  /*1780*/  FADD.FTZ R40, R72, R40 ;  /* 0x0000002848287221 */ /* 0x020fe20000010000 */
[----:B------:R-:W-:Y:S06]  /*1790*/  BRA `(.L_x_21933) ;  /* 0x00000000000c7947 */ /* 0x000fec0003800000 */
.L_x_21932:
[----:B-----5:R-:W-:-:S05]  /*17a0*/  SHF.L.U32 R3, R76, 0x10, RZ ;  /* 0x000000104c037819 */ /* 0x020fca00000006ff */
[----:B------:R-:W-:-:S04]  /*17b0*/  FADD.FTZ R40, R3, R40 ;  /* 0x0000002803287221 */ /* 0x000fc80000010000 */
[----:B------:R-:W-:-:S07]  /*17c0*/  @P1 FADD.FTZ R40, R72, R40 ;  /* 0x0000002848281221 */ /* 0x000fce0000010000 */
.L_x_21933:
[----:B------:R-:W-:Y:S01]  /*17d0*/  SHF.L.U32 R41, R41, 0x10, RZ ;  /* 0x0000001029297819 */ /* 0x000fe200000006ff */
[----:B------:R-:W-:Y:S06]  /*17e0*/  @P2 BRA `(.L_x_21934) ;  /* 0x00000000000c2947 */ /* 0x000fec0003800000 */
[----:B------:R-:W-:Y:S05]  /*17f0*/  @!P1 BRA `(.L_x_21935) ;  /* 0x0000000000189947 */ /* 0x000fea0003800000 */
[----:B-----5:R-:W-:Y:S01]  /*1800*/  FADD.FTZ R41, R73, R41 ;  /* 0x0000002949297221 */ /* 0x020fe20000010000 */
[----:B------:R-:W-:Y:S06]  /*1810*/  BRA `(.L_x_21935) ;  /* 0x0000000000107947 */ /* 0x000fec0003800000 */
.L_x_21934:
[----:B-----5:R-:W-:-:S04]  /*1820*/  PRMT R3, R76, 0x7632, R3 ;  /* 0x000076324c037816 */ /* 0x020fc80000000003 */
[----:B------:R-:W-:-:S05]  /*1830*/  SHF.L.U32 R6, R3, 0x10, RZ ;  /* 0x0000001003067819 */ /* 0x000fca00000006ff */
[----:B------:R-:W-:-:S04]  /*1840*/  FADD.FTZ R41, R41, R6 ;  /* 0x0000000629297221 */ /* 0x000fc80000010000 */
[----:B------:R-:W-:-:S07]  /*1850*/  @P1 FADD.FTZ R41, R73, R41 ;  /* 0x0000002949291221 */ /* 0x000fce0000010000 */
.L_x_21935:
[C---:B------:R-:W-:Y:S02]  /*1860*/  PRMT R43, R13.reuse, 0x7632, R43 ;  /* 0x000076320d2b7816 */ /* 0x040fe4000000002b */
[----:B------:R-:W-:Y:S01]  /*1870*/  SHF.L.U32 R42, R13, 0x10, RZ ;  /* 0x000000100d2a7819 */ /* 0x000fe200000006ff */
[----:B------:R-:W-:Y:S06]  /*1880*/  @P2 BRA `(.L_x_21936) ;  /* 0x00000000000c2947 */ /* 0x000fec0003800000 */
[----:B------:R-:W-:Y:S05]  /*1890*/  @!P1 BRA `(.L_x_21937) ;  /* 0x0000000000149947 */ /* 0x000fea0003800000 */
[----:B-----5:R-:W-:Y:S01]  /*18a0*/  FADD.FTZ R42, R74, R42 ;  /* 0x0000002a4a2a7221 */ /* 0x020fe20000010000 */
[----:B------:R-:W-:Y:S06]  /*18b0*/  BRA `(.L_x_21937) ;  /* 0x00000000000c7947 */ /* 0x000fec0003800000 */
.L_x_21936:
[----:B-----5:R-:W-:-:S05]  /*18c0*/  SHF.L.U32 R3, R77, 0x10, RZ ;  /* 0x000000104d037819 */ /* 0x020fca00000006ff */
[----:B------:R-:W-:-:S04]  /*18d0*/  FADD.FTZ R42, R3, R42 ;  /* 0x0000002a032a7221 */ /* 0x000fc80000010000 */
[----:B------:R-:W-:-:S07]  /*18e0*/  @P1 FADD.FTZ R42, R74, R42 ;  /* 0x0000002a4a2a1221 */ /* 0x000fce0000010000 */
.L_x_21937:
[----:B------:R-:W-:Y:S01]  /*18f0*/  SHF.L.U32 R43, R43, 0x10, RZ ;  /* 0x000000102b2b7819 */ /* 0x000fe200000006ff */
[----:B------:R-:W-:Y:S06]  /*1900*/  @P2 BRA `(.L_x_21938) ;  /* 0x00000000000c2947 */ /* 0x000fec0003800000 */
[----:B------:R-:W-:Y:S05]  /*1910*/  @!P1 BRA `(.L_x_21939) ;  /* 0x0000000000189947 */ /* 0x000fea0003800000 */
[----:B-----5:R-:W-:Y:S01]  /*1920*/  FADD.FTZ R43, R75, R43 ;  /* 0x0000002b4b2b7221 */ /* 0x020fe20000010000 */
[----:B------:R-:W-:Y:S06]  /*1930*/  BRA `(.L_x_21939) ;  /* 0x0000000000107947 */ /* 0x000fec0003800000 */
.L_x_21938:
[----:B-----5:R-:W-:-:S04]  /*1940*/  PRMT R3, R77, 0x7632, R3 ;  /* 0x000076324d037816 */ /* 0x020fc80000000003 */
[----:B------:R-:W-:-:S05]  /*1950*/  SHF.L.U32 R6, R3, 0x10, RZ ;  /* 0x0000001003067819 */ /* 0x000fca00000006ff */
[----:B------:R-:W-:-:S04]  /*1960*/  FADD.FTZ R43, R43, R6 ;  /* 0x000000062b2b7221 */ /* 0x000fc80000010000 */
[----:B------:R-:W-:-:S07]  /*1970*/  @P1 FADD.FTZ R43, R75, R43 ;  /* 0x0000002b4b2b1221 */ /* 0x000fce0000010000 */
.L_x_21939:
[C---:B------:R-:W-:Y:S02]  /*1980*/  PRMT R37, R14.reuse, 0x7632, R37 ;  /* 0x000076320e257816 */ /* 0x040fe40000000025 */
[----:B------:R-:W-:Y:S01]  /*1990*/  SHF.L.U32 R36, R14, 0x10, RZ ;  /* 0x000000100e247819 */ /* 0x000fe200000006ff */
[----:B------:R-:W-:Y:S06]  /*19a0*/  @P2 BRA `(.L_x_21940) ;  /* 0x00000000000c2947 */ /* 0x000fec0003800000 */
[----:B------:R-:W-:Y:S05]  /*19b0*/  @!P1 BRA `(.L_x_21941) ;  /* 0x0000000000149947 */ /* 0x000fea0003800000 */
[----:B-----5:R-:W-:Y:S01]  /*19c0*/  FADD.FTZ R36, R68, R36 ;  /* 0x0000002444247221 */ /* 0x020fe20000010000 */
[----:B------:R-:W-:Y:S06]  /*19d0*/  BRA `(.L_x_21941) ;  /* 0x00000000000c7947 */ /* 0x000fec0003800000 */
.L_x_21940:
[----:B-----5:R-:W-:-:S05]  /*19e0*/  SHF.L.U32 R3, R78, 0x10, RZ ;  /* 0x000000104e037819 */ /* 0x020fca00000006ff */
[----:B------:R-:W-:-:S04]  /*19f0*/  FADD.FTZ R36, R3, R36 ;  /* 0x0000002403247221 */ /* 0x000fc80000010000 */
[----:B------:R-:W-:-:S07]  /*1a00*/  @P1 FADD.FTZ R36, R68, R36 ;  /* 0x0000002444241221 */ /* 0x000fce0000010000 */
.L_x_21941:
[----:B------:R-:W-:Y:S01]  /*1a10*/  SHF.L.U32 R37, R37, 0x10, RZ ;  /* 0x0000001025257819 */ /* 0x000fe200000006ff */
[----:B------:R-:W-:Y:S06]  /*1a20*/  @P2 BRA `(.L_x_21942) ;  /* 0x00000000000c2947 */ /* 0x000fec0003800000 */
[----:B------:R-:W-:Y:S05]  /*1a30*/  @!P1 BRA `(.L_x_21943) ;  /* 0x0000000000189947 */ /* 0x000fea0003800000 */
[----:B-----5:R-:W-:Y:S01]  /*1a40*/  FADD.FTZ R37, R69, R37 ;  /* 0x0000002545257221 */ /* 0x020fe20000010000 */
[----:B------:R-:W-:Y:S06]  /*1a50*/  BRA `(.L_x_21943) ;  /* 0x0000000000107947 */ /* 0x000fec0003800000 */
.L_x_21942:
[----:B-----5:R-:W-:-:S04]  /*1a60*/  PRMT R3, R78, 0x7632, R3 ;  /* 0x000076324e037816 */ /* 0x020fc80000000003 */
[----:B------:R-:W-:-:S05]  /*1a70*/  SHF.L.U32 R6, R3, 0x10, RZ ;  /* 0x0000001003067819 */ /* 0x000fca00000006ff */
[----:B------:R-:W-:-:S04]  /*1a80*/  FADD.FTZ R37, R37, R6 ;  /* 0x0000000625257221 */ /* 0x000fc80000010000 */
[----:B------:R-:W-:-:S07]  /*1a90*/  @P1 FADD.FTZ R37, R69, R37 ;  /* 0x0000002545251221 */ /* 0x000fce0000010000 */
.L_x_21943:
[C---:B------:R-:W-:Y:S02]  /*1aa0*/  PRMT R39, R15.reuse, 0x7632, R39 ;  /* 0x000076320f277816 */ /* 0x040fe40000000027 */
[----:B------:R-:W-:Y:S01]  /*1ab0*/  SHF.L.U32 R38, R15, 0x10, RZ ;  /* 0x000000100f267819 */ /* 0x000fe200000006ff */
[----:B------:R-:W-:Y:S06]  /*1ac0*/  @P2 BRA `(.L_x_21944) ;  /* 0x00000000000c2947 */ /* 0x000fec0003800000 */
[----:B------:R-:W-:Y:S05]  /*1ad0*/  @!P1 BRA `(.L_x_21945) ;  /* 0x0000000000149947 */ /* 0x000fea0003800000 */
[----:B-----5:R-:W-:Y:S01]  /*1ae0*/  FADD.FTZ R38, R70, R38 ;  /* 0x0000002646267221 */ /* 0x020fe20000010000 */
[----:B------:R-:W-:Y:S06]  /*1af0*/  BRA `(.L_x_21945) ;  /* 0x00000000000c7947 */ /* 0x000fec0003800000 */
.L_x_21944:
[----:B-----5:R-:W-:-:S05]  /*1b00*/  SHF.L.U32 R3, R79, 0x10, RZ ;  /* 0x000000104f037819 */ /* 0x020fca00000006ff */
[----:B------:R-:W-:-:S04]  /*1b10*/  FADD.FTZ R38, R3, R38 ;  /* 0x0000002603267221 */ /* 0x000fc80000010000 */
[----:B------:R-:W-:-:S07]  /*1b20*/  @P1 FADD.FTZ R38, R70, R38 ;  /* 0x0000002646261221 */ /* 0x000fce0000010000 */
.L_x_21945:
[----:B------:R-:W-:Y:S01]  /*1b30*/  SHF.L.U32 R39, R39, 0x10, RZ ;  /* 0x0000001027277819 */ /* 0x000fe200000006ff */
[----:B------:R-:W-:Y:S06]  /*1b40*/  @P2 BRA `(.L_x_21946) ;  /* 0x00000000000c2947 */ /* 0x000fec0003800000 */
[----:B------:R-:W-:Y:S05]  /*1b50*/  @!P1 BRA `(.L_x_21947) ;  /* 0x0000000000189947 */ /* 0x000fea0003800000 */
[----:B-----5:R-:W-:Y:S01]  /*1b60*/  FADD.FTZ R39, R71, R39 ;  /* 0x0000002747277221 */ /* 0x020fe20000010000 */
[----:B------:R-:W-:Y:S06]  /*1b70*/  BRA `(.L_x_21947) ;  /* 0x0000000000107947 */ /* 0x000fec0003800000 */
.L_x_21946:
[----:B-----5:R-:W-:-:S04]  /*1b80*/  PRMT R3, R79, 0x7632, R3 ;  /* 0x000076324f037816 */ /* 0x020fc80000000003 */
[----:B------:R-:W-:-:S05]  /*1b90*/  SHF.L.U32 R6, R3, 0x10, RZ ;  /* 0x0000001003067819 */ /* 0x000fca00000006ff */
[----:B------:R-:W-:-:S04]  /*1ba0*/  FADD.FTZ R39, R39, R6 ;  /* 0x0000000627277221 */ /* 0x000fc80000010000 */
[----:B------:R-:W-:-:S07]  /*1bb0*/  @P1 FADD.FTZ R39, R71, R39 ;  /* 0x0000002747271221 */ /* 0x000fce0000010000 */
.L_x_21947:
        /* <DEDUP_REMOVED lines=19> */
.L_x_21948:
[----:B-----5:R-:W-:-:S05]  /*1cf0*/  SHF.L.U32 R7, R76, 0x10, RZ ;  /* 0x000000104c077819 */ /* 0x020fca00000006ff */
[----:B------:R-:W-:-:S04]  /*1d00*/  FADD.FTZ R32, R7, R32 ;  /* 0x0000002007207221 */ /* 0x000fc80000010000 */
[----:B------:R-:W-:-:S07]  /*1d10*/  @P1 FADD.FTZ R32, R72, R32 ;  /* 0x0000002048201221 */ /* 0x000fce0000010000 */
.L_x_21949:
[----:B------:R-:W-:Y:S01]  /*1d20*/  SHF.L.U32 R33, R33, 0x10, RZ ;  /* 0x0000001021217819 */ /* 0x000fe200000006ff */
[----:B------:R-:W-:Y:S06]  /*1d30*/  @P2 BRA `(.L_x_21950) ;  /* 0x00000000000c2947 */ /* 0x000fec0003800000 */
[----:B------:R-:W-:Y:S05]  /*1d40*/  @!P1 BRA `(.L_x_21951) ;  /* 0x0000000000189947 */ /* 0x000fea0003800000 */
[----:B-----5:R-:W-:Y:S01]  /*1d50*/  FADD.FTZ R33, R73, R33 ;  /* 0x0000002149217221 */ /* 0x020fe20000010000 */
[----:B------:R-:W-:Y:S06]  /*1d60*/  BRA `(.L_x_21951) ;  /* 0x0000000000107947 */ /* 0x000fec0003800000 */
.L_x_21950:
[----:B-----5:R-:W-:-:S04]  /*1d70*/  PRMT R6, R76, 0x7632, R6 ;  /* 0x000076324c067816 */ /* 0x020fc80000000006 */
[----:B------:R-:W-:-:S05]  /*1d80*/  SHF.L.U32 R6, R6, 0x10, RZ ;  /* 0x0000001006067819 */ /* 0x000fca00000006ff */
[----:B------:R-:W-:-:S04]  /*1d90*/  FADD.FTZ R33, R33, R6 ;  /* 0x0000000621217221 */ /* 0x000fc80000010000 */
[----:B------:R-:W-:-:S07]  /*1da0*/  @P1 FADD.FTZ R33, R73, R33 ;  /* 0x0000002149211221 */ /* 0x000fce0000010000 */
.L_x_21951:
[C---:B------:R-:W-:Y:S02]  /*1db0*/  PRMT R35, R13.reuse, 0x7632, R35 ;  /* 0x000076320d237816 */ /* 0x040fe40000000023 */
[----:B------:R-:W-:Y:S01]  /*1dc0*/  SHF.L.U32 R34, R13, 0x10, RZ ;  /* 0x000000100d227819 */ /* 0x000fe200000006ff */
[----:B------:R-:W-:Y:S06]  /*1dd0*/  @P2 BRA `(.L_x_21952) ;  /* 0x00000000000c2947 */ /* 0x000fec0003800000 */
[----:B------:R-:W-:Y:S05]  /*1de0*/  @!P1 BRA `(.L_x_21953) ;  /* 0x0000000000149947 */ /* 0x000fea0003800000 */
[----:B-----5:R-:W-:Y:S01]  /*1df0*/  FADD.FTZ R34, R74, R34 ;  /* 0x000000224a227221 */ /* 0x020fe20000010000 */
[----:B------:R-:W-:Y:S06]  /*1e00*/  BRA `(.L_x_21953) ;  /* 0x00000000000c7947 */ /* 0x000fec0003800000 */
.L_x_21952:
[----:B-----5:R-:W-:-:S05]  /*1e10*/  SHF.L.U32 R7, R77, 0x10, RZ ;  /* 0x000000104d077819 */ /* 0x020fca00000006ff */
[----:B------:R-:W-:-:S04]  /*1e20*/  FADD.FTZ R34, R7, R34 ;  /* 0x0000002207227221 */ /* 0x000fc80000010000 */
[----:B------:R-:W-:-:S07]  /*1e30*/  @P1 FADD.FTZ R34, R74, R34 ;  /* 0x000000224a221221 */ /* 0x000fce0000010000 */
.L_x_21953:
[----:B------:R-:W-:Y:S01]  /*1e40*/  SHF.L.U32 R35, R35, 0x10, RZ ;  /* 0x0000001023237819 */ /* 0x000fe200000006ff */
[----:B------:R-:W-:Y:S06]  /*1e50*/  @P2 BRA `(.L_x_21954) ;  /* 0x00000000000c2947 */ /* 0x000fec0003800000 */
[----:B------:R-:W-:Y:S05]  /*1e60*/  @!P1 BRA `(.L_x_21955) ;  /* 0x0000000000189947 */ /* 0x000fea0003800000 */
[----:B-----5:R-:W-:Y:S01]  /*1e70*/  FADD.FTZ R35, R75, R35 ;  /* 0x000000234b237221 */ /* 0x020fe20000010000 */
[----:B------:R-:W-:Y:S06]  /*1e80*/  BRA `(.L_x_21955) ;  /* 0x0000000000107947 */ /* 0x000fec0003800000 */
.L_x_21954:
[----:B-----5:R-:W-:-:S04]  /*1e90*/  PRMT R6, R77, 0x7632, R6 ;  /* 0x000076324d067816 */ /* 0x020fc80000000006 */
[----:B------:R-:W-:-:S05]  /*1ea0*/  SHF.L.U32 R6, R6, 0x10, RZ ;  /* 0x0000001006067819 */ /* 0x000fca00000006ff */
[----:B------:R-:W-:-:S04]  /*1eb0*/  FADD.FTZ R35, R35, R6 ;  /* 0x0000000623237221 */ /* 0x000fc80000010000 */
[----:B------:R-:W-:-:S07]  /*1ec0*/  @P1 FADD.FTZ R35, R75, R35 ;  /* 0x000000234b231221 */ /* 0x000fce0000010000 */
.L_x_21955:
[C---:B------:R-:W-:Y:S02]  /*1ed0*/  PRMT R29, R14.reuse, 0x7632, R29 ;  /* 0x000076320e1d7816 */ /* 0x040fe4000000001d */
[----:B------:R-:W-:Y:S01]  /*1ee0*/  SHF.L.U32 R28, R14, 0x10, RZ ;  /* 0x000000100e1c7819 */ /* 0x000fe200000006ff */
[----:B------:R-:W-:Y:S06]  /*1ef0*/  @P2 BRA `(.L_x_21956) ;  /* 0x00000000000c2947 */ /* 0x000fec0003800000 */
[----:B------:R-:W-:Y:S05]  /*1f00*/  @!P1 BRA `(.L_x_21957) ;  /* 0x0000000000149947 */ /* 0x000fea0003800000 */
[----:B-----5:R-:W-:Y:S01]  /*1f10*/  FADD.FTZ R28, R68, R28 ;  /* 0x0000001c441c7221 */ /* 0x020fe20000010000 */
[----:B------:R-:W-:Y:S06]  /*1f20*/  BRA `(.L_x_21957) ;  /* 0x00000000000c7947 */ /* 0x000fec0003800000 */
.L_x_21956:
[----:B-----5:R-:W-:-:S05]  /*1f30*/  SHF.L.U32 R7, R78, 0x10, RZ ;  /* 0x000000104e077819 */ /* 0x020fca00000006ff */
[----:B------:R-:W-:-:S04]  /*1f40*/  FADD.FTZ R28, R7, R28 ;  /* 0x0000001c071c7221 */ /* 0x000fc80000010000 */
[----:B------:R-:W-:-:S07]  /*1f50*/  @P1 FADD.FTZ R28, R68, R28 ;  /* 0x0000001c441c1221 */ /* 0x000fce0000010000 */
.L_x_21957:
[----:B------:R-:W-:Y:S01]  /*1f60*/  SHF.L.U32 R29, R29, 0x10, RZ ;  /* 0x000000101d1d7819 */ /* 0x000fe200000006ff */
[----:B------:R-:W-:Y:S06]  /*1f70*/  @P2 BRA `(.L_x_21958) ;  /* 0x00000000000c2947 */ /* 0x000fec0003800000 */
[----:B------:R-:W-:Y:S05]  /*1f80*/  @!P1 BRA `(.L_x_21959) ;  /* 0x0000000000189947 */ /* 0x000fea0003800000 */
[----:B-----5:R-:W-:Y:S01]  /*1f90*/  FADD.FTZ R29, R69, R29 ;  /* 0x0000001d451d7221 */ /* 0x020fe20000010000 */
[----:B------:R-:W-:Y:S06]  /*1fa0*/  BRA `(.L_x_21959) ;  /* 0x0000000000107947 */ /* 0x000fec0003800000 */
.L_x_21958:
[----:B-----5:R-:W-:-:S04]  /*1fb0*/  PRMT R6, R78, 0x7632, R6 ;  /* 0x000076324e067816 */ /* 0x020fc80000000006 */
[----:B------:R-:W-:-:S05]  /*1fc0*/  SHF.L.U32 R6, R6, 0x10, RZ ;  /* 0x0000001006067819 */ /* 0x000fca00000006ff */
[----:B------:R-:W-:-:S04]  /*1fd0*/  FADD.FTZ R29, R29, R6 ;  /* 0x000000061d1d7221 */ /* 0x000fc80000010000 */
[----:B------:R-:W-:-:S07]  /*1fe0*/  @P1 FADD.FTZ R29, R69, R29 ;  /* 0x0000001d451d1221 */ /* 0x000fce0000010000 */
.L_x_21959:
[C---:B------:R-:W-:Y:S02]  /*1ff0*/  PRMT R31, R15.reuse, 0x7632, R31 ;  /* 0x000076320f1f7816 */ /* 0x040fe4000000001f */
[----:B------:R-:W-:Y:S01]  /*2000*/  SHF.L.U32 R30, R15, 0x10, RZ ;  /* 0x000000100f1e7819 */ /* 0x000fe200000006ff */
[----:B------:R-:W-:Y:S06]  /*2010*/  @P2 BRA `(.L_x_21960) ;  /* 0x00000000000c2947 */ /* 0x000fec0003800000 */
[----:B------:R-:W-:Y:S05]  /*2020*/  @!P1 BRA `(.L_x_21961) ;  /* 0x0000000000149947 */ /* 0x000fea0003800000 */
[----:B-----5:R-:W-:Y:S01]  /*2030*/  FADD.FTZ R30, R70, R30 ;  /* 0x0000001e461e7221 */ /* 0x020fe20000010000 */
[----:B------:R-:W-:Y:S06]  /*2040*/  BRA `(.L_x_21961) ;  /* 0x00000000000c7947 */ /* 0x000fec0003800000 */
.L_x_21960:
[----:B-----5:R-:W-:-:S05]  /*2050*/  SHF.L.U32 R7, R79, 0x10, RZ ;  /* 0x000000104f077819 */ /* 0x020fca00000006ff */
[----:B------:R-:W-:-:S04]  /*2060*/  FADD.FTZ R30, R7, R30 ;  /* 0x0000001e071e7221 */ /* 0x000fc80000010000 */
[----:B------:R-:W-:-:S07]  /*2070*/  @P1 FADD.FTZ R30, R70, R30 ;  /* 0x0000001e461e1221 */ /* 0x000fce0000010000 */
.L_x_21961:
[----:B------:R-:W-:Y:S01]  /*2080*/  SHF.L.U32 R31, R31, 0x10, RZ ;  /* 0x000000101f1f7819 */ /* 0x000fe200000006ff */
[----:B------:R-:W-:Y:S06]  /*2090*/  @P2 BRA `(.L_x_21962) ;  /* 0x00000000000c2947 */ /* 0x000fec0003800000 */
[----:B------:R-:W-:Y:S05]  /*20a0*/  @!P1 BRA `(.L_x_21963) ;  /* 0x0000000000189947 */ /* 0x000fea0003800000 */
[----:B-----5:R-:W-:Y:S01]  /*20b0*/  FADD.FTZ R31, R71, R31 ;  /* 0x0000001f471f7221 */ /* 0x020fe20000010000 */
[----:B------:R-:W-:Y:S06]  /*20c0*/  BRA `(.L_x_21963) ;  /* 0x0000000000107947 */ /* 0x000fec0003800000 */
.L_x_21962:
[----:B-----5:R-:W-:-:S04]  /*20d0*/  PRMT R6, R79, 0x7632, R6 ;  /* 0x000076324f067816 */ /* 0x020fc80000000006 */
[----:B------:R-:W-:-:S05]  /*20e0*/  SHF.L.U32 R6, R6, 0x10, RZ ;  /* 0x0000001006067819 */ /* 0x000fca00000006ff */
[----:B------:R-:W-:-:S04]  /*20f0*/  FADD.FTZ R31, R31, R6 ;  /* 0x000000061f1f7221 */ /* 0x000fc80000010000 */
[----:B------:R-:W-:-:S07]  /*2100*/  @P1 FADD.FTZ R31, R71, R31 ;  /* 0x0000001f471f1221 */ /* 0x000fce0000010000 */
.L_x_21963:
        /* <DEDUP_REMOVED lines=19> */
.L_x_21964:
[----:B-----5:R-:W-:-:S05]  /*2240*/  SHF.L.U32 R7, R76, 0x10, RZ ;  /* 0x000000104c077819 */ /* 0x020fca00000006ff */
[----:B------:R-:W-:-:S04]  /*2250*/  FADD.FTZ R24, R7, R24 ;  /* 0x0000001807187221 */ /* 0x000fc80000010000 */
[----:B------:R-:W-:-:S07]  /*2260*/  @P1 FADD.FTZ R24, R72, R24 ;  /* 0x0000001848181221 */ /* 0x000fce0000010000 */
.L_x_21965:
[----:B------:R-:W-:Y:S01]  /*2270*/  SHF.L.U32 R25, R25, 0x10, RZ ;  /* 0x0000001019197819 */ /* 0x000fe200000006ff */
[----:B------:R-:W-:Y:S06]  /*2280*/  @P2 BRA `(.L_x_21966) ;  /* 0x00000000000c2947 */ /* 0x000fec0003800000 */
[----:B------:R-:W-:Y:S05]  /*2290*/  @!P1 BRA `(.L_x_21967) ;  /* 0x0000000000189947 */ /* 0x000fea0003800000 */
[----:B-----5:R-:W-:Y:S01]  /*22a0*/  FADD.FTZ R25, R73, R25 ;  /* 0x0000001949197221 */ /* 0x020fe20000010000 */
[----:B------:R-:W-:Y:S06]  /*22b0*/  BRA `(.L_x_21967) ;  /* 0x0000000000107947 */ /* 0x000fec0003800000 */
.L_x_21966:
[----:B-----5:R-:W-:-:S04]  /*22c0*/  PRMT R6, R76, 0x7632, R6 ;  /* 0x000076324c067816 */ /* 0x020fc80000000006 */
[----:B------:R-:W-:-:S05]  /*22d0*/  SHF.L.U32 R6, R6, 0x10, RZ ;  /* 0x0000001006067819 */ /* 0x000fca00000006ff */
[----:B------:R-:W-:-:S04]  /*22e0*/  FADD.FTZ R25, R25, R6 ;  /* 0x0000000619197221 */ /* 0x000fc80000010000 */
[----:B------:R-:W-:-:S07]  /*22f0*/  @P1 FADD.FTZ R25, R73, R25 ;  /* 0x0000001949191221 */ /* 0x000fce0000010000 */
.L_x_21967:
[C---:B------:R-:W-:Y:S02]  /*2300*/  PRMT R27, R13.reuse, 0x7632, R27 ;  /* 0x000076320d1b7816 */ /* 0x040fe4000000001b */
[----:B------:R-:W-:Y:S01]  /*2310*/  SHF.L.U32 R26, R13, 0x10, RZ ;  /* 0x000000100d1a7819 */ /* 0x000fe200000006ff */
[----:B------:R-:W-:Y:S06]  /*2320*/  @P2 BRA `(.L_x_21968) ;  /* 0x00000000000c2947 */ /* 0x000fec0003800000 */
[----:B------:R-:W-:Y:S05]  /*2330*/  @!P1 BRA `(.L_x_21969) ;  /* 0x0000000000149947 */ /* 0x000fea0003800000 */
[----:B-----5:R-:W-:Y:S01]  /*2340*/  FADD.FTZ R26, R74, R26 ;  /* 0x0000001a4a1a7221 */ /* 0x020fe20000010000 */
[----:B------:R-:W-:Y:S06]  /*2350*/  BRA `(.L_x_21969) ;  /* 0x00000000000c7947 */ /* 0x000fec0003800000 */
.L_x_21968:
[----:B-----5:R-:W-:-:S05]  /*2360*/  SHF.L.U32 R7, R77, 0x10, RZ ;  /* 0x000000104d077819 */ /* 0x020fca00000006ff */
[----:B------:R-:W-:-:S04]  /*2370*/  FADD.FTZ R26, R7, R26 ;  /* 0x0000001a071a7221 */ /* 0x000fc80000010000 */
[----:B------:R-:W-:-:S07]  /*2380*/  @P1 FADD.FTZ R26, R74, R26 ;  /* 0x0000001a4a1a1221 */ /* 0x000fce0000010000 */
.L_x_21969:
[----:B------:R-:W-:Y:S01]  /*2390*/  SHF.L.U32 R27, R27, 0x10, RZ ;  /* 0x000000101b1b7819 */ /* 0x000fe200000006ff */
[----:B------:R-:W-:Y:S06]  /*23a0*/  @P2 BRA `(.L_x_21970) ;  /* 0x00000000000c2947 */ /* 0x000fec0003800000 */
[----:B------:R-:W-:Y:S05]  /*23b0*/  @!P1 BRA `(.L_x_21971) ;  /* 0x0000000000189947 */ /* 0x000fea0003800000 */
[----:B-----5:R-:W-:Y:S01]  /*23c0*/  FADD.FTZ R27, R75, R27 ;  /* 0x0000001b4b1b7221 */ /* 0x020fe20000010000 */
[----:B------:R-:W-:Y:S06]  /*23d0*/  BRA `(.L_x_21971) ;  /* 0x0000000000107947 */ /* 0x000fec0003800000 */
.L_x_21970:
[----:B-----5:R-:W-:-:S04]  /*23e0*/  PRMT R6, R77, 0x7632, R6 ;  /* 0x000076324d067816 */ /* 0x020fc80000000006 */
[----:B------:R-:W-:-:S05]  /*23f0*/  SHF.L.U32 R6, R6, 0x10, RZ ;  /* 0x0000001006067819 */ /* 0x000fca00000006ff */
[----:B------:R-:W-:-:S04]  /*2400*/  FADD.FTZ R27, R27, R6 ;  /* 0x000000061b1b7221 */ /* 0x000fc80000010000 */
[----:B------:R-:W-:-:S07]  /*2410*/  @P1 FADD.FTZ R27, R75, R27 ;  /* 0x0000001b4b1b1221 */ /* 0x000fce0000010000 */
.L_x_21971:
[C---:B------:R-:W-:Y:S02]  /*2420*/  PRMT R21, R14.reuse, 0x7632, R21 ;  /* 0x000076320e157816 */ /* 0x040fe40000000015 */
[----:B------:R-:W-:Y:S01]  /*2430*/  SHF.L.U32 R20, R14, 0x10, RZ ;  /* 0x000000100e147819 */ /* 0x000fe200000006ff */
[----:B------:R-:W-:Y:S06]  /*2440*/  @P2 BRA `(.L_x_21972) ;  /* 0x00000000000c2947 */ /* 0x000fec0003800000 */
[----:B------:R-:W-:Y:S05]  /*2450*/  @!P1 BRA `(.L_x_21973) ;  /* 0x0000000000149947 */ /* 0x000fea0003800000 */
[----:B-----5:R-:W-:Y:S01]  /*2460*/  FADD.FTZ R20, R68, R20 ;  /* 0x0000001444147221 */ /* 0x020fe20000010000 */
[----:B------:R-:W-:Y:S06]  /*2470*/  BRA `(.L_x_21973) ;  /* 0x00000000000c7947 */ /* 0x000fec0003800000 */
.L_x_21972:
[----:B-----5:R-:W-:-:S05]  /*2480*/  SHF.L.U32 R7, R78, 0x10, RZ ;  /* 0x000000104e077819 */ /* 0x020fca00000006ff */
[----:B------:R-:W-:-:S04]  /*2490*/  FADD.FTZ R20, R7, R20 ;  /* 0x0000001407147221 */ /* 0x000fc80000010000 */
[----:B------:R-:W-:-:S07]  /*24a0*/  @P1 FADD.FTZ R20, R68, R20 ;  /* 0x0000001444141221 */ /* 0x000fce0000010000 */
.L_x_21973:
[----:B------:R-:W-:Y:S01]  /*24b0*/  SHF.L.U32 R21, R21, 0x10, RZ ;  /* 0x0000001015157819 */ /* 0x000fe200000006ff */
[----:B------:R-:W-:Y:S06]  /*24c0*/  @P2 BRA `(.L_x_21974) ;  /* 0x00000000000c2947 */ /* 0x000fec0003800000 */
[----:B------:R-:W-:Y:S05]  /*24d0*/  @!P1 BRA `(.L_x_21975) ;  /* 0x0000000000189947 */ /* 0x000fea0003800000 */
[----:B-----5:R-:W-:Y:S01]  /*24e0*/  FADD.FTZ R21, R69, R21 ;  /* 0x0000001545157221 */ /* 0x020fe20000010000 */
[----:B------:R-:W-:Y:S06]  /*24f0*/  BRA `(.L_x_21975) ;  /* 0x0000000000107947 */ /* 0x000fec0003800000 */
.L_x_21974:
[----:B-----5:R-:W-:-:S04]  /*2500*/  PRMT R6, R78, 0x7632, R6 ;  /* 0x000076324e067816 */ /* 0x020fc80000000006 */
[----:B------:R-:W-:-:S05]  /*2510*/  SHF.L.U32 R6, R6, 0x10, RZ ;  /* 0x0000001006067819 */ /* 0x000fca00000006ff */
[----:B------:R-:W-:-:S04]  /*2520*/  FADD.FTZ R21, R21, R6 ;  /* 0x0000000615157221 */ /* 0x000fc80000010000 */
[----:B------:R-:W-:-:S07]  /*2530*/  @P1 FADD.FTZ R21, R69, R21 ;  /* 0x0000001545151221 */ /* 0x000fce0000010000 */
.L_x_21975:
[C---:B------:R-:W-:Y:S02]  /*2540*/  PRMT R23, R15.reuse, 0x7632, R23 ;  /* 0x000076320f177816 */ /* 0x040fe40000000017 */
[----:B------:R-:W-:Y:S01]  /*2550*/  SHF.L.U32 R22, R15, 0x10, RZ ;  /* 0x000000100f167819 */ /* 0x000fe200000006ff */
[----:B------:R-:W-:Y:S06]  /*2560*/  @P2 BRA `(.L_x_21976) ;  /* 0x00000000000c2947 */ /* 0x000fec0003800000 */
[----:B------:R-:W-:Y:S05]  /*2570*/  @!P1 BRA `(.L_x_21977) ;  /* 0x0000000000149947 */ /* 0x000fea0003800000 */
[----:B-----5:R-:W-:Y:S01]  /*2580*/  FADD.FTZ R22, R70, R22 ;  /* 0x0000001646167221 */ /* 0x020fe20000010000 */
[----:B------:R-:W-:Y:S06]  /*2590*/  BRA `(.L_x_21977) ;  /* 0x00000000000c7947 */ /* 0x000fec0003800000 */
.L_x_21976:
[----:B-----5:R-:W-:-:S05]  /*25a0*/  SHF.L.U32 R7, R79, 0x10, RZ ;  /* 0x000000104f077819 */ /* 0x020fca00000006ff */
[----:B------:R-:W-:-:S04]  /*25b0*/  FADD.FTZ R22, R7, R22 ;  /* 0x0000001607167221 */ /* 0x000fc80000010000 */
[----:B------:R-:W-:-:S07]  /*25c0*/  @P1 FADD.FTZ R22, R70, R22 ;  /* 0x0000001646161221 */ /* 0x000fce0000010000 */
.L_x_21977:
[----:B------:R-:W-:Y:S01]  /*25d0*/  SHF.L.U32 R23, R23, 0x10, RZ ;  /* 0x0000001017177819 */ /* 0x000fe200000006ff */
[----:B------:R-:W-:Y:S06]  /*25e0*/  @P2 BRA `(.L_x_21978) ;  /* 0x00000000000c2947 */ /* 0x000fec0003800000 */
[----:B------:R-:W-:Y:S05]  /*25f0*/  @!P1 BRA `(.L_x_21979) ;  /* 0x0000000000189947 */ /* 0x000fea0003800000 */
[----:B-----5:R-:W-:Y:S01]  /*2600*/  FADD.FTZ R23, R71, R23 ;  /* 0x0000001747177221 */ /* 0x020fe20000010000 */
[----:B------:R-:W-:Y:S06]  /*2610*/  BRA `(.L_x_21979) ;  /* 0x0000000000107947 */ /* 0x000fec0003800000 */
.L_x_21978:
[----:B-----5:R-:W-:-:S04]  /*2620*/  PRMT R6, R79, 0x7632, R6 ;  /* 0x000076324f067816 */ /* 0x020fc80000000006 */
[----:B------:R-:W-:-:S05]  /*2630*/  SHF.L.U32 R6, R6, 0x10, RZ ;  /* 0x0000001006067819 */ /* 0x000fca00000006ff */
[----:B------:R-:W-:-:S04]  /*2640*/  FADD.FTZ R23, R23, R6 ;  /* 0x0000000617177221 */ /* 0x000fc80000010000 */
[----:B------:R-:W-:-:S07]  /*2650*/  @P1 FADD.FTZ R23, R71, R23 ;  /* 0x0000001747171221 */ /* 0x000fce0000010000 */
.L_x_21979:
        /* <DEDUP_REMOVED lines=19> */
.L_x_21980:
[----:B-----5:R-:W-:-:S05]  /*2790*/  SHF.L.U32 R9, R76, 0x10, RZ ;  /* 0x000000104c097819 */ /* 0x020fca00000006ff */
[----:B------:R-:W-:-:S04]  /*27a0*/  FADD.FTZ R16, R9, R16 ;  /* 0x0000001009107221 */ /* 0x000fc80000010000 */
[----:B------:R-:W-:-:S07]  /*27b0*/  @P1 FADD.FTZ R16, R72, R16 ;  /* 0x0000001048101221 */ /* 0x000fce0000010000 */
.L_x_21981:
[----:B------:R-:W-:Y:S01]  /*27c0*/  SHF.L.U32 R17, R17, 0x10, RZ ;  /* 0x0000001011117819 */ /* 0x000fe200000006ff */
[----:B------:R-:W-:Y:S06]  /*27d0*/  @P2 BRA `(.L_x_21982) ;  /* 0x00000000000c2947 */ /* 0x000fec0003800000 */
[----:B------:R-:W-:Y:S05]  /*27e0*/  @!P1 BRA `(.L_x_21983) ;  /* 0x0000000000189947 */ /* 0x000fea0003800000 */
[----:B-----5:R-:W-:Y:S01]  /*27f0*/  FADD.FTZ R17, R73, R17 ;  /* 0x0000001149117221 */ /* 0x020fe20000010000 */
[----:B------:R-:W-:Y:S06]  /*2800*/  BRA `(.L_x_21983) ;  /* 0x0000000000107947 */ /* 0x000fec0003800000 */
.L_x_21982:
[----:B-----5:R-:W-:-:S04]  /*2810*/  PRMT R6, R76, 0x7632, R6 ;  /* 0x000076324c067816 */ /* 0x020fc80000000006 */
[----:B------:R-:W-:-:S05]  /*2820*/  SHF.L.U32 R6, R6, 0x10, RZ ;  /* 0x0000001006067819 */ /* 0x000fca00000006ff */
[----:B------:R-:W-:-:S04]  /*2830*/  FADD.FTZ R17, R17, R6 ;  /* 0x0000000611117221 */ /* 0x000fc80000010000 */
[----:B------:R-:W-:-:S07]  /*2840*/  @P1 FADD.FTZ R17, R73, R17 ;  /* 0x0000001149111221 */ /* 0x000fce0000010000 */
.L_x_21983:
[C---:B------:R-:W-:Y:S02]  /*2850*/  PRMT R19, R13.reuse, 0x7632, R19 ;  /* 0x000076320d137816 */ /* 0x040fe40000000013 */
[----:B------:R-:W-:Y:S01]  /*2860*/  SHF.L.U32 R18, R13, 0x10, RZ ;  /* 0x000000100d127819 */ /* 0x000fe200000006ff */
[----:B------:R-:W-:Y:S06]  /*2870*/  @P2 BRA `(.L_x_21984) ;  /* 0x00000000000c2947 */ /* 0x000fec0003800000 */
[----:B------:R-:W-:Y:S05]  /*2880*/  @!P1 BRA `(.L_x_21985) ;  /* 0x0000000000149947 */ /* 0x000fea0003800000 */
[----:B-----5:R-:W-:Y:S01]  /*2890*/  FADD.FTZ R18, R74, R18 ;  /* 0x000000124a127221 */ /* 0x020fe20000010000 */
[----:B------:R-:W-:Y:S06]  /*28a0*/  BRA `(.L_x_21985) ;  /* 0x00000000000c7947 */ /* 0x000fec0003800000 */
.L_x_21984:
[----:B-----5:R-:W-:-:S05]  /*28b0*/  SHF.L.U32 R9, R77, 0x10, RZ ;  /* 0x000000104d097819 */ /* 0x020fca00000006ff */
[----:B------:R-:W-:-:S04]  /*28c0*/  FADD.FTZ R18, R9, R18 ;  /* 0x0000001209127221 */ /* 0x000fc80000010000 */
[----:B------:R-:W-:-:S07]  /*28d0*/  @P1 FADD.FTZ R18, R74, R18 ;  /* 0x000000124a121221 */ /* 0x000fce0000010000 */
.L_x_21985:
[----:B------:R-:W-:Y:S01]  /*28e0*/  SHF.L.U32 R19, R19, 0x10, RZ ;  /* 0x0000001013137819 */ /* 0x000fe200000006ff */
[----:B------:R-:W-:Y:S06]  /*28f0*/  @P2 BRA `(.L_x_21986) ;  /* 0x00000000000c2947 */ /* 0x000fec0003800000 */
[----:B------:R-:W-:Y:S05]  /*2900*/  @!P1 BRA `(.L_x_21987) ;  /* 0x0000000000189947 */ /* 0x000fea0003800000 */
[----:B-----5:R-:W-:Y:S01]  /*2910*/  FADD.FTZ R19, R75, R19 ;  /* 0x000000134b137221 */ /* 0x020fe20000010000 */
[----:B------:R-:W-:Y:S06]  /*2920*/  BRA `(.L_x_21987) ;  /* 0x0000000000107947 */ /* 0x000fec0003800000 */
.L_x_21986:
[----:B-----5:R-:W-:-:S04]  /*2930*/  PRMT R6, R77, 0x7632, R6 ;  /* 0x000076324d067816 */ /* 0x020fc80000000006 */
[----:B------:R-:W-:-:S05]  /*2940*/  SHF.L.U32 R6, R6, 0x10, RZ ;  /* 0x0000001006067819 */ /* 0x000fca00000006ff */
[----:B------:R-:W-:-:S04]  /*2950*/  FADD.FTZ R19, R19, R6 ;  /* 0x0000000613137221 */ /* 0x000fc80000010000 */
[----:B------:R-:W-:-:S07]  /*2960*/  @P1 FADD.FTZ R19, R75, R19 ;  /* 0x000000134b131221 */ /* 0x000fce0000010000 */
.L_x_21987:
[C---:B------:R-:W-:Y:S02]  /*2970*/  PRMT R13, R14.reuse, 0x7632, R13 ;  /* 0x000076320e0d7816 */ /* 0x040fe4000000000d */
[----:B------:R-:W-:Y:S01]  /*2980*/  SHF.L.U32 R12, R14, 0x10, RZ ;  /* 0x000000100e0c7819 */ /* 0x000fe200000006ff */
[----:B------:R-:W-:Y:S06]  /*2990*/  @P2 BRA `(.L_x_21988) ;  /* 0x00000000000c2947 */ /* 0x000fec0003800000 */
[----:B------:R-:W-:Y:S05]  /*29a0*/  @!P1 BRA `(.L_x_21989) ;  /* 0x0000000000149947 */ /* 0x000fea0003800000 */
[----:B-----5:R-:W-:Y:S01]  /*29b0*/  FADD.FTZ R12, R68, R12 ;  /* 0x0000000c440c7221 */ /* 0x020fe20000010000 */
[----:B------:R-:W-:Y:S06]  /*29c0*/  BRA `(.L_x_21989) ;  /* 0x00000000000c7947 */ /* 0x000fec0003800000 */
.L_x_21988:
[----:B-----5:R-:W-:-:S05]  /*29d0*/  SHF.L.U32 R9, R78, 0x10, RZ ;  /* 0x000000104e097819 */ /* 0x020fca00000006ff */
[----:B------:R-:W-:-:S04]  /*29e0*/  FADD.FTZ R12, R9, R12 ;  /* 0x0000000c090c7221 */ /* 0x000fc80000010000 */
[----:B------:R-:W-:-:S07]  /*29f0*/  @P1 FADD.FTZ R12, R68, R12 ;  /* 0x0000000c440c1221 */ /* 0x000fce0000010000 */
.L_x_21989:
[----:B------:R-:W-:Y:S01]  /*2a00*/  SHF.L.U32 R13, R13, 0x10, RZ ;  /* 0x000000100d0d7819 */ /* 0x000fe200000006ff */
[----:B------:R-:W-:Y:S06]  /*2a10*/  @P2 BRA `(.L_x_21990) ;  /* 0x00000000000c2947 */ /* 0x000fec0003800000 */
[----:B------:R-:W-:Y:S05]  /*2a20*/  @!P1 BRA `(.L_x_21991) ;  /* 0x0000000000189947 */ /* 0x000fea0003800000 */
[----:B-----5:R-:W-:Y:S01]  /*2a30*/  FADD.FTZ R13, R69, R13 ;  /* 0x0000000d450d7221 */ /* 0x020fe20000010000 */
[----:B------:R-:W-:Y:S06]  /*2a40*/  BRA `(.L_x_21991) ;  /* 0x0000000000107947 */ /* 0x000fec0003800000 */
.L_x_21990:
[----:B-----5:R-:W-:-:S04]  /*2a50*/  PRMT R6, R78, 0x7632, R6 ;  /* 0x000076324e067816 */ /* 0x020fc80000000006 */
[----:B------:R-:W-:-:S05]  /*2a60*/  SHF.L.U32 R6, R6, 0x10, RZ ;  /* 0x0000001006067819 */ /* 0x000fca00000006ff */
[----:B------:R-:W-:-:S04]  /*2a70*/  FADD.FTZ R13, R13, R6 ;  /* 0x000000060d0d7221 */ /* 0x000fc80000010000 */
[----:B------:R-:W-:-:S07]  /*2a80*/  @P1 FADD.FTZ R13, R69, R13 ;  /* 0x0000000d450d1221 */ /* 0x000fce0000010000 */
.L_x_21991:
[C---:B------:R-:W-:Y:S02]  /*2a90*/  PRMT R6, R15.reuse, 0x7632, R6 ;  /* 0x000076320f067816 */ /* 0x040fe40000000006 */
[----:B------:R-:W-:Y:S01]  /*2aa0*/  SHF.L.U32 R14, R15, 0x10, RZ ;  /* 0x000000100f0e7819 */ /* 0x000fe200000006ff */
[----:B------:R-:W-:Y:S06]  /*2ab0*/  @P2 BRA `(.L_x_21992) ;  /* 0x00000000000c2947 */ /* 0x000fec0003800000 */
[----:B------:R-:W-:Y:S05]  /*2ac0*/  @!P1 BRA `(.L_x_21993) ;  /* 0x0000000000149947 */ /* 0x000fea0003800000 */
[----:B-----5:R-:W-:Y:S01]  /*2ad0*/  FADD.FTZ R14, R70, R14 ;  /* 0x0000000e460e7221 */ /* 0x020fe20000010000 */
[----:B------:R-:W-:Y:S06]  /*2ae0*/  BRA `(.L_x_21993) ;  /* 0x00000000000c7947 */ /* 0x000fec0003800000 */
.L_x_21992:
[----:B-----5:R-:W-:-:S05]  /*2af0*/  SHF.L.U32 R9, R79, 0x10, RZ ;  /* 0x000000104f097819 */ /* 0x020fca00000006ff */
[----:B------:R-:W-:-:S04]  /*2b00*/  FADD.FTZ R14, R9, R14 ;  /* 0x0000000e090e7221 */ /* 0x000fc80000010000 */
[----:B------:R-:W-:-:S07]  /*2b10*/  @P1 FADD.FTZ R14, R70, R14 ;  /* 0x0000000e460e1221 */ /* 0x000fce0000010000 */
.L_x_21993:
[----:B------:R-:W-:Y:S01]  /*2b20*/  SHF.L.U32 R15, R6, 0x10, RZ ;  /* 0x00000010060f7819 */ /* 0x000fe200000006ff */
[----:B------:R-:W-:Y:S06]  /*2b30*/  @P2 BRA `(.L_x_21994) ;  /* 0x00000000000c2947 */ /* 0x000fec0003800000 */
[----:B------:R-:W-:Y:S05]  /*2b40*/  @!P1 BRA `(.L_x_21995) ;  /* 0x0000000000189947 */ /* 0x000fea0003800000 */
[----:B-----5:R-:W-:Y:S01]  /*2b50*/  FADD.FTZ R15, R71, R15 ;  /* 0x0000000f470f7221 */ /* 0x020fe20000010000 */
[----:B------:R-:W-:Y:S06]  /*2b60*/  BRA `(.L_x_21995) ;  /* 0x0000000000107947 */ /* 0x000fec0003800000 */
.L_x_21994:
[----:B-----5:R-:W-:-:S04]  /*2b70*/  PRMT R6, R79, 0x7632, R6 ;  /* 0x000076324f067816 */ /* 0x020fc80000000006 */
[----:B------:R-:W-:-:S05]  /*2b80*/  SHF.L.U32 R6, R6, 0x10, RZ ;  /* 0x0000001006067819 */ /* 0x000fca00000006ff */
[----:B------:R-:W-:-:S04]  /*2b90*/  FADD.FTZ R15, R15, R6 ;  /* 0x000000060f0f7221 */ /* 0x000fc80000010000 */
[----:B------:R-:W-:-:S07]  /*2ba0*/  @P1 FADD.FTZ R15, R71, R15 ;  /* 0x0000000f470f1221 */ /* 0x000fce0000010000 */
.L_x_21995:
        /* <DEDUP_REMOVED lines=19> */
.L_x_21996:
[----:B-----5:R-:W-:-:S05]  /*2ce0*/  SHF.L.U32 R9, R76, 0x10, RZ ;  /* 0x000000104c097819 */ /* 0x020fca00000006ff */
[----:B------:R-:W-:-:S04]  /*2cf0*/  FADD.FTZ R208, R9, R208 ;  /* 0x000000d009d07221 */ /* 0x000fc80000010000 */
[----:B------:R-:W-:-:S07]  /*2d00*/  @P1 FADD.FTZ R208, R72, R208 ;  /* 0x000000d048d01221 */ /* 0x000fce0000010000 */
.L_x_21997:
[----:B------:R-:W-:Y:S01]  /*2d10*/  SHF.L.U32 R209, R209, 0x10, RZ ;  /* 0x00000010d1d17819 */ /* 0x000fe200000006ff */
[----:B------:R-:W-:Y:S06]  /*2d20*/  @P2 BRA `(.L_x_21998) ;  /* 0x00000000000c2947 */ /* 0x000fec0003800000 */
[----:B------:R-:W-:Y:S05]  /*2d30*/  @!P1 BRA `(.L_x_21999) ;  /* 0x0000000000189947 */ /* 0x000fea0003800000 */
[----:B-----5:R-:W-:Y:S01]  /*2d40*/  FADD.FTZ R209, R73, R209 ;  /* 0x000000d149d17221 */ /* 0x020fe20000010000 */
[----:B------:R-:W-:Y:S06]  /*2d50*/  BRA `(.L_x_21999) ;  /* 0x0000000000107947 */ /* 0x000fec0003800000 */
.L_x_21998:
[----:B-----5:R-:W-:-:S04]  /*2d60*/  PRMT R6, R76, 0x7632, R6 ;  /* 0x000076324c067816 */ /* 0x020fc80000000006 */
[----:B------:R-:W-:-:S05]  /*2d70*/  SHF.L.U32 R6, R6, 0x10, RZ ;  /* 0x0000001006067819 */ /* 0x000fca00000006ff */
[----:B------:R-:W-:-:S04]  /*2d80*/  FADD.FTZ R209, R209, R6 ;  /* 0x00000006d1d17221 */ /* 0x000fc80000010000 */
[----:B------:R-:W-:-:S07]  /*2d90*/  @P1 FADD.FTZ R209, R73, R209 ;  /* 0x000000d149d11221 */ /* 0x000fce0000010000 */
.L_x_21999:
[C---:B------:R-:W-:Y:S02]  /*2da0*/  PRMT R211, R213.reuse, 0x7632, R211 ;  /* 0x00007632d5d37816 */ /* 0x040fe400000000d3 */
[----:B------:R-:W-:Y:S01]  /*2db0*/  SHF.L.U32 R210, R213, 0x10, RZ ;  /* 0x00000010d5d27819 */ /* 0x000fe200000006ff */
[----:B------:R-:W-:Y:S06]  /*2dc0*/  @P2 BRA `(.L_x_22000) ;  /* 0x00000000000c2947 */ /* 0x000fec0003800000 */
[----:B------:R-:W-:Y:S05]  /*2dd0*/  @!P1 BRA `(.L_x_22001) ;  /* 0x0000000000149947 */ /* 0x000fea0003800000 */
[----:B-----5:R-:W-:Y:S01]  /*2de0*/  FADD.FTZ R210, R74, R210 ;  /* 0x000000d24ad27221 */ /* 0x020fe20000010000 */
[----:B------:R-:W-:Y:S06]  /*2df0*/  BRA `(.L_x_22001) ;  /* 0x00000000000c7947 */ /* 0x000fec0003800000 */
.L_x_22000:
[----:B-----5:R-:W-:-:S05]  /*2e00*/  SHF.L.U32 R9, R77, 0x10, RZ ;  /* 0x000000104d097819 */ /* 0x020fca00000006ff */
[----:B------:R-:W-:-:S04]  /*2e10*/  FADD.FTZ R210, R9, R210 ;  /* 0x000000d209d27221 */ /* 0x000fc80000010000 */
[----:B------:R-:W-:-:S07]  /*2e20*/  @P1 FADD.FTZ R210, R74, R210 ;  /* 0x000000d24ad21221 */ /* 0x000fce0000010000 */
.L_x_22001:
[----:B------:R-:W-:Y:S01]  /*2e30*/  SHF.L.U32 R211, R211, 0x10, RZ ;  /* 0x00000010d3d37819 */ /* 0x000fe200000006ff */
[----:B------:R-:W-:Y:S06]  /*2e40*/  @P2 BRA `(.L_x_22002) ;  /* 0x00000000000c2947 */ /* 0x000fec0003800000 */
[----:B------:R-:W-:Y:S05]  /*2e50*/  @!P1 BRA `(.L_x_22003) ;  /* 0x0000000000189947 */ /* 0x000fea0003800000 */
[----:B-----5:R-:W-:Y:S01]  /*2e60*/  FADD.FTZ R211, R75, R211 ;  /* 0x000000d34bd37221 */ /* 0x020fe20000010000 */
[----:B------:R-:W-:Y:S06]  /*2e70*/  BRA `(.L_x_22003) ;  /* 0x0000000000107947 */ /* 0x000fec0003800000 */
.L_x_22002:
[----:B-----5:R-:W-:-:S04]  /*2e80*/  PRMT R6, R77, 0x7632, R6 ;  /* 0x000076324d067816 */ /* 0x020fc80000000006 */
[----:B------:R-:W-:-:S05]  /*2e90*/  SHF.L.U32 R6, R6, 0x10, RZ ;  /* 0x0000001006067819 */ /* 0x000fca00000006ff */
[----:B------:R-:W-:-:S04]  /*2ea0*/  FADD.FTZ R211, R211, R6 ;  /* 0x00000006d3d37221 */ /* 0x000fc80000010000 */
[----:B------:R-:W-:-:S07]  /*2eb0*/  @P1 FADD.FTZ R211, R75, R211 ;  /* 0x000000d34bd31221 */ /* 0x000fce0000010000 */
.L_x_22003:
[C---:B------:R-:W-:Y:S02]  /*2ec0*/  PRMT R213, R214.reuse, 0x7632, R213 ;  /* 0x00007632d6d57816 */ /* 0x040fe400000000d5 */
[----:B------:R-:W-:Y:S01]  /*2ed0*/  SHF.L.U32 R212, R214, 0x10, RZ ;  /* 0x00000010d6d47819 */ /* 0x000fe200000006ff */
[----:B------:R-:W-:Y:S06]  /*2ee0*/  @P2 BRA `(.L_x_22004) ;  /* 0x00000000000c2947 */ /* 0x000fec0003800000 */
[----:B------:R-:W-:Y:S05]  /*2ef0*/  @!P1 BRA `(.L_x_22005) ;  /* 0x0000000000149947 */ /* 0x000fea0003800000 */
[----:B-----5:R-:W-:Y:S01]  /*2f00*/  FADD.FTZ R212, R68, R212 ;  /* 0x000000d444d47221 */ /* 0x020fe20000010000 */
[----:B------:R-:W-:Y:S06]  /*2f10*/  BRA `(.L_x_22005) ;  /* 0x00000000000c7947 */ /* 0x000fec0003800000 */
.L_x_22004:
[----:B-----5:R-:W-:-:S05]  /*2f20*/  SHF.L.U32 R9, R78, 0x10, RZ ;  /* 0x000000104e097819 */ /* 0x020fca00000006ff */
[----:B------:R-:W-:-:S04]  /*2f30*/  FADD.FTZ R212, R9, R212 ;  /* 0x000000d409d47221 */ /* 0x000fc80000010000 */
[----:B------:R-:W-:-:S07]  /*2f40*/  @P1 FADD.FTZ R212, R68, R212 ;  /* 0x000000d444d41221 */ /* 0x000fce0000010000 */
.L_x_22005:
[----:B------:R-:W-:Y:S01]  /*2f50*/  SHF.L.U32 R213, R213, 0x10, RZ ;  /* 0x00000010d5d57819 */ /* 0x000fe200000006ff */
[----:B------:R-:W-:Y:S06]  /*2f60*/  @P2 BRA `(.L_x_22006) ;  /* 0x00000000000c2947 */ /* 0x000fec0003800000 */
[----:B------:R-:W-:Y:S05]  /*2f70*/  @!P1 BRA `(.L_x_22007) ;  /* 0x0000000000189947 */ /* 0x000fea0003800000 */
[----:B-----5:R-:W-:Y:S01]  /*2f80*/  FADD.FTZ R213, R69, R213 ;  /* 0x000000d545d57221 */ /* 0x020fe20000010000 */
[----:B------:R-:W-:Y:S06]  /*2f90*/  BRA `(.L_x_22007) ;  /* 0x0000000000107947 */ /* 0x000fec0003800000 */
.L_x_22006:
[----:B-----5:R-:W-:-:S04]  /*2fa0*/  PRMT R6, R78, 0x7632, R6 ;  /* 0x000076324e067816 */ /* 0x020fc80000000006 */
[----:B------:R-:W-:-:S05]  /*2fb0*/  SHF.L.U32 R6, R6, 0x10, RZ ;  /* 0x0000001006067819 */ /* 0x000fca00000006ff */
[----:B------:R-:W-:-:S04]  /*2fc0*/  FADD.FTZ R213, R213, R6 ;  /* 0x00000006d5d57221 */ /* 0x000fc80000010000 */
[----:B------:R-:W-:-:S07]  /*2fd0*/  @P1 FADD.FTZ R213, R69, R213 ;  /* 0x000000d545d51221 */ /* 0x000fce0000010000 */
.L_x_22007:
[C---:B------:R-:W-:Y:S02]  /*2fe0*/  PRMT R6, R215.reuse, 0x7632, R6 ;  /* 0x00007632d7067816 */ /* 0x040fe40000000006 */
[----:B------:R-:W-:Y:S01]  /*2ff0*/  SHF.L.U32 R214, R215, 0x10, RZ ;  /* 0x00000010d7d67819 */ /* 0x000fe200000006ff */
[----:B------:R-:W-:Y:S06]  /*3000*/  @P2 BRA `(.L_x_22008) ;  /* 0x00000000000c2947 */ /* 0x000fec0003800000 */
[----:B------:R-:W-:Y:S05]  /*3010*/  @!P1 BRA `(.L_x_22009) ;  /* 0x0000000000149947 */ /* 0x000fea0003800000 */
[----:B-----5:R-:W-:Y:S01]  /*3020*/  FADD.FTZ R214, R70, R214 ;  /* 0x000000d646d67221 */ /* 0x020fe20000010000 */
[----:B------:R-:W-:Y:S06]  /*3030*/  BRA `(.L_x_22009) ;  /* 0x00000000000c7947 */ /* 0x000fec0003800000 */
.L_x_22008:
[----:B-----5:R-:W-:-:S05]  /*3040*/  SHF.L.U32 R9, R79, 0x10, RZ ;  /* 0x000000104f097819 */ /* 0x020fca00000006ff */
[----:B------:R-:W-:-:S04]  /*3050*/  FADD.FTZ R214, R9, R214 ;  /* 0x000000d609d67221 */ /* 0x000fc80000010000 */
[----:B------:R-:W-:-:S07]  /*3060*/  @P1 FADD.FTZ R214, R70, R214 ;  /* 0x000000d646d61221 */ /* 0x000fce0000010000 */
.L_x_22009:
[----:B------:R-:W-:Y:S01]  /*3070*/  SHF.L.U32 R215, R6, 0x10, RZ ;  /* 0x0000001006d77819 */ /* 0x000fe200000006ff */
[----:B------:R-:W-:Y:S06]  /*3080*/  @P2 BRA `(.L_x_22010) ;  /* 0x00000000000c2947 */ /* 0x000fec0003800000 */
[----:B------:R-:W-:Y:S05]  /*3090*/  @!P1 BRA `(.L_x_22011) ;  /* 0x0000000000189947 */ /* 0x000fea0003800000 */
[----:B-----5:R-:W-:Y:S01]  /*30a0*/  FADD.FTZ R215, R71, R215 ;  /* 0x000000d747d77221 */ /* 0x020fe20000010000 */
[----:B------:R-:W-:Y:S06]  /*30b0*/  BRA `(.L_x_22011) ;  /* 0x0000000000107947 */ /* 0x000fec0003800000 */
.L_x_22010:
[----:B-----5:R-:W-:-:S04]  /*30c0*/  PRMT R6, R79, 0x7632, R6 ;  /* 0x000076324f067816 */ /* 0x020fc80000000006 */
[----:B------:R-:W-:-:S05]  /*30d0*/  SHF.L.U32 R6, R6, 0x10, RZ ;  /* 0x0000001006067819 */ /* 0x000fca00000006ff */
[----:B------:R-:W-:-:S04]  /*30e0*/  FADD.FTZ R215, R215, R6 ;  /* 0x00000006d7d77221 */ /* 0x000fc80000010000 */
[----:B------:R-:W-:-:S07]  /*30f0*/  @P1 FADD.FTZ R215, R71, R215 ;  /* 0x000000d747d71221 */ /* 0x000fce0000010000 */
.L_x_22011:
[----:B------:R-:W-:Y:S01]  /*3100*/  FADD.FTZ R6, RZ, R64 ;  /* 0x00000040ff067221 */ /* 0x000fe20000010000 */
[----:B------:R-:W-:Y:S01]  /*3110*/  IMAD.WIDE.U32 R218, R216, 0x20, R218 ;  /* 0x00000020d8da7825 */ /* 0x000fe200078e00da */
[----:B------:R-:W-:Y:S01]  /*3120*/  UMOV UR16, 0xffffffff ;  /* 0xffffffff00107882 */ /* 0x000fe20000000000 */
[----:B------:R-:W-:Y:S02]  /*3130*/  ISETP.NE.AND P1, PT, R0, RZ, PT ;  /* 0x000000ff0000720c */ /* 0x000fe40003f25270 */
[----:B------:R-:W-:Y:S01]  /*3140*/  FADD.FTZ R9, R6, R65 ;  /* 0x0000004106097221 */ /* 0x000fe20000010000 */
[----:B------:R0:W-:Y:S03]  /*3150*/  STG.E.128 desc[UR4][R218.64], R208 ;  /* 0x000000d0da007986 */ /* 0x0001e6000c101d04 */
[----:B------:R-:W-:Y:S01]  /*3160*/  FADD.FTZ R6, R9, R66 ;  /* 0x0000004209067221 */ /* 0x000fe20000010000 */
[----:B------:R0:W-:Y:S03]  /*3170*/  STG.E.128 desc[UR4][R218.64+0x10], R212 ;  /* 0x000010d4da007986 */ /* 0x0001e6000c101d04 */
        /* <DEDUP_REMOVED lines=211> */
.L_x_22025:
[----:B-1----:R-:W-:Y:S01]  /*3eb0*/  FADD.FTZ R221, R222, R221 ;  /* 0x000000dddedd7221 */ /* 0x002fe20000010000 */
[C---:B0-----:R-:W-:Y:S01]  /*3ec0*/  FMUL.FTZ R222, R9.reuse, R9 ;  /* 0x0000000909de7220 */ /* 0x041fe20000410000 */
[----:B------:R-:W-:Y:S02]  /*3ed0*/  FSEL R217, R9, RZ, !P3 ;  /* 0x000000ff09d97208 */ /* 0x000fe40005800000 */
[----:B------:R-:W-:Y:S02]  /*3ee0*/  FFMA.FTZ R6, R221, R218, UR7 ;  /* 0x00000007dd067e23 */ /* 0x000fe400080100da */
[----:B------:R-:W-:Y:S01]  /*3ef0*/  FSEL R223, R222, RZ, P3 ;  /* 0x000000ffdedf7208 */ /* 0x000fe20001800000 */
[C---:B------:R-:W-:Y:S01]  /*3f00*/  FADD.FTZ R218, -R217.reuse, R28 ;  /* 0x0000001cd9da7221 */ /* 0x040fe20000010100 */
[C---:B------:R-:W-:Y:S01]  /*3f10*/  FADD.FTZ R219, -R217.reuse, R29 ;  /* 0x0000001dd9db7221 */ /* 0x040fe20000010100 */
[C---:B------:R-:W-:Y:S01]  /*3f20*/  FADD.FTZ R220, -R217.reuse, R24 ;  /* 0x00000018d9dc7221 */ /* 0x040fe20000010100 */
[----:B------:R-:W0:Y:S01]  /*3f30*/  @!P1 LDC.64 R28, c[0x0][0x250] ;  /* 0x00009400ff1c9b82 */ /* 0x000e220000000a00 */
[----:B------:R-:W-:Y:S01]  /*3f40*/  FADD.FTZ R223, R6, R223 ;  /* 0x000000df06df7221 */ /* 0x000fe20000010000 */
[C---:B------:R-:W-:Y:S01]  /*3f50*/  FADD.FTZ R221, -R217.reuse, R25 ;  /* 0x00000019d9dd7221 */ /* 0x040fe20000010100 */
[C---:B------:R-:W-:Y:S01]  /*3f60*/  FADD.FTZ R60, -R217.reuse, R60 ;  /* 0x0000003cd93c7221 */ /* 0x040fe20000010100 */
[C---:B------:R-:W-:Y:S01]  /*3f70*/  FADD.FTZ R61, -R217.reuse, R61 ;  /* 0x0000003dd93d7221 */ /* 0x040fe20000010100 */
[C---:B------:R-:W-:Y:S01]  /*3f80*/  FADD.FTZ R62, -R217.reuse, R62 ;  /* 0x0000003ed93e7221 */ /* 0x040fe20000010100 */
[C---:B------:R-:W-:Y:S01]  /*3f90*/  FADD.FTZ R63, -R217.reuse, R63 ;  /* 0x0000003fd93f7221 */ /* 0x040fe20000010100 */
[----:B------:R-:W1:Y:S01]  /*3fa0*/  MUFU.RSQ R223, R223 ;  /* 0x000000df00df7308 */ /* 0x000e620000001400 */
        /* <DEDUP_REMOVED lines=16> */
[----:B0-----:R-:W-:-:S04]  /*40b0*/  @!P1 IMAD.WIDE R28, R2, 0x4, R28 ;  /* 0x00000004021c9825 */ /* 0x001fc800078e021c */
[C---:B-1----:R-:W-:Y:S01]  /*40c0*/  FMUL.FTZ R19, R223.reuse, R60 ;  /* 0x0000003cdf137220 */ /* 0x042fe20000410000 */
[C---:B------:R-:W-:Y:S01]  /*40d0*/  FMUL.FTZ R60, R223.reuse, R61 ;  /* 0x0000003ddf3c7220 */ /* 0x040fe20000410000 */
[C---:B------:R-:W-:Y:S01]  /*40e0*/  FMUL.FTZ R61, R223.reuse, R62 ;  /* 0x0000003edf3d7220 */ /* 0x040fe20000410000 */
[C---:B------:R-:W-:Y:S01]  /*40f0*/  FMUL.FTZ R62, R223.reuse, R63 ;  /* 0x0000003fdf3e7220 */ /* 0x040fe20000410000 */
[C---:B------:R-:W-:Y:S01]  /*4100*/  FMUL.FTZ R63, R223.reuse, R56 ;  /* 0x00000038df3f7220 */ /* 0x040fe20000410000 */
[----:B------:R0:W-:Y:S01]  /*4110*/  @!P1 STG.E desc[UR4][R28.64], R9 ;  /* 0x000000091c009986 */ /* 0x0001e2000c101904 */
[C---:B------:R-:W-:Y:S01]  /*4120*/  FMUL.FTZ R56, R223.reuse, R59 ;  /* 0x0000003bdf387220 */ /* 0x040fe20000410000 */
[C---:B------:R-:W-:Y:S01]  /*4130*/  FMUL.FTZ R59, R223.reuse, R26 ;  /* 0x0000001adf3b7220 */ /* 0x040fe20000410000 */
[C---:B------:R-:W-:Y:S01]  /*4140*/  FMUL.FTZ R26, R223.reuse, R27 ;  /* 0x0000001bdf1a7220 */ /* 0x040fe20000410000 */
[C---:B------:R-:W-:Y:S01]  /*4150*/  FMUL.FTZ R27, R223.reuse, R20 ;  /* 0x00000014df1b7220 */ /* 0x040fe20000410000 */
[C---:B------:R-:W-:Y:S01]  /*4160*/  FMUL.FTZ R20, R223.reuse, R21 ;  /* 0x00000015df147220 */ /* 0x040fe20000410000 */
[----:B------:R-:W-:Y:S01]  /*4170*/  FMUL.FTZ R21, R223, R22 ;  /* 0x00000016df157220 */ /* 0x000fe20000410000 */
[C---:B------:R-:W-:Y:S01]  /*4180*/  FADD.FTZ R65, -R217.reuse, R65 ;  /* 0x00000041d9417221 */ /* 0x040fe20000010100 */
[C---:B------:R-:W-:Y:S01]  /*4190*/  FADD.FTZ R67, -R217.reuse, R67 ;  /* 0x00000043d9437221 */ /* 0x040fe20000010100 */
[C---:B------:R-:W-:Y:S01]  /*41a0*/  FADD.FTZ R53, -R217.reuse, R53 ;  /* 0x00000035d9357221 */ /* 0x040fe20000010100 */
[C---:B------:R-:W-:Y:S01]  /*41b0*/  FADD.FTZ R54, -R217.reuse, R54 ;  /* 0x00000036d9367221 */ /* 0x040fe20000010100 */
[----:B------:R-:W-:Y:S01]  /*41c0*/  FADD.FTZ R55, -R217, R55 ;  /* 0x00000037d9377221 */ /* 0x000fe20000010100 */
[C---:B0-----:R-:W-:Y:S01]  /*41d0*/  FMUL.FTZ R28, R223.reuse, R57 ;  /* 0x00000039df1c7220 */ /* 0x041fe20000410000 */
[C---:B------:R-:W-:Y:S01]  /*41e0*/  FMUL.FTZ R57, R223.reuse, R30 ;  /* 0x0000001edf397220 */ /* 0x040fe20000410000 */
[C---:B------:R-:W-:Y:S01]  /*41f0*/  FMUL.FTZ R30, R223.reuse, R31 ;  /* 0x0000001fdf1e7220 */ /* 0x040fe20000410000 */
[C---:B------:R-:W-:Y:S01]  /*4200*/  FMUL.FTZ R31, R223.reuse, R220 ;  /* 0x000000dcdf1f7220 */ /* 0x040fe20000410000 */
[----:B------:R-:W-:Y:S01]  /*4210*/  FMUL.FTZ R220, R223, R23 ;  /* 0x00000017dfdc7220 */ /* 0x000fe20000410000 */
[C---:B------:R-:W-:Y:S01]  /*4220*/  FADD.FTZ R12, -R217.reuse, R12 ;  /* 0x0000000cd90c7221 */ /* 0x040fe20000010100 */
[----:B------:R-:W0:Y:S01]  /*4230*/  LDC.64 R22, c[0x0][0x2b8] ;  /* 0x0000ae00ff167b82 */ /* 0x000e220000000a00 */
[C---:B------:R-:W-:Y:S01]  /*4240*/  FADD.FTZ R222, -R217.reuse, R13 ;  /* 0x0000000dd9de7221 */ /* 0x040fe20000010100 */
[C---:B------:R-:W-:Y:S01]  /*4250*/  FADD.FTZ R14, -R217.reuse, R14 ;  /* 0x0000000ed90e7221 */ /* 0x040fe20000010100 */
[----:B------:R-:W-:Y:S01]  /*4260*/  FADD.FTZ R224, -R217, R15 ;  /* 0x0000000fd9e07221 */ /* 0x000fe20000010100 */
[----:B--2---:R-:W-:-:S04]  /*4270*/  @!P1 IMAD.WIDE R24, R2, 0x4, R24 ;  /* 0x0000000402189825 */ /* 0x004fc800078e0218 */
[C---:B------:R-:W-:Y:S01]  /*4280*/  FADD.FTZ R48, -R217.reuse, R48 ;  /* 0x00000030d9307221 */ /* 0x040fe20000010100 */
[----:B------:R-:W-:Y:S01]  /*4290*/  FADD.FTZ R17, -R217, R17 ;  /* 0x00000011d9117221 */ /* 0x000fe20000010100 */
[C---:B------:R-:W-:Y:S01]  /*42a0*/  FMUL.FTZ R13, R223.reuse, R64 ;  /* 0x00000040df0d7220 */ /* 0x040fe20000410000 */
[C---:B------:R-:W-:Y:S01]  /*42b0*/  FMUL.FTZ R15, R223.reuse, R66 ;  /* 0x00000042df0f7220 */ /* 0x040fe20000410000 */
[----:B------:R-:W-:Y:S01]  /*42c0*/  FMUL.FTZ R29, R223, R52 ;  /* 0x00000034df1d7220 */ /* 0x000fe20000410000 */
[----:B------:R-:W-:Y:S01]  /*42d0*/  FADD.FTZ R49, -R217, R49 ;  /* 0x00000031d9317221 */ /* 0x000fe20000010100 */
[C---:B------:R-:W-:Y:S01]  /*42e0*/  FMUL.FTZ R64, R223.reuse, R65 ;  /* 0x00000041df407220 */ /* 0x040fe20000410000 */
[C---:B------:R-:W-:Y:S01]  /*42f0*/  FMUL.FTZ R66, R223.reuse, R67 ;  /* 0x00000043df427220 */ /* 0x040fe20000410000 */
[----:B------:R-:W-:Y:S01]  /*4300*/  FMUL.FTZ R52, R223, R53 ;  /* 0x00000035df347220 */ /* 0x000fe20000410000 */
[C---:B------:R-:W-:Y:S01]  /*4310*/  FADD.FTZ R50, -R217.reuse, R50 ;  /* 0x00000032d9327221 */ /* 0x040fe20000010100 */
[C---:B------:R-:W-:Y:S01]  /*4320*/  FADD.FTZ R226, -R217.reuse, R209 ;  /* 0x000000d1d9e27221 */ /* 0x040fe20000010100 */
[----:B------:R-:W-:Y:S01]  /*4330*/  FADD.FTZ R228, -R217, R211 ;  /* 0x000000d3d9e47221 */ /* 0x000fe20000010100 */
[----:B------:R-:W-:Y:S01]  /*4340*/  FMUL.FTZ R53, R223, R54 ;  /* 0x00000036df357220 */ /* 0x000fe20000410000 */
[----:B------:R-:W-:Y:S01]  /*4350*/  FADD.FTZ R51, -R217, R51 ;  /* 0x00000033d9337221 */ /* 0x000fe20000010100 */
[C---:B------:R-:W-:Y:S01]  /*4360*/  FMUL.FTZ R54, R223.reuse, R55 ;  /* 0x00000037df367220 */ /* 0x040fe20000410000 */
[C---:B------:R-:W-:Y:S01]  /*4370*/  FMUL.FTZ R209, R223.reuse, R12 ;  /* 0x0000000cdfd17220 */ /* 0x040fe20000410000 */
[----:B------:R-:W-:Y:S01]  /*4380*/  FMUL.FTZ R211, R223, R14 ;  /* 0x0000000edfd37220 */ /* 0x000fe20000410000 */
[----:B------:R-:W-:Y:S01]  /*4390*/  FADD.FTZ R44, -R217, R44 ;  /* 0x0000002cd92c7221 */ /* 0x000fe20000010100 */
[C---:B------:R-:W-:Y:S01]  /*43a0*/  FMUL.FTZ R55, R223.reuse, R48 ;  /* 0x00000030df377220 */ /* 0x040fe20000410000 */
[----:B------:R-:W-:Y:S01]  /*43b0*/  FMUL.FTZ R234, R223, R17 ;  /* 0x00000011dfea7220 */ /* 0x000fe20000410000 */
[----:B------:R1:W-:Y:S01]  /*43c0*/  @!P1 STG.E desc[UR4][R24.64], R223 ;  /* 0x000000df18009986 */ /* 0x0003e2000c101904 */
[----:B------:R-:W-:Y:S01]  /*43d0*/  FFMA.FTZ R12, R140, R13, R204 ;  /* 0x0000000d8c0c7223 */ /* 0x000fe200000100cc */
[----:B------:R-:W-:Y:S01]  /*43e0*/  FFMA.FTZ R14, R136, R19, R200 ;  /* 0x00000013880e7223 */ /* 0x000fe200000100c8 */
[C---:B------:R-:W-:Y:S01]  /*43f0*/  FADD.FTZ R45, -R217.reuse, R45 ;  /* 0x0000002dd92d7221 */ /* 0x040fe20000010100 */
[----:B------:R-:W-:Y:S01]  /*4400*/  FADD.FTZ R18, -R217, R18 ;  /* 0x00000012d9127221 */ /* 0x000fe20000010100 */
[----:B------:R-:W-:Y:S01]  /*4410*/  FMUL.FTZ R48, R223, R49 ;  /* 0x00000031df307220 */ /* 0x000fe20000410000 */
[----:B------:R-:W-:Y:S01]  /*4420*/  FFMA.FTZ R61, R138, R61, R202 ;  /* 0x0000003d8a3d7223 */ /* 0x000fe200000100ca */
[----:B------:R-:W-:Y:S01]  /*4430*/  FFMA.FTZ R62, R139, R62, R203 ;  /* 0x0000003e8b3e7223 */ /* 0x000fe200000100cb */
[----:B------:R-:W-:Y:S01]  /*4440*/  FFMA.FTZ R19, R137, R60, R201 ;  /* 0x0000003c89137223 */ /* 0x000fe200000100c9 */
[----:B------:R-:W-:Y:S01]  /*4450*/  FFMA.FTZ R13, R142, R15, R206 ;  /* 0x0000000f8e0d7223 */ /* 0x000fe200000100ce */
[----:B------:R-:W-:Y:S01]  /*4460*/  FFMA.FTZ R66, R143, R66, R207 ;  /* 0x000000428f427223 */ /* 0x000fe200000100cf */
[----:B------:R-:W-:Y:S01]  /*4470*/  FFMA.FTZ R17, R141, R64, R205 ;  /* 0x000000408d117223 */ /* 0x000fe200000100cd */
[----:B-1----:R-:W-:Y:S01]  /*4480*/  LEA R24, P1, R5, UR12, 0x4 ;  /* 0x0000000c05187c11 */ /* 0x002fe2000f8220ff */
[----:B------:R-:W-:Y:S01]  /*4490*/  FADD.FTZ R46, -R217, R46 ;  /* 0x0000002ed92e7221 */ /* 0x000fe20000010100 */
[----:B------:R-:W-:Y:S01]  /*44a0*/  FMUL.FTZ R49, R223, R50 ;  /* 0x00000032df317220 */ /* 0x000fe20000410000 */
[----:B------:R-:W-:Y:S01]  /*44b0*/  FADD.FTZ R47, -R217, R47 ;  /* 0x0000002fd92f7221 */ /* 0x000fe20000010100 */
[----:B------:R-:W-:Y:S01]  /*44c0*/  FMUL.FTZ R50, R223, R51 ;  /* 0x00000033df327220 */ /* 0x000fe20000410000 */
[C---:B------:R-:W-:Y:S01]  /*44d0*/  FADD.FTZ R58, -R217.reuse, R58 ;  /* 0x0000003ad93a7221 */ /* 0x040fe20000010100 */
[----:B------:R-:W-:Y:S01]  /*44e0*/  FADD.FTZ R40, -R217, R40 ;  /* 0x00000028d9287221 */ /* 0x000fe20000010100 */
[----:B------:R-:W-:Y:S01]  /*44f0*/  FMUL.FTZ R51, R223, R44 ;  /* 0x0000002cdf337220 */ /* 0x000fe20000410000 */
[----:B------:R-:W-:Y:S01]  /*4500*/  FADD.FTZ R41, -R217, R41 ;  /* 0x00000029d9297221 */ /* 0x000fe20000010100 */
[C---:B------:R-:W-:Y:S01]  /*4510*/  FMUL.FTZ R44, R223.reuse, R45 ;  /* 0x0000002ddf2c7220 */ /* 0x040fe20000410000 */
[----:B------:R-:W-:Y:S01]  /*4520*/  FMUL.FTZ R67, R223, R18 ;  /* 0x00000012df437220 */ /* 0x000fe20000410000 */
[----:B------:R-:W-:Y:S01]  /*4530*/  LEA.HI.X R25, R5, UR13, RZ, 0x4, P1 ;  /* 0x0000000d05197c11 */ /* 0x000fe200088f24ff */
[----:B------:R-:W-:Y:S01]  /*4540*/  FADD.FTZ R42, -R217, R42 ;  /* 0x0000002ad92a7221 */ /* 0x000fe20000010100 */
[----:B------:R-:W-:Y:S01]  /*4550*/  FMUL.FTZ R45, R223, R46 ;  /* 0x0000002edf2d7220 */ /* 0x000fe20000410000 */
[----:B------:R-:W-:Y:S01]  /*4560*/  F2FP.BF16.F32.PACK_AB R15, R62, R61 ;  /* 0x0000003d3e0f723e */ /* 0x000fe200000010ff */
[----:B------:R-:W-:Y:S01]  /*4570*/  FFMA.FTZ R18, R128, R29, R192 ;  /* 0x0000001d80127223 */ /* 0x000fe200000100c0 */
[----:B------:R-:W-:Y:S01]  /*4580*/  F2FP.BF16.F32.PACK_AB R14, R19, R14 ;  /* 0x0000000e130e723e */ /* 0x000fe200000010ff */
[----:B------:R-:W-:Y:S01]  /*4590*/  FFMA.FTZ R5, R129, R52, R193 ;  /* 0x0000003481057223 */ /* 0x000fe200000100c1 */
[----:B------:R-:W-:Y:S01]  /*45a0*/  F2FP.BF16.F32.PACK_AB R13, R66, R13 ;  /* 0x0000000d420d723e */ /* 0x000fe200000010ff */
[----:B------:R-:W-:Y:S01]  /*45b0*/  FADD.FTZ R43, -R217, R43 ;  /* 0x0000002bd92b7221 */ /* 0x000fe20000010100 */
[----:B------:R-:W-:Y:S01]  /*45c0*/  F2FP.BF16.F32.PACK_AB R12, R17, R12 ;  /* 0x0000000c110c723e */ /* 0x000fe200000010ff */
[----:B------:R-:W-:Y:S01]  /*45d0*/  FADD.FTZ R16, -R217, R16 ;  /* 0x00000010d9107221 */ /* 0x000fe20000010100 */
[----:B------:R-:W-:Y:S01]  /*45e0*/  FMUL.FTZ R46, R223, R47 ;  /* 0x0000002fdf2e7220 */ /* 0x000fe20000410000 */
[----:B------:R-:W-:Y:S01]  /*45f0*/  FADD.FTZ R36, -R217, R36 ;  /* 0x00000024d9247221 */ /* 0x000fe20000010100 */
[C---:B------:R-:W-:Y:S01]  /*4600*/  FMUL.FTZ R9, R223.reuse, R58 ;  /* 0x0000003adf097220 */ /* 0x040fe20000410000 */
[----:B------:R-:W-:Y:S01]  /*4610*/  FMUL.FTZ R47, R223, R40 ;  /* 0x00000028df2f7220 */ /* 0x000fe20000410000 */
[----:B------:R-:W-:Y:S01]  /*4620*/  FADD.FTZ R37, -R217, R37 ;  /* 0x00000025d9257221 */ /* 0x000fe20000010100 */
[----:B------:R-:W-:Y:S01]  /*4630*/  FMUL.FTZ R40, R223, R41 ;  /* 0x00000029df287220 */ /* 0x000fe20000410000 */
[----:B------:R-:W-:Y:S01]  /*4640*/  FADD.FTZ R38, -R217, R38 ;  /* 0x00000026d9267221 */ /* 0x000fe20000010100 */
[----:B------:R-:W-:Y:S01]  /*4650*/  FMUL.FTZ R41, R223, R42 ;  /* 0x0000002adf297220 */ /* 0x000fe20000410000 */
[----:B------:R-:W-:Y:S01]  /*4660*/  FADD.FTZ R39, -R217, R39 ;  /* 0x00000027d9277221 */ /* 0x000fe20000010100 */
[C---:B------:R-:W-:Y:S01]  /*4670*/  FMUL.FTZ R42, R223.reuse, R43 ;  /* 0x0000002bdf2a7220 */ /* 0x040fe20000410000 */
[----:B------:R-:W-:Y:S01]  /*4680*/  FMUL.FTZ R65, R223, R16 ;  /* 0x00000010df417220 */ /* 0x000fe20000410000 */
[----:B------:R1:W-:Y:S01]  /*4690*/  STG.E.128 desc[UR4][R24.64], R12 ;  /* 0x0000000c18007986 */ /* 0x0003e2000c101d04 */
[----:B------:R-:W-:Y:S01]  /*46a0*/  F2FP.BF16.F32.PACK_AB R18, R5, R18 ;  /* 0x000000120512723e */ /* 0x000fe200000010ff */
[----:B------:R-:W-:Y:S01]  /*46b0*/  FFMA.FTZ R49, R126, R49, R190 ;  /* 0x000000317e317223 */ /* 0x000fe200000100be */
[----:B------:R-:W-:Y:S01]  /*46c0*/  FFMA.FTZ R45, R122, R45, R186 ;  /* 0x0000002d7a2d7223 */ /* 0x000fe200000100ba */
[----:B------:R-:W-:Y:S01]  /*46d0*/  FFMA.FTZ R46, R123, R46, R187 ;  /* 0x0000002e7b2e7223 */ /* 0x000fe200000100bb */
[----:B------:R-:W-:Y:S01]  /*46e0*/  FFMA.FTZ R50, R127, R50, R191 ;  /* 0x000000327f327223 */ /* 0x000fe200000100bf */
        /* <DEDUP_REMOVED lines=10> */
[----:B------:R-:W-:Y:S01]  /*4790*/  FMUL.FTZ R36, R223, R37 ;  /* 0x00000025df247220 */ /* 0x000fe20000410000 */
[----:B------:R-:W-:Y:S01]  /*47a0*/  FFMA.FTZ R55, R124, R55, R188 ;  /* 0x000000377c377223 */ /* 0x000fe200000100bc */
[----:B-1----:R-:W-:Y:S01]  /*47b0*/  FFMA.FTZ R14, R121, R44, R185 ;  /* 0x0000002c790e7223 */ /* 0x002fe200000100b9 */
[----:B------:R-:W-:Y:S01]  /*47c0*/  FFMA.FTZ R12, R125, R48, R189 ;  /* 0x000000307d0c7223 */ /* 0x000fe200000100bd */
[----:B------:R-:W-:Y:S01]  /*47d0*/  FADD.FTZ R34, -R217, R34 ;  /* 0x00000022d9227221 */ /* 0x000fe20000010100 */
[----:B------:R-:W-:Y:S01]  /*47e0*/  FMUL.FTZ R37, R223, R38 ;  /* 0x00000026df257220 */ /* 0x000fe20000410000 */
[----:B------:R-:W-:Y:S01]  /*47f0*/  FADD.FTZ R35, -R217, R35 ;  /* 0x00000023d9237221 */ /* 0x000fe20000010100 */
[C---:B------:R-:W-:Y:S01]  /*4800*/  FMUL.FTZ R38, R223.reuse, R39 ;  /* 0x00000027df267220 */ /* 0x040fe20000410000 */
        /* <DEDUP_REMOVED lines=15> */
[C---:B------:R-:W-:Y:S01]  /*4900*/  FMUL.FTZ R34, R223.reuse, R35 ;  /* 0x00000023df227220 */ /* 0x040fe20000410000 */
[C---:B------:R-:W-:Y:S01]  /*4910*/  FMUL.FTZ R35, R223.reuse, R218 ;  /* 0x000000dadf237220 */ /* 0x040fe20000410000 */
[----:B------:R-:W-:Y:S01]  /*4920*/  FMUL.FTZ R58, R223, R219 ;  /* 0x000000dbdf3a7220 */ /* 0x000fe20000410000 */
[----:B------:R0:W-:Y:S01]  /*4930*/  STG.E.128 desc[UR4][R48.64], R16 ;  /* 0x0000001030007986 */ /* 0x0001e2000c101d04 */
[----:B------:R-:W-:Y:S01]  /*4940*/  F2FP.BF16.F32.PACK_AB R10, R7, R10 ;  /* 0x0000000a070a723e */ /* 0x000fe200000010ff */
[----:B------:R-:W-:Y:S01]  /*4950*/  FFMA.FTZ R34, R111, R34, R175 ;  /* 0x000000226f227223 */ /* 0x000fe200000100af */
[----:B------:R-:W-:Y:S01]  /*4960*/  FFMA.FTZ R7, R105, R58, R169 ;  /* 0x0000003a69077223 */ /* 0x000fe200000100a9 */
[----:B------:R1:W-:Y:S01]  /*4970*/  STG.E.128 desc[UR4][R50.64], R12 ;  /* 0x0000000c32007986 */ /* 0x0003e2000c101d04 */
[C---:B------:R-:W-:Y:S01]  /*4980*/  FMUL.FTZ R6, R223.reuse, R6 ;  /* 0x00000006df067220 */ /* 0x040fe20000410000 */
[----:B------:R-:W-:Y:S01]  /*4990*/  FMUL.FTZ R222, R223, R222 ;  /* 0x000000dedfde7220 */ /* 0x000fe20000410000 */
[----:B------:R-:W-:-:S04]  /*49a0*/  IMAD.WIDE.U32 R24, R3, 0x10, R22 ;  /* 0x0000001003187825 */ /* 0x000fc800078e0016 */
[----:B------:R-:W-:Y:S01]  /*49b0*/  FFMA.FTZ R3, R117, R40, R181 ;  /* 0x0000002875037223 */ /* 0x000fe200000100b5 */
[----:B------:R-:W-:Y:S01]  /*49c0*/  FFMA.FTZ R6, R95, R6, R159 ;  /* 0x000000065f067223 */ /* 0x000fe2000001009f */
[----:B------:R-:W-:Y:S01]  /*49d0*/  FMUL.FTZ R218, R223, R221 ;  /* 0x000000dddfda7220 */ /* 0x000fe20000410000 */
[----:B------:R-:W-:-:S04]  /*49e0*/  IMAD.WIDE.U32 R28, R8, 0x10, R22 ;  /* 0x00000010081c7825 */ /* 0x000fc800078e0016 */
[----:B------:R-:W-:Y:S01]  /*49f0*/  FFMA.FTZ R8, R116, R47, R180 ;  /* 0x0000002f74087223 */ /* 0x000fe200000100b4 */
[C---:B------:R-:W-:Y:S01]  /*4a00*/  FADD.FTZ R212, -R217.reuse, R212 ;  /* 0x000000d4d9d47221 */ /* 0x040fe20000010100 */
[C---:B------:R-:W-:Y:S01]  /*4a10*/  FADD.FTZ R230, -R217.reuse, R213 ;  /* 0x000000d5d9e67221 */ /* 0x040fe20000010100 */
[C---:B------:R-:W-:Y:S01]  /*4a20*/  FADD.FTZ R208, -R217.reuse, R208 ;  /* 0x000000d0d9d07221 */ /* 0x040fe20000010100 */
[----:B------:R-:W-:Y:S01]  /*4a30*/  FADD.FTZ R210, -R217, R210 ;  /* 0x000000d2d9d27221 */ /* 0x000fe20000010100 */
[----:B------:R-:W-:Y:S01]  /*4a40*/  F2FP.BF16.F32.PACK_AB R8, R3, R8 ;  /* 0x000000080308723e */ /* 0x000fe200000010ff */
[----:B------:R-:W-:Y:S01]  /*4a50*/  FFMA.FTZ R3, R109, R32, R173 ;  /* 0x000000206d037223 */ /* 0x000fe200000100ad */
[C---:B------:R-:W-:Y:S01]  /*4a60*/  FADD.FTZ R214, -R217.reuse, R214 ;  /* 0x000000d6d9d67221 */ /* 0x040fe20000010100 */
[----:B------:R-:W-:Y:S01]  /*4a70*/  FADD.FTZ R232, -R217, R215 ;  /* 0x000000d7d9e87221 */ /* 0x000fe20000010100 */
[----:B0-----:R-:W-:Y:S01]  /*4a80*/  FFMA.FTZ R18, R96, R27, R160 ;  /* 0x0000001b60127223 */ /* 0x001fe200000100a0 */
[----:B-1----:R-:W-:Y:S01]  /*4a90*/  FFMA.FTZ R13, R110, R33, R174 ;  /* 0x000000216e0d7223 */ /* 0x002fe200000100ae */
        /* <DEDUP_REMOVED lines=13> */
[C---:B------:R-:W-:Y:S01]  /*4b70*/  FMUL.FTZ R224, R223.reuse, R224 ;  /* 0x000000e0dfe07220 */ /* 0x040fe20000410000 */
[----:B------:R-:W0:Y:S01]  /*4b80*/  LDC.64 R6, c[0x0][0x210] ;  /* 0x00008400ff067b82 */ /* 0x000e220000000a00 */
[C---:B------:R-:W-:Y:S01]  /*4b90*/  FMUL.FTZ R217, R223.reuse, R212 ;  /* 0x000000d4dfd97220 */ /* 0x040fe20000410000 */
[----:B------:R-:W-:Y:S01]  /*4ba0*/  FMUL.FTZ R230, R223, R230 ;  /* 0x000000e6dfe67220 */ /* 0x000fe20000410000 */
[----:B------:R-:W-:-:S04]  /*4bb0*/  IMAD.WIDE.U32 R4, R11, 0x10, R22 ;  /* 0x000000100b047825 */ /* 0x000fc800078e0016 */
        /* <DEDUP_REMOVED lines=32> */
[----:B------:R-:W-:-:S02]  /*4dc0*/  F2FP.BF16.F32.PACK_AB R9, R42, R9 ;  /* 0x000000092a09723e */ /* 0x000fc400000010ff */
[----:B------:R-:W-:Y:S02]  /*4dd0*/  F2FP.BF16.F32.PACK_AB R15, R30, R57 ;  /* 0x000000391e0f723e */ /* 0x000fe400000010ff */
[----:B------:R-:W-:Y:S01]  /*4de0*/  F2FP.BF16.F32.PACK_AB R19, R220, R19 ;  /* 0x00000013dc13723e */ /* 0x000fe200000010ff */
[----:B------:R1:W-:Y:S01]  /*4df0*/  STG.E.128 desc[UR4][R4.64], R8 ;  /* 0x0000000804007986 */ /* 0x0003e2000c101d04 */
        /* <DEDUP_REMOVED lines=10> */
[----:B0-----:R-:W-:-:S03]  /*4ea0*/  LEA R2, R6, R2, 0x2 ;  /* 0x0000000206027211 */ /* 0x001fc600078e10ff */
[----:B------:R1:W-:Y:S01]  /*4eb0*/  STG.E.128 desc[UR4][R22.64], R216 ;  /* 0x000000d816007986 */ /* 0x0003e2000c101d04 */
[----:B------:R-:W-:-:S13]  /*4ec0*/  ISETP.GE.AND P1, PT, R2, R7, PT ;  /* 0x000000070200720c */ /* 0x000fda0003f26270 */
[----:B------:R-:W-:Y:S05]  /*4ed0*/  @!P1 BRA `(.L_x_22013) ;  /* 0xffffffb400cc9947 */ /* 0x000fea000383ffff */
[----:B------:R-:W-:Y:S05]  /*4ee0*/  BSYNC B0 ;  /* 0x0000000000007941 */ /* 0x000fea0003800000 */
.L_x_21883:
[----:B------:R-:W-:Y:S05]  /*4ef0*/  EXIT ;  /* 0x000000000000794d */ /* 0x000fea0003800000 */
.L_x_22012:
        /* <DEDUP_REMOVED lines=8> */
.L_x_22015:
[----:B------:R-:W-:Y:S05]  /*4f80*/  BSYNC B1 ;  /* 0x0000000000017941 */ /* 0x000fea0003800000 */
.L_x_22014:
        /* <DEDUP_REMOVED lines=9> */
.L_x_22016:
[----:B------:R-:W-:Y:S01]  /*5020*/  HFMA2.MMA R225, -RZ, RZ, 0, 2.384185791015625e-07 ;  /* 0x00000004ffe17435 */ /* 0x000fe200000001ff */
[----:B------:R-:W-:-:S05]  /*5030*/  MOV R218, R224 ;  /* 0x000000e000da7202 */ /* 0x000fca0000000f00 */
[----:B------:R-:W-:-:S05]  /*5040*/  FADD.FTZ R219, R217, R218 ;  /* 0x000000dad9db7221 */ /* 0x000fca0000010000 */
[----:B------:R-:W-:-:S07]  /*5050*/  MOV R226, R219 ;  /* 0x000000db00e27202 */ /* 0x000fce0000000f00 */
[----:B------:R-:W-:Y:S05]  /*5060*/  WARPSYNC.COLLECTIVE R223, `(.L_x_22017) ;  /* 0x00000000df087348 */ /* 0x000fea0003c00000 */
[----:B------:R0:W1:Y:S02]  /*5070*/  SHFL.BFLY P2, R224, R226, R225, R228 ;  /* 0x0c0000e1e2e07389 */ /* 0x00006400000400e4 */
[----:B01----:R-:W-:Y:S01]  /*5080*/  ENDCOLLECTIVE ;  /* 0x000000000000791b */ /* 0x003fe20003800000 */
.L_x_22017:
        /* <DEDUP_REMOVED lines=8> */
.L_x_22018:
[----:B------:R-:W-:Y:S01]  /*5110*/  HFMA2.MMA R225, -RZ, RZ, 0, 9.5367431640625e-07 ;  /* 0x00000010ffe17435 */ /* 0x000fe200000001ff */
[----:B------:R-:W-:-:S05]  /*5120*/  MOV R9, R224 ;  /* 0x000000e000097202 */ /* 0x000fca0000000f00 */
[----:B------:R-:W-:-:S05]  /*5130*/  FADD.FTZ R221, R220, R9 ;  /* 0x00000009dcdd7221 */ /* 0x000fca0000010000 */
[----:B------:R-:W-:-:S07]  /*5140*/  MOV R226, R221 ;  /* 0x000000dd00e27202 */ /* 0x000fce0000000f00 */
[----:B------:R-:W-:Y:S05]  /*5150*/  WARPSYNC.COLLECTIVE R223, `(.L_x_22019) ;  /* 0x00000000df087348 */ /* 0x000fea0003c00000 */
[----:B------:R0:W1:Y:S02]  /*5160*/  SHFL.BFLY P2, R224, R226, R225, R228 ;  /* 0x0c0000e1e2e07389 */ /* 0x00006400000400e4 */
[----:B01----:R-:W-:Y:S01]  /*5170*/  ENDCOLLECTIVE ;  /* 0x000000000000791b */ /* 0x003fe20003800000 */
.L_x_22019:
        /* <DEDUP_REMOVED lines=136> */
.L_x_22020:
[----:B------:R-:W-:Y:S01]  /*5a00*/  HFMA2.MMA R225, -RZ, RZ, 0, 1.1920928955078125e-07 ;  /* 0x00000002ffe17435 */ /* 0x000fe200000001ff */
[----:B------:R-:W-:-:S05]  /*5a10*/  MOV R217, R224 ;  /* 0x000000e000d97202 */ /* 0x000fca0000000f00 */
[----:B------:R-:W-:-:S05]  /*5a20*/  FADD.FTZ R217, R6, R217 ;  /* 0x000000d906d97221 */ /* 0x000fca0000010000 */
[----:B------:R-:W-:-:S07]  /*5a30*/  MOV R226, R217 ;  /* 0x000000d900e27202 */ /* 0x000fce0000000f00 */
[----:B------:R-:W-:Y:S05]  /*5a40*/  WARPSYNC.COLLECTIVE R223, `(.L_x_22021) ;  /* 0x00000000df087348 */ /* 0x000fea0003c00000 */
[----:B------:R0:W1:Y:S02]  /*5a50*/  SHFL.BFLY P2, R224, R226, R225, R228 ;  /* 0x0c0000e1e2e07389 */ /* 0x00006400000400e4 */
[----:B01----:R-:W-:Y:S01]  /*5a60*/  ENDCOLLECTIVE ;  /* 0x000000000000791b */ /* 0x003fe20003800000 */
.L_x_22021:
[----:B------:R-:W-:Y:S01]  /*5a70*/  HFMA2.MMA R225, -RZ, RZ, 0, 2.384185791015625e-07 ;  /* 0x00000004ffe17435 */ /* 0x000fe200000001ff */
[----:B------:R-:W-:-:S05]  /*5a80*/  MOV R220, R224 ;  /* 0x000000e000dc7202 */ /* 0x000fca0000000f00 */
[----:B------:R-:W-:-:S05]  /*5a90*/  FADD.FTZ R220, R217, R220 ;  /* 0x000000dcd9dc7221 */ /* 0x000fca0000010000 */
[----:B------:R-:W-:-:S07]  /*5aa0*/  MOV R226, R220 ;  /* 0x000000dc00e27202 */ /* 0x000fce0000000f00 */
[----:B------:R-:W-:Y:S05]  /*5ab0*/  WARPSYNC.COLLECTIVE R223, `(.L_x_22022) ;  /* 0x00000000df087348 */ /* 0x000fea0003c00000 */
[----:B------:R0:W1:Y:S02]  /*5ac0*/  SHFL.BFLY P2, R224, R226, R225, R228 ;  /* 0x0c0000e1e2e07389 */ /* 0x00006400000400e4 */
[----:B01----:R-:W-:Y:S01]  /*5ad0*/  ENDCOLLECTIVE ;  /* 0x000000000000791b */ /* 0x003fe20003800000 */
.L_x_22022:
[----:B------:R-:W-:Y:S01]  /*5ae0*/  HFMA2.MMA R225, -RZ, RZ, 0, 4.76837158203125e-07 ;  /* 0x00000008ffe17435 */ /* 0x000fe200000001ff */
[----:B------:R-:W-:-:S05]  /*5af0*/  MOV R219, R224 ;  /* 0x000000e000db7202 */ /* 0x000fca0000000f00 */
[----:B------:R-:W-:-:S05]  /*5b00*/  FADD.FTZ R219, R220, R219 ;  /* 0x000000dbdcdb7221 */ /* 0x000fca0000010000 */
[----:B------:R-:W-:-:S07]  /*5b10*/  MOV R226, R219 ;  /* 0x000000db00e27202 */ /* 0x000fce0000000f00 */
[----:B------:R-:W-:Y:S05]  /*5b20*/  WARPSYNC.COLLECTIVE R223, `(.L_x_22023) ;  /* 0x00000000df087348 */ /* 0x000fea0003c00000 */
[----:B------:R0:W1:Y:S02]  /*5b30*/  SHFL.BFLY P2, R224, R226, R225, R228 ;  /* 0x0c0000e1e2e07389 */ /* 0x00006400000400e4 */
[----:B01----:R-:W-:Y:S01]  /*5b40*/  ENDCOLLECTIVE ;  /* 0x000000000000791b */ /* 0x003fe20003800000 */
.L_x_22023:
[----:B------:R-:W-:Y:S01]  /*5b50*/  HFMA2.MMA R225, -RZ, RZ, 0, 9.5367431640625e-07 ;  /* 0x00000010ffe17435 */ /* 0x000fe200000001ff */
[----:B------:R-:W-:-:S05]  /*5b60*/  MOV R222, R224 ;  /* 0x000000e000de7202 */ /* 0x000fca0000000f00 */
[----:B------:R-:W-:-:S05]  /*5b70*/  FADD.FTZ R222, R219, R222 ;  /* 0x000000dedbde7221 */ /* 0x000fca0000010000 */
[----:B------:R-:W-:-:S07]  /*5b80*/  MOV R226, R222 ;  /* 0x000000de00e27202 */ /* 0x000fce0000000f00 */
[----:B------:R-:W-:Y:S05]  /*5b90*/  WARPSYNC.COLLECTIVE R223, `(.L_x_22024) ;  /* 0x00000000df087348 */ /* 0x000fea0003c00000 */
[----:B------:R0:W1:Y:S02]  /*5ba0*/  SHFL.BFLY P2, R224, R226, R225, R228 ;  /* 0x0c0000e1e2e07389 */ /* 0x00006400000400e4 */
[----:B01----:R-:W-:Y:S01]  /*5bb0*/  ENDCOLLECTIVE ;  /* 0x000000000000791b */ /* 0x003fe20003800000 */
.L_x_22024:
[----:B------:R-:W-:Y:S01]  /*5bc0*/  MOV R221, R224 ;  /* 0x000000e000dd7202 */ /* 0x000fe20000000f00 */
[----:B------:R-:W-:Y:S06]  /*5bd0*/  BRA `(.L_x_22025) ;  /* 0xffffffe000b47947 */ /* 0x000fec000383ffff */
.L_x_22026:
        /* <DEDUP_REMOVED lines=10> */
.L_x_53109:


//--------------------- .text._ZN10layer_norm31ln_parallel_residual_fwd_kernelINS_13Kernel_traitsIf13__nv_bfloat16fS2_fjLj2048ELj1ELj4ELj1ELj16ENS_18Kernel_traits_baseILj2048EfS2_fS2_fjLj128EEEEELb1ELb0ELb0EEEvNS_9FwdParamsE --------------------------
	.section	.text._ZN10layer_norm31ln_parallel_residual_fwd_kernelINS_13Kernel_traitsIf13__nv_bfloat16fS2_fjLj2048ELj1ELj4ELj1ELj16ENS_18Kernel_traits_baseILj2048EfS2_fS2_fjLj128EEEEELb1ELb0ELb0EEEvNS_9FwdParamsE,"ax",@progbits
	.align	128
        .global         _ZN10layer_norm31ln_parallel_residual_fwd_kernelINS_13Kernel_traitsIf13__nv_bfloat16fS2_fjLj2048ELj1ELj4ELj1ELj16ENS_18Kernel_traits_baseILj2048EfS2_fS2_fjLj128EEEEELb1ELb0ELb0EEEvNS_9FwdParamsE
        .type           _ZN10layer_norm31ln_parallel_residual_fwd_kernelINS_13Kernel_traitsIf13__nv_bfloat16fS2_fjLj2048ELj1ELj4ELj1ELj16ENS_18Kernel_traits_baseILj2048EfS2_fS2_fjLj128EEEEELb1ELb0ELb0EEEvNS_9FwdParamsE,@function
        .size           _ZN10layer_norm31ln_parallel_residual_fwd_kernelINS_13Kernel_traitsIf13__nv_bfloat16fS2_fjLj2048ELj1ELj4ELj1ELj16ENS_18Kernel_traits_baseILj2048EfS2_fS2_fjLj128EEEEELb1ELb0ELb0EEEvNS_9FwdParamsE,(.L_x_53110 - _ZN10layer_norm31ln_parallel_residual_fwd_kernelINS_13Kernel_traitsIf13__nv_bfloat16fS2_fjLj2048ELj1ELj4ELj1ELj16ENS_18Kernel_traits_baseILj2048EfS2_fS2_fjLj128EEEEELb1ELb0ELb0EEEvNS_9FwdParamsE)
        .other          _ZN10layer_norm31ln_parallel_residual_fwd_kernelINS_13Kernel_traitsIf13__nv_bfloat16fS2_fjLj2048ELj1ELj4ELj1ELj16ENS_18Kernel_traits_baseILj2048EfS2_fS2_fjLj128EEEEELb1ELb0ELb0EEEvNS_9FwdParamsE,@"STO_CUDA_ENTRY STV_DEFAULT"
_ZN10layer_norm31ln_parallel_residual_fwd_kernelINS_13Kernel_traitsIf13__nv_bfloat16fS2_fjLj2048ELj1ELj4ELj1ELj16ENS_18Kernel_traits_baseILj2048EfS2_fS2_fjLj128EEEEELb1ELb0ELb0EEEvNS_9FwdParamsE:
.text._ZN10layer_norm31ln_parallel_residual_fwd_kernelINS_13Kernel_traitsIf13__nv_bfloat16fS2_fjLj2048ELj1ELj4ELj1ELj16ENS_18Kernel_traits_baseILj2048EfS2_fS2_fjLj128EEEEELb1ELb0ELb0EEEvNS_9FwdParamsE:
        /* <DEDUP_REMOVED lines=45> */
[----:B------:R-:W-:-:S02]  /*02d0*/  UIADD3 UR14, UR11, 0x32370b8f, URZ ;  /* 0x32370b8f0b0e7890 */ /* 0x000fc4000fffe03f */
[----:B------:R-:W-:Y:S01]  /*02e0*/  MOV R7, UR7 ;  /* 0x0000000700077c02 */ /* 0x000fe20008000f00 */
[----:B------:R-:W-:Y:S01]  /*02f0*/  IMAD.U32 R6, RZ, RZ, UR6 ;  /* 0x00000006ff067e24 */ /* 0x000fe2000f8e00ff */
[----:B------:R-:W-:Y:S02]  /*0300*/  UIADD3 UR6, UR11, -0x4498517b, URZ ;  /* 0xbb67ae850b067890 */ /* 0x000fe4000fffe03f */
[----:B------:R-:W-:Y:S01]  /*0310*/  LOP3.LUT R0, R7, UR12, R2, 0x96, !PT ;  /* 0x0000000c07007c12 */ /* 0x000fe2000f8e9602 */
[----:B------:R-:W-:Y:S01]  /*0320*/  IMAD.WIDE.U32 R2, R3, -0x2daee0ad, RZ ;  /* 0xd2511f5303027825 */ /* 0x000fe200078e00ff */
[----:B------:R-:W-:Y:S02]  /*0330*/  UIADD3 UR7, UR11, 0x76cf5d0a, URZ ;  /* 0x76cf5d0a0b077890 */ /* 0x000fe4000fffe03f */
[----:B------:R-:W-:Y:S02]  /*0340*/  UIADD3 UR15, UR10, -0x255992d5, URZ ;  /* 0xdaa66d2b0a0f7890 */ /* 0x000fe4000fffe03f */
[----:B------:R-:W-:Y:S01]  /*0350*/  LOP3.LUT R3, R3, UR6, R4, 0x96, !PT ;  /* 0x0000000603037c12 */ /* 0x000fe2000f8e9604 */
[----:B------:R-:W-:Y:S01]  /*0360*/  IMAD.WIDE.U32 R4, R0, -0x2daee0ad, RZ ;  /* 0xd2511f5300047825 */ /* 0x000fe200078e00ff */
[----:B------:R-:W-:-:S02]  /*0370*/  UIADD3 UR16, UR11, -0x126145ec, URZ ;  /* 0xed9eba140b107890 */ /* 0x000fc4000fffe03f */
[----:B------:R-:W-:Y:S02]  /*0380*/  UIADD3 UR17, UR10, 0x78dde6e4, URZ ;  /* 0x78dde6e40a117890 */ /* 0x000fe4000fffe03f */
[----:B------:R-:W-:Y:S01]  /*0390*/  LOP3.LUT R5, R5, UR7, R2, 0x96, !PT ;  /* 0x0000000705057c12 */ /* 0x000fe2000f8e9602 */
[----:B------:R-:W-:Y:S01]  /*03a0*/  IMAD.WIDE.U32 R2, R3, -0x326172a9, RZ ;  /* 0xcd9e8d5703027825 */ /* 0x000fe200078e00ff */
[----:B------:R-:W-:Y:S02]  /*03b0*/  UIADD3 UR18, UR11, -0x56f99767, URZ ;  /* 0xa90668990b127890 */ /* 0x000fe4000fffe03f */
[----:B------:R-:W-:Y:S02]  /*03c0*/  UIADD3 UR19, UR10, 0x1715609d, URZ ;  /* 0x1715609d0a137890 */ /* 0x000fe4000fffe03f */
[----:B------:R-:W-:Y:S01]  /*03d0*/  LOP3.LUT R6, R3, UR13, R6, 0x96, !PT ;  /* 0x0000000d03067c12 */ /* 0x000fe2000f8e9606 */
[----:B------:R-:W-:Y:S02]  /*03e0*/  UIADD3 UR20, UR11, 0x646e171e, URZ ;  /* 0x646e171e0b147890 */ /* 0x000fe4000fffe03f */
[----:B------:R-:W-:-:S02]  /*03f0*/  UIADD3 UR21, UR10, -0x4ab325aa, URZ ;  /* 0xb54cda560a157890 */ /* 0x000fc4000fffe03f */
[----:B------:R-:W-:Y:S01]  /*0400*/  IMAD.WIDE.U32 R6, R6, -0x2daee0ad, RZ ;  /* 0xd2511f5306067825 */ /* 0x000fe200078e00ff */
[----:B------:R-:W-:Y:S02]  /*0410*/  UIADD3 UR22, UR11, 0x1fd5c5a3, URZ ;  /* 0x1fd5c5a30b167890 */ /* 0x000fe4000fffe03f */
        /* <DEDUP_REMOVED lines=19> */
[----:B------:R-:W-:-:S05]  /*0550*/  LOP3.LUT R2, R5, UR21, R2, 0x96, !PT ;  /* 0x0000001505027c12 */ /* 0x000fca000f8e9602 */
[----:B------:R-:W-:-:S05]  /*0560*/  IMAD.WIDE.U32 R2, R2, -0x2daee0ad, RZ ;  /* 0xd2511f5302027825 */ /* 0x000fca00078e00ff */
[----:B------:R-:W-:Y:S02]  /*0570*/  LOP3.LUT R6, R3, UR22, R6, 0x96, !PT ;  /* 0x0000001603067c12 */ /* 0x000fe4000f8e9606 */
[----:B------:R-:W-:Y:S02]  /*0580*/  LOP3.LUT R3, R11, UR23, R4, 0x96, !PT ;  /* 0x000000170b037c12 */ /* 0x000fe4000f8e9604 */
[----:B------:R-:W-:Y:S01]  /*0590*/  LOP3.LUT R11, R7, 0x1f, RZ, 0x3c, !PT ;  /* 0x0000001f070b7812 */ /* 0x000fe200078e3cff */
[----:B------:R-:W-:-:S05]  /*05a0*/  IMAD.HI.U32 R5, R6, -0x326172a9, RZ ;  /* 0xcd9e8d5706057827 */ /* 0x000fca00078e00ff */
[----:B------:R-:W-:Y:S01]  /*05b0*/  LOP3.LUT R0, R5, UR24, R10, 0x96, !PT ;  /* 0x0000001805007c12 */ /* 0x000fe2000f8e960a */
[----:B------:R-:W-:-:S04]  /*05c0*/  IMAD.HI.U32 R5, R3, -0x2daee0ad, RZ ;  /* 0xd2511f5303057827 */ /* 0x000fc800078e00ff */
[----:B------:R-:W-:Y:S01]  /*05d0*/  IMAD.U32 R10, RZ, RZ, UR26 ;  /* 0x0000001aff0a7e24 */ /* 0x000fe2000f8e00ff */
        /* <DEDUP_REMOVED lines=31> */
[----:B------:R-:W-:Y:S02]  /*07d0*/  CS2R R224, SRZ ;  /* 0x0000000000e07805 */ /* 0x000fe4000001ff00 */
[----:B------:R-:W-:Y:S01]  /*07e0*/  IADD3 R14, P0, R14, UR26, RZ ;  /* 0x0000001a0e0e7c10 */ /* 0x000fe2000ff1e0ff */
[----:B------:R1:W5:Y:S03]  /*07f0*/  @P1 LDG.E.128 R220, desc[UR8][R16.64] ;  /* 0x0000000810dc1981 */ /* 0x000366000c1e1d00 */
[----:B------:R-:W-:Y:S01]  /*0800*/  IADD3.X R15, R13, UR27, RZ, P0, !PT ;  /* 0x0000001b0d0f7c10 */ /* 0x000fe200087fe4ff */
[C---:B0-----:R-:W-:Y:S01]  /*0810*/  IMAD.WIDE.U32 R4, R7.reuse, 0x20, R18 ;  /* 0x0000002007047825 */ /* 0x041fe200078e0012 */
[----:B------:R1:W5:Y:S04]  /*0820*/  @P1 LDG.E.128 R224, desc[UR8][R16.64+0x10] ;  /* 0x0000100810e01981 */ /* 0x000368000c1e1d00 */
[----:B------:R-:W2:Y:S04]  /*0830*/  LDG.E.128 R20, desc[UR8][R14.64] ;  /* 0x000000080e147981 */ /* 0x000ea8000c1e1d00 */
[----:B------:R-:W3:Y:S04]  /*0840*/  LDG.E.128 R24, desc[UR8][R4.64+0x10] ;  /* 0x0000100804187981 */ /* 0x000ee8000c1e1d00 */
[----:B------:R-:W4:Y:S04]  /*0850*/  LDG.E.128 R16, desc[UR8][R14.64+0x10] ;  /* 0x000010080e107981 */ /* 0x000f28000c1e1d00 */
[----:B------:R-:W3:Y:S01]  /*0860*/  LDG.E.128 R28, desc[UR8][R4.64] ;  /* 0x00000008041c7981 */ /* 0x000ee2000c1e1d00 */
[----:B------:R-:W-:-:S03]  /*0870*/  LOP3.LUT R7, R7, 0x20, RZ, 0xfc, !PT ;  /* 0x0000002007077812 */ /* 0x000fc600078efcff */
[----:B----4-:R1:W-:Y:S04]  /*0880*/  STL.64 [R1+0x190], R16 ;  /* 0x0001901001007387 */ /* 0x0103e80000100a00 */
[----:B------:R1:W-:Y:S04]  /*0890*/  STL.64 [R1+0x198], R18 ;  /* 0x0001981201007387 */ /* 0x0003e80000100a00 */
[----:B--2---:R1:W-:Y:S04]  /*08a0*/  STL.64 [R1+0x1a0], R20 ;  /* 0x0001a01401007387 */ /* 0x0043e80000100a00 */
[----:B------:R1:W-:Y:S04]  /*08b0*/  STL.64 [R1+0x1a8], R22 ;  /* 0x0001a81601007387 */ /* 0x0003e80000100a00 */
[----:B---3--:R1:W-:Y:S04]  /*08c0*/  STL.64 [R1+0x1b0], R24 ;  /* 0x0001b01801007387 */ /* 0x0083e80000100a00 */
[----:B------:R1:W-:Y:S04]  /*08d0*/  STL.64 [R1+0x1b8], R26 ;  /* 0x0001b81a01007387 */ /* 0x0003e80000100a00 */
[----:B------:R1:W-:Y:S04]  /*08e0*/  STL.64 [R1+0x1c0], R28 ;  /* 0x0001c01c01007387 */ /* 0x0003e80000100a00 */
[----:B------:R1:W-:Y:S02]  /*08f0*/  STL.64 [R1+0x1c8], R30 ;  /* 0x0001c81e01007387 */ /* 0x0003e40000100a00 */
.L_x_22028:
[----:B------:R-:W-:Y:S05]  /*0900*/  BSYNC B0 ;  /* 0x0000000000007941 */ /* 0x000fea0003800000 */
.L_x_22027:
        /* <DEDUP_REMOVED lines=8> */
[----:B-1----:R-:W0:Y:S01]  /*0990*/  LDC.64 R16, c[0x0][0x260] ;  /* 0x00009800ff107b82 */ /* 0x002e220000000a00 */
        /* <DEDUP_REMOVED lines=18> */
[----:B------:R-:W-:Y:S01]  /*0ac0*/  @P1 IADD3.X R15, R13, UR29, RZ, P0, !PT ;  /* 0x0000001d0d0f1c10 */ /* 0x000fe200087fe4ff */
[----:B0-----:R-:W-:Y:S01]  /*0ad0*/  IMAD.WIDE.U32 R16, R7, 0x20, R16 ;  /* 0x0000002007107825 */ /* 0x001fe200078e0010 */
[----:B------:R-:W-:Y:S02]  /*0ae0*/  CS2R R208, SRZ ;  /* 0x0000000000d07805 */ /* 0x000fe4000001ff00 */
[----:B-1----:R-:W-:Y:S02]  /*0af0*/  IADD3 R4, P0, R18, UR26, RZ ;  /* 0x0000001a12047c10 */ /* 0x002fe4000ff1e0ff */
[----:B------:R-:W2:Y:S02]  /*0b00*/  LDG.E.128 R28, desc[UR8][R16.64] ;  /* 0x00000008101c7981 */ /* 0x000ea4000c1e1d00 */
[----:B------:R-:W-:Y:S02]  /*0b10*/  IADD3.X R5, R13, UR27, RZ, P0, !PT ;  /* 0x0000001b0d057c10 */ /* 0x000fe400087fe4ff */
[----:B------:R-:W3:Y:S04]  /*0b20*/  LDG.E.128 R24, desc[UR8][R16.64+0x10] ;  /* 0x0000100810187981 */ /* 0x000ee8000c1e1d00 */
[----:B------:R-:W4:Y:S04]  /*0b30*/  LDG.E.128 R20, desc[UR8][R4.64] ;  /* 0x0000000804147981 */ /* 0x000f28000c1e1d00 */
[----:B------:R0:W5:Y:S04]  /*0b40*/  @P1 LDG.E.128 R204, desc[UR8][R14.64] ;  /* 0x000000080ecc1981 */ /* 0x000168000c1e1d00 */
[----:B------:R-:W2:Y:S04]  /*0b50*/  LDG.E.128 R16, desc[UR8][R4.64+0x10] ;  /* 0x0000100804107981 */ /* 0x000ea8000c1e1d00 */
[----:B------:R0:W5:Y:S01]  /*0b60*/  @P1 LDG.E.128 R208, desc[UR8][R14.64+0x10] ;  /* 0x000010080ed01981 */ /* 0x000162000c1e1d00 */
        /* <DEDUP_REMOVED lines=9> */
.L_x_22030:
[----:B------:R-:W-:Y:S05]  /*0c00*/  BSYNC B0 ;  /* 0x0000000000007941 */ /* 0x000fea0003800000 */
.L_x_22029:
        /* <DEDUP_REMOVED lines=47> */
.L_x_22032:
[----:B------:R-:W-:Y:S05]  /*0f00*/  BSYNC B0 ;  /* 0x0000000000007941 */ /* 0x000fea0003800000 */
.L_x_22031:
        /* <DEDUP_REMOVED lines=47> */
.L_x_22034:
[----:B------:R-:W-:Y:S05]  /*1200*/  BSYNC B0 ;  /* 0x0000000000007941 */ /* 0x000fea0003800000 */
.L_x_22033:
        /* <DEDUP_REMOVED lines=23> */
[----:B0-----:R-:W-:-:S05]  /*1380*/  IMAD.WIDE.U32 R16, R7, 0x20, R16 ;  /* 0x0000002007107825 */ /* 0x001fca00078e0010 */
[----:B------:R-:W2:Y:S04]  /*1390*/  LDG.E.128 R72, desc[UR8][R16.64] ;  /* 0x0000000810487981 */ /* 0x000ea8000c1e1d00 */
[C---:B------:R-:W-:Y:S01]  /*13a0*/  @P1 IADD3 R14, P0, R18.reuse, UR28, RZ ;  /* 0x0000001c120e1c10 */ /* 0x040fe2000ff1e0ff */
[----:B------:R-:W3:Y:S03]  /*13b0*/  LDG.E.128 R68, desc[UR8][R16.64+0x10] ;  /* 0x0000100810447981 */ /* 0x000ee6000c1e1d00 */
[----:B------:R-:W-:Y:S02]  /*13c0*/  @P1 IADD3.X R15, R13, UR29, RZ, P0, !PT ;  /* 0x0000001d0d0f1c10 */ /* 0x000fe400087fe4ff */
[----:B-1----:R-:W-:-:S04]  /*13d0*/  IADD3 R4, P0, R18, UR26, RZ ;  /* 0x0000001a12047c10 */ /* 0x002fc8000ff1e0ff */
[----:B------:R-:W-:-:S05]  /*13e0*/  IADD3.X R5, R13, UR27, RZ, P0, !PT ;  /* 0x0000001b0d057c10 */ /* 0x000fca00087fe4ff */
[----:B------:R-:W4:Y:S04]  /*13f0*/  LDG.E.128 R16, desc[UR8][R4.64+0x10] ;  /* 0x0000100804107981 */ /* 0x000f28000c1e1d00 */
[----:B------:R-:W2:Y:S01]  /*1400*/  LDG.E.128 R64, desc[UR8][R4.64] ;  /* 0x0000000804407981 */ /* 0x000ea2000c1e1d00 */
[----:B------:R-:W-:Y:S02]  /*1410*/  CS2R R58, SRZ ;  /* 0x00000000003a7805 */ /* 0x000fe4000001ff00 */
[----:B------:R-:W-:Y:S02]  /*1420*/  CS2R R56, SRZ ;  /* 0x0000000000387805 */ /* 0x000fe4000001ff00 */
[----:B------:R-:W-:Y:S02]  /*1430*/  CS2R R62, SRZ ;  /* 0x00000000003e7805 */ /* 0x000fe4000001ff00 */
[----:B------:R-:W-:-:S02]  /*1440*/  CS2R R60, SRZ ;  /* 0x00000000003c7805 */ /* 0x000fc4000001ff00 */
[----:B------:R0:W5:Y:S04]  /*1450*/  @P1 LDG.E.128 R56, desc[UR8][R14.64] ;  /* 0x000000080e381981 */ /* 0x000168000c1e1d00 */
[----:B------:R0:W5:Y:S01]  /*1460*/  @P1 LDG.E.128 R60, desc[UR8][R14.64+0x10] ;  /* 0x000010080e3c1981 */ /* 0x000162000c1e1d00 */
[----:B------:R-:W-:-:S03]  /*1470*/  VIADD R7, R7, 0x20 ;  /* 0x0000002007077836 */ /* 0x000fc60000000000 */
        /* <DEDUP_REMOVED lines=8> */
.L_x_22036:
[----:B------:R-:W-:Y:S05]  /*1500*/  BSYNC B0 ;  /* 0x0000000000007941 */ /* 0x000fea0003800000 */
.L_x_22035:
[----:B------:R-:W-:Y:S01]  /*1510*/  ISETP.GE.U32.AND P0, PT, R11, 0xc0, PT ;  /* 0x000000c00b00780c */ /* 0x000fe20003f06070 */
[----:B------:R-:W-:Y:S01]  /*1520*/  BSSY B0, `(.L_x_22037) ;  /* 0x000002c000007945 */ /* 0x000fe20003800000 */
[----:B------:R-:W-:-:S11]  /*1530*/  LOP3.LUT R8, R8, 0xfffffeff, RZ, 0xc0, !PT ;  /* 0xfffffeff08087812 */ /* 0x000fd600078ec0ff */
[----:B------:R-:W-:Y:S01]  /*1540*/  @P0 LOP3.LUT R8, R8, 0x100, RZ, 0xfc, !PT ;  /* 0x0000010008080812 */ /* 0x000fe200078efcff */
[----:B------:R-:W-:Y:S06]  /*1550*/  @!P0 BRA `(.L_x_22038) ;  /* 0x0000000000a08947 */ /* 0x000fec0003800000 */
[----:B------:R-:W-:Y:S01]  /*1560*/  ULDC.64 UR26, c[0x0][0x2c8] ;  /* 0x0000b200001a7ab9 */ /* 0x000fe20000000a00 */
[----:B0-----:R-:W-:Y:S02]  /*1570*/  CS2R R66, SRZ ;  /* 0x0000000000427805 */ /* 0x001fe4000001ff00 */
[----:B------:R-:W-:Y:S02]  /*1580*/  ISETP.NE.U32.AND P0, PT, RZ, UR26, PT ;  /* 0x0000001aff007c0c */ /* 0x000fe4000bf05070 */
[----:B------:R-:W-:Y:S02]  /*1590*/  CS2R R64, SRZ ;  /* 0x0000000000407805 */ /* 0x000fe4000001ff00 */
[----:B------:R-:W-:Y:S02]  /*15a0*/  CS2R R70, SRZ ;  /* 0x0000000000467805 */ /* 0x000fe4000001ff00 */
[----:B------:R-:W-:Y:S02]  /*15b0*/  CS2R R68, SRZ ;  /* 0x0000000000447805 */ /* 0x000fe4000001ff00 */
[----:B------:R-:W-:Y:S01]  /*15c0*/  ISETP.NE.AND.EX P0, PT, RZ, UR27, PT, P0 ;  /* 0x0000001bff007c0c */ /* 0x000fe2000bf05300 */
[----:B-1----:R-:W0:Y:S01]  /*15d0*/  LDC.64 R18, c[0x0][0x260] ;  /* 0x00009800ff127b82 */ /* 0x002e220000000a00 */
        /* <DEDUP_REMOVED lines=14> */
[----:B------:R-:W-:Y:S01]  /*16c0*/  ISETP.NE.U32.AND P0, PT, RZ, UR28, PT ;  /* 0x0000001cff007c0c */ /* 0x000fe2000bf05070 */
[----:B0-----:R-:W-:Y:S01]  /*16d0*/  IMAD.WIDE.U32 R18, R7, 0x20, R18 ;  /* 0x0000002007127825 */ /* 0x001fe200078e0012 */
[----:B------:R-:W3:Y:S02]  /*16e0*/  LDG.E.128 R80, desc[UR8][R14.64] ;  /* 0x000000080e507981 */ /* 0x000ee4000c1e1d00 */
[----:B------:R-:W-:Y:S02]  /*16f0*/  ISETP.NE.AND.EX P0, PT, RZ, UR29, PT, P0 ;  /* 0x0000001dff007c0c */ /* 0x000fe4000bf05300 */
[----:B------:R-:W4:Y:S04]  /*1700*/  LDG.E.128 R84, desc[UR8][R18.64] ;  /* 0x0000000812547981 */ /* 0x000f28000c1e1d00 */
[----:B------:R2:W5:Y:S07]  /*1710*/  LDG.E.128 R248, desc[UR8][R18.64+0x10] ;  /* 0x0000100812f87981 */ /* 0x00056e000c1e1d00 */
[----:B------:R-:W-:-:S04]  /*1720*/  @P0 IADD3 R16, P1, R16, UR28, RZ ;  /* 0x0000001c10100c10 */ /* 0x000fc8000ff3e0ff */
[----:B------:R-:W-:-:S05]  /*1730*/  @P0 IADD3.X R17, R13, UR29, RZ, P1, !PT ;  /* 0x0000001d0d110c10 */ /* 0x000fca0008ffe4ff */
[----:B------:R2:W5:Y:S04]  /*1740*/  @P0 LDG.E.128 R72, desc[UR8][R16.64] ;  /* 0x0000000810480981 */ /* 0x000568000c1e1d00 */
[----:B------:R2:W5:Y:S04]  /*1750*/  @P0 LDG.E.128 R76, desc[UR8][R16.64+0x10] ;  /* 0x00001008104c0981 */ /* 0x000568000c1e1d00 */
[----:B------:R-:W2:Y:S01]  /*1760*/  LDG.E.128 R16, desc[UR8][R14.64+0x10] ;  /* 0x000010080e107981 */ /* 0x000ea2000c1e1d00 */
[----:B------:R-:W-:-:S03]  /*1770*/  VIADD R7, R7, 0x20 ;  /* 0x0000002007077836 */ /* 0x000fc60000000000 */
[----:B--2---:R2:W-:Y:S04]  /*1780*/  STL.64 [R1+0xf0], R16 ;  /* 0x0000f01001007387 */ /* 0x0045e80000100a00 */
[----:B------:R2:W-:Y:S04]  /*1790*/  STL.64 [R1+0xf8], R18 ;  /* 0x0000f81201007387 */ /* 0x0005e80000100a00 */
[----:B---3--:R2:W-:Y:S04]  /*17a0*/  STL.64 [R1+0x100], R80 ;  /* 0x0001005001007387 */ /* 0x0085e80000100a00 */
[----:B------:R2:W-:Y:S04]  /*17b0*/  STL.64 [R1+0x108], R82 ;  /* 0x0001085201007387 */ /* 0x0005e80000100a00 */
[----:B----4-:R2:W-:Y:S04]  /*17c0*/  STL.64 [R1], R84 ;  /* 0x0000005401007387 */ /* 0x0105e80000100a00 */
[----:B------:R2:W-:Y:S02]  /*17d0*/  STL.64 [R1+0x8], R86 ;  /* 0x0000085601007387 */ /* 0x0005e40000100a00 */
.L_x_22038:
[----:B------:R-:W-:Y:S05]  /*17e0*/  BSYNC B0 ;  /* 0x0000000000007941 */ /* 0x000fea0003800000 */
.L_x_22037:
[----:B------:R-:W-:Y:S01]  /*17f0*/  ISETP.GE.U32.AND P0, PT, R11, 0xe0, PT ;  /* 0x000000e00b00780c */ /* 0x000fe20003f06070 */
[----:B------:R-:W-:Y:S01]  /*1800*/  BSSY B0, `(.L_x_22039) ;  /* 0x000002a000007945 */ /* 0x000fe20003800000 */
[----:B------:R-:W-:-:S11]  /*1810*/  LOP3.LUT R8, R8, 0xffffff7f, RZ, 0xc0, !PT ;  /* 0xffffff7f08087812 */ /* 0x000fd600078ec0ff */
[----:B------:R-:W-:Y:S01]  /*1820*/  @P0 LOP3.LUT R8, R8, 0x80, RZ, 0xfc, !PT ;  /* 0x0000008008080812 */ /* 0x000fe200078efcff */
[----:B------:R-:W-:Y:S06]  /*1830*/  @!P0 BRA `(.L_x_22040) ;  /* 0x0000000000988947 */ /* 0x000fec0003800000 */
[----:B------:R-:W-:Y:S01]  /*1840*/  ULDC.64 UR26, c[0x0][0x2c8] ;  /* 0x0000b200001a7ab9 */ /* 0x000fe20000000a00 */
[----:B--2---:R-:W-:Y:S02]  /*1850*/  CS2R R82, SRZ ;  /* 0x0000000000527805 */ /* 0x004fe4000001ff00 */
[----:B------:R-:W-:Y:S02]  /*1860*/  ISETP.NE.U32.AND P0, PT, RZ, UR26, PT ;  /* 0x0000001aff007c0c */ /* 0x000fe4000bf05070 */
[----:B------:R-:W-:Y:S02]  /*1870*/  CS2R R80, SRZ ;  /* 0x0000000000507805 */ /* 0x000fe4000001ff00 */
[----:B------:R-:W-:Y:S02]  /*1880*/  CS2R R86, SRZ ;  /* 0x0000000000567805 */ /* 0x000fe4000001ff00 */
[----:B------:R-:W-:Y:S02]  /*1890*/  CS2R R84, SRZ ;  /* 0x0000000000547805 */ /* 0x000fe4000001ff00 */
[----:B------:R-:W-:-:S13]  /*18a0*/  ISETP.NE.AND.EX P0, PT, RZ, UR27, PT, P0 ;  /* 0x0000001bff007c0c */ /* 0x000fda000bf05300 */
[----:B------:R-:W-:-:S04]  /*18b0*/  @P0 LEA R4, P1, R7, UR26, 0x5 ;  /* 0x0000001a07040c11 */ /* 0x000fc8000f8228ff */
[----:B------:R-:W-:Y:S01]  /*18c0*/  @P0 LEA.HI.X R5, R7, UR27, RZ, 0x5, P1 ;  /* 0x0000001b07050c11 */ /* 0x000fe200088f2cff */
[----:B------:R-:W-:-:S04]  /*18d0*/  ULDC.64 UR26, c[0x0][0x2d0] ;  /* 0x0000b400001a7ab9 */ /* 0x000fc80000000a00 */
[----:B------:R-:W5:Y:S04]  /*18e0*/  @P0 LDG.E.128 R80, desc[UR8][R4.64] ;  /* 0x0000000804500981 */ /* 0x000f68000c1e1d00 */
[----:B------:R2:W5:Y:S01]  /*18f0*/  @P0 LDG.E.128 R84, desc[UR8][R4.64+0x10] ;  /* 0x0000100804540981 */ /* 0x000562000c1e1d00 */
[----:B------:R-:W-:Y:S01]  /*1900*/  ISETP.NE.U32.AND P0, PT, RZ, UR26, PT ;  /* 0x0000001aff007c0c */ /* 0x000fe2000bf05070 */
[C---:B01----:R-:W-:Y:S01]  /*1910*/  IMAD.SHL.U32 R16, R7.reuse, 0x20, RZ ;  /* 0x0000002007107824 */ /* 0x043fe200078e00ff */
        /* <DEDUP_REMOVED lines=11> */
[----:B--2---:R-:W-:Y:S02]  /*19d0*/  IADD3 R4, P0, R16, UR26, RZ ;  /* 0x0000001a10047c10 */ /* 0x004fe4000ff1e0ff */
[----:B------:R-:W0:Y:S02]  /*19e0*/  LDC.64 R16, c[0x0][0x260] ;  /* 0x00009800ff107b82 */ /* 0x000e240000000a00 */
[----:B------:R-:W-:-:S05]  /*19f0*/  IADD3.X R5, R13, UR27, RZ, P0, !PT ;  /* 0x0000001b0d057c10 */ /* 0x000fca00087fe4ff */
[----:B------:R-:W2:Y:S01]  /*1a00*/  LDG.E.128 R96, desc[UR8][R4.64] ;  /* 0x0000000804607981 */ /* 0x000ea2000c1e1d00 */
[----:B0-----:R-:W-:-:S05]  /*1a10*/  IMAD.WIDE.U32 R16, R7, 0x20, R16 ;  /* 0x0000002007107825 */ /* 0x001fca00078e0010 */
[----:B------:R3:W5:Y:S04]  /*1a20*/  LDG.E.128 R244, desc[UR8][R16.64] ;  /* 0x0000000810f47981 */ /* 0x000768000c1e1d00 */
[----:B------:R3:W5:Y:S04]  /*1a30*/  LDG.E.128 R240, desc[UR8][R16.64+0x10] ;  /* 0x0000100810f07981 */ /* 0x000768000c1e1d00 */
[----:B------:R-:W4:Y:S01]  /*1a40*/  LDG.E.128 R16, desc[UR8][R4.64+0x10] ;  /* 0x0000100804107981 */ /* 0x000f22000c1e1d00 */
[----:B------:R-:W-:-:S03]  /*1a50*/  VIADD R7, R7, 0x20 ;  /* 0x0000002007077836 */ /* 0x000fc60000000000 */
[----:B----4-:R3:W-:Y:S04]  /*1a60*/  STL.64 [R1+0xd0], R16 ;  /* 0x0000d01001007387 */ /* 0x0107e80000100a00 */
[----:B------:R3:W-:Y:S04]  /*1a70*/  STL.64 [R1+0xd8], R18 ;  /* 0x0000d81201007387 */ /* 0x0007e80000100a00 */
[----:B--2---:R3:W-:Y:S04]  /*1a80*/  STL.64 [R1+0xe0], R96 ;  /* 0x0000e06001007387 */ /* 0x0047e80000100a00 */
[----:B------:R3:W-:Y:S02]  /*1a90*/  STL.64 [R1+0xe8], R98 ;  /* 0x0000e86201007387 */ /* 0x0007e40000100a00 */
.L_x_22040:
[----:B------:R-:W-:Y:S05]  /*1aa0*/  BSYNC B0 ;  /* 0x0000000000007941 */ /* 0x000fea0003800000 */
.L_x_22039:
[----:B------:R-:W-:Y:S01]  /*1ab0*/  ISETP.GE.U32.AND P0, PT, R11, 0x100, PT ;  /* 0x000001000b00780c */ /* 0x000fe20003f06070 */
[----:B------:R-:W-:Y:S01]  /*1ac0*/  BSSY B0, `(.L_x_22041) ;  /* 0x000002d000007945 */ /* 0x000fe20003800000 */
[----:B------:R-:W-:-:S11]  /*1ad0*/  LOP3.LUT R8, R8, 0xffffffbf, RZ, 0xc0, !PT ;  /* 0xffffffbf08087812 */ /* 0x000fd600078ec0ff */
[----:B------:R-:W-:Y:S01]  /*1ae0*/  @P0 LOP3.LUT R8, R8, 0x40, RZ, 0xfc, !PT ;  /* 0x0000004008080812 */ /* 0x000fe200078efcff */
[----:B------:R-:W-:Y:S06]  /*1af0*/  @!P0 BRA `(.L_x_22042) ;  /* 0x0000000000a48947 */ /* 0x000fec0003800000 */
[----:B------:R-:W-:Y:S01]  /*1b00*/  ULDC.64 UR26, c[0x0][0x2c8] ;  /* 0x0000b200001a7ab9 */ /* 0x000fe20000000a00 */
[----:B---3--:R-:W-:Y:S02]  /*1b10*/  CS2R R98, SRZ ;  /* 0x0000000000627805 */ /* 0x008fe4000001ff00 */
        /* <DEDUP_REMOVED lines=10> */
[----:B------:R-:W-:Y:S02]  /*1bc0*/  ISETP.NE.U32.AND P0, PT, RZ, UR26, PT ;  /* 0x0000001aff007c0c */ /* 0x000fe4000bf05070 */
[----:B------:R-:W-:Y:S02]  /*1bd0*/  CS2R R106, SRZ ;  /* 0x00000000006a7805 */ /* 0x000fe4000001ff00 */
[----:B0-----:R-:W-:Y:S02]  /*1be0*/  SHF.L.U32 R14, R7, 0x5, RZ ;  /* 0x00000005070e7819 */ /* 0x001fe400000006ff */
[----:B------:R-:W-:-:S02]  /*1bf0*/  CS2R R104, SRZ ;  /* 0x0000000000687805 */ /* 0x000fc4000001ff00 */
[----:B------:R-:W-:Y:S02]  /*1c00*/  ISETP.NE.AND.EX P0, PT, RZ, UR27, PT, P0 ;  /* 0x0000001bff007c0c */ /* 0x000fe4000bf05300 */
[----:B------:R-:W-:Y:S02]  /*1c10*/  CS2R R110, SRZ ;  /* 0x00000000006e7805 */ /* 0x000fe4000001ff00 */
[----:B------:R-:W-:Y:S02]  /*1c20*/  SHF.R.U32.HI R13, RZ, 0x1b, R7 ;  /* 0x0000001bff0d7819 */ /* 0x000fe40000011607 */
[----:B------:R-:W-:-:S07]  /*1c30*/  CS2R R108, SRZ ;  /* 0x00000000006c7805 */ /* 0x000fce000001ff00 */
[----:B---3--:R-:W-:-:S04]  /*1c40*/  @P0 IADD3 R4, P1, R14, UR26, RZ ;  /* 0x0000001a0e040c10 */ /* 0x008fc8000ff3e0ff */
[----:B------:R-:W-:Y:S01]  /*1c50*/  @P0 IADD3.X R5, R13, UR27, RZ, P1, !PT ;  /* 0x0000001b0d050c10 */ /* 0x000fe20008ffe4ff */
[----:B------:R-:W-:-:S04]  /*1c60*/  ULDC.64 UR26, c[0x0][0x268] ;  /* 0x00009a00001a7ab9 */ /* 0x000fc80000000a00 */
[----:B------:R-:W5:Y:S04]  /*1c70*/  @P0 LDG.E.128 R104, desc[UR8][R4.64] ;  /* 0x0000000804680981 */ /* 0x000f68000c1e1d00 */
[----:B------:R0:W5:Y:S02]  /*1c80*/  @P0 LDG.E.128 R108, desc[UR8][R4.64+0x10] ;  /* 0x00001008046c0981 */ /* 0x000164000c1e1d00 */
[----:B0-----:R-:W-:Y:S02]  /*1c90*/  IADD3 R4, P0, R14, UR26, RZ ;  /* 0x0000001a0e047c10 */ /* 0x001fe4000ff1e0ff */
[----:B------:R-:W0:Y:S02]  /*1ca0*/  LDC.64 R14, c[0x0][0x260] ;  /* 0x00009800ff0e7b82 */ /* 0x000e240000000a00 */
[----:B------:R-:W-:-:S05]  /*1cb0*/  IADD3.X R5, R13, UR27, RZ, P0, !PT ;  /* 0x0000001b0d057c10 */ /* 0x000fca00087fe4ff */
[----:B-12---:R-:W2:Y:S04]  /*1cc0*/  LDG.E.128 R16, desc[UR8][R4.64+0x10] ;  /* 0x0000100804107981 */ /* 0x006ea8000c1e1d00 */
[----:B------:R-:W3:Y:S01]  /*1cd0*/  LDG.E.128 R112, desc[UR8][R4.64] ;  /* 0x0000000804707981 */ /* 0x000ee2000c1e1d00 */
[----:B0-----:R-:W-:-:S05]  /*1ce0*/  IMAD.WIDE.U32 R14, R7, 0x20, R14 ;  /* 0x00000020070e7825 */ /* 0x001fca00078e000e */
[----:B------:R-:W4:Y:S04]  /*1cf0*/  LDG.E.128 R116, desc[UR8][R14.64+0x10] ;  /* 0x000010080e747981 */ /* 0x000f28000c1e1d00 */
[----:B------:R-:W4:Y:S04]  /*1d00*/  LDG.E.128 R120, desc[UR8][R14.64] ;  /* 0x000000080e787981 */ /* 0x000f28000c1e1d00 */
[----:B--2---:R0:W-:Y:S04]  /*1d10*/  STL.64 [R1+0x90], R16 ;  /* 0x0000901001007387 */ /* 0x0041e80000100a00 */
[----:B------:R0:W-:Y:S04]  /*1d20*/  STL.64 [R1+0x98], R18 ;  /* 0x0000981201007387 */ /* 0x0001e80000100a00 */
[----:B---3--:R0:W-:Y:S04]  /*1d30*/  STL.64 [R1+0xa0], R112 ;  /* 0x0000a07001007387 */ /* 0x0081e80000100a00 */
[----:B------:R0:W-:Y:S04]  /*1d40*/  STL.64 [R1+0xa8], R114 ;  /* 0x0000a87201007387 */ /* 0x0001e80000100a00 */
[----:B----4-:R0:W-:Y:S04]  /*1d50*/  STL.64 [R1+0xb0], R116 ;  /* 0x0000b07401007387 */ /* 0x0101e80000100a00 */
[----:B------:R0:W-:Y:S04]  /*1d60*/  STL.64 [R1+0xb8], R118 ;  /* 0x0000b87601007387 */ /* 0x0001e80000100a00 */
[----:B------:R0:W-:Y:S04]  /*1d70*/  STL.64 [R1+0xc0], R120 ;  /* 0x0000c07801007387 */ /* 0x0001e80000100a00 */
[----:B------:R0:W-:Y:S02]  /*1d80*/  STL.64 [R1+0xc8], R122 ;  /* 0x0000c87a01007387 */ /* 0x0001e40000100a00 */
.L_x_22042:
[----:B------:R-:W-:Y:S05]  /*1d90*/  BSYNC B0 ;  /* 0x0000000000007941 */ /* 0x000fea0003800000 */
.L_x_22041:
[----:B------:R-:W-:Y:S01]  /*1da0*/  ULDC UR5, c[0x0][0x214] ;  /* 0x0000850000057ab9 */ /* 0x000fe20000000800 */
[----:B------:R-:W-:Y:S01]  /*1db0*/  UIADD3 UR36, UR11, -0x695add53, URZ ;  /* 0x96a522ad0b247890 */ /* 0x000fe2000fffe03f */
[----:B------:R-:W-:Y:S01]  /*1dc0*/  ISETP.GE.AND P0, PT, R199, UR5, PT ;  /* 0x00000005c7007c0c */ /* 0x000fe2000bf06270 */
[----:B------:R-:W-:-:S12]  /*1dd0*/  UIADD3 UR35, UR10, -0x700cb87f, URZ ;  /* 0x8ff347810a237890 */ /* 0x000fd8000fffe03f */
[----:B------:R-:W-:Y:S05]  /*1de0*/  @P0 EXIT ;  /* 0x000000000000094d */ /* 0x000fea0003800000 */
[----:B------:R-:W-:Y:S01]  /*1df0*/  IMAD R6, R6, -0x326172a9, RZ ;  /* 0xcd9e8d5706067824 */ /* 0x000fe200078e02ff */
[----:B------:R-:W-:Y:S01]  /*1e00*/  ULOP3.LUT UR4, UR4, 0x3, URZ, 0xc0, !UPT ;  /* 0x0000000304047892 */ /* 0x000fe2000f8ec03f */
[----:B------:R-:W-:Y:S01]  /*1e10*/  IMAD.HI.U32 R7, R2, -0x326172a9, RZ ;  /* 0xcd9e8d5702077827 */ /* 0x000fe200078e00ff */
[----:B------:R-:W-:Y:S01]  /*1e20*/  BSSY B0, `(.L_x_22043) ;  /* 0x0003096000007945 */ /* 0x000fe20003800000 */
[----:B------:R-:W-:Y:S01]  /*1e30*/  ULDC.U8 UR5, c[0x0][0x2a0] ;  /* 0x0000a80000057ab9 */ /* 0x000fe20000000000 */
[----:B------:R-:W-:Y:S01]  /*1e40*/  ULDC UR37, c[0x0][0x218] ;  /* 0x0000860000257ab9 */ /* 0x000fe20000000800 */
[----:B------:R-:W-:Y:S01]  /*1e50*/  IMAD R3, R3, -0x2daee0ad, RZ ;  /* 0xd2511f5303037824 */ /* 0x000fe200078e02ff */
[----:B------:R-:W-:Y:S01]  /*1e60*/  LOP3.LUT R7, R7, UR35, R6, 0x96, !PT ;  /* 0x0000002307077c12 */ /* 0x000fe2000f8e9606 */
        /* <DEDUP_REMOVED lines=12> */
.L_x_23108:
        /* <DEDUP_REMOVED lines=8> */
[----:B------:R-:W4:Y:S01]  /*1fb0*/  LDC.64 R124, c[0x0][0x228] ;  /* 0x00008a00ff7c7b82 */ /* 0x000f220000000a00 */
[----:B------:R-:W-:-:S04]  /*1fc0*/  ISETP.NE.U32.AND P0, PT, RZ, UR26, PT ;  /* 0x0000001aff007c0c */ /* 0x000fc8000bf05070 */
[----:B------:R-:W-:-:S03]  /*1fd0*/  ISETP.NE.AND.EX P0, PT, RZ, UR27, PT, P0 ;  /* 0x0000001bff007c0c */ /* 0x000fc6000bf05300 */
[----:B------:R-:W1:Y:S10]  /*1fe0*/  LDC.64 R130, c[0x0][0x220] ;  /* 0x00008800ff827b82 */ /* 0x000e740000000a00 */
[----:B------:R-:W-:-:S04]  /*1ff0*/  @P0 LEA R126, P1, R0, UR26, 0x5 ;  /* 0x0000001a007e0c11 */ /* 0x000fc8000f8228ff */
[----:B------:R-:W-:Y:S02]  /*2000*/  @P0 LEA.HI.X R127, R0, UR27, RZ, 0x5, P1 ;  /* 0x0000001b007f0c11 */ /* 0x000fe400088f2cff */
[----:B----4-:R-:W-:-:S03]  /*2010*/  ISETP.NE.U32.AND P1, PT, R124, RZ, PT ;  /* 0x000000ff7c00720c */ /* 0x010fc60003f25070 */
[----:B0-----:R-:W5:Y:S01]  /*2020*/  @P0 LDG.E.128 R112, desc[UR8][R126.64] ;  /* 0x000000087e700981 */ /* 0x001f62000c1e1d00 */
[----:B------:R-:W-:-:S03]  /*2030*/  ISETP.NE.AND.EX P1, PT, R125, RZ, PT, P1 ;  /* 0x000000ff7d00720c */ /* 0x000fc60003f25310 */
[----:B------:R1:W5:Y:S10]  /*2040*/  @P0 LDG.E.128 R116, desc[UR8][R126.64+0x10] ;  /* 0x000010087e740981 */ /* 0x000374000c1e1d00 */
[----:B------:R-:W-:-:S04]  /*2050*/  @P1 LEA R128, P2, R0, R124, 0x4 ;  /* 0x0000007c00801211 */ /* 0x000fc800078420ff */
[----:B------:R-:W-:Y:S02]  /*2060*/  @P1 LEA.HI.X R129, R0, R125, RZ, 0x4, P2 ;  /* 0x0000007d00811211 */ /* 0x000fe400010f24ff */
[----:B------:R-:W-:Y:S01]  /*2070*/  ISETP.NE.AND P2, PT, R2, 0x1, PT ;  /* 0x000000010200780c */ /* 0x000fe20003f45270 */
[----:B-1----:R-:W-:Y:S01]  /*2080*/  IMAD.WIDE.U32 R126, R0, 0x10, R130 ;  /* 0x00000010007e7825 */ /* 0x002fe200078e0082 */
[----:B------:R-:W-:Y:S01]  /*2090*/  BSSY B2, `(.L_x_22046) ;  /* 0x000000e000027945 */ /* 0x000fe20003800000 */
[----:B------:R-:W5:Y:S04]  /*20a0*/  @P1 LDG.E.128 R120, desc[UR8][R128.64] ;  /* 0x0000000880781981 */ /* 0x000f68000c1e1d00 */
[----:B------:R0:W5:Y:S02]  /*20b0*/  LDG.E.128 R128, desc[UR8][R126.64] ;  /* 0x000000087e807981 */ /* 0x000164000c1e1d00 */
[----:B0-----:R-:W-:-:S04]  /*20c0*/  IADD3 R126, R2, 0x1, RZ ;  /* 0x00000001027e7810 */ /* 0x001fc80007ffe0ff */
        /* <DEDUP_REMOVED lines=9> */
.L_x_22047:
[----:B------:R-:W-:-:S07]  /*2160*/  MOV R188, R6 ;  /* 0x0000000600bc7202 */ /* 0x000fce0000000f00 */
.L_x_22048:
[----:B------:R-:W-:Y:S05]  /*2170*/  BSYNC B2 ;  /* 0x0000000000027941 */ /* 0x000fea0003800000 */
.L_x_22046:
        /* <DEDUP_REMOVED lines=16> */
.L_x_22052:
[----:B------:R-:W-:Y:S05]  /*2280*/  BSYNC B3 ;  /* 0x0000000000037941 */ /* 0x000fea0003800000 */
.L_x_22051:
        /* <DEDUP_REMOVED lines=42> */
.L_x_22050:
[----:B------:R-:W-:Y:S05]  /*2530*/  BSYNC B2 ;  /* 0x0000000000027941 */ /* 0x000fea0003800000 */
.L_x_22049:
        /* <DEDUP_REMOVED lines=20> */
.L_x_22053:
        /* <DEDUP_REMOVED lines=12> */
.L_x_22056:
[----:B------:R-:W-:-:S07]  /*2740*/  IMAD.MOV.U32 R13, RZ, RZ, R6 ;  /* 0x000000ffff0d7224 */ /* 0x000fce00078e0006 */
.L_x_22057:
[----:B------:R-:W-:Y:S05]  /*2750*/  BSYNC B2 ;  /* 0x0000000000027941 */ /* 0x000fea0003800000 */
.L_x_22055:
        /* <DEDUP_REMOVED lines=16> */
.L_x_22061:
[----:B------:R-:W-:Y:S05]  /*2860*/  BSYNC B3 ;  /* 0x0000000000037941 */ /* 0x000fea0003800000 */
.L_x_22060:
        /* <DEDUP_REMOVED lines=42> */
.L_x_22059:
[----:B------:R-:W-:Y:S05]  /*2b10*/  BSYNC B2 ;  /* 0x0000000000027941 */ /* 0x000fea0003800000 */
.L_x_22058:
        /* <DEDUP_REMOVED lines=9> */
.L_x_22054:
        /* <DEDUP_REMOVED lines=12> */
.L_x_22063:
[----:B------:R-:W-:-:S07]  /*2c70*/  IMAD.MOV.U32 R125, RZ, RZ, R6 ;  /* 0x000000ffff7d7224 */ /* 0x000fce00078e0006 */
.L_x_22064:
[----:B------:R-:W-:Y:S05]  /*2c80*/  BSYNC B2 ;  /* 0x0000000000027941 */ /* 0x000fea0003800000 */
.L_x_22062:
        /* <DEDUP_REMOVED lines=16> */
.L_x_22068:
[----:B------:R-:W-:Y:S05]  /*2d90*/  BSYNC B3 ;  /* 0x0000000000037941 */ /* 0x000fea0003800000 */
.L_x_22067:
        /* <DEDUP_REMOVED lines=42> */
.L_x_22066:
[----:B------:R-:W-:Y:S05]  /*3040*/  BSYNC B2 ;  /* 0x0000000000027941 */ /* 0x000fea0003800000 */
.L_x_22065:
        /* <DEDUP_REMOVED lines=14> */
.L_x_22069:
        /* <DEDUP_REMOVED lines=12> */
.L_x_22072:
[----:B------:R-:W-:-:S07]  /*31f0*/  IMAD.MOV.U32 R2, RZ, RZ, R6 ;  /* 0x000000ffff027224 */ /* 0x000fce00078e0006 */
.L_x_22073:
[----:B------:R-:W-:Y:S05]  /*3200*/  BSYNC B2 ;  /* 0x0000000000027941 */ /* 0x000fea0003800000 */
.L_x_22071:
        /* <DEDUP_REMOVED lines=16> */
.L_x_22077:
[----:B------:R-:W-:Y:S05]  /*3310*/  BSYNC B3 ;  /* 0x0000000000037941 */ /* 0x000fea0003800000 */
.L_x_22076:
        /* <DEDUP_REMOVED lines=19> */
[----:B---3--:R-:W-:Y:S01]  /*3450*/  LOP3.LUT R14, R127, UR16, R4, 0x96, !PT ;  /* 0x000000107f0e7c12 */ /* 0x008fe2000f8e9604 */
        /* <DEDUP_REMOVED lines=22> */
.L_x_22075:
[----:B------:R-:W-:Y:S05]  /*35c0*/  BSYNC B2 ;  /* 0x0000000000027941 */ /* 0x000fea0003800000 */
.L_x_22074:
        /* <DEDUP_REMOVED lines=8> */
[----:B------:R-:W-:-:S03]  /*3650*/  SEL R2, RZ, 0x1, P3 ;  /* 0x00000001ff027807 */ /* 0x000fc60001800000 */
[----:B------:R-:W-:Y:S01]  /*3660*/  @P0 FADD.FTZ R125, R113, R125 ;  /* 0x0000007d717d0221 */ /* 0x000fe20000010000 */
[----:B---3--:R-:W-:-:S07]  /*3670*/  PRMT R14, R2, 0x7610, R14 ;  /* 0x00007610020e7816 */ /* 0x008fce000000000e */
.L_x_22070:
        /* <DEDUP_REMOVED lines=12> */
.L_x_22079:
[----:B------:R-:W-:-:S07]  /*3740*/  IMAD.MOV.U32 R2, RZ, RZ, R6 ;  /* 0x000000ffff027224 */ /* 0x000fce00078e0006 */
.L_x_22080:
[----:B------:R-:W-:Y:S05]  /*3750*/  BSYNC B2 ;  /* 0x0000000000027941 */ /* 0x000fea0003800000 */
.L_x_22078:
        /* <DEDUP_REMOVED lines=16> */
.L_x_22084:
[----:B------:R-:W-:Y:S05]  /*3860*/  BSYNC B3 ;  /* 0x0000000000037941 */ /* 0x000fea0003800000 */
.L_x_22083:
        /* <DEDUP_REMOVED lines=42> */
.L_x_22082:
[----:B------:R-:W-:Y:S05]  /*3b10*/  BSYNC B2 ;  /* 0x0000000000027941 */ /* 0x000fea0003800000 */
.L_x_22081:
        /* <DEDUP_REMOVED lines=12> */
[----:B------:R-:W-:Y:S01]  /*3be0*/  MOV R129, R127 ;  /* 0x0000007f00817202 */ /* 0x000fe20000000f00 */
[----:B------:R-:W-:Y:S01]  /*3bf0*/  FADD.FTZ R126, R114, R126 ;  /* 0x0000007e727e7221 */ /* 0x000fe20000010000 */
[----:B------:R-:W-:Y:S06]  /*3c00*/  BRA `(.L_x_22086) ;  /* 0x00000004004c7947 */ /* 0x000fec0003800000 */
.L_x_22085:
[C---:B------:R-:W-:Y:S01]  /*3c10*/  ISETP.NE.AND P3, PT, R127.reuse, 0x1, PT ;  /* 0x000000017f00780c */ /* 0x040fe20003f65270 */
[----:B------:R-:W-:Y:S01]  /*3c20*/  BSSY B2, `(.L_x_22087) ;  /* 0x000000c000027945 */ /* 0x000fe20003800000 */
[----:B------:R-:W-:-:S11]  /*3c30*/  VIADD R129, R127, 0x1 ;  /* 0x000000017f817836 */ /* 0x000fd60000000000 */
[----:B------:R-:W-:Y:S05]  /*3c40*/  @!P3 BRA `(.L_x_22088) ;  /* 0x000000000020b947 */ /* 0x000fea0003800000 */
[----:B------:R-:W-:Y:S01]  /*3c50*/  ISETP.NE.AND P3, PT, R127, 0x2, PT ;  /* 0x000000027f00780c */ /* 0x000fe20003f65270 */
[----:B---3--:R-:W-:-:S12]  /*3c60*/  IMAD.MOV.U32 R15, RZ, RZ, R5 ;  /* 0x000000ffff0f7224 */ /* 0x008fd800078e0005 */
[----:B------:R-:W-:Y:S05]  /*3c70*/  @!P3 BRA `(.L_x_22089) ;  /* 0x000000000018b947 */ /* 0x000fea0003800000 */
[----:B------:R-:W-:Y:S01]  /*3c80*/  ISETP.NE.AND P3, PT, R127, 0x3, PT ;  /* 0x000000037f00780c */ /* 0x000fe20003f65270 */
[----:B------:R-:W-:-:S12]  /*3c90*/  IMAD.MOV.U32 R15, RZ, RZ, R7 ;  /* 0x000000ffff0f7224 */ /* 0x000fd800078e0007 */
[----:B------:R-:W-:Y:S05]  /*3ca0*/  @P3 BRA `(.L_x_22089) ;  /* 0x00000000000c3947 */ /* 0x000fea0003800000 */
[----:B------:R-:W-:Y:S01]  /*3cb0*/  MOV R15, R4 ;  /* 0x00000004000f7202 */ /* 0x000fe20000000f00 */
[----:B------:R-:W-:Y:S06]  /*3cc0*/  BRA `(.L_x_22089) ;  /* 0x0000000000047947 */ /* 0x000fec0003800000 */
.L_x_22088:
[----:B---3--:R-:W-:-:S07]  /*3cd0*/  IMAD.MOV.U32 R15, RZ, RZ, R6 ;  /* 0x000000ffff0f7224 */ /* 0x008fce00078e0006 */
.L_x_22089:
[----:B------:R-:W-:Y:S05]  /*3ce0*/  BSYNC B2 ;  /* 0x0000000000027941 */ /* 0x000fea0003800000 */
.L_x_22087:
        /* <DEDUP_REMOVED lines=16> */
.L_x_22093:
[----:B------:R-:W-:Y:S05]  /*3df0*/  BSYNC B3 ;  /* 0x0000000000037941 */ /* 0x000fea0003800000 */
.L_x_22092:
        /* <DEDUP_REMOVED lines=42> */
.L_x_22091:
[----:B------:R-:W-:Y:S05]  /*40a0*/  BSYNC B2 ;  /* 0x0000000000027941 */ /* 0x000fea0003800000 */
.L_x_22090:
        /* <DEDUP_REMOVED lines=9> */
.L_x_22086:
        /* <DEDUP_REMOVED lines=12> */
.L_x_22095:
[----:B------:R-:W-:-:S07]  /*4200*/  IMAD.MOV.U32 R127, RZ, RZ, R6 ;  /* 0x000000ffff7f7224 */ /* 0x000fce00078e0006 */
.L_x_22096:
[----:B------:R-:W-:Y:S05]  /*4210*/  BSYNC B2 ;  /* 0x0000000000027941 */ /* 0x000fea0003800000 */
.L_x_22094:
        /* <DEDUP_REMOVED lines=16> */
.L_x_22100:
[----:B------:R-:W-:Y:S05]  /*4320*/  BSYNC B3 ;  /* 0x0000000000037941 */ /* 0x000fea0003800000 */
.L_x_22099:
        /* <DEDUP_REMOVED lines=42> */
.L_x_22098:
[----:B------:R-:W-:Y:S05]  /*45d0*/  BSYNC B2 ;  /* 0x0000000000027941 */ /* 0x000fea0003800000 */
.L_x_22097:
        /* <DEDUP_REMOVED lines=14> */
.L_x_22101:
        /* <DEDUP_REMOVED lines=12> */
.L_x_22104:
[----:B------:R-:W-:-:S07]  /*4780*/  IMAD.MOV.U32 R2, RZ, RZ, R6 ;  /* 0x000000ffff027224 */ /* 0x000fce00078e0006 */
.L_x_22105:
[----:B------:R-:W-:Y:S05]  /*4790*/  BSYNC B2 ;  /* 0x0000000000027941 */ /* 0x000fea0003800000 */
.L_x_22103:
        /* <DEDUP_REMOVED lines=16> */
.L_x_22109:
[----:B------:R-:W-:Y:S05]  /*48a0*/  BSYNC B3 ;  /* 0x0000000000037941 */ /* 0x000fea0003800000 */
.L_x_22108:
        /* <DEDUP_REMOVED lines=19> */
[----:B--23--:R-:W-:Y:S01]  /*49e0*/  LOP3.LUT R16, R129, UR16, R4, 0x96, !PT ;  /* 0x0000001081107c12 */ /* 0x00cfe2000f8e9604 */
        /* <DEDUP_REMOVED lines=22> */
.L_x_22107:
[----:B------:R-:W-:Y:S05]  /*4b50*/  BSYNC B2 ;  /* 0x0000000000027941 */ /* 0x000fea0003800000 */
.L_x_22106:
        /* <DEDUP_REMOVED lines=10> */
[----:B--23--:R-:W-:-:S07]  /*4c00*/  PRMT R16, R2, 0x7610, R16 ;  /* 0x0000761002107816 */ /* 0x00cfce0000000010 */
.L_x_22102:
        /* <DEDUP_REMOVED lines=12> */
.L_x_22111:
[----:B------:R-:W-:-:S07]  /*4cd0*/  IMAD.MOV.U32 R2, RZ, RZ, R6 ;  /* 0x000000ffff027224 */ /* 0x000fce00078e0006 */
.L_x_22112:
[----:B------:R-:W-:Y:S05]  /*4ce0*/  BSYNC B2 ;  /* 0x0000000000027941 */ /* 0x000fea0003800000 */
.L_x_22110:
        /* <DEDUP_REMOVED lines=16> */
.L_x_22116:
[----:B------:R-:W-:Y:S05]  /*4df0*/  BSYNC B3 ;  /* 0x0000000000037941 */ /* 0x000fea0003800000 */
.L_x_22115:
        /* <DEDUP_REMOVED lines=42> */
.L_x_22114:
[----:B------:R-:W-:Y:S05]  /*50a0*/  BSYNC B2 ;  /* 0x0000000000027941 */ /* 0x000fea0003800000 */
.L_x_22113:
        /* <DEDUP_REMOVED lines=15> */
.L_x_22117:
[C---:B------:R-:W-:Y:S01]  /*51a0*/  ISETP.NE.AND P3, PT, R129.reuse, 0x1, PT ;  /* 0x000000018100780c */ /* 0x040fe20003f65270 */
[----:B------:R-:W-:Y:S01]  /*51b0*/  BSSY B2, `(.L_x_22119) ;  /* 0x000000c000027945 */ /* 0x000fe20003800000 */
[----:B------:R-:W-:-:S11]  /*51c0*/  VIADD R188, R129, 0x1 ;  /* 0x0000000181bc7836 */ /* 0x000fd60000000000 */
[----:B------:R-:W-:Y:S05]  /*51d0*/  @!P3 BRA `(.L_x_22120) ;  /* 0x000000000020b947 */ /* 0x000fea0003800000 */
[----:B------:R-:W-:Y:S01]  /*51e0*/  ISETP.NE.AND P3, PT, R129, 0x2, PT ;  /* 0x000000028100780c */ /* 0x000fe20003f65270 */
[----:B--23--:R-:W-:-:S12]  /*51f0*/  IMAD.MOV.U32 R17, RZ, RZ, R5 ;  /* 0x000000ffff117224 */ /* 0x00cfd800078e0005 */
[----:B------:R-:W-:Y:S05]  /*5200*/  @!P3 BRA `(.L_x_22121) ;  /* 0x000000000018b947 */ /* 0x000fea0003800000 */
[----:B------:R-:W-:Y:S01]  /*5210*/  ISETP.NE.AND P3, PT, R129, 0x3, PT ;  /* 0x000000038100780c */ /* 0x000fe20003f65270 */
[----:B------:R-:W-:-:S12]  /*5220*/  IMAD.MOV.U32 R17, RZ, RZ, R7 ;  /* 0x000000ffff117224 */ /* 0x000fd800078e0007 */
[----:B------:R-:W-:Y:S05]  /*5230*/  @P3 BRA `(.L_x_22121) ;  /* 0x00000000000c3947 */ /* 0x000fea0003800000 */
[----:B------:R-:W-:Y:S01]  /*5240*/  MOV R17, R4 ;  /* 0x0000000400117202 */ /* 0x000fe20000000f00 */
[----:B------:R-:W-:Y:S06]  /*5250*/  BRA `(.L_x_22121) ;  /* 0x0000000000047947 */ /* 0x000fec0003800000 */
.L_x_22120:
[----:B--23--:R-:W-:-:S07]  /*5260*/  IMAD.MOV.U32 R17, RZ, RZ, R6 ;  /* 0x000000ffff117224 */ /* 0x00cfce00078e0006 */
.L_x_22121:
[----:B------:R-:W-:Y:S05]  /*5270*/  BSYNC B2 ;  /* 0x0000000000027941 */ /* 0x000fea0003800000 */
.L_x_22119:
        /* <DEDUP_REMOVED lines=16> */
.L_x_22125:
[----:B------:R-:W-:Y:S05]  /*5380*/  BSYNC B3 ;  /* 0x0000000000037941 */ /* 0x000fea0003800000 */
.L_x_22124:
        /* <DEDUP_REMOVED lines=42> */
.L_x_22123:
[----:B------:R-:W-:Y:S05]  /*5630*/  BSYNC B2 ;  /* 0x0000000000027941 */ /* 0x000fea0003800000 */
.L_x_22122:
        /* <DEDUP_REMOVED lines=9> */
.L_x_22118:
        /* <DEDUP_REMOVED lines=12> */
.L_x_22127:
[----:B------:R-:W-:-:S07]  /*5790*/  IMAD.MOV.U32 R129, RZ, RZ, R6 ;  /* 0x000000ffff817224 */ /* 0x000fce00078e0006 */
.L_x_22128:
[----:B------:R-:W-:Y:S05]  /*57a0*/  BSYNC B2 ;  /* 0x0000000000027941 */ /* 0x000fea0003800000 */
.L_x_22126:
        /* <DEDUP_REMOVED lines=16> */
.L_x_22132:
[----:B------:R-:W-:Y:S05]  /*58b0*/  BSYNC B3 ;  /* 0x0000000000037941 */ /* 0x000fea0003800000 */
.L_x_22131:
        /* <DEDUP_REMOVED lines=42> */
.L_x_22130:
[----:B------:R-:W-:Y:S05]  /*5b60*/  BSYNC B2 ;  /* 0x0000000000027941 */ /* 0x000fea0003800000 */
.L_x_22129:
        /* <DEDUP_REMOVED lines=12> */
.L_x_22133:
        /* <DEDUP_REMOVED lines=12> */
.L_x_22136:
[----:B------:R-:W-:-:S07]  /*5cf0*/  IMAD.MOV.U32 R2, RZ, RZ, R6 ;  /* 0x000000ffff027224 */ /* 0x000fce00078e0006 */
.L_x_22137:
[----:B------:R-:W-:Y:S05]  /*5d00*/  BSYNC B2 ;  /* 0x0000000000027941 */ /* 0x000fea0003800000 */
.L_x_22135:
        /* <DEDUP_REMOVED lines=16> */
.L_x_22141:
[----:B------:R-:W-:Y:S05]  /*5e10*/  BSYNC B3 ;  /* 0x0000000000037941 */ /* 0x000fea0003800000 */
.L_x_22140:
        /* <DEDUP_REMOVED lines=42> */
.L_x_22139:
[----:B------:R-:W-:Y:S05]  /*60c0*/  BSYNC B2 ;  /* 0x0000000000027941 */ /* 0x000fea0003800000 */
.L_x_22138:
        /* <DEDUP_REMOVED lines=11> */
.L_x_22134:
        /* <DEDUP_REMOVED lines=12> */
.L_x_22143:
[----:B------:R-:W-:-:S07]  /*6240*/  IMAD.MOV.U32 R2, RZ, RZ, R6 ;  /* 0x000000ffff027224 */ /* 0x000fce00078e0006 */
.L_x_22144:
[----:B------:R-:W-:Y:S05]  /*6250*/  BSYNC B2 ;  /* 0x0000000000027941 */ /* 0x000fea0003800000 */
.L_x_22142:
        /* <DEDUP_REMOVED lines=16> */
.L_x_22148:
[----:B------:R-:W-:Y:S05]  /*6360*/  BSYNC B3 ;  /* 0x0000000000037941 */ /* 0x000fea0003800000 */
.L_x_22147:
        /* <DEDUP_REMOVED lines=42> */
.L_x_22146:
[----:B------:R-:W-:Y:S05]  /*6610*/  BSYNC B2 ;  /* 0x0000000000027941 */ /* 0x000fea0003800000 */
.L_x_22145:
        /* <DEDUP_REMOVED lines=10> */
[----:B------:R-:W-:Y:S01]  /*66c0*/  MOV R189, R188 ;  /* 0x000000bc00bd7202 */ /* 0x000fe20000000f00 */
[----:B------:R-:W-:Y:S01]  /*66d0*/  FADD.FTZ R130, R118, R130 ;  /* 0x0000008276827221 */ /* 0x000fe20000010000 */
[----:B------:R-:W-:Y:S06]  /*66e0*/  BRA `(.L_x_22150) ;  /* 0x00000004004c7947 */ /* 0x000fec0003800000 */
.L_x_22149:
        /* <DEDUP_REMOVED lines=12> */
.L_x_22152:
[----:B--23--:R-:W-:-:S07]  /*67b0*/  IMAD.MOV.U32 R19, RZ, RZ, R6 ;  /* 0x000000ffff137224 */ /* 0x00cfce00078e0006 */
.L_x_22153:
[----:B------:R-:W-:Y:S05]  /*67c0*/  BSYNC B2 ;  /* 0x0000000000027941 */ /* 0x000fea0003800000 */
.L_x_22151:
        /* <DEDUP_REMOVED lines=16> */
.L_x_22157:
[----:B------:R-:W-:Y:S05]  /*68d0*/  BSYNC B3 ;  /* 0x0000000000037941 */ /* 0x000fea0003800000 */
.L_x_22156:
        /* <DEDUP_REMOVED lines=42> */
.L_x_22155:
[----:B------:R-:W-:Y:S05]  /*6b80*/  BSYNC B2 ;  /* 0x0000000000027941 */ /* 0x000fea0003800000 */
.L_x_22154:
        /* <DEDUP_REMOVED lines=9> */
.L_x_22150:
        /* <DEDUP_REMOVED lines=12> */
.L_x_22159:
[----:B------:R-:W-:-:S07]  /*6ce0*/  IMAD.MOV.U32 R131, RZ, RZ, R6 ;  /* 0x000000ffff837224 */ /* 0x000fce00078e0006 */
.L_x_22160:
[----:B------:R-:W-:Y:S05]  /*6cf0*/  BSYNC B2 ;  /* 0x0000000000027941 */ /* 0x000fea0003800000 */
.L_x_22158:
        /* <DEDUP_REMOVED lines=16> */
.L_x_22164:
[----:B------:R-:W-:Y:S05]  /*6e00*/  BSYNC B3 ;  /* 0x0000000000037941 */ /* 0x000fea0003800000 */
.L_x_22163:
        /* <DEDUP_REMOVED lines=42> */
.L_x_22162:
[----:B------:R-:W-:Y:S05]  /*70b0*/  BSYNC B2 ;  /* 0x0000000000027941 */ /* 0x000fea0003800000 */
.L_x_22161:
        /* <DEDUP_REMOVED lines=12> */
.L_x_22165:
        /* <DEDUP_REMOVED lines=12> */
.L_x_22168:
[----:B------:R-:W-:-:S07]  /*7240*/  IMAD.MOV.U32 R190, RZ, RZ, R6 ;  /* 0x000000ffffbe7224 */ /* 0x000fce00078e0006 */
.L_x_22169:
[----:B------:R-:W-:Y:S05]  /*7250*/  BSYNC B2 ;  /* 0x0000000000027941 */ /* 0x000fea0003800000 */
.L_x_22167:
        /* <DEDUP_REMOVED lines=16> */
.L_x_22173:
[----:B------:R-:W-:Y:S05]  /*7360*/  BSYNC B3 ;  /* 0x0000000000037941 */ /* 0x000fea0003800000 */
.L_x_22172:
        /* <DEDUP_REMOVED lines=42> */
.L_x_22171:
[----:B------:R-:W-:Y:S05]  /*7610*/  BSYNC B2 ;  /* 0x0000000000027941 */ /* 0x000fea0003800000 */
.L_x_22170:
[----:B------:R-:W-:-:S05]  /*7620*/  I2FP.F32.U32 R188, R190 ;  /* 0x000000be00bc7245 */ /* 0x000fca0000201000 */
[----:B------:R-:W-:-:S05]  /*7630*/  FFMA.FTZ R188, R188, R192, 1.1641532182693481445e-10 ;  /* 0x2f000000bcbc7423 */ /* 0x000fca00000100c0 */
[----:B------:R-:W-:Y:S02]  /*7640*/  FSETP.GTU.FTZ.AND P2, PT, R188, R193, PT ;  /* 0x000000c1bc00720b */ /* 0x000fe40003f5c000 */
[----:B------:R-:W-:Y:S02]  /*7650*/  PRMT R188, R123, 0x7632, R188 ;  /* 0x000076327bbc7816 */ /* 0x000fe400000000bc */
[----:B------:R-:W-:Y:S02]  /*7660*/  SEL R189, RZ, 0x1, P2 ;  /* 0x00000001ffbd7807 */ /* 0x000fe40001000000 */
[----:B------:R-:W-:Y:S02]  /*7670*/  SHF.L.U32 R188, R188, 0x10, RZ ;  /* 0x00000010bcbc7819 */ /* 0x000fe400000006ff */
[----:B------:R-:W-:-:S03]  /*7680*/  PRMT R196, R189, 0x7610, R196 ;  /* 0x00007610bdc47816 */ /* 0x000fc600000000c4 */
[----:B------:R-:W-:-:S05]  /*7690*/  FMUL.FTZ R188, R188, R191 ;  /* 0x000000bfbcbc7220 */ /* 0x000fca0000410000 */
[----:B------:R-:W-:-:S05]  /*76a0*/  FSEL R188, R188, RZ, !P2 ;  /* 0x000000ffbcbc7208 */ /* 0x000fca0005000000 */
[----:B------:R-:W-:-:S04]  /*76b0*/  FADD.FTZ R131, R188, R131 ;  /* 0x00000083bc837221 */ /* 0x000fc80000010000 */
[----:B------:R-:W-:-:S07]  /*76c0*/  @P0 FADD.FTZ R131, R119, R131 ;  /* 0x0000008377830221 */ /* 0x000fce0000010000 */
.L_x_22166:
[----:B------:R-:W-:Y:S01]  /*76d0*/  SEL R188, RZ, 0x10000, P4 ;  /* 0x00010000ffbc7807 */ /* 0x000fe20002000000 */
[----:B------:R-:W-:Y:S01]  /*76e0*/  IMAD.SHL.U32 R195, R0, 0x8, RZ ;  /* 0x0000000800c37824 */ /* 0x000fe200078e00ff */
        /* <DEDUP_REMOVED lines=15> */
[----:B------:R-:W-:-:S03]  /*77e0*/  SHF.L.U64.HI R194, R0, 0x3, RZ ;  /* 0x0000000300c27819 */ /* 0x000fc600000102ff */
        /* <DEDUP_REMOVED lines=33> */
.L_x_22174:
[----:B01----:R-:W-:-:S07]  /*7a00*/  VIADD R188, R0, 0x20 ;  /* 0x0000002000bc7836 */ /* 0x003fce0000000000 */
.L_x_22045:
[----:B------:R-:W-:Y:S05]  /*7a10*/  BSYNC B1 ;  /* 0x0000000000017941 */ /* 0x000fea0003800000 */
.L_x_22044:
[----:B------:R-:W-:Y:S01]  /*7a20*/  LOP3.LUT P0, RZ, R8, 0x1000, RZ, 0xc0, !PT ;  /* 0x0000100008ff7812 */ /* 0x000fe2000780c0ff */
[----:B------:R-:W-:-:S12]  /*7a30*/  BSSY B1, `(.L_x_22175) ;  /* 0x00005a8000017945 */ /* 0x000fd80003800000 */
[----:B------:R-:W-:Y:S05]  /*7a40*/  @!P0 BRA `(.L_x_22176) ;  /* 0x0000005800988947 */ /* 0x000fea0003800000 */
        /* <DEDUP_REMOVED lines=27> */
.L_x_22178:
[----:B------:R-:W-:-:S07]  /*7c00*/  MOV R134, R6 ;  /* 0x0000000600867202 */ /* 0x000fce0000000f00 */
.L_x_22179:
[----:B------:R-:W-:Y:S05]  /*7c10*/  BSYNC B2 ;  /* 0x0000000000027941 */ /* 0x000fea0003800000 */
.L_x_22177:
        /* <DEDUP_REMOVED lines=16> */
.L_x_22183:
[----:B------:R-:W-:Y:S05]  /*7d20*/  BSYNC B3 ;  /* 0x0000000000037941 */ /* 0x000fea0003800000 */
.L_x_22182:
        /* <DEDUP_REMOVED lines=38> */
[----:B------:R-:W-:-:S05]  /*7f90*/  IMAD.WIDE.U32 R4, R4, -0x2daee0ad, RZ ;  /* 0xd2511f5304047825 */ /* 0x000fca00078e00ff */
[----:B------:R-:W-:Y:S01]  /*7fa0*/  LOP3.LUT R5, R5, UR36, R6, 0x96, !PT ;  /* 0x0000002405057c12 */ /* 0x000fe2000f8e9606 */
[----:B------:R-:W-:-:S05]  /*7fb0*/  IMAD.WIDE.U32 R6, R2, -0x326172a9, RZ ;  /* 0xcd9e8d5702067825 */ /* 0x000fca00078e00ff */
[----:B------:R-:W-:-:S07]  /*7fc0*/  LOP3.LUT R7, R7, UR35, R190, 0x96, !PT ;  /* 0x0000002307077c12 */ /* 0x000fce000f8e96be */
.L_x_22181:
[----:B------:R-:W-:Y:S05]  /*7fd0*/  BSYNC B2 ;  /* 0x0000000000027941 */ /* 0x000fea0003800000 */
.L_x_22180:
        /* <DEDUP_REMOVED lines=20> */
.L_x_22184:
        /* <DEDUP_REMOVED lines=12> */
.L_x_22187:
[----:B------:R-:W-:-:S07]  /*81e0*/  IMAD.MOV.U32 R13, RZ, RZ, R6 ;  /* 0x000000ffff0d7224 */ /* 0x000fce00078e0006 */
.L_x_22188:
[----:B------:R-:W-:Y:S05]  /*81f0*/  BSYNC B2 ;  /* 0x0000000000027941 */ /* 0x000fea0003800000 */
.L_x_22186:
        /* <DEDUP_REMOVED lines=16> */
.L_x_22192:
[----:B------:R-:W-:Y:S05]  /*8300*/  BSYNC B3 ;  /* 0x0000000000037941 */ /* 0x000fea0003800000 */
.L_x_22191:
        /* <DEDUP_REMOVED lines=42> */
.L_x_22190:
[----:B------:R-:W-:Y:S05]  /*85b0*/  BSYNC B2 ;  /* 0x0000000000027941 */ /* 0x000fea0003800000 */
.L_x_22189:
        /* <DEDUP_REMOVED lines=9> */
.L_x_22185:
        /* <DEDUP_REMOVED lines=12> */
.L_x_22194:
[----:B------:R-:W-:-:S07]  /*8710*/  IMAD.MOV.U32 R133, RZ, RZ, R6 ;  /* 0x000000ffff857224 */ /* 0x000fce00078e0006 */
.L_x_22195:
[----:B------:R-:W-:Y:S05]  /*8720*/  BSYNC B2 ;  /* 0x0000000000027941 */ /* 0x000fea0003800000 */
.L_x_22193:
        /* <DEDUP_REMOVED lines=16> */
.L_x_22199:
[----:B------:R-:W-:Y:S05]  /*8830*/  BSYNC B3 ;  /* 0x0000000000037941 */ /* 0x000fea0003800000 */
.L_x_22198:
        /* <DEDUP_REMOVED lines=42> */
.L_x_22197:
[----:B------:R-:W-:Y:S05]  /*8ae0*/  BSYNC B2 ;  /* 0x0000000000027941 */ /* 0x000fea0003800000 */
.L_x_22196:
        /* <DEDUP_REMOVED lines=14> */
.L_x_22200:
        /* <DEDUP_REMOVED lines=12> */
.L_x_22203:
[----:B------:R-:W-:-:S07]  /*8c90*/  IMAD.MOV.U32 R2, RZ, RZ, R6 ;  /* 0x000000ffff027224 */ /* 0x000fce00078e0006 */
.L_x_22204:
[----:B------:R-:W-:Y:S05]  /*8ca0*/  BSYNC B2 ;  /* 0x0000000000027941 */ /* 0x000fea0003800000 */
.L_x_22202:
        /* <DEDUP_REMOVED lines=16> */
.L_x_22208:
[----:B------:R-:W-:Y:S05]  /*8db0*/  BSYNC B3 ;  /* 0x0000000000037941 */ /* 0x000fea0003800000 */
.L_x_22207:
        /* <DEDUP_REMOVED lines=42> */
.L_x_22206:
[----:B------:R-:W-:Y:S05]  /*9060*/  BSYNC B2 ;  /* 0x0000000000027941 */ /* 0x000fea0003800000 */
.L_x_22205:
        /* <DEDUP_REMOVED lines=11> */
.L_x_22201:
        /* <DEDUP_REMOVED lines=12> */
.L_x_22210:
[----:B------:R-:W-:-:S07]  /*91e0*/  IMAD.MOV.U32 R2, RZ, RZ, R6 ;  /* 0x000000ffff027224 */ /* 0x000fce00078e0006 */
.L_x_22211:
[----:B------:R-:W-:Y:S05]  /*91f0*/  BSYNC B2 ;  /* 0x0000000000027941 */ /* 0x000fea0003800000 */
.L_x_22209:
        /* <DEDUP_REMOVED lines=16> */
.L_x_22215:
[----:B------:R-:W-:Y:S05]  /*9300*/  BSYNC B3 ;  /* 0x0000000000037941 */ /* 0x000fea0003800000 */
.L_x_22214:
        /* <DEDUP_REMOVED lines=42> */
.L_x_22213:
[----:B------:R-:W-:Y:S05]  /*95b0*/  BSYNC B2 ;  /* 0x0000000000027941 */ /* 0x000fea0003800000 */
.L_x_22212:
        /* <DEDUP_REMOVED lines=15> */
.L_x_22216:
        /* <DEDUP_REMOVED lines=12> */
.L_x_22219:
[----:B---3--:R-:W-:-:S07]  /*9770*/  IMAD.MOV.U32 R15, RZ, RZ, R6 ;  /* 0x000000ffff0f7224 */ /* 0x008fce00078e0006 */
.L_x_22220:
[----:B------:R-:W-:Y:S05]  /*9780*/  BSYNC B2 ;  /* 0x0000000000027941 */ /* 0x000fea0003800000 */
.L_x_22218:
        /* <DEDUP_REMOVED lines=16> */
.L_x_22224:
[----:B------:R-:W-:Y:S05]  /*9890*/  BSYNC B3 ;  /* 0x0000000000037941 */ /* 0x000fea0003800000 */
.L_x_22223:
        /* <DEDUP_REMOVED lines=42> */
.L_x_22222:
[----:B------:R-:W-:Y:S05]  /*9b40*/  BSYNC B2 ;  /* 0x0000000000027941 */ /* 0x000fea0003800000 */
.L_x_22221:
        /* <DEDUP_REMOVED lines=9> */
.L_x_22217:
        /* <DEDUP_REMOVED lines=12> */
.L_x_22226:
[----:B------:R-:W-:-:S07]  /*9ca0*/  IMAD.MOV.U32 R135, RZ, RZ, R6 ;  /* 0x000000ffff877224 */ /* 0x000fce00078e0006 */
.L_x_22227:
[----:B------:R-:W-:Y:S05]  /*9cb0*/  BSYNC B2 ;  /* 0x0000000000027941 */ /* 0x000fea0003800000 */
.L_x_22225:
        /* <DEDUP_REMOVED lines=16> */
.L_x_22231:
[----:B------:R-:W-:Y:S05]  /*9dc0*/  BSYNC B3 ;  /* 0x0000000000037941 */ /* 0x000fea0003800000 */
.L_x_22230:
        /* <DEDUP_REMOVED lines=42> */
.L_x_22229:
[----:B------:R-:W-:Y:S05]  /*a070*/  BSYNC B2 ;  /* 0x0000000000027941 */ /* 0x000fea0003800000 */
.L_x_22228:
        /* <DEDUP_REMOVED lines=14> */
.L_x_22232:
        /* <DEDUP_REMOVED lines=12> */
.L_x_22235:
[----:B------:R-:W-:-:S07]  /*a220*/  IMAD.MOV.U32 R2, RZ, RZ, R6 ;  /* 0x000000ffff027224 */ /* 0x000fce00078e0006 */
.L_x_22236:
[----:B------:R-:W-:Y:S05]  /*a230*/  BSYNC B2 ;  /* 0x0000000000027941 */ /* 0x000fea0003800000 */
.L_x_22234:
        /* <DEDUP_REMOVED lines=16> */
.L_x_22240:
[----:B------:R-:W-:Y:S05]  /*a340*/  BSYNC B3 ;  /* 0x0000000000037941 */ /* 0x000fea0003800000 */
.L_x_22239:
        /* <DEDUP_REMOVED lines=42> */
.L_x_22238:
[----:B------:R-:W-:Y:S05]  /*a5f0*/  BSYNC B2 ;  /* 0x0000000000027941 */ /* 0x000fea0003800000 */
.L_x_22237:
        /* <DEDUP_REMOVED lines=11> */
.L_x_22233:
        /* <DEDUP_REMOVED lines=12> */
.L_x_22242:
[----:B------:R-:W-:-:S07]  /*a770*/  IMAD.MOV.U32 R2, RZ, RZ, R6 ;  /* 0x000000ffff027224 */ /* 0x000fce00078e0006 */
.L_x_22243:
[----:B------:R-:W-:Y:S05]  /*a780*/  BSYNC B2 ;  /* 0x0000000000027941 */ /* 0x000fea0003800000 */
.L_x_22241:
        /* <DEDUP_REMOVED lines=16> */
.L_x_22247:
[----:B------:R-:W-:Y:S05]  /*a890*/  BSYNC B3 ;  /* 0x0000000000037941 */ /* 0x000fea0003800000 */
.L_x_22246:
        /* <DEDUP_REMOVED lines=42> */
.L_x_22245:
[----:B------:R-:W-:Y:S05]  /*ab40*/  BSYNC B2 ;  /* 0x0000000000027941 */ /* 0x000fea0003800000 */
.L_x_22244:
        /* <DEDUP_REMOVED lines=15> */
.L_x_22248:
        /* <DEDUP_REMOVED lines=12> */
.L_x_22251:
[----:B--23--:R-:W-:-:S07]  /*ad00*/  IMAD.MOV.U32 R17, RZ, RZ, R6 ;  /* 0x000000ffff117224 */ /* 0x00cfce00078e0006 */
.L_x_22252:
[----:B------:R-:W-:Y:S05]  /*ad10*/  BSYNC B2 ;  /* 0x0000000000027941 */ /* 0x000fea0003800000 */
.L_x_22250:
        /* <DEDUP_REMOVED lines=16> */
.L_x_22256:
[----:B------:R-:W-:Y:S05]  /*ae20*/  BSYNC B3 ;  /* 0x0000000000037941 */ /* 0x000fea0003800000 */
.L_x_22255:
        /* <DEDUP_REMOVED lines=42> */
.L_x_22254:
[----:B------:R-:W-:Y:S05]  /*b0d0*/  BSYNC B2 ;  /* 0x0000000000027941 */ /* 0x000fea0003800000 */
.L_x_22253:
        /* <DEDUP_REMOVED lines=9> */
.L_x_22249:
        /* <DEDUP_REMOVED lines=12> */
.L_x_22258:
[----:B------:R-:W-:-:S07]  /*b230*/  IMAD.MOV.U32 R137, RZ, RZ, R6 ;  /* 0x000000ffff897224 */ /* 0x000fce00078e0006 */
.L_x_22259:
[----:B------:R-:W-:Y:S05]  /*b240*/  BSYNC B2 ;  /* 0x0000000000027941 */ /* 0x000fea0003800000 */
.L_x_22257:
        /* <DEDUP_REMOVED lines=16> */
.L_x_22263:
[----:B------:R-:W-:Y:S05]  /*b350*/  BSYNC B3 ;  /* 0x0000000000037941 */ /* 0x000fea0003800000 */
.L_x_22262:
        /* <DEDUP_REMOVED lines=42> */
.L_x_22261:
[----:B------:R-:W-:Y:S05]  /*b600*/  BSYNC B2 ;  /* 0x0000000000027941 */ /* 0x000fea0003800000 */
.L_x_22260:
        /* <DEDUP_REMOVED lines=12> */
.L_x_22264:
        /* <DEDUP_REMOVED lines=12> */
.L_x_22267:
[----:B------:R-:W-:-:S07]  /*b790*/  IMAD.MOV.U32 R2, RZ, RZ, R6 ;  /* 0x000000ffff027224 */ /* 0x000fce00078e0006 */
.L_x_22268:
[----:B------:R-:W-:Y:S05]  /*b7a0*/  BSYNC B2 ;  /* 0x0000000000027941 */ /* 0x000fea0003800000 */
.L_x_22266:
        /* <DEDUP_REMOVED lines=16> */
.L_x_22272:
[----:B------:R-:W-:Y:S05]  /*b8b0*/  BSYNC B3 ;  /* 0x0000000000037941 */ /* 0x000fea0003800000 */
.L_x_22271:
        /* <DEDUP_REMOVED lines=42> */
.L_x_22270:
[----:B------:R-:W-:Y:S05]  /*bb60*/  BSYNC B2 ;  /* 0x0000000000027941 */ /* 0x000fea0003800000 */
.L_x_22269:
        /* <DEDUP_REMOVED lines=11> */
.L_x_22265:
        /* <DEDUP_REMOVED lines=12> */
.L_x_22274:
[----:B------:R-:W-:-:S07]  /*bce0*/  IMAD.MOV.U32 R2, RZ, RZ, R6 ;  /* 0x000000ffff027224 */ /* 0x000fce00078e0006 */
.L_x_22275:
[----:B------:R-:W-:Y:S05]  /*bcf0*/  BSYNC B2 ;  /* 0x0000000000027941 */ /* 0x000fea0003800000 */
.L_x_22273:
        /* <DEDUP_REMOVED lines=16> */
.L_x_22279:
[----:B------:R-:W-:Y:S05]  /*be00*/  BSYNC B3 ;  /* 0x0000000000037941 */ /* 0x000fea0003800000 */
.L_x_22278:
        /* <DEDUP_REMOVED lines=42> */
.L_x_22277:
[----:B------:R-:W-:Y:S05]  /*c0b0*/  BSYNC B2 ;  /* 0x0000000000027941 */ /* 0x000fea0003800000 */
.L_x_22276:
        /* <DEDUP_REMOVED lines=13> */
.L_x_22280:
        /* <DEDUP_REMOVED lines=12> */
.L_x_22283:
[----:B--23--:R-:W-:-:S07]  /*c250*/  IMAD.MOV.U32 R19, RZ, RZ, R6 ;  /* 0x000000ffff137224 */ /* 0x00cfce00078e0006 */
.L_x_22284:
[----:B------:R-:W-:Y:S05]  /*c260*/  BSYNC B2 ;  /* 0x0000000000027941 */ /* 0x000fea0003800000 */
.L_x_22282:
        /* <DEDUP_REMOVED lines=16> */
.L_x_22288:
[----:B------:R-:W-:Y:S05]  /*c370*/  BSYNC B3 ;  /* 0x0000000000037941 */ /* 0x000fea0003800000 */
.L_x_22287:
        /* <DEDUP_REMOVED lines=42> */
.L_x_22286:
[----:B------:R-:W-:Y:S05]  /*c620*/  BSYNC B2 ;  /* 0x0000000000027941 */ /* 0x000fea0003800000 */
.L_x_22285:
        /* <DEDUP_REMOVED lines=9> */
.L_x_22281:
        /* <DEDUP_REMOVED lines=12> */
.L_x_22290:
[----:B------:R-:W-:-:S07]  /*c780*/  IMAD.MOV.U32 R139, RZ, RZ, R6 ;  /* 0x000000ffff8b7224 */ /* 0x000fce00078e0006 */
.L_x_22291:
[----:B------:R-:W-:Y:S05]  /*c790*/  BSYNC B2 ;  /* 0x0000000000027941 */ /* 0x000fea0003800000 */
.L_x_22289:
        /* <DEDUP_REMOVED lines=16> */
.L_x_22295:
[----:B------:R-:W-:Y:S05]  /*c8a0*/  BSYNC B3 ;  /* 0x0000000000037941 */ /* 0x000fea0003800000 */
.L_x_22294:
        /* <DEDUP_REMOVED lines=42> */
.L_x_22293:
[----:B------:R-:W-:Y:S05]  /*cb50*/  BSYNC B2 ;  /* 0x0000000000027941 */ /* 0x000fea0003800000 */
.L_x_22292:
        /* <DEDUP_REMOVED lines=12> */
.L_x_22296:
        /* <DEDUP_REMOVED lines=12> */
.L_x_22299:
[----:B------:R-:W-:-:S07]  /*cce0*/  IMAD.MOV.U32 R189, RZ, RZ, R6 ;  /* 0x000000ffffbd7224 */ /* 0x000fce00078e0006 */
.L_x_22300:
[----:B------:R-:W-:Y:S05]  /*ccf0*/  BSYNC B2 ;  /* 0x0000000000027941 */ /* 0x000fea0003800000 */
.L_x_22298:
        /* <DEDUP_REMOVED lines=16> */
.L_x_22304:
[----:B------:R-:W-:Y:S05]  /*ce00*/  BSYNC B3 ;  /* 0x0000000000037941 */ /* 0x000fea0003800000 */
.L_x_22303:
        /* <DEDUP_REMOVED lines=42> */
.L_x_22302:
[----:B------:R-:W-:Y:S05]  /*d0b0*/  BSYNC B2 ;  /* 0x0000000000027941 */ /* 0x000fea0003800000 */
.L_x_22301:
        /* <DEDUP_REMOVED lines=11> */
.L_x_22297:
[----:B------:R-:W-:Y:S01]  /*d170*/  SEL R189, RZ, 0x10000, P4 ;  /* 0x00010000ffbd7807 */ /* 0x000fe20002000000 */
[----:B------:R-:W-:Y:S01]  /*d180*/  IMAD.SHL.U32 R197, R188, 0x8, RZ ;  /* 0x00000008bcc57824 */ /* 0x000fe200078e00ff */
[C---:B------:R-:W-:Y:S02]  /*d190*/  LOP3.LUT P4, RZ, R8.reuse, 0x2, RZ, 0xc0, !PT ;  /* 0x0000000208ff7812 */ /* 0x040fe4000788c0ff */
[----:B------:R-:W-:Y:S02]  /*d1a0*/  SEL R191, RZ, 0x1000000, P5 ;  /* 0x01000000ffbf7807 */ /* 0x000fe40002800000 */
[----:B------:R-:W-:Y:S02]  /*d1b0*/  SEL R194, RZ, 0x1, P4 ;  /* 0x00000001ffc27807 */ /* 0x000fe40002000000 */
[----:B------:R-:W-:Y:S02]  /*d1c0*/  LOP3.LUT P5, RZ, R8, 0x1, RZ, 0xc0, !PT ;  /* 0x0000000108ff7812 */ /* 0x000fe400078ac0ff */
[----:B------:R-:W-:Y:S01]  /*d1d0*/  SEL R192, RZ, 0x100, P3 ;  /* 0x00000100ffc07807 */ /* 0x000fe20001800000 */
[----:B------:R-:W-:Y:S01]  /*d1e0*/  IMAD.WIDE.U32 R194, R194, 0x1000000, RZ ;  /* 0x01000000c2c27825 */ /* 0x000fe200078e00ff */
[----:B------:R-:W-:-:S02]  /*d1f0*/  SEL R190, RZ, 0x1, P5 ;  /* 0x00000001ffbe7807 */ /* 0x000fc40002800000 */
[----:B------:R-:W-:Y:S02]  /*d200*/  LOP3.LUT R191, R192, R191, R189, 0xfe, !PT ;  /* 0x000000bfc0bf7212 */ /* 0x000fe400078efebd */
[C---:B------:R-:W-:Y:S02]  /*d210*/  LOP3.LUT P6, RZ, R8.reuse, 0x4, RZ, 0xc0, !PT ;  /* 0x0000000408ff7812 */ /* 0x040fe400078cc0ff */
[----:B------:R-:W-:Y:S02]  /*d220*/  LOP3.LUT P0, RZ, R8, 0x8, RZ, 0xc0, !PT ;  /* 0x0000000808ff7812 */ /* 0x000fe4000780c0ff */
[----:B------:R-:W-:Y:S02]  /*d230*/  LOP3.LUT R195, R195, R191, R190, 0xfe, !PT ;  /* 0x000000bfc3c37212 */ /* 0x000fe400078efebe */
[----:B------:R-:W-:Y:S02]  /*d240*/  SEL R189, RZ, 0x1, P6 ;  /* 0x00000001ffbd7807 */ /* 0x000fe40003000000 */
[----:B------:R-:W-:-:S02]  /*d250*/  SEL R190, RZ, 0x1, P0 ;  /* 0x00000001ffbe7807 */ /* 0x000fc40000000000 */
[----:B------:R-:W-:Y:S01]  /*d260*/  LOP3.LUT P2, RZ, R8, 0x10, RZ, 0xc0, !PT ;  /* 0x0000001008ff7812 */ /* 0x000fe2000784c0ff */
[----:B------:R-:W-:-:S04]  /*d270*/  IMAD.WIDE.U32 R192, R189, 0x10000, RZ ;  /* 0x00010000bdc07825 */ /* 0x000fc800078e00ff */
        /* <DEDUP_REMOVED lines=17> */
[----:B------:R-:W-:-:S04]  /*d390*/  LOP3.LUT R190, R190, 0xff0000, RZ, 0xc0, !PT ;  /* 0x00ff0000bebe7812 */ /* 0x000fc800078ec0ff */
[----:B------:R-:W-:Y:S02]  /*d3a0*/  PRMT R190, R190, 0x4210, R191 ;  /* 0x00004210bebe7816 */ /* 0x000fe400000000bf */
[----:B------:R-:W-:-:S04]  /*d3b0*/  PRMT R191, R18, 0x7104, RZ ;  /* 0x0000710412bf7816 */ /* 0x000fc800000000ff */
[----:B------:R-:W-:Y:S02]  /*d3c0*/  LOP3.LUT R193, R190, 0xff00, R191, 0xf8, !PT ;  /* 0x0000ff00bec17812 */ /* 0x000fe400078ef8bf */
[----:B------:R-:W-:Y:S02]  /*d3d0*/  LOP3.LUT R191, R15, 0xff, RZ, 0xc0, !PT ;  /* 0x000000ff0fbf7812 */ /* 0x000fe400078ec0ff */
[----:B------:R-:W-:Y:S02]  /*d3e0*/  LOP3.LUT R190, R14, 0xff, RZ, 0xc0, !PT ;  /* 0x000000ff0ebe7812 */ /* 0x000fe400078ec0ff */
[----:B------:R-:W-:Y:S01]  /*d3f0*/  LOP3.LUT R198, R193, 0xff, R17, 0xf8, !PT ;  /* 0x000000ffc1c67812 */ /* 0x000fe200078ef811 */
[----:B------:R-:W-:-:S04]  /*d400*/  IMAD.WIDE.U32 R194, R191, 0x10000, RZ ;  /* 0x00010000bfc27825 */ /* 0x000fc800078e00ff */
        /* <DEDUP_REMOVED lines=9> */
.L_x_22305:
[----:B------:R-:W-:-:S07]  /*d4a0*/  VIADD R188, R188, 0x20 ;  /* 0x00000020bcbc7836 */ /* 0x000fce0000000000 */
.L_x_22176:
[----:B------:R-:W-:Y:S05]  /*d4b0*/  BSYNC B1 ;  /* 0x0000000000017941 */ /* 0x000fea0003800000 */
.L_x_22175:
        /* <DEDUP_REMOVED lines=30> */
.L_x_22309:
[----:B------:R-:W-:-:S07]  /*d6a0*/  MOV R142, R6 ;  /* 0x00000006008e7202 */ /* 0x000fce0000000f00 */
.L_x_22310:
[----:B------:R-:W-:Y:S05]  /*d6b0*/  BSYNC B2 ;  /* 0x0000000000027941 */ /* 0x000fea0003800000 */
.L_x_22308:
        /* <DEDUP_REMOVED lines=16> */
.L_x_22314:
[----:B------:R-:W-:Y:S05]  /*d7c0*/  BSYNC B3 ;  /* 0x0000000000037941 */ /* 0x000fea0003800000 */
.L_x_22313:
        /* <DEDUP_REMOVED lines=42> */
.L_x_22312:
[----:B------:R-:W-:Y:S05]  /*da70*/  BSYNC B2 ;  /* 0x0000000000027941 */ /* 0x000fea0003800000 */
.L_x_22311:
        /* <DEDUP_REMOVED lines=20> */
.L_x_22315:
        /* <DEDUP_REMOVED lines=12> */
.L_x_22318:
[----:B------:R-:W-:-:S07]  /*dc80*/  IMAD.MOV.U32 R13, RZ, RZ, R6 ;  /* 0x000000ffff0d7224 */ /* 0x000fce00078e0006 */
.L_x_22319:
[----:B------:R-:W-:Y:S05]  /*dc90*/  BSYNC B2 ;  /* 0x0000000000027941 */ /* 0x000fea0003800000 */
.L_x_22317:
        /* <DEDUP_REMOVED lines=16> */
.L_x_22323:
[----:B------:R-:W-:Y:S05]  /*dda0*/  BSYNC B3 ;  /* 0x0000000000037941 */ /* 0x000fea0003800000 */
.L_x_22322:
        /* <DEDUP_REMOVED lines=42> */
.L_x_22321:
[----:B------:R-:W-:Y:S05]  /*e050*/  BSYNC B2 ;  /* 0x0000000000027941 */ /* 0x000fea0003800000 */
.L_x_22320:
        /* <DEDUP_REMOVED lines=9> */
.L_x_22316:
        /* <DEDUP_REMOVED lines=12> */
.L_x_22325:
[----:B------:R-:W-:-:S07]  /*e1b0*/  IMAD.MOV.U32 R141, RZ, RZ, R6 ;  /* 0x000000ffff8d7224 */ /* 0x000fce00078e0006 */
.L_x_22326:
[----:B------:R-:W-:Y:S05]  /*e1c0*/  BSYNC B2 ;  /* 0x0000000000027941 */ /* 0x000fea0003800000 */
.L_x_22324:
        /* <DEDUP_REMOVED lines=16> */
.L_x_22330:
[----:B------:R-:W-:Y:S05]  /*e2d0*/  BSYNC B3 ;  /* 0x0000000000037941 */ /* 0x000fea0003800000 */
.L_x_22329:
        /* <DEDUP_REMOVED lines=42> */
.L_x_22328:
[----:B------:R-:W-:Y:S05]  /*e580*/  BSYNC B2 ;  /* 0x0000000000027941 */ /* 0x000fea0003800000 */
.L_x_22327:
        /* <DEDUP_REMOVED lines=14> */
.L_x_22331:
        /* <DEDUP_REMOVED lines=12> */
.L_x_22334:
[----:B------:R-:W-:-:S07]  /*e730*/  IMAD.MOV.U32 R2, RZ, RZ, R6 ;  /* 0x000000ffff027224 */ /* 0x000fce00078e0006 */
.L_x_22335:
[----:B------:R-:W-:Y:S05]  /*e740*/  BSYNC B2 ;  /* 0x0000000000027941 */ /* 0x000fea0003800000 */
.L_x_22333:
        /* <DEDUP_REMOVED lines=16> */
.L_x_22339:
[----:B------:R-:W-:Y:S05]  /*e850*/  BSYNC B3 ;  /* 0x0000000000037941 */ /* 0x000fea0003800000 */
.L_x_22338:
        /* <DEDUP_REMOVED lines=42> */
.L_x_22337:
[----:B------:R-:W-:Y:S05]  /*eb00*/  BSYNC B2 ;  /* 0x0000000000027941 */ /* 0x000fea0003800000 */
.L_x_22336:
        /* <DEDUP_REMOVED lines=11> */
.L_x_22332:
        /* <DEDUP_REMOVED lines=12> */
.L_x_22341:
[----:B------:R-:W-:-:S07]  /*ec80*/  IMAD.MOV.U32 R2, RZ, RZ, R6 ;  /* 0x000000ffff027224 */ /* 0x000fce00078e0006 */
.L_x_22342:
[----:B------:R-:W-:Y:S05]  /*ec90*/  BSYNC B2 ;  /* 0x0000000000027941 */ /* 0x000fea0003800000 */
.L_x_22340:
        /* <DEDUP_REMOVED lines=16> */
.L_x_22346:
[----:B------:R-:W-:Y:S05]  /*eda0*/  BSYNC B3 ;  /* 0x0000000000037941 */ /* 0x000fea0003800000 */
.L_x_22345:
        /* <DEDUP_REMOVED lines=42> */
.L_x_22344:
[----:B------:R-:W-:Y:S05]  /*f050*/  BSYNC B2 ;  /* 0x0000000000027941 */ /* 0x000fea0003800000 */
.L_x_22343:
        /* <DEDUP_REMOVED lines=15> */
.L_x_22347:
        /* <DEDUP_REMOVED lines=12> */
.L_x_22350:
[----:B---3--:R-:W-:-:S07]  /*f210*/  IMAD.MOV.U32 R15, RZ, RZ, R6 ;  /* 0x000000ffff0f7224 */ /* 0x008fce00078e0006 */
.L_x_22351:
[----:B------:R-:W-:Y:S05]  /*f220*/  BSYNC B2 ;  /* 0x0000000000027941 */ /* 0x000fea0003800000 */
.L_x_22349:
        /* <DEDUP_REMOVED lines=16> */
.L_x_22355:
[----:B------:R-:W-:Y:S05]  /*f330*/  BSYNC B3 ;  /* 0x0000000000037941 */ /* 0x000fea0003800000 */
.L_x_22354:
        /* <DEDUP_REMOVED lines=42> */
.L_x_22353:
[----:B------:R-:W-:Y:S05]  /*f5e0*/  BSYNC B2 ;  /* 0x0000000000027941 */ /* 0x000fea0003800000 */
.L_x_22352:
        /* <DEDUP_REMOVED lines=9> */
.L_x_22348:
        /* <DEDUP_REMOVED lines=12> */
.L_x_22357:
[----:B------:R-:W-:-:S07]  /*f740*/  IMAD.MOV.U32 R143, RZ, RZ, R6 ;  /* 0x000000ffff8f7224 */ /* 0x000fce00078e0006 */
.L_x_22358:
[----:B------:R-:W-:Y:S05]  /*f750*/  BSYNC B2 ;  /* 0x0000000000027941 */ /* 0x000fea0003800000 */
.L_x_22356:
        /* <DEDUP_REMOVED lines=16> */
.L_x_22362:
[----:B------:R-:W-:Y:S05]  /*f860*/  BSYNC B3 ;  /* 0x0000000000037941 */ /* 0x000fea0003800000 */
.L_x_22361:
        /* <DEDUP_REMOVED lines=42> */
.L_x_22360:
[----:B------:R-:W-:Y:S05]  /*fb10*/  BSYNC B2 ;  /* 0x0000000000027941 */ /* 0x000fea0003800000 */
.L_x_22359:
        /* <DEDUP_REMOVED lines=14> */
.L_x_22363:
        /* <DEDUP_REMOVED lines=12> */
.L_x_22366:
[----:B------:R-:W-:-:S07]  /*fcc0*/  IMAD.MOV.U32 R2, RZ, RZ, R6 ;  /* 0x000000ffff027224 */ /* 0x000fce00078e0006 */
.L_x_22367:
[----:B------:R-:W-:Y:S05]  /*fcd0*/  BSYNC B2 ;  /* 0x0000000000027941 */ /* 0x000fea0003800000 */
.L_x_22365:
        /* <DEDUP_REMOVED lines=16> */
.L_x_22371:
[----:B------:R-:W-:Y:S05]  /*fde0*/  BSYNC B3 ;  /* 0x0000000000037941 */ /* 0x000fea0003800000 */
.L_x_22370:
        /* <DEDUP_REMOVED lines=42> */
.L_x_22369:
[----:B------:R-:W-:Y:S05]  /*10090*/  BSYNC B2 ;  /* 0x0000000000027941 */ /* 0x000fea0003800000 */
.L_x_22368:
        /* <DEDUP_REMOVED lines=11> */
.L_x_22364:
        /* <DEDUP_REMOVED lines=12> */
.L_x_22373:
[----:B------:R-:W-:-:S07]  /*10210*/  IMAD.MOV.U32 R2, RZ, RZ, R6 ;  /* 0x000000ffff027224 */ /* 0x000fce00078e0006 */
.L_x_22374:
[----:B------:R-:W-:Y:S05]  /*10220*/  BSYNC B2 ;  /* 0x0000000000027941 */ /* 0x000fea0003800000 */
.L_x_22372:
        /* <DEDUP_REMOVED lines=16> */
.L_x_22378:
[----:B------:R-:W-:Y:S05]  /*10330*/  BSYNC B3 ;  /* 0x0000000000037941 */ /* 0x000fea0003800000 */
.L_x_22377:
        /* <DEDUP_REMOVED lines=42> */
.L_x_22376:
[----:B------:R-:W-:Y:S05]  /*105e0*/  BSYNC B2 ;  /* 0x0000000000027941 */ /* 0x000fea0003800000 */
.L_x_22375:
        /* <DEDUP_REMOVED lines=15> */
.L_x_22379:
        /* <DEDUP_REMOVED lines=12> */
.L_x_22382:
[----:B--23--:R-:W-:-:S07]  /*107a0*/  IMAD.MOV.U32 R17, RZ, RZ, R6 ;  /* 0x000000ffff117224 */ /* 0x00cfce00078e0006 */
.L_x_22383:
[----:B------:R-:W-:Y:S05]  /*107b0*/  BSYNC B2 ;  /* 0x0000000000027941 */ /* 0x000fea0003800000 */
.L_x_22381:
        /* <DEDUP_REMOVED lines=16> */
.L_x_22387:
[----:B------:R-:W-:Y:S05]  /*108c0*/  BSYNC B3 ;  /* 0x0000000000037941 */ /* 0x000fea0003800000 */
.L_x_22386:
        /* <DEDUP_REMOVED lines=42> */
.L_x_22385:
[----:B------:R-:W-:Y:S05]  /*10b70*/  BSYNC B2 ;  /* 0x0000000000027941 */ /* 0x000fea0003800000 */
.L_x_22384:
        /* <DEDUP_REMOVED lines=9> */
.L_x_22380:
        /* <DEDUP_REMOVED lines=12> */
.L_x_22389:
[----:B------:R-:W-:-:S07]  /*10cd0*/  IMAD.MOV.U32 R145, RZ, RZ, R6 ;  /* 0x000000ffff917224 */ /* 0x000fce00078e0006 */
.L_x_22390:
[----:B------:R-:W-:Y:S05]  /*10ce0*/  BSYNC B2 ;  /* 0x0000000000027941 */ /* 0x000fea0003800000 */
.L_x_22388:
        /* <DEDUP_REMOVED lines=16> */
.L_x_22394:
[----:B------:R-:W-:Y:S05]  /*10df0*/  BSYNC B3 ;  /* 0x0000000000037941 */ /* 0x000fea0003800000 */
.L_x_22393:
        /* <DEDUP_REMOVED lines=42> */
.L_x_22392:
[----:B------:R-:W-:Y:S05]  /*110a0*/  BSYNC B2 ;  /* 0x0000000000027941 */ /* 0x000fea0003800000 */
.L_x_22391:
        /* <DEDUP_REMOVED lines=12> */
.L_x_22395:
        /* <DEDUP_REMOVED lines=12> */
.L_x_22398:
[----:B------:R-:W-:-:S07]  /*11230*/  IMAD.MOV.U32 R2, RZ, RZ, R6 ;  /* 0x000000ffff027224 */ /* 0x000fce00078e0006 */
.L_x_22399:
[----:B------:R-:W-:Y:S05]  /*11240*/  BSYNC B2 ;  /* 0x0000000000027941 */ /* 0x000fea0003800000 */
.L_x_22397:
        /* <DEDUP_REMOVED lines=16> */
.L_x_22403:
[----:B------:R-:W-:Y:S05]  /*11350*/  BSYNC B3 ;  /* 0x0000000000037941 */ /* 0x000fea0003800000 */
.L_x_22402:
        /* <DEDUP_REMOVED lines=42> */
.L_x_22401:
[----:B------:R-:W-:Y:S05]  /*11600*/  BSYNC B2 ;  /* 0x0000000000027941 */ /* 0x000fea0003800000 */
.L_x_22400:
        /* <DEDUP_REMOVED lines=11> */
.L_x_22396:
        /* <DEDUP_REMOVED lines=12> */
.L_x_22405:
[----:B------:R-:W-:-:S07]  /*11780*/  IMAD.MOV.U32 R2, RZ, RZ, R6 ;  /* 0x000000ffff027224 */ /* 0x000fce00078e0006 */
.L_x_22406:
[----:B------:R-:W-:Y:S05]  /*11790*/  BSYNC B2 ;  /* 0x0000000000027941 */ /* 0x000fea0003800000 */
.L_x_22404:
        /* <DEDUP_REMOVED lines=16> */
.L_x_22410:
[----:B------:R-:W-:Y:S05]  /*118a0*/  BSYNC B3 ;  /* 0x0000000000037941 */ /* 0x000fea0003800000 */
.L_x_22409:
        /* <DEDUP_REMOVED lines=42> */
.L_x_22408:
[----:B------:R-:W-:Y:S05]  /*11b50*/  BSYNC B2 ;  /* 0x0000000000027941 */ /* 0x000fea0003800000 */
.L_x_22407:
        /* <DEDUP_REMOVED lines=13> */
.L_x_22411:
        /* <DEDUP_REMOVED lines=12> */
.L_x_22414:
[----:B--23--:R-:W-:-:S07]  /*11cf0*/  IMAD.MOV.U32 R19, RZ, RZ, R6 ;  /* 0x000000ffff137224 */ /* 0x00cfce00078e0006 */
.L_x_22415:
[----:B------:R-:W-:Y:S05]  /*11d00*/  BSYNC B2 ;  /* 0x0000000000027941 */ /* 0x000fea0003800000 */
.L_x_22413:
        /* <DEDUP_REMOVED lines=16> */
.L_x_22419:
[----:B------:R-:W-:Y:S05]  /*11e10*/  BSYNC B3 ;  /* 0x0000000000037941 */ /* 0x000fea0003800000 */
.L_x_22418:
        /* <DEDUP_REMOVED lines=42> */
.L_x_22417:
[----:B------:R-:W-:Y:S05]  /*120c0*/  BSYNC B2 ;  /* 0x0000000000027941 */ /* 0x000fea0003800000 */
.L_x_22416:
        /* <DEDUP_REMOVED lines=9> */
.L_x_22412:
        /* <DEDUP_REMOVED lines=12> */
.L_x_22421:
[----:B------:R-:W-:-:S07]  /*12220*/  IMAD.MOV.U32 R147, RZ, RZ, R6 ;  /* 0x000000ffff937224 */ /* 0x000fce00078e0006 */
.L_x_22422:
[----:B------:R-:W-:Y:S05]  /*12230*/  BSYNC B2 ;  /* 0x0000000000027941 */ /* 0x000fea0003800000 */
.L_x_22420:
        /* <DEDUP_REMOVED lines=16> */
.L_x_22426:
[----:B------:R-:W-:Y:S05]  /*12340*/  BSYNC B3 ;  /* 0x0000000000037941 */ /* 0x000fea0003800000 */
.L_x_22425:
        /* <DEDUP_REMOVED lines=42> */
.L_x_22424:
[----:B------:R-:W-:Y:S05]  /*125f0*/  BSYNC B2 ;  /* 0x0000000000027941 */ /* 0x000fea0003800000 */
.L_x_22423:
        /* <DEDUP_REMOVED lines=12> */
.L_x_22427:
        /* <DEDUP_REMOVED lines=12> */
.L_x_22430:
[----:B------:R-:W-:-:S07]  /*12780*/  IMAD.MOV.U32 R189, RZ, RZ, R6 ;  /* 0x000000ffffbd7224 */ /* 0x000fce00078e0006 */
.L_x_22431:
[----:B------:R-:W-:Y:S05]  /*12790*/  BSYNC B2 ;  /* 0x0000000000027941 */ /* 0x000fea0003800000 */
.L_x_22429:
        /* <DEDUP_REMOVED lines=16> */
.L_x_22435:
[----:B------:R-:W-:Y:S05]  /*128a0*/  BSYNC B3 ;  /* 0x0000000000037941 */ /* 0x000fea0003800000 */
.L_x_22434:
        /* <DEDUP_REMOVED lines=42> */
.L_x_22433:
[----:B------:R-:W-:Y:S05]  /*12b50*/  BSYNC B2 ;  /* 0x0000000000027941 */ /* 0x000fea0003800000 */
.L_x_22432:
        /* <DEDUP_REMOVED lines=11> */
.L_x_22428:
        /* <DEDUP_REMOVED lines=51> */
.L_x_22436:
[----:B------:R-:W-:-:S07]  /*12f40*/  VIADD R188, R188, 0x20 ;  /* 0x00000020bcbc7836 */ /* 0x000fce0000000000 */
.L_x_22307:
[----:B------:R-:W-:Y:S05]  /*12f50*/  BSYNC B1 ;  /* 0x0000000000017941 */ /* 0x000fea0003800000 */
.L_x_22306:
        /* <DEDUP_REMOVED lines=30> */
.L_x_22440:
[----:B------:R-:W-:-:S07]  /*13140*/  MOV R150, R6 ;  /* 0x0000000600967202 */ /* 0x000fce0000000f00 */
.L_x_22441:
[----:B------:R-:W-:Y:S05]  /*13150*/  BSYNC B2 ;  /* 0x0000000000027941 */ /* 0x000fea0003800000 */
.L_x_22439:
        /* <DEDUP_REMOVED lines=16> */
.L_x_22445:
[----:B------:R-:W-:Y:S05]  /*13260*/  BSYNC B3 ;  /* 0x0000000000037941 */ /* 0x000fea0003800000 */
.L_x_22444:
        /* <DEDUP_REMOVED lines=42> */
.L_x_22443:
[----:B------:R-:W-:Y:S05]  /*13510*/  BSYNC B2 ;  /* 0x0000000000027941 */ /* 0x000fea0003800000 */
.L_x_22442:
        /* <DEDUP_REMOVED lines=20> */
.L_x_22446:
        /* <DEDUP_REMOVED lines=12> */
.L_x_22449:
[----:B------:R-:W-:-:S07]  /*13720*/  IMAD.MOV.U32 R13, RZ, RZ, R6 ;  /* 0x000000ffff0d7224 */ /* 0x000fce00078e0006 */
.L_x_22450:
[----:B------:R-:W-:Y:S05]  /*13730*/  BSYNC B2 ;  /* 0x0000000000027941 */ /* 0x000fea0003800000 */
.L_x_22448:
        /* <DEDUP_REMOVED lines=16> */
.L_x_22454:
[----:B------:R-:W-:Y:S05]  /*13840*/  BSYNC B3 ;  /* 0x0000000000037941 */ /* 0x000fea0003800000 */
.L_x_22453:
        /* <DEDUP_REMOVED lines=42> */
.L_x_22452:
[----:B------:R-:W-:Y:S05]  /*13af0*/  BSYNC B2 ;  /* 0x0000000000027941 */ /* 0x000fea0003800000 */
.L_x_22451:
        /* <DEDUP_REMOVED lines=9> */
.L_x_22447:
        /* <DEDUP_REMOVED lines=12> */
.L_x_22456:
[----:B------:R-:W-:-:S07]  /*13c50*/  IMAD.MOV.U32 R149, RZ, RZ, R6 ;  /* 0x000000ffff957224 */ /* 0x000fce00078e0006 */
.L_x_22457:
[----:B------:R-:W-:Y:S05]  /*13c60*/  BSYNC B2 ;  /* 0x0000000000027941 */ /* 0x000fea0003800000 */
.L_x_22455:
        /* <DEDUP_REMOVED lines=16> */
.L_x_22461:
[----:B------:R-:W-:Y:S05]  /*13d70*/  BSYNC B3 ;  /* 0x0000000000037941 */ /* 0x000fea0003800000 */
.L_x_22460:
        /* <DEDUP_REMOVED lines=42> */
.L_x_22459:
[----:B------:R-:W-:Y:S05]  /*14020*/  BSYNC B2 ;  /* 0x0000000000027941 */ /* 0x000fea0003800000 */
.L_x_22458:
        /* <DEDUP_REMOVED lines=14> */
.L_x_22462:
        /* <DEDUP_REMOVED lines=12> */
.L_x_22465:
[----:B------:R-:W-:-:S07]  /*141d0*/  IMAD.MOV.U32 R2, RZ, RZ, R6 ;  /* 0x000000ffff027224 */ /* 0x000fce00078e0006 */
.L_x_22466:
[----:B------:R-:W-:Y:S05]  /*141e0*/  BSYNC B2 ;  /* 0x0000000000027941 */ /* 0x000fea0003800000 */
.L_x_22464:
        /* <DEDUP_REMOVED lines=16> */
.L_x_22470:
[----:B------:R-:W-:Y:S05]  /*142f0*/  BSYNC B3 ;  /* 0x0000000000037941 */ /* 0x000fea0003800000 */
.L_x_22469:
        /* <DEDUP_REMOVED lines=42> */
.L_x_22468:
[----:B------:R-:W-:Y:S05]  /*145a0*/  BSYNC B2 ;  /* 0x0000000000027941 */ /* 0x000fea0003800000 */
.L_x_22467:
        /* <DEDUP_REMOVED lines=11> */
.L_x_22463:
        /* <DEDUP_REMOVED lines=12> */
.L_x_22472:
[----:B------:R-:W-:-:S07]  /*14720*/  IMAD.MOV.U32 R2, RZ, RZ, R6 ;  /* 0x000000ffff027224 */ /* 0x000fce00078e0006 */
.L_x_22473:
[----:B------:R-:W-:Y:S05]  /*14730*/  BSYNC B2 ;  /* 0x0000000000027941 */ /* 0x000fea0003800000 */
.L_x_22471:
        /* <DEDUP_REMOVED lines=16> */
.L_x_22477:
[----:B------:R-:W-:Y:S05]  /*14840*/  BSYNC B3 ;  /* 0x0000000000037941 */ /* 0x000fea0003800000 */
.L_x_22476:
        /* <DEDUP_REMOVED lines=42> */
.L_x_22475:
[----:B------:R-:W-:Y:S05]  /*14af0*/  BSYNC B2 ;  /* 0x0000000000027941 */ /* 0x000fea0003800000 */
.L_x_22474:
        /* <DEDUP_REMOVED lines=15> */
.L_x_22478:
        /* <DEDUP_REMOVED lines=12> */
.L_x_22481:
[----:B---3--:R-:W-:-:S07]  /*14cb0*/  IMAD.MOV.U32 R15, RZ, RZ, R6 ;  /* 0x000000ffff0f7224 */ /* 0x008fce00078e0006 */
.L_x_22482:
[----:B------:R-:W-:Y:S05]  /*14cc0*/  BSYNC B2 ;  /* 0x0000000000027941 */ /* 0x000fea0003800000 */
.L_x_22480:
        /* <DEDUP_REMOVED lines=16> */
.L_x_22486:
[----:B------:R-:W-:Y:S05]  /*14dd0*/  BSYNC B3 ;  /* 0x0000000000037941 */ /* 0x000fea0003800000 */
.L_x_22485:
        /* <DEDUP_REMOVED lines=42> */
.L_x_22484:
[----:B------:R-:W-:Y:S05]  /*15080*/  BSYNC B2 ;  /* 0x0000000000027941 */ /* 0x000fea0003800000 */
.L_x_22483:
        /* <DEDUP_REMOVED lines=9> */
.L_x_22479:
        /* <DEDUP_REMOVED lines=12> */
.L_x_22488:
[----:B------:R-:W-:-:S07]  /*151e0*/  IMAD.MOV.U32 R151, RZ, RZ, R6 ;  /* 0x000000ffff977224 */ /* 0x000fce00078e0006 */
.L_x_22489:
[----:B------:R-:W-:Y:S05]  /*151f0*/  BSYNC B2 ;  /* 0x0000000000027941 */ /* 0x000fea0003800000 */
.L_x_22487:
        /* <DEDUP_REMOVED lines=16> */
.L_x_22493:
[----:B------:R-:W-:Y:S05]  /*15300*/  BSYNC B3 ;  /* 0x0000000000037941 */ /* 0x000fea0003800000 */
.L_x_22492:
        /* <DEDUP_REMOVED lines=42> */
.L_x_22491:
[----:B------:R-:W-:Y:S05]  /*155b0*/  BSYNC B2 ;  /* 0x0000000000027941 */ /* 0x000fea0003800000 */
.L_x_22490:
        /* <DEDUP_REMOVED lines=14> */
.L_x_22494:
        /* <DEDUP_REMOVED lines=12> */
.L_x_22497:
[----:B------:R-:W-:-:S07]  /*15760*/  IMAD.MOV.U32 R2, RZ, RZ, R6 ;  /* 0x000000ffff027224 */ /* 0x000fce00078e0006 */
.L_x_22498:
[----:B------:R-:W-:Y:S05]  /*15770*/  BSYNC B2 ;  /* 0x0000000000027941 */ /* 0x000fea0003800000 */
.L_x_22496:
        /* <DEDUP_REMOVED lines=16> */
.L_x_22502:
[----:B------:R-:W-:Y:S05]  /*15880*/  BSYNC B3 ;  /* 0x0000000000037941 */ /* 0x000fea0003800000 */
.L_x_22501:
        /* <DEDUP_REMOVED lines=42> */
.L_x_22500:
[----:B------:R-:W-:Y:S05]  /*15b30*/  BSYNC B2 ;  /* 0x0000000000027941 */ /* 0x000fea0003800000 */
.L_x_22499:
        /* <DEDUP_REMOVED lines=11> */
.L_x_22495:
        /* <DEDUP_REMOVED lines=12> */
.L_x_22504:
[----:B------:R-:W-:-:S07]  /*15cb0*/  IMAD.MOV.U32 R2, RZ, RZ, R6 ;  /* 0x000000ffff027224 */ /* 0x000fce00078e0006 */
.L_x_22505:
[----:B------:R-:W-:Y:S05]  /*15cc0*/  BSYNC B2 ;  /* 0x0000000000027941 */ /* 0x000fea0003800000 */
.L_x_22503:
        /* <DEDUP_REMOVED lines=16> */
.L_x_22509:
[----:B------:R-:W-:Y:S05]  /*15dd0*/  BSYNC B3 ;  /* 0x0000000000037941 */ /* 0x000fea0003800000 */
.L_x_22508:
        /* <DEDUP_REMOVED lines=42> */
.L_x_22507:
[----:B------:R-:W-:Y:S05]  /*16080*/  BSYNC B2 ;  /* 0x0000000000027941 */ /* 0x000fea0003800000 */
.L_x_22506:
        /* <DEDUP_REMOVED lines=15> */
.L_x_22510:
        /* <DEDUP_REMOVED lines=12> */
.L_x_22513:
[----:B--23--:R-:W-:-:S07]  /*16240*/  IMAD.MOV.U32 R17, RZ, RZ, R6 ;  /* 0x000000ffff117224 */ /* 0x00cfce00078e0006 */
.L_x_22514:
[----:B------:R-:W-:Y:S05]  /*16250*/  BSYNC B2 ;  /* 0x0000000000027941 */ /* 0x000fea0003800000 */
.L_x_22512:
        /* <DEDUP_REMOVED lines=16> */
.L_x_22518:
[----:B------:R-:W-:Y:S05]  /*16360*/  BSYNC B3 ;  /* 0x0000000000037941 */ /* 0x000fea0003800000 */
.L_x_22517:
        /* <DEDUP_REMOVED lines=42> */
.L_x_22516:
[----:B------:R-:W-:Y:S05]  /*16610*/  BSYNC B2 ;  /* 0x0000000000027941 */ /* 0x000fea0003800000 */
.L_x_22515:
        /* <DEDUP_REMOVED lines=9> */
.L_x_22511:
        /* <DEDUP_REMOVED lines=12> */
.L_x_22520:
[----:B------:R-:W-:-:S07]  /*16770*/  IMAD.MOV.U32 R153, RZ, RZ, R6 ;  /* 0x000000ffff997224 */ /* 0x000fce00078e0006 */
.L_x_22521:
[----:B------:R-:W-:Y:S05]  /*16780*/  BSYNC B2 ;  /* 0x0000000000027941 */ /* 0x000fea0003800000 */
.L_x_22519:
        /* <DEDUP_REMOVED lines=16> */
.L_x_22525:
[----:B------:R-:W-:Y:S05]  /*16890*/  BSYNC B3 ;  /* 0x0000000000037941 */ /* 0x000fea0003800000 */
.L_x_22524:
        /* <DEDUP_REMOVED lines=42> */
.L_x_22523:
[----:B------:R-:W-:Y:S05]  /*16b40*/  BSYNC B2 ;  /* 0x0000000000027941 */ /* 0x000fea0003800000 */
.L_x_22522:
        /* <DEDUP_REMOVED lines=12> */
.L_x_22526:
        /* <DEDUP_REMOVED lines=12> */
.L_x_22529:
[----:B------:R-:W-:-:S07]  /*16cd0*/  IMAD.MOV.U32 R2, RZ, RZ, R6 ;  /* 0x000000ffff027224 */ /* 0x000fce00078e0006 */
.L_x_22530:
[----:B------:R-:W-:Y:S05]  /*16ce0*/  BSYNC B2 ;  /* 0x0000000000027941 */ /* 0x000fea0003800000 */
.L_x_22528:
        /* <DEDUP_REMOVED lines=16> */
.L_x_22534:
[----:B------:R-:W-:Y:S05]  /*16df0*/  BSYNC B3 ;  /* 0x0000000000037941 */ /* 0x000fea0003800000 */
.L_x_22533:
        /* <DEDUP_REMOVED lines=42> */
.L_x_22532:
[----:B------:R-:W-:Y:S05]  /*170a0*/  BSYNC B2 ;  /* 0x0000000000027941 */ /* 0x000fea0003800000 */
.L_x_22531:
        /* <DEDUP_REMOVED lines=11> */
.L_x_22527:
        /* <DEDUP_REMOVED lines=12> */
.L_x_22536:
[----:B------:R-:W-:-:S07]  /*17220*/  IMAD.MOV.U32 R2, RZ, RZ, R6 ;  /* 0x000000ffff027224 */ /* 0x000fce00078e0006 */
.L_x_22537:
[----:B------:R-:W-:Y:S05]  /*17230*/  BSYNC B2 ;  /* 0x0000000000027941 */ /* 0x000fea0003800000 */
.L_x_22535:
        /* <DEDUP_REMOVED lines=16> */
.L_x_22541:
[----:B------:R-:W-:Y:S05]  /*17340*/  BSYNC B3 ;  /* 0x0000000000037941 */ /* 0x000fea0003800000 */
.L_x_22540:
        /* <DEDUP_REMOVED lines=42> */
.L_x_22539:
[----:B------:R-:W-:Y:S05]  /*175f0*/  BSYNC B2 ;  /* 0x0000000000027941 */ /* 0x000fea0003800000 */
.L_x_22538:
        /* <DEDUP_REMOVED lines=13> */
.L_x_22542:
        /* <DEDUP_REMOVED lines=12> */
.L_x_22545:
[----:B--23--:R-:W-:-:S07]  /*17790*/  IMAD.MOV.U32 R19, RZ, RZ, R6 ;  /* 0x000000ffff137224 */ /* 0x00cfce00078e0006 */
.L_x_22546:
[----:B------:R-:W-:Y:S05]  /*177a0*/  BSYNC B2 ;  /* 0x0000000000027941 */ /* 0x000fea0003800000 */
.L_x_22544:
        /* <DEDUP_REMOVED lines=16> */
.L_x_22550:
[----:B------:R-:W-:Y:S05]  /*178b0*/  BSYNC B3 ;  /* 0x0000000000037941 */ /* 0x000fea0003800000 */
.L_x_22549:
        /* <DEDUP_REMOVED lines=42> */
.L_x_22548:
[----:B------:R-:W-:Y:S05]  /*17b60*/  BSYNC B2 ;  /* 0x0000000000027941 */ /* 0x000fea0003800000 */
.L_x_22547:
        /* <DEDUP_REMOVED lines=9> */
.L_x_22543:
        /* <DEDUP_REMOVED lines=12> */
.L_x_22552:
[----:B------:R-:W-:-:S07]  /*17cc0*/  IMAD.MOV.U32 R155, RZ, RZ, R6 ;  /* 0x000000ffff9b7224 */ /* 0x000fce00078e0006 */
.L_x_22553:
[----:B------:R-:W-:Y:S05]  /*17cd0*/  BSYNC B2 ;  /* 0x0000000000027941 */ /* 0x000fea0003800000 */
.L_x_22551:
        /* <DEDUP_REMOVED lines=16> */
.L_x_22557:
[----:B------:R-:W-:Y:S05]  /*17de0*/  BSYNC B3 ;  /* 0x0000000000037941 */ /* 0x000fea0003800000 */
.L_x_22556:
        /* <DEDUP_REMOVED lines=42> */
.L_x_22555:
[----:B------:R-:W-:Y:S05]  /*18090*/  BSYNC B2 ;  /* 0x0000000000027941 */ /* 0x000fea0003800000 */
.L_x_22554:
        /* <DEDUP_REMOVED lines=12> */
.L_x_22558:
        /* <DEDUP_REMOVED lines=12> */
.L_x_22561:
[----:B------:R-:W-:-:S07]  /*18220*/  IMAD.MOV.U32 R189, RZ, RZ, R6 ;  /* 0x000000ffffbd7224 */ /* 0x000fce00078e0006 */
.L_x_22562:
[----:B------:R-:W-:Y:S05]  /*18230*/  BSYNC B2 ;  /* 0x0000000000027941 */ /* 0x000fea0003800000 */
.L_x_22560:
        /* <DEDUP_REMOVED lines=16> */
.L_x_22566:
[----:B------:R-:W-:Y:S05]  /*18340*/  BSYNC B3 ;  /* 0x0000000000037941 */ /* 0x000fea0003800000 */
.L_x_22565:
        /* <DEDUP_REMOVED lines=42> */
.L_x_22564:
[----:B------:R-:W-:Y:S05]  /*185f0*/  BSYNC B2 ;  /* 0x0000000000027941 */ /* 0x000fea0003800000 */
.L_x_22563:
[----:B------:R-:W-:-:S05]  /*18600*/  I2FP.F32.U32 R189, R189 ;  /* 0x000000bd00bd7245 */ /* 0x000fca0000201000 */
[----:B------:R-:W-:-:S05]  /*18610*/  FFMA.FTZ R189, R189, R193, 1.1641532182693481445e-10 ;  /* 0x2f000000bdbd7423 */ /* 0x000fca00000100c1 */
[----:B------:R-:W-:Y:S02]  /*18620*/  FSETP.GTU.FTZ.AND P2, PT, R189, R194, PT ;  /* 0x000000c2bd00720b */ /* 0x000fe40003f5c000 */
[----:B------:R-:W-:Y:S02]  /*18630*/  PRMT R189, R123, 0x7632, R189 ;  /* 0x000076327bbd7816 */ /* 0x000fe400000000bd */
[----:B------:R-:W-:-:S03]  /*18640*/  SEL R190, RZ, 0x1, P2 ;  /* 0x00000001ffbe7807 */ /* 0x000fc60001000000 */
[----:B------:R-:W-:Y:S01]  /*18650*/  IMAD.U32 R189, R189, 0x10000, RZ ;  /* 0x00010000bdbd7824 */ /* 0x000fe200078e00ff */
[----:B------:R-:W-:-:S03]  /*18660*/  PRMT R196, R190, 0x7610, R196 ;  /* 0x00007610bec47816 */ /* 0x000fc600000000c4 */
[----:B------:R-:W-:-:S05]  /*18670*/  FMUL.FTZ R189, R189, R192 ;  /* 0x000000c0bdbd7220 */ /* 0x000fca0000410000 */
[----:B------:R-:W-:-:S05]  /*18680*/  FSEL R189, R189, RZ, !P2 ;  /* 0x000000ffbdbd7208 */ /* 0x000fca0005000000 */
[----:B------:R-:W-:-:S04]  /*18690*/  FADD.FTZ R155, R189, R155 ;  /* 0x0000009bbd9b7221 */ /* 0x000fc80000010000 */
[----:B------:R-:W-:-:S07]  /*186a0*/  @P0 FADD.FTZ R155, R119, R155 ;  /* 0x0000009b779b0221 */ /* 0x000fce0000010000 */
.L_x_22559:
[----:B------:R-:W-:Y:S02]  /*186b0*/  SEL R189, RZ, 0x10000, P4 ;  /* 0x00010000ffbd7807 */ /* 0x000fe40002000000 */
        /* <DEDUP_REMOVED lines=14> */
[----:B------:R-:W-:Y:S01]  /*187a0*/  IMAD.WIDE.U32 R192, R189, 0x10000, RZ ;  /* 0x00010000bdc07825 */ /* 0x000fe200078e00ff */
[----:B------:R-:W-:-:S03]  /*187b0*/  SHF.L.U32 R197, R188, 0x3, RZ ;  /* 0x00000003bcc57819 */ /* 0x000fc600000006ff */
        /* <DEDUP_REMOVED lines=34> */
.L_x_22567:
[----:B------:R-:W-:-:S07]  /*189e0*/  VIADD R188, R188, 0x20 ;  /* 0x00000020bcbc7836 */ /* 0x000fce0000000000 */
.L_x_22438:
[----:B------:R-:W-:Y:S05]  /*189f0*/  BSYNC B1 ;  /* 0x0000000000017941 */ /* 0x000fea0003800000 */
.L_x_22437:
        /* <DEDUP_REMOVED lines=30> */
.L_x_22571:
[----:B------:R-:W-:-:S07]  /*18be0*/  IMAD.MOV.U32 R158, RZ, RZ, R6 ;  /* 0x000000ffff9e7224 */ /* 0x000fce00078e0006 */
.L_x_22572:
[----:B------:R-:W-:Y:S05]  /*18bf0*/  BSYNC B2 ;  /* 0x0000000000027941 */ /* 0x000fea0003800000 */
.L_x_22570:
        /* <DEDUP_REMOVED lines=16> */
.L_x_22576:
[----:B------:R-:W-:Y:S05]  /*18d00*/  BSYNC B3 ;  /* 0x0000000000037941 */ /* 0x000fea0003800000 */
.L_x_22575:
        /* <DEDUP_REMOVED lines=42> */
.L_x_22574:
[----:B------:R-:W-:Y:S05]  /*18fb0*/  BSYNC B2 ;  /* 0x0000000000027941 */ /* 0x000fea0003800000 */
.L_x_22573:
        /* <DEDUP_REMOVED lines=20> */
.L_x_22577:
        /* <DEDUP_REMOVED lines=12> */
.L_x_22580:
[----:B------:R-:W-:-:S07]  /*191c0*/  MOV R13, R6 ;  /* 0x00000006000d7202 */ /* 0x000fce0000000f00 */
.L_x_22581:
[----:B------:R-:W-:Y:S05]  /*191d0*/  BSYNC B2 ;  /* 0x0000000000027941 */ /* 0x000fea0003800000 */
.L_x_22579:
        /* <DEDUP_REMOVED lines=16> */
.L_x_22585:
[----:B------:R-:W-:Y:S05]  /*192e0*/  BSYNC B3 ;  /* 0x0000000000037941 */ /* 0x000fea0003800000 */
.L_x_22584:
        /* <DEDUP_REMOVED lines=42> */
.L_x_22583:
[----:B------:R-:W-:Y:S05]  /*19590*/  BSYNC B2 ;  /* 0x0000000000027941 */ /* 0x000fea0003800000 */
.L_x_22582:
[----:B------:R-:W-:-:S05]  /*195a0*/  I2FP.F32.U32 R13, R13 ;  /* 0x0000000d000d7245 */ /* 0x000fca0000201000 */
[----:B------:R-:W-:-:S05]  /*195b0*/  FFMA.FTZ R13, R13, R193, 1.1641532182693481445e-10 ;  /* 0x2f0000000d0d7423 */ /* 0x000fca00000100c1 */
[----:B------:R-:W-:Y:S02]  /*195c0*/  FSETP.GTU.FTZ.AND P3, PT, R13, R194, PT ;  /* 0x000000c20d00720b */ /* 0x000fe40003f7c000 */
[----:B------:R-:W-:-:S05]  /*195d0*/  SHF.L.U32 R13, R120, 0x10, RZ ;  /* 0x00000010780d7819 */ /* 0x000fca00000006ff */
[----:B------:R-:W-:-:S05]  /*195e0*/  FMUL.FTZ R13, R13, R192 ;  /* 0x000000c00d0d7220 */ /* 0x000fca0000410000 */
[----:B------:R-:W-:-:S05]  /*195f0*/  FSEL R13, R13, RZ, !P3 ;  /* 0x000000ff0d0d7208 */ /* 0x000fca0005800000 */
[----:B------:R-:W-:Y:S01]  /*19600*/  FADD.FTZ R156, R13, R156 ;  /* 0x0000009c0d9c7221 */ /* 0x000fe20000010000 */
[----:B------:R-:W-:-:S03]  /*19610*/  SEL R13, RZ, 0x1, P3 ;  /* 0x00000001ff0d7807 */ /* 0x000fc60001800000 */
[----:B------:R-:W-:-:S07]  /*19620*/  @P0 FADD.FTZ R156, R112, R156 ;  /* 0x0000009c709c0221 */ /* 0x000fce0000010000 */
.L_x_22578:
        /* <DEDUP_REMOVED lines=12> */
.L_x_22587:
[----:B------:R-:W-:-:S07]  /*196f0*/  IMAD.MOV.U32 R157, RZ, RZ, R6 ;  /* 0x000000ffff9d7224 */ /* 0x000fce00078e0006 */
.L_x_22588:
[----:B------:R-:W-:Y:S05]  /*19700*/  BSYNC B2 ;  /* 0x0000000000027941 */ /* 0x000fea0003800000 */
.L_x_22586:
        /* <DEDUP_REMOVED lines=16> */
.L_x_22592:
[----:B------:R-:W-:Y:S05]  /*19810*/  BSYNC B3 ;  /* 0x0000000000037941 */ /* 0x000fea0003800000 */
.L_x_22591:
        /* <DEDUP_REMOVED lines=42> */
.L_x_22590:
[----:B------:R-:W-:Y:S05]  /*19ac0*/  BSYNC B2 ;  /* 0x0000000000027941 */ /* 0x000fea0003800000 */
.L_x_22589:
        /* <DEDUP_REMOVED lines=14> */
.L_x_22593:
        /* <DEDUP_REMOVED lines=12> */
.L_x_22596:
[----:B------:R-:W-:-:S07]  /*19c70*/  MOV R2, R6 ;  /* 0x0000000600027202 */ /* 0x000fce0000000f00 */
.L_x_22597:
[----:B------:R-:W-:Y:S05]  /*19c80*/  BSYNC B2 ;  /* 0x0000000000027941 */ /* 0x000fea0003800000 */
.L_x_22595:
        /* <DEDUP_REMOVED lines=16> */
.L_x_22601:
[----:B------:R-:W-:Y:S05]  /*19d90*/  BSYNC B3 ;  /* 0x0000000000037941 */ /* 0x000fea0003800000 */
.L_x_22600:
        /* <DEDUP_REMOVED lines=42> */
.L_x_22599:
[----:B------:R-:W-:Y:S05]  /*1a040*/  BSYNC B2 ;  /* 0x0000000000027941 */ /* 0x000fea0003800000 */
.L_x_22598:
        /* <DEDUP_REMOVED lines=11> */
.L_x_22594:
        /* <DEDUP_REMOVED lines=12> */
.L_x_22603:
[----:B------:R-:W-:-:S07]  /*1a1c0*/  IMAD.MOV.U32 R2, RZ, RZ, R6 ;  /* 0x000000ffff027224 */ /* 0x000fce00078e0006 */
.L_x_22604:
[----:B------:R-:W-:Y:S05]  /*1a1d0*/  BSYNC B2 ;  /* 0x0000000000027941 */ /* 0x000fea0003800000 */
.L_x_22602:
        /* <DEDUP_REMOVED lines=16> */
.L_x_22608:
[----:B------:R-:W-:Y:S05]  /*1a2e0*/  BSYNC B3 ;  /* 0x0000000000037941 */ /* 0x000fea0003800000 */
.L_x_22607:
        /* <DEDUP_REMOVED lines=42> */
.L_x_22606:
[----:B------:R-:W-:Y:S05]  /*1a590*/  BSYNC B2 ;  /* 0x0000000000027941 */ /* 0x000fea0003800000 */
.L_x_22605:
        /* <DEDUP_REMOVED lines=15> */
.L_x_22609:
[C---:B------:R-:W-:Y:S01]  /*1a690*/  ISETP.NE.AND P3, PT, R159.reuse, 0x1, PT ;  /* 0x000000019f00780c */ /* 0x040fe20003f65270 */
[----:B------:R-:W-:Y:S01]  /*1a6a0*/  BSSY B2, `(.L_x_22611) ;  /* 0x000000c000027945 */ /* 0x000fe20003800000 */
[----:B------:R-:W-:-:S11]  /*1a6b0*/  VIADD R161, R159, 0x1 ;  /* 0x000000019fa17836 */ /* 0x000fd60000000000 */
[----:B------:R-:W-:Y:S05]  /*1a6c0*/  @!P3 BRA `(.L_x_22612) ;  /* 0x000000000020b947 */ /* 0x000fea0003800000 */
[----:B------:R-:W-:Y:S02]  /*1a6d0*/  ISETP.NE.AND P3, PT, R159, 0x2, PT ;  /* 0x000000029f00780c */ /* 0x000fe40003f65270 */
[----:B---3--:R-:W-:-:S11]  /*1a6e0*/  MOV R15, R5 ;  /* 0x00000005000f7202 */ /* 0x008fd60000000f00 */
[----:B------:R-:W-:Y:S05]  /*1a6f0*/  @!P3 BRA `(.L_x_22613) ;  /* 0x000000000018b947 */ /* 0x000fea0003800000 */
[----:B------:R-:W-:Y:S01]  /*1a700*/  ISETP.NE.AND P3, PT, R159, 0x3, PT ;  /* 0x000000039f00780c */ /* 0x000fe20003f65270 */
[----:B------:R-:W-:-:S12]  /*1a710*/  IMAD.MOV.U32 R15, RZ, RZ, R7 ;  /* 0x000000ffff0f7224 */ /* 0x000fd800078e0007 */
[----:B------:R-:W-:Y:S05]  /*1a720*/  @P3 BRA `(.L_x_22613) ;  /* 0x00000000000c3947 */ /* 0x000fea0003800000 */
[----:B------:R-:W-:Y:S01]  /*1a730*/  IMAD.MOV.U32 R15, RZ, RZ, R4 ;  /* 0x000000ffff0f7224 */ /* 0x000fe200078e0004 */
[----:B------:R-:W-:Y:S06]  /*1a740*/  BRA `(.L_x_22613) ;  /* 0x0000000000047947 */ /* 0x000fec0003800000 */
.L_x_22612:
[----:B---3--:R-:W-:-:S07]  /*1a750*/  MOV R15, R6 ;  /* 0x00000006000f7202 */ /* 0x008fce0000000f00 */
.L_x_22613:
[----:B------:R-:W-:Y:S05]  /*1a760*/  BSYNC B2 ;  /* 0x0000000000027941 */ /* 0x000fea0003800000 */
.L_x_22611:
        /* <DEDUP_REMOVED lines=16> */
.L_x_22617:
[----:B------:R-:W-:Y:S05]  /*1a870*/  BSYNC B3 ;  /* 0x0000000000037941 */ /* 0x000fea0003800000 */
.L_x_22616:
        /* <DEDUP_REMOVED lines=42> */
.L_x_22615:
[----:B------:R-:W-:Y:S05]  /*1ab20*/  BSYNC B2 ;  /* 0x0000000000027941 */ /* 0x000fea0003800000 */
.L_x_22614:
        /* <DEDUP_REMOVED lines=9> */
.L_x_22610:
        /* <DEDUP_REMOVED lines=12> */
.L_x_22619:
[----:B------:R-:W-:-:S07]  /*1ac80*/  IMAD.MOV.U32 R159, RZ, RZ, R6 ;  /* 0x000000ffff9f7224 */ /* 0x000fce00078e0006 */
.L_x_22620:
[----:B------:R-:W-:Y:S05]  /*1ac90*/  BSYNC B2 ;  /* 0x0000000000027941 */ /* 0x000fea0003800000 */
.L_x_22618:
        /* <DEDUP_REMOVED lines=16> */
.L_x_22624:
[----:B------:R-:W-:Y:S05]  /*1ada0*/  BSYNC B3 ;  /* 0x0000000000037941 */ /* 0x000fea0003800000 */
.L_x_22623:
        /* <DEDUP_REMOVED lines=42> */
.L_x_22622:
[----:B------:R-:W-:Y:S05]  /*1b050*/  BSYNC B2 ;  /* 0x0000000000027941 */ /* 0x000fea0003800000 */
.L_x_22621:
        /* <DEDUP_REMOVED lines=14> */
.L_x_22625:
        /* <DEDUP_REMOVED lines=12> */
.L_x_22628:
[----:B------:R-:W-:-:S07]  /*1b200*/  MOV R2, R6 ;  /* 0x0000000600027202 */ /* 0x000fce0000000f00 */
.L_x_22629:
[----:B------:R-:W-:Y:S05]  /*1b210*/  BSYNC B2 ;  /* 0x0000000000027941 */ /* 0x000fea0003800000 */
.L_x_22627:
        /* <DEDUP_REMOVED lines=16> */
.L_x_22633:
[----:B------:R-:W-:Y:S05]  /*1b320*/  BSYNC B3 ;  /* 0x0000000000037941 */ /* 0x000fea0003800000 */
.L_x_22632:
        /* <DEDUP_REMOVED lines=42> */
.L_x_22631:
[----:B------:R-:W-:Y:S05]  /*1b5d0*/  BSYNC B2 ;  /* 0x0000000000027941 */ /* 0x000fea0003800000 */
.L_x_22630:
        /* <DEDUP_REMOVED lines=11> */
.L_x_22626:
        /* <DEDUP_REMOVED lines=12> */
.L_x_22635:
[----:B------:R-:W-:-:S07]  /*1b750*/  IMAD.MOV.U32 R2, RZ, RZ, R6 ;  /* 0x000000ffff027224 */ /* 0x000fce00078e0006 */
.L_x_22636:
[----:B------:R-:W-:Y:S05]  /*1b760*/  BSYNC B2 ;  /* 0x0000000000027941 */ /* 0x000fea0003800000 */
.L_x_22634:
        /* <DEDUP_REMOVED lines=16> */
.L_x_22640:
[----:B------:R-:W-:Y:S05]  /*1b870*/  BSYNC B3 ;  /* 0x0000000000037941 */ /* 0x000fea0003800000 */
.L_x_22639:
        /* <DEDUP_REMOVED lines=42> */
.L_x_22638:
[----:B------:R-:W-:Y:S05]  /*1bb20*/  BSYNC B2 ;  /* 0x0000000000027941 */ /* 0x000fea0003800000 */
.L_x_22637:
        /* <DEDUP_REMOVED lines=15> */
.L_x_22641:
[C---:B------:R-:W-:Y:S01]  /*1bc20*/  ISETP.NE.AND P3, PT, R161.reuse, 0x1, PT ;  /* 0x00000001a100780c */ /* 0x040fe20003f65270 */
[----:B------:R-:W-:Y:S01]  /*1bc30*/  BSSY B2, `(.L_x_22643) ;  /* 0x000000c000027945 */ /* 0x000fe20003800000 */
[----:B------:R-:W-:-:S11]  /*1bc40*/  VIADD R189, R161, 0x1 ;  /* 0x00000001a1bd7836 */ /* 0x000fd60000000000 */
[----:B------:R-:W-:Y:S05]  /*1bc50*/  @!P3 BRA `(.L_x_22644) ;  /* 0x000000000020b947 */ /* 0x000fea0003800000 */
[----:B------:R-:W-:Y:S02]  /*1bc60*/  ISETP.NE.AND P3, PT, R161, 0x2, PT ;  /* 0x00000002a100780c */ /* 0x000fe40003f65270 */
[----:B--23--:R-:W-:-:S11]  /*1bc70*/  MOV R17, R5 ;  /* 0x0000000500117202 */ /* 0x00cfd60000000f00 */
[----:B------:R-:W-:Y:S05]  /*1bc80*/  @!P3 BRA `(.L_x_22645) ;  /* 0x000000000018b947 */ /* 0x000fea0003800000 */
[----:B------:R-:W-:Y:S01]  /*1bc90*/  ISETP.NE.AND P3, PT, R161, 0x3, PT ;  /* 0x00000003a100780c */ /* 0x000fe20003f65270 */
[----:B------:R-:W-:-:S12]  /*1bca0*/  IMAD.MOV.U32 R17, RZ, RZ, R7 ;  /* 0x000000ffff117224 */ /* 0x000fd800078e0007 */
[----:B------:R-:W-:Y:S05]  /*1bcb0*/  @P3 BRA `(.L_x_22645) ;  /* 0x00000000000c3947 */ /* 0x000fea0003800000 */
[----:B------:R-:W-:Y:S01]  /*1bcc0*/  IMAD.MOV.U32 R17, RZ, RZ, R4 ;  /* 0x000000ffff117224 */ /* 0x000fe200078e0004 */
[----:B------:R-:W-:Y:S06]  /*1bcd0*/  BRA `(.L_x_22645) ;  /* 0x0000000000047947 */ /* 0x000fec0003800000 */
.L_x_22644:
[----:B--23--:R-:W-:-:S07]  /*1bce0*/  MOV R17, R6 ;  /* 0x0000000600117202 */ /* 0x00cfce0000000f00 */
.L_x_22645:
[----:B------:R-:W-:Y:S05]  /*1bcf0*/  BSYNC B2 ;  /* 0x0000000000027941 */ /* 0x000fea0003800000 */
.L_x_22643:
        /* <DEDUP_REMOVED lines=16> */
.L_x_22649:
[----:B------:R-:W-:Y:S05]  /*1be00*/  BSYNC B3 ;  /* 0x0000000000037941 */ /* 0x000fea0003800000 */
.L_x_22648:
        /* <DEDUP_REMOVED lines=42> */
.L_x_22647:
[----:B------:R-:W-:Y:S05]  /*1c0b0*/  BSYNC B2 ;  /* 0x0000000000027941 */ /* 0x000fea0003800000 */
.L_x_22646:
        /* <DEDUP_REMOVED lines=9> */
.L_x_22642:
        /* <DEDUP_REMOVED lines=12> */
.L_x_22651:
[----:B------:R-:W-:-:S07]  /*1c210*/  IMAD.MOV.U32 R161, RZ, RZ, R6 ;  /* 0x000000ffffa17224 */ /* 0x000fce00078e0006 */
.L_x_22652:
[----:B------:R-:W-:Y:S05]  /*1c220*/  BSYNC B2 ;  /* 0x0000000000027941 */ /* 0x000fea0003800000 */
.L_x_22650:
        /* <DEDUP_REMOVED lines=16> */
.L_x_22656:
[----:B------:R-:W-:Y:S05]  /*1c330*/  BSYNC B3 ;  /* 0x0000000000037941 */ /* 0x000fea0003800000 */
.L_x_22655:
        /* <DEDUP_REMOVED lines=42> */
.L_x_22654:
[----:B------:R-:W-:Y:S05]  /*1c5e0*/  BSYNC B2 ;  /* 0x0000000000027941 */ /* 0x000fea0003800000 */
.L_x_22653:
        /* <DEDUP_REMOVED lines=12> */
.L_x_22657:
        /* <DEDUP_REMOVED lines=12> */
.L_x_22660:
[----:B------:R-:W-:-:S07]  /*1c770*/  MOV R2, R6 ;  /* 0x0000000600027202 */ /* 0x000fce0000000f00 */
.L_x_22661:
[----:B------:R-:W-:Y:S05]  /*1c780*/  BSYNC B2 ;  /* 0x0000000000027941 */ /* 0x000fea0003800000 */
.L_x_22659:
        /* <DEDUP_REMOVED lines=16> */
.L_x_22665:
[----:B------:R-:W-:Y:S05]  /*1c890*/  BSYNC B3 ;  /* 0x0000000000037941 */ /* 0x000fea0003800000 */
.L_x_22664:
        /* <DEDUP_REMOVED lines=42> */
.L_x_22663:
[----:B------:R-:W-:Y:S05]  /*1cb40*/  BSYNC B2 ;  /* 0x0000000000027941 */ /* 0x000fea0003800000 */
.L_x_22662:
        /* <DEDUP_REMOVED lines=11> */
.L_x_22658:
        /* <DEDUP_REMOVED lines=12> */
.L_x_22667:
[----:B------:R-:W-:-:S07]  /*1ccc0*/  IMAD.MOV.U32 R2, RZ, RZ, R6 ;  /* 0x000000ffff027224 */ /* 0x000fce00078e0006 */
.L_x_22668:
[----:B------:R-:W-:Y:S05]  /*1ccd0*/  BSYNC B2 ;  /* 0x0000000000027941 */ /* 0x000fea0003800000 */
.L_x_22666:
        /* <DEDUP_REMOVED lines=16> */
.L_x_22672:
[----:B------:R-:W-:Y:S05]  /*1cde0*/  BSYNC B3 ;  /* 0x0000000000037941 */ /* 0x000fea0003800000 */
.L_x_22671:
        /* <DEDUP_REMOVED lines=42> */
.L_x_22670:
[----:B------:R-:W-:Y:S05]  /*1d090*/  BSYNC B2 ;  /* 0x0000000000027941 */ /* 0x000fea0003800000 */
.L_x_22669:
        /* <DEDUP_REMOVED lines=10> */
[----:B------:R-:W-:Y:S02]  /*1d140*/  IMAD.MOV.U32 R191, RZ, RZ, R189 ;  /* 0x000000ffffbf7224 */ /* 0x000fe400078e00bd */
[----:B------:R-:W-:Y:S01]  /*1d150*/  FADD.FTZ R162, R118, R162 ;  /* 0x000000a276a27221 */ /* 0x000fe20000010000 */
[----:B------:R-:W-:Y:S06]  /*1d160*/  BRA `(.L_x_22674) ;  /* 0x00000004004c7947 */ /* 0x000fec0003800000 */
.L_x_22673:
        /* <DEDUP_REMOVED lines=12> */
.L_x_22676:
[----:B--23--:R-:W-:-:S07]  /*1d230*/  MOV R19, R6 ;  /* 0x0000000600137202 */ /* 0x00cfce0000000f00 */
.L_x_22677:
[----:B------:R-:W-:Y:S05]  /*1d240*/  BSYNC B2 ;  /* 0x0000000000027941 */ /* 0x000fea0003800000 */
.L_x_22675:
        /* <DEDUP_REMOVED lines=16> */
.L_x_22681:
[----:B------:R-:W-:Y:S05]  /*1d350*/  BSYNC B3 ;  /* 0x0000000000037941 */ /* 0x000fea0003800000 */
.L_x_22680:
        /* <DEDUP_REMOVED lines=42> */
.L_x_22679:
[----:B------:R-:W-:Y:S05]  /*1d600*/  BSYNC B2 ;  /* 0x0000000000027941 */ /* 0x000fea0003800000 */
.L_x_22678:
        /* <DEDUP_REMOVED lines=9> */
.L_x_22674:
        /* <DEDUP_REMOVED lines=12> */
.L_x_22683:
[----:B------:R-:W-:-:S07]  /*1d760*/  IMAD.MOV.U32 R163, RZ, RZ, R6 ;  /* 0x000000ffffa37224 */ /* 0x000fce00078e0006 */
.L_x_22684:
[----:B------:R-:W-:Y:S05]  /*1d770*/  BSYNC B2 ;  /* 0x0000000000027941 */ /* 0x000fea0003800000 */
.L_x_22682:
        /* <DEDUP_REMOVED lines=16> */
.L_x_22688:
[----:B------:R-:W-:Y:S05]  /*1d880*/  BSYNC B3 ;  /* 0x0000000000037941 */ /* 0x000fea0003800000 */
.L_x_22687:
        /* <DEDUP_REMOVED lines=42> */
.L_x_22686:
[----:B------:R-:W-:Y:S05]  /*1db30*/  BSYNC B2 ;  /* 0x0000000000027941 */ /* 0x000fea0003800000 */
.L_x_22685:
        /* <DEDUP_REMOVED lines=12> */
.L_x_22689:
        /* <DEDUP_REMOVED lines=12> */
.L_x_22692:
[----:B------:R-:W-:-:S07]  /*1dcc0*/  MOV R189, R6 ;  /* 0x0000000600bd7202 */ /* 0x000fce0000000f00 */
.L_x_22693:
[----:B------:R-:W-:Y:S05]  /*1dcd0*/  BSYNC B2 ;  /* 0x0000000000027941 */ /* 0x000fea0003800000 */
.L_x_22691:
        /* <DEDUP_REMOVED lines=16> */
.L_x_22697:
[----:B------:R-:W-:Y:S05]  /*1dde0*/  BSYNC B3 ;  /* 0x0000000000037941 */ /* 0x000fea0003800000 */
.L_x_22696:
        /* <DEDUP_REMOVED lines=42> */
.L_x_22695:
[----:B------:R-:W-:Y:S05]  /*1e090*/  BSYNC B2 ;  /* 0x0000000000027941 */ /* 0x000fea0003800000 */
.L_x_22694:
        /* <DEDUP_REMOVED lines=11> */
.L_x_22690:
        /* <DEDUP_REMOVED lines=51> */
.L_x_22698:
[----:B------:R-:W-:-:S07]  /*1e480*/  IADD3 R188, R188, 0x20, RZ ;  /* 0x00000020bcbc7810 */ /* 0x000fce0007ffe0ff */
.L_x_22569:
[----:B------:R-:W-:Y:S05]  /*1e490*/  BSYNC B1 ;  /* 0x0000000000017941 */ /* 0x000fea0003800000 */
.L_x_22568:
        /* <DEDUP_REMOVED lines=20> */
[----:B0-----:R-:W-:-:S04]  /*1e5e0*/  VIADD R167, R2, 0x1 ;  /* 0x0000000102a77836 */ /* 0x001fc80000000000 */
        /* <DEDUP_REMOVED lines=9> */
.L_x_22702:
[----:B------:R-:W-:-:S07]  /*1e680*/  IMAD.MOV.U32 R166, RZ, RZ, R6 ;  /* 0x000000ffffa67224 */ /* 0x000fce00078e0006 */
.L_x_22703:
[----:B------:R-:W-:Y:S05]  /*1e690*/  BSYNC B2 ;  /* 0x0000000000027941 */ /* 0x000fea0003800000 */
.L_x_22701:
        /* <DEDUP_REMOVED lines=16> */
.L_x_22707:
[----:B------:R-:W-:Y:S05]  /*1e7a0*/  BSYNC B3 ;  /* 0x0000000000037941 */ /* 0x000fea0003800000 */
.L_x_22706:
        /* <DEDUP_REMOVED lines=42> */
.L_x_22705:
[----:B------:R-:W-:Y:S05]  /*1ea50*/  BSYNC B2 ;  /* 0x0000000000027941 */ /* 0x000fea0003800000 */
.L_x_22704:
        /* <DEDUP_REMOVED lines=20> */
.L_x_22708:
        /* <DEDUP_REMOVED lines=12> */
.L_x_22711:
[----:B------:R-:W-:-:S07]  /*1ec60*/  IMAD.MOV.U32 R13, RZ, RZ, R6 ;  /* 0x000000ffff0d7224 */ /* 0x000fce00078e0006 */
.L_x_22712:
[----:B------:R-:W-:Y:S05]  /*1ec70*/  BSYNC B2 ;  /* 0x0000000000027941 */ /* 0x000fea0003800000 */
.L_x_22710:
        /* <DEDUP_REMOVED lines=16> */
.L_x_22716:
[----:B------:R-:W-:Y:S05]  /*1ed80*/  BSYNC B3 ;  /* 0x0000000000037941 */ /* 0x000fea0003800000 */
.L_x_22715:
        /* <DEDUP_REMOVED lines=42> */
.L_x_22714:
[----:B------:R-:W-:Y:S05]  /*1f030*/  BSYNC B2 ;  /* 0x0000000000027941 */ /* 0x000fea0003800000 */
.L_x_22713:
        /* <DEDUP_REMOVED lines=9> */
.L_x_22709:
        /* <DEDUP_REMOVED lines=12> */
.L_x_22718:
[----:B------:R-:W-:-:S07]  /*1f190*/  MOV R165, R6 ;  /* 0x0000000600a57202 */ /* 0x000fce0000000f00 */
.L_x_22719:
[----:B------:R-:W-:Y:S05]  /*1f1a0*/  BSYNC B2 ;  /* 0x0000000000027941 */ /* 0x000fea0003800000 */
.L_x_22717:
        /* <DEDUP_REMOVED lines=16> */
.L_x_22723:
[----:B------:R-:W-:Y:S05]  /*1f2b0*/  BSYNC B3 ;  /* 0x0000000000037941 */ /* 0x000fea0003800000 */
.L_x_22722:
        /* <DEDUP_REMOVED lines=42> */
.L_x_22721:
[----:B------:R-:W-:Y:S05]  /*1f560*/  BSYNC B2 ;  /* 0x0000000000027941 */ /* 0x000fea0003800000 */
.L_x_22720:
        /* <DEDUP_REMOVED lines=14> */
.L_x_22724:
        /* <DEDUP_REMOVED lines=12> */
.L_x_22727:
[----:B------:R-:W-:-:S07]  /*1f710*/  IMAD.MOV.U32 R2, RZ, RZ, R6 ;  /* 0x000000ffff027224 */ /* 0x000fce00078e0006 */
.L_x_22728:
[----:B------:R-:W-:Y:S05]  /*1f720*/  BSYNC B2 ;  /* 0x0000000000027941 */ /* 0x000fea0003800000 */
.L_x_22726:
        /* <DEDUP_REMOVED lines=16> */
.L_x_22732:
[----:B------:R-:W-:Y:S05]  /*1f830*/  BSYNC B3 ;  /* 0x0000000000037941 */ /* 0x000fea0003800000 */
.L_x_22731:
        /* <DEDUP_REMOVED lines=42> */
.L_x_22730:
[----:B------:R-:W-:Y:S05]  /*1fae0*/  BSYNC B2 ;  /* 0x0000000000027941 */ /* 0x000fea0003800000 */
.L_x_22729:
        /* <DEDUP_REMOVED lines=9> */
[----:B------:R-:W-:Y:S01]  /*1fb80*/  @P0 FADD.FTZ R165, R113, R165 ;  /* 0x000000a571a50221 */ /* 0x000fe20000010000 */
[----:B---3--:R-:W-:-:S07]  /*1fb90*/  PRMT R14, R2, 0x7610, R14 ;  /* 0x00007610020e7816 */ /* 0x008fce000000000e */
.L_x_22725:
        /* <DEDUP_REMOVED lines=12> */
.L_x_22734:
[----:B------:R-:W-:-:S07]  /*1fc60*/  MOV R2, R6 ;  /* 0x0000000600027202 */ /* 0x000fce0000000f00 */
.L_x_22735:
[----:B------:R-:W-:Y:S05]  /*1fc70*/  BSYNC B2 ;  /* 0x0000000000027941 */ /* 0x000fea0003800000 */
.L_x_22733:
        /* <DEDUP_REMOVED lines=16> */
.L_x_22739:
[----:B------:R-:W-:Y:S05]  /*1fd80*/  BSYNC B3 ;  /* 0x0000000000037941 */ /* 0x000fea0003800000 */
.L_x_22738:
        /* <DEDUP_REMOVED lines=42> */
.L_x_22737:
[----:B------:R-:W-:Y:S05]  /*20030*/  BSYNC B2 ;  /* 0x0000000000027941 */ /* 0x000fea0003800000 */
.L_x_22736:
        /* <DEDUP_REMOVED lines=12> */
[----:B------:R-:W-:Y:S02]  /*20100*/  IMAD.MOV.U32 R169, RZ, RZ, R167 ;  /* 0x000000ffffa97224 */ /* 0x000fe400078e00a7 */
[----:B------:R-:W-:Y:S01]  /*20110*/  FADD.FTZ R166, R114, R166 ;  /* 0x000000a672a67221 */ /* 0x000fe20000010000 */
[----:B------:R-:W-:Y:S06]  /*20120*/  BRA `(.L_x_22741) ;  /* 0x00000004004c7947 */ /* 0x000fec0003800000 */
.L_x_22740:
[C---:B------:R-:W-:Y:S01]  /*20130*/  ISETP.NE.AND P3, PT, R167.reuse, 0x1, PT ;  /* 0x00000001a700780c */ /* 0x040fe20003f65270 */
[----:B------:R-:W-:Y:S01]  /*20140*/  BSSY B2, `(.L_x_22742) ;  /* 0x000000c000027945 */ /* 0x000fe20003800000 */
[----:B------:R-:W-:-:S11]  /*20150*/  IADD3 R169, R167, 0x1, RZ ;  /* 0x00000001a7a97810 */ /* 0x000fd60007ffe0ff */
        /* <DEDUP_REMOVED lines=9> */
.L_x_22743:
[----:B---3--:R-:W-:-:S07]  /*201f0*/  IMAD.MOV.U32 R15, RZ, RZ, R6 ;  /* 0x000000ffff0f7224 */ /* 0x008fce00078e0006 */
.L_x_22744:
[----:B------:R-:W-:Y:S05]  /*20200*/  BSYNC B2 ;  /* 0x0000000000027941 */ /* 0x000fea0003800000 */
.L_x_22742:
        /* <DEDUP_REMOVED lines=16> */
.L_x_22748:
[----:B------:R-:W-:Y:S05]  /*20310*/  BSYNC B3 ;  /* 0x0000000000037941 */ /* 0x000fea0003800000 */
.L_x_22747:
        /* <DEDUP_REMOVED lines=42> */
.L_x_22746:
[----:B------:R-:W-:Y:S05]  /*205c0*/  BSYNC B2 ;  /* 0x0000000000027941 */ /* 0x000fea0003800000 */
.L_x_22745:
        /* <DEDUP_REMOVED lines=9> */
.L_x_22741:
        /* <DEDUP_REMOVED lines=12> */
.L_x_22750:
[----:B------:R-:W-:-:S07]  /*20720*/  MOV R167, R6 ;  /* 0x0000000600a77202 */ /* 0x000fce0000000f00 */
.L_x_22751:
[----:B------:R-:W-:Y:S05]  /*20730*/  BSYNC B2 ;  /* 0x0000000000027941 */ /* 0x000fea0003800000 */
.L_x_22749:
        /* <DEDUP_REMOVED lines=16> */
.L_x_22755:
[----:B------:R-:W-:Y:S05]  /*20840*/  BSYNC B3 ;  /* 0x0000000000037941 */ /* 0x000fea0003800000 */
.L_x_22754:
        /* <DEDUP_REMOVED lines=42> */
.L_x_22753:
[----:B------:R-:W-:Y:S05]  /*20af0*/  BSYNC B2 ;  /* 0x0000000000027941 */ /* 0x000fea0003800000 */
.L_x_22752:
        /* <DEDUP_REMOVED lines=14> */
.L_x_22756:
        /* <DEDUP_REMOVED lines=12> */
.L_x_22759:
[----:B------:R-:W-:-:S07]  /*20ca0*/  IMAD.MOV.U32 R2, RZ, RZ, R6 ;  /* 0x000000ffff027224 */ /* 0x000fce00078e0006 */
.L_x_22760:
[----:B------:R-:W-:Y:S05]  /*20cb0*/  BSYNC B2 ;  /* 0x0000000000027941 */ /* 0x000fea0003800000 */
.L_x_22758:
        /* <DEDUP_REMOVED lines=16> */
.L_x_22764:
[----:B------:R-:W-:Y:S05]  /*20dc0*/  BSYNC B3 ;  /* 0x0000000000037941 */ /* 0x000fea0003800000 */
.L_x_22763:
        /* <DEDUP_REMOVED lines=42> */
.L_x_22762:
[----:B------:R-:W-:Y:S05]  /*21070*/  BSYNC B2 ;  /* 0x0000000000027941 */ /* 0x000fea0003800000 */
.L_x_22761:
        /* <DEDUP_REMOVED lines=10> */
[----:B--23--:R-:W-:-:S07]  /*21120*/  PRMT R16, R2, 0x7610, R16 ;  /* 0x0000761002107816 */ /* 0x00cfce0000000010 */
.L_x_22757:
        /* <DEDUP_REMOVED lines=12> */
.L_x_22766:
[----:B------:R-:W-:-:S07]  /*211f0*/  MOV R2, R6 ;  /* 0x0000000600027202 */ /* 0x000fce0000000f00 */
.L_x_22767:
[----:B------:R-:W-:Y:S05]  /*21200*/  BSYNC B2 ;  /* 0x0000000000027941 */ /* 0x000fea0003800000 */
.L_x_22765:
        /* <DEDUP_REMOVED lines=16> */
.L_x_22771:
[----:B------:R-:W-:Y:S05]  /*21310*/  BSYNC B3 ;  /* 0x0000000000037941 */ /* 0x000fea0003800000 */
.L_x_22770:
        /* <DEDUP_REMOVED lines=42> */
.L_x_22769:
[----:B------:R-:W-:Y:S05]  /*215c0*/  BSYNC B2 ;  /* 0x0000000000027941 */ /* 0x000fea0003800000 */
.L_x_22768:
        /* <DEDUP_REMOVED lines=15> */
.L_x_22772:
[C---:B------:R-:W-:Y:S01]  /*216c0*/  ISETP.NE.AND P3, PT, R169.reuse, 0x1, PT ;  /* 0x00000001a900780c */ /* 0x040fe20003f65270 */
[----:B------:R-:W-:Y:S01]  /*216d0*/  BSSY B2, `(.L_x_22774) ;  /* 0x000000c000027945 */ /* 0x000fe20003800000 */
[----:B------:R-:W-:-:S11]  /*216e0*/  IADD3 R189, R169, 0x1, RZ ;  /* 0x00000001a9bd7810 */ /* 0x000fd60007ffe0ff */
        /* <DEDUP_REMOVED lines=9> */
.L_x_22775:
[----:B--23--:R-:W-:-:S07]  /*21780*/  IMAD.MOV.U32 R17, RZ, RZ, R6 ;  /* 0x000000ffff117224 */ /* 0x00cfce00078e0006 */
.L_x_22776:
[----:B------:R-:W-:Y:S05]  /*21790*/  BSYNC B2 ;  /* 0x0000000000027941 */ /* 0x000fea0003800000 */
.L_x_22774:
        /* <DEDUP_REMOVED lines=16> */
.L_x_22780:
[----:B------:R-:W-:Y:S05]  /*218a0*/  BSYNC B3 ;  /* 0x0000000000037941 */ /* 0x000fea0003800000 */
.L_x_22779:
        /* <DEDUP_REMOVED lines=42> */
.L_x_22778:
[----:B------:R-:W-:Y:S05]  /*21b50*/  BSYNC B2 ;  /* 0x0000000000027941 */ /* 0x000fea0003800000 */
.L_x_22777:
        /* <DEDUP_REMOVED lines=9> */
.L_x_22773:
        /* <DEDUP_REMOVED lines=12> */
.L_x_22782:
[----:B------:R-:W-:-:S07]  /*21cb0*/  MOV R169, R6 ;  /* 0x0000000600a97202 */ /* 0x000fce0000000f00 */
.L_x_22783:
[----:B------:R-:W-:Y:S05]  /*21cc0*/  BSYNC B2 ;  /* 0x0000000000027941 */ /* 0x000fea0003800000 */
.L_x_22781:
        /* <DEDUP_REMOVED lines=16> */
.L_x_22787:
[----:B------:R-:W-:Y:S05]  /*21dd0*/  BSYNC B3 ;  /* 0x0000000000037941 */ /* 0x000fea0003800000 */
.L_x_22786:
        /* <DEDUP_REMOVED lines=42> */
.L_x_22785:
[----:B------:R-:W-:Y:S05]  /*22080*/  BSYNC B2 ;  /* 0x0000000000027941 */ /* 0x000fea0003800000 */
.L_x_22784:
        /* <DEDUP_REMOVED lines=12> */
.L_x_22788:
        /* <DEDUP_REMOVED lines=12> */
.L_x_22791:
[----:B------:R-:W-:-:S07]  /*22210*/  IMAD.MOV.U32 R2, RZ, RZ, R6 ;  /* 0x000000ffff027224 */ /* 0x000fce00078e0006 */
.L_x_22792:
[----:B------:R-:W-:Y:S05]  /*22220*/  BSYNC B2 ;  /* 0x0000000000027941 */ /* 0x000fea0003800000 */
.L_x_22790:
        /* <DEDUP_REMOVED lines=16> */
.L_x_22796:
[----:B------:R-:W-:Y:S05]  /*22330*/  BSYNC B3 ;  /* 0x0000000000037941 */ /* 0x000fea0003800000 */
.L_x_22795:
        /* <DEDUP_REMOVED lines=42> */
.L_x_22794:
[----:B------:R-:W-:Y:S05]  /*225e0*/  BSYNC B2 ;  /* 0x0000000000027941 */ /* 0x000fea0003800000 */
.L_x_22793:
        /* <DEDUP_REMOVED lines=11> */
.L_x_22789:
        /* <DEDUP_REMOVED lines=12> */
.L_x_22798:
[----:B------:R-:W-:-:S07]  /*22760*/  MOV R2, R6 ;  /* 0x0000000600027202 */ /* 0x000fce0000000f00 */
.L_x_22799:
[----:B------:R-:W-:Y:S05]  /*22770*/  BSYNC B2 ;  /* 0x0000000000027941 */ /* 0x000fea0003800000 */
.L_x_22797:
        /* <DEDUP_REMOVED lines=16> */
.L_x_22803:
[----:B------:R-:W-:Y:S05]  /*22880*/  BSYNC B3 ;  /* 0x0000000000037941 */ /* 0x000fea0003800000 */
.L_x_22802:
        /* <DEDUP_REMOVED lines=42> */
.L_x_22801:
[----:B------:R-:W-:Y:S05]  /*22b30*/  BSYNC B2 ;  /* 0x0000000000027941 */ /* 0x000fea0003800000 */
.L_x_22800:
        /* <DEDUP_REMOVED lines=10> */
[----:B------:R-:W-:Y:S02]  /*22be0*/  IMAD.MOV.U32 R191, RZ, RZ, R189 ;  /* 0x000000ffffbf7224 */ /* 0x000fe400078e00bd */
[----:B------:R-:W-:Y:S01]  /*22bf0*/  FADD.FTZ R170, R118, R170 ;  /* 0x000000aa76aa7221 */ /* 0x000fe20000010000 */
[----:B------:R-:W-:Y:S06]  /*22c00*/  BRA `(.L_x_22805) ;  /* 0x00000004004c7947 */ /* 0x000fec0003800000 */
.L_x_22804:
        /* <DEDUP_REMOVED lines=12> */
.L_x_22807:
[----:B--23--:R-:W-:-:S07]  /*22cd0*/  IMAD.MOV.U32 R19, RZ, RZ, R6 ;  /* 0x000000ffff137224 */ /* 0x00cfce00078e0006 */
.L_x_22808:
[----:B------:R-:W-:Y:S05]  /*22ce0*/  BSYNC B2 ;  /* 0x0000000000027941 */ /* 0x000fea0003800000 */
.L_x_22806:
        /* <DEDUP_REMOVED lines=16> */
.L_x_22812:
[----:B------:R-:W-:Y:S05]  /*22df0*/  BSYNC B3 ;  /* 0x0000000000037941 */ /* 0x000fea0003800000 */
.L_x_22811:
        /* <DEDUP_REMOVED lines=42> */
.L_x_22810:
[----:B------:R-:W-:Y:S05]  /*230a0*/  BSYNC B2 ;  /* 0x0000000000027941 */ /* 0x000fea0003800000 */
.L_x_22809:
        /* <DEDUP_REMOVED lines=9> */
.L_x_22805:
        /* <DEDUP_REMOVED lines=12> */
.L_x_22814:
[----:B------:R-:W-:-:S07]  /*23200*/  MOV R171, R6 ;  /* 0x0000000600ab7202 */ /* 0x000fce0000000f00 */
.L_x_22815:
[----:B------:R-:W-:Y:S05]  /*23210*/  BSYNC B2 ;  /* 0x0000000000027941 */ /* 0x000fea0003800000 */
.L_x_22813:
        /* <DEDUP_REMOVED lines=16> */
.L_x_22819:
[----:B------:R-:W-:Y:S05]  /*23320*/  BSYNC B3 ;  /* 0x0000000000037941 */ /* 0x000fea0003800000 */
.L_x_22818:
        /* <DEDUP_REMOVED lines=42> */
.L_x_22817:
[----:B------:R-:W-:Y:S05]  /*235d0*/  BSYNC B2 ;  /* 0x0000000000027941 */ /* 0x000fea0003800000 */
.L_x_22816:
        /* <DEDUP_REMOVED lines=12> */
.L_x_22820:
        /* <DEDUP_REMOVED lines=12> */
.L_x_22823:
[----:B------:R-:W-:-:S07]  /*23760*/  IMAD.MOV.U32 R189, RZ, RZ, R6 ;  /* 0x000000ffffbd7224 */ /* 0x000fce00078e0006 */
.L_x_22824:
[----:B------:R-:W-:Y:S05]  /*23770*/  BSYNC B2 ;  /* 0x0000000000027941 */ /* 0x000fea0003800000 */
.L_x_22822:
        /* <DEDUP_REMOVED lines=16> */
.L_x_22828:
[----:B------:R-:W-:Y:S05]  /*23880*/  BSYNC B3 ;  /* 0x0000000000037941 */ /* 0x000fea0003800000 */
.L_x_22827:
        /* <DEDUP_REMOVED lines=42> */
.L_x_22826:
[----:B------:R-:W-:Y:S05]  /*23b30*/  BSYNC B2 ;  /* 0x0000000000027941 */ /* 0x000fea0003800000 */
.L_x_22825:
        /* <DEDUP_REMOVED lines=11> */
.L_x_22821:
        /* <DEDUP_REMOVED lines=51> */
.L_x_22829:
[----:B------:R-:W-:-:S07]  /*23f20*/  VIADD R188, R188, 0x20 ;  /* 0x00000020bcbc7836 */ /* 0x000fce0000000000 */
.L_x_22700:
[----:B------:R-:W-:Y:S05]  /*23f30*/  BSYNC B1 ;  /* 0x0000000000017941 */ /* 0x000fea0003800000 */
.L_x_22699:
        /* <DEDUP_REMOVED lines=30> */
.L_x_22833:
[----:B------:R-:W-:-:S07]  /*24120*/  MOV R174, R6 ;  /* 0x0000000600ae7202 */ /* 0x000fce0000000f00 */
.L_x_22834:
[----:B------:R-:W-:Y:S05]  /*24130*/  BSYNC B2 ;  /* 0x0000000000027941 */ /* 0x000fea0003800000 */
.L_x_22832:
        /* <DEDUP_REMOVED lines=16> */
.L_x_22838:
[----:B------:R-:W-:Y:S05]  /*24240*/  BSYNC B3 ;  /* 0x0000000000037941 */ /* 0x000fea0003800000 */
.L_x_22837:
        /* <DEDUP_REMOVED lines=42> */
.L_x_22836:
[----:B------:R-:W-:Y:S05]  /*244f0*/  BSYNC B2 ;  /* 0x0000000000027941 */ /* 0x000fea0003800000 */
.L_x_22835:
        /* <DEDUP_REMOVED lines=20> */
.L_x_22839:
        /* <DEDUP_REMOVED lines=12> */
.L_x_22842:
[----:B------:R-:W-:-:S07]  /*24700*/  IMAD.MOV.U32 R13, RZ, RZ, R6 ;  /* 0x000000ffff0d7224 */ /* 0x000fce00078e0006 */
.L_x_22843:
[----:B------:R-:W-:Y:S05]  /*24710*/  BSYNC B2 ;  /* 0x0000000000027941 */ /* 0x000fea0003800000 */
.L_x_22841:
        /* <DEDUP_REMOVED lines=16> */
.L_x_22847:
[----:B------:R-:W-:Y:S05]  /*24820*/  BSYNC B3 ;  /* 0x0000000000037941 */ /* 0x000fea0003800000 */
.L_x_22846:
        /* <DEDUP_REMOVED lines=42> */
.L_x_22845:
[----:B------:R-:W-:Y:S05]  /*24ad0*/  BSYNC B2 ;  /* 0x0000000000027941 */ /* 0x000fea0003800000 */
.L_x_22844:
        /* <DEDUP_REMOVED lines=9> */
.L_x_22840:
        /* <DEDUP_REMOVED lines=12> */
.L_x_22849:
[----:B------:R-:W-:-:S07]  /*24c30*/  IMAD.MOV.U32 R173, RZ, RZ, R6 ;  /* 0x000000ffffad7224 */ /* 0x000fce00078e0006 */
.L_x_22850:
[----:B------:R-:W-:Y:S05]  /*24c40*/  BSYNC B2 ;  /* 0x0000000000027941 */ /* 0x000fea0003800000 */
.L_x_22848:
        /* <DEDUP_REMOVED lines=16> */
.L_x_22854:
[----:B------:R-:W-:Y:S05]  /*24d50*/  BSYNC B3 ;  /* 0x0000000000037941 */ /* 0x000fea0003800000 */
.L_x_22853:
        /* <DEDUP_REMOVED lines=42> */
.L_x_22852:
[----:B------:R-:W-:Y:S05]  /*25000*/  BSYNC B2 ;  /* 0x0000000000027941 */ /* 0x000fea0003800000 */
.L_x_22851:
        /* <DEDUP_REMOVED lines=14> */
.L_x_22855:
        /* <DEDUP_REMOVED lines=12> */
.L_x_22858:
[----:B------:R-:W-:-:S07]  /*251b0*/  IMAD.MOV.U32 R2, RZ, RZ, R6 ;  /* 0x000000ffff027224 */ /* 0x000fce00078e0006 */
.L_x_22859:
[----:B------:R-:W-:Y:S05]  /*251c0*/  BSYNC B2 ;  /* 0x0000000000027941 */ /* 0x000fea0003800000 */
.L_x_22857:
        /* <DEDUP_REMOVED lines=16> */
.L_x_22863:
[----:B------:R-:W-:Y:S05]  /*252d0*/  BSYNC B3 ;  /* 0x0000000000037941 */ /* 0x000fea0003800000 */
.L_x_22862:
        /* <DEDUP_REMOVED lines=42> */
.L_x_22861:
[----:B------:R-:W-:Y:S05]  /*25580*/  BSYNC B2 ;  /* 0x0000000000027941 */ /* 0x000fea0003800000 */
.L_x_22860:
        /* <DEDUP_REMOVED lines=11> */
.L_x_22856:
        /* <DEDUP_REMOVED lines=12> */
.L_x_22865:
[----:B------:R-:W-:-:S07]  /*25700*/  IMAD.MOV.U32 R2, RZ, RZ, R6 ;  /* 0x000000ffff027224 */ /* 0x000fce00078e0006 */
.L_x_22866:
[----:B------:R-:W-:Y:S05]  /*25710*/  BSYNC B2 ;  /* 0x0000000000027941 */ /* 0x000fea0003800000 */
.L_x_22864:
        /* <DEDUP_REMOVED lines=16> */
.L_x_22870:
[----:B------:R-:W-:Y:S05]  /*25820*/  BSYNC B3 ;  /* 0x0000000000037941 */ /* 0x000fea0003800000 */
.L_x_22869:
        /* <DEDUP_REMOVED lines=42> */
.L_x_22868:
[----:B------:R-:W-:Y:S05]  /*25ad0*/  BSYNC B2 ;  /* 0x0000000000027941 */ /* 0x000fea0003800000 */
.L_x_22867:
        /* <DEDUP_REMOVED lines=15> */
.L_x_22871:
[C---:B------:R-:W-:Y:S01]  /*25bd0*/  ISETP.NE.AND P3, PT, R175.reuse, 0x1, PT ;  /* 0x00000001af00780c */ /* 0x040fe20003f65270 */
[----:B------:R-:W-:Y:S01]  /*25be0*/  BSSY B2, `(.L_x_22873) ;  /* 0x000000c000027945 */ /* 0x000fe20003800000 */
[----:B------:R-:W-:-:S11]  /*25bf0*/  VIADD R177, R175, 0x1 ;  /* 0x00000001afb17836 */ /* 0x000fd60000000000 */
[----:B------:R-:W-:Y:S05]  /*25c00*/  @!P3 BRA `(.L_x_22874) ;  /* 0x000000000020b947 */ /* 0x000fea0003800000 */
[----:B------:R-:W-:Y:S01]  /*25c10*/  ISETP.NE.AND P3, PT, R175, 0x2, PT ;  /* 0x00000002af00780c */ /* 0x000fe20003f65270 */
[----:B---3--:R-:W-:-:S12]  /*25c20*/  IMAD.MOV.U32 R15, RZ, RZ, R5 ;  /* 0x000000ffff0f7224 */ /* 0x008fd800078e0005 */
[----:B------:R-:W-:Y:S05]  /*25c30*/  @!P3 BRA `(.L_x_22875) ;  /* 0x000000000018b947 */ /* 0x000fea0003800000 */
[----:B------:R-:W-:Y:S02]  /*25c40*/  ISETP.NE.AND P3, PT, R175, 0x3, PT ;  /* 0x00000003af00780c */ /* 0x000fe40003f65270 */
[----:B------:R-:W-:-:S11]  /*25c50*/  MOV R15, R7 ;  /* 0x00000007000f7202 */ /* 0x000fd60000000f00 */
[----:B------:R-:W-:Y:S05]  /*25c60*/  @P3 BRA `(.L_x_22875) ;  /* 0x00000000000c3947 */ /* 0x000fea0003800000 */
[----:B------:R-:W-:Y:S01]  /*25c70*/  IMAD.MOV.U32 R15, RZ, RZ, R4 ;  /* 0x000000ffff0f7224 */ /* 0x000fe200078e0004 */
[----:B------:R-:W-:Y:S06]  /*25c80*/  BRA `(.L_x_22875) ;  /* 0x0000000000047947 */ /* 0x000fec0003800000 */
.L_x_22874:
[----:B---3--:R-:W-:-:S07]  /*25c90*/  IMAD.MOV.U32 R15, RZ, RZ, R6 ;  /* 0x000000ffff0f7224 */ /* 0x008fce00078e0006 */
.L_x_22875:
[----:B------:R-:W-:Y:S05]  /*25ca0*/  BSYNC B2 ;  /* 0x0000000000027941 */ /* 0x000fea0003800000 */
.L_x_22873:
        /* <DEDUP_REMOVED lines=16> */
.L_x_22879:
[----:B------:R-:W-:Y:S05]  /*25db0*/  BSYNC B3 ;  /* 0x0000000000037941 */ /* 0x000fea0003800000 */
.L_x_22878:
        /* <DEDUP_REMOVED lines=42> */
.L_x_22877:
[----:B------:R-:W-:Y:S05]  /*26060*/  BSYNC B2 ;  /* 0x0000000000027941 */ /* 0x000fea0003800000 */
.L_x_22876:
        /* <DEDUP_REMOVED lines=9> */
.L_x_22872:
        /* <DEDUP_REMOVED lines=12> */
.L_x_22881:
[----:B------:R-:W-:-:S07]  /*261c0*/  IMAD.MOV.U32 R175, RZ, RZ, R6 ;  /* 0x000000ffffaf7224 */ /* 0x000fce00078e0006 */
.L_x_22882:
[----:B------:R-:W-:Y:S05]  /*261d0*/  BSYNC B2 ;  /* 0x0000000000027941 */ /* 0x000fea0003800000 */
.L_x_22880:
        /* <DEDUP_REMOVED lines=16> */
.L_x_22886:
[----:B------:R-:W-:Y:S05]  /*262e0*/  BSYNC B3 ;  /* 0x0000000000037941 */ /* 0x000fea0003800000 */
.L_x_22885:
        /* <DEDUP_REMOVED lines=42> */
.L_x_22884:
[----:B------:R-:W-:Y:S05]  /*26590*/  BSYNC B2 ;  /* 0x0000000000027941 */ /* 0x000fea0003800000 */
.L_x_22883:
        /* <DEDUP_REMOVED lines=14> */
.L_x_22887:
        /* <DEDUP_REMOVED lines=12> */
.L_x_22890:
[----:B------:R-:W-:-:S07]  /*26740*/  IMAD.MOV.U32 R2, RZ, RZ, R6 ;  /* 0x000000ffff027224 */ /* 0x000fce00078e0006 */
.L_x_22891:
[----:B------:R-:W-:Y:S05]  /*26750*/  BSYNC B2 ;  /* 0x0000000000027941 */ /* 0x000fea0003800000 */
.L_x_22889:
        /* <DEDUP_REMOVED lines=16> */
.L_x_22895:
[----:B------:R-:W-:Y:S05]  /*26860*/  BSYNC B3 ;  /* 0x0000000000037941 */ /* 0x000fea0003800000 */
.L_x_22894:
        /* <DEDUP_REMOVED lines=42> */
.L_x_22893:
[----:B------:R-:W-:Y:S05]  /*26b10*/  BSYNC B2 ;  /* 0x0000000000027941 */ /* 0x000fea0003800000 */
.L_x_22892:
        /* <DEDUP_REMOVED lines=11> */
.L_x_22888:
        /* <DEDUP_REMOVED lines=12> */
.L_x_22897:
[----:B------:R-:W-:-:S07]  /*26c90*/  IMAD.MOV.U32 R2, RZ, RZ, R6 ;  /* 0x000000ffff027224 */ /* 0x000fce00078e0006 */
.L_x_22898:
[----:B------:R-:W-:Y:S05]  /*26ca0*/  BSYNC B2 ;  /* 0x0000000000027941 */ /* 0x000fea0003800000 */
.L_x_22896:
        /* <DEDUP_REMOVED lines=16> */
.L_x_22902:
[----:B------:R-:W-:Y:S05]  /*26db0*/  BSYNC B3 ;  /* 0x0000000000037941 */ /* 0x000fea0003800000 */
.L_x_22901:
        /* <DEDUP_REMOVED lines=42> */
.L_x_22900:
[----:B------:R-:W-:Y:S05]  /*27060*/  BSYNC B2 ;  /* 0x0000000000027941 */ /* 0x000fea0003800000 */
.L_x_22899:
        /* <DEDUP_REMOVED lines=15> */
.L_x_22903:
[C---:B------:R-:W-:Y:S01]  /*27160*/  ISETP.NE.AND P3, PT, R177.reuse, 0x1, PT ;  /* 0x00000001b100780c */ /* 0x040fe20003f65270 */
[----:B------:R-:W-:Y:S01]  /*27170*/  BSSY B2, `(.L_x_22905) ;  /* 0x000000c000027945 */ /* 0x000fe20003800000 */
[----:B------:R-:W-:-:S11]  /*27180*/  VIADD R189, R177, 0x1 ;  /* 0x00000001b1bd7836 */ /* 0x000fd60000000000 */
[----:B------:R-:W-:Y:S05]  /*27190*/  @!P3 BRA `(.L_x_22906) ;  /* 0x000000000020b947 */ /* 0x000fea0003800000 */
[----:B------:R-:W-:Y:S01]  /*271a0*/  ISETP.NE.AND P3, PT, R177, 0x2, PT ;  /* 0x00000002b100780c */ /* 0x000fe20003f65270 */
[----:B--23--:R-:W-:-:S12]  /*271b0*/  IMAD.MOV.U32 R17, RZ, RZ, R5 ;  /* 0x000000ffff117224 */ /* 0x00cfd800078e0005 */
[----:B------:R-:W-:Y:S05]  /*271c0*/  @!P3 BRA `(.L_x_22907) ;  /* 0x000000000018b947 */ /* 0x000fea0003800000 */
[----:B------:R-:W-:Y:S02]  /*271d0*/  ISETP.NE.AND P3, PT, R177, 0x3, PT ;  /* 0x00000003b100780c */ /* 0x000fe40003f65270 */
[----:B------:R-:W-:-:S11]  /*271e0*/  MOV R17, R7 ;  /* 0x0000000700117202 */ /* 0x000fd60000000f00 */
[----:B------:R-:W-:Y:S05]  /*271f0*/  @P3 BRA `(.L_x_22907) ;  /* 0x00000000000c3947 */ /* 0x000fea0003800000 */
[----:B------:R-:W-:Y:S01]  /*27200*/  IMAD.MOV.U32 R17, RZ, RZ, R4 ;  /* 0x000000ffff117224 */ /* 0x000fe200078e0004 */
[----:B------:R-:W-:Y:S06]  /*27210*/  BRA `(.L_x_22907) ;  /* 0x0000000000047947 */ /* 0x000fec0003800000 */
.L_x_22906:
[----:B--23--:R-:W-:-:S07]  /*27220*/  IMAD.MOV.U32 R17, RZ, RZ, R6 ;  /* 0x000000ffff117224 */ /* 0x00cfce00078e0006 */
.L_x_22907:
[----:B------:R-:W-:Y:S05]  /*27230*/  BSYNC B2 ;  /* 0x0000000000027941 */ /* 0x000fea0003800000 */
.L_x_22905:
        /* <DEDUP_REMOVED lines=16> */
.L_x_22911:
[----:B------:R-:W-:Y:S05]  /*27340*/  BSYNC B3 ;  /* 0x0000000000037941 */ /* 0x000fea0003800000 */
.L_x_22910:
        /* <DEDUP_REMOVED lines=42> */
.L_x_22909:
[----:B------:R-:W-:Y:S05]  /*275f0*/  BSYNC B2 ;  /* 0x0000000000027941 */ /* 0x000fea0003800000 */
.L_x_22908:
        /* <DEDUP_REMOVED lines=9> */
.L_x_22904:
        /* <DEDUP_REMOVED lines=12> */
.L_x_22913:
[----:B------:R-:W-:-:S07]  /*27750*/  IMAD.MOV.U32 R177, RZ, RZ, R6 ;  /* 0x000000ffffb17224 */ /* 0x000fce00078e0006 */
.L_x_22914:
[----:B------:R-:W-:Y:S05]  /*27760*/  BSYNC B2 ;  /* 0x0000000000027941 */ /* 0x000fea0003800000 */
.L_x_22912:
        /* <DEDUP_REMOVED lines=16> */
.L_x_22918:
[----:B------:R-:W-:Y:S05]  /*27870*/  BSYNC B3 ;  /* 0x0000000000037941 */ /* 0x000fea0003800000 */
.L_x_22917:
        /* <DEDUP_REMOVED lines=42> */
.L_x_22916:
[----:B------:R-:W-:Y:S05]  /*27b20*/  BSYNC B2 ;  /* 0x0000000000027941 */ /* 0x000fea0003800000 */
.L_x_22915:
        /* <DEDUP_REMOVED lines=12> */
.L_x_22919:
        /* <DEDUP_REMOVED lines=12> */
.L_x_22922:
[----:B------:R-:W-:-:S07]  /*27cb0*/  IMAD.MOV.U32 R2, RZ, RZ, R6 ;  /* 0x000000ffff027224 */ /* 0x000fce00078e0006 */
.L_x_22923:
[----:B------:R-:W-:Y:S05]  /*27cc0*/  BSYNC B2 ;  /* 0x0000000000027941 */ /* 0x000fea0003800000 */
.L_x_22921:
        /* <DEDUP_REMOVED lines=16> */
.L_x_22927:
[----:B------:R-:W-:Y:S05]  /*27dd0*/  BSYNC B3 ;  /* 0x0000000000037941 */ /* 0x000fea0003800000 */
.L_x_22926:
        /* <DEDUP_REMOVED lines=42> */
.L_x_22925:
[----:B------:R-:W-:Y:S05]  /*28080*/  BSYNC B2 ;  /* 0x0000000000027941 */ /* 0x000fea0003800000 */
.L_x_22924:
        /* <DEDUP_REMOVED lines=11> */
.L_x_22920:
        /* <DEDUP_REMOVED lines=12> */
.L_x_22929:
[----:B------:R-:W-:-:S07]  /*28200*/  IMAD.MOV.U32 R2, RZ, RZ, R6 ;  /* 0x000000ffff027224 */ /* 0x000fce00078e0006 */
.L_x_22930:
[----:B------:R-:W-:Y:S05]  /*28210*/  BSYNC B2 ;  /* 0x0000000000027941 */ /* 0x000fea0003800000 */
.L_x_22928:
        /* <DEDUP_REMOVED lines=16> */
.L_x_22934:
[----:B------:R-:W-:Y:S05]  /*28320*/  BSYNC B3 ;  /* 0x0000000000037941 */ /* 0x000fea0003800000 */
.L_x_22933:
        /* <DEDUP_REMOVED lines=42> */
.L_x_22932:
[----:B------:R-:W-:Y:S05]  /*285d0*/  BSYNC B2 ;  /* 0x0000000000027941 */ /* 0x000fea0003800000 */
.L_x_22931:
        /* <DEDUP_REMOVED lines=13> */
.L_x_22935:
        /* <DEDUP_REMOVED lines=12> */
.L_x_22938:
[----:B--23--:R-:W-:-:S07]  /*28770*/  IMAD.MOV.U32 R19, RZ, RZ, R6 ;  /* 0x000000ffff137224 */ /* 0x00cfce00078e0006 */
.L_x_22939:
[----:B------:R-:W-:Y:S05]  /*28780*/  BSYNC B2 ;  /* 0x0000000000027941 */ /* 0x000fea0003800000 */
.L_x_22937:
        /* <DEDUP_REMOVED lines=16> */
.L_x_22943:
[----:B------:R-:W-:Y:S05]  /*28890*/  BSYNC B3 ;  /* 0x0000000000037941 */ /* 0x000fea0003800000 */
.L_x_22942:
        /* <DEDUP_REMOVED lines=42> */
.L_x_22941:
[----:B------:R-:W-:Y:S05]  /*28b40*/  BSYNC B2 ;  /* 0x0000000000027941 */ /* 0x000fea0003800000 */
.L_x_22940:
        /* <DEDUP_REMOVED lines=9> */
.L_x_22936:
        /* <DEDUP_REMOVED lines=12> */
.L_x_22945:
[----:B------:R-:W-:-:S07]  /*28ca0*/  IMAD.MOV.U32 R179, RZ, RZ, R6 ;  /* 0x000000ffffb37224 */ /* 0x000fce00078e0006 */
.L_x_22946:
[----:B------:R-:W-:Y:S05]  /*28cb0*/  BSYNC B2 ;  /* 0x0000000000027941 */ /* 0x000fea0003800000 */
.L_x_22944:
        /* <DEDUP_REMOVED lines=16> */
.L_x_22950:
[----:B------:R-:W-:Y:S05]  /*28dc0*/  BSYNC B3 ;  /* 0x0000000000037941 */ /* 0x000fea0003800000 */
.L_x_22949:
        /* <DEDUP_REMOVED lines=42> */
.L_x_22948:
[----:B------:R-:W-:Y:S05]  /*29070*/  BSYNC B2 ;  /* 0x0000000000027941 */ /* 0x000fea0003800000 */
.L_x_22947:
        /* <DEDUP_REMOVED lines=12> */
.L_x_22951:
        /* <DEDUP_REMOVED lines=12> */
.L_x_22954:
[----:B------:R-:W-:-:S07]  /*29200*/  IMAD.MOV.U32 R189, RZ, RZ, R6 ;  /* 0x000000ffffbd7224 */ /* 0x000fce00078e0006 */
.L_x_22955:
[----:B------:R-:W-:Y:S05]  /*29210*/  BSYNC B2 ;  /* 0x0000000000027941 */ /* 0x000fea0003800000 */
.L_x_22953:
        /* <DEDUP_REMOVED lines=16> */
.L_x_22959:
[----:B------:R-:W-:Y:S05]  /*29320*/  BSYNC B3 ;  /* 0x0000000000037941 */ /* 0x000fea0003800000 */
.L_x_22958:
        /* <DEDUP_REMOVED lines=42> */
.L_x_22957:
[----:B------:R-:W-:Y:S05]  /*295d0*/  BSYNC B2 ;  /* 0x0000000000027941 */ /* 0x000fea0003800000 */
.L_x_22956:
        /* <DEDUP_REMOVED lines=11> */
.L_x_22952:
        /* <DEDUP_REMOVED lines=51> */
.L_x_22960:
[----:B------:R-:W-:-:S07]  /*299c0*/  VIADD R188, R188, 0x20 ;  /* 0x00000020bcbc7836 */ /* 0x000fce0000000000 */
.L_x_22831:
[----:B------:R-:W-:Y:S05]  /*299d0*/  BSYNC B1 ;  /* 0x0000000000017941 */ /* 0x000fea0003800000 */
.L_x_22830:
        /* <DEDUP_REMOVED lines=30> */
.L_x_22964:
[----:B------:R-:W-:-:S07]  /*29bc0*/  IMAD.MOV.U32 R182, RZ, RZ, R6 ;  /* 0x000000ffffb67224 */ /* 0x000fce00078e0006 */
.L_x_22965:
[----:B------:R-:W-:Y:S05]  /*29bd0*/  BSYNC B2 ;  /* 0x0000000000027941 */ /* 0x000fea0003800000 */
.L_x_22963:
        /* <DEDUP_REMOVED lines=16> */
.L_x_22969:
[----:B------:R-:W-:Y:S05]  /*29ce0*/  BSYNC B3 ;  /* 0x0000000000037941 */ /* 0x000fea0003800000 */
.L_x_22968:
        /* <DEDUP_REMOVED lines=42> */
.L_x_22967:
[----:B------:R-:W-:Y:S05]  /*29f90*/  BSYNC B2 ;  /* 0x0000000000027941 */ /* 0x000fea0003800000 */
.L_x_22966:
[----:B------:R-:W0:Y:S01]  /*29fa0*/  LDC R194, c[0x0][0x294] ;  /* 0x0000a500ffc27b82 */ /* 0x000e220000000800 */
[----:B------:R-:W-:Y:S01]  /*29fb0*/  I2FP.F32.U32 R2, R182 ;  /* 0x000000b600027245 */ /* 0x000fe20000201000 */
[----:B------:R-:W-:Y:S01]  /*29fc0*/  IMAD.MOV.U32 R193, RZ, RZ, 0x2f800000 ;  /* 0x2f800000ffc17424 */ /* 0x000fe200078e00ff */
[----:B------:R-:W-:Y:S02]  /*29fd0*/  ISETP.NE.U32.AND P2, PT, R180, RZ, PT ;  /* 0x000000ffb400720c */ /* 0x000fe40003f45070 */
[----:B------:R-:W-:Y:S01]  /*29fe0*/  LOP3.LUT R8, R8, 0xffffffef, RZ, 0xc0, !PT ;  /* 0xffffffef08087812 */ /* 0x000fe200078ec0ff */
[----:B------:R-:W-:Y:S01]  /*29ff0*/  FFMA.FTZ R2, R2, R193, 1.1641532182693481445e-10 ;  /* 0x2f00000002027423 */ /* 0x000fe200000100c1 */
[----:B------:R-:W-:Y:S01]  /*2a000*/  ISETP.NE.AND.EX P2, PT, R181, RZ, PT, P2 ;  /* 0x000000ffb500720c */ /* 0x000fe20003f45320 */
[----:B------:R-:W1:Y:S01]  /*2a010*/  LDC R192, c[0x0][0x298] ;  /* 0x0000a600ffc07b82 */ /* 0x000e620000000800 */
[----:B-----5:R-:W-:Y:S02]  /*2a020*/  PRMT R181, R184, 0x7632, R181 ;  /* 0x00007632b8b57816 */ /* 0x020fe400000000b5 */
[----:B0-----:R-:W-:Y:S01]  /*2a030*/  FSETP.GTU.FTZ.AND P3, PT, R2, R194, PT ;  /* 0x000000c20200720b */ /* 0x001fe20003f7c000 */
[----:B------:R-:W-:-:S04]  /*2a040*/  IMAD.U32 R2, R184, 0x10000, RZ ;  /* 0x00010000b8027824 */ /* 0x000fc800078e00ff */
[----:B-1----:R-:W-:-:S08]  /*2a050*/  FMUL.FTZ R2, R2, R192 ;  /* 0x000000c002027220 */ /* 0x002fd00000410000 */
        /* <DEDUP_REMOVED lines=8> */
.L_x_22970:
        /* <DEDUP_REMOVED lines=12> */
.L_x_22973:
[----:B------:R-:W-:-:S07]  /*2a1a0*/  MOV R2, R6 ;  /* 0x0000000600027202 */ /* 0x000fce0000000f00 */
.L_x_22974:
[----:B------:R-:W-:Y:S05]  /*2a1b0*/  BSYNC B2 ;  /* 0x0000000000027941 */ /* 0x000fea0003800000 */
.L_x_22972:
        /* <DEDUP_REMOVED lines=16> */
.L_x_22978:
[----:B------:R-:W-:Y:S05]  /*2a2c0*/  BSYNC B3 ;  /* 0x0000000000037941 */ /* 0x000fea0003800000 */
.L_x_22977:
        /* <DEDUP_REMOVED lines=42> */
.L_x_22976:
[----:B------:R-:W-:Y:S05]  /*2a570*/  BSYNC B2 ;  /* 0x0000000000027941 */ /* 0x000fea0003800000 */
.L_x_22975:
        /* <DEDUP_REMOVED lines=8> */
[----:B------:R-:W-:Y:S01]  /*2a600*/  @P0 FADD.FTZ R180, R112, R180 ;  /* 0x000000b470b40221 */ /* 0x000fe20000010000 */
[----:B------:R-:W-:-:S07]  /*2a610*/  PRMT R13, R2, 0x7610, R13 ;  /* 0x00007610020d7816 */ /* 0x000fce000000000d */
.L_x_22971:
        /* <DEDUP_REMOVED lines=12> */
.L_x_22980:
[----:B------:R-:W-:-:S07]  /*2a6e0*/  IMAD.MOV.U32 R2, RZ, RZ, R6 ;  /* 0x000000ffff027224 */ /* 0x000fce00078e0006 */
.L_x_22981:
[----:B------:R-:W-:Y:S05]  /*2a6f0*/  BSYNC B2 ;  /* 0x0000000000027941 */ /* 0x000fea0003800000 */
.L_x_22979:
        /* <DEDUP_REMOVED lines=16> */
.L_x_22985:
[----:B------:R-:W-:Y:S05]  /*2a800*/  BSYNC B3 ;  /* 0x0000000000037941 */ /* 0x000fea0003800000 */
.L_x_22984:
        /* <DEDUP_REMOVED lines=42> */
.L_x_22983:
[----:B------:R-:W-:Y:S05]  /*2aab0*/  BSYNC B2 ;  /* 0x0000000000027941 */ /* 0x000fea0003800000 */
.L_x_22982:
        /* <DEDUP_REMOVED lines=14> */
.L_x_22986:
        /* <DEDUP_REMOVED lines=12> */
.L_x_22989:
[----:B------:R-:W-:-:S07]  /*2ac60*/  MOV R2, R6 ;  /* 0x0000000600027202 */ /* 0x000fce0000000f00 */
.L_x_22990:
[----:B------:R-:W-:Y:S05]  /*2ac70*/  BSYNC B2 ;  /* 0x0000000000027941 */ /* 0x000fea0003800000 */
.L_x_22988:
        /* <DEDUP_REMOVED lines=16> */
.L_x_22994:
[----:B------:R-:W-:Y:S05]  /*2ad80*/  BSYNC B3 ;  /* 0x0000000000037941 */ /* 0x000fea0003800000 */
.L_x_22993:
        /* <DEDUP_REMOVED lines=42> */
.L_x_22992:
[----:B------:R-:W-:Y:S05]  /*2b030*/  BSYNC B2 ;  /* 0x0000000000027941 */ /* 0x000fea0003800000 */
.L_x_22991:
        /* <DEDUP_REMOVED lines=11> */
.L_x_22987:
        /* <DEDUP_REMOVED lines=12> */
.L_x_22996:
[----:B------:R-:W-:-:S07]  /*2b1b0*/  IMAD.MOV.U32 R2, RZ, RZ, R6 ;  /* 0x000000ffff027224 */ /* 0x000fce00078e0006 */
.L_x_22997:
[----:B------:R-:W-:Y:S05]  /*2b1c0*/  BSYNC B2 ;  /* 0x0000000000027941 */ /* 0x000fea0003800000 */
.L_x_22995:
        /* <DEDUP_REMOVED lines=16> */
.L_x_23001:
[----:B------:R-:W-:Y:S05]  /*2b2d0*/  BSYNC B3 ;  /* 0x0000000000037941 */ /* 0x000fea0003800000 */
.L_x_23000:
        /* <DEDUP_REMOVED lines=42> */
.L_x_22999:
[----:B------:R-:W-:Y:S05]  /*2b580*/  BSYNC B2 ;  /* 0x0000000000027941 */ /* 0x000fea0003800000 */
.L_x_22998:
        /* <DEDUP_REMOVED lines=15> */
.L_x_23002:
        /* <DEDUP_REMOVED lines=12> */
.L_x_23005:
[----:B---3--:R-:W-:-:S07]  /*2b740*/  MOV R15, R6 ;  /* 0x00000006000f7202 */ /* 0x008fce0000000f00 */
.L_x_23006:
[----:B------:R-:W-:Y:S05]  /*2b750*/  BSYNC B2 ;  /* 0x0000000000027941 */ /* 0x000fea0003800000 */
.L_x_23004:
        /* <DEDUP_REMOVED lines=16> */
.L_x_23010:
[----:B------:R-:W-:Y:S05]  /*2b860*/  BSYNC B3 ;  /* 0x0000000000037941 */ /* 0x000fea0003800000 */
.L_x_23009:
        /* <DEDUP_REMOVED lines=42> */
.L_x_23008:
[----:B------:R-:W-:Y:S05]  /*2bb10*/  BSYNC B2 ;  /* 0x0000000000027941 */ /* 0x000fea0003800000 */
.L_x_23007:
        /* <DEDUP_REMOVED lines=9> */
.L_x_23003:
        /* <DEDUP_REMOVED lines=12> */
.L_x_23012:
[----:B------:R-:W-:-:S07]  /*2bc70*/  IMAD.MOV.U32 R183, RZ, RZ, R6 ;  /* 0x000000ffffb77224 */ /* 0x000fce00078e0006 */
.L_x_23013:
[----:B------:R-:W-:Y:S05]  /*2bc80*/  BSYNC B2 ;  /* 0x0000000000027941 */ /* 0x000fea0003800000 */
.L_x_23011:
        /* <DEDUP_REMOVED lines=16> */
.L_x_23017:
[----:B------:R-:W-:Y:S05]  /*2bd90*/  BSYNC B3 ;  /* 0x0000000000037941 */ /* 0x000fea0003800000 */
.L_x_23016:
        /* <DEDUP_REMOVED lines=42> */
.L_x_23015:
[----:B------:R-:W-:Y:S05]  /*2c040*/  BSYNC B2 ;  /* 0x0000000000027941 */ /* 0x000fea0003800000 */
.L_x_23014:
        /* <DEDUP_REMOVED lines=14> */
.L_x_23018:
        /* <DEDUP_REMOVED lines=12> */
.L_x_23021:
[----:B------:R-:W-:-:S07]  /*2c1f0*/  MOV R2, R6 ;  /* 0x0000000600027202 */ /* 0x000fce0000000f00 */
.L_x_23022:
[----:B------:R-:W-:Y:S05]  /*2c200*/  BSYNC B2 ;  /* 0x0000000000027941 */ /* 0x000fea0003800000 */
.L_x_23020:
        /* <DEDUP_REMOVED lines=16> */
.L_x_23026:
[----:B------:R-:W-:Y:S05]  /*2c310*/  BSYNC B3 ;  /* 0x0000000000037941 */ /* 0x000fea0003800000 */
.L_x_23025:
        /* <DEDUP_REMOVED lines=42> */
.L_x_23024:
[----:B------:R-:W-:Y:S05]  /*2c5c0*/  BSYNC B2 ;  /* 0x0000000000027941 */ /* 0x000fea0003800000 */
.L_x_23023:
        /* <DEDUP_REMOVED lines=11> */
.L_x_23019:
        /* <DEDUP_REMOVED lines=12> */
.L_x_23028:
[----:B------:R-:W-:-:S07]  /*2c740*/  IMAD.MOV.U32 R2, RZ, RZ, R6 ;  /* 0x000000ffff027224 */ /* 0x000fce00078e0006 */
.L_x_23029:
[----:B------:R-:W-:Y:S05]  /*2c750*/  BSYNC B2 ;  /* 0x0000000000027941 */ /* 0x000fea0003800000 */
.L_x_23027:
        /* <DEDUP_REMOVED lines=16> */
.L_x_23033:
[----:B------:R-:W-:Y:S05]  /*2c860*/  BSYNC B3 ;  /* 0x0000000000037941 */ /* 0x000fea0003800000 */
.L_x_23032:
        /* <DEDUP_REMOVED lines=42> */
.L_x_23031:
[----:B------:R-:W-:Y:S05]  /*2cb10*/  BSYNC B2 ;  /* 0x0000000000027941 */ /* 0x000fea0003800000 */
.L_x_23030:
        /* <DEDUP_REMOVED lines=15> */
.L_x_23034:
        /* <DEDUP_REMOVED lines=12> */
.L_x_23037:
[----:B------:R-:W-:-:S07]  /*2ccd0*/  MOV R2, R6 ;  /* 0x0000000600027202 */ /* 0x000fce0000000f00 */
.L_x_23038:
[----:B------:R-:W-:Y:S05]  /*2cce0*/  BSYNC B2 ;  /* 0x0000000000027941 */ /* 0x000fea0003800000 */
.L_x_23036:
        /* <DEDUP_REMOVED lines=16> */
.L_x_23042:
[----:B------:R-:W-:Y:S05]  /*2cdf0*/  BSYNC B3 ;  /* 0x0000000000037941 */ /* 0x000fea0003800000 */
.L_x_23041:
        /* <DEDUP_REMOVED lines=42> */
.L_x_23040:
[----:B------:R-:W-:Y:S05]  /*2d0a0*/  BSYNC B2 ;  /* 0x0000000000027941 */ /* 0x000fea0003800000 */
.L_x_23039:
        /* <DEDUP_REMOVED lines=9> */
[----:B--23--:R-:W-:-:S07]  /*2d140*/  PRMT R17, R2, 0x7610, R17 ;  /* 0x0000761002117816 */ /* 0x00cfce0000000011 */
.L_x_23035:
        /* <DEDUP_REMOVED lines=12> */
.L_x_23044:
[----:B------:R-:W-:-:S07]  /*2d210*/  IMAD.MOV.U32 R2, RZ, RZ, R6 ;  /* 0x000000ffff027224 */ /* 0x000fce00078e0006 */
.L_x_23045:
[----:B------:R-:W-:Y:S05]  /*2d220*/  BSYNC B2 ;  /* 0x0000000000027941 */ /* 0x000fea0003800000 */
.L_x_23043:
        /* <DEDUP_REMOVED lines=16> */
.L_x_23049:
[----:B------:R-:W-:Y:S05]  /*2d330*/  BSYNC B3 ;  /* 0x0000000000037941 */ /* 0x000fea0003800000 */
.L_x_23048:
        /* <DEDUP_REMOVED lines=42> */
.L_x_23047:
[----:B------:R-:W-:Y:S05]  /*2d5e0*/  BSYNC B2 ;  /* 0x0000000000027941 */ /* 0x000fea0003800000 */
.L_x_23046:
        /* <DEDUP_REMOVED lines=12> */
.L_x_23050:
        /* <DEDUP_REMOVED lines=12> */
.L_x_23053:
[----:B------:R-:W-:-:S07]  /*2d770*/  MOV R2, R6 ;  /* 0x0000000600027202 */ /* 0x000fce0000000f00 */
.L_x_23054:
[----:B------:R-:W-:Y:S05]  /*2d780*/  BSYNC B2 ;  /* 0x0000000000027941 */ /* 0x000fea0003800000 */
.L_x_23052:
        /* <DEDUP_REMOVED lines=16> */
.L_x_23058:
[----:B------:R-:W-:Y:S05]  /*2d890*/  BSYNC B3 ;  /* 0x0000000000037941 */ /* 0x000fea0003800000 */
.L_x_23057:
        /* <DEDUP_REMOVED lines=42> */
.L_x_23056:
[----:B------:R-:W-:Y:S05]  /*2db40*/  BSYNC B2 ;  /* 0x0000000000027941 */ /* 0x000fea0003800000 */
.L_x_23055:
        /* <DEDUP_REMOVED lines=11> */
.L_x_23051:
        /* <DEDUP_REMOVED lines=12> */
.L_x_23060:
[----:B------:R-:W-:-:S07]  /*2dcc0*/  IMAD.MOV.U32 R2, RZ, RZ, R6 ;  /* 0x000000ffff027224 */ /* 0x000fce00078e0006 */
.L_x_23061:
[----:B------:R-:W-:Y:S05]  /*2dcd0*/  BSYNC B2 ;  /* 0x0000000000027941 */ /* 0x000fea0003800000 */
.L_x_23059:
        /* <DEDUP_REMOVED lines=16> */
.L_x_23065:
[----:B------:R-:W-:Y:S05]  /*2dde0*/  BSYNC B3 ;  /* 0x0000000000037941 */ /* 0x000fea0003800000 */
.L_x_23064:
        /* <DEDUP_REMOVED lines=42> */
.L_x_23063:
[----:B------:R-:W-:Y:S05]  /*2e090*/  BSYNC B2 ;  /* 0x0000000000027941 */ /* 0x000fea0003800000 */
.L_x_23062:
        /* <DEDUP_REMOVED lines=13> */
.L_x_23066:
        /* <DEDUP_REMOVED lines=12> */
.L_x_23069:
[----:B------:R-:W-:-:S07]  /*2e230*/  MOV R2, R6 ;  /* 0x0000000600027202 */ /* 0x000fce0000000f00 */
.L_x_23070:
[----:B------:R-:W-:Y:S05]  /*2e240*/  BSYNC B2 ;  /* 0x0000000000027941 */ /* 0x000fea0003800000 */
.L_x_23068:
        /* <DEDUP_REMOVED lines=16> */
.L_x_23074:
[----:B------:R-:W-:Y:S05]  /*2e350*/  BSYNC B3 ;  /* 0x0000000000037941 */ /* 0x000fea0003800000 */
.L_x_23073:
        /* <DEDUP_REMOVED lines=42> */
.L_x_23072:
[----:B------:R-:W-:Y:S05]  /*2e600*/  BSYNC B2 ;  /* 0x0000000000027941 */ /* 0x000fea0003800000 */
.L_x_23071:
        /* <DEDUP_REMOVED lines=10> */
.L_x_23067:
        /* <DEDUP_REMOVED lines=12> */
.L_x_23076:
[----:B------:R-:W-:-:S07]  /*2e770*/  IMAD.MOV.U32 R2, RZ, RZ, R6 ;  /* 0x000000ffff027224 */ /* 0x000fce00078e0006 */
.L_x_23077:
[----:B------:R-:W-:Y:S05]  /*2e780*/  BSYNC B2 ;  /* 0x0000000000027941 */ /* 0x000fea0003800000 */
.L_x_23075:
        /* <DEDUP_REMOVED lines=16> */
.L_x_23081:
[----:B------:R-:W-:Y:S05]  /*2e890*/  BSYNC B3 ;  /* 0x0000000000037941 */ /* 0x000fea0003800000 */
.L_x_23080:
        /* <DEDUP_REMOVED lines=42> */
.L_x_23079:
[----:B------:R-:W-:Y:S05]  /*2eb40*/  BSYNC B2 ;  /* 0x0000000000027941 */ /* 0x000fea0003800000 */
.L_x_23078:
        /* <DEDUP_REMOVED lines=12> */
.L_x_23082:
        /* <DEDUP_REMOVED lines=12> */
.L_x_23085:
[----:B------:R-:W-:-:S07]  /*2ecd0*/  MOV R189, R6 ;  /* 0x0000000600bd7202 */ /* 0x000fce0000000f00 */
.L_x_23086:
[----:B------:R-:W-:Y:S05]  /*2ece0*/  BSYNC B2 ;  /* 0x0000000000027941 */ /* 0x000fea0003800000 */
.L_x_23084:
        /* <DEDUP_REMOVED lines=16> */
.L_x_23090:
[----:B------:R-:W-:Y:S05]  /*2edf0*/  BSYNC B3 ;  /* 0x0000000000037941 */ /* 0x000fea0003800000 */
.L_x_23089:
        /* <DEDUP_REMOVED lines=42> */
.L_x_23088:
[----:B------:R-:W-:Y:S05]  /*2f0a0*/  BSYNC B2 ;  /* 0x0000000000027941 */ /* 0x000fea0003800000 */
.L_x_23087:
        /* <DEDUP_REMOVED lines=11> */
.L_x_23083:
        /* <DEDUP_REMOVED lines=18> */
[----:B------:R-:W-:Y:S01]  /*2f280*/  LOP3.LUT R191, R191, R195, R193, 0xfe, !PT ;  /* 0x000000c3bfbf7212 */ /* 0x000fe200078efec1 */
[C---:B------:R-:W-:Y:S01]  /*2f290*/  IMAD.SHL.U32 R195, R188.reuse, 0x8, RZ ;  /* 0x00000008bcc37824 */ /* 0x040fe200078e00ff */
[C---:B------:R-:W-:Y:S02]  /*2f2a0*/  LEA R192, P0, R188.reuse, UR28, 0x5 ;  /* 0x0000001cbcc07c11 */ /* 0x040fe4000f8028ff */
[----:B------:R-:W-:Y:S02]  /*2f2b0*/  SEL R190, RZ, 0x1, P2 ;  /* 0x00000001ffbe7807 */ /* 0x000fe40001000000 */
[----:B------:R-:W-:Y:S02]  /*2f2c0*/  LEA.HI.X R193, R188, UR29, RZ, 0x5, P0 ;  /* 0x0000001dbcc17c11 */ /* 0x000fe400080f2cff */
[----:B------:R-:W-:-:S02]  /*2f2d0*/  SHF.R.U32.HI R194, RZ, 0x1d, R188 ;  /* 0x0000001dffc27819 */ /* 0x000fc400000116bc */
[----:B------:R-:W-:Y:S01]  /*2f2e0*/  IADD3 R188, P0, R195, UR30, RZ ;  /* 0x0000001ec3bc7c10 */ /* 0x000fe2000ff1e0ff */
[----:B------:R4:W-:Y:S01]  /*2f2f0*/  STG.E.128 desc[UR8][R192.64], R180 ;  /* 0x000000b4c0007986 */ /* 0x0009e2000c101d08 */
[----:B------:R-:W-:Y:S02]  /*2f300*/  LOP3.LUT R190, R189, R190, RZ, 0xfc, !PT ;  /* 0x000000bebdbe7212 */ /* 0x000fe400078efcff */
[----:B------:R-:W-:Y:S01]  /*2f310*/  IADD3.X R189, R194, UR31, RZ, P0, !PT ;  /* 0x0000001fc2bd7c10 */ /* 0x000fe200087fe4ff */
[----:B------:R4:W-:Y:S04]  /*2f320*/  STG.E.128 desc[UR8][R192.64+0x10], R184 ;  /* 0x000010b8c0007986 */ /* 0x0009e8000c101d08 */
[----:B------:R4:W-:Y:S01]  /*2f330*/  STG.E.64 desc[UR8][R188.64], R190 ;  /* 0x000000bebc007986 */ /* 0x0009e2000c101b08 */
[----:B------:R-:W-:Y:S05]  /*2f340*/  @!P1 BRA `(.L_x_22962) ;  /* 0x0000000000509947 */ /* 0x000fea0003800000 */
[----:B----4-:R-:W-:Y:S01]  /*2f350*/  IMAD.U32 R188, R19, 0x10000, RZ ;  /* 0x0001000013bc7824 */ /* 0x010fe200078e00ff */
        /* <DEDUP_REMOVED lines=19> */
.L_x_22962:
[----:B------:R-:W-:Y:S05]  /*2f490*/  BSYNC B1 ;  /* 0x0000000000017941 */ /* 0x000fea0003800000 */
.L_x_22961:
[----:B0---4-:R-:W-:Y:S01]  /*2f4a0*/  FADD.FTZ R188, RZ, R124 ;  /* 0x0000007cffbc7221 */ /* 0x011fe20000010000 */
        /* <DEDUP_REMOVED lines=15> */
[----:B-1----:R-:W-:Y:S02]  /*2f5a0*/  FSEL R191, R188, RZ, P0 ;  /* 0x000000ffbcbf7208 */ /* 0x002fe40000000000 */
        /* <DEDUP_REMOVED lines=219> */
.L_x_23120:
        /* <DEDUP_REMOVED lines=12> */
[----:B------:R-:W4:Y:S01]  /*30420*/  MUFU.RSQ R198, R190 ;  /* 0x000000be00c67308 */ /* 0x000f220000001400 */
[----:B-1----:R-:W-:-:S05]  /*30430*/  @!P5 IMAD.WIDE R188, R199, 0x4, R188 ;  /* 0x00000004c7bcd825 */ /* 0x002fca00078e02bc */
[----:B----4-:R1:W-:Y:S01]  /*30440*/  @!P5 STG.E desc[UR8][R188.64], R198 ;  /* 0x000000c6bc00d986 */ /* 0x0103e2000c101908 */
[----:B------:R-:W-:Y:S05]  /*30450*/  @!P1 BRA `(.L_x_23093) ;  /* 0x0000000400149947 */ /* 0x000fea0003800000 */
[----:B------:R-:W4:Y:S04]  /*30460*/  LDL R190, [R1+0x1c0] ;  /* 0x0001c00001be7983 */ /* 0x000f280000100800 */
[----:B------:R-:W2:Y:S04]  /*30470*/  LDL R193, [R1+0x1c4] ;  /* 0x0001c40001c17983 */ /* 0x000ea80000100800 */
[----:B------:R0:W-:Y:S04]  /*30480*/  STL [R1+0x1d0], R2 ;  /* 0x0001d00201007387 */ /* 0x0001e80000100800 */
[----:B------:R-:W3:Y:S01]  /*30490*/  LDL R195, [R1+0x1a4] ;  /* 0x0001a40001c37983 */ /* 0x000ee20000100800 */
[----:B------:R-:W-:-:S03]  /*304a0*/  PLOP3.LUT P0, PT, PT, PT, UP0, 0x40, 0x0 ;  /* 0x000000000000781c */ /* 0x000fc60003f0e808 */
[----:B------:R-:W3:Y:S04]  /*304b0*/  LDL R235, [R1+0x1a8] ;  /* 0x0001a80001eb7983 */ /* 0x000ee80000100800 */
[----:B0-----:R-:W3:Y:S01]  /*304c0*/  LDL R2, [R1+0x1a0] ;  /* 0x0001a00001027983 */ /* 0x001ee20000100800 */
[----:B------:R-:W-:-:S03]  /*304d0*/  FSEL R191, R197, RZ, P0 ;  /* 0x000000ffc5bf7208 */ /* 0x000fc60000000000 */
[----:B------:R-:W3:Y:S02]  /*304e0*/  LDL R194, [R1+0x1cc] ;  /* 0x0001cc0001c27983 */ /* 0x000ee40000100800 */
[--C-:B-1----:R-:W-:Y:S01]  /*304f0*/  FADD.FTZ R188, R124, -R191.reuse ;  /* 0x800000bf7cbc7221 */ /* 0x102fe20000010000 */
[----:B------:R-:W-:Y:S01]  /*30500*/  FADD.FTZ R189, R125, -R191 ;  /* 0x800000bf7dbd7221 */ /* 0x000fe20000010000 */
[----:B------:R-:W3:Y:S02]  /*30510*/  LDL R233, [R1+0x1ac] ;  /* 0x0001ac0001e97983 */ /* 0x000ee40000100800 */
[C---:B------:R-:W-:Y:S01]  /*30520*/  FMUL.FTZ R192, R198.reuse, R188 ;  /* 0x000000bcc6c07220 */ /* 0x040fe20000410000 */
[----:B------:R-:W-:Y:S01]  /*30530*/  FMUL.FTZ R189, R198, R189 ;  /* 0x000000bdc6bd7220 */ /* 0x000fe20000410000 */
[----:B------:R-:W3:Y:S04]  /*30540*/  LDL R252, [R1+0x190] ;  /* 0x0001900001fc7983 */ /* 0x000ee80000100800 */
[----:B------:R-:W3:Y:S04]  /*30550*/  LDL R232, [R1+0x1b4] ;  /* 0x0001b40001e87983 */ /* 0x000ee80000100800 */
[----:B------:R-:W3:Y:S01]  /*30560*/  LDL R234, [R1+0x194] ;  /* 0x0001940001ea7983 */ /* 0x000ee20000100800 */
[-C--:B----45:R-:W-:Y:S01]  /*30570*/  FFMA.FTZ R188, R190, R192.reuse, R228 ;  /* 0x000000c0bebc7223 */ /* 0x0b0fe200000100e4 */
[-C--:B--2---:R-:W-:Y:S01]  /*30580*/  FFMA.FTZ R190, R193, R189.reuse, R229 ;  /* 0x000000bdc1be7223 */ /* 0x084fe200000100e5 */
[----:B---3--:R-:W-:Y:S01]  /*30590*/  FFMA.FTZ R195, R195, R189, R221 ;  /* 0x000000bdc3c37223 */ /* 0x008fe200000100dd */
        /* <DEDUP_REMOVED lines=48> */
[----:B------:R-:W-:-:S07]  /*308a0*/  IADD3 R0, R0, 0x20, RZ ;  /* 0x0000002000007810 */ /* 0x000fce0007ffe0ff */
.L_x_23093:
[----:B------:R-:W-:Y:S05]  /*308b0*/  BSYNC B1 ;  /* 0x0000000000017941 */ /* 0x000fea0003800000 */
.L_x_23092:
[----:B------:R-:W-:Y:S01]  /*308c0*/  LOP3.LUT P0, RZ, R8, 0x1000, RZ, 0xc0, !PT ;  /* 0x0000100008ff7812 */ /* 0x000fe2000780c0ff */
[----:B------:R-:W-:-:S12]  /*308d0*/  BSSY B1, `(.L_x_23094) ;  /* 0x0000047000017945 */ /* 0x000fd80003800000 */
[----:B------:R-:W-:Y:S05]  /*308e0*/  @!P0 BRA `(.L_x_23095) ;  /* 0x0000000400148947 */ /* 0x000fea0003800000 */
[----:B----4-:R-:W4:Y:S04]  /*308f0*/  LDL R193, [R1+0x80] ;  /* 0x0000800001c17983 */ /* 0x010f280000100800 */
[----:B------:R-:W2:Y:S04]  /*30900*/  LDL R190, [R1+0x84] ;  /* 0x0000840001be7983 */ /* 0x000ea80000100800 */
[----:B-----5:R0:W-:Y:S04]  /*30910*/  STL [R1+0x1d0], R2 ;  /* 0x0001d00201007387 */ /* 0x0201e80000100800 */
        /* <DEDUP_REMOVED lines=14> */
[-C--:B----4-:R-:W-:Y:S01]  /*30a00*/  FFMA.FTZ R188, R193, R192.reuse, R212 ;  /* 0x000000c0c1bc7223 */ /* 0x090fe200000100d4 */
        /* <DEDUP_REMOVED lines=51> */
.L_x_23095:
[----:B------:R-:W-:Y:S05]  /*30d40*/  BSYNC B1 ;  /* 0x0000000000017941 */ /* 0x000fea0003800000 */
.L_x_23094:
[----:B------:R-:W-:Y:S01]  /*30d50*/  LOP3.LUT P0, RZ, R8, 0x800, RZ, 0xc0, !PT ;  /* 0x0000080008ff7812 */ /* 0x000fe2000780c0ff */
[----:B------:R-:W-:-:S12]  /*30d60*/  BSSY B1, `(.L_x_23096) ;  /* 0x0000047000017945 */ /* 0x000fd80003800000 */
[----:B------:R-:W-:Y:S05]  /*30d70*/  @!P0 BRA `(.L_x_23097) ;  /* 0x0000000400148947 */ /* 0x000fea0003800000 */
[----:B0---4-:R-:W4:Y:S04]  /*30d80*/  LDL R193, [R1+0x60] ;  /* 0x0000600001c17983 */ /* 0x011f280000100800 */
        /* <DEDUP_REMOVED lines=68> */
.L_x_23097:
[----:B------:R-:W-:Y:S05]  /*311d0*/  BSYNC B1 ;  /* 0x0000000000017941 */ /* 0x000fea0003800000 */
.L_x_23096:
        /* <DEDUP_REMOVED lines=72> */
.L_x_23099:
[----:B------:R-:W-:Y:S05]  /*31660*/  BSYNC B1 ;  /* 0x0000000000017941 */ /* 0x000fea0003800000 */
.L_x_23098:
        /* <DEDUP_REMOVED lines=72> */
.L_x_23101:
[----:B------:R-:W-:Y:S05]  /*31af0*/  BSYNC B1 ;  /* 0x0000000000017941 */ /* 0x000fea0003800000 */
.L_x_23100:
[----:B------:R-:W-:Y:S01]  /*31b00*/  LOP3.LUT P0, RZ, R8, 0x100, RZ, 0xc0, !PT ;  /* 0x0000010008ff7812 */ /* 0x000fe2000780c0ff */
[----:B------:R-:W-:-:S12]  /*31b10*/  BSSY B1, `(.L_x_23102) ;  /* 0x0000041000017945 */ /* 0x000fd80003800000 */
[----:B------:R-:W-:Y:S05]  /*31b20*/  @!P0 BRA `(.L_x_23103) ;  /* 0x0000000000fc8947 */ /* 0x000fea0003800000 */
[----:B------:R-:W2:Y:S04]  /*31b30*/  LDL R190, [R1+0x4] ;  /* 0x0000040001be7983 */ /* 0x000ea80000100800 */
[----:B0---4-:R-:W4:Y:S01]  /*31b40*/  LDL R195, [R1+0x104] ;  /* 0x0001040001c37983 */ /* 0x011f220000100800 */
[----:B------:R-:W-:-:S03]  /*31b50*/  PLOP3.LUT P0, PT, PT, PT, UP0, 0x40, 0x0 ;  /* 0x000000000000781c */ /* 0x000fc60003f0e808 */
[----:B------:R-:W3:Y:S01]  /*31b60*/  LDL R193, [R1] ;  /* 0x0000000001c17983 */ /* 0x000ee20000100800 */
[----:B------:R-:W-:-:S03]  /*31b70*/  FSEL R191, R197, RZ, P0 ;  /* 0x000000ffc5bf7208 */ /* 0x000fc60000000000 */
[----:B------:R-:W3:Y:S02]  /*31b80*/  LDL R194, [R1+0xc] ;  /* 0x00000c0001c27983 */ /* 0x000ee40000100800 */
[----:B-1----:R-:W-:Y:S02]  /*31b90*/  FADD.FTZ R189, R165, -R191 ;  /* 0x800000bfa5bd7221 */ /* 0x002fe40000010000 */
[----:B------:R-:W3:Y:S02]  /*31ba0*/  LDL R235, [R1+0x108] ;  /* 0x0001080001eb7983 */ /* 0x000ee40000100800 */
[----:B------:R-:W-:Y:S02]  /*31bb0*/  FMUL.FTZ R189, R198, R189 ;  /* 0x000000bdc6bd7220 */ /* 0x000fe40000410000 */
[----:B------:R-:W3:Y:S04]  /*31bc0*/  LDL R234, [R1+0x10c] ;  /* 0x00010c0001ea7983 */ /* 0x000ee80000100800 */
[----:B------:R-:W3:Y:S04]  /*31bd0*/  LDL R252, [R1+0x100] ;  /* 0x0001000001fc7983 */ /* 0x000ee80000100800 */
[----:B------:R-:W3:Y:S04]  /*31be0*/  LDL R232, [R1+0xf0] ;  /* 0x0000f00001e87983 */ /* 0x000ee80000100800 */
[----:B------:R-:W3:Y:S01]  /*31bf0*/  LDL R233, [R1+0xf4] ;  /* 0x0000f40001e97983 */ /* 0x000ee20000100800 */
[-C--:B--2--5:R-:W-:Y:S01]  /*31c00*/  FFMA.FTZ R190, R190, R189.reuse, R65 ;  /* 0x000000bdbebe7223 */ /* 0x0a4fe20000010041 */
[----:B----4-:R-:W-:-:S02]  /*31c10*/  FFMA.FTZ R195, R195, R189, R73 ;  /* 0x000000bdc3c37223 */ /* 0x010fc40000010049 */
[----:B------:R-:W2:Y:S01]  /*31c20*/  LDL R189, [R1+0x8] ;  /* 0x0000080001bd7983 */ /* 0x000ea20000100800 */
[----:B------:R-:W-:-:S04]  /*31c30*/  FADD.FTZ R188, R164, -R191 ;  /* 0x800000bfa4bc7221 */ /* 0x000fc80000010000 */
[----:B------:R-:W-:-:S04]  /*31c40*/  FMUL.FTZ R192, R198, R188 ;  /* 0x000000bcc6c07220 */ /* 0x000fc80000410000 */
[----:B---3--:R-:W-:Y:S01]  /*31c50*/  FFMA.FTZ R188, R193, R192, R64 ;  /* 0x000000c0c1bc7223 */ /* 0x008fe20000010040 */
[----:B------:R-:W-:-:S04]  /*31c60*/  FADD.FTZ R193, R167, -R191 ;  /* 0x800000bfa7c17221 */ /* 0x000fc80000010000 */
[----:B------:R-:W-:Y:S01]  /*31c70*/  F2FP.BF16.F32.PACK_AB R188, R190, R188 ;  /* 0x000000bcbebc723e */ /* 0x000fe200000010ff */
[----:B------:R-:W-:Y:S01]  /*31c80*/  FADD.FTZ R190, R166, -R191 ;  /* 0x800000bfa6be7221 */ /* 0x000fe20000010000 */
[----:B------:R-:W-:-:S03]  /*31c90*/  FMUL.FTZ R193, R198, R193 ;  /* 0x000000c1c6c17220 */ /* 0x000fc60000410000 */
[----:B------:R-:W-:Y:S01]  /*31ca0*/  FMUL.FTZ R190, R198, R190 ;  /* 0x000000bec6be7220 */ /* 0x000fe20000410000 */
[-C--:B------:R-:W-:Y:S01]  /*31cb0*/  FFMA.FTZ R194, R194, R193.reuse, R67 ;  /* 0x000000c1c2c27223 */ /* 0x080fe20000010043 */
[----:B------:R-:W-:Y:S01]  /*31cc0*/  FFMA.FTZ R193, R234, R193, R75 ;  /* 0x000000c1eac17223 */ /* 0x000fe2000001004b */
[----:B------:R-:W-:-:S05]  /*31cd0*/  FFMA.FTZ R192, R252, R192, R72 ;  /* 0x000000c0fcc07223 */ /* 0x000fca0000010048 */
[----:B------:R-:W-:Y:S01]  /*31ce0*/  F2FP.BF16.F32.PACK_AB R192, R195, R192 ;  /* 0x000000c0c3c0723e */ /* 0x000fe200000010ff */
[-C--:B--2---:R-:W-:Y:S01]  /*31cf0*/  FFMA.FTZ R189, R189, R190.reuse, R66 ;  /* 0x000000bebdbd7223 */ /* 0x084fe20000010042 */
[----:B------:R-:W-:Y:S02]  /*31d00*/  FFMA.FTZ R190, R235, R190, R74 ;  /* 0x000000beebbe7223 */ /* 0x000fe4000001004a */
[----:B------:R-:W2:Y:S02]  /*31d10*/  LDL R235, [R1+0xfc] ;  /* 0x0000fc0001eb7983 */ /* 0x000ea40000100800 */
[----:B------:R-:W-:Y:S01]  /*31d20*/  F2FP.BF16.F32.PACK_AB R189, R194, R189 ;  /* 0x000000bdc2bd723e */ /* 0x000fe200000010ff */
[--C-:B------:R-:W-:Y:S01]  /*31d30*/  FADD.FTZ R194, R168, -R191.reuse ;  /* 0x800000bfa8c27221 */ /* 0x100fe20000010000 */
[----:B------:R-:W-:Y:S01]  /*31d40*/  F2FP.BF16.F32.PACK_AB R193, R193, R190 ;  /* 0x000000bec1c1723e */ /* 0x000fe200000010ff */
[----:B------:R-:W-:Y:S02]  /*31d50*/  FADD.FTZ R190, R169, -R191 ;  /* 0x800000bfa9be7221 */ /* 0x000fe40000010000 */
[----:B------:R-:W-:-:S02]  /*31d60*/  FMUL.FTZ R194, R198, R194 ;  /* 0x000000c2c6c27220 */ /* 0x000fc40000410000 */
        /* <DEDUP_REMOVED lines=19> */
[----:B------:R-:W1:Y:S02]  /*31ea0*/  S2R R252, SR_TID.X ;  /* 0x0000000000fc7919 */ /* 0x000e640000002100 */
[----:B-1----:R-:W-:Y:S01]  /*31eb0*/  LOP3.LUT R252, R252, 0x1f, RZ, 0xc0, !PT ;  /* 0x0000001ffcfc7812 */ /* 0x002fe200078ec0ff */
[----:B--2---:R-:W-:Y:S01]  /*31ec0*/  FFMA.FTZ R189, R235, R234, R79 ;  /* 0x000000eaebbd7223 */ /* 0x004fe2000001004f */
[----:B---3--:R-:W-:-:S05]  /*31ed0*/  FFMA.FTZ R188, R233, R195, R78 ;  /* 0x000000c3e9bc7223 */ /* 0x008fca000001004e */
[----:B------:R-:W-:Y:S01]  /*31ee0*/  F2FP.BF16.F32.PACK_AB R195, R189, R188 ;  /* 0x000000bcbdc3723e */ /* 0x000fe200000010ff */
[----:B0-----:R-:W-:-:S05]  /*31ef0*/  IMAD.WIDE.U32 R188, R0, 0x10, R190 ;  /* 0x0000001000bc7825 */ /* 0x001fca00078e00be */
[----:B------:R0:W-:Y:S01]  /*31f00*/  STG.E.128 desc[UR8][R188.64], R192 ;  /* 0x000000c0bc007986 */ /* 0x0001e2000c101d08 */
[----:B------:R-:W-:-:S07]  /*31f10*/  VIADD R0, R0, 0x20 ;  /* 0x0000002000007836 */ /* 0x000fce0000000000 */
.L_x_23103:
[----:B------:R-:W-:Y:S05]  /*31f20*/  BSYNC B1 ;  /* 0x0000000000017941 */ /* 0x000fea0003800000 */
.L_x_23102:
[----:B------:R-:W-:Y:S01]  /*31f30*/  LOP3.LUT P0, RZ, R8, 0x80, RZ, 0xc0, !PT ;  /* 0x0000008008ff7812 */ /* 0x000fe2000780c0ff */
[----:B------:R-:W-:-:S12]  /*31f40*/  BSSY B1, `(.L_x_23104) ;  /* 0x000003b000017945 */ /* 0x000fd80003800000 */
[----:B------:R-:W-:Y:S05]  /*31f50*/  @!P0 BRA `(.L_x_23105) ;  /* 0x0000000000e48947 */ /* 0x000fea0003800000 */
[----:B0---4-:R-:W4:Y:S04]  /*31f60*/  LDL R195, [R1+0xe4] ;  /* 0x0000e40001c37983 */ /* 0x011f280000100800 */
[----:B------:R-:W2:Y:S04]  /*31f70*/  LDL R194, [R1+0xe8] ;  /* 0x0000e80001c27983 */ /* 0x000ea80000100800 */
[----:B------:R-:W3:Y:S04]  /*31f80*/  LDL R234, [R1+0xec] ;  /* 0x0000ec0001ea7983 */ /* 0x000ee80000100800 */
[----:B------:R-:W3:Y:S04]  /*31f90*/  LDL R235, [R1+0xe0] ;  /* 0x0000e00001eb7983 */ /* 0x000ee80000100800 */
[----:B------:R-:W3:Y:S04]  /*31fa0*/  LDL R232, [R1+0xd0] ;  /* 0x0000d00001e87983 */ /* 0x000ee80000100800 */
[----:B------:R-:W3:Y:S01]  /*31fb0*/  LDL R233, [R1+0xd4] ;  /* 0x0000d40001e97983 */ /* 0x000ee20000100800 */
        /* <DEDUP_REMOVED lines=13> */
[----:B----4-:R-:W-:-:S03]  /*32090*/  FFMA.FTZ R195, R195, R189, R89 ;  /* 0x000000bdc3c37223 */ /* 0x010fc60000010059 */
[-C--:B------:R-:W-:Y:S01]  /*320a0*/  FFMA.FTZ R189, R246, R190.reuse, R82 ;  /* 0x000000bef6bd7223 */ /* 0x080fe20000010052 */
[----:B--2---:R-:W-:Y:S01]  /*320b0*/  FFMA.FTZ R190, R194, R190, R90 ;  /* 0x000000bec2be7223 */ /* 0x004fe2000001005a */
[-C--:B------:R-:W-:Y:S01]  /*320c0*/  FFMA.FTZ R194, R247, R193.reuse, R83 ;  /* 0x000000c1f7c27223 */ /* 0x080fe20000010053 */
[----:B---3--:R-:W-:-:S04]  /*320d0*/  FFMA.FTZ R193, R234, R193, R91 ;  /* 0x000000c1eac17223 */ /* 0x008fc8000001005b */
[----:B------:R-:W-:Y:S01]  /*320e0*/  F2FP.BF16.F32.PACK_AB R189, R194, R189 ;  /* 0x000000bdc2bd723e */ /* 0x000fe200000010ff */
[--C-:B------:R-:W-:Y:S01]  /*320f0*/  FADD.FTZ R194, R176, -R191.reuse ;  /* 0x800000bfb0c27221 */ /* 0x100fe20000010000 */
[----:B------:R-:W-:Y:S01]  /*32100*/  FFMA.FTZ R192, R235, R192, R88 ;  /* 0x000000c0ebc07223 */ /* 0x000fe20000010058 */
[----:B------:R-:W-:Y:S01]  /*32110*/  F2FP.BF16.F32.PACK_AB R193, R193, R190 ;  /* 0x000000bec1c1723e */ /* 0x000fe200000010ff */
[----:B------:R-:W-:Y:S01]  /*32120*/  FADD.FTZ R190, R177, -R191 ;  /* 0x800000bfb1be7221 */ /* 0x000fe20000010000 */
[C---:B------:R-:W-:Y:S01]  /*32130*/  FMUL.FTZ R194, R198.reuse, R194 ;  /* 0x000000c2c6c27220 */ /* 0x040fe20000410000 */
        /* <DEDUP_REMOVED lines=27> */
.L_x_23105:
[----:B------:R-:W-:Y:S05]  /*322f0*/  BSYNC B1 ;  /* 0x0000000000017941 */ /* 0x000fea0003800000 */
.L_x_23104:
[----:B------:R-:W-:Y:S01]  /*32300*/  LOP3.LUT P0, RZ, R8, 0x40, RZ, 0xc0, !PT ;  /* 0x0000004008ff7812 */ /* 0x000fe2000780c0ff */
[----:B------:R-:W-:-:S12]  /*32310*/  BSSY B1, `(.L_x_23106) ;  /* 0x0000042000017945 */ /* 0x000fd80003800000 */
[----:B------:R-:W-:Y:S05]  /*32320*/  @!P0 BRA `(.L_x_23107) ;  /* 0x0000000400008947 */ /* 0x000fea0003800000 */
[----:B------:R-:W-:-:S04]  /*32330*/  PLOP3.LUT P0, PT, PT, PT, UP0, 0x40, 0x0 ;  /* 0x000000000000781c */ /* 0x000fc80003f0e808 */
[----:B01--4-:R-:W-:-:S05]  /*32340*/  FSEL R188, R197, RZ, P0 ;  /* 0x000000ffc5bc7208 */ /* 0x013fca0000000000 */
        /* <DEDUP_REMOVED lines=16> */
[----:B------:R-:W4:Y:S04]  /*32450*/  LDL R191, [R1+0xc4] ;  /* 0x0000c40001bf7983 */ /* 0x000f280000100800 */
[----:B------:R-:W2:Y:S04]  /*32460*/  LDL R190, [R1+0xcc] ;  /* 0x0000cc0001be7983 */ /* 0x000ea80000100800 */
[----:B------:R-:W3:Y:S04]  /*32470*/  LDL R189, [R1+0xc8] ;  /* 0x0000c80001bd7983 */ /* 0x000ee80000100800 */
[----:B------:R-:W3:Y:S04]  /*32480*/  LDL R188, [R1+0xc0] ;  /* 0x0000c00001bc7983 */ /* 0x000ee80000100800 */
[----:B------:R-:W3:Y:S04]  /*32490*/  LDL R192, [R1+0xb8] ;  /* 0x0000b80001c07983 */ /* 0x000ee80000100800 */
[----:B------:R-:W3:Y:S01]  /*324a0*/  LDL R193, [R1+0xbc] ;  /* 0x0000bc0001c17983 */ /* 0x000ee20000100800 */
[----:B----45:R-:W-:Y:S01]  /*324b0*/  FFMA.FTZ R191, R191, R195, R97 ;  /* 0x000000c3bfbf7223 */ /* 0x030fe20000010061 */
[----:B--2---:R-:W-:Y:S01]  /*324c0*/  FFMA.FTZ R190, R190, R194, R99 ;  /* 0x000000c2bebe7223 */ /* 0x004fe20000010063 */
[----:B---3--:R-:W-:Y:S01]  /*324d0*/  FFMA.FTZ R189, R189, R232, R98 ;  /* 0x000000e8bdbd7223 */ /* 0x008fe20000010062 */
        /* <DEDUP_REMOVED lines=25> */
[----:B------:R-:W-:Y:S02]  /*32670*/  FFMA.FTZ R190, R190, R233, R108 ;  /* 0x000000e9bebe7223 */ /* 0x000fe4000001006c */
[----:B------:R-:W0:Y:S01]  /*32680*/  LDC.64 R232, c[0x0][0x2c0] ;  /* 0x0000b000ffe87b82 */ /* 0x000e220000000a00 */
[----:B------:R-:W-:Y:S01]  /*32690*/  F2FP.BF16.F32.PACK_AB R191, R188, R191 ;  /* 0x000000bfbcbf723e */ /* 0x000fe200000010ff */
[----:B------:R-:W-:Y:S01]  /*326a0*/  FFMA.FTZ R192, R192, R234, R109 ;  /* 0x000000eac0c07223 */ /* 0x000fe2000001006d */
[----:B------:R-:W-:-:S04]  /*326b0*/  FFMA.FTZ R195, R193, R195, R105 ;  /* 0x000000c3c1c37223 */ /* 0x000fc80000010069 */
[----:B------:R-:W-:Y:S01]  /*326c0*/  F2FP.BF16.F32.PACK_AB R190, R192, R190 ;  /* 0x000000bec0be723e */ /* 0x000fe200000010ff */
[----:B0-----:R-:W-:-:S04]  /*326d0*/  IMAD.WIDE.U32 R192, R0, 0x10, R232 ;  /* 0x0000001000c07825 */ /* 0x001fc800078e00e8 */
[----:B--2---:R-:W-:Y:S01]  /*326e0*/  FFMA.FTZ R194, R235, R194, R107 ;  /* 0x000000c2ebc27223 */ /* 0x004fe2000001006b */
[----:B---3--:R-:W-:-:S04]  /*326f0*/  FFMA.FTZ R188, R198, R197, R104 ;  /* 0x000000c5c6bc7223 */ /* 0x008fc80000010068 */
[----:B------:R-:W-:Y:S02]  /*32700*/  F2FP.BF16.F32.PACK_AB R189, R194, R189 ;  /* 0x000000bdc2bd723e */ /* 0x000fe400000010ff */
[----:B------:R-:W-:-:S05]  /*32710*/  F2FP.BF16.F32.PACK_AB R188, R195, R188 ;  /* 0x000000bcc3bc723e */ /* 0x000fca00000010ff */
[----:B------:R0:W-:Y:S02]  /*32720*/  STG.E.128 desc[UR8][R192.64], R188 ;  /* 0x000000bcc0007986 */ /* 0x0001e4000c101d08 */
.L_x_23107:
[----:B------:R-:W-:Y:S05]  /*32730*/  BSYNC B1 ;  /* 0x0000000000017941 */ /* 0x000fea0003800000 */
.L_x_23106:
[----:B01--4-:R-:W0:Y:S02]  /*32740*/  LDC.64 R188, c[0x0][0x210] ;  /* 0x00008400ffbc7b82 */ /* 0x013e240000000a00 */
[----:B0-----:R-:W-:-:S05]  /*32750*/  IMAD R199, R188, 0x4, R199 ;  /* 0x00000004bcc77824 */ /* 0x001fca00078e02c7 */
[----:B------:R-:W-:-:S13]  /*32760*/  ISETP.GE.AND P0, PT, R199, R189, PT ;  /* 0x000000bdc700720c */ /* 0x000fda0003f06270 */
[----:B------:R-:W-:Y:S05]  /*32770*/  @!P0 BRA `(.L_x_23108) ;  /* 0xfffffcf400ec8947 */ /* 0x000fea000383ffff */
[----:B------:R-:W-:Y:S05]  /*32780*/  BSYNC B0 ;  /* 0x0000000000007941 */ /* 0x000fea0003800000 */
.L_x_22043:
[----:B------:R-:W-:Y:S05]  /*32790*/  EXIT ;  /* 0x000000000000794d */ /* 0x000fea0003800000 */
.L_x_23091:
[----:B------:R-:W-:Y:S01]  /*327a0*/  HFMA2.MMA R190, -RZ, RZ, 0, 5.9604644775390625e-08 ;  /* 0x00000001ffbe7435 */ /* 0x000fe200000001ff */
[----:B------:R-:W-:Y:S01]  /*327b0*/  BSSY B1, `(.L_x_23109) ;  /* 0x0000007000017945 */ /* 0x000fe20003800000 */
[----:B------:R-:W-:Y:S02]  /*327c0*/  IMAD.MOV.U32 R193, RZ, RZ, R191 ;  /* 0x000000ffffc17224 */ /* 0x000fe400078e00bf */
[----:B------:R-:W-:Y:S02]  /*327d0*/  IMAD.MOV.U32 R189, RZ, RZ, 0x1f ;  /* 0x0000001fffbd7424 */ /* 0x000fe400078e00ff */
[----:B------:R-:W-:-:S07]  /*327e0*/  IMAD.MOV.U32 R188, RZ, RZ, -0x1 ;  /* 0xffffffffffbc7424 */ /* 0x000fce00078e00ff */
[----:B--23-5:R-:W-:Y:S05]  /*327f0*/  WARPSYNC.COLLECTIVE R188, `(.L_x_23110) ;  /* 0x00000000bc087348 */ /* 0x02cfea0003c00000 */
[----:B------:R0:W1:Y:S02]  /*32800*/  SHFL.BFLY P6, R188, R193, R190, R189 ;  /* 0x0c0000bec1bc7389 */ /* 0x00006400000c00bd */
[----:B0123-5:R-:W-:Y:S01]  /*32810*/  ENDCOLLECTIVE ;  /* 0x000000000000791b */ /* 0x02ffe20003800000 */
.L_x_23110:
[----:B------:R-:W-:Y:S05]  /*32820*/  BSYNC B1 ;  /* 0x0000000000017941 */ /* 0x000fea0003800000 */
.L_x_23109:
        /* <DEDUP_REMOVED lines=10> */
.L_x_23111:
        /* <DEDUP_REMOVED lines=9> */
.L_x_23112:
[----:B------:R-:W-:Y:S02]  /*32960*/  IMAD.MOV.U32 R190, RZ, RZ, 0x8 ;  /* 0x00000008ffbe7424 */ /* 0x000fe400078e00ff */
[----:B------:R-:W-:Y:S01]  /*32970*/  FADD.FTZ R191, R191, R188 ;  /* 0x000000bcbfbf7221 */ /* 0x000fe20000010000 */
[----:B------:R-:W-:-:S03]  /*32980*/  MOV R188, 0xffffffff ;  /* 0xffffffff00bc7802 */ /* 0x000fc60000000f00 */
[----:B------:R-:W-:-:S07]  /*32990*/  IMAD.MOV.U32 R193, RZ, RZ, R191 ;  /* 0x000000ffffc17224 */ /* 0x000fce00078e00bf */
[----:B------:R-:W-:Y:S05]  /*329a0*/  WARPSYNC.COLLECTIVE R188, `(.L_x_23113) ;  /* 0x00000000bc087348 */ /* 0x000fea0003c00000 */
[----:B------:R0:W1:Y:S02]  /*329b0*/  SHFL.BFLY P6, R188, R193, R190, R189 ;  /* 0x0c0000bec1bc7389 */ /* 0x00006400000c00bd */
[----:B01----:R-:W-:Y:S01]  /*329c0*/  ENDCOLLECTIVE ;  /* 0x000000000000791b */ /* 0x003fe20003800000 */
.L_x_23113:
[----:B------:R-:W-:Y:S02]  /*329d0*/  IMAD.MOV.U32 R190, RZ, RZ, 0x10 ;  /* 0x00000010ffbe7424 */ /* 0x000fe400078e00ff */
[----:B------:R-:W-:Y:S01]  /*329e0*/  FADD.FTZ R191, R191, R188 ;  /* 0x000000bcbfbf7221 */ /* 0x000fe20000010000 */
[----:B------:R-:W-:-:S03]  /*329f0*/  MOV R188, 0xffffffff ;  /* 0xffffffff00bc7802 */ /* 0x000fc60000000f00 */
[----:B------:R-:W-:-:S07]  /*32a00*/  IMAD.MOV.U32 R193, RZ, RZ, R191 ;  /* 0x000000ffffc17224 */ /* 0x000fce00078e00bf */
[----:B------:R-:W-:Y:S05]  /*32a10*/  WARPSYNC.COLLECTIVE R188, `(.L_x_23114) ;  /* 0x00000000bc087348 */ /* 0x000fea0003c00000 */
[----:B------:R0:W1:Y:S02]  /*32a20*/  SHFL.BFLY P6, R188, R193, R190, R189 ;  /* 0x0c0000bec1bc7389 */ /* 0x00006400000c00bd */
[----:B01----:R-:W-:Y:S01]  /*32a30*/  ENDCOLLECTIVE ;  /* 0x000000000000791b */ /* 0x003fe20003800000 */
.L_x_23114:
        /* <DEDUP_REMOVED lines=141> */
.L_x_23115:
[----:B------:R-:W-:Y:S01]  /*33310*/  MOV R190, 0x2 ;  /* 0x0000000200be7802 */ /* 0x000fe20000000f00 */
[----:B------:R-:W-:Y:S01]  /*33320*/  FADD.FTZ R191, R191, R188 ;  /* 0x000000bcbfbf7221 */ /* 0x000fe20000010000 */
[----:B------:R-:W-:-:S03]  /*33330*/  IMAD.MOV.U32 R188, RZ, RZ, -0x1 ;  /* 0xffffffffffbc7424 */ /* 0x000fc600078e00ff */
[----:B------:R-:W-:-:S07]  /*33340*/  IMAD.MOV.U32 R193, RZ, RZ, R191 ;  /* 0x000000ffffc17224 */ /* 0x000fce00078e00bf */
[----:B------:R-:W-:Y:S05]  /*33350*/  WARPSYNC.COLLECTIVE R188, `(.L_x_23116) ;  /* 0x00000000bc087348 */ /* 0x000fea0003c00000 */
[----:B------:R0:W1:Y:S02]  /*33360*/  SHFL.BFLY P6, R188, R193, R190, R189 ;  /* 0x0c0000bec1bc7389 */ /* 0x00006400000c00bd */
[----:B01----:R-:W-:Y:S01]  /*33370*/  ENDCOLLECTIVE ;  /* 0x000000000000791b */ /* 0x003fe20003800000 */
.L_x_23116:
[----:B------:R-:W-:Y:S01]  /*33380*/  HFMA2.MMA R190, -RZ, RZ, 0, 2.384185791015625e-07 ;  /* 0x00000004ffbe7435 */ /* 0x000fe200000001ff */
[----:B------:R-:W-:Y:S01]  /*33390*/  FADD.FTZ R191, R191, R188 ;  /* 0x000000bcbfbf7221 */ /* 0x000fe20000010000 */
[----:B------:R-:W-:-:S03]  /*333a0*/  IMAD.MOV.U32 R188, RZ, RZ, -0x1 ;  /* 0xffffffffffbc7424 */ /* 0x000fc600078e00ff */
[----:B------:R-:W-:-:S07]  /*333b0*/  IMAD.MOV.U32 R193, RZ, RZ, R191 ;  /* 0x000000ffffc17224 */ /* 0x000fce00078e00bf */
[----:B------:R-:W-:Y:S05]  /*333c0*/  WARPSYNC.COLLECTIVE R188, `(.L_x_23117) ;  /* 0x00000000bc087348 */ /* 0x000fea0003c00000 */
[----:B------:R0:W1:Y:S02]  /*333d0*/  SHFL.BFLY P6, R188, R193, R190, R189 ;  /* 0x0c0000bec1bc7389 */ /* 0x00006400000c00bd */
[----:B01----:R-:W-:Y:S01]  /*333e0*/  ENDCOLLECTIVE ;  /* 0x000000000000791b */ /* 0x003fe20003800000 */
.L_x_23117:
[----:B------:R-:W-:Y:S01]  /*333f0*/  MOV R190, 0x8 ;  /* 0x0000000800be7802 */ /* 0x000fe20000000f00 */
[----:B------:R-:W-:Y:S01]  /*33400*/  FADD.FTZ R191, R191, R188 ;  /* 0x000000bcbfbf7221 */ /* 0x000fe20000010000 */
[----:B------:R-:W-:-:S03]  /*33410*/  IMAD.MOV.U32 R188, RZ, RZ, -0x1 ;  /* 0xffffffffffbc7424 */ /* 0x000fc600078e00ff */
[----:B------:R-:W-:-:S07]  /*33420*/  IMAD.MOV.U32 R193, RZ, RZ, R191 ;  /* 0x000000ffffc17224 */ /* 0x000fce00078e00bf */
[----:B------:R-:W-:Y:S05]  /*33430*/  WARPSYNC.COLLECTIVE R188, `(.L_x_23118) ;  /* 0x00000000bc087348 */ /* 0x000fea0003c00000 */
[----:B------:R0:W1:Y:S02]  /*33440*/  SHFL.BFLY P6, R188, R193, R190, R189 ;  /* 0x0c0000bec1bc7389 */ /* 0x00006400000c00bd */
[----:B01----:R-:W-:Y:S01]  /*33450*/  ENDCOLLECTIVE ;  /* 0x000000000000791b */ /* 0x003fe20003800000 */
.L_x_23118:
[----:B------:R-:W-:Y:S01]  /*33460*/  HFMA2.MMA R190, -RZ, RZ, 0, 9.5367431640625e-07 ;  /* 0x00000010ffbe7435 */ /* 0x000fe200000001ff */
[----:B------:R-:W-:Y:S01]  /*33470*/  FADD.FTZ R191, R191, R188 ;  /* 0x000000bcbfbf7221 */ /* 0x000fe20000010000 */
[----:B------:R-:W-:-:S03]  /*33480*/  IMAD.MOV.U32 R188, RZ, RZ, -0x1 ;  /* 0xffffffffffbc7424 */ /* 0x000fc600078e00ff */
[----:B------:R-:W-:-:S07]  /*33490*/  IMAD.MOV.U32 R193, RZ, RZ, R191 ;  /* 0x000000ffffc17224 */ /* 0x000fce00078e00bf */
[----:B------:R-:W-:Y:S05]  /*334a0*/  WARPSYNC.COLLECTIVE R188, `(.L_x_23119) ;  /* 0x00000000bc087348 */ /* 0x000fea0003c00000 */
[----:B------:R0:W1:Y:S02]  /*334b0*/  SHFL.BFLY P6, R188, R193, R190, R189 ;  /* 0x0c0000bec1bc7389 */ /* 0x00006400000c00bd */
[----:B01----:R-:W-:Y:S01]  /*334c0*/  ENDCOLLECTIVE ;  /* 0x000000000000791b */ /* 0x003fe20003800000 */
.L_x_23119:
[----:B------:R-:W-:Y:S05]  /*334d0*/  BRA `(.L_x_23120) ;  /* 0xffffffcc00a07947 */ /* 0x000fea000383ffff */
.L_x_23121:
        /* <DEDUP_REMOVED lines=10> */
.L_x_53110:


//--------------------- .text._ZN10layer_norm31ln_parallel_residual_fwd_kernelINS_13Kernel_traitsIf13__nv_bfloat16fS2_fjLj2048ELj1ELj4ELj1ELj16ENS_18Kernel_traits_baseILj2048EfS2_fS2_fjLj128EEEEELb1ELb0ELb1EEEvNS_9FwdParamsE --------------------------
	.section	.text._ZN10layer_norm31ln_parallel_residual_fwd_kernelINS_13Kernel_traitsIf13__nv_bfloat16fS2_fjLj2048ELj1ELj4ELj1ELj16ENS_18Kernel_traits_baseILj2048EfS2_fS2_fjLj128EEEEELb1ELb0ELb1EEEvNS_9FwdParamsE,"ax",@progbits
	.align	128
        .global         _ZN10layer_norm31ln_parallel_residual_fwd_kernelINS_13Kernel_traitsIf13__nv_bfloat16fS2_fjLj2048ELj1ELj4ELj1ELj16ENS_18Kernel_traits_baseILj2048EfS2_fS2_fjLj128EEEEELb1ELb0ELb1EEEvNS_9FwdParamsE
        .type           _ZN10layer_norm31ln_parallel_residual_fwd_kernelINS_13Kernel_traitsIf13__nv_bfloat16fS2_fjLj2048ELj1ELj4ELj1ELj16ENS_18Kernel_traits_baseILj2048EfS2_fS2_fjLj128EEEEELb1ELb0ELb1EEEvNS_9FwdParamsE,@function
        .size           _ZN10layer_norm31ln_parallel_residual_fwd_kernelINS_13Kernel_traitsIf13__nv_bfloat16fS2_fjLj2048ELj1ELj4ELj1ELj16ENS_18Kernel_traits_baseILj2048EfS2_fS2_fjLj128EEEEELb1ELb0ELb1EEEvNS_9FwdParamsE,(.L_x_53111 - _ZN10layer_norm31ln_parallel_residual_fwd_kernelINS_13Kernel_traitsIf13__nv_bfloat16fS2_fjLj2048ELj1ELj4ELj1ELj16ENS_18Kernel_traits_baseILj2048EfS2_fS2_fjLj128EEEEELb1ELb0ELb1EEEvNS_9FwdParamsE)
        .other          _ZN10layer_norm31ln_parallel_residual_fwd_kernelINS_13Kernel_traitsIf13__nv_bfloat16fS2_fjLj2048ELj1ELj4ELj1ELj16ENS_18Kernel_traits_baseILj2048EfS2_fS2_fjLj128EEEEELb1ELb0ELb1EEEvNS_9FwdParamsE,@"STO_CUDA_ENTRY STV_DEFAULT"
_ZN10layer_norm31ln_parallel_residual_fwd_kernelINS_13Kernel_traitsIf13__nv_bfloat16fS2_fjLj2048ELj1ELj4ELj1ELj16ENS_18Kernel_traits_baseILj2048EfS2_fS2_fjLj128EEEEELb1ELb0ELb1EEEvNS_9FwdParamsE:
.text._ZN10layer_norm31ln_parallel_residual_fwd_kernelINS_13Kernel_traitsIf13__nv_bfloat16fS2_fjLj2048ELj1ELj4ELj1ELj16ENS_18Kernel_traits_baseILj2048EfS2_fS2_fjLj128EEEEELb1ELb0ELb1EEEvNS_9FwdParamsE:
        /* <DEDUP_REMOVED lines=16> */
[----:B------:R-:W-:-:S05]  /*0100*/  IMAD.U32 R7, RZ, RZ, UR9 ;  /* 0x00000009ff077e24 */ /* 0x000fca000f8e00ff */
[----:B------:R-:W3:Y:S01]  /*0110*/  @P0 LDG.E.64 R2, desc[UR10][R6.64] ;  /* 0x0000000a06020981 */ /* 0x000ee2000c1e1b00 */
[----:B------:R-:W-:Y:S02]  /*0120*/  CS2R R236, SRZ ;  /* 0x0000000000ec7805 */ /* 0x000fe4000001ff00 */
[----:B------:R-:W-:Y:S02]  /*0130*/  CS2R R238, SRZ ;  /* 0x0000000000ee7805 */ /* 0x000fe4000001ff00 */
[----:B------:R-:W-:Y:S01]  /*0140*/  CS2R R232, SRZ ;  /* 0x0000000000e87805 */ /* 0x000fe2000001ff00 */
[----:B------:R-:W1:Y:S01]  /*0150*/  S2R R0, SR_CTAID.X ;  /* 0x0000000000007919 */ /* 0x000e620000002500 */
[----:B------:R-:W-:Y:S02]  /*0160*/  CS2R R234, SRZ ;  /* 0x0000000000ea7805 */ /* 0x000fe4000001ff00 */
[----:B------:R-:W-:Y:S02]  /*0170*/  CS2R R200, SRZ ;  /* 0x0000000000c87805 */ /* 0x000fe4000001ff00 */
[----:B------:R-:W-:-:S02]  /*0180*/  CS2R R202, SRZ ;  /* 0x0000000000ca7805 */ /* 0x000fc4000001ff00 */
[----:B------:R-:W-:Y:S02]  /*0190*/  CS2R R196, SRZ ;  /* 0x0000000000c47805 */ /* 0x000fe4000001ff00 */
[----:B------:R-:W-:Y:S02]  /*01a0*/  CS2R R198, SRZ ;  /* 0x0000000000c67805 */ /* 0x000fe4000001ff00 */
[----:B0-----:R-:W-:-:S05]  /*01b0*/  SHF.R.U32.HI R229, RZ, 0x5, R252 ;  /* 0x00000005ffe57819 */ /* 0x001fca00000116fc */
[----:B-1----:R-:W-:Y:S01]  /*01c0*/  IMAD R229, R0, 0x4, R229 ;  /* 0x0000000400e57824 */ /* 0x002fe200078e02e5 */
        /* <DEDUP_REMOVED lines=23> */
[----:B------:R-:W-:Y:S01]  /*0340*/  IMAD R3, R0, UR6, R252 ;  /* 0x0000000600037c24 */ /* 0x000fe2000f8e02fc */
[----:B------:R-:W-:Y:S02]  /*0350*/  LOP3.LUT R252, R252, 0x1f, RZ, 0xc0, !PT ;  /* 0x0000001ffcfc7812 */ /* 0x000fe400078ec0ff */
[----:B------:R-:W-:Y:S01]  /*0360*/  USHF.R.U32.HI UR22, URZ, 0x2, UR5 ;  /* 0x000000023f167899 */ /* 0x000fe20008011605 */
[----:B------:R-:W-:Y:S01]  /*0370*/  IMAD.WIDE.U32 R4, R3, -0x326172a9, RZ ;  /* 0xcd9e8d5703047825 */ /* 0x000fe200078e00ff */
[----:B------:R-:W-:Y:S01]  /*0380*/  USHF.R.U64 UR5, UR4, 0x2, UR5 ;  /* 0x0000000204057899 */ /* 0x000fe20008001205 */
[C---:B------:R-:W-:Y:S01]  /*0390*/  LOP3.LUT R55, R252.reuse, 0x20, RZ, 0xfc, !PT ;  /* 0x00000020fc377812 */ /* 0x040fe200078efcff */
[----:B------:R-:W-:Y:S01]  /*03a0*/  UIADD3 UR27, UR9, -0x4498517b, URZ ;  /* 0xbb67ae85091b7890 */ /* 0x000fe2000fffe03f */
[C---:B------:R-:W-:Y:S01]  /*03b0*/  LOP3.LUT R57, R252.reuse, 0x40, RZ, 0xfc, !PT ;  /* 0x00000040fc397812 */ /* 0x040fe200078efcff */
[----:B------:R-:W-:Y:S01]  /*03c0*/  UIMAD.WIDE.U32 UR12, UR5, -0x2daee0ad, URZ ;  /* 0xd2511f53050c78a5 */ /* 0x000fe2000f8e003f */
[----:B------:R-:W-:Y:S01]  /*03d0*/  MOV R7, UR22 ;  /* 0x0000001600077c02 */ /* 0x000fe20008000f00 */
[----:B------:R-:W-:Y:S01]  /*03e0*/  UIADD3 UR26, UR8, -0x61c88647, URZ ;  /* 0x9e3779b9081a7890 */ /* 0x000fe2000fffe03f */
[----:B------:R-:W-:Y:S01]  /*03f0*/  LOP3.LUT R59, R252, 0x60, RZ, 0xfc, !PT ;  /* 0x00000060fc3b7812 */ /* 0x000fe200078efcff */
[----:B------:R-:W-:Y:S01]  /*0400*/  ULOP3.LUT UR6, UR13, UR9, URZ, 0x3c, !UPT ;  /* 0x000000090d067292 */ /* 0x000fe2000f8e3c3f */
[----:B------:R-:W-:Y:S01]  /*0410*/  LOP3.LUT R6, R5, UR8, R7, 0x96, !PT ;  /* 0x0000000805067c12 */ /* 0x000fe2000f8e9607 */
[----:B------:R-:W-:Y:S01]  /*0420*/  IMAD.U32 R8, RZ, RZ, UR12 ;  /* 0x0000000cff087e24 */ /* 0x000fe2000f8e00ff */
[----:B------:R-:W-:Y:S01]  /*0430*/  UIADD3 UR28, UR8, 0x3c6ef372, URZ ;  /* 0x3c6ef372081c7890 */ /* 0x000fe2000fffe03f */
[----:B------:R-:W-:Y:S01]  /*0440*/  IMAD.U32 R9, RZ, RZ, UR13 ;  /* 0x0000000dff097e24 */ /* 0x000fe2000f8e00ff */
[----:B------:R-:W-:Y:S01]  /*0450*/  UIMAD.WIDE.U32 UR6, UR6, -0x326172a9, URZ ;  /* 0xcd9e8d57060678a5 */ /* 0x000fe2000f8e003f */
[----:B------:R-:W-:Y:S01]  /*0460*/  IMAD.WIDE.U32 R6, R6, -0x2daee0ad, RZ ;  /* 0xd2511f5306067825 */ /* 0x000fe200078e00ff */
[----:B------:R-:W-:Y:S01]  /*0470*/  UIADD3 UR29, UR9, 0x76cf5d0a, URZ ;  /* 0x76cf5d0a091d7890 */ /* 0x000fe2000fffe03f */
[C---:B------:R-:W-:Y:S01]  /*0480*/  LOP3.LUT R61, R252.reuse, 0x80, RZ, 0xfc, !PT ;  /* 0x00000080fc3d7812 */ /* 0x040fe200078efcff */
[----:B------:R-:W-:Y:S01]  /*0490*/  UIADD3 UR31, UR9, 0x32370b8f, URZ ;  /* 0x32370b8f091f7890 */ /* 0x000fe2000fffe03f */
[----:B------:R-:W-:Y:S01]  /*04a0*/  LOP3.LUT R65, R252, 0xc0, RZ, 0xfc, !PT ;  /* 0x000000c0fc417812 */ /* 0x000fe200078efcff */
[----:B------:R-:W-:Y:S01]  /*04b0*/  IMAD.U32 R11, RZ, RZ, UR7 ;  /* 0x00000007ff0b7e24 */ /* 0x000fe2000f8e00ff */
[----:B------:R-:W-:Y:S01]  /*04c0*/  LOP3.LUT R8, R7, UR27, R8, 0x96, !PT ;  /* 0x0000001b07087c12 */ /* 0x000fe2000f8e9608 */
[----:B------:R-:W-:Y:S01]  /*04d0*/  UIADD3 UR30, UR8, -0x255992d5, URZ ;  /* 0xdaa66d2b081e7890 */ /* 0x000fe2000fffe03f */
[----:B------:R-:W-:Y:S01]  /*04e0*/  MOV R10, UR6 ;  /* 0x00000006000a7c02 */ /* 0x000fe20008000f00 */
[----:B------:R-:W-:Y:S01]  /*04f0*/  UIADD3 UR32, UR8, 0x78dde6e4, URZ ;  /* 0x78dde6e408207890 */ /* 0x000fe2000fffe03f */
[----:B------:R-:W-:Y:S01]  /*0500*/  LOP3.LUT R4, R11, UR26, R4, 0x96, !PT ;  /* 0x0000001a0b047c12 */ /* 0x000fe2000f8e9604 */
[----:B------:R-:W-:Y:S01]  /*0510*/  IMAD.WIDE.U32 R8, R8, -0x326172a9, RZ ;  /* 0xcd9e8d5708087825 */ /* 0x000fe200078e00ff */
[----:B------:R-:W-:Y:S01]  /*0520*/  UIADD3 UR33, UR9, -0x126145ec, URZ ;  /* 0xed9eba1409217890 */ /* 0x000fe2000fffe03f */
[----:B------:R-:W-:Y:S01]  /*0530*/  LOP3.LUT R67, R252, 0xe0, RZ, 0xfc, !PT ;  /* 0x000000e0fc437812 */ /* 0x000fe200078efcff */
[----:B------:R-:W-:Y:S01]  /*0540*/  UIADD3 UR35, UR9, -0x56f99767, URZ ;  /* 0xa906689909237890 */ /* 0x000fe2000fffe03f */
[----:B------:R-:W-:Y:S01]  /*0550*/  IMAD.WIDE.U32 R4, R4, -0x2daee0ad, RZ ;  /* 0xd2511f5304047825 */ /* 0x000fe200078e00ff */
[----:B------:R-:W-:Y:S01]  /*0560*/  LOP3.LUT R7, R9, UR28, R10, 0x96, !PT ;  /* 0x0000001c09077c12 */ /* 0x000fe2000f8e960a */
[----:B------:R-:W-:Y:S01]  /*0570*/  UIADD3 UR34, UR8, 0x1715609d, URZ ;  /* 0x1715609d08227890 */ /* 0x000fe2000fffe03f */
[----:B------:R-:W-:Y:S01]  /*0580*/  LOP3.LUT R63, R252, 0xa0, RZ, 0xfc, !PT ;  /* 0x000000a0fc3f7812 */ /* 0x000fe200078efcff */
[----:B------:R-:W-:Y:S01]  /*0590*/  UIADD3 UR37, UR9, 0x646e171e, URZ ;  /* 0x646e171e09257890 */ /* 0x000fe2000fffe03f */
[----:B------:R-:W-:Y:S01]  /*05a0*/  LOP3.LUT R10, R5, UR29, R6, 0x96, !PT ;  /* 0x0000001d050a7c12 */ /* 0x000fe2000f8e9606 */
[----:B------:R-:W-:Y:S01]  /*05b0*/  IMAD.WIDE.U32 R6, R7, -0x2daee0ad, RZ ;  /* 0xd2511f5307067825 */ /* 0x000fe200078e00ff */
[----:B------:R-:W-:Y:S01]  /*05c0*/  ULDC.64 UR6, c[0x0][0x2c8] ;  /* 0x0000b20000067ab9 */ /* 0x000fe20000000a00 */
[----:B------:R-:W-:Y:S01]  /*05d0*/  UIADD3 UR36, UR8, -0x4ab325aa, URZ ;  /* 0xb54cda5608247890 */ /* 0x000fe2000fffe03f */
[----:B------:R-:W-:Y:S01]  /*05e0*/  ISETP.NE.U32.AND P0, PT, RZ, UR6, PT ;  /* 0x00000006ff007c0c */ /* 0x000fe2000bf05070 */
[----:B------:R-:W-:Y:S01]  /*05f0*/  IMAD.WIDE.U32 R10, R10, -0x326172a9, RZ ;  /* 0xcd9e8d570a0a7825 */ /* 0x000fe200078e00ff */
[----:B------:R-:W-:Y:S01]  /*0600*/  LOP3.LUT R9, R7, UR31, R4, 0x96, !PT ;  /* 0x0000001f07097c12 */ /* 0x000fe2000f8e9604 */
[----:B------:R-:W-:Y:S01]  /*0610*/  UIADD3 UR38, UR8, 0x5384540f, URZ ;  /* 0x5384540f08267890 */ /* 0x000fe2000fffe03f */
[----:B------:R-:W-:Y:S01]  /*0620*/  ISETP.NE.AND.EX P0, PT, RZ, UR7, PT, P0 ;  /* 0x00000007ff007c0c */ /* 0x000fe2000bf05300 */
[----:B------:R-:W-:Y:S01]  /*0630*/  UIADD3 UR41, UR9, -0x24c28bd8, URZ ;  /* 0xdb3d742809297890 */ /* 0x000fe2000fffe03f */
[----:B------:R-:W-:Y:S01]  /*0640*/  LOP3.LUT R4, R11, UR30, R8, 0x96, !PT ;  /* 0x0000001e0b047c12 */ /* 0x000fe2000f8e9608 */
[----:B------:R-:W-:Y:S01]  /*0650*/  IMAD.WIDE.U32 R8, R9, -0x326172a9, RZ ;  /* 0xcd9e8d5709087825 */ /* 0x000fe200078e00ff */
[----:B------:R-:W-:Y:S01]  /*0660*/  UIADD3 UR39, UR9, 0x1fd5c5a3, URZ ;  /* 0x1fd5c5a309277890 */ /* 0x000fe2000fffe03f */
[----:B------:R-:W-:Y:S01]  /*0670*/  SHF.L.U32 R40, R61, 0x5, RZ ;  /* 0x000000053d287819 */ /* 0x000fe200000006ff */
[----:B------:R-:W-:Y:S01]  /*0680*/  ULDC.64 UR12, c[0x0][0x2d0] ;  /* 0x0000b400000c7ab9 */ /* 0x000fe20000000a00 */
[----:B------:R-:W-:Y:S01]  /*0690*/  IMAD.WIDE.U32 R4, R4, -0x2daee0ad, RZ ;  /* 0xd2511f5304047825 */ /* 0x000fe200078e00ff */
[----:B------:R-:W-:Y:S01]  /*06a0*/  LOP3.LUT R7, R9, UR32, R10, 0x96, !PT ;  /* 0x0000002009077c12 */ /* 0x000fe2000f8e960a */
[----:B------:R-:W-:Y:S01]  /*06b0*/  UIADD3 UR40, UR8, -0xe443238, URZ ;  /* 0xf1bbcdc808287890 */ /* 0x000fe2000fffe03f */
[----:B------:R-:W-:Y:S01]  /*06c0*/  ISETP.NE.U32.AND P1, PT, RZ, UR12, PT ;  /* 0x0000000cff007c0c */ /* 0x000fe2000bf25070 */
[----:B------:R-:W-:Y:S01]  /*06d0*/  IMAD.SHL.U32 R16, R57, 0x20, RZ ;  /* 0x0000002039107824 */ /* 0x000fe200078e00ff */
[----:B------:R-:W-:Y:S01]  /*06e0*/  LOP3.LUT R10, R5, UR33, R6, 0x96, !PT ;  /* 0x00000021050a7c12 */ /* 0x000fe2000f8e9606 */
[----:B------:R-:W-:Y:S01]  /*06f0*/  IMAD.WIDE.U32 R6, R7, -0x2daee0ad, RZ ;  /* 0xd2511f5307067825 */ /* 0x000fe200078e00ff */
[----:B------:R-:W-:-:S02]  /*0700*/  @P0 LEA R14, P5, R57, UR6, 0x5 ;  /* 0x00000006390e0c11 */ /* 0x000fc4000f8a28ff */
[----:B------:R-:W-:Y:S01]  /*0710*/  @P0 LEA R24, P2, R59, UR6, 0x5 ;  /* 0x000000063b180c11 */ /* 0x000fe2000f8428ff */
[----:B------:R-:W-:Y:S01]  /*0720*/  IMAD.WIDE.U32 R10, R10, -0x326172a9, RZ ;  /* 0xcd9e8d570a0a7825 */ /* 0x000fe200078e00ff */
[----:B------:R-:W-:Y:S02]  /*0730*/  LOP3.LUT R9, R7, UR35, R4, 0x96, !PT ;  /* 0x0000002307097c12 */ /* 0x000fe4000f8e9604 */
[----:B------:R-:W-:Y:S01]  /*0740*/  @P0 IADD3.X R15, RZ, UR7, RZ, P5, !PT ;  /* 0x00000007ff0f0c10 */ /* 0x000fe2000affe4ff */
[----:B------:R-:W-:Y:S01]  /*0750*/  @P0 IMAD.X R25, RZ, RZ, UR7, P2 ;  /* 0x00000007ff190e24 */ /* 0x000fe200090e06ff */
[----:B------:R-:W-:Y:S01]  /*0760*/  LOP3.LUT R4, R11, UR34, R8, 0x96, !PT ;  /* 0x000000220b047c12 */ /* 0x000fe2000f8e9608 */
[----:B------:R-:W-:Y:S01]  /*0770*/  IMAD.WIDE.U32 R8, R9, -0x326172a9, RZ ;  /* 0xcd9e8d5709087825 */ /* 0x000fe200078e00ff */
[----:B------:R-:W-:Y:S02]  /*0780*/  @P0 LEA R38, P4, R61, UR6, 0x5 ;  /* 0x000000063d260c11 */ /* 0x000fe4000f8828ff */
[----:B------:R-:W-:Y:S01]  /*0790*/  @P0 LEA R50, P5, R67, UR6, 0x5 ;  /* 0x0000000643320c11 */ /* 0x000fe2000f8a28ff */
[----:B------:R-:W-:Y:S01]  /*07a0*/  IMAD.WIDE.U32 R4, R4, -0x2daee0ad, RZ ;  /* 0xd2511f5304047825 */ /* 0x000fe200078e00ff */
[----:B------:R-:W-:-:S02]  /*07b0*/  LOP3.LUT R10, R9, UR36, R10, 0x96, !PT ;  /* 0x00000024090a7c12 */ /* 0x000fc4000f8e960a */
[----:B------:R-:W-:Y:S01]  /*07c0*/  ISETP.NE.AND.EX P1, PT, RZ, UR13, PT, P1 ;  /* 0x0000000dff007c0c */ /* 0x000fe2000bf25310 */
[----:B------:R-:W-:Y:S01]  /*07d0*/  @P0 IMAD.X R39, RZ, RZ, UR7, P4 ;  /* 0x00000007ff270e24 */ /* 0x000fe2000a0e06ff */
[----:B------:R-:W-:Y:S01]  /*07e0*/  LOP3.LUT R12, R5, UR37, R6, 0x96, !PT ;  /* 0x00000025050c7c12 */ /* 0x000fe2000f8e9606 */
[----:B------:R-:W-:Y:S01]  /*07f0*/  IMAD.WIDE.U32 R10, R10, -0x2daee0ad, RZ ;  /* 0xd2511f530a0a7825 */ /* 0x000fe200078e00ff */
[----:B------:R-:W-:-:S03]  /*0800*/  SHF.L.U32 R52, R67, 0x5, RZ ;  /* 0x0000000543347819 */ /* 0x000fc600000006ff */
[----:B------:R-:W-:Y:S01]  /*0810*/  IMAD.WIDE.U32 R12, R12, -0x326172a9, RZ ;  /* 0xcd9e8d570c0c7825 */ /* 0x000fe200078e00ff */
[----:B------:R-:W-:Y:S02]  /*0820*/  LOP3.LUT R7, R11, UR39, R4, 0x96, !PT ;  /* 0x000000270b077c12 */ /* 0x000fe4000f8e9604 */
[C---:B------:R-:W-:Y:S01]  /*0830*/  @P0 LEA R4, P3, R252.reuse, UR6, 0x5 ;  /* 0x00000006fc040c11 */ /* 0x040fe2000f8628ff */
[----:B------:R-:W-:Y:S01]  /*0840*/  @P0 IMAD.X R51, RZ, RZ, UR7, P5 ;  /* 0x00000007ff330e24 */ /* 0x000fe2000a8e06ff */
[----:B------:R-:W-:Y:S01]  /*0850*/  LOP3.LUT R6, R13, UR38, R8, 0x96, !PT ;  /* 0x000000260d067c12 */ /* 0x000fe2000f8e9608 */
[----:B------:R-:W-:Y:S01]  /*0860*/  IMAD.HI.U32 R9, R7, -0x326172a9, RZ ;  /* 0xcd9e8d5707097827 */ /* 0x000fe200078e00ff */
[----:B------:R-:W-:-:S03]  /*0870*/  SHF.L.U32 R8, R252, 0x5, RZ ;  /* 0x00000005fc087819 */ /* 0x000fc600000006ff */
[----:B------:R-:W-:Y:S01]  /*0880*/  IMAD.HI.U32 R5, R6, -0x2daee0ad, RZ ;  /* 0xd2511f5306057827 */ /* 0x000fe200078e00ff */
[----:B------:R-:W-:Y:S02]  /*0890*/  LOP3.LUT R0, R9, UR40, R12, 0x96, !PT ;  /* 0x0000002809007c12 */ /* 0x000fe4000f8e960c */
[----:B------:R-:W-:Y:S01]  /*08a0*/  SHF.L.U32 R12, R55, 0x5, RZ ;  /* 0x00000005370c7819 */ /* 0x000fe200000006ff */
[----:B------:R-:W-:Y:S01]  /*08b0*/  IMAD.SHL.U32 R28, R59, 0x20, RZ ;  /* 0x000000203b1c7824 */ /* 0x000fe200078e00ff */
[----:B------:R-:W-:Y:S01]  /*08c0*/  LOP3.LUT R2, R5, UR41, R10, 0x96, !PT ;  /* 0x0000002905027c12 */ /* 0x000fe2000f8e960a */
[----:B------:R-:W-:Y:S01]  /*08d0*/  @P0 IMAD.X R5, RZ, RZ, UR7, P3 ;  /* 0x00000007ff050e24 */ /* 0x000fe200098e06ff */
[----:B------:R-:W-:Y:S01]  /*08e0*/  @P0 LEA R10, P6, R55, UR6, 0x5 ;  /* 0x00000006370a0c11 */ /* 0x000fe2000f8c28ff */
[C---:B------:R-:W-:Y:S01]  /*08f0*/  IMAD.SHL.U32 R44, R63.reuse, 0x20, RZ ;  /* 0x000000203f2c7824 */ /* 0x040fe200078e00ff */
[----:B------:R-:W-:Y:S01]  /*0900*/  @P0 LEA R42, P3, R63, UR6, 0x5 ;  /* 0x000000063f2a0c11 */ /* 0x000fe2000f8628ff */
[C---:B------:R-:W-:Y:S01]  /*0910*/  IMAD.SHL.U32 R48, R65.reuse, 0x20, RZ ;  /* 0x0000002041307824 */ /* 0x040fe200078e00ff */
[----:B------:R-:W5:Y:S01]  /*0920*/  @P0 LDG.E.128 R236, desc[UR10][R4.64] ;  /* 0x0000000a04ec0981 */ /* 0x000f62000c1e1d00 */
[----:B------:R-:W-:Y:S01]  /*0930*/  @P0 IMAD.X R11, RZ, RZ, UR7, P6 ;  /* 0x00000007ff0b0e24 */ /* 0x000fe2000b0e06ff */
[----:B------:R-:W-:-:S02]  /*0940*/  @P0 LEA R46, P6, R65, UR6, 0x5 ;  /* 0x00000006412e0c11 */ /* 0x000fc4000f8c28ff */
[----:B------:R-:W-:Y:S01]  /*0950*/  @P0 IADD3.X R43, RZ, UR7, RZ, P3, !PT ;  /* 0x00000007ff2b0c10 */ /* 0x000fe20009ffe4ff */
[----:B------:R0:W5:Y:S02]  /*0960*/  @P0 LDG.E.128 R232, desc[UR10][R4.64+0x10] ;  /* 0x0000100a04e80981 */ /* 0x000164000c1e1d00 */
[----:B------:R-:W-:Y:S01]  /*0970*/  @P0 IMAD.X R47, RZ, RZ, UR7, P6 ;  /* 0x00000007ff2f0e24 */ /* 0x000fe2000b0e06ff */
[----:B------:R-:W-:Y:S01]  /*0980*/  ULDC.64 UR6, c[0x0][0x268] ;  /* 0x00009a0000067ab9 */ /* 0x000fe20000000a00 */
[----:B------:R-:W-:Y:S02]  /*0990*/  CS2R R192, SRZ ;  /* 0x0000000000c07805 */ /* 0x000fe4000001ff00 */
[----:B------:R-:W-:Y:S02]  /*09a0*/  IADD3 R34, P2, R8, UR6, RZ ;  /* 0x0000000608227c10 */ /* 0x000fe4000ff5e0ff */
[----:B------:R-:W-:Y:S02]  /*09b0*/  CS2R R194, SRZ ;  /* 0x0000000000c27805 */ /* 0x000fe4000001ff00 */
[----:B------:R-:W-:-:S02]  /*09c0*/  IADD3 R30, P3, R28, UR6, RZ ;  /* 0x000000061c1e7c10 */ /* 0x000fc4000ff7e0ff */
[----:B------:R-:W-:Y:S02]  /*09d0*/  CS2R R188, SRZ ;  /* 0x0000000000bc7805 */ /* 0x000fe4000001ff00 */
[----:B------:R-:W-:Y:S01]  /*09e0*/  IADD3 R26, P4, R40, UR6, RZ ;  /* 0x00000006281a7c10 */ /* 0x000fe2000ff9e0ff */
[----:B------:R-:W-:Y:S01]  /*09f0*/  IMAD.X R35, RZ, RZ, UR7, P2 ;  /* 0x00000007ff237e24 */ /* 0x000fe200090e06ff */
[----:B------:R-:W-:Y:S01]  /*0a00*/  IADD3 R32, P2, R16, UR6, RZ ;  /* 0x0000000610207c10 */ /* 0x000fe2000ff5e0ff */
[----:B------:R-:W-:Y:S01]  /*0a10*/  IMAD.X R31, RZ, RZ, UR7, P3 ;  /* 0x00000007ff1f7e24 */ /* 0x000fe200098e06ff */
[----:B------:R-:W-:Y:S01]  /*0a20*/  IADD3 R22, P5, R44, UR6, RZ ;  /* 0x000000062c167c10 */ /* 0x000fe2000ffbe0ff */
[----:B------:R-:W-:Y:S01]  /*0a30*/  IMAD.X R27, RZ, RZ, UR7, P4 ;  /* 0x00000007ff1b7e24 */ /* 0x000fe2000a0e06ff */
[----:B------:R-:W-:Y:S01]  /*0a40*/  IADD3.X R33, RZ, UR7, RZ, P2, !PT ;  /* 0x00000007ff217c10 */ /* 0x000fe200097fe4ff */
[----:B0-----:R-:W0:Y:S01]  /*0a50*/  LDC.64 R4, c[0x0][0x260] ;  /* 0x00009800ff047b82 */ /* 0x001e220000000a00 */
[----:B------:R-:W-:-:S02]  /*0a60*/  IADD3 R18, P2, R52, UR6, RZ ;  /* 0x0000000634127c10 */ /* 0x000fc4000ff5e0ff */
[----:B------:R-:W-:Y:S02]  /*0a70*/  CS2R R190, SRZ ;  /* 0x0000000000be7805 */ /* 0x000fe4000001ff00 */
[C---:B------:R-:W-:Y:S02]  /*0a80*/  IADD3 R36, P6, R12.reuse, UR6, RZ ;  /* 0x000000060c247c10 */ /* 0x040fe4000ffde0ff */
[----:B------:R-:W-:Y:S02]  /*0a90*/  CS2R R184, SRZ ;  /* 0x0000000000b87805 */ /* 0x000fe4000001ff00 */
[----:B------:R-:W-:Y:S01]  /*0aa0*/  IADD3.X R23, RZ, UR7, RZ, P5, !PT ;  /* 0x00000007ff177c10 */ /* 0x000fe2000affe4ff */
[----:B------:R-:W-:Y:S01]  /*0ab0*/  IMAD.X R19, RZ, RZ, UR7, P2 ;  /* 0x00000007ff137e24 */ /* 0x000fe200090e06ff */
[----:B------:R-:W-:Y:S01]  /*0ac0*/  @P1 IADD3 R12, P5, R12, UR12, RZ ;  /* 0x0000000c0c0c1c10 */ /* 0x000fe2000ffbe0ff */
[----:B------:R-:W-:Y:S01]  /*0ad0*/  IMAD.X R37, RZ, RZ, UR7, P6 ;  /* 0x00000007ff257e24 */ /* 0x000fe2000b0e06ff */
[----:B------:R-:W-:-:S02]  /*0ae0*/  @P1 IADD3 R8, P4, R8, UR12, RZ ;  /* 0x0000000c08081c10 */ /* 0x000fc4000ff9e0ff */
[----:B------:R-:W-:Y:S02]  /*0af0*/  CS2R R186, SRZ ;  /* 0x0000000000ba7805 */ /* 0x000fe4000001ff00 */
[----:B------:R-:W-:Y:S01]  /*0b00*/  @P1 IADD3 R16, P2, R16, UR12, RZ ;  /* 0x0000000c10101c10 */ /* 0x000fe2000ff5e0ff */
[----:B------:R-:W-:Y:S01]  /*0b10*/  @P1 IMAD.X R13, RZ, RZ, UR13, P5 ;  /* 0x0000000dff0d1e24 */ /* 0x000fe2000a8e06ff */
[----:B------:R-:W-:Y:S02]  /*0b20*/  @P1 IADD3 R28, P3, R28, UR12, RZ ;  /* 0x0000000c1c1c1c10 */ /* 0x000fe4000ff7e0ff */
[----:B------:R-:W-:Y:S02]  /*0b30*/  CS2R R180, SRZ ;  /* 0x0000000000b47805 */ /* 0x000fe4000001ff00 */
[----:B------:R-:W-:Y:S01]  /*0b40*/  @P1 IADD3.X R9, RZ, UR13, RZ, P4, !PT ;  /* 0x0000000dff091c10 */ /* 0x000fe2000a7fe4ff */
[----:B------:R-:W-:Y:S01]  /*0b50*/  @P1 IMAD.X R17, RZ, RZ, UR13, P2 ;  /* 0x0000000dff111e24 */ /* 0x000fe200090e06ff */
[----:B------:R-:W-:-:S02]  /*0b60*/  @P1 IADD3.X R29, RZ, UR13, RZ, P3, !PT ;  /* 0x0000000dff1d1c10 */ /* 0x000fc40009ffe4ff */
[----:B------:R-:W-:Y:S02]  /*0b70*/  CS2R R182, SRZ ;  /* 0x0000000000b67805 */ /* 0x000fe4000001ff00 */
[----:B------:R-:W-:Y:S02]  /*0b80*/  IADD3 R20, P6, R48, UR6, RZ ;  /* 0x0000000630147c10 */ /* 0x000fe4000ffde0ff */
[----:B------:R-:W-:Y:S02]  /*0b90*/  CS2R R176, SRZ ;  /* 0x0000000000b07805 */ /* 0x000fe4000001ff00 */
[----:B------:R-:W-:Y:S02]  /*0ba0*/  @P1 IADD3 R40, P4, R40, UR12, RZ ;  /* 0x0000000c28281c10 */ /* 0x000fe4000ff9e0ff */
[----:B------:R-:W-:Y:S02]  /*0bb0*/  CS2R R178, SRZ ;  /* 0x0000000000b27805 */ /* 0x000fe4000001ff00 */
[----:B------:R-:W-:-:S02]  /*0bc0*/  @P1 IADD3 R44, P5, R44, UR12, RZ ;  /* 0x0000000c2c2c1c10 */ /* 0x000fc4000ffbe0ff */
        /* <DEDUP_REMOVED lines=25> */
[----:B------:R-:W-:Y:S01]  /*0d60*/  ULDC UR6, c[0x0][0x214] ;  /* 0x0000850000067ab9 */ /* 0x000fe20000000800 */
[----:B------:R-:W-:-:S02]  /*0d70*/  CS2R R146, SRZ ;  /* 0x0000000000927805 */ /* 0x000fc4000001ff00 */
[----:B------:R-:W-:Y:S01]  /*0d80*/  CS2R R144, SRZ ;  /* 0x0000000000907805 */ /* 0x000fe2000001ff00 */
[----:B------:R-:W5:Y:S01]  /*0d90*/  @P1 LDG.E.128 R96, desc[UR10][R48.64+0x10] ;  /* 0x0000100a30601981 */ /* 0x000f62000c1e1d00 */
[----:B------:R-:W-:Y:S02]  /*0da0*/  CS2R R218, SRZ ;  /* 0x0000000000da7805 */ /* 0x000fe4000001ff00 */
[----:B------:R-:W-:Y:S02]  /*0db0*/  CS2R R216, SRZ ;  /* 0x0000000000d87805 */ /* 0x000fe4000001ff00 */
        /* <DEDUP_REMOVED lines=15> */
[----:B------:R-:W-:Y:S01]  /*0eb0*/  CS2R R120, SRZ ;  /* 0x0000000000787805 */ /* 0x000fe2000001ff00 */
[----:B------:R-:W-:Y:S01]  /*0ec0*/  IMAD.X R21, RZ, RZ, UR7, P6 ;  /* 0x00000007ff157e24 */ /* 0x000fe2000b0e06ff */
        /* <DEDUP_REMOVED lines=54> */
[----:B------:R-:W-:Y:S01]  /*1230*/  IMAD R6, R6, -0x2daee0ad, RZ ;  /* 0xd2511f5306067824 */ /* 0x000fe200078e02ff */
[----:B------:R-:W-:Y:S01]  /*1240*/  ULDC.64 UR6, c[0x0][0x228] ;  /* 0x00008a0000067ab9 */ /* 0x000fe20000000a00 */
[----:B------:R-:W-:Y:S01]  /*1250*/  ULOP3.LUT UR4, UR4, 0x3, URZ, 0xc0, !UPT ;  /* 0x0000000304047892 */ /* 0x000fe2000f8ec03f */
        /* <DEDUP_REMOVED lines=11> */
[----:B------:R-:W4:Y:S04]  /*1310*/  LDG.E.128 R20, desc[UR10][R8.64+0x10] ;  /* 0x0000100a08147981 */ /* 0x000f28000c1e1d00 */
        /* <DEDUP_REMOVED lines=8> */
[----:B------:R-:W4:Y:S04]  /*13a0*/  LDG.E.128 R16, desc[UR10][R4.64] ;  /* 0x0000000a04107981 */ /* 0x000f28000c1e1d00 */
[----:B0-----:R-:W4:Y:S04]  /*13b0*/  LDG.E.128 R40, desc[UR10][R14.64+0x10] ;  /* 0x0000100a0e287981 */ /* 0x001f28000c1e1d00 */
[----:B------:R-:W-:Y:S04]  /*13c0*/  STL.64 [R1+0x160], R36 ;  /* 0x0001602401007387 */ /* 0x000fe80000100a00 */
[----:B------:R0:W-:Y:S04]  /*13d0*/  STL.64 [R1+0x168], R38 ;  /* 0x0001682601007387 */ /* 0x0001e80000100a00 */
[----:B0-----:R-:W4:Y:S04]  /*13e0*/  LDG.E.128 R36, desc[UR10][R12.64] ;  /* 0x0000000a0c247981 */ /* 0x001f28000c1e1d00 */
[----:B------:R-:W4:Y:S04]  /*13f0*/  LDG.E.128 R12, desc[UR10][R10.64] ;  /* 0x0000000a0a0c7981 */ /* 0x000f28000c1e1d00 */
[----:B------:R0:W4:Y:S04]  /*1400*/  LDG.E.128 R8, desc[UR10][R4.64+0x10] ;  /* 0x0000100a04087981 */ /* 0x000128000c1e1d00 */
[----:B------:R1:W-:Y:S04]  /*1410*/  STL.64 [R1+0x130], R212 ;  /* 0x000130d401007387 */ /* 0x0003e80000100a00 */
[----:B------:R-:W-:Y:S04]  /*1420*/  STL.64 [R1+0x138], R214 ;  /* 0x000138d601007387 */ /* 0x000fe80000100a00 */
[----:B------:R-:W-:Y:S04]  /*1430*/  STL.64 [R1+0x120], R248 ;  /* 0x000120f801007387 */ /* 0x000fe80000100a00 */
[----:B------:R-:W-:Y:S04]  /*1440*/  STL.64 [R1+0x128], R250 ;  /* 0x000128fa01007387 */ /* 0x000fe80000100a00 */
[----:B------:R-:W-:Y:S04]  /*1450*/  STL.64 [R1+0xf0], R224 ;  /* 0x0000f0e001007387 */ /* 0x000fe80000100a00 */
[----:B------:R-:W-:Y:S04]  /*1460*/  STL.64 [R1+0xf8], R226 ;  /* 0x0000f8e201007387 */ /* 0x000fe80000100a00 */
[----:B------:R-:W-:Y:S04]  /*1470*/  STL.64 [R1+0xe0], R220 ;  /* 0x0000e0dc01007387 */ /* 0x000fe80000100a00 */
[----:B------:R-:W-:Y:S04]  /*1480*/  STL.64 [R1+0xe8], R222 ;  /* 0x0000e8de01007387 */ /* 0x000fe80000100a00 */
[----:B------:R1:W-:Y:S04]  /*1490*/  STL.64 [R1+0xb0], R208 ;  /* 0x0000b0d001007387 */ /* 0x0003e80000100a00 */
        /* <DEDUP_REMOVED lines=20> */
[----:B------:R-:W-:Y:S01]  /*15e0*/  STL.64 [R1+0x118], R54 ;  /* 0x0001183601007387 */ /* 0x000fe20000100a00 */
[----:B0-----:R-:W-:Y:S01]  /*15f0*/  IMAD.HI.U32 R4, R2, -0x326172a9, RZ ;  /* 0xcd9e8d5702047827 */ /* 0x001fe200078e00ff */
[----:B------:R-:W-:-:S04]  /*1600*/  ISETP.NE.U32.AND P0, PT, RZ, UR6, PT ;  /* 0x00000006ff007c0c */ /* 0x000fc8000bf05070 */
[----:B-1----:R-:W-:Y:S01]  /*1610*/  LOP3.LUT R212, R4, UR42, R7, 0x96, !PT ;  /* 0x0000002a04d47c12 */ /* 0x002fe2000f8e9607 */
[----:B------:R-:W-:Y:S01]  /*1620*/  IMAD.HI.U32 R4, R0, -0x2daee0ad, RZ ;  /* 0xd2511f5300047827 */ /* 0x000fe200078e00ff */
[----:B------:R-:W-:Y:S01]  /*1630*/  BSSY B0, `(.L_x_23122) ;  /* 0x00030e4000007945 */ /* 0x000fe20003800000 */
[----:B------:R-:W-:Y:S01]  /*1640*/  ISETP.NE.AND.EX P0, PT, RZ, UR7, PT, P0 ;  /* 0x00000007ff007c0c */ /* 0x000fe2000bf05300 */
[----:B------:R-:W-:Y:S01]  /*1650*/  ULDC.64 UR6, c[0x0][0x228] ;  /* 0x00008a0000067ab9 */ /* 0x000fe20000000a00 */
[----:B------:R-:W-:Y:S01]  /*1660*/  IMAD.MOV.U32 R209, RZ, RZ, R3 ;  /* 0x000000ffffd17224 */ /* 0x000fe200078e0003 */
[----:B------:R-:W-:Y:S01]  /*1670*/  LOP3.LUT R211, R4, UR43, R6, 0x96, !PT ;  /* 0x0000002b04d37c12 */ /* 0x000fe2000f8e9606 */
[----:B------:R-:W-:Y:S02]  /*1680*/  IMAD R210, R2, -0x326172a9, RZ ;  /* 0xcd9e8d5702d27824 */ /* 0x000fe400078e02ff */
[----:B------:R-:W-:Y:S01]  /*1690*/  IMAD R208, R0, -0x2daee0ad, RZ ;  /* 0xd2511f5300d07824 */ /* 0x000fe200078e02ff */
[----:B------:R-:W-:Y:S01]  /*16a0*/  MOV R221, UR4 ;  /* 0x0000000400dd7c02 */ /* 0x000fe20008000f00 */
[----:B------:R-:W-:Y:S01]  /*16b0*/  UISETP.NE.AND UP0, UPT, UR23, URZ, UPT ;  /* 0x0000003f1700728c */ /* 0x000fe2000bf05270 */
[----:B--2---:R-:W-:Y:S04]  /*16c0*/  STL.64 [R1+0x100], R48 ;  /* 0x0001003001007387 */ /* 0x004fe80000100a00 */
[----:B------:R-:W-:Y:S04]  /*16d0*/  STL.64 [R1+0x108], R50 ;  /* 0x0001083201007387 */ /* 0x000fe80000100a00 */
[----:B---3--:R-:W-:Y:S04]  /*16e0*/  STL.64 [R1+0xd0], R44 ;  /* 0x0000d02c01007387 */ /* 0x008fe80000100a00 */
[----:B------:R-:W-:Y:S04]  /*16f0*/  STL.64 [R1+0xd8], R46 ;  /* 0x0000d82e01007387 */ /* 0x000fe80000100a00 */
[----:B----4-:R-:W-:Y:S04]  /*1700*/  STL.64 [R1+0xc0], R40 ;  /* 0x0000c02801007387 */ /* 0x010fe80000100a00 */
        /* <DEDUP_REMOVED lines=16> */
[----:B------:R1:W-:Y:S01]  /*1810*/  STL.64 [R1+0x198], R10 ;  /* 0x0001980a01007387 */ /* 0x0003e20000100a00 */
[----:B0-----:R-:W-:-:S02]  /*1820*/  IMAD.U32 R14, RZ, RZ, UR22 ;  /* 0x00000016ff0e7e24 */ /* 0x001fc4000f8e00ff */
[----:B------:R-:W-:Y:S01]  /*1830*/  IMAD.MOV.U32 R13, RZ, RZ, RZ ;  /* 0x000000ffff0d7224 */ /* 0x000fe200078e00ff */
[----:B------:R-:W-:Y:S01]  /*1840*/  MOV R15, UR5 ;  /* 0x00000005000f7c02 */ /* 0x000fe20008000f00 */
[----:B------:R-:W-:-:S06]  /*1850*/  ULDC.64 UR4, c[0x0][0x2c0] ;  /* 0x0000b00000047ab9 */ /* 0x000fcc0000000a00 */
.L_x_24156:
[----:B------:R-:W-:Y:S01]  /*1860*/  IMAD R0, R229, UR24, RZ ;  /* 0x00000018e5007c24 */ /* 0x000fe2000f8e02ff */
[----:B------:R-:W-:Y:S01]  /*1870*/  ISETP.NE.U32.AND P1, PT, RZ, UR12, PT ;  /* 0x0000000cff007c0c */ /* 0x000fe2000bf25070 */
[----:B0-----:R-:W0:Y:S03]  /*1880*/  LDC.64 R222, c[0x0][0x220] ;  /* 0x00008800ffde7b82 */ /* 0x001e260000000a00 */
[----:B------:R-:W-:Y:S02]  /*1890*/  SHF.R.S32.HI R2, RZ, 0x1f, R0 ;  /* 0x0000001fff027819 */ /* 0x000fe40000011400 */
[----:B------:R-:W-:Y:S02]  /*18a0*/  ISETP.NE.AND.EX P1, PT, RZ, UR13, PT, P1 ;  /* 0x0000000dff007c0c */ /* 0x000fe4000bf25310 */
[----:B------:R-:W-:Y:S02]  /*18b0*/  LEA.HI R0, R2, R0, RZ, 0x3 ;  /* 0x0000000002007211 */ /* 0x000fe400078f18ff */
[----:B------:R-:W2:Y:S02]  /*18c0*/  @P0 LDC.64 R2, c[0x0][0x228] ;  /* 0x00008a00ff020b82 */ /* 0x000ea40000000a00 */
[----:B------:R-:W-:-:S07]  /*18d0*/  LEA.HI.SX32 R228, R0, R252, 0x1d ;  /* 0x000000fc00e47211 */ /* 0x000fce00078feaff */
[----:B-1----:R-:W-:-:S04]  /*18e0*/  @P1 LEA R16, P2, R228, UR12, 0x5 ;  /* 0x0000000ce4101c11 */ /* 0x002fc8000f8428ff */
[C---:B------:R-:W-:Y:S01]  /*18f0*/  @P1 LEA.HI.X R17, R228.reuse, UR13, RZ, 0x5, P2 ;  /* 0x0000000de4111c11 */ /* 0x040fe200090f2cff */
[----:B------:R-:W-:Y:S04]  /*1900*/  BSSY B1, `(.L_x_23123) ;  /* 0x0000014000017945 */ /* 0x000fe80003800000 */
[----:B-----5:R-:W5:Y:S04]  /*1910*/  @P1 LDG.E.128 R84, desc[UR10][R16.64] ;  /* 0x0000000a10541981 */ /* 0x020f68000c1e1d00 */
[----:B------:R-:W5:Y:S01]  /*1920*/  @P1 LDG.E.128 R80, desc[UR10][R16.64+0x10] ;  /* 0x0000100a10501981 */ /* 0x000f62000c1e1d00 */
[----:B--2---:R-:W-:-:S04]  /*1930*/  @P0 LEA R2, P2, R228, R2, 0x4 ;  /* 0x00000002e4020211 */ /* 0x004fc800078420ff */
[----:B------:R-:W-:Y:S02]  /*1940*/  @P0 LEA.HI.X R3, R228, R3, RZ, 0x4, P2 ;  /* 0x00000003e4030211 */ /* 0x000fe400010f24ff */
[----:B------:R-:W-:-:S03]  /*1950*/  ISETP.NE.AND P2, PT, R221, 0x1, PT ;  /* 0x00000001dd00780c */ /* 0x000fc60003f45270 */
[----:B------:R0:W5:Y:S02]  /*1960*/  @P0 LDG.E.128 R76, desc[UR10][R2.64] ;  /* 0x0000000a024c0981 */ /* 0x000164000c1e1d00 */
[----:B0-----:R-:W-:-:S05]  /*1970*/  IMAD.WIDE.U32 R2, R228, 0x10, R222 ;  /* 0x00000010e4027825 */ /* 0x001fca00078e00de */
[----:B------:R0:W5:Y:S02]  /*1980*/  LDG.E.128 R16, desc[UR10][R2.64] ;  /* 0x0000000a02107981 */ /* 0x000164000c1e1d00 */
[----:B0-----:R-:W-:Y:S01]  /*1990*/  VIADD R2, R221, 0x1 ;  /* 0x00000001dd027836 */ /* 0x001fe20000000000 */
[----:B------:R-:W-:Y:S06]  /*19a0*/  @!P2 BRA `(.L_x_23124) ;  /* 0x000000000020a947 */ /* 0x000fec0003800000 */
        /* <DEDUP_REMOVED lines=8> */
.L_x_23124:
[----:B------:R-:W-:-:S07]  /*1a30*/  IMAD.MOV.U32 R0, RZ, RZ, R210 ;  /* 0x000000ffff007224 */ /* 0x000fce00078e00d2 */
.L_x_23125:
[----:B------:R-:W-:Y:S05]  /*1a40*/  BSYNC B1 ;  /* 0x0000000000017941 */ /* 0x000fea0003800000 */
.L_x_23123:
        /* <DEDUP_REMOVED lines=16> */
.L_x_23129:
[----:B------:R-:W-:Y:S05]  /*1b50*/  BSYNC B2 ;  /* 0x0000000000027941 */ /* 0x000fea0003800000 */
.L_x_23128:
        /* <DEDUP_REMOVED lines=44> */
.L_x_23127:
[----:B------:R-:W-:Y:S05]  /*1e20*/  BSYNC B1 ;  /* 0x0000000000017941 */ /* 0x000fea0003800000 */
.L_x_23126:
[----:B------:R-:W0:Y:S01]  /*1e30*/  LDC R227, c[0x0][0x294] ;  /* 0x0000a500ffe37b82 */ /* 0x000e220000000800 */
[----:B------:R-:W-:Y:S01]  /*1e40*/  I2FP.F32.U32 R0, R0 ;  /* 0x0000000000007245 */ /* 0x000fe20000201000 */
[----:B------:R-:W-:Y:S01]  /*1e50*/  IMAD.MOV.U32 R230, RZ, RZ, 0x2f800000 ;  /* 0x2f800000ffe67424 */ /* 0x000fe200078e00ff */
[----:B------:R-:W-:Y:S01]  /*1e60*/  ISETP.NE.U32.AND P2, PT, RZ, UR6, PT ;  /* 0x00000006ff007c0c */ /* 0x000fe2000bf45070 */
[----:B-----5:R-:W-:Y:S01]  /*1e70*/  IMAD.U32 R3, R16, 0x10000, RZ ;  /* 0x0001000010037824 */ /* 0x020fe200078e00ff */
[----:B------:R-:W-:Y:S01]  /*1e80*/  LOP3.LUT R11, R11, 0xffffffdf, RZ, 0xc0, !PT ;  /* 0xffffffdf0b0b7812 */ /* 0x000fe200078ec0ff */
[----:B------:R-:W-:Y:S01]  /*1e90*/  FFMA.FTZ R0, R0, R230, 1.1641532182693481445e-10 ;  /* 0x2f00000000007423 */ /* 0x000fe200000100e6 */
[----:B------:R-:W-:Y:S01]  /*1ea0*/  ISETP.NE.AND.EX P2, PT, RZ, UR7, PT, P2 ;  /* 0x00000007ff007c0c */ /* 0x000fe2000bf45320 */
[----:B------:R-:W1:Y:S03]  /*1eb0*/  LDC R226, c[0x0][0x298] ;  /* 0x0000a600ffe27b82 */ /* 0x000e660000000800 */
[----:B0-----:R-:W-:-:S02]  /*1ec0*/  FSETP.GTU.FTZ.AND P3, PT, R0, R227, PT ;  /* 0x000000e30000720b */ /* 0x001fc40003f7c000 */
[----:B------:R-:W-:Y:S01]  /*1ed0*/  PRMT R0, R16, 0x7632, R0 ;  /* 0x0000763210007816 */ /* 0x000fe20000000000 */
[----:B-1----:R-:W-:-:S10]  /*1ee0*/  FMUL.FTZ R3, R3, R226 ;  /* 0x000000e203037220 */ /* 0x002fd40000410000 */
        /* <DEDUP_REMOVED lines=8> */
.L_x_23130:
        /* <DEDUP_REMOVED lines=12> */
.L_x_23133:
[----:B------:R-:W-:-:S07]  /*2030*/  MOV R12, R210 ;  /* 0x000000d2000c7202 */ /* 0x000fce0000000f00 */
.L_x_23134:
[----:B------:R-:W-:Y:S05]  /*2040*/  BSYNC B1 ;  /* 0x0000000000017941 */ /* 0x000fea0003800000 */
.L_x_23132:
        /* <DEDUP_REMOVED lines=16> */
.L_x_23138:
[----:B------:R-:W-:Y:S05]  /*2150*/  BSYNC B2 ;  /* 0x0000000000027941 */ /* 0x000fea0003800000 */
.L_x_23137:
        /* <DEDUP_REMOVED lines=44> */
.L_x_23136:
[----:B------:R-:W-:Y:S05]  /*2420*/  BSYNC B1 ;  /* 0x0000000000017941 */ /* 0x000fea0003800000 */
.L_x_23135:
        /* <DEDUP_REMOVED lines=8> */
[----:B------:R-:W-:Y:S01]  /*24b0*/  @P1 FADD.FTZ R72, R84, R72 ;  /* 0x0000004854481221 */ /* 0x000fe20000010000 */
[----:B------:R-:W-:-:S07]  /*24c0*/  PRMT R12, R2, 0x7610, R12 ;  /* 0x00007610020c7816 */ /* 0x000fce000000000c */
.L_x_23131:
        /* <DEDUP_REMOVED lines=12> */
.L_x_23140:
[----:B------:R-:W-:-:S07]  /*2590*/  IMAD.MOV.U32 R2, RZ, RZ, R210 ;  /* 0x000000ffff027224 */ /* 0x000fce00078e00d2 */
.L_x_23141:
[----:B------:R-:W-:Y:S05]  /*25a0*/  BSYNC B1 ;  /* 0x0000000000017941 */ /* 0x000fea0003800000 */
.L_x_23139:
        /* <DEDUP_REMOVED lines=16> */
.L_x_23145:
[----:B------:R-:W-:Y:S05]  /*26b0*/  BSYNC B2 ;  /* 0x0000000000027941 */ /* 0x000fea0003800000 */
.L_x_23144:
        /* <DEDUP_REMOVED lines=44> */
.L_x_23143:
[----:B------:R-:W-:Y:S05]  /*2980*/  BSYNC B1 ;  /* 0x0000000000017941 */ /* 0x000fea0003800000 */
.L_x_23142:
        /* <DEDUP_REMOVED lines=14> */
.L_x_23146:
        /* <DEDUP_REMOVED lines=12> */
.L_x_23149:
[----:B------:R-:W-:-:S07]  /*2b30*/  IMAD.MOV.U32 R0, RZ, RZ, R210 ;  /* 0x000000ffff007224 */ /* 0x000fce00078e00d2 */
.L_x_23150:
[----:B------:R-:W-:Y:S05]  /*2b40*/  BSYNC B1 ;  /* 0x0000000000017941 */ /* 0x000fea0003800000 */
.L_x_23148:
        /* <DEDUP_REMOVED lines=16> */
.L_x_23154:
[----:B------:R-:W-:Y:S05]  /*2c50*/  BSYNC B2 ;  /* 0x0000000000027941 */ /* 0x000fea0003800000 */
.L_x_23153:
        /* <DEDUP_REMOVED lines=44> */
.L_x_23152:
[----:B------:R-:W-:Y:S05]  /*2f20*/  BSYNC B1 ;  /* 0x0000000000017941 */ /* 0x000fea0003800000 */
.L_x_23151:
        /* <DEDUP_REMOVED lines=10> */
[----:B------:R-:W-:-:S07]  /*2fd0*/  PRMT R10, R0, 0x7610, R10 ;  /* 0x00007610000a7816 */ /* 0x000fce000000000a */
.L_x_23147:
        /* <DEDUP_REMOVED lines=12> */
.L_x_23156:
[----:B------:R-:W-:-:S07]  /*30a0*/  IMAD.MOV.U32 R0, RZ, RZ, R210 ;  /* 0x000000ffff007224 */ /* 0x000fce00078e00d2 */
.L_x_23157:
[----:B------:R-:W-:Y:S05]  /*30b0*/  BSYNC B1 ;  /* 0x0000000000017941 */ /* 0x000fea0003800000 */
.L_x_23155:
        /* <DEDUP_REMOVED lines=16> */
.L_x_23161:
[----:B------:R-:W-:Y:S05]  /*31c0*/  BSYNC B2 ;  /* 0x0000000000027941 */ /* 0x000fea0003800000 */
.L_x_23160:
        /* <DEDUP_REMOVED lines=44> */
.L_x_23159:
[----:B------:R-:W-:Y:S05]  /*3490*/  BSYNC B1 ;  /* 0x0000000000017941 */ /* 0x000fea0003800000 */
.L_x_23158:
[----:B------:R-:W-:Y:S01]  /*34a0*/  I2FP.F32.U32 R0, R0 ;  /* 0x0000000000007245 */ /* 0x000fe20000201000 */
[----:B------:R-:W-:Y:S01]  /*34b0*/  IMAD.U32 R3, R17, 0x10000, RZ ;  /* 0x0001000011037824 */ /* 0x000fe200078e00ff */
        /* <DEDUP_REMOVED lines=13> */
.L_x_23162:
        /* <DEDUP_REMOVED lines=12> */
.L_x_23165:
[----:B------:R-:W-:-:S07]  /*3650*/  IMAD.MOV.U32 R9, RZ, RZ, R210 ;  /* 0x000000ffff097224 */ /* 0x000fce00078e00d2 */
.L_x_23166:
[----:B------:R-:W-:Y:S05]  /*3660*/  BSYNC B1 ;  /* 0x0000000000017941 */ /* 0x000fea0003800000 */
.L_x_23164:
        /* <DEDUP_REMOVED lines=16> */
.L_x_23170:
[----:B------:R-:W-:Y:S05]  /*3770*/  BSYNC B2 ;  /* 0x0000000000027941 */ /* 0x000fea0003800000 */
.L_x_23169:
        /* <DEDUP_REMOVED lines=44> */
.L_x_23168:
[----:B------:R-:W-:Y:S05]  /*3a40*/  BSYNC B1 ;  /* 0x0000000000017941 */ /* 0x000fea0003800000 */
.L_x_23167:
        /* <DEDUP_REMOVED lines=10> */
.L_x_23163:
        /* <DEDUP_REMOVED lines=12> */
.L_x_23172:
[----:B------:R-:W-:-:S07]  /*3bb0*/  MOV R2, R210 ;  /* 0x000000d200027202 */ /* 0x000fce0000000f00 */
.L_x_23173:
[----:B------:R-:W-:Y:S05]  /*3bc0*/  BSYNC B1 ;  /* 0x0000000000017941 */ /* 0x000fea0003800000 */
.L_x_23171:
        /* <DEDUP_REMOVED lines=16> */
.L_x_23177:
[----:B------:R-:W-:Y:S05]  /*3cd0*/  BSYNC B2 ;  /* 0x0000000000027941 */ /* 0x000fea0003800000 */
.L_x_23176:
        /* <DEDUP_REMOVED lines=44> */
.L_x_23175:
[----:B------:R-:W-:Y:S05]  /*3fa0*/  BSYNC B1 ;  /* 0x0000000000017941 */ /* 0x000fea0003800000 */
.L_x_23174:
        /* <DEDUP_REMOVED lines=14> */
.L_x_23178:
        /* <DEDUP_REMOVED lines=12> */
.L_x_23181:
[----:B------:R-:W-:-:S07]  /*4150*/  MOV R0, R210 ;  /* 0x000000d200007202 */ /* 0x000fce0000000f00 */
.L_x_23182:
[----:B------:R-:W-:Y:S05]  /*4160*/  BSYNC B1 ;  /* 0x0000000000017941 */ /* 0x000fea0003800000 */
.L_x_23180:
        /* <DEDUP_REMOVED lines=16> */
.L_x_23186:
[----:B------:R-:W-:Y:S05]  /*4270*/  BSYNC B2 ;  /* 0x0000000000027941 */ /* 0x000fea0003800000 */
.L_x_23185:
        /* <DEDUP_REMOVED lines=44> */
.L_x_23184:
[----:B------:R-:W-:Y:S05]  /*4540*/  BSYNC B1 ;  /* 0x0000000000017941 */ /* 0x000fea0003800000 */
.L_x_23183:
        /* <DEDUP_REMOVED lines=10> */
[----:B------:R-:W-:-:S07]  /*45f0*/  PRMT R8, R0, 0x7610, R8 ;  /* 0x0000761000087816 */ /* 0x000fce0000000008 */
.L_x_23179:
        /* <DEDUP_REMOVED lines=12> */
.L_x_23188:
[----:B------:R-:W-:-:S07]  /*46c0*/  IMAD.MOV.U32 R0, RZ, RZ, R210 ;  /* 0x000000ffff007224 */ /* 0x000fce00078e00d2 */
.L_x_23189:
[----:B------:R-:W-:Y:S05]  /*46d0*/  BSYNC B1 ;  /* 0x0000000000017941 */ /* 0x000fea0003800000 */
.L_x_23187:
        /* <DEDUP_REMOVED lines=16> */
.L_x_23193:
[----:B------:R-:W-:Y:S05]  /*47e0*/  BSYNC B2 ;  /* 0x0000000000027941 */ /* 0x000fea0003800000 */
.L_x_23192:
        /* <DEDUP_REMOVED lines=44> */
.L_x_23191:
[----:B------:R-:W-:Y:S05]  /*4ab0*/  BSYNC B1 ;  /* 0x0000000000017941 */ /* 0x000fea0003800000 */
.L_x_23190:
        /* <DEDUP_REMOVED lines=15> */
.L_x_23194:
        /* <DEDUP_REMOVED lines=12> */
.L_x_23197:
[----:B------:R-:W-:-:S07]  /*4c70*/  IMAD.MOV.U32 R2, RZ, RZ, R210 ;  /* 0x000000ffff027224 */ /* 0x000fce00078e00d2 */
.L_x_23198:
[----:B------:R-:W-:Y:S05]  /*4c80*/  BSYNC B1 ;  /* 0x0000000000017941 */ /* 0x000fea0003800000 */
.L_x_23196:
        /* <DEDUP_REMOVED lines=16> */
.L_x_23202:
[----:B------:R-:W-:Y:S05]  /*4d90*/  BSYNC B2 ;  /* 0x0000000000027941 */ /* 0x000fea0003800000 */
.L_x_23201:
        /* <DEDUP_REMOVED lines=44> */
.L_x_23200:
[----:B------:R-:W-:Y:S05]  /*5060*/  BSYNC B1 ;  /* 0x0000000000017941 */ /* 0x000fea0003800000 */
.L_x_23199:
        /* <DEDUP_REMOVED lines=10> */
.L_x_23195:
        /* <DEDUP_REMOVED lines=12> */
.L_x_23204:
[----:B------:R-:W-:-:S07]  /*51d0*/  IMAD.MOV.U32 R18, RZ, RZ, R210 ;  /* 0x000000ffff127224 */ /* 0x000fce00078e00d2 */
.L_x_23205:
[----:B------:R-:W-:Y:S05]  /*51e0*/  BSYNC B1 ;  /* 0x0000000000017941 */ /* 0x000fea0003800000 */
.L_x_23203:
        /* <DEDUP_REMOVED lines=16> */
.L_x_23209:
[----:B------:R-:W-:Y:S05]  /*52f0*/  BSYNC B2 ;  /* 0x0000000000027941 */ /* 0x000fea0003800000 */
.L_x_23208:
        /* <DEDUP_REMOVED lines=44> */
.L_x_23207:
[----:B------:R-:W-:Y:S05]  /*55c0*/  BSYNC B1 ;  /* 0x0000000000017941 */ /* 0x000fea0003800000 */
.L_x_23206:
        /* <DEDUP_REMOVED lines=12> */
.L_x_23210:
        /* <DEDUP_REMOVED lines=12> */
.L_x_23213:
[----:B------:R-:W-:-:S07]  /*5750*/  IMAD.MOV.U32 R0, RZ, RZ, R210 ;  /* 0x000000ffff007224 */ /* 0x000fce00078e00d2 */
.L_x_23214:
[----:B------:R-:W-:Y:S05]  /*5760*/  BSYNC B1 ;  /* 0x0000000000017941 */ /* 0x000fea0003800000 */
.L_x_23212:
        /* <DEDUP_REMOVED lines=16> */
.L_x_23218:
[----:B------:R-:W-:Y:S05]  /*5870*/  BSYNC B2 ;  /* 0x0000000000027941 */ /* 0x000fea0003800000 */
.L_x_23217:
        /* <DEDUP_REMOVED lines=44> */
.L_x_23216:
[----:B------:R-:W-:Y:S05]  /*5b40*/  BSYNC B1 ;  /* 0x0000000000017941 */ /* 0x000fea0003800000 */
.L_x_23215:
        /* <DEDUP_REMOVED lines=11> */
.L_x_23211:
        /* <DEDUP_REMOVED lines=12> */
.L_x_23220:
[----:B------:R-:W-:-:S07]  /*5cc0*/  MOV R0, R210 ;  /* 0x000000d200007202 */ /* 0x000fce0000000f00 */
.L_x_23221:
[----:B------:R-:W-:Y:S05]  /*5cd0*/  BSYNC B1 ;  /* 0x0000000000017941 */ /* 0x000fea0003800000 */
.L_x_23219:
        /* <DEDUP_REMOVED lines=16> */
.L_x_23225:
[----:B------:R-:W-:Y:S05]  /*5de0*/  BSYNC B2 ;  /* 0x0000000000027941 */ /* 0x000fea0003800000 */
.L_x_23224:
        /* <DEDUP_REMOVED lines=44> */
.L_x_23223:
[----:B------:R-:W-:Y:S05]  /*60b0*/  BSYNC B1 ;  /* 0x0000000000017941 */ /* 0x000fea0003800000 */
.L_x_23222:
        /* <DEDUP_REMOVED lines=13> */
.L_x_23226:
        /* <DEDUP_REMOVED lines=12> */
.L_x_23229:
[----:B------:R-:W-:-:S07]  /*6250*/  MOV R0, R210 ;  /* 0x000000d200007202 */ /* 0x000fce0000000f00 */
.L_x_23230:
[----:B------:R-:W-:Y:S05]  /*6260*/  BSYNC B1 ;  /* 0x0000000000017941 */ /* 0x000fea0003800000 */
.L_x_23228:
        /* <DEDUP_REMOVED lines=16> */
.L_x_23234:
[----:B------:R-:W-:Y:S05]  /*6370*/  BSYNC B2 ;  /* 0x0000000000027941 */ /* 0x000fea0003800000 */
.L_x_23233:
        /* <DEDUP_REMOVED lines=44> */
.L_x_23232:
[----:B------:R-:W-:Y:S05]  /*6640*/  BSYNC B1 ;  /* 0x0000000000017941 */ /* 0x000fea0003800000 */
.L_x_23231:
        /* <DEDUP_REMOVED lines=10> */
.L_x_23227:
        /* <DEDUP_REMOVED lines=12> */
.L_x_23236:
[----:B------:R-:W-:-:S07]  /*67b0*/  IMAD.MOV.U32 R0, RZ, RZ, R210 ;  /* 0x000000ffff007224 */ /* 0x000fce00078e00d2 */
.L_x_23237:
[----:B------:R-:W-:Y:S05]  /*67c0*/  BSYNC B1 ;  /* 0x0000000000017941 */ /* 0x000fea0003800000 */
.L_x_23235:
        /* <DEDUP_REMOVED lines=16> */
.L_x_23241:
[----:B------:R-:W-:Y:S05]  /*68d0*/  BSYNC B2 ;  /* 0x0000000000027941 */ /* 0x000fea0003800000 */
.L_x_23240:
        /* <DEDUP_REMOVED lines=44> */
.L_x_23239:
[----:B------:R-:W-:Y:S05]  /*6ba0*/  BSYNC B1 ;  /* 0x0000000000017941 */ /* 0x000fea0003800000 */
.L_x_23238:
        /* <DEDUP_REMOVED lines=9> */
[----:B------:R-:W-:Y:S02]  /*6c40*/  IMAD.MOV.U32 R0, RZ, RZ, R2 ;  /* 0x000000ffff007224 */ /* 0x000fe400078e0002 */
[----:B------:R-:W-:Y:S01]  /*6c50*/  FADD.FTZ R71, R83, R71 ;  /* 0x0000004753477221 */ /* 0x000fe20000010000 */
[----:B------:R-:W-:Y:S06]  /*6c60*/  BRA `(.L_x_23243) ;  /* 0x0000000400687947 */ /* 0x000fec0003800000 */
.L_x_23242:
        /* <DEDUP_REMOVED lines=12> */
.L_x_23245:
[----:B------:R-:W-:-:S07]  /*6d30*/  IMAD.MOV.U32 R4, RZ, RZ, R210 ;  /* 0x000000ffff047224 */ /* 0x000fce00078e00d2 */
.L_x_23246:
[----:B------:R-:W-:Y:S05]  /*6d40*/  BSYNC B1 ;  /* 0x0000000000017941 */ /* 0x000fea0003800000 */
.L_x_23244:
        /* <DEDUP_REMOVED lines=19> */
.L_x_23250:
[----:B------:R-:W-:Y:S05]  /*6e80*/  BSYNC B2 ;  /* 0x0000000000027941 */ /* 0x000fea0003800000 */
.L_x_23249:
        /* <DEDUP_REMOVED lines=44> */
.L_x_23248:
[----:B------:R-:W-:Y:S05]  /*7150*/  BSYNC B1 ;  /* 0x0000000000017941 */ /* 0x000fea0003800000 */
.L_x_23247:
        /* <DEDUP_REMOVED lines=11> */
.L_x_23243:
[----:B------:R-:W-:Y:S01]  /*7210*/  LOP3.LUT R11, R11, 0xffffffbf, RZ, 0xc0, !PT ;  /* 0xffffffbf0b0b7812 */ /* 0x000fe200078ec0ff */
[----:B------:R-:W-:Y:S01]  /*7220*/  IMAD.SHL.U32 R21, R228, 0x8, RZ ;  /* 0x00000008e4157824 */ /* 0x000fe200078e00ff */
        /* <DEDUP_REMOVED lines=17> */
[----:B------:R-:W-:Y:S02]  /*7340*/  SHF.R.U32.HI R20, RZ, 0x1d, R228 ;  /* 0x0000001dff147819 */ /* 0x000fe400000116e4 */
[----:B------:R-:W-:Y:S01]  /*7350*/  LOP3.LUT P1, RZ, R11, 0x40, RZ, 0xc0, !PT ;  /* 0x000000400bff7812 */ /* 0x000fe2000782c0ff */
[----:B------:R-:W-:-:S03]  /*7360*/  IMAD.WIDE.U32 R18, R18, 0x100, RZ ;  /* 0x0000010012127825 */ /* 0x000fc600078e00ff */
[----:B------:R-:W-:Y:S02]  /*7370*/  LOP3.LUT R2, R18, R2, R16, 0xfe, !PT ;  /* 0x0000000212027212 */ /* 0x000fe400078efe10 */
[C---:B------:R-:W-:Y:S02]  /*7380*/  LEA R16, P3, R228.reuse, UR14, 0x5 ;  /* 0x0000000ee4107c11 */ /* 0x040fe4000f8628ff */
[----:B------:R-:W-:Y:S02]  /*7390*/  LOP3.LUT R3, R19, R3, R17, 0xfe, !PT ;  /* 0x0000000313037212 */ /* 0x000fe400078efe11 */
[----:B------:R-:W-:-:S05]  /*73a0*/  LEA.HI.X R17, R228, UR15, RZ, 0x5, P3 ;  /* 0x0000000fe4117c11 */ /* 0x000fca00098f2cff */
[----:B------:R-:W-:Y:S04]  /*73b0*/  STG.E.128 desc[UR10][R16.64], R72 ;  /* 0x0000004810007986 */ /* 0x000fe8000c101d0a */
[----:B------:R0:W-:Y:S02]  /*73c0*/  STG.E.128 desc[UR10][R16.64+0x10], R68 ;  /* 0x0000104410007986 */ /* 0x0001e4000c101d0a */
[----:B0-----:R-:W-:-:S04]  /*73d0*/  SEL R16, RZ, 0x1, P6 ;  /* 0x00000001ff107807 */ /* 0x001fc80003000000 */
        /* <DEDUP_REMOVED lines=25> */
.L_x_23251:
[----:B01----:R-:W0:Y:S01]  /*7570*/  @P1 LDC.64 R2, c[0x0][0x230] ;  /* 0x00008c00ff021b82 */ /* 0x003e220000000a00 */
[----:B------:R-:W-:-:S07]  /*7580*/  IADD3 R214, R228, 0x20, RZ ;  /* 0x00000020e4d67810 */ /* 0x000fce0007ffe0ff */
[----:B------:R-:W1:Y:S01]  /*7590*/  @P0 LDC.64 R16, c[0x0][0x228] ;  /* 0x00008a00ff100b82 */ /* 0x000e620000000a00 */
[----:B------:R-:W-:Y:S01]  /*75a0*/  ISETP.NE.AND P3, PT, R0, 0x1, PT ;  /* 0x000000010000780c */ /* 0x000fe20003f65270 */
[----:B------:R-:W-:Y:S01]  /*75b0*/  BSSY B1, `(.L_x_23252) ;  /* 0x0000013000017945 */ /* 0x000fe20003800000 */
[----:B0-----:R-:W-:-:S05]  /*75c0*/  @P1 IMAD.WIDE.U32 R2, R214, 0x20, R2 ;  /* 0x00000020d6021825 */ /* 0x001fca00078e0002 */
[----:B------:R-:W5:Y:S01]  /*75d0*/  @P1 LDG.E.128 R84, desc[UR10][R2.64] ;  /* 0x0000000a02541981 */ /* 0x000f62000c1e1d00 */
[----:B-1----:R-:W-:-:S03]  /*75e0*/  @P0 IMAD.WIDE.U32 R16, R214, 0x10, R16 ;  /* 0x00000010d6100825 */ /* 0x002fc600078e0010 */
[----:B------:R0:W5:Y:S04]  /*75f0*/  @P1 LDG.E.128 R80, desc[UR10][R2.64+0x10] ;  /* 0x0000100a02501981 */ /* 0x000168000c1e1d00 */
[----:B------:R-:W5:Y:S01]  /*7600*/  @P0 LDG.E.128 R76, desc[UR10][R16.64] ;  /* 0x0000000a104c0981 */ /* 0x000f62000c1e1d00 */
        /* <DEDUP_REMOVED lines=12> */
.L_x_23253:
[----:B------:R-:W-:-:S07]  /*76d0*/  IMAD.MOV.U32 R22, RZ, RZ, R210 ;  /* 0x000000ffff167224 */ /* 0x000fce00078e00d2 */
.L_x_23254:
[----:B------:R-:W-:Y:S05]  /*76e0*/  BSYNC B1 ;  /* 0x0000000000017941 */ /* 0x000fea0003800000 */
.L_x_23252:
        /* <DEDUP_REMOVED lines=16> */
.L_x_23258:
[----:B------:R-:W-:Y:S05]  /*77f0*/  BSYNC B2 ;  /* 0x0000000000027941 */ /* 0x000fea0003800000 */
.L_x_23257:
        /* <DEDUP_REMOVED lines=44> */
.L_x_23256:
[----:B------:R-:W-:Y:S05]  /*7ac0*/  BSYNC B1 ;  /* 0x0000000000017941 */ /* 0x000fea0003800000 */
.L_x_23255:
        /* <DEDUP_REMOVED lines=15> */
.L_x_23259:
        /* <DEDUP_REMOVED lines=12> */
.L_x_23262:
[----:B------:R-:W-:-:S07]  /*7c80*/  IMAD.MOV.U32 R0, RZ, RZ, R210 ;  /* 0x000000ffff007224 */ /* 0x000fce00078e00d2 */
.L_x_23263:
[----:B------:R-:W-:Y:S05]  /*7c90*/  BSYNC B1 ;  /* 0x0000000000017941 */ /* 0x000fea0003800000 */
.L_x_23261:
        /* <DEDUP_REMOVED lines=16> */
.L_x_23267:
[----:B------:R-:W-:Y:S05]  /*7da0*/  BSYNC B2 ;  /* 0x0000000000027941 */ /* 0x000fea0003800000 */
.L_x_23266:
        /* <DEDUP_REMOVED lines=44> */
.L_x_23265:
[----:B------:R-:W-:Y:S05]  /*8070*/  BSYNC B1 ;  /* 0x0000000000017941 */ /* 0x000fea0003800000 */
.L_x_23264:
        /* <DEDUP_REMOVED lines=10> */
.L_x_23260:
        /* <DEDUP_REMOVED lines=12> */
.L_x_23269:
[----:B------:R-:W-:-:S07]  /*81e0*/  MOV R0, R210 ;  /* 0x000000d200007202 */ /* 0x000fce0000000f00 */
.L_x_23270:
[----:B------:R-:W-:Y:S05]  /*81f0*/  BSYNC B1 ;  /* 0x0000000000017941 */ /* 0x000fea0003800000 */
.L_x_23268:
        /* <DEDUP_REMOVED lines=16> */
.L_x_23274:
[----:B------:R-:W-:Y:S05]  /*8300*/  BSYNC B2 ;  /* 0x0000000000027941 */ /* 0x000fea0003800000 */
.L_x_23273:
        /* <DEDUP_REMOVED lines=44> */
.L_x_23272:
[----:B------:R-:W-:Y:S05]  /*85d0*/  BSYNC B1 ;  /* 0x0000000000017941 */ /* 0x000fea0003800000 */
.L_x_23271:
        /* <DEDUP_REMOVED lines=14> */
.L_x_23275:
        /* <DEDUP_REMOVED lines=12> */
.L_x_23278:
[----:B------:R-:W-:-:S07]  /*8780*/  MOV R0, R210 ;  /* 0x000000d200007202 */ /* 0x000fce0000000f00 */
.L_x_23279:
[----:B------:R-:W-:Y:S05]  /*8790*/  BSYNC B1 ;  /* 0x0000000000017941 */ /* 0x000fea0003800000 */
.L_x_23277:
        /* <DEDUP_REMOVED lines=16> */
.L_x_23283:
[----:B------:R-:W-:Y:S05]  /*88a0*/  BSYNC B2 ;  /* 0x0000000000027941 */ /* 0x000fea0003800000 */
.L_x_23282:
        /* <DEDUP_REMOVED lines=44> */
.L_x_23281:
[----:B------:R-:W-:Y:S05]  /*8b70*/  BSYNC B1 ;  /* 0x0000000000017941 */ /* 0x000fea0003800000 */
.L_x_23280:
        /* <DEDUP_REMOVED lines=11> */
.L_x_23276:
        /* <DEDUP_REMOVED lines=12> */
.L_x_23285:
[----:B------:R-:W-:-:S07]  /*8cf0*/  IMAD.MOV.U32 R0, RZ, RZ, R210 ;  /* 0x000000ffff007224 */ /* 0x000fce00078e00d2 */
.L_x_23286:
[----:B------:R-:W-:Y:S05]  /*8d00*/  BSYNC B1 ;  /* 0x0000000000017941 */ /* 0x000fea0003800000 */
.L_x_23284:
        /* <DEDUP_REMOVED lines=16> */
.L_x_23290:
[----:B------:R-:W-:Y:S05]  /*8e10*/  BSYNC B2 ;  /* 0x0000000000027941 */ /* 0x000fea0003800000 */
.L_x_23289:
        /* <DEDUP_REMOVED lines=44> */
.L_x_23288:
[----:B------:R-:W-:Y:S05]  /*90e0*/  BSYNC B1 ;  /* 0x0000000000017941 */ /* 0x000fea0003800000 */
.L_x_23287:
        /* <DEDUP_REMOVED lines=15> */
.L_x_23291:
        /* <DEDUP_REMOVED lines=12> */
.L_x_23294:
[----:B------:R-:W-:-:S07]  /*92a0*/  IMAD.MOV.U32 R2, RZ, RZ, R210 ;  /* 0x000000ffff027224 */ /* 0x000fce00078e00d2 */
.L_x_23295:
[----:B------:R-:W-:Y:S05]  /*92b0*/  BSYNC B1 ;  /* 0x0000000000017941 */ /* 0x000fea0003800000 */
.L_x_23293:
        /* <DEDUP_REMOVED lines=16> */
.L_x_23299:
[----:B------:R-:W-:Y:S05]  /*93c0*/  BSYNC B2 ;  /* 0x0000000000027941 */ /* 0x000fea0003800000 */
.L_x_23298:
        /* <DEDUP_REMOVED lines=44> */
.L_x_23297:
[----:B------:R-:W-:Y:S05]  /*9690*/  BSYNC B1 ;  /* 0x0000000000017941 */ /* 0x000fea0003800000 */
.L_x_23296:
        /* <DEDUP_REMOVED lines=10> */
.L_x_23292:
        /* <DEDUP_REMOVED lines=12> */
.L_x_23301:
[----:B------:R-:W-:-:S07]  /*9800*/  IMAD.MOV.U32 R20, RZ, RZ, R210 ;  /* 0x000000ffff147224 */ /* 0x000fce00078e00d2 */
.L_x_23302:
[----:B------:R-:W-:Y:S05]  /*9810*/  BSYNC B1 ;  /* 0x0000000000017941 */ /* 0x000fea0003800000 */
.L_x_23300:
        /* <DEDUP_REMOVED lines=16> */
.L_x_23306:
[----:B------:R-:W-:Y:S05]  /*9920*/  BSYNC B2 ;  /* 0x0000000000027941 */ /* 0x000fea0003800000 */
.L_x_23305:
        /* <DEDUP_REMOVED lines=44> */
.L_x_23304:
[----:B------:R-:W-:Y:S05]  /*9bf0*/  BSYNC B1 ;  /* 0x0000000000017941 */ /* 0x000fea0003800000 */
.L_x_23303:
        /* <DEDUP_REMOVED lines=14> */
.L_x_23307:
        /* <DEDUP_REMOVED lines=12> */
.L_x_23310:
[----:B------:R-:W-:-:S07]  /*9da0*/  IMAD.MOV.U32 R0, RZ, RZ, R210 ;  /* 0x000000ffff007224 */ /* 0x000fce00078e00d2 */
.L_x_23311:
[----:B------:R-:W-:Y:S05]  /*9db0*/  BSYNC B1 ;  /* 0x0000000000017941 */ /* 0x000fea0003800000 */
.L_x_23309:
        /* <DEDUP_REMOVED lines=16> */
.L_x_23315:
[----:B------:R-:W-:Y:S05]  /*9ec0*/  BSYNC B2 ;  /* 0x0000000000027941 */ /* 0x000fea0003800000 */
.L_x_23314:
        /* <DEDUP_REMOVED lines=44> */
.L_x_23313:
[----:B------:R-:W-:Y:S05]  /*a190*/  BSYNC B1 ;  /* 0x0000000000017941 */ /* 0x000fea0003800000 */
.L_x_23312:
        /* <DEDUP_REMOVED lines=11> */
.L_x_23308:
        /* <DEDUP_REMOVED lines=12> */
.L_x_23317:
[----:B------:R-:W-:-:S07]  /*a310*/  MOV R0, R210 ;  /* 0x000000d200007202 */ /* 0x000fce0000000f00 */
.L_x_23318:
[----:B------:R-:W-:Y:S05]  /*a320*/  BSYNC B1 ;  /* 0x0000000000017941 */ /* 0x000fea0003800000 */
.L_x_23316:
        /* <DEDUP_REMOVED lines=16> */
.L_x_23322:
[----:B------:R-:W-:Y:S05]  /*a430*/  BSYNC B2 ;  /* 0x0000000000027941 */ /* 0x000fea0003800000 */
.L_x_23321:
        /* <DEDUP_REMOVED lines=44> */
.L_x_23320:
[----:B------:R-:W-:Y:S05]  /*a700*/  BSYNC B1 ;  /* 0x0000000000017941 */ /* 0x000fea0003800000 */
.L_x_23319:
        /* <DEDUP_REMOVED lines=15> */
.L_x_23323:
        /* <DEDUP_REMOVED lines=12> */
.L_x_23326:
[----:B------:R-:W-:-:S07]  /*a8c0*/  MOV R0, R210 ;  /* 0x000000d200007202 */ /* 0x000fce0000000f00 */
.L_x_23327:
[----:B------:R-:W-:Y:S05]  /*a8d0*/  BSYNC B1 ;  /* 0x0000000000017941 */ /* 0x000fea0003800000 */
.L_x_23325:
        /* <DEDUP_REMOVED lines=16> */
.L_x_23331:
[----:B------:R-:W-:Y:S05]  /*a9e0*/  BSYNC B2 ;  /* 0x0000000000027941 */ /* 0x000fea0003800000 */
.L_x_23330:
        /* <DEDUP_REMOVED lines=44> */
.L_x_23329:
[----:B------:R-:W-:Y:S05]  /*acb0*/  BSYNC B1 ;  /* 0x0000000000017941 */ /* 0x000fea0003800000 */
.L_x_23328:
        /* <DEDUP_REMOVED lines=10> */
.L_x_23324:
        /* <DEDUP_REMOVED lines=12> */
.L_x_23333:
[----:B------:R-:W-:-:S07]  /*ae20*/  IMAD.MOV.U32 R0, RZ, RZ, R210 ;  /* 0x000000ffff007224 */ /* 0x000fce00078e00d2 */
.L_x_23334:
[----:B------:R-:W-:Y:S05]  /*ae30*/  BSYNC B1 ;  /* 0x0000000000017941 */ /* 0x000fea0003800000 */
.L_x_23332:
        /* <DEDUP_REMOVED lines=16> */
.L_x_23338:
[----:B------:R-:W-:Y:S05]  /*af40*/  BSYNC B2 ;  /* 0x0000000000027941 */ /* 0x000fea0003800000 */
.L_x_23337:
        /* <DEDUP_REMOVED lines=44> */
.L_x_23336:
[----:B------:R-:W-:Y:S05]  /*b210*/  BSYNC B1 ;  /* 0x0000000000017941 */ /* 0x000fea0003800000 */
.L_x_23335:
        /* <DEDUP_REMOVED lines=12> */
.L_x_23339:
        /* <DEDUP_REMOVED lines=12> */
.L_x_23342:
[----:B------:R-:W-:-:S07]  /*b3a0*/  IMAD.MOV.U32 R0, RZ, RZ, R210 ;  /* 0x000000ffff007224 */ /* 0x000fce00078e00d2 */
.L_x_23343:
[----:B------:R-:W-:Y:S05]  /*b3b0*/  BSYNC B1 ;  /* 0x0000000000017941 */ /* 0x000fea0003800000 */
.L_x_23341:
        /* <DEDUP_REMOVED lines=16> */
.L_x_23347:
[----:B------:R-:W-:Y:S05]  /*b4c0*/  BSYNC B2 ;  /* 0x0000000000027941 */ /* 0x000fea0003800000 */
.L_x_23346:
        /* <DEDUP_REMOVED lines=44> */
.L_x_23345:
[----:B------:R-:W-:Y:S05]  /*b790*/  BSYNC B1 ;  /* 0x0000000000017941 */ /* 0x000fea0003800000 */
.L_x_23344:
        /* <DEDUP_REMOVED lines=11> */
.L_x_23340:
        /* <DEDUP_REMOVED lines=12> */
.L_x_23349:
[----:B------:R-:W-:-:S07]  /*b910*/  IMAD.MOV.U32 R0, RZ, RZ, R210 ;  /* 0x000000ffff007224 */ /* 0x000fce00078e00d2 */
.L_x_23350:
[----:B------:R-:W-:Y:S05]  /*b920*/  BSYNC B1 ;  /* 0x0000000000017941 */ /* 0x000fea0003800000 */
.L_x_23348:
        /* <DEDUP_REMOVED lines=16> */
.L_x_23354:
[----:B------:R-:W-:Y:S05]  /*ba30*/  BSYNC B2 ;  /* 0x0000000000027941 */ /* 0x000fea0003800000 */
.L_x_23353:
        /* <DEDUP_REMOVED lines=44> */
.L_x_23352:
[----:B------:R-:W-:Y:S05]  /*bd00*/  BSYNC B1 ;  /* 0x0000000000017941 */ /* 0x000fea0003800000 */
.L_x_23351:
        /* <DEDUP_REMOVED lines=10> */
[----:B------:R-:W-:Y:S01]  /*bdb0*/  MOV R16, R3 ;  /* 0x0000000300107202 */ /* 0x000fe20000000f00 */
[----:B------:R-:W-:Y:S01]  /*bdc0*/  FADD.FTZ R62, R82, R62 ;  /* 0x0000003e523e7221 */ /* 0x000fe20000010000 */
[----:B------:R-:W-:Y:S06]  /*bdd0*/  BRA `(.L_x_23356) ;  /* 0x0000000400587947 */ /* 0x000fec0003800000 */
.L_x_23355:
        /* <DEDUP_REMOVED lines=12> */
.L_x_23358:
[----:B------:R-:W-:-:S07]  /*bea0*/  IMAD.MOV.U32 R0, RZ, RZ, R210 ;  /* 0x000000ffff007224 */ /* 0x000fce00078e00d2 */
.L_x_23359:
[----:B------:R-:W-:Y:S05]  /*beb0*/  BSYNC B1 ;  /* 0x0000000000017941 */ /* 0x000fea0003800000 */
.L_x_23357:
        /* <DEDUP_REMOVED lines=16> */
.L_x_23363:
[----:B------:R-:W-:Y:S05]  /*bfc0*/  BSYNC B2 ;  /* 0x0000000000027941 */ /* 0x000fea0003800000 */
.L_x_23362:
        /* <DEDUP_REMOVED lines=44> */
.L_x_23361:
[----:B------:R-:W-:Y:S05]  /*c290*/  BSYNC B1 ;  /* 0x0000000000017941 */ /* 0x000fea0003800000 */
.L_x_23360:
        /* <DEDUP_REMOVED lines=10> */
.L_x_23356:
        /* <DEDUP_REMOVED lines=12> */
.L_x_23365:
[----:B------:R-:W-:-:S07]  /*c400*/  MOV R0, R210 ;  /* 0x000000d200007202 */ /* 0x000fce0000000f00 */
.L_x_23366:
[----:B------:R-:W-:Y:S05]  /*c410*/  BSYNC B1 ;  /* 0x0000000000017941 */ /* 0x000fea0003800000 */
.L_x_23364:
        /* <DEDUP_REMOVED lines=16> */
.L_x_23370:
[----:B------:R-:W-:Y:S05]  /*c520*/  BSYNC B2 ;  /* 0x0000000000027941 */ /* 0x000fea0003800000 */
.L_x_23369:
        /* <DEDUP_REMOVED lines=44> */
.L_x_23368:
[----:B------:R-:W-:Y:S05]  /*c7f0*/  BSYNC B1 ;  /* 0x0000000000017941 */ /* 0x000fea0003800000 */
.L_x_23367:
        /* <DEDUP_REMOVED lines=12> */
.L_x_23371:
        /* <DEDUP_REMOVED lines=12> */
.L_x_23374:
[----:B------:R-:W-:-:S07]  /*c980*/  MOV R0, R210 ;  /* 0x000000d200007202 */ /* 0x000fce0000000f00 */
.L_x_23375:
[----:B------:R-:W-:Y:S05]  /*c990*/  BSYNC B1 ;  /* 0x0000000000017941 */ /* 0x000fea0003800000 */
.L_x_23373:
        /* <DEDUP_REMOVED lines=19> */
.L_x_23379:
[----:B------:R-:W-:Y:S05]  /*cad0*/  BSYNC B2 ;  /* 0x0000000000027941 */ /* 0x000fea0003800000 */
.L_x_23378:
        /* <DEDUP_REMOVED lines=44> */
.L_x_23377:
[----:B------:R-:W-:Y:S05]  /*cda0*/  BSYNC B1 ;  /* 0x0000000000017941 */ /* 0x000fea0003800000 */
.L_x_23376:
        /* <DEDUP_REMOVED lines=11> */
.L_x_23372:
        /* <DEDUP_REMOVED lines=22> */
[----:B------:R-:W-:Y:S01]  /*cfc0*/  LOP3.LUT R0, R20, R16, R18, 0xfe, !PT ;  /* 0x0000001014007212 */ /* 0x000fe200078efe12 */
[----:B0-----:R-:W-:Y:S01]  /*cfd0*/  IMAD.WIDE.U32 R16, R214, 0x20, R248 ;  /* 0x00000020d6107825 */ /* 0x001fe200078e00f8 */
[----:B------:R-:W-:Y:S02]  /*cfe0*/  LOP3.LUT R19, R21, R3, R19, 0xfe, !PT ;  /* 0x0000000315137212 */ /* 0x000fe400078efe13 */
[----:B------:R-:W-:Y:S02]  /*cff0*/  SEL R3, RZ, 0x1, P6 ;  /* 0x00000001ff037807 */ /* 0x000fe40003000000 */
[----:B------:R-:W-:Y:S02]  /*d000*/  STG.E.128 desc[UR10][R16.64], R64 ;  /* 0x0000004010007986 */ /* 0x000fe4000c101d0a */
[----:B------:R-:W-:Y:S02]  /*d010*/  LOP3.LUT R18, R0, R3, RZ, 0xfc, !PT ;  /* 0x0000000300127212 */ /* 0x000fe400078efcff */
[----:B------:R1:W-:Y:S02]  /*d020*/  STG.E.128 desc[UR10][R16.64+0x10], R60 ;  /* 0x0000103c10007986 */ /* 0x0003e4000c101d0a */
[----:B-1----:R-:W-:-:S05]  /*d030*/  IMAD.WIDE.U32 R16, R214, 0x8, R250 ;  /* 0x00000008d6107825 */ /* 0x002fca00078e00fa */
[----:B------:R0:W-:Y:S01]  /*d040*/  STG.E.64 desc[UR10][R16.64], R18 ;  /* 0x0000001210007986 */ /* 0x0001e2000c101b0a */
[----:B------:R-:W-:Y:S05]  /*d050*/  @!P0 BRA `(.L_x_23380) ;  /* 0x0000000000508947 */ /* 0x000fea0003800000 */
[----:B------:R-:W-:Y:S02]  /*d060*/  SHF.L.U32 R0, R5, 0x10, RZ ;  /* 0x0000001005007819 */ /* 0x000fe400000006ff */
[----:B------:R-:W-:Y:S02]  /*d070*/  LOP3.LUT R3, R4, 0xffff, RZ, 0xc0, !PT ;  /* 0x0000ffff04037812 */ /* 0x000fe400078ec0ff */
[----:B------:R-:W-:Y:S02]  /*d080*/  LOP3.LUT R0, R0, 0xff0000, RZ, 0xc0, !PT ;  /* 0x00ff000000007812 */ /* 0x000fe400078ec0ff */
[----:B0-----:R-:W-:Y:S02]  /*d090*/  LOP3.LUT R16, R8, 0xff, RZ, 0xc0, !PT ;  /* 0x000000ff08107812 */ /* 0x001fe400078ec0ff */
        /* <DEDUP_REMOVED lines=16> */
.L_x_23380:
        /* <DEDUP_REMOVED lines=22> */
.L_x_23382:
[----:B------:R-:W-:-:S07]  /*d300*/  MOV R0, R210 ;  /* 0x000000d200007202 */ /* 0x000fce0000000f00 */
.L_x_23383:
[----:B------:R-:W-:Y:S05]  /*d310*/  BSYNC B1 ;  /* 0x0000000000017941 */ /* 0x000fea0003800000 */
.L_x_23381:
        /* <DEDUP_REMOVED lines=16> */
.L_x_23387:
[----:B------:R-:W-:Y:S05]  /*d420*/  BSYNC B2 ;  /* 0x0000000000027941 */ /* 0x000fea0003800000 */
.L_x_23386:
        /* <DEDUP_REMOVED lines=44> */
.L_x_23385:
[----:B------:R-:W-:Y:S05]  /*d6f0*/  BSYNC B1 ;  /* 0x0000000000017941 */ /* 0x000fea0003800000 */
.L_x_23384:
        /* <DEDUP_REMOVED lines=15> */
.L_x_23388:
        /* <DEDUP_REMOVED lines=12> */
.L_x_23391:
[----:B------:R-:W-:-:S07]  /*d8b0*/  MOV R0, R210 ;  /* 0x000000d200007202 */ /* 0x000fce0000000f00 */
.L_x_23392:
[----:B------:R-:W-:Y:S05]  /*d8c0*/  BSYNC B1 ;  /* 0x0000000000017941 */ /* 0x000fea0003800000 */
.L_x_23390:
        /* <DEDUP_REMOVED lines=16> */
.L_x_23396:
[----:B------:R-:W-:Y:S05]  /*d9d0*/  BSYNC B2 ;  /* 0x0000000000027941 */ /* 0x000fea0003800000 */
.L_x_23395:
        /* <DEDUP_REMOVED lines=44> */
.L_x_23394:
[----:B------:R-:W-:Y:S05]  /*dca0*/  BSYNC B1 ;  /* 0x0000000000017941 */ /* 0x000fea0003800000 */
.L_x_23393:
        /* <DEDUP_REMOVED lines=10> */
.L_x_23389:
        /* <DEDUP_REMOVED lines=12> */
.L_x_23398:
[----:B------:R-:W-:-:S07]  /*de10*/  IMAD.MOV.U32 R0, RZ, RZ, R210 ;  /* 0x000000ffff007224 */ /* 0x000fce00078e00d2 */
.L_x_23399:
[----:B------:R-:W-:Y:S05]  /*de20*/  BSYNC B1 ;  /* 0x0000000000017941 */ /* 0x000fea0003800000 */
.L_x_23397:
        /* <DEDUP_REMOVED lines=16> */
.L_x_23403:
[----:B------:R-:W-:Y:S05]  /*df30*/  BSYNC B2 ;  /* 0x0000000000027941 */ /* 0x000fea0003800000 */
.L_x_23402:
        /* <DEDUP_REMOVED lines=44> */
.L_x_23401:
[----:B------:R-:W-:Y:S05]  /*e200*/  BSYNC B1 ;  /* 0x0000000000017941 */ /* 0x000fea0003800000 */
.L_x_23400:
        /* <DEDUP_REMOVED lines=14> */
.L_x_23404:
        /* <DEDUP_REMOVED lines=12> */
.L_x_23407:
[----:B------:R-:W-:-:S07]  /*e3b0*/  IMAD.MOV.U32 R0, RZ, RZ, R210 ;  /* 0x000000ffff007224 */ /* 0x000fce00078e00d2 */
.L_x_23408:
[----:B------:R-:W-:Y:S05]  /*e3c0*/  BSYNC B1 ;  /* 0x0000000000017941 */ /* 0x000fea0003800000 */
.L_x_23406:
        /* <DEDUP_REMOVED lines=16> */
.L_x_23412:
[----:B------:R-:W-:Y:S05]  /*e4d0*/  BSYNC B2 ;  /* 0x0000000000027941 */ /* 0x000fea0003800000 */
.L_x_23411:
        /* <DEDUP_REMOVED lines=44> */
.L_x_23410:
[----:B------:R-:W-:Y:S05]  /*e7a0*/  BSYNC B1 ;  /* 0x0000000000017941 */ /* 0x000fea0003800000 */
.L_x_23409:
        /* <DEDUP_REMOVED lines=11> */
.L_x_23405:
        /* <DEDUP_REMOVED lines=12> */
.L_x_23414:
[----:B------:R-:W-:-:S07]  /*e920*/  IMAD.MOV.U32 R0, RZ, RZ, R210 ;  /* 0x000000ffff007224 */ /* 0x000fce00078e00d2 */
.L_x_23415:
[----:B------:R-:W-:Y:S05]  /*e930*/  BSYNC B1 ;  /* 0x0000000000017941 */ /* 0x000fea0003800000 */
.L_x_23413:
        /* <DEDUP_REMOVED lines=16> */
.L_x_23419:
[----:B------:R-:W-:Y:S05]  /*ea40*/  BSYNC B2 ;  /* 0x0000000000027941 */ /* 0x000fea0003800000 */
.L_x_23418:
        /* <DEDUP_REMOVED lines=37> */
[----:B------:R-:W-:Y:S01]  /*eca0*/  IMAD.WIDE.U32 R20, R16, -0x2daee0ad, RZ ;  /* 0xd2511f5310147825 */ /* 0x000fe200078e00ff */
[----:B------:R-:W-:-:S03]  /*ecb0*/  HFMA2.MMA R16, -RZ, RZ, 0, 0 ;  /* 0x00000000ff107435 */ /* 0x000fc600000001ff */
[----:B------:R-:W-:Y:S01]  /*ecc0*/  IMAD.MOV.U32 R208, RZ, RZ, R20 ;  /* 0x000000ffffd07224 */ /* 0x000fe200078e0014 */
[----:B------:R-:W-:Y:S01]  /*ecd0*/  LOP3.LUT R211, R21, UR43, R24, 0x96, !PT ;  /* 0x0000002b15d37c12 */ /* 0x000fe2000f8e9618 */
[----:B------:R-:W-:-:S04]  /*ece0*/  IMAD.WIDE.U32 R20, R2, -0x326172a9, RZ ;  /* 0xcd9e8d5702147825 */ /* 0x000fc800078e00ff */
[----:B------:R-:W-:Y:S01]  /*ecf0*/  IMAD.MOV.U32 R210, RZ, RZ, R20 ;  /* 0x000000ffffd27224 */ /* 0x000fe200078e0014 */
[----:B------:R-:W-:-:S07]  /*ed00*/  LOP3.LUT R212, R21, UR42, R22, 0x96, !PT ;  /* 0x0000002a15d47c12 */ /* 0x000fce000f8e9616 */
.L_x_23417:
[----:B------:R-:W-:Y:S05]  /*ed10*/  BSYNC B1 ;  /* 0x0000000000017941 */ /* 0x000fea0003800000 */
.L_x_23416:
        /* <DEDUP_REMOVED lines=15> */
.L_x_23420:
        /* <DEDUP_REMOVED lines=12> */
.L_x_23423:
[----:B------:R-:W-:-:S07]  /*eed0*/  IMAD.MOV.U32 R0, RZ, RZ, R210 ;  /* 0x000000ffff007224 */ /* 0x000fce00078e00d2 */
.L_x_23424:
[----:B------:R-:W-:Y:S05]  /*eee0*/  BSYNC B1 ;  /* 0x0000000000017941 */ /* 0x000fea0003800000 */
.L_x_23422:
        /* <DEDUP_REMOVED lines=16> */
.L_x_23428:
[----:B------:R-:W-:Y:S05]  /*eff0*/  BSYNC B2 ;  /* 0x0000000000027941 */ /* 0x000fea0003800000 */
.L_x_23427:
        /* <DEDUP_REMOVED lines=44> */
.L_x_23426:
[----:B------:R-:W-:Y:S05]  /*f2c0*/  BSYNC B1 ;  /* 0x0000000000017941 */ /* 0x000fea0003800000 */
.L_x_23425:
        /* <DEDUP_REMOVED lines=10> */
.L_x_23421:
        /* <DEDUP_REMOVED lines=12> */
.L_x_23430:
[----:B------:R-:W-:-:S07]  /*f430*/  MOV R0, R210 ;  /* 0x000000d200007202 */ /* 0x000fce0000000f00 */
.L_x_23431:
[----:B------:R-:W-:Y:S05]  /*f440*/  BSYNC B1 ;  /* 0x0000000000017941 */ /* 0x000fea0003800000 */
.L_x_23429:
        /* <DEDUP_REMOVED lines=16> */
.L_x_23435:
[----:B------:R-:W-:Y:S05]  /*f550*/  BSYNC B2 ;  /* 0x0000000000027941 */ /* 0x000fea0003800000 */
.L_x_23434:
        /* <DEDUP_REMOVED lines=44> */
.L_x_23433:
[----:B------:R-:W-:Y:S05]  /*f820*/  BSYNC B1 ;  /* 0x0000000000017941 */ /* 0x000fea0003800000 */
.L_x_23432:
        /* <DEDUP_REMOVED lines=14> */
.L_x_23436:
        /* <DEDUP_REMOVED lines=12> */
.L_x_23439:
[----:B------:R-:W-:-:S07]  /*f9d0*/  MOV R0, R210 ;  /* 0x000000d200007202 */ /* 0x000fce0000000f00 */
.L_x_23440:
[----:B------:R-:W-:Y:S05]  /*f9e0*/  BSYNC B1 ;  /* 0x0000000000017941 */ /* 0x000fea0003800000 */
.L_x_23438:
        /* <DEDUP_REMOVED lines=16> */
.L_x_23444:
[----:B------:R-:W-:Y:S05]  /*faf0*/  BSYNC B2 ;  /* 0x0000000000027941 */ /* 0x000fea0003800000 */
.L_x_23443:
        /* <DEDUP_REMOVED lines=44> */
.L_x_23442:
[----:B------:R-:W-:Y:S05]  /*fdc0*/  BSYNC B1 ;  /* 0x0000000000017941 */ /* 0x000fea0003800000 */
.L_x_23441:
        /* <DEDUP_REMOVED lines=11> */
.L_x_23437:
        /* <DEDUP_REMOVED lines=12> */
.L_x_23446:
[----:B------:R-:W-:-:S07]  /*ff40*/  IMAD.MOV.U32 R0, RZ, RZ, R210 ;  /* 0x000000ffff007224 */ /* 0x000fce00078e00d2 */
.L_x_23447:
[----:B------:R-:W-:Y:S05]  /*ff50*/  BSYNC B1 ;  /* 0x0000000000017941 */ /* 0x000fea0003800000 */
.L_x_23445:
        /* <DEDUP_REMOVED lines=16> */
.L_x_23451:
[----:B------:R-:W-:Y:S05]  /*10060*/  BSYNC B2 ;  /* 0x0000000000027941 */ /* 0x000fea0003800000 */
.L_x_23450:
        /* <DEDUP_REMOVED lines=44> */
.L_x_23449:
[----:B------:R-:W-:Y:S05]  /*10330*/  BSYNC B1 ;  /* 0x0000000000017941 */ /* 0x000fea0003800000 */
.L_x_23448:
        /* <DEDUP_REMOVED lines=15> */
.L_x_23452:
        /* <DEDUP_REMOVED lines=12> */
.L_x_23455:
[----:B------:R-:W-:-:S07]  /*104f0*/  IMAD.MOV.U32 R2, RZ, RZ, R210 ;  /* 0x000000ffff027224 */ /* 0x000fce00078e00d2 */
.L_x_23456:
[----:B------:R-:W-:Y:S05]  /*10500*/  BSYNC B1 ;  /* 0x0000000000017941 */ /* 0x000fea0003800000 */
.L_x_23454:
        /* <DEDUP_REMOVED lines=16> */
.L_x_23460:
[----:B------:R-:W-:Y:S05]  /*10610*/  BSYNC B2 ;  /* 0x0000000000027941 */ /* 0x000fea0003800000 */
.L_x_23459:
        /* <DEDUP_REMOVED lines=44> */
.L_x_23458:
[----:B------:R-:W-:Y:S05]  /*108e0*/  BSYNC B1 ;  /* 0x0000000000017941 */ /* 0x000fea0003800000 */
.L_x_23457:
        /* <DEDUP_REMOVED lines=10> */
.L_x_23453:
        /* <DEDUP_REMOVED lines=12> */
.L_x_23462:
[----:B------:R-:W-:-:S07]  /*10a50*/  IMAD.MOV.U32 R2, RZ, RZ, R210 ;  /* 0x000000ffff027224 */ /* 0x000fce00078e00d2 */
.L_x_23463:
[----:B------:R-:W-:Y:S05]  /*10a60*/  BSYNC B1 ;  /* 0x0000000000017941 */ /* 0x000fea0003800000 */
.L_x_23461:
        /* <DEDUP_REMOVED lines=16> */
.L_x_23467:
[----:B------:R-:W-:Y:S05]  /*10b70*/  BSYNC B2 ;  /* 0x0000000000027941 */ /* 0x000fea0003800000 */
.L_x_23466:
        /* <DEDUP_REMOVED lines=44> */
.L_x_23465:
[----:B------:R-:W-:Y:S05]  /*10e40*/  BSYNC B1 ;  /* 0x0000000000017941 */ /* 0x000fea0003800000 */
.L_x_23464:
        /* <DEDUP_REMOVED lines=12> */
.L_x_23468:
        /* <DEDUP_REMOVED lines=12> */
.L_x_23471:
[----:B------:R-:W-:-:S07]  /*10fd0*/  IMAD.MOV.U32 R0, RZ, RZ, R210 ;  /* 0x000000ffff007224 */ /* 0x000fce00078e00d2 */
.L_x_23472:
[----:B------:R-:W-:Y:S05]  /*10fe0*/  BSYNC B1 ;  /* 0x0000000000017941 */ /* 0x000fea0003800000 */
.L_x_23470:
        /* <DEDUP_REMOVED lines=16> */
.L_x_23476:
[----:B------:R-:W-:Y:S05]  /*110f0*/  BSYNC B2 ;  /* 0x0000000000027941 */ /* 0x000fea0003800000 */
.L_x_23475:
        /* <DEDUP_REMOVED lines=44> */
.L_x_23474:
[----:B------:R-:W-:Y:S05]  /*113c0*/  BSYNC B1 ;  /* 0x0000000000017941 */ /* 0x000fea0003800000 */
.L_x_23473:
        /* <DEDUP_REMOVED lines=11> */
.L_x_23469:
        /* <DEDUP_REMOVED lines=12> */
.L_x_23478:
[----:B------:R-:W-:-:S07]  /*11540*/  MOV R0, R210 ;  /* 0x000000d200007202 */ /* 0x000fce0000000f00 */
.L_x_23479:
[----:B------:R-:W-:Y:S05]  /*11550*/  BSYNC B1 ;  /* 0x0000000000017941 */ /* 0x000fea0003800000 */
.L_x_23477:
        /* <DEDUP_REMOVED lines=16> */
.L_x_23483:
[----:B------:R-:W-:Y:S05]  /*11660*/  BSYNC B2 ;  /* 0x0000000000027941 */ /* 0x000fea0003800000 */
.L_x_23482:
        /* <DEDUP_REMOVED lines=44> */
.L_x_23481:
[----:B------:R-:W-:Y:S05]  /*11930*/  BSYNC B1 ;  /* 0x0000000000017941 */ /* 0x000fea0003800000 */
.L_x_23480:
        /* <DEDUP_REMOVED lines=13> */
.L_x_23484:
        /* <DEDUP_REMOVED lines=12> */
.L_x_23487:
[----:B------:R-:W-:-:S07]  /*11ad0*/  MOV R0, R210 ;  /* 0x000000d200007202 */ /* 0x000fce0000000f00 */
.L_x_23488:
[----:B------:R-:W-:Y:S05]  /*11ae0*/  BSYNC B1 ;  /* 0x0000000000017941 */ /* 0x000fea0003800000 */
.L_x_23486:
        /* <DEDUP_REMOVED lines=16> */
.L_x_23492:
[----:B------:R-:W-:Y:S05]  /*11bf0*/  BSYNC B2 ;  /* 0x0000000000027941 */ /* 0x000fea0003800000 */
.L_x_23491:
        /* <DEDUP_REMOVED lines=44> */
.L_x_23490:
[----:B------:R-:W-:Y:S05]  /*11ec0*/  BSYNC B1 ;  /* 0x0000000000017941 */ /* 0x000fea0003800000 */
.L_x_23489:
        /* <DEDUP_REMOVED lines=10> */
.L_x_23485:
        /* <DEDUP_REMOVED lines=12> */
.L_x_23494:
[----:B------:R-:W-:-:S07]  /*12030*/  IMAD.MOV.U32 R0, RZ, RZ, R210 ;  /* 0x000000ffff007224 */ /* 0x000fce00078e00d2 */
.L_x_23495:
[----:B------:R-:W-:Y:S05]  /*12040*/  BSYNC B1 ;  /* 0x0000000000017941 */ /* 0x000fea0003800000 */
.L_x_23493:
        /* <DEDUP_REMOVED lines=16> */
.L_x_23499:
[----:B------:R-:W-:Y:S05]  /*12150*/  BSYNC B2 ;  /* 0x0000000000027941 */ /* 0x000fea0003800000 */
.L_x_23498:
[----:B------:R-:W-:Y:S01]  /*12160*/  LOP3.LUT R16, R16, UR9, R13, 0x96, !PT ;  /* 0x0000000910107c12 */ /* 0x000fe2000f8e960d */
[----:B------:R-:W-:-:S04]  /*12170*/  IMAD.HI.U32 R18, R209, -0x326172a9, RZ ;  /* 0xcd9e8d57d1127827 */ /* 0x000fc800078e00ff */
        /* <DEDUP_REMOVED lines=42> */
.L_x_23497:
[----:B------:R-:W-:Y:S05]  /*12420*/  BSYNC B1 ;  /* 0x0000000000017941 */ /* 0x000fea0003800000 */
.L_x_23496:
        /* <DEDUP_REMOVED lines=12> */
.L_x_23500:
        /* <DEDUP_REMOVED lines=12> */
.L_x_23503:
[----:B------:R-:W-:-:S07]  /*125b0*/  IMAD.MOV.U32 R2, RZ, RZ, R210 ;  /* 0x000000ffff027224 */ /* 0x000fce00078e00d2 */
.L_x_23504:
[----:B------:R-:W-:Y:S05]  /*125c0*/  BSYNC B1 ;  /* 0x0000000000017941 */ /* 0x000fea0003800000 */
.L_x_23502:
        /* <DEDUP_REMOVED lines=19> */
.L_x_23508:
[----:B------:R-:W-:Y:S05]  /*12700*/  BSYNC B2 ;  /* 0x0000000000027941 */ /* 0x000fea0003800000 */
.L_x_23507:
        /* <DEDUP_REMOVED lines=44> */
.L_x_23506:
[----:B------:R-:W-:Y:S05]  /*129d0*/  BSYNC B1 ;  /* 0x0000000000017941 */ /* 0x000fea0003800000 */
.L_x_23505:
        /* <DEDUP_REMOVED lines=11> */
.L_x_23501:
[----:B------:R-:W-:Y:S02]  /*12a90*/  LOP3.LUT R11, R11, 0xffffffbf, RZ, 0xc0, !PT ;  /* 0xffffffbf0b0b7812 */ /* 0x000fe400078ec0ff */
[----:B------:R-:W-:Y:S02]  /*12aa0*/  SEL R2, RZ, 0x1000000, P5 ;  /* 0x01000000ff027807 */ /* 0x000fe40002800000 */
[----:B------:R-:W-:Y:S02]  /*12ab0*/  @P1 LOP3.LUT R11, R11, 0x40, RZ, 0xfc, !PT ;  /* 0x000000400b0b1812 */ /* 0x000fe400078efcff */
[----:B------:R-:W-:Y:S02]  /*12ac0*/  SEL R17, RZ, 0x10000, P4 ;  /* 0x00010000ff117807 */ /* 0x000fe40002000000 */
[----:B------:R-:W-:Y:S02]  /*12ad0*/  LOP3.LUT P1, RZ, R11, 0x4, RZ, 0xc0, !PT ;  /* 0x000000040bff7812 */ /* 0x000fe4000782c0ff */
        /* <DEDUP_REMOVED lines=45> */
.L_x_23509:
        /* <DEDUP_REMOVED lines=22> */
.L_x_23511:
[----:B------:R-:W-:-:S07]  /*12f10*/  IMAD.MOV.U32 R24, RZ, RZ, R210 ;  /* 0x000000ffff187224 */ /* 0x000fce00078e00d2 */
.L_x_23512:
[----:B------:R-:W-:Y:S05]  /*12f20*/  BSYNC B1 ;  /* 0x0000000000017941 */ /* 0x000fea0003800000 */
.L_x_23510:
        /* <DEDUP_REMOVED lines=16> */
.L_x_23516:
[----:B------:R-:W-:Y:S05]  /*13030*/  BSYNC B2 ;  /* 0x0000000000027941 */ /* 0x000fea0003800000 */
.L_x_23515:
        /* <DEDUP_REMOVED lines=44> */
.L_x_23514:
[----:B------:R-:W-:Y:S05]  /*13300*/  BSYNC B1 ;  /* 0x0000000000017941 */ /* 0x000fea0003800000 */
.L_x_23513:
        /* <DEDUP_REMOVED lines=15> */
.L_x_23517:
        /* <DEDUP_REMOVED lines=12> */
.L_x_23520:
[----:B------:R-:W-:-:S07]  /*134c0*/  IMAD.MOV.U32 R0, RZ, RZ, R210 ;  /* 0x000000ffff007224 */ /* 0x000fce00078e00d2 */
.L_x_23521:
[----:B------:R-:W-:Y:S05]  /*134d0*/  BSYNC B1 ;  /* 0x0000000000017941 */ /* 0x000fea0003800000 */
.L_x_23519:
        /* <DEDUP_REMOVED lines=16> */
.L_x_23525:
[----:B------:R-:W-:Y:S05]  /*135e0*/  BSYNC B2 ;  /* 0x0000000000027941 */ /* 0x000fea0003800000 */
.L_x_23524:
        /* <DEDUP_REMOVED lines=44> */
.L_x_23523:
[----:B------:R-:W-:Y:S05]  /*138b0*/  BSYNC B1 ;  /* 0x0000000000017941 */ /* 0x000fea0003800000 */
.L_x_23522:
        /* <DEDUP_REMOVED lines=10> */
.L_x_23518:
        /* <DEDUP_REMOVED lines=12> */
.L_x_23527:
[----:B------:R-:W-:-:S07]  /*13a20*/  IMAD.MOV.U32 R0, RZ, RZ, R210 ;  /* 0x000000ffff007224 */ /* 0x000fce00078e00d2 */
.L_x_23528:
[----:B------:R-:W-:Y:S05]  /*13a30*/  BSYNC B1 ;  /* 0x0000000000017941 */ /* 0x000fea0003800000 */
.L_x_23526:
        /* <DEDUP_REMOVED lines=16> */
.L_x_23532:
[----:B------:R-:W-:Y:S05]  /*13b40*/  BSYNC B2 ;  /* 0x0000000000027941 */ /* 0x000fea0003800000 */
.L_x_23531:
        /* <DEDUP_REMOVED lines=44> */
.L_x_23530:
[----:B------:R-:W-:Y:S05]  /*13e10*/  BSYNC B1 ;  /* 0x0000000000017941 */ /* 0x000fea0003800000 */
.L_x_23529:
        /* <DEDUP_REMOVED lines=14> */
.L_x_23533:
        /* <DEDUP_REMOVED lines=12> */
.L_x_23536:
[----:B------:R-:W-:-:S07]  /*13fc0*/  IMAD.MOV.U32 R0, RZ, RZ, R210 ;  /* 0x000000ffff007224 */ /* 0x000fce00078e00d2 */
.L_x_23537:
[----:B------:R-:W-:Y:S05]  /*13fd0*/  BSYNC B1 ;  /* 0x0000000000017941 */ /* 0x000fea0003800000 */
.L_x_23535:
        /* <DEDUP_REMOVED lines=16> */
.L_x_23541:
[----:B------:R-:W-:Y:S05]  /*140e0*/  BSYNC B2 ;  /* 0x0000000000027941 */ /* 0x000fea0003800000 */
.L_x_23540:
        /* <DEDUP_REMOVED lines=44> */
.L_x_23539:
[----:B------:R-:W-:Y:S05]  /*143b0*/  BSYNC B1 ;  /* 0x0000000000017941 */ /* 0x000fea0003800000 */
.L_x_23538:
        /* <DEDUP_REMOVED lines=11> */
.L_x_23534:
        /* <DEDUP_REMOVED lines=12> */
.L_x_23543:
[----:B------:R-:W-:-:S07]  /*14530*/  MOV R0, R210 ;  /* 0x000000d200007202 */ /* 0x000fce0000000f00 */
.L_x_23544:
[----:B------:R-:W-:Y:S05]  /*14540*/  BSYNC B1 ;  /* 0x0000000000017941 */ /* 0x000fea0003800000 */
.L_x_23542:
        /* <DEDUP_REMOVED lines=16> */
.L_x_23548:
[----:B------:R-:W-:Y:S05]  /*14650*/  BSYNC B2 ;  /* 0x0000000000027941 */ /* 0x000fea0003800000 */
.L_x_23547:
        /* <DEDUP_REMOVED lines=44> */
.L_x_23546:
[----:B------:R-:W-:Y:S05]  /*14920*/  BSYNC B1 ;  /* 0x0000000000017941 */ /* 0x000fea0003800000 */
.L_x_23545:
        /* <DEDUP_REMOVED lines=15> */
.L_x_23549:
        /* <DEDUP_REMOVED lines=12> */
.L_x_23552:
[----:B------:R-:W-:-:S07]  /*14ae0*/  MOV R9, R210 ;  /* 0x000000d200097202 */ /* 0x000fce0000000f00 */
.L_x_23553:
[----:B------:R-:W-:Y:S05]  /*14af0*/  BSYNC B1 ;  /* 0x0000000000017941 */ /* 0x000fea0003800000 */
.L_x_23551:
        /* <DEDUP_REMOVED lines=16> */
.L_x_23557:
[----:B------:R-:W-:Y:S05]  /*14c00*/  BSYNC B2 ;  /* 0x0000000000027941 */ /* 0x000fea0003800000 */
.L_x_23556:
        /* <DEDUP_REMOVED lines=44> */
.L_x_23555:
[----:B------:R-:W-:Y:S05]  /*14ed0*/  BSYNC B1 ;  /* 0x0000000000017941 */ /* 0x000fea0003800000 */
.L_x_23554:
        /* <DEDUP_REMOVED lines=9> */
.L_x_23550:
        /* <DEDUP_REMOVED lines=12> */
.L_x_23559:
[----:B------:R-:W-:-:S07]  /*15030*/  IMAD.MOV.U32 R22, RZ, RZ, R210 ;  /* 0x000000ffff167224 */ /* 0x000fce00078e00d2 */
.L_x_23560:
[----:B------:R-:W-:Y:S05]  /*15040*/  BSYNC B1 ;  /* 0x0000000000017941 */ /* 0x000fea0003800000 */
.L_x_23558:
        /* <DEDUP_REMOVED lines=16> */
.L_x_23564:
[----:B------:R-:W-:Y:S05]  /*15150*/  BSYNC B2 ;  /* 0x0000000000027941 */ /* 0x000fea0003800000 */
.L_x_23563:
        /* <DEDUP_REMOVED lines=44> */
.L_x_23562:
[----:B------:R-:W-:Y:S05]  /*15420*/  BSYNC B1 ;  /* 0x0000000000017941 */ /* 0x000fea0003800000 */
.L_x_23561:
        /* <DEDUP_REMOVED lines=14> */
.L_x_23565:
        /* <DEDUP_REMOVED lines=12> */
.L_x_23568:
[----:B------:R-:W-:-:S07]  /*155d0*/  IMAD.MOV.U32 R0, RZ, RZ, R210 ;  /* 0x000000ffff007224 */ /* 0x000fce00078e00d2 */
.L_x_23569:
[----:B------:R-:W-:Y:S05]  /*155e0*/  BSYNC B1 ;  /* 0x0000000000017941 */ /* 0x000fea0003800000 */
.L_x_23567:
        /* <DEDUP_REMOVED lines=16> */
.L_x_23573:
[----:B------:R-:W-:Y:S05]  /*156f0*/  BSYNC B2 ;  /* 0x0000000000027941 */ /* 0x000fea0003800000 */
.L_x_23572:
        /* <DEDUP_REMOVED lines=44> */
.L_x_23571:
[----:B------:R-:W-:Y:S05]  /*159c0*/  BSYNC B1 ;  /* 0x0000000000017941 */ /* 0x000fea0003800000 */
.L_x_23570:
        /* <DEDUP_REMOVED lines=11> */
.L_x_23566:
        /* <DEDUP_REMOVED lines=12> */
.L_x_23575:
[----:B------:R-:W-:-:S07]  /*15b40*/  IMAD.MOV.U32 R0, RZ, RZ, R210 ;  /* 0x000000ffff007224 */ /* 0x000fce00078e00d2 */
.L_x_23576:
[----:B------:R-:W-:Y:S05]  /*15b50*/  BSYNC B1 ;  /* 0x0000000000017941 */ /* 0x000fea0003800000 */
.L_x_23574:
        /* <DEDUP_REMOVED lines=16> */
.L_x_23580:
[----:B------:R-:W-:Y:S05]  /*15c60*/  BSYNC B2 ;  /* 0x0000000000027941 */ /* 0x000fea0003800000 */
.L_x_23579:
        /* <DEDUP_REMOVED lines=44> */
.L_x_23578:
[----:B------:R-:W-:Y:S05]  /*15f30*/  BSYNC B1 ;  /* 0x0000000000017941 */ /* 0x000fea0003800000 */
.L_x_23577:
        /* <DEDUP_REMOVED lines=15> */
.L_x_23581:
        /* <DEDUP_REMOVED lines=12> */
.L_x_23584:
[----:B------:R-:W-:-:S07]  /*160f0*/  IMAD.MOV.U32 R0, RZ, RZ, R210 ;  /* 0x000000ffff007224 */ /* 0x000fce00078e00d2 */
.L_x_23585:
[----:B------:R-:W-:Y:S05]  /*16100*/  BSYNC B1 ;  /* 0x0000000000017941 */ /* 0x000fea0003800000 */
.L_x_23583:
        /* <DEDUP_REMOVED lines=16> */
.L_x_23589:
[----:B------:R-:W-:Y:S05]  /*16210*/  BSYNC B2 ;  /* 0x0000000000027941 */ /* 0x000fea0003800000 */
.L_x_23588:
        /* <DEDUP_REMOVED lines=44> */
.L_x_23587:
[----:B------:R-:W-:Y:S05]  /*164e0*/  BSYNC B1 ;  /* 0x0000000000017941 */ /* 0x000fea0003800000 */
.L_x_23586:
        /* <DEDUP_REMOVED lines=10> */
.L_x_23582:
        /* <DEDUP_REMOVED lines=12> */
.L_x_23591:
[----:B------:R-:W-:-:S07]  /*16650*/  MOV R0, R210 ;  /* 0x000000d200007202 */ /* 0x000fce0000000f00 */
.L_x_23592:
[----:B------:R-:W-:Y:S05]  /*16660*/  BSYNC B1 ;  /* 0x0000000000017941 */ /* 0x000fea0003800000 */
.L_x_23590:
        /* <DEDUP_REMOVED lines=16> */
.L_x_23596:
[----:B------:R-:W-:Y:S05]  /*16770*/  BSYNC B2 ;  /* 0x0000000000027941 */ /* 0x000fea0003800000 */
.L_x_23595:
        /* <DEDUP_REMOVED lines=44> */
.L_x_23594:
[----:B------:R-:W-:Y:S05]  /*16a40*/  BSYNC B1 ;  /* 0x0000000000017941 */ /* 0x000fea0003800000 */
.L_x_23593:
        /* <DEDUP_REMOVED lines=12> */
.L_x_23597:
        /* <DEDUP_REMOVED lines=12> */
.L_x_23600:
[----:B------:R-:W-:-:S07]  /*16bd0*/  MOV R0, R210 ;  /* 0x000000d200007202 */ /* 0x000fce0000000f00 */
.L_x_23601:
[----:B------:R-:W-:Y:S05]  /*16be0*/  BSYNC B1 ;  /* 0x0000000000017941 */ /* 0x000fea0003800000 */
.L_x_23599:
        /* <DEDUP_REMOVED lines=16> */
.L_x_23605:
[----:B------:R-:W-:Y:S05]  /*16cf0*/  BSYNC B2 ;  /* 0x0000000000027941 */ /* 0x000fea0003800000 */
.L_x_23604:
        /* <DEDUP_REMOVED lines=44> */
.L_x_23603:
[----:B------:R-:W-:Y:S05]  /*16fc0*/  BSYNC B1 ;  /* 0x0000000000017941 */ /* 0x000fea0003800000 */
.L_x_23602:
        /* <DEDUP_REMOVED lines=11> */
.L_x_23598:
        /* <DEDUP_REMOVED lines=12> */
.L_x_23607:
[----:B------:R-:W-:-:S07]  /*17140*/  IMAD.MOV.U32 R0, RZ, RZ, R210 ;  /* 0x000000ffff007224 */ /* 0x000fce00078e00d2 */
.L_x_23608:
[----:B------:R-:W-:Y:S05]  /*17150*/  BSYNC B1 ;  /* 0x0000000000017941 */ /* 0x000fea0003800000 */
.L_x_23606:
        /* <DEDUP_REMOVED lines=16> */
.L_x_23612:
[----:B------:R-:W-:Y:S05]  /*17260*/  BSYNC B2 ;  /* 0x0000000000027941 */ /* 0x000fea0003800000 */
.L_x_23611:
        /* <DEDUP_REMOVED lines=44> */
.L_x_23610:
[----:B------:R-:W-:Y:S05]  /*17530*/  BSYNC B1 ;  /* 0x0000000000017941 */ /* 0x000fea0003800000 */
.L_x_23609:
[----:B------:R-:W-:-:S05]  /*17540*/  I2FP.F32.U32 R0, R0 ;  /* 0x0000000000007245 */ /* 0x000fca0000201000 */
[----:B------:R-:W-:-:S05]  /*17550*/  FFMA.FTZ R0, R0, R230, 1.1641532182693481445e-10 ;  /* 0x2f00000000007423 */ /* 0x000fca00000100e6 */
[----:B------:R-:W-:Y:S02]  /*17560*/  FSETP.GTU.FTZ.AND P4, PT, R0, R227, PT ;  /* 0x000000e30000720b */ /* 0x000fe40003f9c000 */
[C---:B------:R-:W-:Y:S02]  /*17570*/  SHF.L.U32 R0, R19.reuse, 0x10, RZ ;  /* 0x0000001013007819 */ /* 0x040fe400000006ff */
[----:B------:R-:W-:-:S03]  /*17580*/  PRMT R19, R19, 0x7632, R19 ;  /* 0x0000763213137816 */ /* 0x000fc60000000013 */
        /* <DEDUP_REMOVED lines=8> */
.L_x_23613:
        /* <DEDUP_REMOVED lines=12> */
.L_x_23616:
[----:B------:R-:W-:-:S07]  /*176d0*/  IMAD.MOV.U32 R0, RZ, RZ, R210 ;  /* 0x000000ffff007224 */ /* 0x000fce00078e00d2 */
.L_x_23617:
[----:B------:R-:W-:Y:S05]  /*176e0*/  BSYNC B1 ;  /* 0x0000000000017941 */ /* 0x000fea0003800000 */
.L_x_23615:
        /* <DEDUP_REMOVED lines=16> */
.L_x_23621:
[----:B------:R-:W-:Y:S05]  /*177f0*/  BSYNC B2 ;  /* 0x0000000000027941 */ /* 0x000fea0003800000 */
.L_x_23620:
        /* <DEDUP_REMOVED lines=44> */
.L_x_23619:
[----:B------:R-:W-:Y:S05]  /*17ac0*/  BSYNC B1 ;  /* 0x0000000000017941 */ /* 0x000fea0003800000 */
.L_x_23618:
        /* <DEDUP_REMOVED lines=10> */
.L_x_23614:
        /* <DEDUP_REMOVED lines=12> */
.L_x_23623:
[----:B------:R-:W-:-:S07]  /*17c30*/  IMAD.MOV.U32 R0, RZ, RZ, R210 ;  /* 0x000000ffff007224 */ /* 0x000fce00078e00d2 */
.L_x_23624:
[----:B------:R-:W-:Y:S05]  /*17c40*/  BSYNC B1 ;  /* 0x0000000000017941 */ /* 0x000fea0003800000 */
.L_x_23622:
        /* <DEDUP_REMOVED lines=16> */
.L_x_23628:
[----:B------:R-:W-:Y:S05]  /*17d50*/  BSYNC B2 ;  /* 0x0000000000027941 */ /* 0x000fea0003800000 */
.L_x_23627:
        /* <DEDUP_REMOVED lines=44> */
.L_x_23626:
[----:B------:R-:W-:Y:S05]  /*18020*/  BSYNC B1 ;  /* 0x0000000000017941 */ /* 0x000fea0003800000 */
.L_x_23625:
        /* <DEDUP_REMOVED lines=12> */
.L_x_23629:
        /* <DEDUP_REMOVED lines=12> */
.L_x_23632:
[----:B------:R-:W-:-:S07]  /*181b0*/  IMAD.MOV.U32 R0, RZ, RZ, R210 ;  /* 0x000000ffff007224 */ /* 0x000fce00078e00d2 */
.L_x_23633:
[----:B------:R-:W-:Y:S05]  /*181c0*/  BSYNC B1 ;  /* 0x0000000000017941 */ /* 0x000fea0003800000 */
.L_x_23631:
        /* <DEDUP_REMOVED lines=19> */
.L_x_23637:
[----:B------:R-:W-:Y:S05]  /*18300*/  BSYNC B2 ;  /* 0x0000000000027941 */ /* 0x000fea0003800000 */
.L_x_23636:
        /* <DEDUP_REMOVED lines=44> */
.L_x_23635:
[----:B------:R-:W-:Y:S05]  /*185d0*/  BSYNC B1 ;  /* 0x0000000000017941 */ /* 0x000fea0003800000 */
.L_x_23634:
        /* <DEDUP_REMOVED lines=11> */
.L_x_23630:
        /* <DEDUP_REMOVED lines=50> */
.L_x_23638:
        /* <DEDUP_REMOVED lines=22> */
.L_x_23640:
[----:B------:R-:W-:-:S07]  /*18b10*/  IMAD.MOV.U32 R20, RZ, RZ, R210 ;  /* 0x000000ffff147224 */ /* 0x000fce00078e00d2 */
.L_x_23641:
[----:B------:R-:W-:Y:S05]  /*18b20*/  BSYNC B1 ;  /* 0x0000000000017941 */ /* 0x000fea0003800000 */
.L_x_23639:
        /* <DEDUP_REMOVED lines=16> */
.L_x_23645:
[----:B------:R-:W-:Y:S05]  /*18c30*/  BSYNC B2 ;  /* 0x0000000000027941 */ /* 0x000fea0003800000 */
.L_x_23644:
        /* <DEDUP_REMOVED lines=44> */
.L_x_23643:
[----:B------:R-:W-:Y:S05]  /*18f00*/  BSYNC B1 ;  /* 0x0000000000017941 */ /* 0x000fea0003800000 */
.L_x_23642:
        /* <DEDUP_REMOVED lines=15> */
.L_x_23646:
        /* <DEDUP_REMOVED lines=12> */
.L_x_23649:
[----:B------:R-:W-:-:S07]  /*190c0*/  IMAD.MOV.U32 R12, RZ, RZ, R210 ;  /* 0x000000ffff0c7224 */ /* 0x000fce00078e00d2 */
.L_x_23650:
[----:B------:R-:W-:Y:S05]  /*190d0*/  BSYNC B1 ;  /* 0x0000000000017941 */ /* 0x000fea0003800000 */
.L_x_23648:
        /* <DEDUP_REMOVED lines=16> */
.L_x_23654:
[----:B------:R-:W-:Y:S05]  /*191e0*/  BSYNC B2 ;  /* 0x0000000000027941 */ /* 0x000fea0003800000 */
.L_x_23653:
        /* <DEDUP_REMOVED lines=44> */
.L_x_23652:
[----:B------:R-:W-:Y:S05]  /*194b0*/  BSYNC B1 ;  /* 0x0000000000017941 */ /* 0x000fea0003800000 */
.L_x_23651:
        /* <DEDUP_REMOVED lines=9> */
.L_x_23647:
        /* <DEDUP_REMOVED lines=12> */
.L_x_23656:
[----:B------:R-:W-:-:S07]  /*19610*/  MOV R16, R210 ;  /* 0x000000d200107202 */ /* 0x000fce0000000f00 */
.L_x_23657:
[----:B------:R-:W-:Y:S05]  /*19620*/  BSYNC B1 ;  /* 0x0000000000017941 */ /* 0x000fea0003800000 */
.L_x_23655:
        /* <DEDUP_REMOVED lines=16> */
.L_x_23661:
[----:B------:R-:W-:Y:S05]  /*19730*/  BSYNC B2 ;  /* 0x0000000000027941 */ /* 0x000fea0003800000 */
.L_x_23660:
        /* <DEDUP_REMOVED lines=44> */
.L_x_23659:
[----:B------:R-:W-:Y:S05]  /*19a00*/  BSYNC B1 ;  /* 0x0000000000017941 */ /* 0x000fea0003800000 */
.L_x_23658:
        /* <DEDUP_REMOVED lines=14> */
.L_x_23662:
        /* <DEDUP_REMOVED lines=12> */
.L_x_23665:
[----:B------:R-:W-:-:S07]  /*19bb0*/  MOV R10, R210 ;  /* 0x000000d2000a7202 */ /* 0x000fce0000000f00 */
.L_x_23666:
[----:B------:R-:W-:Y:S05]  /*19bc0*/  BSYNC B1 ;  /* 0x0000000000017941 */ /* 0x000fea0003800000 */
.L_x_23664:
        /* <DEDUP_REMOVED lines=16> */
.L_x_23670:
[----:B------:R-:W-:Y:S05]  /*19cd0*/  BSYNC B2 ;  /* 0x0000000000027941 */ /* 0x000fea0003800000 */
.L_x_23669:
        /* <DEDUP_REMOVED lines=44> */
.L_x_23668:
[----:B------:R-:W-:Y:S05]  /*19fa0*/  BSYNC B1 ;  /* 0x0000000000017941 */ /* 0x000fea0003800000 */
.L_x_23667:
        /* <DEDUP_REMOVED lines=10> */
.L_x_23663:
        /* <DEDUP_REMOVED lines=12> */
.L_x_23672:
[----:B------:R-:W-:-:S07]  /*1a110*/  IMAD.MOV.U32 R16, RZ, RZ, R210 ;  /* 0x000000ffff107224 */ /* 0x000fce00078e00d2 */
.L_x_23673:
[----:B------:R-:W-:Y:S05]  /*1a120*/  BSYNC B1 ;  /* 0x0000000000017941 */ /* 0x000fea0003800000 */
.L_x_23671:
        /* <DEDUP_REMOVED lines=16> */
.L_x_23677:
[----:B------:R-:W-:Y:S05]  /*1a230*/  BSYNC B2 ;  /* 0x0000000000027941 */ /* 0x000fea0003800000 */
.L_x_23676:
        /* <DEDUP_REMOVED lines=44> */
.L_x_23675:
[----:B------:R-:W-:Y:S05]  /*1a500*/  BSYNC B1 ;  /* 0x0000000000017941 */ /* 0x000fea0003800000 */
.L_x_23674:
        /* <DEDUP_REMOVED lines=15> */
.L_x_23678:
        /* <DEDUP_REMOVED lines=12> */
.L_x_23681:
[----:B------:R-:W-:-:S07]  /*1a6c0*/  IMAD.MOV.U32 R9, RZ, RZ, R210 ;  /* 0x000000ffff097224 */ /* 0x000fce00078e00d2 */
.L_x_23682:
[----:B------:R-:W-:Y:S05]  /*1a6d0*/  BSYNC B1 ;  /* 0x0000000000017941 */ /* 0x000fea0003800000 */
.L_x_23680:
        /* <DEDUP_REMOVED lines=16> */
.L_x_23686:
[----:B------:R-:W-:Y:S05]  /*1a7e0*/  BSYNC B2 ;  /* 0x0000000000027941 */ /* 0x000fea0003800000 */
.L_x_23685:
        /* <DEDUP_REMOVED lines=44> */
.L_x_23684:
[----:B------:R-:W-:Y:S05]  /*1aab0*/  BSYNC B1 ;  /* 0x0000000000017941 */ /* 0x000fea0003800000 */
.L_x_23683:
        /* <DEDUP_REMOVED lines=9> */
.L_x_23679:
        /* <DEDUP_REMOVED lines=12> */
.L_x_23688:
[----:B------:R-:W-:-:S07]  /*1ac10*/  IMAD.MOV.U32 R16, RZ, RZ, R210 ;  /* 0x000000ffff107224 */ /* 0x000fce00078e00d2 */
.L_x_23689:
[----:B------:R-:W-:Y:S05]  /*1ac20*/  BSYNC B1 ;  /* 0x0000000000017941 */ /* 0x000fea0003800000 */
.L_x_23687:
        /* <DEDUP_REMOVED lines=16> */
.L_x_23693:
[----:B------:R-:W-:Y:S05]  /*1ad30*/  BSYNC B2 ;  /* 0x0000000000027941 */ /* 0x000fea0003800000 */
.L_x_23692:
        /* <DEDUP_REMOVED lines=44> */
.L_x_23691:
[----:B------:R-:W-:Y:S05]  /*1b000*/  BSYNC B1 ;  /* 0x0000000000017941 */ /* 0x000fea0003800000 */
.L_x_23690:
        /* <DEDUP_REMOVED lines=14> */
.L_x_23694:
        /* <DEDUP_REMOVED lines=12> */
.L_x_23697:
[----:B------:R-:W-:-:S07]  /*1b1b0*/  IMAD.MOV.U32 R8, RZ, RZ, R210 ;  /* 0x000000ffff087224 */ /* 0x000fce00078e00d2 */
.L_x_23698:
[----:B------:R-:W-:Y:S05]  /*1b1c0*/  BSYNC B1 ;  /* 0x0000000000017941 */ /* 0x000fea0003800000 */
.L_x_23696:
        /* <DEDUP_REMOVED lines=16> */
.L_x_23702:
[----:B------:R-:W-:Y:S05]  /*1b2d0*/  BSYNC B2 ;  /* 0x0000000000027941 */ /* 0x000fea0003800000 */
.L_x_23701:
        /* <DEDUP_REMOVED lines=44> */
.L_x_23700:
[----:B------:R-:W-:Y:S05]  /*1b5a0*/  BSYNC B1 ;  /* 0x0000000000017941 */ /* 0x000fea0003800000 */
.L_x_23699:
        /* <DEDUP_REMOVED lines=10> */
.L_x_23695:
        /* <DEDUP_REMOVED lines=12> */
.L_x_23704:
[----:B------:R-:W-:-:S07]  /*1b710*/  MOV R22, R210 ;  /* 0x000000d200167202 */ /* 0x000fce0000000f00 */
.L_x_23705:
[----:B------:R-:W-:Y:S05]  /*1b720*/  BSYNC B1 ;  /* 0x0000000000017941 */ /* 0x000fea0003800000 */
.L_x_23703:
        /* <DEDUP_REMOVED lines=16> */
.L_x_23709:
[----:B------:R-:W-:Y:S05]  /*1b830*/  BSYNC B2 ;  /* 0x0000000000027941 */ /* 0x000fea0003800000 */
.L_x_23708:
        /* <DEDUP_REMOVED lines=44> */
.L_x_23707:
[----:B------:R-:W-:Y:S05]  /*1bb00*/  BSYNC B1 ;  /* 0x0000000000017941 */ /* 0x000fea0003800000 */
.L_x_23706:
        /* <DEDUP_REMOVED lines=15> */
.L_x_23710:
        /* <DEDUP_REMOVED lines=12> */
.L_x_23713:
[----:B------:R-:W-:-:S07]  /*1bcc0*/  MOV R7, R210 ;  /* 0x000000d200077202 */ /* 0x000fce0000000f00 */
.L_x_23714:
[----:B------:R-:W-:Y:S05]  /*1bcd0*/  BSYNC B1 ;  /* 0x0000000000017941 */ /* 0x000fea0003800000 */
.L_x_23712:
        /* <DEDUP_REMOVED lines=16> */
.L_x_23718:
[----:B------:R-:W-:Y:S05]  /*1bde0*/  BSYNC B2 ;  /* 0x0000000000027941 */ /* 0x000fea0003800000 */
.L_x_23717:
        /* <DEDUP_REMOVED lines=44> */
.L_x_23716:
[----:B------:R-:W-:Y:S05]  /*1c0b0*/  BSYNC B1 ;  /* 0x0000000000017941 */ /* 0x000fea0003800000 */
.L_x_23715:
        /* <DEDUP_REMOVED lines=9> */
.L_x_23711:
        /* <DEDUP_REMOVED lines=12> */
.L_x_23720:
[----:B------:R-:W-:-:S07]  /*1c210*/  IMAD.MOV.U32 R22, RZ, RZ, R210 ;  /* 0x000000ffff167224 */ /* 0x000fce00078e00d2 */
.L_x_23721:
[----:B------:R-:W-:Y:S05]  /*1c220*/  BSYNC B1 ;  /* 0x0000000000017941 */ /* 0x000fea0003800000 */
.L_x_23719:
        /* <DEDUP_REMOVED lines=16> */
.L_x_23725:
[----:B------:R-:W-:Y:S05]  /*1c330*/  BSYNC B2 ;  /* 0x0000000000027941 */ /* 0x000fea0003800000 */
.L_x_23724:
        /* <DEDUP_REMOVED lines=44> */
.L_x_23723:
[----:B------:R-:W-:Y:S05]  /*1c600*/  BSYNC B1 ;  /* 0x0000000000017941 */ /* 0x000fea0003800000 */
.L_x_23722:
        /* <DEDUP_REMOVED lines=12> */
.L_x_23726:
        /* <DEDUP_REMOVED lines=12> */
.L_x_23729:
[----:B------:R-:W-:-:S07]  /*1c790*/  IMAD.MOV.U32 R6, RZ, RZ, R210 ;  /* 0x000000ffff067224 */ /* 0x000fce00078e00d2 */
.L_x_23730:
[----:B------:R-:W-:Y:S05]  /*1c7a0*/  BSYNC B1 ;  /* 0x0000000000017941 */ /* 0x000fea0003800000 */
.L_x_23728:
        /* <DEDUP_REMOVED lines=16> */
.L_x_23734:
[----:B------:R-:W-:Y:S05]  /*1c8b0*/  BSYNC B2 ;  /* 0x0000000000027941 */ /* 0x000fea0003800000 */
.L_x_23733:
        /* <DEDUP_REMOVED lines=44> */
.L_x_23732:
[----:B------:R-:W-:Y:S05]  /*1cb80*/  BSYNC B1 ;  /* 0x0000000000017941 */ /* 0x000fea0003800000 */
.L_x_23731:
        /* <DEDUP_REMOVED lines=9> */
[----:B------:R-:W-:-:S07]  /*1cc20*/  @P1 FADD.FTZ R37, R81, R37 ;  /* 0x0000002551251221 */ /* 0x000fce0000010000 */
.L_x_23727:
        /* <DEDUP_REMOVED lines=12> */
.L_x_23736:
[----:B------:R-:W-:-:S07]  /*1ccf0*/  IMAD.MOV.U32 R16, RZ, RZ, R210 ;  /* 0x000000ffff107224 */ /* 0x000fce00078e00d2 */
.L_x_23737:
[----:B------:R-:W-:Y:S05]  /*1cd00*/  BSYNC B1 ;  /* 0x0000000000017941 */ /* 0x000fea0003800000 */
.L_x_23735:
        /* <DEDUP_REMOVED lines=16> */
.L_x_23741:
[----:B------:R-:W-:Y:S05]  /*1ce10*/  BSYNC B2 ;  /* 0x0000000000027941 */ /* 0x000fea0003800000 */
.L_x_23740:
        /* <DEDUP_REMOVED lines=44> */
.L_x_23739:
[----:B------:R-:W-:Y:S05]  /*1d0e0*/  BSYNC B1 ;  /* 0x0000000000017941 */ /* 0x000fea0003800000 */
.L_x_23738:
        /* <DEDUP_REMOVED lines=13> */
.L_x_23742:
        /* <DEDUP_REMOVED lines=12> */
.L_x_23745:
[----:B------:R-:W-:-:S07]  /*1d280*/  IMAD.MOV.U32 R5, RZ, RZ, R210 ;  /* 0x000000ffff057224 */ /* 0x000fce00078e00d2 */
.L_x_23746:
[----:B------:R-:W-:Y:S05]  /*1d290*/  BSYNC B1 ;  /* 0x0000000000017941 */ /* 0x000fea0003800000 */
.L_x_23744:
        /* <DEDUP_REMOVED lines=16> */
.L_x_23750:
[----:B------:R-:W-:Y:S05]  /*1d3a0*/  BSYNC B2 ;  /* 0x0000000000027941 */ /* 0x000fea0003800000 */
.L_x_23749:
        /* <DEDUP_REMOVED lines=44> */
.L_x_23748:
[----:B------:R-:W-:Y:S05]  /*1d670*/  BSYNC B1 ;  /* 0x0000000000017941 */ /* 0x000fea0003800000 */
.L_x_23747:
        /* <DEDUP_REMOVED lines=9> */
.L_x_23743:
        /* <DEDUP_REMOVED lines=12> */
.L_x_23752:
[----:B------:R-:W-:-:S07]  /*1d7d0*/  MOV R16, R210 ;  /* 0x000000d200107202 */ /* 0x000fce0000000f00 */
.L_x_23753:
[----:B------:R-:W-:Y:S05]  /*1d7e0*/  BSYNC B1 ;  /* 0x0000000000017941 */ /* 0x000fea0003800000 */
.L_x_23751:
        /* <DEDUP_REMOVED lines=16> */
.L_x_23757:
[----:B------:R-:W-:Y:S05]  /*1d8f0*/  BSYNC B2 ;  /* 0x0000000000027941 */ /* 0x000fea0003800000 */
.L_x_23756:
        /* <DEDUP_REMOVED lines=44> */
.L_x_23755:
[----:B------:R-:W-:Y:S05]  /*1dbc0*/  BSYNC B1 ;  /* 0x0000000000017941 */ /* 0x000fea0003800000 */
.L_x_23754:
        /* <DEDUP_REMOVED lines=12> */
.L_x_23758:
        /* <DEDUP_REMOVED lines=12> */
.L_x_23761:
[----:B------:R-:W-:-:S07]  /*1dd50*/  MOV R4, R210 ;  /* 0x000000d200047202 */ /* 0x000fce0000000f00 */
.L_x_23762:
[----:B------:R-:W-:Y:S05]  /*1dd60*/  BSYNC B1 ;  /* 0x0000000000017941 */ /* 0x000fea0003800000 */
.L_x_23760:
        /* <DEDUP_REMOVED lines=19> */
.L_x_23766:
[----:B------:R-:W-:Y:S05]  /*1dea0*/  BSYNC B2 ;  /* 0x0000000000027941 */ /* 0x000fea0003800000 */
.L_x_23765:
        /* <DEDUP_REMOVED lines=44> */
.L_x_23764:
[----:B------:R-:W-:Y:S05]  /*1e170*/  BSYNC B1 ;  /* 0x0000000000017941 */ /* 0x000fea0003800000 */
.L_x_23763:
        /* <DEDUP_REMOVED lines=10> */
.L_x_23759:
        /* <DEDUP_REMOVED lines=50> */
.L_x_23767:
        /* <DEDUP_REMOVED lines=22> */
.L_x_23769:
[----:B------:R-:W-:-:S07]  /*1e6a0*/  MOV R24, R210 ;  /* 0x000000d200187202 */ /* 0x000fce0000000f00 */
.L_x_23770:
[----:B------:R-:W-:Y:S05]  /*1e6b0*/  BSYNC B1 ;  /* 0x0000000000017941 */ /* 0x000fea0003800000 */
.L_x_23768:
        /* <DEDUP_REMOVED lines=16> */
.L_x_23774:
[----:B------:R-:W-:Y:S05]  /*1e7c0*/  BSYNC B2 ;  /* 0x0000000000027941 */ /* 0x000fea0003800000 */
.L_x_23773:
        /* <DEDUP_REMOVED lines=44> */
.L_x_23772:
[----:B------:R-:W-:Y:S05]  /*1ea90*/  BSYNC B1 ;  /* 0x0000000000017941 */ /* 0x000fea0003800000 */
.L_x_23771:
        /* <DEDUP_REMOVED lines=15> */
.L_x_23775:
        /* <DEDUP_REMOVED lines=12> */
.L_x_23778:
[----:B------:R-:W-:-:S07]  /*1ec50*/  MOV R12, R210 ;  /* 0x000000d2000c7202 */ /* 0x000fce0000000f00 */
.L_x_23779:
[----:B------:R-:W-:Y:S05]  /*1ec60*/  BSYNC B1 ;  /* 0x0000000000017941 */ /* 0x000fea0003800000 */
.L_x_23777:
        /* <DEDUP_REMOVED lines=16> */
.L_x_23783:
[----:B------:R-:W-:Y:S05]  /*1ed70*/  BSYNC B2 ;  /* 0x0000000000027941 */ /* 0x000fea0003800000 */
.L_x_23782:
        /* <DEDUP_REMOVED lines=44> */
.L_x_23781:
[----:B------:R-:W-:Y:S05]  /*1f040*/  BSYNC B1 ;  /* 0x0000000000017941 */ /* 0x000fea0003800000 */
.L_x_23780:
        /* <DEDUP_REMOVED lines=9> */
.L_x_23776:
        /* <DEDUP_REMOVED lines=12> */
.L_x_23785:
[----:B------:R-:W-:-:S07]  /*1f1a0*/  IMAD.MOV.U32 R16, RZ, RZ, R210 ;  /* 0x000000ffff107224 */ /* 0x000fce00078e00d2 */
.L_x_23786:
[----:B------:R-:W-:Y:S05]  /*1f1b0*/  BSYNC B1 ;  /* 0x0000000000017941 */ /* 0x000fea0003800000 */
.L_x_23784:
        /* <DEDUP_REMOVED lines=16> */
.L_x_23790:
[----:B------:R-:W-:Y:S05]  /*1f2c0*/  BSYNC B2 ;  /* 0x0000000000027941 */ /* 0x000fea0003800000 */
.L_x_23789:
        /* <DEDUP_REMOVED lines=44> */
.L_x_23788:
[----:B------:R-:W-:Y:S05]  /*1f590*/  BSYNC B1 ;  /* 0x0000000000017941 */ /* 0x000fea0003800000 */
.L_x_23787:
        /* <DEDUP_REMOVED lines=14> */
.L_x_23791:
        /* <DEDUP_REMOVED lines=12> */
.L_x_23794:
[----:B------:R-:W-:-:S07]  /*1f740*/  IMAD.MOV.U32 R10, RZ, RZ, R210 ;  /* 0x000000ffff0a7224 */ /* 0x000fce00078e00d2 */
.L_x_23795:
[----:B------:R-:W-:Y:S05]  /*1f750*/  BSYNC B1 ;  /* 0x0000000000017941 */ /* 0x000fea0003800000 */
.L_x_23793:
        /* <DEDUP_REMOVED lines=16> */
.L_x_23799:
[----:B------:R-:W-:Y:S05]  /*1f860*/  BSYNC B2 ;  /* 0x0000000000027941 */ /* 0x000fea0003800000 */
.L_x_23798:
        /* <DEDUP_REMOVED lines=44> */
.L_x_23797:
[----:B------:R-:W-:Y:S05]  /*1fb30*/  BSYNC B1 ;  /* 0x0000000000017941 */ /* 0x000fea0003800000 */
.L_x_23796:
        /* <DEDUP_REMOVED lines=10> */
.L_x_23792:
        /* <DEDUP_REMOVED lines=12> */
.L_x_23801:
[----:B------:R-:W-:-:S07]  /*1fca0*/  IMAD.MOV.U32 R16, RZ, RZ, R210 ;  /* 0x000000ffff107224 */ /* 0x000fce00078e00d2 */
.L_x_23802:
[----:B------:R-:W-:Y:S05]  /*1fcb0*/  BSYNC B1 ;  /* 0x0000000000017941 */ /* 0x000fea0003800000 */
.L_x_23800:
        /* <DEDUP_REMOVED lines=16> */
.L_x_23806:
[----:B------:R-:W-:Y:S05]  /*1fdc0*/  BSYNC B2 ;  /* 0x0000000000027941 */ /* 0x000fea0003800000 */
.L_x_23805:
        /* <DEDUP_REMOVED lines=44> */
.L_x_23804:
[----:B------:R-:W-:Y:S05]  /*20090*/  BSYNC B1 ;  /* 0x0000000000017941 */ /* 0x000fea0003800000 */
.L_x_23803:
        /* <DEDUP_REMOVED lines=15> */
.L_x_23807:
        /* <DEDUP_REMOVED lines=12> */
.L_x_23810:
[----:B------:R-:W-:-:S07]  /*20250*/  IMAD.MOV.U32 R9, RZ, RZ, R210 ;  /* 0x000000ffff097224 */ /* 0x000fce00078e00d2 */
.L_x_23811:
[----:B------:R-:W-:Y:S05]  /*20260*/  BSYNC B1 ;  /* 0x0000000000017941 */ /* 0x000fea0003800000 */
.L_x_23809:
        /* <DEDUP_REMOVED lines=16> */
.L_x_23815:
[----:B------:R-:W-:Y:S05]  /*20370*/  BSYNC B2 ;  /* 0x0000000000027941 */ /* 0x000fea0003800000 */
.L_x_23814:
        /* <DEDUP_REMOVED lines=44> */
.L_x_23813:
[----:B------:R-:W-:Y:S05]  /*20640*/  BSYNC B1 ;  /* 0x0000000000017941 */ /* 0x000fea0003800000 */
.L_x_23812:
        /* <DEDUP_REMOVED lines=9> */
.L_x_23808:
        /* <DEDUP_REMOVED lines=12> */
.L_x_23817:
[----:B------:R-:W-:-:S07]  /*207a0*/  MOV R16, R210 ;  /* 0x000000d200107202 */ /* 0x000fce0000000f00 */
.L_x_23818:
[----:B------:R-:W-:Y:S05]  /*207b0*/  BSYNC B1 ;  /* 0x0000000000017941 */ /* 0x000fea0003800000 */
.L_x_23816:
        /* <DEDUP_REMOVED lines=16> */
.L_x_23822:
[----:B------:R-:W-:Y:S05]  /*208c0*/  BSYNC B2 ;  /* 0x0000000000027941 */ /* 0x000fea0003800000 */
.L_x_23821:
        /* <DEDUP_REMOVED lines=44> */
.L_x_23820:
[----:B------:R-:W-:Y:S05]  /*20b90*/  BSYNC B1 ;  /* 0x0000000000017941 */ /* 0x000fea0003800000 */
.L_x_23819:
        /* <DEDUP_REMOVED lines=14> */
.L_x_23823:
        /* <DEDUP_REMOVED lines=12> */
.L_x_23826:
[----:B------:R-:W-:-:S07]  /*20d40*/  MOV R8, R210 ;  /* 0x000000d200087202 */ /* 0x000fce0000000f00 */
.L_x_23827:
[----:B------:R-:W-:Y:S05]  /*20d50*/  BSYNC B1 ;  /* 0x0000000000017941 */ /* 0x000fea0003800000 */
.L_x_23825:
        /* <DEDUP_REMOVED lines=16> */
.L_x_23831:
[----:B------:R-:W-:Y:S05]  /*20e60*/  BSYNC B2 ;  /* 0x0000000000027941 */ /* 0x000fea0003800000 */
.L_x_23830:
        /* <DEDUP_REMOVED lines=44> */
.L_x_23829:
[----:B------:R-:W-:Y:S05]  /*21130*/  BSYNC B1 ;  /* 0x0000000000017941 */ /* 0x000fea0003800000 */
.L_x_23828:
        /* <DEDUP_REMOVED lines=10> */
.L_x_23824:
        /* <DEDUP_REMOVED lines=12> */
.L_x_23833:
[----:B------:R-:W-:-:S07]  /*212a0*/  IMAD.MOV.U32 R16, RZ, RZ, R210 ;  /* 0x000000ffff107224 */ /* 0x000fce00078e00d2 */
.L_x_23834:
[----:B------:R-:W-:Y:S05]  /*212b0*/  BSYNC B1 ;  /* 0x0000000000017941 */ /* 0x000fea0003800000 */
.L_x_23832:
        /* <DEDUP_REMOVED lines=16> */
.L_x_23838:
[----:B------:R-:W-:Y:S05]  /*213c0*/  BSYNC B2 ;  /* 0x0000000000027941 */ /* 0x000fea0003800000 */
.L_x_23837:
        /* <DEDUP_REMOVED lines=44> */
.L_x_23836:
[----:B------:R-:W-:Y:S05]  /*21690*/  BSYNC B1 ;  /* 0x0000000000017941 */ /* 0x000fea0003800000 */
.L_x_23835:
        /* <DEDUP_REMOVED lines=15> */
.L_x_23839:
        /* <DEDUP_REMOVED lines=12> */
.L_x_23842:
[----:B------:R-:W-:-:S07]  /*21850*/  IMAD.MOV.U32 R7, RZ, RZ, R210 ;  /* 0x000000ffff077224 */ /* 0x000fce00078e00d2 */
.L_x_23843:
[----:B------:R-:W-:Y:S05]  /*21860*/  BSYNC B1 ;  /* 0x0000000000017941 */ /* 0x000fea0003800000 */
.L_x_23841:
        /* <DEDUP_REMOVED lines=16> */
.L_x_23847:
[----:B------:R-:W-:Y:S05]  /*21970*/  BSYNC B2 ;  /* 0x0000000000027941 */ /* 0x000fea0003800000 */
.L_x_23846:
        /* <DEDUP_REMOVED lines=44> */
.L_x_23845:
[----:B------:R-:W-:Y:S05]  /*21c40*/  BSYNC B1 ;  /* 0x0000000000017941 */ /* 0x000fea0003800000 */
.L_x_23844:
        /* <DEDUP_REMOVED lines=9> */
.L_x_23840:
        /* <DEDUP_REMOVED lines=12> */
.L_x_23849:
[----:B------:R-:W-:-:S07]  /*21da0*/  IMAD.MOV.U32 R16, RZ, RZ, R210 ;  /* 0x000000ffff107224 */ /* 0x000fce00078e00d2 */
.L_x_23850:
[----:B------:R-:W-:Y:S05]  /*21db0*/  BSYNC B1 ;  /* 0x0000000000017941 */ /* 0x000fea0003800000 */
.L_x_23848:
        /* <DEDUP_REMOVED lines=16> */
.L_x_23854:
[----:B------:R-:W-:Y:S05]  /*21ec0*/  BSYNC B2 ;  /* 0x0000000000027941 */ /* 0x000fea0003800000 */
.L_x_23853:
        /* <DEDUP_REMOVED lines=44> */
.L_x_23852:
[----:B------:R-:W-:Y:S05]  /*22190*/  BSYNC B1 ;  /* 0x0000000000017941 */ /* 0x000fea0003800000 */
.L_x_23851:
        /* <DEDUP_REMOVED lines=12> */
.L_x_23855:
        /* <DEDUP_REMOVED lines=12> */
.L_x_23858:
[----:B------:R-:W-:-:S07]  /*22320*/  IMAD.MOV.U32 R6, RZ, RZ, R210 ;  /* 0x000000ffff067224 */ /* 0x000fce00078e00d2 */
.L_x_23859:
[----:B------:R-:W-:Y:S05]  /*22330*/  BSYNC B1 ;  /* 0x0000000000017941 */ /* 0x000fea0003800000 */
.L_x_23857:
        /* <DEDUP_REMOVED lines=16> */
.L_x_23863:
[----:B------:R-:W-:Y:S05]  /*22440*/  BSYNC B2 ;  /* 0x0000000000027941 */ /* 0x000fea0003800000 */
.L_x_23862:
        /* <DEDUP_REMOVED lines=44> */
.L_x_23861:
[----:B------:R-:W-:Y:S05]  /*22710*/  BSYNC B1 ;  /* 0x0000000000017941 */ /* 0x000fea0003800000 */
.L_x_23860:
        /* <DEDUP_REMOVED lines=10> */
.L_x_23856:
        /* <DEDUP_REMOVED lines=12> */
.L_x_23865:
[----:B------:R-:W-:-:S07]  /*22880*/  MOV R18, R210 ;  /* 0x000000d200127202 */ /* 0x000fce0000000f00 */
.L_x_23866:
[----:B------:R-:W-:Y:S05]  /*22890*/  BSYNC B1 ;  /* 0x0000000000017941 */ /* 0x000fea0003800000 */
.L_x_23864:
        /* <DEDUP_REMOVED lines=16> */
.L_x_23870:
[----:B------:R-:W-:Y:S05]  /*229a0*/  BSYNC B2 ;  /* 0x0000000000027941 */ /* 0x000fea0003800000 */
.L_x_23869:
        /* <DEDUP_REMOVED lines=44> */
.L_x_23868:
[----:B------:R-:W-:Y:S05]  /*22c70*/  BSYNC B1 ;  /* 0x0000000000017941 */ /* 0x000fea0003800000 */
.L_x_23867:
        /* <DEDUP_REMOVED lines=13> */
.L_x_23871:
        /* <DEDUP_REMOVED lines=12> */
.L_x_23874:
[----:B------:R-:W-:-:S07]  /*22e10*/  MOV R5, R210 ;  /* 0x000000d200057202 */ /* 0x000fce0000000f00 */
.L_x_23875:
[----:B------:R-:W-:Y:S05]  /*22e20*/  BSYNC B1 ;  /* 0x0000000000017941 */ /* 0x000fea0003800000 */
.L_x_23873:
        /* <DEDUP_REMOVED lines=16> */
.L_x_23879:
[----:B------:R-:W-:Y:S05]  /*22f30*/  BSYNC B2 ;  /* 0x0000000000027941 */ /* 0x000fea0003800000 */
.L_x_23878:
        /* <DEDUP_REMOVED lines=44> */
.L_x_23877:
[----:B------:R-:W-:Y:S05]  /*23200*/  BSYNC B1 ;  /* 0x0000000000017941 */ /* 0x000fea0003800000 */
.L_x_23876:
        /* <DEDUP_REMOVED lines=9> */
.L_x_23872:
        /* <DEDUP_REMOVED lines=12> */
.L_x_23881:
[----:B------:R-:W-:-:S07]  /*23360*/  IMAD.MOV.U32 R16, RZ, RZ, R210 ;  /* 0x000000ffff107224 */ /* 0x000fce00078e00d2 */
.L_x_23882:
[----:B------:R-:W-:Y:S05]  /*23370*/  BSYNC B1 ;  /* 0x0000000000017941 */ /* 0x000fea0003800000 */
.L_x_23880:
        /* <DEDUP_REMOVED lines=16> */
.L_x_23886:
[----:B------:R-:W-:Y:S05]  /*23480*/  BSYNC B2 ;  /* 0x0000000000027941 */ /* 0x000fea0003800000 */
.L_x_23885:
        /* <DEDUP_REMOVED lines=44> */
.L_x_23884:
[----:B------:R-:W-:Y:S05]  /*23750*/  BSYNC B1 ;  /* 0x0000000000017941 */ /* 0x000fea0003800000 */
.L_x_23883:
        /* <DEDUP_REMOVED lines=12> */
.L_x_23887:
        /* <DEDUP_REMOVED lines=12> */
.L_x_23890:
[----:B------:R-:W-:-:S07]  /*238e0*/  IMAD.MOV.U32 R4, RZ, RZ, R210 ;  /* 0x000000ffff047224 */ /* 0x000fce00078e00d2 */
.L_x_23891:
[----:B------:R-:W-:Y:S05]  /*238f0*/  BSYNC B1 ;  /* 0x0000000000017941 */ /* 0x000fea0003800000 */
.L_x_23889:
        /* <DEDUP_REMOVED lines=19> */
.L_x_23895:
[----:B------:R-:W-:Y:S05]  /*23a30*/  BSYNC B2 ;  /* 0x0000000000027941 */ /* 0x000fea0003800000 */
.L_x_23894:
        /* <DEDUP_REMOVED lines=44> */
.L_x_23893:
[----:B------:R-:W-:Y:S05]  /*23d00*/  BSYNC B1 ;  /* 0x0000000000017941 */ /* 0x000fea0003800000 */
.L_x_23892:
        /* <DEDUP_REMOVED lines=10> */
.L_x_23888:
        /* <DEDUP_REMOVED lines=50> */
.L_x_23896:
        /* <DEDUP_REMOVED lines=22> */
.L_x_23898:
[----:B------:R-:W-:-:S07]  /*24230*/  IMAD.MOV.U32 R20, RZ, RZ, R210 ;  /* 0x000000ffff147224 */ /* 0x000fce00078e00d2 */
.L_x_23899:
[----:B------:R-:W-:Y:S05]  /*24240*/  BSYNC B1 ;  /* 0x0000000000017941 */ /* 0x000fea0003800000 */
.L_x_23897:
        /* <DEDUP_REMOVED lines=16> */
.L_x_23903:
[----:B------:R-:W-:Y:S05]  /*24350*/  BSYNC B2 ;  /* 0x0000000000027941 */ /* 0x000fea0003800000 */
.L_x_23902:
        /* <DEDUP_REMOVED lines=44> */
.L_x_23901:
[----:B------:R-:W-:Y:S05]  /*24620*/  BSYNC B1 ;  /* 0x0000000000017941 */ /* 0x000fea0003800000 */
.L_x_23900:
[----:B------:R-:W-:Y:S02]  /*24630*/  I2FP.F32.U32 R20, R20 ;  /* 0x0000001400147245 */ /* 0x000fe40000201000 */
[----:B------:R-:W-:Y:S02]  /*24640*/  LOP3.LUT R11, R11, 0xffffffdf, RZ, 0xc0, !PT ;  /* 0xffffffdf0b0b7812 */ /* 0x000fe400078ec0ff */
[----:B-----5:R-:W-:Y:S01]  /*24650*/  PRMT R25, R16, 0x7632, R25 ;  /* 0x0000763210197816 */ /* 0x020fe20000000019 */
        /* <DEDUP_REMOVED lines=12> */
.L_x_23904:
        /* <DEDUP_REMOVED lines=12> */
.L_x_23907:
[----:B------:R-:W-:-:S07]  /*247e0*/  IMAD.MOV.U32 R12, RZ, RZ, R210 ;  /* 0x000000ffff0c7224 */ /* 0x000fce00078e00d2 */
.L_x_23908:
[----:B------:R-:W-:Y:S05]  /*247f0*/  BSYNC B1 ;  /* 0x0000000000017941 */ /* 0x000fea0003800000 */
.L_x_23906:
        /* <DEDUP_REMOVED lines=16> */
.L_x_23912:
[----:B------:R-:W-:Y:S05]  /*24900*/  BSYNC B2 ;  /* 0x0000000000027941 */ /* 0x000fea0003800000 */
.L_x_23911:
        /* <DEDUP_REMOVED lines=44> */
.L_x_23910:
[----:B------:R-:W-:Y:S05]  /*24bd0*/  BSYNC B1 ;  /* 0x0000000000017941 */ /* 0x000fea0003800000 */
.L_x_23909:
        /* <DEDUP_REMOVED lines=9> */
.L_x_23905:
        /* <DEDUP_REMOVED lines=12> */
.L_x_23914:
[----:B------:R-:W-:-:S07]  /*24d30*/  IMAD.MOV.U32 R16, RZ, RZ, R210 ;  /* 0x000000ffff107224 */ /* 0x000fce00078e00d2 */
.L_x_23915:
[----:B------:R-:W-:Y:S05]  /*24d40*/  BSYNC B1 ;  /* 0x0000000000017941 */ /* 0x000fea0003800000 */
.L_x_23913:
        /* <DEDUP_REMOVED lines=16> */
.L_x_23919:
[----:B------:R-:W-:Y:S05]  /*24e50*/  BSYNC B2 ;  /* 0x0000000000027941 */ /* 0x000fea0003800000 */
.L_x_23918:
        /* <DEDUP_REMOVED lines=44> */
.L_x_23917:
[----:B------:R-:W-:Y:S05]  /*25120*/  BSYNC B1 ;  /* 0x0000000000017941 */ /* 0x000fea0003800000 */
.L_x_23916:
        /* <DEDUP_REMOVED lines=14> */
.L_x_23920:
        /* <DEDUP_REMOVED lines=12> */
.L_x_23923:
[----:B------:R-:W-:-:S07]  /*252d0*/  IMAD.MOV.U32 R10, RZ, RZ, R210 ;  /* 0x000000ffff0a7224 */ /* 0x000fce00078e00d2 */
.L_x_23924:
[----:B------:R-:W-:Y:S05]  /*252e0*/  BSYNC B1 ;  /* 0x0000000000017941 */ /* 0x000fea0003800000 */
.L_x_23922:
        /* <DEDUP_REMOVED lines=16> */
.L_x_23928:
[----:B------:R-:W-:Y:S05]  /*253f0*/  BSYNC B2 ;  /* 0x0000000000027941 */ /* 0x000fea0003800000 */
.L_x_23927:
        /* <DEDUP_REMOVED lines=44> */
.L_x_23926:
[----:B------:R-:W-:Y:S05]  /*256c0*/  BSYNC B1 ;  /* 0x0000000000017941 */ /* 0x000fea0003800000 */
.L_x_23925:
        /* <DEDUP_REMOVED lines=10> */
.L_x_23921:
        /* <DEDUP_REMOVED lines=12> */
.L_x_23930:
[----:B------:R-:W-:-:S07]  /*25830*/  MOV R16, R210 ;  /* 0x000000d200107202 */ /* 0x000fce0000000f00 */
.L_x_23931:
[----:B------:R-:W-:Y:S05]  /*25840*/  BSYNC B1 ;  /* 0x0000000000017941 */ /* 0x000fea0003800000 */
.L_x_23929:
        /* <DEDUP_REMOVED lines=16> */
.L_x_23935:
[----:B------:R-:W-:Y:S05]  /*25950*/  BSYNC B2 ;  /* 0x0000000000027941 */ /* 0x000fea0003800000 */
.L_x_23934:
        /* <DEDUP_REMOVED lines=44> */
.L_x_23933:
[----:B------:R-:W-:Y:S05]  /*25c20*/  BSYNC B1 ;  /* 0x0000000000017941 */ /* 0x000fea0003800000 */
.L_x_23932:
        /* <DEDUP_REMOVED lines=15> */
.L_x_23936:
        /* <DEDUP_REMOVED lines=12> */
.L_x_23939:
[----:B------:R-:W-:-:S07]  /*25de0*/  MOV R9, R210 ;  /* 0x000000d200097202 */ /* 0x000fce0000000f00 */
.L_x_23940:
[----:B------:R-:W-:Y:S05]  /*25df0*/  BSYNC B1 ;  /* 0x0000000000017941 */ /* 0x000fea0003800000 */
.L_x_23938:
        /* <DEDUP_REMOVED lines=16> */
.L_x_23944:
[----:B------:R-:W-:Y:S05]  /*25f00*/  BSYNC B2 ;  /* 0x0000000000027941 */ /* 0x000fea0003800000 */
.L_x_23943:
        /* <DEDUP_REMOVED lines=44> */
.L_x_23942:
[----:B------:R-:W-:Y:S05]  /*261d0*/  BSYNC B1 ;  /* 0x0000000000017941 */ /* 0x000fea0003800000 */
.L_x_23941:
        /* <DEDUP_REMOVED lines=9> */
.L_x_23937:
        /* <DEDUP_REMOVED lines=12> */
.L_x_23946:
[----:B------:R-:W-:-:S07]  /*26330*/  MOV R16, R210 ;  /* 0x000000d200107202 */ /* 0x000fce0000000f00 */
.L_x_23947:
[----:B------:R-:W-:Y:S05]  /*26340*/  BSYNC B1 ;  /* 0x0000000000017941 */ /* 0x000fea0003800000 */
.L_x_23945:
        /* <DEDUP_REMOVED lines=16> */
.L_x_23951:
[----:B------:R-:W-:Y:S05]  /*26450*/  BSYNC B2 ;  /* 0x0000000000027941 */ /* 0x000fea0003800000 */
.L_x_23950:
        /* <DEDUP_REMOVED lines=44> */
.L_x_23949:
[----:B------:R-:W-:Y:S05]  /*26720*/  BSYNC B1 ;  /* 0x0000000000017941 */ /* 0x000fea0003800000 */
.L_x_23948:
        /* <DEDUP_REMOVED lines=14> */
.L_x_23952:
        /* <DEDUP_REMOVED lines=12> */
.L_x_23955:
[----:B------:R-:W-:-:S07]  /*268d0*/  MOV R8, R210 ;  /* 0x000000d200087202 */ /* 0x000fce0000000f00 */
.L_x_23956:
[----:B------:R-:W-:Y:S05]  /*268e0*/  BSYNC B1 ;  /* 0x0000000000017941 */ /* 0x000fea0003800000 */
.L_x_23954:
        /* <DEDUP_REMOVED lines=16> */
.L_x_23960:
[----:B------:R-:W-:Y:S05]  /*269f0*/  BSYNC B2 ;  /* 0x0000000000027941 */ /* 0x000fea0003800000 */
.L_x_23959:
        /* <DEDUP_REMOVED lines=44> */
.L_x_23958:
[----:B------:R-:W-:Y:S05]  /*26cc0*/  BSYNC B1 ;  /* 0x0000000000017941 */ /* 0x000fea0003800000 */
.L_x_23957:
        /* <DEDUP_REMOVED lines=10> */
.L_x_23953:
        /* <DEDUP_REMOVED lines=12> */
.L_x_23962:
[----:B------:R-:W-:-:S07]  /*26e30*/  MOV R22, R210 ;  /* 0x000000d200167202 */ /* 0x000fce0000000f00 */
.L_x_23963:
[----:B------:R-:W-:Y:S05]  /*26e40*/  BSYNC B1 ;  /* 0x0000000000017941 */ /* 0x000fea0003800000 */
.L_x_23961:
        /* <DEDUP_REMOVED lines=16> */
.L_x_23967:
[----:B------:R-:W-:Y:S05]  /*26f50*/  BSYNC B2 ;  /* 0x0000000000027941 */ /* 0x000fea0003800000 */
.L_x_23966:
        /* <DEDUP_REMOVED lines=44> */
.L_x_23965:
[----:B------:R-:W-:Y:S05]  /*27220*/  BSYNC B1 ;  /* 0x0000000000017941 */ /* 0x000fea0003800000 */
.L_x_23964:
        /* <DEDUP_REMOVED lines=15> */
.L_x_23968:
        /* <DEDUP_REMOVED lines=12> */
.L_x_23971:
[----:B------:R-:W-:-:S07]  /*273e0*/  MOV R7, R210 ;  /* 0x000000d200077202 */ /* 0x000fce0000000f00 */
.L_x_23972:
[----:B------:R-:W-:Y:S05]  /*273f0*/  BSYNC B1 ;  /* 0x0000000000017941 */ /* 0x000fea0003800000 */
.L_x_23970:
        /* <DEDUP_REMOVED lines=16> */
.L_x_23976:
[----:B------:R-:W-:Y:S05]  /*27500*/  BSYNC B2 ;  /* 0x0000000000027941 */ /* 0x000fea0003800000 */
.L_x_23975:
        /* <DEDUP_REMOVED lines=40> */
[----:B------:R-:W-:Y:S01]  /*27790*/  IMAD.WIDE.U32 R16, R21, -0x326172a9, RZ ;  /* 0xcd9e8d5715107825 */ /* 0x000fe200078e00ff */
[----:B------:R-:W-:-:S03]  /*277a0*/  HFMA2.MMA R21, -RZ, RZ, 0, 0 ;  /* 0x00000000ff157435 */ /* 0x000fc600000001ff */
[----:B------:R-:W-:Y:S01]  /*277b0*/  IMAD.MOV.U32 R210, RZ, RZ, R16 ;  /* 0x000000ffffd27224 */ /* 0x000fe200078e0010 */
[----:B------:R-:W-:-:S07]  /*277c0*/  LOP3.LUT R212, R17, UR42, R22, 0x96, !PT ;  /* 0x0000002a11d47c12 */ /* 0x000fce000f8e9616 */
.L_x_23974:
[----:B------:R-:W-:Y:S05]  /*277d0*/  BSYNC B1 ;  /* 0x0000000000017941 */ /* 0x000fea0003800000 */
.L_x_23973:
        /* <DEDUP_REMOVED lines=9> */
.L_x_23969:
        /* <DEDUP_REMOVED lines=12> */
.L_x_23978:
[----:B------:R-:W-:-:S07]  /*27930*/  MOV R16, R210 ;  /* 0x000000d200107202 */ /* 0x000fce0000000f00 */
.L_x_23979:
[----:B------:R-:W-:Y:S05]  /*27940*/  BSYNC B1 ;  /* 0x0000000000017941 */ /* 0x000fea0003800000 */
.L_x_23977:
        /* <DEDUP_REMOVED lines=16> */
.L_x_23983:
[----:B------:R-:W-:Y:S05]  /*27a50*/  BSYNC B2 ;  /* 0x0000000000027941 */ /* 0x000fea0003800000 */
.L_x_23982:
        /* <DEDUP_REMOVED lines=44> */
.L_x_23981:
[----:B------:R-:W-:Y:S05]  /*27d20*/  BSYNC B1 ;  /* 0x0000000000017941 */ /* 0x000fea0003800000 */
.L_x_23980:
        /* <DEDUP_REMOVED lines=12> */
.L_x_23984:
        /* <DEDUP_REMOVED lines=12> */
.L_x_23987:
[----:B------:R-:W-:-:S07]  /*27eb0*/  MOV R6, R210 ;  /* 0x000000d200067202 */ /* 0x000fce0000000f00 */
.L_x_23988:
[----:B------:R-:W-:Y:S05]  /*27ec0*/  BSYNC B1 ;  /* 0x0000000000017941 */ /* 0x000fea0003800000 */
.L_x_23986:
        /* <DEDUP_REMOVED lines=16> */
.L_x_23992:
[----:B------:R-:W-:Y:S05]  /*27fd0*/  BSYNC B2 ;  /* 0x0000000000027941 */ /* 0x000fea0003800000 */
.L_x_23991:
        /* <DEDUP_REMOVED lines=44> */
.L_x_23990:
[----:B------:R-:W-:Y:S05]  /*282a0*/  BSYNC B1 ;  /* 0x0000000000017941 */ /* 0x000fea0003800000 */
.L_x_23989:
        /* <DEDUP_REMOVED lines=10> */
.L_x_23985:
        /* <DEDUP_REMOVED lines=12> */
.L_x_23994:
[----:B------:R-:W-:-:S07]  /*28410*/  MOV R18, R210 ;  /* 0x000000d200127202 */ /* 0x000fce0000000f00 */
.L_x_23995:
[----:B------:R-:W-:Y:S05]  /*28420*/  BSYNC B1 ;  /* 0x0000000000017941 */ /* 0x000fea0003800000 */
.L_x_23993:
        /* <DEDUP_REMOVED lines=16> */
.L_x_23999:
[----:B------:R-:W-:Y:S05]  /*28530*/  BSYNC B2 ;  /* 0x0000000000027941 */ /* 0x000fea0003800000 */
.L_x_23998:
        /* <DEDUP_REMOVED lines=44> */
.L_x_23997:
[----:B------:R-:W-:Y:S05]  /*28800*/  BSYNC B1 ;  /* 0x0000000000017941 */ /* 0x000fea0003800000 */
.L_x_23996:
[----:B------:R-:W-:Y:S01]  /*28810*/  I2FP.F32.U32 R17, R18 ;  /* 0x0000001200117245 */ /* 0x000fe20000201000 */
[----:B------:R-:W-:-:S04]  /*28820*/  IMAD.U32 R18, R19, 0x10000, RZ ;  /* 0x0001000013127824 */ /* 0x000fc800078e00ff */
[----:B------:R-:W-:Y:S01]  /*28830*/  FFMA.FTZ R17, R17, R230, 1.1641532182693481445e-10 ;  /* 0x2f00000011117423 */ /* 0x000fe200000100e6 */
[----:B------:R-:W-:-:S04]  /*28840*/  FMUL.FTZ R18, R18, R226 ;  /* 0x000000e212127220 */ /* 0x000fc80000410000 */
[----:B------:R-:W-:Y:S02]  /*28850*/  FSETP.GTU.FTZ.AND P4, PT, R17, R227, PT ;  /* 0x000000e31100720b */ /* 0x000fe40003f9c000 */
[----:B------:R-:W-:Y:S02]  /*28860*/  PRMT R17, R19, 0x7632, R17 ;  /* 0x0000763213117816 */ /* 0x000fe40000000011 */
[----:B------:R-:W-:Y:S01]  /*28870*/  FSEL R22, R18, RZ, !P4 ;  /* 0x000000ff12167208 */ /* 0x000fe20006000000 */
[----:B------:R-:W-:Y:S08]  /*28880*/  @P2 BRA `(.L_x_24000) ;  /* 0x0000000000142947 */ /* 0x000ff00003800000 */
[----:B------:R-:W-:Y:S01]  /*28890*/  MOV R19, R16 ;  /* 0x0000001000137202 */ /* 0x000fe20000000f00 */
[----:B------:R-:W-:Y:S06]  /*288a0*/  @!P1 BRA `(.L_x_24001) ;  /* 0x0000000400609947 */ /* 0x000fec0003800000 */
[----:B------:R-:W-:Y:S02]  /*288b0*/  IMAD.MOV.U32 R19, RZ, RZ, R16 ;  /* 0x000000ffff137224 */ /* 0x000fe400078e0010 */
[----:B------:R-:W-:Y:S01]  /*288c0*/  FADD.FTZ R22, R82, R22 ;  /* 0x0000001652167221 */ /* 0x000fe20000010000 */
[----:B------:R-:W-:Y:S06]  /*288d0*/  BRA `(.L_x_24001) ;  /* 0x0000000400547947 */ /* 0x000fec0003800000 */
.L_x_24000:
        /* <DEDUP_REMOVED lines=12> */
.L_x_24003:
[----:B------:R-:W-:-:S07]  /*289a0*/  MOV R5, R210 ;  /* 0x000000d200057202 */ /* 0x000fce0000000f00 */
.L_x_24004:
[----:B------:R-:W-:Y:S05]  /*289b0*/  BSYNC B1 ;  /* 0x0000000000017941 */ /* 0x000fea0003800000 */
.L_x_24002:
        /* <DEDUP_REMOVED lines=16> */
.L_x_24008:
[----:B------:R-:W-:Y:S05]  /*28ac0*/  BSYNC B2 ;  /* 0x0000000000027941 */ /* 0x000fea0003800000 */
.L_x_24007:
        /* <DEDUP_REMOVED lines=44> */
.L_x_24006:
[----:B------:R-:W-:Y:S05]  /*28d90*/  BSYNC B1 ;  /* 0x0000000000017941 */ /* 0x000fea0003800000 */
.L_x_24005:
        /* <DEDUP_REMOVED lines=9> */
.L_x_24001:
        /* <DEDUP_REMOVED lines=12> */
.L_x_24010:
[----:B------:R-:W-:-:S07]  /*28ef0*/  MOV R16, R210 ;  /* 0x000000d200107202 */ /* 0x000fce0000000f00 */
.L_x_24011:
[----:B------:R-:W-:Y:S05]  /*28f00*/  BSYNC B1 ;  /* 0x0000000000017941 */ /* 0x000fea0003800000 */
.L_x_24009:
        /* <DEDUP_REMOVED lines=16> */
.L_x_24015:
[----:B------:R-:W-:Y:S05]  /*29010*/  BSYNC B2 ;  /* 0x0000000000027941 */ /* 0x000fea0003800000 */
.L_x_24014:
        /* <DEDUP_REMOVED lines=44> */
.L_x_24013:
[----:B------:R-:W-:Y:S05]  /*292e0*/  BSYNC B1 ;  /* 0x0000000000017941 */ /* 0x000fea0003800000 */
.L_x_24012:
        /* <DEDUP_REMOVED lines=12> */
.L_x_24016:
        /* <DEDUP_REMOVED lines=12> */
.L_x_24019:
[----:B------:R-:W-:-:S07]  /*29470*/  MOV R4, R210 ;  /* 0x000000d200047202 */ /* 0x000fce0000000f00 */
.L_x_24020:
[----:B------:R-:W-:Y:S05]  /*29480*/  BSYNC B1 ;  /* 0x0000000000017941 */ /* 0x000fea0003800000 */
.L_x_24018:
        /* <DEDUP_REMOVED lines=19> */
.L_x_24024:
[----:B------:R-:W-:Y:S05]  /*295c0*/  BSYNC B2 ;  /* 0x0000000000027941 */ /* 0x000fea0003800000 */
.L_x_24023:
        /* <DEDUP_REMOVED lines=44> */
.L_x_24022:
[----:B------:R-:W-:Y:S05]  /*29890*/  BSYNC B1 ;  /* 0x0000000000017941 */ /* 0x000fea0003800000 */
.L_x_24021:
        /* <DEDUP_REMOVED lines=10> */
.L_x_24017:
        /* <DEDUP_REMOVED lines=19> */
[----:B------:R-:W-:Y:S01]  /*29a70*/  IMAD.WIDE.U32 R206, R16, 0x100, RZ ;  /* 0x0000010010ce7825 */ /* 0x000fe200078e00ff */
[----:B------:R-:W-:Y:S02]  /*29a80*/  SEL R16, RZ, 0x1, P6 ;  /* 0x00000001ff107807 */ /* 0x000fe40003000000 */
[----:B------:R-:W-:Y:S02]  /*29a90*/  LOP3.LUT R18, R206, R18, R204, 0xfe, !PT ;  /* 0x00000012ce127212 */ /* 0x000fe400078efecc */
[----:B------:R-:W-:Y:S01]  /*29aa0*/  LOP3.LUT R19, R207, R19, R205, 0xfe, !PT ;  /* 0x00000013cf137212 */ /* 0x000fe200078efecd */
[----:B------:R-:W-:Y:S01]  /*29ab0*/  IMAD.WIDE.U32 R204, R215, 0x20, R248 ;  /* 0x00000020d7cc7825 */ /* 0x000fe200078e00f8 */
[----:B------:R-:W-:-:S04]  /*29ac0*/  LOP3.LUT R18, R18, R16, RZ, 0xfc, !PT ;  /* 0x0000001012127212 */ /* 0x000fc800078efcff */
[----:B------:R-:W-:Y:S04]  /*29ad0*/  STG.E.128 desc[UR10][R204.64], R24 ;  /* 0x00000018cc007986 */ /* 0x000fe8000c101d0a */
[----:B------:R0:W-:Y:S02]  /*29ae0*/  STG.E.128 desc[UR10][R204.64+0x10], R20 ;  /* 0x00001014cc007986 */ /* 0x0001e4000c101d0a */
[----:B0-----:R-:W-:-:S05]  /*29af0*/  IMAD.WIDE.U32 R204, R215, 0x8, R250 ;  /* 0x00000008d7cc7825 */ /* 0x001fca00078e00fa */
[----:B------:R0:W-:Y:S01]  /*29b00*/  STG.E.64 desc[UR10][R204.64], R18 ;  /* 0x00000012cc007986 */ /* 0x0001e2000c101b0a */
[----:B------:R-:W-:Y:S05]  /*29b10*/  @!P0 BRA `(.L_x_24025) ;  /* 0x0000000000508947 */ /* 0x000fea0003800000 */
[----:B------:R-:W-:Y:S02]  /*29b20*/  SHF.L.U32 R16, R5, 0x10, RZ ;  /* 0x0000001005107819 */ /* 0x000fe400000006ff */
[----:B0-----:R-:W-:Y:S02]  /*29b30*/  LOP3.LUT R18, R4, 0xffff, RZ, 0xc0, !PT ;  /* 0x0000ffff04127812 */ /* 0x001fe400078ec0ff */
        /* <DEDUP_REMOVED lines=18> */
.L_x_24025:
[----:B01----:R-:W0:Y:S01]  /*29c60*/  @P1 LDC.64 R18, c[0x0][0x230] ;  /* 0x00008c00ff121b82 */ /* 0x003e220000000a00 */
[----:B------:R-:W-:-:S07]  /*29c70*/  VIADD R220, R228, 0xe0 ;  /* 0x000000e0e4dc7836 */ /* 0x000fce0000000000 */
        /* <DEDUP_REMOVED lines=10> */
[----:B0-----:R-:W-:Y:S01]  /*29d20*/  IADD3 R18, R17, 0x1, RZ ;  /* 0x0000000111127810 */ /* 0x001fe20007ffe0ff */
        /* <DEDUP_REMOVED lines=9> */
.L_x_24027:
[----:B------:R-:W-:-:S07]  /*29dc0*/  MOV R16, R210 ;  /* 0x000000d200107202 */ /* 0x000fce0000000f00 */
.L_x_24028:
[----:B------:R-:W-:Y:S05]  /*29dd0*/  BSYNC B1 ;  /* 0x0000000000017941 */ /* 0x000fea0003800000 */
.L_x_24026:
        /* <DEDUP_REMOVED lines=16> */
.L_x_24032:
[----:B------:R-:W-:Y:S05]  /*29ee0*/  BSYNC B2 ;  /* 0x0000000000027941 */ /* 0x000fea0003800000 */
.L_x_24031:
        /* <DEDUP_REMOVED lines=42> */
[----:B------:R-:W-:Y:S01]  /*2a190*/  IMAD.MOV.U32 R210, RZ, RZ, R18 ;  /* 0x000000ffffd27224 */ /* 0x000fe200078e0012 */
[----:B------:R-:W-:-:S11]  /*2a1a0*/  HFMA2.MMA R18, -RZ, RZ, 0, 0 ;  /* 0x00000000ff127435 */ /* 0x000fd600000001ff */
.L_x_24030:
[----:B------:R-:W-:Y:S05]  /*2a1b0*/  BSYNC B1 ;  /* 0x0000000000017941 */ /* 0x000fea0003800000 */
.L_x_24029:
        /* <DEDUP_REMOVED lines=15> */
.L_x_24033:
        /* <DEDUP_REMOVED lines=12> */
.L_x_24036:
[----:B------:R-:W-:-:S07]  /*2a370*/  MOV R12, R210 ;  /* 0x000000d2000c7202 */ /* 0x000fce0000000f00 */
.L_x_24037:
[----:B------:R-:W-:Y:S05]  /*2a380*/  BSYNC B1 ;  /* 0x0000000000017941 */ /* 0x000fea0003800000 */
.L_x_24035:
        /* <DEDUP_REMOVED lines=16> */
.L_x_24041:
[----:B------:R-:W-:Y:S05]  /*2a490*/  BSYNC B2 ;  /* 0x0000000000027941 */ /* 0x000fea0003800000 */
.L_x_24040:
        /* <DEDUP_REMOVED lines=42> */
[----:B------:R-:W-:Y:S01]  /*2a740*/  HFMA2.MMA R19, -RZ, RZ, 0, 0 ;  /* 0x00000000ff137435 */ /* 0x000fe200000001ff */
[----:B------:R-:W-:-:S10]  /*2a750*/  IMAD.MOV.U32 R210, RZ, RZ, R18 ;  /* 0x000000ffffd27224 */ /* 0x000fd400078e0012 */
.L_x_24039:
[----:B------:R-:W-:Y:S05]  /*2a760*/  BSYNC B1 ;  /* 0x0000000000017941 */ /* 0x000fea0003800000 */
.L_x_24038:
        /* <DEDUP_REMOVED lines=9> */
.L_x_24034:
        /* <DEDUP_REMOVED lines=12> */
.L_x_24043:
[----:B------:R-:W-:-:S07]  /*2a8c0*/  MOV R17, R210 ;  /* 0x000000d200117202 */ /* 0x000fce0000000f00 */
.L_x_24044:
[----:B------:R-:W-:Y:S05]  /*2a8d0*/  BSYNC B1 ;  /* 0x0000000000017941 */ /* 0x000fea0003800000 */
.L_x_24042:
        /* <DEDUP_REMOVED lines=16> */
.L_x_24048:
[----:B------:R-:W-:Y:S05]  /*2a9e0*/  BSYNC B2 ;  /* 0x0000000000027941 */ /* 0x000fea0003800000 */
.L_x_24047:
        /* <DEDUP_REMOVED lines=44> */
.L_x_24046:
[----:B------:R-:W-:Y:S05]  /*2acb0*/  BSYNC B1 ;  /* 0x0000000000017941 */ /* 0x000fea0003800000 */
.L_x_24045:
        /* <DEDUP_REMOVED lines=14> */
.L_x_24049:
        /* <DEDUP_REMOVED lines=12> */
.L_x_24052:
[----:B------:R-:W-:-:S07]  /*2ae60*/  MOV R10, R210 ;  /* 0x000000d2000a7202 */ /* 0x000fce0000000f00 */
.L_x_24053:
[----:B------:R-:W-:Y:S05]  /*2ae70*/  BSYNC B1 ;  /* 0x0000000000017941 */ /* 0x000fea0003800000 */
.L_x_24051:
        /* <DEDUP_REMOVED lines=16> */
.L_x_24057:
[----:B------:R-:W-:Y:S05]  /*2af80*/  BSYNC B2 ;  /* 0x0000000000027941 */ /* 0x000fea0003800000 */
.L_x_24056:
        /* <DEDUP_REMOVED lines=43> */
[----:B------:R-:W-:-:S07]  /*2b240*/  IMAD.MOV.U32 R210, RZ, RZ, R18 ;  /* 0x000000ffffd27224 */ /* 0x000fce00078e0012 */
.L_x_24055:
[----:B------:R-:W-:Y:S05]  /*2b250*/  BSYNC B1 ;  /* 0x0000000000017941 */ /* 0x000fea0003800000 */
.L_x_24054:
        /* <DEDUP_REMOVED lines=10> */
.L_x_24050:
        /* <DEDUP_REMOVED lines=12> */
.L_x_24059:
[----:B------:R-:W-:-:S07]  /*2b3c0*/  MOV R204, R210 ;  /* 0x000000d200cc7202 */ /* 0x000fce0000000f00 */
.L_x_24060:
[----:B------:R-:W-:Y:S05]  /*2b3d0*/  BSYNC B1 ;  /* 0x0000000000017941 */ /* 0x000fea0003800000 */
.L_x_24058:
        /* <DEDUP_REMOVED lines=16> */
.L_x_24064:
[----:B------:R-:W-:Y:S05]  /*2b4e0*/  BSYNC B2 ;  /* 0x0000000000027941 */ /* 0x000fea0003800000 */
.L_x_24063:
        /* <DEDUP_REMOVED lines=44> */
.L_x_24062:
[----:B------:R-:W-:Y:S05]  /*2b7b0*/  BSYNC B1 ;  /* 0x0000000000017941 */ /* 0x000fea0003800000 */
.L_x_24061:
        /* <DEDUP_REMOVED lines=15> */
.L_x_24065:
        /* <DEDUP_REMOVED lines=12> */
.L_x_24068:
[----:B------:R-:W-:-:S07]  /*2b970*/  MOV R9, R210 ;  /* 0x000000d200097202 */ /* 0x000fce0000000f00 */
.L_x_24069:
[----:B------:R-:W-:Y:S05]  /*2b980*/  BSYNC B1 ;  /* 0x0000000000017941 */ /* 0x000fea0003800000 */
.L_x_24067:
        /* <DEDUP_REMOVED lines=16> */
.L_x_24073:
[----:B------:R-:W-:Y:S05]  /*2ba90*/  BSYNC B2 ;  /* 0x0000000000027941 */ /* 0x000fea0003800000 */
.L_x_24072:
        /* <DEDUP_REMOVED lines=44> */
.L_x_24071:
[----:B------:R-:W-:Y:S05]  /*2bd60*/  BSYNC B1 ;  /* 0x0000000000017941 */ /* 0x000fea0003800000 */
.L_x_24070:
        /* <DEDUP_REMOVED lines=9> */
.L_x_24066:
        /* <DEDUP_REMOVED lines=12> */
.L_x_24075:
[----:B------:R-:W-:-:S07]  /*2bec0*/  MOV R19, R210 ;  /* 0x000000d200137202 */ /* 0x000fce0000000f00 */
.L_x_24076:
[----:B------:R-:W-:Y:S05]  /*2bed0*/  BSYNC B1 ;  /* 0x0000000000017941 */ /* 0x000fea0003800000 */
.L_x_24074:
        /* <DEDUP_REMOVED lines=16> */
.L_x_24080:
[----:B------:R-:W-:Y:S05]  /*2bfe0*/  BSYNC B2 ;  /* 0x0000000000027941 */ /* 0x000fea0003800000 */
.L_x_24079:
        /* <DEDUP_REMOVED lines=44> */
.L_x_24078:
[----:B------:R-:W-:Y:S05]  /*2c2b0*/  BSYNC B1 ;  /* 0x0000000000017941 */ /* 0x000fea0003800000 */
.L_x_24077:
        /* <DEDUP_REMOVED lines=14> */
.L_x_24081:
        /* <DEDUP_REMOVED lines=12> */
.L_x_24084:
[----:B------:R-:W-:-:S07]  /*2c460*/  MOV R8, R210 ;  /* 0x000000d200087202 */ /* 0x000fce0000000f00 */
.L_x_24085:
[----:B------:R-:W-:Y:S05]  /*2c470*/  BSYNC B1 ;  /* 0x0000000000017941 */ /* 0x000fea0003800000 */
.L_x_24083:
        /* <DEDUP_REMOVED lines=16> */
.L_x_24089:
[----:B------:R-:W-:Y:S05]  /*2c580*/  BSYNC B2 ;  /* 0x0000000000027941 */ /* 0x000fea0003800000 */
.L_x_24088:
        /* <DEDUP_REMOVED lines=39> */
[----:B------:R-:W-:Y:S01]  /*2c800*/  HFMA2.MMA R222, -RZ, RZ, 0, 0 ;  /* 0x00000000ffde7435 */ /* 0x000fe200000001ff */
[----:B------:R-:W-:Y:S01]  /*2c810*/  MOV R208, R204 ;  /* 0x000000cc00d07202 */ /* 0x000fe20000000f00 */
[----:B------:R-:W-:-:S05]  /*2c820*/  IMAD.WIDE.U32 R204, R212, -0x326172a9, RZ ;  /* 0xcd9e8d57d4cc7825 */ /* 0x000fca00078e00ff */
[----:B------:R-:W-:Y:S01]  /*2c830*/  LOP3.LUT R212, R205, UR42, R210, 0x96, !PT ;  /* 0x0000002acdd47c12 */ /* 0x000fe2000f8e96d2 */
[----:B------:R-:W-:-:S07]  /*2c840*/  IMAD.MOV.U32 R210, RZ, RZ, R204 ;  /* 0x000000ffffd27224 */ /* 0x000fce00078e00cc */
.L_x_24087:
[----:B------:R-:W-:Y:S05]  /*2c850*/  BSYNC B1 ;  /* 0x0000000000017941 */ /* 0x000fea0003800000 */
.L_x_24086:
        /* <DEDUP_REMOVED lines=10> */
.L_x_24082:
        /* <DEDUP_REMOVED lines=12> */
.L_x_24091:
[----:B------:R-:W-:-:S07]  /*2c9c0*/  MOV R221, R210 ;  /* 0x000000d200dd7202 */ /* 0x000fce0000000f00 */
.L_x_24092:
[----:B------:R-:W-:Y:S05]  /*2c9d0*/  BSYNC B1 ;  /* 0x0000000000017941 */ /* 0x000fea0003800000 */
.L_x_24090:
        /* <DEDUP_REMOVED lines=16> */
.L_x_24096:
[----:B------:R-:W-:Y:S05]  /*2cae0*/  BSYNC B2 ;  /* 0x0000000000027941 */ /* 0x000fea0003800000 */
.L_x_24095:
        /* <DEDUP_REMOVED lines=44> */
.L_x_24094:
[----:B------:R-:W-:Y:S05]  /*2cdb0*/  BSYNC B1 ;  /* 0x0000000000017941 */ /* 0x000fea0003800000 */
.L_x_24093:
        /* <DEDUP_REMOVED lines=15> */
.L_x_24097:
        /* <DEDUP_REMOVED lines=12> */
.L_x_24100:
[----:B------:R-:W-:-:S07]  /*2cf70*/  MOV R7, R210 ;  /* 0x000000d200077202 */ /* 0x000fce0000000f00 */
.L_x_24101:
[----:B------:R-:W-:Y:S05]  /*2cf80*/  BSYNC B1 ;  /* 0x0000000000017941 */ /* 0x000fea0003800000 */
.L_x_24099:
        /* <DEDUP_REMOVED lines=16> */
.L_x_24105:
[----:B------:R-:W-:Y:S05]  /*2d090*/  BSYNC B2 ;  /* 0x0000000000027941 */ /* 0x000fea0003800000 */
.L_x_24104:
        /* <DEDUP_REMOVED lines=44> */
.L_x_24103:
[----:B------:R-:W-:Y:S05]  /*2d360*/  BSYNC B1 ;  /* 0x0000000000017941 */ /* 0x000fea0003800000 */
.L_x_24102:
        /* <DEDUP_REMOVED lines=9> */
.L_x_24098:
        /* <DEDUP_REMOVED lines=12> */
.L_x_24107:
[----:B------:R-:W-:-:S07]  /*2d4c0*/  MOV R205, R210 ;  /* 0x000000d200cd7202 */ /* 0x000fce0000000f00 */
.L_x_24108:
[----:B------:R-:W-:Y:S05]  /*2d4d0*/  BSYNC B1 ;  /* 0x0000000000017941 */ /* 0x000fea0003800000 */
.L_x_24106:
        /* <DEDUP_REMOVED lines=16> */
.L_x_24112:
[----:B------:R-:W-:Y:S05]  /*2d5e0*/  BSYNC B2 ;  /* 0x0000000000027941 */ /* 0x000fea0003800000 */
.L_x_24111:
        /* <DEDUP_REMOVED lines=44> */
.L_x_24110:
[----:B------:R-:W-:Y:S05]  /*2d8b0*/  BSYNC B1 ;  /* 0x0000000000017941 */ /* 0x000fea0003800000 */
.L_x_24109:
        /* <DEDUP_REMOVED lines=12> */
.L_x_24113:
        /* <DEDUP_REMOVED lines=12> */
.L_x_24116:
[----:B------:R-:W-:-:S07]  /*2da40*/  MOV R6, R210 ;  /* 0x000000d200067202 */ /* 0x000fce0000000f00 */
.L_x_24117:
[----:B------:R-:W-:Y:S05]  /*2da50*/  BSYNC B1 ;  /* 0x0000000000017941 */ /* 0x000fea0003800000 */
.L_x_24115:
        /* <DEDUP_REMOVED lines=16> */
.L_x_24121:
[----:B------:R-:W-:Y:S05]  /*2db60*/  BSYNC B2 ;  /* 0x0000000000027941 */ /* 0x000fea0003800000 */
.L_x_24120:
        /* <DEDUP_REMOVED lines=44> */
.L_x_24119:
[----:B------:R-:W-:Y:S05]  /*2de30*/  BSYNC B1 ;  /* 0x0000000000017941 */ /* 0x000fea0003800000 */
.L_x_24118:
        /* <DEDUP_REMOVED lines=10> */
.L_x_24114:
        /* <DEDUP_REMOVED lines=12> */
.L_x_24123:
[----:B------:R-:W-:-:S07]  /*2dfa0*/  MOV R206, R210 ;  /* 0x000000d200ce7202 */ /* 0x000fce0000000f00 */
.L_x_24124:
[----:B------:R-:W-:Y:S05]  /*2dfb0*/  BSYNC B1 ;  /* 0x0000000000017941 */ /* 0x000fea0003800000 */
.L_x_24122:
        /* <DEDUP_REMOVED lines=16> */
.L_x_24128:
[----:B------:R-:W-:Y:S05]  /*2e0c0*/  BSYNC B2 ;  /* 0x0000000000027941 */ /* 0x000fea0003800000 */
.L_x_24127:
        /* <DEDUP_REMOVED lines=44> */
.L_x_24126:
[----:B------:R-:W-:Y:S05]  /*2e390*/  BSYNC B1 ;  /* 0x0000000000017941 */ /* 0x000fea0003800000 */
.L_x_24125:
        /* <DEDUP_REMOVED lines=13> */
.L_x_24129:
        /* <DEDUP_REMOVED lines=12> */
.L_x_24132:
[----:B------:R-:W-:-:S07]  /*2e530*/  MOV R5, R210 ;  /* 0x000000d200057202 */ /* 0x000fce0000000f00 */
.L_x_24133:
[----:B------:R-:W-:Y:S05]  /*2e540*/  BSYNC B1 ;  /* 0x0000000000017941 */ /* 0x000fea0003800000 */
.L_x_24131:
        /* <DEDUP_REMOVED lines=16> */
.L_x_24137:
[----:B------:R-:W-:Y:S05]  /*2e650*/  BSYNC B2 ;  /* 0x0000000000027941 */ /* 0x000fea0003800000 */
.L_x_24136:
        /* <DEDUP_REMOVED lines=44> */
.L_x_24135:
[----:B------:R-:W-:Y:S05]  /*2e920*/  BSYNC B1 ;  /* 0x0000000000017941 */ /* 0x000fea0003800000 */
.L_x_24134:
        /* <DEDUP_REMOVED lines=9> */
.L_x_24130:
        /* <DEDUP_REMOVED lines=12> */
.L_x_24139:
[----:B------:R-:W-:-:S07]  /*2ea80*/  MOV R207, R210 ;  /* 0x000000d200cf7202 */ /* 0x000fce0000000f00 */
.L_x_24140:
[----:B------:R-:W-:Y:S05]  /*2ea90*/  BSYNC B1 ;  /* 0x0000000000017941 */ /* 0x000fea0003800000 */
.L_x_24138:
        /* <DEDUP_REMOVED lines=16> */
.L_x_24144:
[----:B------:R-:W-:Y:S05]  /*2eba0*/  BSYNC B2 ;  /* 0x0000000000027941 */ /* 0x000fea0003800000 */
.L_x_24143:
        /* <DEDUP_REMOVED lines=44> */
.L_x_24142:
[----:B------:R-:W-:Y:S05]  /*2ee70*/  BSYNC B1 ;  /* 0x0000000000017941 */ /* 0x000fea0003800000 */
.L_x_24141:
        /* <DEDUP_REMOVED lines=12> */
.L_x_24145:
        /* <DEDUP_REMOVED lines=12> */
.L_x_24148:
[----:B------:R-:W-:-:S07]  /*2f000*/  MOV R4, R210 ;  /* 0x000000d200047202 */ /* 0x000fce0000000f00 */
.L_x_24149:
[----:B------:R-:W-:Y:S05]  /*2f010*/  BSYNC B1 ;  /* 0x0000000000017941 */ /* 0x000fea0003800000 */
.L_x_24147:
        /* <DEDUP_REMOVED lines=16> */
.L_x_24153:
[----:B------:R-:W-:Y:S05]  /*2f120*/  BSYNC B2 ;  /* 0x0000000000027941 */ /* 0x000fea0003800000 */
.L_x_24152:
        /* <DEDUP_REMOVED lines=44> */
.L_x_24151:
[----:B------:R-:W-:Y:S05]  /*2f3f0*/  BSYNC B1 ;  /* 0x0000000000017941 */ /* 0x000fea0003800000 */
.L_x_24150:
        /* <DEDUP_REMOVED lines=8> */
[--C-:B------:R-:W-:Y:S01]  /*2f480*/  FADD.FTZ R207, R207, R4.reuse ;  /* 0x00000004cfcf7221 */ /* 0x100fe20000010000 */
[----:B------:R-:W-:-:S03]  /*2f490*/  PRMT R4, R222, 0x7610, R4 ;  /* 0x00007610de047816 */ /* 0x000fc60000000004 */
[----:B------:R-:W-:-:S07]  /*2f4a0*/  @P1 FADD.FTZ R207, R83, R207 ;  /* 0x000000cf53cf1221 */ /* 0x000fce0000010000 */
.L_x_24146:
[----:B------:R-:W-:Y:S01]  /*2f4b0*/  IMAD.WIDE.U32 R222, R220, 0x20, R248 ;  /* 0x00000020dcde7825 */ /* 0x000fe200078e00f8 */
[----:B------:R-:W-:Y:S02]  /*2f4c0*/  SEL R225, RZ, 0x10000, P4 ;  /* 0x00010000ffe17807 */ /* 0x000fe40002000000 */
[C---:B------:R-:W-:Y:S02]  /*2f4d0*/  LOP3.LUT P4, RZ, R11.reuse, 0x2, RZ, 0xc0, !PT ;  /* 0x000000020bff7812 */ /* 0x040fe4000788c0ff */
[----:B------:R-:W-:Y:S01]  /*2f4e0*/  STG.E.128 desc[UR10][R222.64], R16 ;  /* 0x00000010de007986 */ /* 0x000fe2000c101d0a */
[----:B------:R-:W-:Y:S02]  /*2f4f0*/  SEL R224, RZ, 0x1000000, P5 ;  /* 0x01000000ffe07807 */ /* 0x000fe40002800000 */
[C---:B------:R-:W-:Y:S01]  /*2f500*/  LOP3.LUT P5, RZ, R11.reuse, 0x1, RZ, 0xc0, !PT ;  /* 0x000000010bff7812 */ /* 0x040fe200078ac0ff */
[----:B------:R0:W-:Y:S01]  /*2f510*/  STG.E.128 desc[UR10][R222.64+0x10], R204 ;  /* 0x000010ccde007986 */ /* 0x0001e2000c101d0a */
[----:B------:R-:W-:-:S02]  /*2f520*/  LOP3.LUT P6, RZ, R11, 0x4, RZ, 0xc0, !PT ;  /* 0x000000040bff7812 */ /* 0x000fc400078cc0ff */
[C---:B------:R-:W-:Y:S02]  /*2f530*/  LOP3.LUT P2, RZ, R11.reuse, 0x8, RZ, 0xc0, !PT ;  /* 0x000000080bff7812 */ /* 0x040fe4000784c0ff */
[----:B------:R-:W-:Y:S02]  /*2f540*/  LOP3.LUT P1, RZ, R11, 0x10, RZ, 0xc0, !PT ;  /* 0x000000100bff7812 */ /* 0x000fe4000782c0ff */
[----:B0-----:R-:W-:Y:S02]  /*2f550*/  SEL R223, RZ, 0x1, P4 ;  /* 0x00000001ffdf7807 */ /* 0x001fe40002000000 */
[----:B------:R-:W-:-:S03]  /*2f560*/  SEL R222, RZ, 0x100, P3 ;  /* 0x00000100ffde7807 */ /* 0x000fc60001800000 */
[----:B------:R-:W-:Y:S01]  /*2f570*/  IMAD.WIDE.U32 R226, R223, 0x1000000, RZ ;  /* 0x01000000dfe27825 */ /* 0x000fe200078e00ff */
[----:B------:R-:W-:Y:S02]  /*2f580*/  LOP3.LUT R222, R222, R224, R225, 0xfe, !PT ;  /* 0x000000e0dede7212 */ /* 0x000fe400078efee1 */
[----:B------:R-:W-:-:S04]  /*2f590*/  SEL R223, RZ, 0x1, P5 ;  /* 0x00000001ffdf7807 */ /* 0x000fc80002800000 */
[----:B------:R-:W-:Y:S02]  /*2f5a0*/  LOP3.LUT R227, R227, R222, R223, 0xfe, !PT ;  /* 0x000000dee3e37212 */ /* 0x000fe400078efedf */
[----:B------:R-:W-:Y:S02]  /*2f5b0*/  SEL R223, RZ, 0x1, P6 ;  /* 0x00000001ffdf7807 */ /* 0x000fe40003000000 */
[----:B------:R-:W-:-:S03]  /*2f5c0*/  SEL R222, RZ, 0x1, P2 ;  /* 0x00000001ffde7807 */ /* 0x000fc60001000000 */
[----:B------:R-:W-:-:S04]  /*2f5d0*/  IMAD.WIDE.U32 R224, R223, 0x10000, RZ ;  /* 0x00010000dfe07825 */ /* 0x000fc800078e00ff */
[----:B------:R-:W-:-:S03]  /*2f5e0*/  IMAD.WIDE.U32 R222, R222, 0x100, RZ ;  /* 0x00000100dede7825 */ /* 0x000fc600078e00ff */
[----:B------:R-:W-:Y:S02]  /*2f5f0*/  LOP3.LUT R222, R222, R226, R224, 0xfe, !PT ;  /* 0x000000e2dede7212 */ /* 0x000fe400078efee0 */
[----:B------:R-:W-:Y:S02]  /*2f600*/  SEL R224, RZ, 0x1, P1 ;  /* 0x00000001ffe07807 */ /* 0x000fe40000800000 */
[----:B------:R-:W-:Y:S02]  /*2f610*/  LOP3.LUT R223, R223, R227, R225, 0xfe, !PT ;  /* 0x000000e3dfdf7212 */ /* 0x000fe400078efee1 */
        /* <DEDUP_REMOVED lines=24> */
.L_x_24154:
        /* <DEDUP_REMOVED lines=216> */
.L_x_24168:
[----:B-1----:R-:W-:Y:S01]  /*30520*/  FADD.FTZ R222, R225, R222 ;  /* 0x000000dee1de7221 */ /* 0x002fe20000010000 */
[----:B------:R-:W2:Y:S01]  /*30530*/  LDL R230, [R1+0x1a4] ;  /* 0x0001a40001e67983 */ /* 0x000ea20000100800 */
[----:B0-----:R-:W0:Y:S01]  /*30540*/  @!P1 LDC.64 R224, c[0x0][0x250] ;  /* 0x00009400ffe09b82 */ /* 0x001e220000000a00 */
[----:B------:R-:W-:Y:S01]  /*30550*/  FMUL.FTZ R223, R231, R231 ;  /* 0x000000e7e7df7220 */ /* 0x000fe20000410000 */
[----:B------:R-:W-:Y:S01]  /*30560*/  PLOP3.LUT P2, PT, PT, PT, UP0, 0x40, 0x0 ;  /* 0x000000000000781c */ /* 0x000fe20003f4e808 */
[----:B------:R-:W-:Y:S01]  /*30570*/  FFMA.FTZ R222, R222, R226, UR25 ;  /* 0x00000019dede7e23 */ /* 0x000fe200080100e2 */
[----:B------:R-:W3:Y:S02]  /*30580*/  LDL R249, [R1+0x1a8] ;  /* 0x0001a80001f97983 */ /* 0x000ee40000100800 */
[----:B------:R-:W-:Y:S02]  /*30590*/  FSEL R223, R223, RZ, !P2 ;  /* 0x000000ffdfdf7208 */ /* 0x000fe40005000000 */
[----:B------:R-:W1:Y:S01]  /*305a0*/  @!P1 LDC.64 R226, c[0x0][0x258] ;  /* 0x00009600ffe29b82 */ /* 0x000e620000000a00 */
[----:B------:R-:W4:Y:S02]  /*305b0*/  LDL R248, [R1+0x1ac] ;  /* 0x0001ac0001f87983 */ /* 0x000f240000100800 */
[----:B------:R-:W-:-:S02]  /*305c0*/  FADD.FTZ R222, R222, R223 ;  /* 0x000000dfdede7221 */ /* 0x000fc40000010000 */
[----:B------:R-:W5:Y:S04]  /*305d0*/  LDL R251, [R1+0x198] ;  /* 0x0001980001fb7983 */ /* 0x000f680000100800 */
[----:B------:R-:W1:Y:S01]  /*305e0*/  MUFU.RSQ R222, R222 ;  /* 0x000000de00de7308 */ /* 0x000e620000001400 */
[----:B------:R-:W5:Y:S01]  /*305f0*/  LDL R250, [R1+0x19c] ;  /* 0x00019c0001fa7983 */ /* 0x000f620000100800 */
[----:B0-----:R-:W-:-:S05]  /*30600*/  @!P1 IMAD.WIDE R224, R229, 0x4, R224 ;  /* 0x00000004e5e09825 */ /* 0x001fca00078e02e0 */
[----:B------:R1:W-:Y:S02]  /*30610*/  @!P1 STG.E desc[UR10][R224.64], R231 ;  /* 0x000000e7e0009986 */ /* 0x0003e4000c10190a */
[----:B-1----:R-:W-:Y:S02]  /*30620*/  @!P1 IMAD.WIDE R224, R229, 0x4, R226 ;  /* 0x00000004e5e09825 */ /* 0x002fe400078e02e2 */
[----:B------:R-:W3:Y:S04]  /*30630*/  LDL R227, [R1+0x1a0] ;  /* 0x0001a00001e37983 */ /* 0x000ee80000100800 */
[----:B------:R0:W-:Y:S01]  /*30640*/  @!P1 STG.E desc[UR10][R224.64], R222 ;  /* 0x000000dee0009986 */ /* 0x0001e2000c10190a */
[----:B------:R-:W-:-:S03]  /*30650*/  PLOP3.LUT P1, PT, PT, PT, UP0, 0x40, 0x0 ;  /* 0x000000000000781c */ /* 0x000fc60003f2e808 */
[----:B------:R-:W5:Y:S01]  /*30660*/  LDL R226, [R1+0x194] ;  /* 0x0001940001e27983 */ /* 0x000f620000100800 */
[----:B------:R-:W-:-:S03]  /*30670*/  FSEL R223, R231, RZ, P1 ;  /* 0x000000ffe7df7208 */ /* 0x000fc60000800000 */
[----:B------:R-:W5:Y:S02]  /*30680*/  LDL R231, [R1+0x190] ;  /* 0x0001900001e77983 */ /* 0x000f640000100800 */
[C---:B------:R-:W-:Y:S01]  /*30690*/  FADD.FTZ R72, -R223.reuse, R72 ;  /* 0x00000048df487221 */ /* 0x040fe20000010100 */
[C---:B------:R-:W-:Y:S01]  /*306a0*/  FADD.FTZ R73, -R223.reuse, R73 ;  /* 0x00000049df497221 */ /* 0x040fe20000010100 */
[C---:B------:R-:W-:Y:S01]  /*306b0*/  FADD.FTZ R74, -R223.reuse, R74 ;  /* 0x0000004adf4a7221 */ /* 0x040fe20000010100 */
[C---:B------:R-:W-:Y:S01]  /*306c0*/  FADD.FTZ R75, -R223.reuse, R75 ;  /* 0x0000004bdf4b7221 */ /* 0x040fe20000010100 */
[C---:B0-----:R-:W-:Y:S01]  /*306d0*/  FMUL.FTZ R224, R222.reuse, R72 ;  /* 0x00000048dee07220 */ /* 0x041fe20000410000 */
[----:B------:R-:W-:Y:S01]  /*306e0*/  FMUL.FTZ R225, R222, R73 ;  /* 0x00000049dee17220 */ /* 0x000fe20000410000 */
[C---:B------:R-:W-:Y:S01]  /*306f0*/  FADD.FTZ R68, -R223.reuse, R68 ;  /* 0x00000044df447221 */ /* 0x040fe20000010100 */
[C---:B------:R-:W-:Y:S01]  /*30700*/  FADD.FTZ R69, -R223.reuse, R69 ;  /* 0x00000045df457221 */ /* 0x040fe20000010100 */
[C---:B------:R-:W-:Y:S01]  /*30710*/  FADD.FTZ R70, -R223.reuse, R70 ;  /* 0x00000046df467221 */ /* 0x040fe20000010100 */
[----:B------:R-:W-:-:S03]  /*30720*/  FADD.FTZ R71, -R223, R71 ;  /* 0x00000047df477221 */ /* 0x000fc60000010100 */
[C---:B------:R-:W-:Y:S01]  /*30730*/  FMUL.FTZ R70, R222.reuse, R70 ;  /* 0x00000046de467220 */ /* 0x040fe20000410000 */
[----:B------:R-:W-:Y:S01]  /*30740*/  FMUL.FTZ R71, R222, R71 ;  /* 0x00000047de477220 */ /* 0x000fe20000410000 */
[----:B--2---:R-:W-:Y:S01]  /*30750*/  FFMA.FTZ R73, R230, R225, R237 ;  /* 0x000000e1e6497223 */ /* 0x004fe200000100ed */
[C---:B------:R-:W-:Y:S01]  /*30760*/  FMUL.FTZ R230, R222.reuse, R74 ;  /* 0x0000004adee67220 */ /* 0x040fe20000410000 */
[----:B---3--:R-:W-:Y:S01]  /*30770*/  FFMA.FTZ R72, R227, R224, R236 ;  /* 0x000000e0e3487223 */ /* 0x008fe200000100ec */
[----:B------:R-:W-:-:S04]  /*30780*/  FMUL.FTZ R227, R222, R75 ;  /* 0x0000004bdee37220 */ /* 0x000fc80000410000 */
[----:B------:R-:W-:Y:S01]  /*30790*/  F2FP.BF16.F32.PACK_AB R72, R73, R72 ;  /* 0x000000484948723e */ /* 0x000fe200000010ff */
[----:B------:R-:W-:Y:S01]  /*307a0*/  FFMA.FTZ R73, R249, R230, R238 ;  /* 0x000000e6f9497223 */ /* 0x000fe200000100ee */
[----:B----4-:R-:W-:Y:S01]  /*307b0*/  FFMA.FTZ R74, R248, R227, R239 ;  /* 0x000000e3f84a7223 */ /* 0x010fe200000100ef */
[C---:B------:R-:W-:Y:S01]  /*307c0*/  FMUL.FTZ R248, R222.reuse, R68 ;  /* 0x00000044def87220 */ /* 0x040fe20000410000 */
[----:B------:R-:W-:-:S03]  /*307d0*/  FMUL.FTZ R249, R222, R69 ;  /* 0x00000045def97220 */ /* 0x000fc60000410000 */
[----:B-----5:R-:W-:Y:S01]  /*307e0*/  FFMA.FTZ R68, R231, R248, R232 ;  /* 0x000000f8e7447223 */ /* 0x020fe200000100e8 */
[----:B------:R-:W-:Y:S01]  /*307f0*/  FFMA.FTZ R69, R226, R249, R233 ;  /* 0x000000f9e2457223 */ /* 0x000fe200000100e9 */
[----:B------:R-:W-:Y:S01]  /*30800*/  F2FP.BF16.F32.PACK_AB R73, R74, R73 ;  /* 0x000000494a49723e */ /* 0x000fe200000010ff */
[----:B------:R-:W-:-:S03]  /*30810*/  IMAD.SHL.U32 R231, R228, 0x10, RZ ;  /* 0x00000010e4e77824 */ /* 0x000fc600078e00ff */
[----:B------:R-:W-:Y:S01]  /*30820*/  F2FP.BF16.F32.PACK_AB R74, R69, R68 ;  /* 0x00000044454a723e */ /* 0x000fe200000010ff */
[----:B------:R-:W-:Y:S01]  /*30830*/  FFMA.FTZ R68, R251, R70, R234 ;  /* 0x00000046fb447223 */ /* 0x000fe200000100ea */
[----:B------:R-:W-:Y:S01]  /*30840*/  FFMA.FTZ R69, R250, R71, R235 ;  /* 0x00000047fa457223 */ /* 0x000fe200000100eb */
[----:B------:R-:W-:Y:S01]  /*30850*/  SHF.R.U32.HI R226, RZ, 0x1c, R228 ;  /* 0x0000001cffe27819 */ /* 0x000fe200000116e4 */
[----:B------:R-:W2:Y:S03]  /*30860*/  LDL R251, [R1+0x1d0] ;  /* 0x0001d00001fb7983 */ /* 0x000ea60000100800 */
[----:B------:R-:W-:Y:S01]  /*30870*/  F2FP.BF16.F32.PACK_AB R75, R69, R68 ;  /* 0x00000044454b723e */ /* 0x000fe200000010ff */
[----:B------:R-:W3:Y:S01]  /*30880*/  LDL R228, [R1+0x1dc] ;  /* 0x0001dc0001e47983 */ /* 0x000ee20000100800 */
[----:B------:R-:W-:-:S03]  /*30890*/  IADD3 R68, P1, R231, UR20, RZ ;  /* 0x00000014e7447c10 */ /* 0x000fc6000ff3e0ff */
[----:B------:R-:W4:Y:S01]  /*308a0*/  LDL R250, [R1+0x1d4] ;  /* 0x0001d40001fa7983 */ /* 0x000f220000100800 */
[----:B------:R-:W-:-:S05]  /*308b0*/  IADD3.X R69, R226, UR21, RZ, P1, !PT ;  /* 0x00000015e2457c10 */ /* 0x000fca0008ffe4ff */
[----:B------:R0:W-:Y:S04]  /*308c0*/  STG.E.128 desc[UR10][R68.64], R72 ;  /* 0x0000004844007986 */ /* 0x0001e8000c101d0a */
[----:B0-----:R-:W5:Y:S04]  /*308d0*/  LDL R73, [R1+0x1c8] ;  /* 0x0001c80001497983 */ /* 0x001f680000100800 */
[----:B------:R-:W2:Y:S04]  /*308e0*/  LDL R74, [R1+0x1cc] ;  /* 0x0001cc00014a7983 */ /* 0x000ea80000100800 */
[----:B------:R-:W4:Y:S04]  /*308f0*/  LDL R69, [R1+0x1d8] ;  /* 0x0001d80001457983 */ /* 0x000f280000100800 */
[----:B------:R-:W4:Y:S04]  /*30900*/  LDL R68, [R1+0x1c0] ;  /* 0x0001c00001447983 */ /* 0x000f280000100800 */
[----:B------:R-:W4:Y:S01]  /*30910*/  LDL R75, [R1+0x1c4] ;  /* 0x0001c400014b7983 */ /* 0x000f220000100800 */
[----:B-----5:R-:W-:Y:S01]  /*30920*/  FFMA.FTZ R70, R73, R70, R218 ;  /* 0x0000004649467223 */ /* 0x020fe200000100da */
[----:B---3--:R-:W-:Y:S01]  /*30930*/  FFMA.FTZ R73, R228, R227, R147 ;  /* 0x000000e3e4497223 */ /* 0x008fe20000010093 */
[C---:B------:R-:W-:Y:S01]  /*30940*/  FADD.FTZ R64, -R223.reuse, R64 ;  /* 0x00000040df407221 */ /* 0x040fe20000010100 */
[C---:B------:R-:W-:Y:S01]  /*30950*/  FADD.FTZ R65, -R223.reuse, R65 ;  /* 0x00000041df417221 */ /* 0x040fe20000010100 */
[----:B--2---:R-:W-:Y:S01]  /*30960*/  FFMA.FTZ R71, R74, R71, R219 ;  /* 0x000000474a477223 */ /* 0x004fe200000100db */
[C---:B------:R-:W-:Y:S01]  /*30970*/  FADD.FTZ R66, -R223.reuse, R66 ;  /* 0x00000042df427221 */ /* 0x040fe20000010100 */
[C---:B------:R-:W-:Y:S01]  /*30980*/  FADD.FTZ R67, -R223.reuse, R67 ;  /* 0x00000043df437221 */ /* 0x040fe20000010100 */
[----:B------:R-:W-:Y:S01]  /*30990*/  FADD.FTZ R60, -R223, R60 ;  /* 0x0000003cdf3c7221 */ /* 0x000fe20000010100 */
[----:B----4-:R-:W-:Y:S01]  /*309a0*/  FFMA.FTZ R69, R69, R230, R146 ;  /* 0x000000e645457223 */ /* 0x010fe20000010092 */
[----:B------:R-:W-:Y:S01]  /*309b0*/  FFMA.FTZ R68, R68, R248, R216 ;  /* 0x000000f844447223 */ /* 0x000fe200000100d8 */
[----:B------:R-:W-:Y:S01]  /*309c0*/  FFMA.FTZ R72, R75, R249, R217 ;  /* 0x000000f94b487223 */ /* 0x000fe200000100d9 */
[----:B------:R-:W-:Y:S01]  /*309d0*/  F2FP.BF16.F32.PACK_AB R71, R71, R70 ;  /* 0x000000464747723e */ /* 0x000fe200000010ff */
[----:B------:R-:W2:Y:S01]  /*309e0*/  LDL R75, [R1+0x188] ;  /* 0x00018800014b7983 */ /* 0x000ea20000100800 */
[----:B------:R-:W-:Y:S01]  /*309f0*/  F2FP.BF16.F32.PACK_AB R69, R73, R69 ;  /* 0x000000454945723e */ /* 0x000fe200000010ff */
[----:B------:R-:W-:Y:S01]  /*30a00*/  FFMA.FTZ R73, R250, R225, R145 ;  /* 0x000000e1fa497223 */ /* 0x000fe20000010091 */
[----:B------:R-:W-:Y:S01]  /*30a10*/  F2FP.BF16.F32.PACK_AB R70, R72, R68 ;  /* 0x000000444846723e */ /* 0x000fe200000010ff */
[----:B------:R-:W-:Y:S01]  /*30a20*/  FFMA.FTZ R68, R251, R224, R144 ;  /* 0x000000e0fb447223 */ /* 0x000fe20000010090 */
[----:B------:R-:W-:Y:S01]  /*30a30*/  IADD3 R72, P1, R231, UR4, RZ ;  /* 0x00000004e7487c10 */ /* 0x000fe2000ff3e0ff */
[----:B------:R-:W3:Y:S03]  /*30a40*/  LDL R225, [R1+0x1b8] ;  /* 0x0001b80001e17983 */ /* 0x000ee60000100800 */
[----:B------:R-:W-:Y:S01]  /*30a50*/  F2FP.BF16.F32.PACK_AB R68, R73, R68 ;  /* 0x000000444944723e */ /* 0x000fe200000010ff */
[----:B------:R-:W4:Y:S01]  /*30a60*/  LDL R231, [R1+0x1b4] ;  /* 0x0001b40001e77983 */ /* 0x000f220000100800 */
[----:B------:R-:W-:-:S03]  /*30a70*/  IADD3.X R73, R226, UR5, RZ, P1, !PT ;  /* 0x00000005e2497c10 */ /* 0x000fc60008ffe4ff */
[----:B------:R-:W5:Y:S04]  /*30a80*/  LDL R226, [R1+0x1b0] ;  /* 0x0001b00001e27983 */ /* 0x000f680000100800 */
[----:B------:R-:W2:Y:S04]  /*30a90*/  LDL R224, [R1+0x1bc] ;  /* 0x0001bc0001e07983 */ /* 0x000ea80000100800 */
[----:B------:R0:W-:Y:S04]  /*30aa0*/  STG.E.128 desc[UR10][R72.64], R68 ;  /* 0x0000004448007986 */ /* 0x0001e8000c101d0a */
[----:B------:R-:W3:Y:S04]  /*30ab0*/  LDL R251, [R1+0x184] ;  /* 0x0001840001fb7983 */ /* 0x000ee80000100800 */
[----:B------:R-:W3:Y:S04]  /*30ac0*/  LDL R74, [R1+0x18c] ;  /* 0x00018c00014a7983 */ /* 0x000ee80000100800 */
[----:B------:R-:W3:Y:S04]  /*30ad0*/  LDL R250, [R1+0x170] ;  /* 0x0001700001fa7983 */ /* 0x000ee80000100800 */
[----:B------:R-:W3:Y:S01]  /*30ae0*/  LDL R249, [R1+0x178] ;  /* 0x0001780001f97983 */ /* 0x000ee20000100800 */
[C---:B0-----:R-:W-:Y:S01]  /*30af0*/  FMUL.FTZ R69, R222.reuse, R64 ;  /* 0x00000040de457220 */ /* 0x041fe20000410000 */
[C---:B------:R-:W-:Y:S01]  /*30b00*/  FMUL.FTZ R68, R222.reuse, R65 ;  /* 0x00000041de447220 */ /* 0x040fe20000410000 */
[C---:B------:R-:W-:Y:S01]  /*30b10*/  FMUL.FTZ R71, R222.reuse, R66 ;  /* 0x00000042de477220 */ /* 0x040fe20000410000 */
[----:B------:R-:W-:Y:S01]  /*30b20*/  FMUL.FTZ R70, R222, R67 ;  /* 0x00000043de467220 */ /* 0x000fe20000410000 */
[----:B------:R-:W3:Y:S04]  /*30b30*/  LDL R227, [R1+0x174] ;  /* 0x0001740001e37983 */ /* 0x000ee80000100800 */
[----:B------:R-:W3:Y:S04]  /*30b40*/  LDL R248, [R1+0x160] ;  /* 0x0001600001f87983 */ /* 0x000ee80000100800 */
[----:B------:R-:W3:Y:S04]  /*30b50*/  LDL R230, [R1+0x164] ;  /* 0x0001640001e67983 */ /* 0x000ee80000100800 */
[----:B------:R-:W3:Y:S01]  /*30b60*/  LDL R228, [R1+0x17c] ;  /* 0x00017c0001e47983 */ /* 0x000ee20000100800 */
[----:B----4-:R-:W-:-:S03]  /*30b70*/  FFMA.FTZ R65, R231, R68, R201 ;  /* 0x00000044e7417223 */ /* 0x010fc600000100c9 */
[----:B------:R-:W4:Y:S01]  /*30b80*/  LDL R231, [R1+0x168] ;  /* 0x0001680001e77983 */ /* 0x000f220000100800 */
[----:B-----5:R-:W-:-:S03]  /*30b90*/  FFMA.FTZ R64, R226, R69, R200 ;  /* 0x00000045e2407223 */ /* 0x020fc600000100c8 */
[----:B------:R-:W5:Y:S01]  /*30ba0*/  LDL R226, [R1+0x16c] ;  /* 0x00016c0001e27983 */ /* 0x000f620000100800 */
[----:B--2---:R-:W-:Y:S01]  /*30bb0*/  FFMA.FTZ R66, R224, R70, R203 ;  /* 0x00000046e0427223 */ /* 0x004fe200000100cb */
[----:B------:R-:W-:Y:S01]  /*30bc0*/  F2FP.BF16.F32.PACK_AB R64, R65, R64 ;  /* 0x000000404140723e */ /* 0x000fe200000010ff */
[----:B---3--:R-:W-:Y:S02]  /*30bd0*/  FFMA.FTZ R65, R225, R71, R202 ;  /* 0x00000047e1417223 */ /* 0x008fe400000100ca */
[----:B------:R-:W0:Y:S03]  /*30be0*/  LDC.64 R224, c[0x0][0x2b8] ;  /* 0x0000ae00ffe07b82 */ /* 0x000e260000000a00 */
[----:B------:R-:W-:Y:S01]  /*30bf0*/  F2FP.BF16.F32.PACK_AB R65, R66, R65 ;  /* 0x000000414241723e */ /* 0x000fe200000010ff */
[----:B------:R-:W-:Y:S01]  /*30c00*/  FADD.FTZ R66, -R223, R62 ;  /* 0x0000003edf427221 */ /* 0x000fe20000010100 */
[----:B------:R-:W-:-:S02]  /*30c10*/  FMUL.FTZ R62, R222, R60 ;  /* 0x0000003cde3e7220 */ /* 0x000fc40000410000 */
[----:B------:R-:W2:Y:S01]  /*30c20*/  LDL R60, [R1+0x180] ;  /* 0x00018000013c7983 */ /* 0x000ea20000100800 */
[C---:B------:R-:W-:Y:S01]  /*30c30*/  FADD.FTZ R61, -R223.reuse, R61 ;  /* 0x0000003ddf3d7221 */ /* 0x040fe20000010100 */
[----:B------:R-:W-:Y:S01]  /*30c40*/  FADD.FTZ R67, -R223, R63 ;  /* 0x0000003fdf437221 */ /* 0x000fe20000010100 */
[C---:B------:R-:W-:Y:S02]  /*30c50*/  FMUL.FTZ R63, R222.reuse, R66 ;  /* 0x00000042de3f7220 */ /* 0x040fe40000410000 */
[C---:B------:R-:W-:Y:S01]  /*30c60*/  FMUL.FTZ R72, R222.reuse, R61 ;  /* 0x0000003dde487220 */ /* 0x040fe20000410000 */
[----:B------:R-:W-:-:S03]  /*30c70*/  FMUL.FTZ R73, R222, R67 ;  /* 0x00000043de497220 */ /* 0x000fc60000410000 */
[----:B------:R-:W-:Y:S01]  /*30c80*/  FFMA.FTZ R67, R251, R72, R197 ;  /* 0x00000048fb437223 */ /* 0x000fe200000100c5 */
[----:B------:R-:W-:Y:S01]  /*30c90*/  FFMA.FTZ R61, R74, R73, R199 ;  /* 0x000000494a3d7223 */ /* 0x000fe200000100c7 */
[----:B------:R-:W3:Y:S01]  /*30ca0*/  LDL R251, [R1+0x154] ;  /* 0x0001540001fb7983 */ /* 0x000ee20000100800 */
[----:B--2---:R-:W-:Y:S01]  /*30cb0*/  FFMA.FTZ R66, R60, R62, R196 ;  /* 0x0000003e3c427223 */ /* 0x004fe200000100c4 */
[----:B------:R-:W-:-:S04]  /*30cc0*/  FFMA.FTZ R60, R75, R63, R198 ;  /* 0x0000003f4b3c7223 */ /* 0x000fc800000100c6 */
[----:B------:R-:W-:Y:S01]  /*30cd0*/  F2FP.BF16.F32.PACK_AB R66, R67, R66 ;  /* 0x000000424342723e */ /* 0x000fe200000010ff */
[----:B------:R-:W-:Y:S01]  /*30ce0*/  FFMA.FTZ R62, R248, R62, R136 ;  /* 0x0000003ef83e7223 */ /* 0x000fe20000010088 */
[----:B------:R-:W-:Y:S01]  /*30cf0*/  F2FP.BF16.F32.PACK_AB R67, R61, R60 ;  /* 0x0000003c3d43723e */ /* 0x000fe200000010ff */
[----:B0-----:R-:W-:-:S04]  /*30d00*/  IMAD.WIDE.U32 R60, R214, 0x10, R224 ;  /* 0x00000010d63c7825 */ /* 0x001fc800078e00e0 */
[----:B----4-:R-:W-:Y:S01]  /*30d10*/  FFMA.FTZ R63, R231, R63, R138 ;  /* 0x0000003fe73f7223 */ /* 0x010fe2000001008a */
[----:B------:R-:W2:Y:S01]  /*30d20*/  LDL R248, [R1+0x140] ;  /* 0x0001400001f87983 */ /* 0x000ea20000100800 */
[----:B------:R-:W0:Y:S03]  /*30d30*/  LDC.64 R74, c[0x0][0x2c0] ;  /* 0x0000b000ff4a7b82 */ /* 0x000e260000000a00 */
[----:B------:R5:W-:Y:S04]  /*30d40*/  STG.E.128 desc[UR10][R60.64], R64 ;  /* 0x000000403c007986 */ /* 0x000be8000c101d0a */
[----:B------:R-:W4:Y:S01]  /*30d50*/  LDL R231, [R1+0x144] ;  /* 0x0001440001e77983 */ /* 0x000f220000100800 */
[----:B-----5:R-:W-:Y:S01]  /*30d60*/  FFMA.FTZ R60, R226, R73, R139 ;  /* 0x00000049e23c7223 */ /* 0x020fe2000001008b */
[----:B------:R-:W-:Y:S01]  /*30d70*/  FFMA.FTZ R61, R249, R71, R142 ;  /* 0x00000047f93d7223 */ /* 0x000fe2000001008e */
[----:B------:R-:W-:Y:S01]  /*30d80*/  FFMA.FTZ R66, R227, R68, R141 ;  /* 0x00000044e3427223 */ /* 0x000fe2000001008d */
[----:B------:R-:W5:Y:S02]  /*30d90*/  LDL R249, [R1+0x15c] ;  /* 0x00015c0001f97983 */ /* 0x000f640000100800 */
[----:B------:R-:W-:Y:S01]  /*30da0*/  F2FP.BF16.F32.PACK_AB R63, R60, R63 ;  /* 0x0000003f3c3f723e */ /* 0x000fe200000010ff */
[----:B------:R-:W-:Y:S01]  /*30db0*/  FFMA.FTZ R60, R250, R69, R140 ;  /* 0x00000045fa3c7223 */ /* 0x000fe2000001008c */
[----:B------:R-:W2:Y:S04]  /*30dc0*/  LDL R68, [R1+0x150] ;  /* 0x0001500001447983 */ /* 0x000ea80000100800 */
[----:B------:R-:W4:Y:S01]  /*30dd0*/  LDL R250, [R1+0x158] ;  /* 0x0001580001fa7983 */ /* 0x000f220000100800 */
[----:B------:R-:W-:Y:S01]  /*30de0*/  FFMA.FTZ R64, R230, R72, R137 ;  /* 0x00000048e6407223 */ /* 0x000fe20000010089 */
[----:B------:R-:W-:-:S02]  /*30df0*/  FFMA.FTZ R65, R228, R70, R143 ;  /* 0x00000046e4417223 */ /* 0x000fc4000001008f */
[----:B------:R-:W2:Y:S04]  /*30e00*/  LDL R230, [R1+0x148] ;  /* 0x0001480001e67983 */ /* 0x000ea80000100800 */
        /* <DEDUP_REMOVED lines=8> */
[----:B------:R-:W2:Y:S01]  /*30e90*/  LDL R67, [R1+0x134] ;  /* 0x0001340001437983 */ /* 0x000ea20000100800 */
[----:B------:R-:W-:-:S02]  /*30ea0*/  F2FP.BF16.F32.PACK_AB R62, R64, R62 ;  /* 0x0000003e403e723e */ /* 0x000fc400000010ff */
[----:B------:R-:W-:Y:S01]  /*30eb0*/  F2FP.BF16.F32.PACK_AB R61, R65, R61 ;  /* 0x0000003d413d723e */ /* 0x000fe200000010ff */
[----:B0-----:R-:W-:Y:S01]  /*30ec0*/  IMAD.WIDE.U32 R64, R214, 0x10, R74 ;  /* 0x00000010d6407825 */ /* 0x001fe200078e004a */
[----:B------:R-:W-:-:S03]  /*30ed0*/  F2FP.BF16.F32.PACK_AB R60, R66, R60 ;  /* 0x0000003c423c723e */ /* 0x000fc600000010ff */
[C---:B------:R-:W-:Y:S01]  /*30ee0*/  FADD.FTZ R58, -R223.reuse, R58 ;  /* 0x0000003adf3a7221 */ /* 0x040fe20000010100 */
[C---:B------:R-:W-:Y:S01]  /*30ef0*/  FADD.FTZ R59, -R223.reuse, R59 ;  /* 0x0000003bdf3b7221 */ /* 0x040fe20000010100 */
[C---:B------:R-:W-:Y:S01]  /*30f00*/  FADD.FTZ R57, -R223.reuse, R57 ;  /* 0x00000039df397221 */ /* 0x040fe20000010100 */
[C---:B------:R-:W-:Y:S01]  /*30f10*/  FADD.FTZ R56, -R223.reuse, R56 ;  /* 0x00000038df387221 */ /* 0x040fe20000010100 */
[----:B------:R0:W-:Y:S01]  /*30f20*/  STG.E.128 desc[UR10][R64.64], R60 ;  /* 0x0000003c40007986 */ /* 0x0001e2000c101d0a */
[C---:B------:R-:W-:Y:S01]  /*30f30*/  FADD.FTZ R52, -R223.reuse, R52 ;  /* 0x00000034df347221 */ /* 0x040fe20000010100 */
[C---:B------:R-:W-:Y:S01]  /*30f40*/  FADD.FTZ R53, -R223.reuse, R53 ;  /* 0x00000035df357221 */ /* 0x040fe20000010100 */
[----:B------:R-:W-:Y:S01]  /*30f50*/  FADD.FTZ R55, -R223, R55 ;  /* 0x00000037df377221 */ /* 0x000fe20000010100 */
[----:B------:R-:W2:Y:S01]  /*30f60*/  LDL R214, [R1+0xe8] ;  /* 0x0000e80001d67983 */ /* 0x000ea20000100800 */
[C---:B0-----:R-:W-:Y:S01]  /*30f70*/  FMUL.FTZ R63, R222.reuse, R58 ;  /* 0x0000003ade3f7220 */ /* 0x041fe20000410000 */
[C---:B------:R-:W-:Y:S01]  /*30f80*/  FMUL.FTZ R60, R222.reuse, R59 ;  /* 0x0000003bde3c7220 */ /* 0x040fe20000410000 */
[C---:B------:R-:W-:Y:S01]  /*30f90*/  FMUL.FTZ R61, R222.reuse, R57 ;  /* 0x00000039de3d7220 */ /* 0x040fe20000410000 */
[C---:B------:R-:W-:Y:S01]  /*30fa0*/  FMUL.FTZ R62, R222.reuse, R56 ;  /* 0x00000038de3e7220 */ /* 0x040fe20000410000 */
[----:B------:R-:W-:-:S02]  /*30fb0*/  FMUL.FTZ R64, R222, R53 ;  /* 0x00000035de407220 */ /* 0x000fc40000410000 */
[----:B---3--:R-:W-:Y:S01]  /*30fc0*/  FFMA.FTZ R59, R251, R61, R193 ;  /* 0x0000003dfb3b7223 */ /* 0x008fe200000100c1 */
[----:B------:R-:W-:Y:S01]  /*30fd0*/  FMUL.FTZ R55, R222, R55 ;  /* 0x00000037de377220 */ /* 0x000fe20000410000 */
[----:B------:R-:W3:Y:S01]  /*30fe0*/  LDL R251, [R1+0x118] ;  /* 0x0001180001fb7983 */ /* 0x000ee20000100800 */
[----:B-----5:R-:W-:-:S03]  /*30ff0*/  FFMA.FTZ R58, R249, R60, R195 ;  /* 0x0000003cf93a7223 */ /* 0x020fc600000100c3 */
[----:B------:R-:W5:Y:S01]  /*31000*/  LDL R249, [R1+0x100] ;  /* 0x0001000001f97983 */ /* 0x000f620000100800 */
[----:B----4-:R-:W-:Y:S01]  /*31010*/  FFMA.FTZ R57, R250, R63, R194 ;  /* 0x0000003ffa397223 */ /* 0x010fe200000100c2 */
[----:B--2---:R-:W-:Y:S02]  /*31020*/  FFMA.FTZ R56, R68, R62, R192 ;  /* 0x0000003e44387223 */ /* 0x004fe400000100c0 */
[----:B------:R-:W2:Y:S02]  /*31030*/  LDL R250, [R1+0x11c] ;  /* 0x00011c0001fa7983 */ /* 0x000ea40000100800 */
[----:B------:R-:W-:Y:S01]  /*31040*/  F2FP.BF16.F32.PACK_AB R57, R58, R57 ;  /* 0x000000393a39723e */ /* 0x000fe200000010ff */
[----:B------:R-:W-:Y:S01]  /*31050*/  FADD.FTZ R58, -R223, R54 ;  /* 0x00000036df3a7221 */ /* 0x000fe20000010100 */
[C---:B------:R-:W-:Y:S01]  /*31060*/  FMUL.FTZ R54, R222.reuse, R52 ;  /* 0x00000034de367220 */ /* 0x040fe20000410000 */
[----:B------:R-:W-:Y:S02]  /*31070*/  F2FP.BF16.F32.PACK_AB R56, R59, R56 ;  /* 0x000000383b38723e */ /* 0x000fe400000010ff */
[----:B------:R-:W-:Y:S01]  /*31080*/  FMUL.FTZ R65, R222, R58 ;  /* 0x0000003ade417220 */ /* 0x000fe20000410000 */
[----:B------:R-:W-:Y:S01]  /*31090*/  FFMA.FTZ R58, R248, R54, R188 ;  /* 0x00000036f83a7223 */ /* 0x000fe200000100bc */
[----:B------:R-:W-:Y:S01]  /*310a0*/  FFMA.FTZ R59, R231, R64, R189 ;  /* 0x00000040e73b7223 */ /* 0x000fe200000100bd */
[----:B------:R-:W-:Y:S01]  /*310b0*/  FFMA.FTZ R53, R228, R55, R191 ;  /* 0x00000037e4357223 */ /* 0x000fe200000100bf */
[----:B------:R-:W-:Y:S01]  /*310c0*/  FFMA.FTZ R52, R230, R65, R190 ;  /* 0x00000041e6347223 */ /* 0x000fe200000100be */
[----:B------:R-:W4:Y:S02]  /*310d0*/  LDL R228, [R1+0xf0] ;  /* 0x0000f00001e47983 */ /* 0x000f240000100800 */
[----:B------:R-:W-:-:S02]  /*310e0*/  F2FP.BF16.F32.PACK_AB R58, R59, R58 ;  /* 0x0000003a3b3a723e */ /* 0x000fc400000010ff */
[----:B------:R-:W-:Y:S01]  /*310f0*/  F2FP.BF16.F32.PACK_AB R59, R53, R52 ;  /* 0x00000034353b723e */ /* 0x000fe200000010ff */
[----:B------:R-:W-:-:S04]  /*31100*/  IMAD.WIDE.U32 R52, R3, 0x10, R224 ;  /* 0x0000001003347825 */ /* 0x000fc800078e00e0 */
[----:B------:R-:W-:Y:S01]  /*31110*/  FFMA.FTZ R55, R226, R55, R131 ;  /* 0x00000037e2377223 */ /* 0x000fe20000010083 */
[----:B------:R-:W4:Y:S04]  /*31120*/  LDL R231, [R1+0x108] ;  /* 0x0001080001e77983 */ /* 0x000f280000100800 */
[----:B------:R0:W-:Y:S01]  /*31130*/  STG.E.128 desc[UR10][R52.64], R56 ;  /* 0x0000003834007986 */ /* 0x0001e2000c101d0a */
[----:B------:R-:W-:-:S03]  /*31140*/  FFMA.FTZ R54, R71, R54, R128 ;  /* 0x0000003647367223 */ /* 0x000fc60000010080 */
[----:B------:R-:W4:Y:S04]  /*31150*/  LDL R226, [R1+0xe0] ;  /* 0x0000e00001e27983 */ /* 0x000f280000100800 */
[----:B------:R-:W3:Y:S04]  /*31160*/  LDL R230, [R1+0x10c] ;  /* 0x00010c0001e67983 */ /* 0x000ee80000100800 */
[----:B------:R-:W4:Y:S01]  /*31170*/  LDL R248, [R1+0x104] ;  /* 0x0001040001f87983 */ /* 0x000f220000100800 */
[C---:B------:R-:W-:Y:S01]  /*31180*/  FADD.FTZ R49, -R223.reuse, R49 ;  /* 0x00000031df317221 */ /* 0x040fe20000010100 */
[C---:B------:R-:W-:Y:S01]  /*31190*/  FADD.FTZ R47, -R223.reuse, R47 ;  /* 0x0000002fdf2f7221 */ /* 0x040fe20000010100 */
[C---:B------:R-:W-:Y:S01]  /*311a0*/  FADD.FTZ R17, -R223.reuse, R17 ;  /* 0x00000011df117221 */ /* 0x040fe20000010100 */
[C---:B------:R-:W-:Y:S01]  /*311b0*/  FADD.FTZ R19, -R223.reuse, R19 ;  /* 0x00000013df137221 */ /* 0x040fe20000010100 */
[----:B------:R-:W-:Y:S01]  /*311c0*/  FADD.FTZ R50, -R223, R50 ;  /* 0x00000032df327221 */ /* 0x000fe20000010100 */
[----:B0-----:R-:W-:Y:S01]  /*311d0*/  FFMA.FTZ R52, R227, R65, R130 ;  /* 0x00000041e3347223 */ /* 0x001fe20000010082 */
[----:B------:R-:W-:Y:S01]  /*311e0*/  FFMA.FTZ R53, R72, R63, R134 ;  /* 0x0000003f48357223 */ /* 0x000fe20000010086 */
[----:B------:R-:W-:Y:S01]  /*311f0*/  FFMA.FTZ R56, R70, R64, R129 ;  /* 0x0000004046387223 */ /* 0x000fe20000010081 */
[----:B------:R-:W-:Y:S01]  /*31200*/  FFMA.FTZ R57, R69, R60, R135 ;  /* 0x0000003c45397223 */ /* 0x000fe20000010087 */
[----:B------:R-:W-:Y:S01]  /*31210*/  FFMA.FTZ R58, R67, R61, R133 ;  /* 0x0000003d433a7223 */ /* 0x000fe20000010085 */
[----:B------:R-:W-:Y:S01]  /*31220*/  F2FP.BF16.F32.PACK_AB R55, R55, R52 ;  /* 0x000000343737723e */ /* 0x000fe200000010ff */
[----:B------:R-:W-:Y:S01]  /*31230*/  FFMA.FTZ R52, R73, R62, R132 ;  /* 0x0000003e49347223 */ /* 0x000fe20000010084 */
[----:B------:R-:W-:Y:S01]  /*31240*/  F2FP.BF16.F32.PACK_AB R54, R56, R54 ;  /* 0x000000363836723e */ /* 0x000fe200000010ff */
[----:B------:R-:W4:Y:S01]  /*31250*/  LDL R73, [R1+0xec] ;  /* 0x0000ec0001497983 */ /* 0x000f220000100800 */
[----:B------:R-:W-:Y:S01]  /*31260*/  F2FP.BF16.F32.PACK_AB R53, R57, R53 ;  /* 0x000000353935723e */ /* 0x000fe200000010ff */
[----:B------:R-:W-:Y:S01]  /*31270*/  IMAD.WIDE.U32 R56, R3, 0x10, R74 ;  /* 0x0000001003387825 */ /* 0x000fe200078e004a */
[----:B------:R-:W-:-:S03]  /*31280*/  F2FP.BF16.F32.PACK_AB R52, R58, R52 ;  /* 0x000000343a34723e */ /* 0x000fc600000010ff */
[C---:B------:R-:W-:Y:S01]  /*31290*/  FADD.FTZ R62, -R223.reuse, R37 ;  /* 0x00000025df3e7221 */ /* 0x040fe20000010100 */
[C---:B------:R-:W-:Y:S01]  /*312a0*/  FADD.FTZ R37, -R223.reuse, R18 ;  /* 0x00000012df257221 */ /* 0x040fe20000010100 */
[----:B------:R-:W4:Y:S01]  /*312b0*/  LDL R70, [R1+0xe4] ;  /* 0x0000e40001467983 */ /* 0x000f220000100800 */
[----:B------:R-:W-:-:S03]  /*312c0*/  FADD.FTZ R18, -R223, R205 ;  /* 0x000000cddf127221 */ /* 0x000fc60000010100 */
[----:B------:R0:W-:Y:S04]  /*312d0*/  STG.E.128 desc[UR10][R56.64], R52 ;  /* 0x0000003438007986 */ /* 0x0001e8000c101d0a */
[----:B------:R-:W3:Y:S01]  /*312e0*/  LDL R205, [R1+0x110] ;  /* 0x0001100001cd7983 */ /* 0x000ee20000100800 */
[C---:B------:R-:W-:Y:S01]  /*312f0*/  FADD.FTZ R51, -R223.reuse, R51 ;  /* 0x00000033df337221 */ /* 0x040fe20000010100 */
[C---:B------:R-:W-:Y:S01]  /*31300*/  FADD.FTZ R45, -R223.reuse, R45 ;  /* 0x0000002ddf2d7221 */ /* 0x040fe20000010100 */
[C---:B------:R-:W-:Y:S01]  /*31310*/  FADD.FTZ R65, -R223.reuse, R40 ;  /* 0x00000028df417221 */ /* 0x040fe20000010100 */
[C---:B------:R-:W-:Y:S01]  /*31320*/  FADD.FTZ R44, -R223.reuse, R44 ;  /* 0x0000002cdf2c7221 */ /* 0x040fe20000010100 */
[----:B------:R-:W-:Y:S01]  /*31330*/  FMUL.FTZ R50, R222, R50 ;  /* 0x00000032de327220 */ /* 0x000fe20000410000 */
[----:B------:R-:W4:Y:S01]  /*31340*/  LDL R227, [R1+0xf8] ;  /* 0x0000f80001e37983 */ /* 0x000f220000100800 */
[----:B------:R-:W-:-:S03]  /*31350*/  FADD.FTZ R46, -R223, R46 ;  /* 0x0000002edf2e7221 */ /* 0x000fc60000010100 */
[----:B------:R-:W4:Y:S01]  /*31360*/  LDL R72, [R1+0xfc] ;  /* 0x0000fc0001487983 */ /* 0x000f220000100800 */
[C---:B0-----:R-:W-:Y:S01]  /*31370*/  FADD.FTZ R57, -R223.reuse, R42 ;  /* 0x0000002adf397221 */ /* 0x041fe20000010100 */
[C---:B------:R-:W-:Y:S01]  /*31380*/  FADD.FTZ R42, -R223.reuse, R21 ;  /* 0x00000015df2a7221 */ /* 0x040fe20000010100 */
[C---:B------:R-:W-:Y:S01]  /*31390*/  FADD.FTZ R21, -R223.reuse, R204 ;  /* 0x000000ccdf157221 */ /* 0x040fe20000010100 */
[----:B------:R-:W4:Y:S04]  /*313a0*/  LDL R71, [R1+0xf4] ;  /* 0x0000f40001477983 */ /* 0x000f280000100800 */
[----:B------:R-:W4:Y:S01]  /*313b0*/  LDL R204, [R1+0x114] ;  /* 0x0001140001cc7983 */ /* 0x000f220000100800 */
        /* <DEDUP_REMOVED lines=12> */
[C---:B------:R-:W-:Y:S01]  /*31480*/  FADD.FTZ R64, -R223.reuse, R41 ;  /* 0x00000029df407221 */ /* 0x040fe20000010100 */
[C---:B------:R-:W-:Y:S01]  /*31490*/  FMUL.FTZ R47, R222.reuse, R36 ;  /* 0x00000024de2f7220 */ /* 0x040fe20000410000 */
[C---:B------:R-:W-:Y:S01]  /*314a0*/  FMUL.FTZ R61, R222.reuse, R38 ;  /* 0x00000026de3d7220 */ /* 0x040fe20000410000 */
[C---:B------:R-:W-:Y:S01]  /*314b0*/  FADD.FTZ R41, -R223.reuse, R26 ;  /* 0x0000001adf297221 */ /* 0x040fe20000010100 */
[C---:B------:R-:W-:Y:S01]  /*314c0*/  FADD.FTZ R40, -R223.reuse, R16 ;  /* 0x00000010df287221 */ /* 0x040fe20000010100 */
[C---:B------:R-:W-:Y:S01]  /*314d0*/  FMUL.FTZ R36, R222.reuse, R17 ;  /* 0x00000011de247220 */ /* 0x040fe20000410000 */
[C---:B------:R-:W-:Y:S01]  /*314e0*/  FMUL.FTZ R38, R222.reuse, R19 ;  /* 0x00000013de267220 */ /* 0x040fe20000410000 */
[C---:B------:R-:W-:Y:S01]  /*314f0*/  FADD.FTZ R16, -R223.reuse, R206 ;  /* 0x000000cedf107221 */ /* 0x040fe20000010100 */
[C---:B------:R-:W-:Y:S01]  /*31500*/  FADD.FTZ R52, -R223.reuse, R25 ;  /* 0x00000019df347221 */ /* 0x040fe20000010100 */
[C---:B------:R-:W-:Y:S01]  /*31510*/  FMUL.FTZ R51, R222.reuse, R51 ;  /* 0x00000033de337220 */ /* 0x040fe20000410000 */
[C---:B------:R-:W-:Y:S01]  /*31520*/  FMUL.FTZ R49, R222.reuse, R45 ;  /* 0x0000002dde317220 */ /* 0x040fe20000410000 */
[C---:B------:R-:W-:Y:S01]  /*31530*/  FMUL.FTZ R45, R222.reuse, R41 ;  /* 0x00000029de2d7220 */ /* 0x040fe20000410000 */
[C---:B------:R-:W-:Y:S01]  /*31540*/  FMUL.FTZ R48, R222.reuse, R44 ;  /* 0x0000002cde307220 */ /* 0x040fe20000410000 */
[C---:B------:R-:W-:Y:S01]  /*31550*/  FMUL.FTZ R41, R222.reuse, R16 ;  /* 0x00000010de297220 */ /* 0x040fe20000410000 */
[C---:B------:R-:W-:Y:S01]  /*31560*/  FMUL.FTZ R44, R222.reuse, R52 ;  /* 0x00000034de2c7220 */ /* 0x040fe20000410000 */
[C---:B------:R-:W-:Y:S01]  /*31570*/  FADD.FTZ R54, -R223.reuse, R33 ;  /* 0x00000021df367221 */ /* 0x040fe20000010100 */
[C---:B------:R-:W-:Y:S01]  /*31580*/  FADD.FTZ R33, -R223.reuse, R34 ;  /* 0x00000022df217221 */ /* 0x040fe20000010100 */
[C---:B------:R-:W-:Y:S01]  /*31590*/  FADD.FTZ R53, -R223.reuse, R31 ;  /* 0x0000001fdf357221 */ /* 0x040fe20000010100 */
        /* <DEDUP_REMOVED lines=9> */
[C---:B------:R-:W-:Y:S01]  /*31630*/  FADD.FTZ R67, -R223.reuse, R207 ;  /* 0x000000cfdf437221 */ /* 0x040fe20000010100 */
[C---:B------:R-:W-:Y:S01]  /*31640*/  FMUL.FTZ R33, R222.reuse, R53 ;  /* 0x00000035de217220 */ /* 0x040fe20000410000 */
[C---:B------:R-:W-:Y:S01]  /*31650*/  FMUL.FTZ R62, R222.reuse, R20 ;  /* 0x00000014de3e7220 */ /* 0x040fe20000410000 */
[C---:B------:R-:W-:Y:S01]  /*31660*/  FMUL.FTZ R31, R222.reuse, R60 ;  /* 0x0000003cde1f7220 */ /* 0x040fe20000410000 */
[C---:B------:R-:W-:Y:S01]  /*31670*/  FMUL.FTZ R46, R222.reuse, R39 ;  /* 0x00000027de2e7220 */ /* 0x040fe20000410000 */
[C---:B------:R-:W-:Y:S01]  /*31680*/  FMUL.FTZ R60, R222.reuse, R42 ;  /* 0x0000002ade3c7220 */ /* 0x040fe20000410000 */
[C---:B------:R-:W-:Y:S01]  /*31690*/  FMUL.FTZ R39, R222.reuse, R21 ;  /* 0x00000015de277220 */ /* 0x040fe20000410000 */
[C---:B------:R-:W-:Y:S01]  /*316a0*/  FMUL.FTZ R42, R222.reuse, R67 ;  /* 0x00000043de2a7220 */ /* 0x040fe20000410000 */
[C---:B------:R-:W-:Y:S01]  /*316b0*/  FADD.FTZ R32, -R223.reuse, R32 ;  /* 0x00000020df207221 */ /* 0x040fe20000010100 */
[----:B------:R-:W4:Y:S01]  /*316c0*/  LDL R67, [R1+0xdc] ;  /* 0x0000dc0001437983 */ /* 0x000f220000100800 */
[C---:B------:R-:W-:Y:S01]  /*316d0*/  FADD.FTZ R56, -R223.reuse, R28 ;  /* 0x0000001cdf387221 */ /* 0x040fe20000010100 */
[C---:B------:R-:W-:Y:S01]  /*316e0*/  FADD.FTZ R55, -R223.reuse, R29 ;  /* 0x0000001ddf377221 */ /* 0x040fe20000010100 */
[----:B------:R-:W-:Y:S01]  /*316f0*/  FADD.FTZ R59, -R223, R24 ;  /* 0x00000018df3b7221 */ /* 0x000fe20000010100 */
[C---:B------:R-:W-:Y:S01]  /*31700*/  FMUL.FTZ R63, R222.reuse, R63 ;  /* 0x0000003fde3f7220 */ /* 0x040fe20000410000 */
[----:B------:R-:W-:Y:S01]  /*31710*/  FMUL.FTZ R37, R222, R37 ;  /* 0x00000025de257220 */ /* 0x000fe20000410000 */
[----:B------:R-:W4:Y:S01]  /*31720*/  LDL R206, [R1+0xb0] ;  /* 0x0000b00001ce7983 */ /* 0x000f220000100800 */
[----:B--2---:R-:W-:Y:S01]  /*31730*/  FFMA.FTZ R52, R250, R51, R187 ;  /* 0x00000033fa347223 */ /* 0x004fe200000100bb */
[----:B-----5:R-:W-:Y:S01]  /*31740*/  FFMA.FTZ R18, R249, R48, R180 ;  /* 0x00000030f9127223 */ /* 0x020fe200000100b4 */
[----:B---3--:R-:W-:Y:S01]  /*31750*/  FFMA.FTZ R17, R205, R22, R184 ;  /* 0x00000016cd117223 */ /* 0x008fe200000100b8 */
[-C--:B------:R-:W-:Y:S01]  /*31760*/  FFMA.FTZ R20, R230, R69.reuse, R183 ;  /* 0x00000045e6147223 */ /* 0x080fe200000100b7 */
[----:B----4-:R-:W-:Y:S01]  /*31770*/  FFMA.FTZ R53, R73, R69, R123 ;  /* 0x0000004549357223 */ /* 0x010fe2000001007b */
[----:B------:R-:W-:Y:S01]  /*31780*/  FFMA.FTZ R21, R248, R49, R181 ;  /* 0x00000031f8157223 */ /* 0x000fe200000100b5 */
[----:B------:R-:W2:Y:S01]  /*31790*/  LDL R69, [R1+0xd4] ;  /* 0x0000d40001457983 */ /* 0x000ea20000100800 */
[----:B------:R-:W-:Y:S01]  /*317a0*/  FFMA.FTZ R19, R204, R23, R185 ;  /* 0x00000017cc137223 */ /* 0x000fe200000100b9 */
[----:B------:R-:W-:Y:S01]  /*317b0*/  FFMA.FTZ R49, R70, R49, R121 ;  /* 0x0000003146317223 */ /* 0x000fe20000010079 */
[C---:B------:R-:W-:Y:S01]  /*317c0*/  FMUL.FTZ R24, R222.reuse, R65 ;  /* 0x00000041de187220 */ /* 0x040fe20000410000 */
[----:B------:R-:W3:Y:S02]  /*317d0*/  LDL R70, [R1+0xd0] ;  /* 0x0000d00001467983 */ /* 0x000ee40000100800 */
[----:B------:R-:W-:Y:S01]  /*317e0*/  F2FP.BF16.F32.PACK_AB R16, R19, R17 ;  /* 0x000000111310723e */ /* 0x000fe200000010ff */
[----:B------:R-:W-:Y:S01]  /*317f0*/  FFMA.FTZ R17, R251, R50, R186 ;  /* 0x00000032fb117223 */ /* 0x000fe200000100ba */
[----:B------:R-:W-:Y:S01]  /*31800*/  FFMA.FTZ R19, R231, R68, R182 ;  /* 0x00000044e7137223 */ /* 0x000fe200000100b6 */
[C---:B------:R-:W-:Y:S01]  /*31810*/  FMUL.FTZ R28, R222.reuse, R32 ;  /* 0x00000020de1c7220 */ /* 0x040fe20000410000 */
[----:B------:R-:W-:Y:S01]  /*31820*/  F2FP.BF16.F32.PACK_AB R18, R21, R18 ;  /* 0x000000121512723e */ /* 0x000fe200000010ff */
[----:B------:R-:W-:Y:S01]  /*31830*/  FMUL.FTZ R34, R222, R57 ;  /* 0x00000039de227220 */ /* 0x000fe20000410000 */
[----:B------:R-:W-:Y:S01]  /*31840*/  F2FP.BF16.F32.PACK_AB R17, R52, R17 ;  /* 0x000000113411723e */ /* 0x000fe200000010ff */
[----:B------:R-:W-:Y:S01]  /*31850*/  FFMA.FTZ R52, R228, R22, R124 ;  /* 0x00000016e4347223 */ /* 0x000fe2000001007c */
[----:B------:R-:W-:Y:S01]  /*31860*/  FFMA.FTZ R22, R226, R48, R120 ;  /* 0x00000030e2167223 */ /* 0x000fe20000010078 */
[----:B------:R-:W-:Y:S01]  /*31870*/  FFMA.FTZ R48, R214, R68, R122 ;  /* 0x00000044d6307223 */ /* 0x000fe2000001007a */
[----:B------:R-:W-:Y:S01]  /*31880*/  FMUL.FTZ R65, R222, R43 ;  /* 0x0000002bde417220 */ /* 0x000fe20000410000 */
[----:B------:R-:W4:Y:S01]  /*31890*/  LDL R68, [R1+0xd8] ;  /* 0x0000d80001447983 */ /* 0x000f220000100800 */
[----:B------:R-:W-:Y:S01]  /*318a0*/  F2FP.BF16.F32.PACK_AB R19, R20, R19 ;  /* 0x000000131413723e */ /* 0x000fe200000010ff */
[C---:B------:R-:W-:Y:S01]  /*318b0*/  FMUL.FTZ R66, R222.reuse, R66 ;  /* 0x00000042de427220 */ /* 0x040fe20000410000 */
[C---:B------:R-:W-:Y:S01]  /*318c0*/  FMUL.FTZ R32, R222.reuse, R54 ;  /* 0x00000036de207220 */ /* 0x040fe20000410000 */
[C---:B------:R-:W-:Y:S01]  /*318d0*/  FMUL.FTZ R27, R222.reuse, R58 ;  /* 0x0000003ade1b7220 */ /* 0x040fe20000410000 */
[C---:B------:R-:W-:Y:S01]  /*318e0*/  FMUL.FTZ R29, R222.reuse, R56 ;  /* 0x00000038de1d7220 */ /* 0x040fe20000410000 */
[C---:B------:R-:W-:Y:S01]  /*318f0*/  FMUL.FTZ R30, R222.reuse, R55 ;  /* 0x00000037de1e7220 */ /* 0x040fe20000410000 */
[----:B------:R-:W-:Y:S01]  /*31900*/  FMUL.FTZ R43, R222, R59 ;  /* 0x0000003bde2b7220 */ /* 0x000fe20000410000 */
[----:B------:R-:W-:-:S04]  /*31910*/  IMAD.WIDE.U32 R20, R2, 0x10, R224 ;  /* 0x0000001002147825 */ /* 0x000fc800078e00e0 */
[----:B------:R-:W-:Y:S01]  /*31920*/  FFMA.FTZ R50, R227, R50, R126 ;  /* 0x00000032e3327223 */ /* 0x000fe2000001007e */
[----:B------:R-:W-:Y:S01]  /*31930*/  FFMA.FTZ R51, R72, R51, R127 ;  /* 0x0000003348337223 */ /* 0x000fe2000001007f */
[----:B------:R-:W5:Y:S01]  /*31940*/  LDL R227, [R1+0xc8] ;  /* 0x0000c80001e37983 */ /* 0x000f620000100800 */
[----:B------:R-:W-:-:S03]  /*31950*/  FFMA.FTZ R54, R71, R23, R125 ;  /* 0x0000001747367223 */ /* 0x000fc6000001007d */
[----:B------:R-:W5:Y:S04]  /*31960*/  LDL R223, [R1+0xc0] ;  /* 0x0000c00001df7983 */ /* 0x000f680000100800 */
[----:B------:R-:W5:Y:S04]  /*31970*/  LDL R222, [R1+0xc4] ;  /* 0x0000c40001de7983 */ /* 0x000f680000100800 */
[----:B------:R-:W5:Y:S01]  /*31980*/  LDL R214, [R1+0xcc] ;  /* 0x0000cc0001d67983 */ /* 0x000f620000100800 */
[----:B------:R-:W-:-:S03]  /*31990*/  F2FP.BF16.F32.PACK_AB R23, R53, R48 ;  /* 0x000000303517723e */ /* 0x000fc600000010ff */
[----:B------:R-:W5:Y:S01]  /*319a0*/  LDL R226, [R1+0xa8] ;  /* 0x0000a80001e27983 */ /* 0x000f620000100800 */
[----:B------:R-:W-:-:S03]  /*319b0*/  F2FP.BF16.F32.PACK_AB R22, R49, R22 ;  /* 0x000000163116723e */ /* 0x000fc600000010ff */
[----:B------:R-:W5:Y:S04]  /*319c0*/  LDL R207, [R1+0xac] ;  /* 0x0000ac0001cf7983 */ /* 0x000f680000100800 */
[----:B------:R0:W-:Y:S04]  /*319d0*/  STG.E.128 desc[UR10][R20.64], R16 ;  /* 0x0000001014007986 */ /* 0x0001e8000c101d0a */
[----:B------:R-:W5:Y:S04]  /*319e0*/  LDL R204, [R1+0xb8] ;  /* 0x0000b80001cc7983 */ /* 0x000f680000100800 */
[----:B------:R-:W5:Y:S04]  /*319f0*/  LDL R73, [R1+0xbc] ;  /* 0x0000bc0001497983 */ /* 0x000f680000100800 */
[----:B------:R-:W5:Y:S04]  /*31a00*/  LDL R205, [R1+0xb4] ;  /* 0x0000b40001cd7983 */ /* 0x000f680000100800 */
[----:B------:R-:W5:Y:S01]  /*31a10*/  LDL R72, [R1+0xa0] ;  /* 0x0000a00001487983 */ /* 0x000f620000100800 */
[----:B0-----:R-:W-:Y:S01]  /*31a20*/  F2FP.BF16.F32.PACK_AB R21, R51, R50 ;  /* 0x000000323315723e */ /* 0x001fe200000010ff */
[----:B------:R-:W-:Y:S01]  /*31a30*/  IMAD.WIDE.U32 R16, R2, 0x10, R74 ;  /* 0x0000001002107825 */ /* 0x000fe200078e004a */
[----:B------:R-:W-:Y:S01]  /*31a40*/  F2FP.BF16.F32.PACK_AB R20, R54, R52 ;  /* 0x000000343614723e */ /* 0x000fe200000010ff */
[----:B------:R-:W5:Y:S04]  /*31a50*/  LDL R71, [R1+0xa4] ;  /* 0x0000a40001477983 */ /* 0x000f680000100800 */
[----:B------:R0:W-:Y:S02]  /*31a60*/  STG.E.128 desc[UR10][R16.64], R20 ;  /* 0x0000001410007986 */ /* 0x0001e4000c101d0a */
[----:B0-----:R-:W-:-:S02]  /*31a70*/  FFMA.FTZ R21, R67, R35, R179 ;  /* 0x0000002343157223 */ /* 0x001fc400000100b3 */
[----:B------:R-:W5:Y:S01]  /*31a80*/  LDL R67, [R1+0x9c] ;  /* 0x00009c0001437983 */ /* 0x000f620000100800 */
[----:B--2---:R-:W-:-:S03]  /*31a90*/  FFMA.FTZ R22, R69, R25, R177 ;  /* 0x0000001945167223 */ /* 0x004fc600000100b1 */
[----:B------:R-:W2:Y:S01]  /*31aa0*/  LDL R69, [R1+0x94] ;  /* 0x0000940001457983 */ /* 0x000ea20000100800 */
[----:B---3--:R-:W-:-:S03]  /*31ab0*/  FFMA.FTZ R16, R70, R24, R176 ;  /* 0x0000001846107223 */ /* 0x008fc600000100b0 */
[----:B------:R-:W3:Y:S01]  /*31ac0*/  LDL R70, [R1+0x90] ;  /* 0x0000900001467983 */ /* 0x000ee20000100800 */
[----:B----4-:R-:W-:-:S03]  /*31ad0*/  FFMA.FTZ R17, R68, R34, R178 ;  /* 0x0000002244117223 */ /* 0x010fc600000100b2 */
[----:B------:R-:W4:Y:S01]  /*31ae0*/  LDL R68, [R1+0x98] ;  /* 0x0000980001447983 */ /* 0x000f220000100800 */
[----:B------:R-:W-:-:S04]  /*31af0*/  IMAD.WIDE.U32 R50, R0, 0x10, R224 ;  /* 0x0000001000327825 */ /* 0x000fc800078e00e0 */
[----:B------:R-:W-:-:S04]  /*31b00*/  IMAD.WIDE.U32 R56, R0, 0x10, R74 ;  /* 0x0000001000387825 */ /* 0x000fc800078e004a */
[----:B-----5:R-:W-:Y:S01]  /*31b10*/  FFMA.FTZ R0, R227, R65, R174 ;  /* 0x00000041e3007223 */ /* 0x020fe200000100ae */
[----:B------:R-:W-:Y:S01]  /*31b20*/  FFMA.FTZ R18, R223, R63, R172 ;  /* 0x0000003fdf127223 */ /* 0x000fe200000100ac */
[----:B------:R-:W-:Y:S01]  /*31b30*/  FFMA.FTZ R20, R222, R64, R173 ;  /* 0x00000040de147223 */ /* 0x000fe200000100ad */
[----:B------:R-:W-:Y:S01]  /*31b40*/  FFMA.FTZ R19, R214, R66, R175 ;  /* 0x00000042d6137223 */ /* 0x000fe200000100af */
[----:B------:R-:W-:Y:S01]  /*31b50*/  IMAD.WIDE.U32 R52, R213, 0x10, R224 ;  /* 0x00000010d5347825 */ /* 0x000fe200078e00e0 */
[----:B------:R-:W-:Y:S01]  /*31b60*/  F2FP.BF16.F32.PACK_AB R17, R21, R17 ;  /* 0x000000111511723e */ /* 0x000fe200000010ff */
[----:B------:R-:W5:Y:S02]  /*31b70*/  LDL R222, [R1+0x78] ;  /* 0x0000780001de7983 */ /* 0x000f640000100800 */
[----:B------:R-:W-:Y:S01]  /*31b80*/  FFMA.FTZ R2, R226, R65, R114 ;  /* 0x00000041e2027223 */ /* 0x000fe20000010072 */
[----:B------:R-:W-:Y:S01]  /*31b90*/  IMAD.WIDE.U32 R58, R213, 0x10, R74 ;  /* 0x00000010d53a7825 */ /* 0x000fe200078e004a */
[----:B------:R-:W-:Y:S01]  /*31ba0*/  F2FP.BF16.F32.PACK_AB R18, R20, R18 ;  /* 0x000000121412723e */ /* 0x000fe200000010ff */
[----:B------:R-:W5:Y:S02]  /*31bb0*/  LDL R214, [R1+0x80] ;  /* 0x0000800001d67983 */ /* 0x000f640000100800 */
[----:B------:R-:W-:Y:S01]  /*31bc0*/  FFMA.FTZ R23, R207, R66, R115 ;  /* 0x00000042cf177223 */ /* 0x000fe20000010073 */
[----:B------:R-:W-:Y:S01]  /*31bd0*/  F2FP.BF16.F32.PACK_AB R19, R19, R0 ;  /* 0x000000001313723e */ /* 0x000fe200000010ff */
[----:B------:R-:W-:Y:S01]  /*31be0*/  IMAD.WIDE.U32 R48, R215, 0x10, R74 ;  /* 0x00000010d7307825 */ /* 0x000fe200078e004a */
[----:B------:R-:W5:Y:S03]  /*31bf0*/  LDL R213, [R1+0x60] ;  /* 0x0000600001d57983 */ /* 0x000f660000100800 */
[----:B------:R-:W-:Y:S01]  /*31c00*/  FFMA.FTZ R0, R206, R24, R116 ;  /* 0x00000018ce007223 */ /* 0x000fe20000010074 */
[----:B------:R-:W-:Y:S01]  /*31c10*/  F2FP.BF16.F32.PACK_AB R23, R23, R2 ;  /* 0x000000021717723e */ /* 0x000fe200000010ff */
[----:B------:R-:W5:Y:S01]  /*31c20*/  LDL R207, [R1+0x88] ;  /* 0x0000880001cf7983 */ /* 0x000f620000100800 */
[----:B------:R-:W-:-:S03]  /*31c30*/  FFMA.FTZ R21, R204, R34, R118 ;  /* 0x00000022cc157223 */ /* 0x000fc60000010076 */
[----:B------:R-:W5:Y:S01]  /*31c40*/  LDL R204, [R1+0x8c] ;  /* 0x00008c0001cc7983 */ /* 0x000f620000100800 */
[----:B------:R-:W-:-:S03]  /*31c50*/  FFMA.FTZ R20, R73, R35, R119 ;  /* 0x0000002349147223 */ /* 0x000fc60000010077 */
[----:B------:R-:W5:Y:S01]  /*31c60*/  LDL R206, [R1+0x68] ;  /* 0x0000680001ce7983 */ /* 0x000f620000100800 */
[----:B------:R-:W-:-:S03]  /*31c70*/  FFMA.FTZ R2, R205, R25, R117 ;  /* 0x00000019cd027223 */ /* 0x000fc60000010075 */
[----:B------:R-:W5:Y:S01]  /*31c80*/  LDL R75, [R1+0x6c] ;  /* 0x00006c00014b7983 */ /* 0x000f620000100800 */
[----:B------:R-:W-:-:S03]  /*31c90*/  F2FP.BF16.F32.PACK_AB R16, R22, R16 ;  /* 0x000000101610723e */ /* 0x000fc600000010ff */
[----:B------:R-:W5:Y:S01]  /*31ca0*/  LDL R73, [R1+0x7c] ;  /* 0x00007c0001497983 */ /* 0x000f620000100800 */
[----:B------:R-:W-:-:S03]  /*31cb0*/  FFMA.FTZ R22, R72, R63, R112 ;  /* 0x0000003f48167223 */ /* 0x000fc60000010070 */
[----:B------:R-:W5:Y:S04]  /*31cc0*/  LDL R205, [R1+0x84] ;  /* 0x0000840001cd7983 */ /* 0x000f680000100800 */
[----:B------:R-:W5:Y:S04]  /*31cd0*/  LDL R74, [R1+0x64] ;  /* 0x00006400014a7983 */ /* 0x000f680000100800 */
[----:B------:R-:W5:Y:S01]  /*31ce0*/  LDL R72, [R1+0x70] ;  /* 0x0000700001487983 */ /* 0x000f620000100800 */
[----:B------:R-:W-:-:S03]  /*31cf0*/  FFMA.FTZ R63, R71, R64, R113 ;  /* 0x00000040473f7223 */ /* 0x000fc60000010071 */
[----:B------:R-:W5:Y:S04]  /*31d00*/  LDL R66, [R1+0x4c] ;  /* 0x00004c0001427983 */ /* 0x000f680000100800 */
[----:B------:R-:W5:Y:S04]  /*31d10*/  LDL R71, [R1+0x58] ;  /* 0x0000580001477983 */ /* 0x000f680000100800 */
[----:B------:R-:W5:Y:S01]  /*31d20*/  LDL R65, [R1+0x74] ;  /* 0x0000740001417983 */ /* 0x000f620000100800 */
[----:B------:R-:W-:-:S03]  /*31d30*/  FFMA.FTZ R34, R67, R27, R171 ;  /* 0x0000001b43227223 */ /* 0x000fc600000100ab */
[----:B------:R-:W5:Y:S01]  /*31d40*/  LDL R67, [R1+0x48] ;  /* 0x0000480001437983 */ /* 0x000f620000100800 */
[----:B--2---:R-:W-:Y:S01]  /*31d50*/  FFMA.FTZ R35, R69, R32, R169 ;  /* 0x0000002045237223 */ /* 0x004fe200000100a9 */
[----:B---3--:R-:W-:Y:S02]  /*31d60*/  FFMA.FTZ R24, R70, R28, R168 ;  /* 0x0000001c46187223 */ /* 0x008fe400000100a8 */
[----:B------:R-:W2:Y:S04]  /*31d70*/  LDL R69, [R1+0x40] ;  /* 0x0000400001457983 */ /* 0x000ea80000100800 */
[----:B------:R-:W3:Y:S01]  /*31d80*/  LDL R70, [R1+0x5c] ;  /* 0x00005c0001467983 */ /* 0x000ee20000100800 */
[----:B----4-:R-:W-:Y:S01]  /*31d90*/  FFMA.FTZ R25, R68, R26, R170 ;  /* 0x0000001a44197223 */ /* 0x010fe200000100aa */
[----:B------:R-:W-:-:S02]  /*31da0*/  F2FP.BF16.F32.PACK_AB R21, R20, R21 ;  /* 0x000000151415723e */ /* 0x000fc400000010ff */
[----:B------:R-:W4:Y:S01]  /*31db0*/  LDL R68, [R1+0x44] ;  /* 0x0000440001447983 */ /* 0x000f220000100800 */
[----:B------:R-:W-:Y:S02]  /*31dc0*/  F2FP.BF16.F32.PACK_AB R20, R2, R0 ;  /* 0x000000000214723e */ /* 0x000fe400000010ff */
[----:B------:R-:W-:Y:S01]  /*31dd0*/  F2FP.BF16.F32.PACK_AB R25, R34, R25 ;  /* 0x000000192219723e */ /* 0x000fe200000010ff */
[----:B------:R-:W-:Y:S01]  /*31de0*/  IMAD.WIDE.U32 R54, R215, 0x10, R224 ;  /* 0x00000010d7367825 */ /* 0x000fe200078e00e0 */
[----:B------:R-:W-:Y:S01]  /*31df0*/  F2FP.BF16.F32.PACK_AB R24, R35, R24 ;  /* 0x000000182318723e */ /* 0x000fe200000010ff */
[----:B------:R-:W4:Y:S01]  /*31e00*/  LDL R215, [R1+0x50] ;  /* 0x0000500001d77983 */ /* 0x000f220000100800 */
[----:B------:R-:W-:-:S03]  /*31e10*/  F2FP.BF16.F32.PACK_AB R22, R63, R22 ;  /* 0x000000163f16723e */ /* 0x000fc600000010ff */
[----:B------:R-:W4:Y:S01]  /*31e20*/  LDL R64, [R1+0x54] ;  /* 0x0000540001407983 */ /* 0x000f220000100800 */
[----:B-----5:R-:W-:Y:S01]  /*31e30*/  FFMA.FTZ R0, R222, R26, R110 ;  /* 0x0000001ade007223 */ /* 0x020fe2000001006e */
[-C--:B------:R-:W-:Y:S02]  /*31e40*/  FFMA.FTZ R26, R214, R29.reuse, R164 ;  /* 0x0000001dd61a7223 */ /* 0x080fe400000100a4 */
[----:B------:R-:W5:Y:S01]  /*31e50*/  LDL R214, [R1+0x30] ;  /* 0x0000300001d67983 */ /* 0x000f620000100800 */
[----:B------:R-:W-:-:S03]  /*31e60*/  FFMA.FTZ R2, R213, R29, R104 ;  /* 0x0000001dd5027223 */ /* 0x000fc60000010068 */
        /* <DEDUP_REMOVED lines=9> */
[----:B------:R-:W-:Y:S01]  /*31f00*/  FFMA.FTZ R35, R73, R27, R111 ;  /* 0x0000001b49237223 */ /* 0x000fe2000001006f */
[----:B------:R-:W-:Y:S02]  /*31f10*/  F2FP.BF16.F32.PACK_AB R27, R34, R29 ;  /* 0x0000001d221b723e */ /* 0x000fe400000010ff */
[----:B------:R-:W5:Y:S01]  /*31f20*/  LDL R73, [R1+0x10] ;  /* 0x0000100001497983 */ /* 0x000f620000100800 */
[----:B------:R-:W-:Y:S01]  /*31f30*/  FFMA.FTZ R63, R205, R30, R165 ;  /* 0x0000001ecd3f7223 */ /* 0x000fe200000100a5 */
[----:B------:R-:W-:Y:S02]  /*31f40*/  F2FP.BF16.F32.PACK_AB R29, R35, R0 ;  /* 0x00000000231d723e */ /* 0x000fe400000010ff */
[----:B------:R-:W5:Y:S01]  /*31f50*/  LDL R205, [R1+0x28] ;  /* 0x0000280001cd7983 */ /* 0x000f620000100800 */
[----:B------:R-:W-:-:S03]  /*31f60*/  FFMA.FTZ R30, R74, R30, R105 ;  /* 0x0000001e4a1e7223 */ /* 0x000fc60000010069 */
[----:B------:R-:W5:Y:S01]  /*31f70*/  LDL R74, [R1+0x3c] ;  /* 0x00003c00014a7983 */ /* 0x000f620000100800 */
[----:B------:R-:W-:-:S03]  /*31f80*/  FFMA.FTZ R28, R72, R28, R108 ;  /* 0x0000001c481c7223 */ /* 0x000fc6000001006c */
[----:B------:R-:W5:Y:S01]  /*31f90*/  LDL R72, [R1+0x14] ;  /* 0x0000140001487983 */ /* 0x000f620000100800 */
[----:B------:R-:W-:Y:S01]  /*31fa0*/  F2FP.BF16.F32.PACK_AB R30, R30, R2 ;  /* 0x000000021e1e723e */ /* 0x000fe200000010ff */
[----:B------:R-:W-:Y:S01]  /*31fb0*/  FFMA.FTZ R2, R66, R62, R159 ;  /* 0x0000003e42027223 */ /* 0x000fe2000001009f */
[----:B------:R-:W-:Y:S01]  /*31fc0*/  F2FP.BF16.F32.PACK_AB R26, R63, R26 ;  /* 0x0000001a3f1a723e */ /* 0x000fe200000010ff */
[----:B------:R-:W5:Y:S01]  /*31fd0*/  LDL R66, [R1+0xc] ;  /* 0x00000c0001427983 */ /* 0x000f620000100800 */
[----:B------:R-:W-:Y:S01]  /*31fe0*/  F2FP.BF16.F32.PACK_AB R31, R33, R31 ;  /* 0x0000001f211f723e */ /* 0x000fe200000010ff */
[----:B------:R-:W-:Y:S02]  /*31ff0*/  FFMA.FTZ R33, R71, R45, R162 ;  /* 0x0000002d47217223 */ /* 0x000fe400000100a2 */
[----:B------:R-:W5:Y:S01]  /*32000*/  LDL R71, [R1+0x18] ;  /* 0x0000180001477983 */ /* 0x000f620000100800 */
[----:B------:R-:W-:-:S03]  /*32010*/  FFMA.FTZ R0, R67, R61, R158 ;  /* 0x0000003d43007223 */ /* 0x000fc6000001009e */
[----:B------:R-:W5:Y:S01]  /*32020*/  LDL R67, [R1+0x8] ;  /* 0x0000080001437983 */ /* 0x000f620000100800 */
[----:B--2---:R-:W-:-:S03]  /*32030*/  FFMA.FTZ R34, R69, R47, R156 ;  /* 0x0000002f45227223 */ /* 0x004fc6000001009c */
[----:B------:R-:W2:Y:S01]  /*32040*/  LDL R69, [R1] ;  /* 0x0000000001457983 */ /* 0x000ea20000100800 */
[----:B---3--:R-:W-:-:S03]  /*32050*/  FFMA.FTZ R63, R70, R46, R163 ;  /* 0x0000002e463f7223 */ /* 0x008fc600000100a3 */
[----:B------:R-:W3:Y:S01]  /*32060*/  LDL R70, [R1+0x1c] ;  /* 0x00001c0001467983 */ /* 0x000ee20000100800 */
[----:B----4-:R-:W-:-:S03]  /*32070*/  FFMA.FTZ R35, R68, R60, R157 ;  /* 0x0000003c44237223 */ /* 0x010fc6000001009d */
[----:B------:R-:W4:Y:S01]  /*32080*/  LDL R68, [R1+0x4] ;  /* 0x0000040001447983 */ /* 0x000f220000100800 */
[----:B------:R-:W-:-:S03]  /*32090*/  FFMA.FTZ R65, R65, R32, R109 ;  /* 0x0000002041417223 */ /* 0x000fc6000001006d */
[----:B------:R0:W-:Y:S02]  /*320a0*/  STG.E.128 desc[UR10][R50.64], R16 ;  /* 0x0000001032007986 */ /* 0x0001e4000c101d0a */
[----:B------:R-:W-:Y:S02]  /*320b0*/  F2FP.BF16.F32.PACK_AB R28, R65, R28 ;  /* 0x0000001c411c723e */ /* 0x000fe400000010ff */
[----:B------:R-:W-:Y:S01]  /*320c0*/  STG.E.128 desc[UR10][R56.64], R20 ;  /* 0x0000001438007986 */ /* 0x000fe2000c101d0a */
[----:B------:R-:W-:Y:S02]  /*320d0*/  F2FP.BF16.F32.PACK_AB R34, R35, R34 ;  /* 0x000000222322723e */ /* 0x000fe400000010ff */
[----:B------:R-:W-:Y:S01]  /*320e0*/  F2FP.BF16.F32.PACK_AB R35, R2, R0 ;  /* 0x000000000223723e */ /* 0x000fe200000010ff */
[----:B------:R-:W-:Y:S04]  /*320f0*/  STG.E.128 desc[UR10][R52.64], R24 ;  /* 0x0000001834007986 */ /* 0x000fe8000c101d0a */
[----:B------:R1:W-:Y:S01]  /*32100*/  STG.E.128 desc[UR10][R58.64], R28 ;  /* 0x0000001c3a007986 */ /* 0x0003e2000c101d0a */
[-C--:B------:R-:W-:Y:S01]  /*32110*/  FFMA.FTZ R32, R215, R43.reuse, R160 ;  /* 0x0000002bd7207223 */ /* 0x080fe200000100a0 */
[-C--:B------:R-:W-:Y:S01]  /*32120*/  FFMA.FTZ R64, R64, R44.reuse, R161 ;  /* 0x0000002c40407223 */ /* 0x080fe200000100a1 */
[----:B-----5:R-:W-:Y:S01]  /*32130*/  FFMA.FTZ R0, R214, R43, R100 ;  /* 0x0000002bd6007223 */ /* 0x020fe20000010064 */
[----:B------:R-:W-:Y:S01]  /*32140*/  FFMA.FTZ R2, R213, R44, R101 ;  /* 0x0000002cd5027223 */ /* 0x000fe20000010065 */
[----:B0-----:R-:W-:Y:S01]  /*32150*/  FFMA.FTZ R17, R207, R45, R102 ;  /* 0x0000002dcf117223 */ /* 0x001fe20000010066 */
[----:B-1----:R-:W0:Y:S01]  /*32160*/  LDC.64 R28, c[0x0][0x210] ;  /* 0x00008400ff1c7b82 */ /* 0x002e220000000a00 */
[----:B------:R-:W-:Y:S01]  /*32170*/  FFMA.FTZ R16, R204, R62, R99 ;  /* 0x0000003ecc107223 */ /* 0x000fe20000010063 */
[----:B------:R-:W-:Y:S01]  /*32180*/  FFMA.FTZ R18, R206, R47, R96 ;  /* 0x0000002fce127223 */ /* 0x000fe20000010060 */
[----:B------:R-:W-:Y:S01]  /*32190*/  FFMA.FTZ R22, R75, R60, R97 ;  /* 0x0000003c4b167223 */ /* 0x000fe20000010061 */
[----:B------:R-:W-:-:S04]  /*321a0*/  FFMA.FTZ R20, R73, R3, R152 ;  /* 0x0000000349147223 */ /* 0x000fc80000010098 */
[----:B------:R-:W-:Y:S01]  /*321b0*/  F2FP.BF16.F32.PACK_AB R18, R22, R18 ;  /* 0x000000121612723e */ /* 0x000fe200000010ff */
[----:B------:R-:W-:Y:S01]  /*321c0*/  FFMA.FTZ R19, R205, R61, R98 ;  /* 0x0000003dcd137223 */ /* 0x000fe20000010062 */
[----:B------:R-:W-:-:S04]  /*321d0*/  FFMA.FTZ R23, R74, R46, R103 ;  /* 0x0000002e4a177223 */ /* 0x000fc80000010067 */
[----:B------:R-:W-:Y:S01]  /*321e0*/  F2FP.BF16.F32.PACK_AB R19, R16, R19 ;  /* 0x000000131013723e */ /* 0x000fe200000010ff */
[----:B------:R-:W-:Y:S01]  /*321f0*/  FFMA.FTZ R21, R72, R36, R153 ;  /* 0x0000002448157223 */ /* 0x000fe20000010099 */
[----:B------:R-:W-:Y:S02]  /*32200*/  F2FP.BF16.F32.PACK_AB R17, R23, R17 ;  /* 0x000000111711723e */ /* 0x000fe400000010ff */
        /* <DEDUP_REMOVED lines=8> */
[----:B------:R-:W-:-:S03]  /*32290*/  FFMA.FTZ R2, R67, R41, R150 ;  /* 0x0000002943027223 */ /* 0x000fc60000010096 */
[----:B------:R1:W-:Y:S01]  /*322a0*/  STG.E.128 desc[UR10][R54.64], R32 ;  /* 0x0000002036007986 */ /* 0x0003e2000c101d0a */
[----:B------:R-:W-:Y:S01]  /*322b0*/  F2FP.BF16.F32.PACK_AB R27, R27, R0 ;  /* 0x000000001b1b723e */ /* 0x000fe200000010ff */
[----:B------:R-:W-:Y:S01]  /*322c0*/  FFMA.FTZ R26, R240, R39, R88 ;  /* 0x00000027f01a7223 */ /* 0x000fe20000010058 */
[----:B------:R-:W-:Y:S01]  /*322d0*/  F2FP.BF16.F32.PACK_AB R23, R23, R2 ;  /* 0x000000021717723e */ /* 0x000fe200000010ff */
[----:B------:R-:W-:Y:S01]  /*322e0*/  FFMA.FTZ R31, R247, R38, R95 ;  /* 0x00000026f71f7223 */ /* 0x000fe2000001005f */
[----:B------:R-:W-:Y:S01]  /*322f0*/  SHF.R.U32.HI R0, RZ, 0x1c, R220 ;  /* 0x0000001cff007819 */ /* 0x000fe200000116dc */
[----:B------:R2:W-:Y:S01]  /*32300*/  STG.E.128 desc[UR10][R48.64], R16 ;  /* 0x0000001030007986 */ /* 0x0005e2000c101d0a */
[----:B0-----:R-:W-:Y:S02]  /*32310*/  IMAD R229, R28, 0x4, R229 ;  /* 0x000000041ce57824 */ /* 0x001fe400078e02e5 */
[----:B-1----:R-:W-:Y:S01]  /*32320*/  FFMA.FTZ R32, R244, R3, R92 ;  /* 0x00000003f4207223 */ /* 0x002fe2000001005c */
[----:B------:R-:W-:Y:S01]  /*32330*/  FFMA.FTZ R33, R245, R36, R93 ;  /* 0x00000024f5217223 */ /* 0x000fe2000001005d */
[----:B--2---:R-:W-:Y:S01]  /*32340*/  FFMA.FTZ R22, R69, R39, R148 ;  /* 0x0000002745167223 */ /* 0x004fe20000010094 */
[----:B---3--:R-:W-:Y:S01]  /*32350*/  FFMA.FTZ R25, R70, R38, R155 ;  /* 0x0000002646197223 */ /* 0x008fe2000001009b */
[----:B----4-:R-:W-:-:S05]  /*32360*/  FFMA.FTZ R24, R68, R40, R149 ;  /* 0x0000002844187223 */ /* 0x010fca0000010095 */
[----:B------:R-:W-:Y:S02]  /*32370*/  F2FP.BF16.F32.PACK_AB R22, R24, R22 ;  /* 0x000000161816723e */ /* 0x000fe400000010ff */
[----:B------:R-:W-:Y:S02]  /*32380*/  SHF.L.U32 R24, R220, 0x4, RZ ;  /* 0x00000004dc187819 */ /* 0x000fe400000006ff */
[----:B------:R-:W-:Y:S01]  /*32390*/  F2FP.BF16.F32.PACK_AB R21, R25, R21 ;  /* 0x000000151915723e */ /* 0x000fe200000010ff */
[----:B------:R-:W-:Y:S01]  /*323a0*/  FFMA.FTZ R25, R246, R37, R94 ;  /* 0x00000025f6197223 */ /* 0x000fe2000001005e */
[C---:B------:R-:W-:Y:S02]  /*323b0*/  IADD3 R2, P1, R24.reuse, UR20, RZ ;  /* 0x0000001418027c10 */ /* 0x040fe4000ff3e0ff */
[----:B------:R-:W-:Y:S01]  /*323c0*/  IADD3 R30, P2, R24, UR4, RZ ;  /* 0x00000004181e7c10 */ /* 0x000fe2000ff5e0ff */
[----:B------:R-:W-:Y:S01]  /*323d0*/  FFMA.FTZ R24, R241, R40, R89 ;  /* 0x00000028f1187223 */ /* 0x000fe20000010059 */
[----:B------:R-:W-:-:S02]  /*323e0*/  IADD3.X R3, R0, UR21, RZ, P1, !PT ;  /* 0x0000001500037c10 */ /* 0x000fc40008ffe4ff */
[----:B------:R-:W-:Y:S02]  /*323f0*/  F2FP.BF16.F32.PACK_AB R25, R31, R25 ;  /* 0x000000191f19723e */ /* 0x000fe400000010ff */
[----:B------:R-:W-:Y:S02]  /*32400*/  F2FP.BF16.F32.PACK_AB R26, R24, R26 ;  /* 0x0000001a181a723e */ /* 0x000fe400000010ff */
[----:B------:R-:W-:Y:S02]  /*32410*/  IADD3.X R31, R0, UR5, RZ, P2, !PT ;  /* 0x00000005001f7c10 */ /* 0x000fe400097fe4ff */
[----:B------:R-:W-:Y:S01]  /*32420*/  F2FP.BF16.F32.PACK_AB R24, R33, R32 ;  /* 0x000000202118723e */ /* 0x000fe200000010ff */
[----:B------:R0:W-:Y:S04]  /*32430*/  STG.E.128 desc[UR10][R2.64], R20 ;  /* 0x0000001402007986 */ /* 0x0001e8000c101d0a */
[----:B------:R0:W-:Y:S01]  /*32440*/  STG.E.128 desc[UR10][R30.64], R24 ;  /* 0x000000181e007986 */ /* 0x0001e2000c101d0a */
[----:B------:R-:W-:-:S13]  /*32450*/  ISETP.GE.AND P1, PT, R229, R29, PT ;  /* 0x0000001de500720c */ /* 0x000fda0003f26270 */
[----:B------:R-:W-:Y:S05]  /*32460*/  @!P1 BRA `(.L_x_24156) ;  /* 0xfffffcf000fc9947 */ /* 0x000fea000383ffff */
[----:B------:R-:W-:Y:S05]  /*32470*/  BSYNC B0 ;  /* 0x0000000000007941 */ /* 0x000fea0003800000 */
.L_x_23122:
[----:B------:R-:W-:Y:S05]  /*32480*/  EXIT ;  /* 0x000000000000794d */ /* 0x000fea0003800000 */
.L_x_24155:
        /* <DEDUP_REMOVED lines=8> */
.L_x_24158:
[----:B------:R-:W-:Y:S05]  /*32510*/  BSYNC B1 ;  /* 0x0000000000017941 */ /* 0x000fea0003800000 */
.L_x_24157:
        /* <DEDUP_REMOVED lines=9> */
.L_x_24159:
[----:B------:R-:W-:Y:S01]  /*325b0*/  FADD.FTZ R225, R225, R222 ;  /* 0x000000dee1e17221 */ /* 0x000fe20000010000 */
[----:B------:R-:W-:-:S04]  /*325c0*/  IMAD.MOV.U32 R222, RZ, RZ, 0x4 ;  /* 0x00000004ffde7424 */ /* 0x000fc800078e00ff */
[----:B------:R-:W-:-:S07]  /*325d0*/  MOV R227, R225 ;  /* 0x000000e100e37202 */ /* 0x000fce0000000f00 */
[----:B------:R-:W-:Y:S05]  /*325e0*/  WARPSYNC.COLLECTIVE R224, `(.L_x_24160) ;  /* 0x00000000e0087348 */ /* 0x000fea0003c00000 */
[----:B------:R0:W1:Y:S02]  /*325f0*/  SHFL.BFLY P2, R222, R227, R222, R223 ;  /* 0x0c0000dee3de7389 */ /* 0x00006400000400df */
[----:B01----:R-:W-:Y:S01]  /*32600*/  ENDCOLLECTIVE ;  /* 0x000000000000791b */ /* 0x003fe20003800000 */
.L_x_24160:
[----:B------:R-:W-:Y:S01]  /*32610*/  FADD.FTZ R225, R225, R222 ;  /* 0x000000dee1e17221 */ /* 0x000fe20000010000 */
[----:B------:R-:W-:-:S04]  /*32620*/  IMAD.MOV.U32 R222, RZ, RZ, 0x8 ;  /* 0x00000008ffde7424 */ /* 0x000fc800078e00ff */
[----:B------:R-:W-:-:S07]  /*32630*/  MOV R227, R225 ;  /* 0x000000e100e37202 */ /* 0x000fce0000000f00 */
[----:B------:R-:W-:Y:S05]  /*32640*/  WARPSYNC.COLLECTIVE R224, `(.L_x_24161) ;  /* 0x00000000e0087348 */ /* 0x000fea0003c00000 */
[----:B------:R0:W1:Y:S02]  /*32650*/  SHFL.BFLY P2, R222, R227, R222, R223 ;  /* 0x0c0000dee3de7389 */ /* 0x00006400000400df */
[----:B01----:R-:W-:Y:S01]  /*32660*/  ENDCOLLECTIVE ;  /* 0x000000000000791b */ /* 0x003fe20003800000 */
.L_x_24161:
[----:B------:R-:W-:Y:S01]  /*32670*/  FADD.FTZ R225, R225, R222 ;  /* 0x000000dee1e17221 */ /* 0x000fe20000010000 */
[----:B------:R-:W-:-:S04]  /*32680*/  IMAD.MOV.U32 R222, RZ, RZ, 0x10 ;  /* 0x00000010ffde7424 */ /* 0x000fc800078e00ff */
[----:B------:R-:W-:-:S07]  /*32690*/  MOV R227, R225 ;  /* 0x000000e100e37202 */ /* 0x000fce0000000f00 */
[----:B------:R-:W-:Y:S05]  /*326a0*/  WARPSYNC.COLLECTIVE R224, `(.L_x_24162) ;  /* 0x00000000e0087348 */ /* 0x000fea0003c00000 */
[----:B------:R0:W1:Y:S02]  /*326b0*/  SHFL.BFLY P2, R222, R227, R222, R223 ;  /* 0x0c0000dee3de7389 */ /* 0x00006400000400df */
[----:B01----:R-:W-:Y:S01]  /*326c0*/  ENDCOLLECTIVE ;  /* 0x000000000000791b */ /* 0x003fe20003800000 */
.L_x_24162:
        /* <DEDUP_REMOVED lines=131> */
[----:B------:R-:W-:-:S03]  /*32f00*/  IMAD.MOV.U32 R222, RZ, RZ, 0x1 ;  /* 0x00000001ffde7424 */ /* 0x000fc600078e00ff */
[----:B------:R-:W-:-:S07]  /*32f10*/  MOV R227, R225 ;  /* 0x000000e100e37202 */ /* 0x000fce0000000f00 */
[----:B------:R-:W-:Y:S05]  /*32f20*/  WARPSYNC.COLLECTIVE R224, `(.L_x_24163) ;  /* 0x00000000e0087348 */ /* 0x000fea0003c00000 */
[----:B------:R0:W1:Y:S02]  /*32f30*/  SHFL.BFLY P2, R222, R227, R222, R223 ;  /* 0x0c0000dee3de7389 */ /* 0x00006400000400df */
[----:B01----:R-:W-:Y:S01]  /*32f40*/  ENDCOLLECTIVE ;  /* 0x000000000000791b */ /* 0x003fe20003800000 */
.L_x_24163:
[----:B------:R-:W-:Y:S01]  /*32f50*/  FADD.FTZ R225, R225, R222 ;  /* 0x000000dee1e17221 */ /* 0x000fe20000010000 */
[----:B------:R-:W-:-:S03]  /*32f60*/  MOV R222, 0x2 ;  /* 0x0000000200de7802 */ /* 0x000fc60000000f00 */
[----:B------:R-:W-:-:S07]  /*32f70*/  IMAD.MOV.U32 R227, RZ, RZ, R225 ;  /* 0x000000ffffe37224 */ /* 0x000fce00078e00e1 */
[----:B------:R-:W-:Y:S05]  /*32f80*/  WARPSYNC.COLLECTIVE R224, `(.L_x_24164) ;  /* 0x00000000e0087348 */ /* 0x000fea0003c00000 */
[----:B------:R0:W1:Y:S02]  /*32f90*/  SHFL.BFLY P2, R222, R227, R222, R223 ;  /* 0x0c0000dee3de7389 */ /* 0x00006400000400df */
[----:B01----:R-:W-:Y:S01]  /*32fa0*/  ENDCOLLECTIVE ;  /* 0x000000000000791b */ /* 0x003fe20003800000 */
.L_x_24164:
[----:B------:R-:W-:Y:S01]  /*32fb0*/  FADD.FTZ R225, R225, R222 ;  /* 0x000000dee1e17221 */ /* 0x000fe20000010000 */
[----:B------:R-:W-:-:S03]  /*32fc0*/  HFMA2.MMA R222, -RZ, RZ, 0, 2.384185791015625e-07 ;  /* 0x00000004ffde7435 */ /* 0x000fc600000001ff */
[----:B------:R-:W-:-:S08]  /*32fd0*/  IMAD.MOV.U32 R227, RZ, RZ, R225 ;  /* 0x000000ffffe37224 */ /* 0x000fd000078e00e1 */
[----:B------:R-:W-:Y:S05]  /*32fe0*/  WARPSYNC.COLLECTIVE R224, `(.L_x_24165) ;  /* 0x00000000e0087348 */ /* 0x000fea0003c00000 */
[----:B------:R0:W1:Y:S02]  /*32ff0*/  SHFL.BFLY P2, R222, R227, R222, R223 ;  /* 0x0c0000dee3de7389 */ /* 0x00006400000400df */
[----:B01----:R-:W-:Y:S01]  /*33000*/  ENDCOLLECTIVE ;  /* 0x000000000000791b */ /* 0x003fe20003800000 */
.L_x_24165:
[----:B------:R-:W-:Y:S01]  /*33010*/  FADD.FTZ R225, R225, R222 ;  /* 0x000000dee1e17221 */ /* 0x000fe20000010000 */
[----:B------:R-:W-:-:S03]  /*33020*/  MOV R222, 0x8 ;  /* 0x0000000800de7802 */ /* 0x000fc60000000f00 */
[----:B------:R-:W-:-:S07]  /*33030*/  IMAD.MOV.U32 R227, RZ, RZ, R225 ;  /* 0x000000ffffe37224 */ /* 0x000fce00078e00e1 */
[----:B------:R-:W-:Y:S05]  /*33040*/  WARPSYNC.COLLECTIVE R224, `(.L_x_24166) ;  /* 0x00000000e0087348 */ /* 0x000fea0003c00000 */
[----:B------:R0:W1:Y:S02]  /*33050*/  SHFL.BFLY P2, R222, R227, R222, R223 ;  /* 0x0c0000dee3de7389 */ /* 0x00006400000400df */
[----:B01----:R-:W-:Y:S01]  /*33060*/  ENDCOLLECTIVE ;  /* 0x000000000000791b */ /* 0x003fe20003800000 */
.L_x_24166:
[----:B------:R-:W-:Y:S01]  /*33070*/  FADD.FTZ R225, R225, R222 ;  /* 0x000000dee1e17221 */ /* 0x000fe20000010000 */
[----:B------:R-:W-:-:S03]  /*33080*/  HFMA2.MMA R222, -RZ, RZ, 0, 9.5367431640625e-07 ;  /* 0x00000010ffde7435 */ /* 0x000fc600000001ff */
[----:B------:R-:W-:-:S08]  /*33090*/  IMAD.MOV.U32 R227, RZ, RZ, R225 ;  /* 0x000000ffffe37224 */ /* 0x000fd000078e00e1 */
[----:B------:R-:W-:Y:S05]  /*330a0*/  WARPSYNC.COLLECTIVE R224, `(.L_x_24167) ;  /* 0x00000000e0087348 */ /* 0x000fea0003c00000 */
[----:B------:R0:W1:Y:S02]  /*330b0*/  SHFL.BFLY P2, R222, R227, R222, R223 ;  /* 0x0c0000dee3de7389 */ /* 0x00006400000400df */
[----:B01----:R-:W-:Y:S01]  /*330c0*/  ENDCOLLECTIVE ;  /* 0x000000000000791b */ /* 0x003fe20003800000 */
.L_x_24167:
[----:B------:R-:W-:Y:S05]  /*330d0*/  BRA `(.L_x_24168) ;  /* 0xffffffd400107947 */ /* 0x000fea000383ffff */
.L_x_24169:
        /* <DEDUP_REMOVED lines=10> */
.L_x_53111:


//--------------------- .text._ZN10layer_norm31ln_parallel_residual_fwd_kernelINS_13Kernel_traitsIf13__nv_bfloat16fS2_fjLj2048ELj1ELj4ELj1ELj16ENS_18Kernel_traits_baseILj2048EfS2_fS2_fjLj128EEEEELb1ELb1ELb0EEEvNS_9FwdParamsE --------------------------
	.section	.text._ZN10layer_norm31ln_parallel_residual_fwd_kernelINS_13Kernel_traitsIf13__nv_bfloat16fS2_fjLj2048ELj1ELj4ELj1ELj16ENS_18Kernel_traits_baseILj2048EfS2_fS2_fjLj128EEEEELb1ELb1ELb0EEEvNS_9FwdParamsE,"ax",@progbits
	.align	128
        .global         _ZN10layer_norm31ln_parallel_residual_fwd_kernelINS_13Kernel_traitsIf13__nv_bfloat16fS2_fjLj2048ELj1ELj4ELj1ELj16ENS_18Kernel_traits_baseILj2048EfS2_fS2_fjLj128EEEEELb1ELb1ELb0EEEvNS_9FwdParamsE
        .type           _ZN10layer_norm31ln_parallel_residual_fwd_kernelINS_13Kernel_traitsIf13__nv_bfloat16fS2_fjLj2048ELj1ELj4ELj1ELj16ENS_18Kernel_traits_baseILj2048EfS2_fS2_fjLj128EEEEELb1ELb1ELb0EEEvNS_9FwdParamsE,@function
        .size           _ZN10layer_norm31ln_parallel_residual_fwd_kernelINS_13Kernel_traitsIf13__nv_bfloat16fS2_fjLj2048ELj1ELj4ELj1ELj16ENS_18Kernel_traits_baseILj2048EfS2_fS2_fjLj128EEEEELb1ELb1ELb0EEEvNS_9FwdParamsE,(.L_x_53112 - _ZN10layer_norm31ln_parallel_residual_fwd_kernelINS_13Kernel_traitsIf13__nv_bfloat16fS2_fjLj2048ELj1ELj4ELj1ELj16ENS_18Kernel_traits_baseILj2048EfS2_fS2_fjLj128EEEEELb1ELb1ELb0EEEvNS_9FwdParamsE)
        .other          _ZN10layer_norm31ln_parallel_residual_fwd_kernelINS_13Kernel_traitsIf13__nv_bfloat16fS2_fjLj2048ELj1ELj4ELj1ELj16ENS_18Kernel_traits_baseILj2048EfS2_fS2_fjLj128EEEEELb1ELb1ELb0EEEvNS_9FwdParamsE,@"STO_CUDA_ENTRY STV_DEFAULT"
_ZN10layer_norm31ln_parallel_residual_fwd_kernelINS_13Kernel_traitsIf13__nv_bfloat16fS2_fjLj2048ELj1ELj4ELj1ELj16ENS_18Kernel_traits_baseILj2048EfS2_fS2_fjLj128EEEEELb1ELb1ELb0EEEvNS_9FwdParamsE:
.text._ZN10layer_norm31ln_parallel_residual_fwd_kernelINS_13Kernel_traitsIf13__nv_bfloat16fS2_fjLj2048ELj1ELj4ELj1ELj16ENS_18Kernel_traits_baseILj2048EfS2_fS2_fjLj128EEEEELb1ELb1ELb0EEEvNS_9FwdParamsE:
        /* <DEDUP_REMOVED lines=20> */
[----:B0-----:R-:W-:Y:S01]  /*0140*/  LOP3.LUT R228, R227, 0x1f, RZ, 0xc0, !PT ;  /* 0x0000001fe3e47812 */ /* 0x001fe200078ec0ff */
[----:B----4-:R-:W-:-:S03]  /*0150*/  IMAD R226, R110, UR8, R227 ;  /* 0x000000086ee27c24 */ /* 0x010fc6000f8e02e3 */
[----:B------:R-:W-:-:S04]  /*0160*/  MOV R133, R228 ;  /* 0x000000e400857202 */ /* 0x000fc80000000f00 */
[----:B------:R-:W-:Y:S02]  /*0170*/  LOP3.LUT R10, R133, 0x1f, RZ, 0x3c, !PT ;  /* 0x0000001f850a7812 */ /* 0x000fe400078e3cff */
        /* <DEDUP_REMOVED lines=41> */
[----:B-----5:R-:W-:-:S03]  /*0410*/  SHF.R.S32.HI R2, RZ, 0x1f, R11 ;  /* 0x0000001fff027819 */ /* 0x020fc6000001140b */
[----:B------:R-:W-:Y:S01]  /*0420*/  IMAD.WIDE.U32 R8, R8, -0x2daee0ad, RZ ;  /* 0xd2511f5308087825 */ /* 0x000fe200078e00ff */
[----:B------:R-:W-:-:S03]  /*0430*/  LEA.HI R11, R2, R11, RZ, 0x3 ;  /* 0x0000000b020b7211 */ /* 0x000fc600078f18ff */
[----:B------:R-:W-:Y:S01]  /*0440*/  IMAD.WIDE.U32 R2, R3, -0x2daee0ad, RZ ;  /* 0xd2511f5303027825 */ /* 0x000fe200078e00ff */
[----:B------:R-:W-:-:S04]  /*0450*/  LEA.HI.SX32 R11, R11, R10, 0x1d ;  /* 0x0000000a0b0b7211 */ /* 0x000fc800078feaff */
[C---:B------:R-:W-:Y:S02]  /*0460*/  LOP3.LUT P6, RZ, R11.reuse, 0xffffffe0, RZ, 0xc0, !PT ;  /* 0xffffffe00bff7812 */ /* 0x040fe400078cc0ff */
[C---:B------:R-:W-:Y:S02]  /*0470*/  ISETP.GE.U32.AND P5, PT, R11.reuse, 0x40, PT ;  /* 0x000000400b00780c */ /* 0x040fe40003fa6070 */
[C---:B------:R-:W-:Y:S02]  /*0480*/  ISETP.GE.U32.AND P4, PT, R11.reuse, 0x60, PT ;  /* 0x000000600b00780c */ /* 0x040fe40003f86070 */
[C---:B------:R-:W-:Y:S02]  /*0490*/  ISETP.GE.U32.AND P3, PT, R11.reuse, 0x80, PT ;  /* 0x000000800b00780c */ /* 0x040fe40003f66070 */
[----:B------:R-:W-:Y:S02]  /*04a0*/  ISETP.GE.U32.AND P2, PT, R11, 0xa0, PT ;  /* 0x000000a00b00780c */ /* 0x000fe40003f46070 */
[----:B------:R-:W-:-:S02]  /*04b0*/  LOP3.LUT R3, R3, UR25, R4, 0x96, !PT ;  /* 0x0000001903037c12 */ /* 0x000fc4000f8e9604 */
[----:B------:R-:W-:Y:S02]  /*04c0*/  LOP3.LUT R108, R9, UR27, R2, 0x96, !PT ;  /* 0x0000001b096c7c12 */ /* 0x000fe4000f8e9602 */
        /* <DEDUP_REMOVED lines=30> */
.L_x_24171:
[----:B------:R-:W-:Y:S05]  /*06b0*/  BSYNC B0 ;  /* 0x0000000000007941 */ /* 0x000fea0003800000 */
.L_x_24170:
        /* <DEDUP_REMOVED lines=18> */
.L_x_24173:
[----:B------:R-:W-:Y:S05]  /*07e0*/  BSYNC B0 ;  /* 0x0000000000007941 */ /* 0x000fea0003800000 */
.L_x_24172:
        /* <DEDUP_REMOVED lines=18> */
.L_x_24175:
[----:B------:R-:W-:Y:S05]  /*0910*/  BSYNC B0 ;  /* 0x0000000000007941 */ /* 0x000fea0003800000 */
.L_x_24174:
        /* <DEDUP_REMOVED lines=18> */
.L_x_24177:
[----:B------:R-:W-:Y:S05]  /*0a40*/  BSYNC B0 ;  /* 0x0000000000007941 */ /* 0x000fea0003800000 */
.L_x_24176:
        /* <DEDUP_REMOVED lines=18> */
.L_x_24179:
[----:B------:R-:W-:Y:S05]  /*0b70*/  BSYNC B0 ;  /* 0x0000000000007941 */ /* 0x000fea0003800000 */
.L_x_24178:
        /* <DEDUP_REMOVED lines=27> */
.L_x_24181:
[----:B------:R-:W-:Y:S05]  /*0d30*/  BSYNC B0 ;  /* 0x0000000000007941 */ /* 0x000fea0003800000 */
.L_x_24180:
        /* <DEDUP_REMOVED lines=26> */
.L_x_24183:
[----:B------:R-:W-:Y:S05]  /*0ee0*/  BSYNC B0 ;  /* 0x0000000000007941 */ /* 0x000fea0003800000 */
.L_x_24182:
        /* <DEDUP_REMOVED lines=21> */
.L_x_24185:
[----:B------:R-:W-:Y:S05]  /*1040*/  BSYNC B0 ;  /* 0x0000000000007941 */ /* 0x000fea0003800000 */
.L_x_24184:
[----:B------:R-:W-:Y:S01]  /*1050*/  ULDC UR8, c[0x0][0x214] ;  /* 0x0000850000087ab9 */ /* 0x000fe20000000800 */
[----:B------:R-:W-:Y:S02]  /*1060*/  LOP3.LUT R9, R9, UR33, R6, 0x96, !PT ;  /* 0x0000002109097c12 */ /* 0x000fe4000f8e9606 */
[----:B------:R-:W-:-:S13]  /*1070*/  ISETP.GE.AND P0, PT, R227, UR8, PT ;  /* 0x00000008e3007c0c */ /* 0x000fda000bf06270 */
[----:B------:R-:W-:Y:S05]  /*1080*/  @P0 EXIT ;  /* 0x000000000000094d */ /* 0x000fea0003800000 */
[----:B------:R-:W-:Y:S01]  /*1090*/  IMAD R10, R10, -0x326172a9, RZ ;  /* 0xcd9e8d570a0a7824 */ /* 0x000fe200078e02ff */
[----:B------:R-:W-:Y:S01]  /*10a0*/  BSSY B0, `(.L_x_24186) ;  /* 0x0003063000007945 */ /* 0x000fe20003800000 */
[----:B01----:R-:W-:Y:S01]  /*10b0*/  IMAD.HI.U32 R5, R9, -0x326172a9, RZ ;  /* 0xcd9e8d5709057827 */ /* 0x003fe200078e00ff */
[----:B------:R-:W-:Y:S01]  /*10c0*/  LOP3.LUT R221, R0, 0x3, RZ, 0xc0, !PT ;  /* 0x0000000300dd7812 */ /* 0x000fe200078ec0ff */
[----:B------:R-:W-:Y:S01]  /*10d0*/  ULDC.U8 UR8, c[0x0][0x2a0] ;  /* 0x0000a80000087ab9 */ /* 0x000fe20000000000 */
[----:B------:R-:W-:Y:S01]  /*10e0*/  ULDC UR36, c[0x0][0x218] ;  /* 0x0000860000247ab9 */ /* 0x000fe20000000800 */
[----:B------:R-:W-:Y:S01]  /*10f0*/  IMAD R220, R220, -0x2daee0ad, RZ ;  /* 0xd2511f53dcdc7824 */ /* 0x000fe200078e02ff */
[----:B------:R-:W-:Y:S01]  /*1100*/  LOP3.LUT R10, R5, UR34, R10, 0x96, !PT ;  /* 0x00000022050a7c12 */ /* 0x000fe2000f8e960a */
[----:B------:R-:W-:Y:S01]  /*1110*/  IMAD.HI.U32 R3, R222, -0x2daee0ad, RZ ;  /* 0xd2511f53de037827 */ /* 0x000fe200078e00ff */
[----:B------:R-:W-:Y:S01]  /*1120*/  ULDC UR9, c[0x0][0x2d8] ;  /* 0x0000b60000097ab9 */ /* 0x000fe20000000800 */
        /* <DEDUP_REMOVED lines=9> */
.L_x_25251:
        /* <DEDUP_REMOVED lines=18> */
[----:B-1----:R-:W-:-:S06]  /*12e0*/  IMAD.WIDE.U32 R156, R230, 0x10, R156 ;  /* 0x00000010e69c7825 */ /* 0x002fcc00078e009c */
        /* <DEDUP_REMOVED lines=16> */
.L_x_24190:
[----:B------:R-:W-:-:S07]  /*13f0*/  IMAD.MOV.U32 R154, RZ, RZ, R224 ;  /* 0x000000ffff9a7224 */ /* 0x000fce00078e00e0 */
.L_x_24191:
[----:B------:R-:W-:Y:S05]  /*1400*/  BSYNC B2 ;  /* 0x0000000000027941 */ /* 0x000fea0003800000 */
.L_x_24189:
        /* <DEDUP_REMOVED lines=16> */
.L_x_24195:
[----:B------:R-:W-:Y:S05]  /*1510*/  BSYNC B3 ;  /* 0x0000000000037941 */ /* 0x000fea0003800000 */
.L_x_24194:
        /* <DEDUP_REMOVED lines=44> */
.L_x_24193:
[----:B------:R-:W-:Y:S05]  /*17e0*/  BSYNC B2 ;  /* 0x0000000000027941 */ /* 0x000fea0003800000 */
.L_x_24192:
        /* <DEDUP_REMOVED lines=20> */
.L_x_24196:
        /* <DEDUP_REMOVED lines=12> */
.L_x_24199:
[----:B------:R-:W-:-:S07]  /*19f0*/  MOV R8, R224 ;  /* 0x000000e000087202 */ /* 0x000fce0000000f00 */
.L_x_24200:
[----:B------:R-:W-:Y:S05]  /*1a00*/  BSYNC B2 ;  /* 0x0000000000027941 */ /* 0x000fea0003800000 */
.L_x_24198:
        /* <DEDUP_REMOVED lines=16> */
.L_x_24204:
[----:B------:R-:W-:Y:S05]  /*1b10*/  BSYNC B3 ;  /* 0x0000000000037941 */ /* 0x000fea0003800000 */
.L_x_24203:
        /* <DEDUP_REMOVED lines=44> */
.L_x_24202:
[----:B------:R-:W-:Y:S05]  /*1de0*/  BSYNC B2 ;  /* 0x0000000000027941 */ /* 0x000fea0003800000 */
.L_x_24201:
        /* <DEDUP_REMOVED lines=9> */
.L_x_24197:
        /* <DEDUP_REMOVED lines=12> */
.L_x_24206:
[----:B------:R-:W-:-:S07]  /*1f40*/  IMAD.MOV.U32 R153, RZ, RZ, R224 ;  /* 0x000000ffff997224 */ /* 0x000fce00078e00e0 */
.L_x_24207:
[----:B------:R-:W-:Y:S05]  /*1f50*/  BSYNC B2 ;  /* 0x0000000000027941 */ /* 0x000fea0003800000 */
.L_x_24205:
        /* <DEDUP_REMOVED lines=16> */
.L_x_24211:
[----:B------:R-:W-:Y:S05]  /*2060*/  BSYNC B3 ;  /* 0x0000000000037941 */ /* 0x000fea0003800000 */
.L_x_24210:
        /* <DEDUP_REMOVED lines=44> */
.L_x_24209:
[----:B------:R-:W-:Y:S05]  /*2330*/  BSYNC B2 ;  /* 0x0000000000027941 */ /* 0x000fea0003800000 */
.L_x_24208:
        /* <DEDUP_REMOVED lines=14> */
.L_x_24212:
        /* <DEDUP_REMOVED lines=12> */
.L_x_24215:
[----:B------:R-:W-:-:S07]  /*24e0*/  IMAD.MOV.U32 R7, RZ, RZ, R224 ;  /* 0x000000ffff077224 */ /* 0x000fce00078e00e0 */
.L_x_24216:
[----:B------:R-:W-:Y:S05]  /*24f0*/  BSYNC B2 ;  /* 0x0000000000027941 */ /* 0x000fea0003800000 */
.L_x_24214:
        /* <DEDUP_REMOVED lines=16> */
.L_x_24220:
[----:B------:R-:W-:Y:S05]  /*2600*/  BSYNC B3 ;  /* 0x0000000000037941 */ /* 0x000fea0003800000 */
.L_x_24219:
        /* <DEDUP_REMOVED lines=44> */
.L_x_24218:
[----:B------:R-:W-:Y:S05]  /*28d0*/  BSYNC B2 ;  /* 0x0000000000027941 */ /* 0x000fea0003800000 */
.L_x_24217:
        /* <DEDUP_REMOVED lines=10> */
.L_x_24213:
        /* <DEDUP_REMOVED lines=12> */
.L_x_24222:
[----:B------:R-:W-:-:S07]  /*2a40*/  IMAD.MOV.U32 R156, RZ, RZ, R224 ;  /* 0x000000ffff9c7224 */ /* 0x000fce00078e00e0 */
.L_x_24223:
[----:B------:R-:W-:Y:S05]  /*2a50*/  BSYNC B2 ;  /* 0x0000000000027941 */ /* 0x000fea0003800000 */
.L_x_24221:
        /* <DEDUP_REMOVED lines=16> */
.L_x_24227:
[----:B------:R-:W-:Y:S05]  /*2b60*/  BSYNC B3 ;  /* 0x0000000000037941 */ /* 0x000fea0003800000 */
.L_x_24226:
        /* <DEDUP_REMOVED lines=44> */
.L_x_24225:
[----:B------:R-:W-:Y:S05]  /*2e30*/  BSYNC B2 ;  /* 0x0000000000027941 */ /* 0x000fea0003800000 */
.L_x_24224:
        /* <DEDUP_REMOVED lines=15> */
.L_x_24228:
        /* <DEDUP_REMOVED lines=12> */
.L_x_24231:
[----:B------:R-:W-:-:S07]  /*2ff0*/  IMAD.MOV.U32 R6, RZ, RZ, R224 ;  /* 0x000000ffff067224 */ /* 0x000fce00078e00e0 */
.L_x_24232:
[----:B------:R-:W-:Y:S05]  /*3000*/  BSYNC B2 ;  /* 0x0000000000027941 */ /* 0x000fea0003800000 */
.L_x_24230:
        /* <DEDUP_REMOVED lines=16> */
.L_x_24236:
[----:B------:R-:W-:Y:S05]  /*3110*/  BSYNC B3 ;  /* 0x0000000000037941 */ /* 0x000fea0003800000 */
.L_x_24235:
        /* <DEDUP_REMOVED lines=44> */
.L_x_24234:
[----:B------:R-:W-:Y:S05]  /*33e0*/  BSYNC B2 ;  /* 0x0000000000027941 */ /* 0x000fea0003800000 */
.L_x_24233:
        /* <DEDUP_REMOVED lines=9> */
.L_x_24229:
        /* <DEDUP_REMOVED lines=12> */
.L_x_24238:
[----:B------:R-:W-:-:S07]  /*3540*/  MOV R234, R224 ;  /* 0x000000e000ea7202 */ /* 0x000fce0000000f00 */
.L_x_24239:
[----:B------:R-:W-:Y:S05]  /*3550*/  BSYNC B2 ;  /* 0x0000000000027941 */ /* 0x000fea0003800000 */
.L_x_24237:
        /* <DEDUP_REMOVED lines=16> */
.L_x_24243:
[----:B------:R-:W-:Y:S05]  /*3660*/  BSYNC B3 ;  /* 0x0000000000037941 */ /* 0x000fea0003800000 */
.L_x_24242:
        /* <DEDUP_REMOVED lines=44> */
.L_x_24241:
[----:B------:R-:W-:Y:S05]  /*3930*/  BSYNC B2 ;  /* 0x0000000000027941 */ /* 0x000fea0003800000 */
.L_x_24240:
        /* <DEDUP_REMOVED lines=14> */
.L_x_24244:
        /* <DEDUP_REMOVED lines=12> */
.L_x_24247:
[----:B------:R-:W-:-:S07]  /*3ae0*/  MOV R5, R224 ;  /* 0x000000e000057202 */ /* 0x000fce0000000f00 */
.L_x_24248:
[----:B------:R-:W-:Y:S05]  /*3af0*/  BSYNC B2 ;  /* 0x0000000000027941 */ /* 0x000fea0003800000 */
.L_x_24246:
        /* <DEDUP_REMOVED lines=16> */
.L_x_24252:
[----:B------:R-:W-:Y:S05]  /*3c00*/  BSYNC B3 ;  /* 0x0000000000037941 */ /* 0x000fea0003800000 */
.L_x_24251:
        /* <DEDUP_REMOVED lines=44> */
.L_x_24250:
[----:B------:R-:W-:Y:S05]  /*3ed0*/  BSYNC B2 ;  /* 0x0000000000027941 */ /* 0x000fea0003800000 */
.L_x_24249:
        /* <DEDUP_REMOVED lines=10> */
.L_x_24245:
        /* <DEDUP_REMOVED lines=12> */
.L_x_24254:
[----:B------:R-:W-:-:S07]  /*4040*/  IMAD.MOV.U32 R234, RZ, RZ, R224 ;  /* 0x000000ffffea7224 */ /* 0x000fce00078e00e0 */
.L_x_24255:
[----:B------:R-:W-:Y:S05]  /*4050*/  BSYNC B2 ;  /* 0x0000000000027941 */ /* 0x000fea0003800000 */
.L_x_24253:
        /* <DEDUP_REMOVED lines=16> */
.L_x_24259:
[----:B------:R-:W-:Y:S05]  /*4160*/  BSYNC B3 ;  /* 0x0000000000037941 */ /* 0x000fea0003800000 */
.L_x_24258:
        /* <DEDUP_REMOVED lines=44> */
.L_x_24257:
[----:B------:R-:W-:Y:S05]  /*4430*/  BSYNC B2 ;  /* 0x0000000000027941 */ /* 0x000fea0003800000 */
.L_x_24256:
        /* <DEDUP_REMOVED lines=15> */
.L_x_24260:
        /* <DEDUP_REMOVED lines=12> */
.L_x_24263:
[----:B------:R-:W-:-:S07]  /*45f0*/  IMAD.MOV.U32 R4, RZ, RZ, R224 ;  /* 0x000000ffff047224 */ /* 0x000fce00078e00e0 */
.L_x_24264:
[----:B------:R-:W-:Y:S05]  /*4600*/  BSYNC B2 ;  /* 0x0000000000027941 */ /* 0x000fea0003800000 */
.L_x_24262:
        /* <DEDUP_REMOVED lines=16> */
.L_x_24268:
[----:B------:R-:W-:Y:S05]  /*4710*/  BSYNC B3 ;  /* 0x0000000000037941 */ /* 0x000fea0003800000 */
.L_x_24267:
        /* <DEDUP_REMOVED lines=44> */
.L_x_24266:
[----:B------:R-:W-:Y:S05]  /*49e0*/  BSYNC B2 ;  /* 0x0000000000027941 */ /* 0x000fea0003800000 */
.L_x_24265:
        /* <DEDUP_REMOVED lines=9> */
.L_x_24261:
        /* <DEDUP_REMOVED lines=12> */
.L_x_24270:
[----:B------:R-:W-:-:S07]  /*4b40*/  IMAD.MOV.U32 R157, RZ, RZ, R224 ;  /* 0x000000ffff9d7224 */ /* 0x000fce00078e00e0 */
.L_x_24271:
[----:B------:R-:W-:Y:S05]  /*4b50*/  BSYNC B2 ;  /* 0x0000000000027941 */ /* 0x000fea0003800000 */
.L_x_24269:
        /* <DEDUP_REMOVED lines=16> */
.L_x_24275:
[----:B------:R-:W-:Y:S05]  /*4c60*/  BSYNC B3 ;  /* 0x0000000000037941 */ /* 0x000fea0003800000 */
.L_x_24274:
        /* <DEDUP_REMOVED lines=44> */
.L_x_24273:
[----:B------:R-:W-:Y:S05]  /*4f30*/  BSYNC B2 ;  /* 0x0000000000027941 */ /* 0x000fea0003800000 */
.L_x_24272:
        /* <DEDUP_REMOVED lines=12> */
.L_x_24276:
        /* <DEDUP_REMOVED lines=12> */
.L_x_24279:
[----:B------:R-:W-:-:S07]  /*50c0*/  IMAD.MOV.U32 R3, RZ, RZ, R224 ;  /* 0x000000ffff037224 */ /* 0x000fce00078e00e0 */
.L_x_24280:
[----:B------:R-:W-:Y:S05]  /*50d0*/  BSYNC B2 ;  /* 0x0000000000027941 */ /* 0x000fea0003800000 */
.L_x_24278:
        /* <DEDUP_REMOVED lines=16> */
.L_x_24284:
[----:B------:R-:W-:Y:S05]  /*51e0*/  BSYNC B3 ;  /* 0x0000000000037941 */ /* 0x000fea0003800000 */
.L_x_24283:
        /* <DEDUP_REMOVED lines=44> */
.L_x_24282:
[----:B------:R-:W-:Y:S05]  /*54b0*/  BSYNC B2 ;  /* 0x0000000000027941 */ /* 0x000fea0003800000 */
.L_x_24281:
        /* <DEDUP_REMOVED lines=10> */
.L_x_24277:
        /* <DEDUP_REMOVED lines=12> */
.L_x_24286:
[----:B------:R-:W-:-:S07]  /*5620*/  MOV R158, R224 ;  /* 0x000000e0009e7202 */ /* 0x000fce0000000f00 */
.L_x_24287:
[----:B------:R-:W-:Y:S05]  /*5630*/  BSYNC B2 ;  /* 0x0000000000027941 */ /* 0x000fea0003800000 */
.L_x_24285:
        /* <DEDUP_REMOVED lines=16> */
.L_x_24291:
[----:B------:R-:W-:Y:S05]  /*5740*/  BSYNC B3 ;  /* 0x0000000000037941 */ /* 0x000fea0003800000 */
.L_x_24290:
        /* <DEDUP_REMOVED lines=44> */
.L_x_24289:
[----:B------:R-:W-:Y:S05]  /*5a10*/  BSYNC B2 ;  /* 0x0000000000027941 */ /* 0x000fea0003800000 */
.L_x_24288:
        /* <DEDUP_REMOVED lines=13> */
.L_x_24292:
        /* <DEDUP_REMOVED lines=12> */
.L_x_24295:
[----:B------:R-:W-:-:S07]  /*5bb0*/  MOV R2, R224 ;  /* 0x000000e000027202 */ /* 0x000fce0000000f00 */
.L_x_24296:
[----:B------:R-:W-:Y:S05]  /*5bc0*/  BSYNC B2 ;  /* 0x0000000000027941 */ /* 0x000fea0003800000 */
.L_x_24294:
        /* <DEDUP_REMOVED lines=16> */
.L_x_24300:
[----:B------:R-:W-:Y:S05]  /*5cd0*/  BSYNC B3 ;  /* 0x0000000000037941 */ /* 0x000fea0003800000 */
.L_x_24299:
        /* <DEDUP_REMOVED lines=44> */
.L_x_24298:
[----:B------:R-:W-:Y:S05]  /*5fa0*/  BSYNC B2 ;  /* 0x0000000000027941 */ /* 0x000fea0003800000 */
.L_x_24297:
        /* <DEDUP_REMOVED lines=9> */
.L_x_24293:
        /* <DEDUP_REMOVED lines=12> */
.L_x_24302:
[----:B------:R-:W-:-:S07]  /*6100*/  IMAD.MOV.U32 R236, RZ, RZ, R224 ;  /* 0x000000ffffec7224 */ /* 0x000fce00078e00e0 */
.L_x_24303:
[----:B------:R-:W-:Y:S05]  /*6110*/  BSYNC B2 ;  /* 0x0000000000027941 */ /* 0x000fea0003800000 */
.L_x_24301:
        /* <DEDUP_REMOVED lines=16> */
.L_x_24307:
[----:B------:R-:W-:Y:S05]  /*6220*/  BSYNC B3 ;  /* 0x0000000000037941 */ /* 0x000fea0003800000 */
.L_x_24306:
        /* <DEDUP_REMOVED lines=44> */
.L_x_24305:
[----:B------:R-:W-:Y:S05]  /*64f0*/  BSYNC B2 ;  /* 0x0000000000027941 */ /* 0x000fea0003800000 */
.L_x_24304:
        /* <DEDUP_REMOVED lines=12> */
.L_x_24308:
        /* <DEDUP_REMOVED lines=12> */
.L_x_24311:
[----:B------:R-:W-:-:S07]  /*6680*/  IMAD.MOV.U32 R0, RZ, RZ, R224 ;  /* 0x000000ffff007224 */ /* 0x000fce00078e00e0 */
.L_x_24312:
[----:B------:R-:W-:Y:S05]  /*6690*/  BSYNC B2 ;  /* 0x0000000000027941 */ /* 0x000fea0003800000 */
.L_x_24310:
        /* <DEDUP_REMOVED lines=16> */
.L_x_24316:
[----:B------:R-:W-:Y:S05]  /*67a0*/  BSYNC B3 ;  /* 0x0000000000037941 */ /* 0x000fea0003800000 */
.L_x_24315:
        /* <DEDUP_REMOVED lines=44> */
.L_x_24314:
[----:B------:R-:W-:Y:S05]  /*6a70*/  BSYNC B2 ;  /* 0x0000000000027941 */ /* 0x000fea0003800000 */
.L_x_24313:
        /* <DEDUP_REMOVED lines=10> */
.L_x_24309:
        /* <DEDUP_REMOVED lines=51> */
.L_x_24317:
[----:B01----:R-:W-:-:S07]  /*6e50*/  IADD3 R216, R230, 0x20, RZ ;  /* 0x00000020e6d87810 */ /* 0x003fce0007ffe0ff */
.L_x_24188:
[----:B------:R-:W-:Y:S05]  /*6e60*/  BSYNC B1 ;  /* 0x0000000000017941 */ /* 0x000fea0003800000 */
.L_x_24187:
        /* <DEDUP_REMOVED lines=30> */
.L_x_24321:
[----:B------:R-:W-:-:S07]  /*7050*/  IMAD.MOV.U32 R234, RZ, RZ, R224 ;  /* 0x000000ffffea7224 */ /* 0x000fce00078e00e0 */
.L_x_24322:
[----:B------:R-:W-:Y:S05]  /*7060*/  BSYNC B2 ;  /* 0x0000000000027941 */ /* 0x000fea0003800000 */
.L_x_24320:
        /* <DEDUP_REMOVED lines=16> */
.L_x_24326:
[----:B------:R-:W-:Y:S05]  /*7170*/  BSYNC B3 ;  /* 0x0000000000037941 */ /* 0x000fea0003800000 */
.L_x_24325:
        /* <DEDUP_REMOVED lines=44> */
.L_x_24324:
[----:B------:R-:W-:Y:S05]  /*7440*/  BSYNC B2 ;  /* 0x0000000000027941 */ /* 0x000fea0003800000 */
.L_x_24323:
        /* <DEDUP_REMOVED lines=20> */
.L_x_24327:
        /* <DEDUP_REMOVED lines=12> */
.L_x_24330:
[----:B------:R-:W-:-:S07]  /*7650*/  MOV R8, R224 ;  /* 0x000000e000087202 */ /* 0x000fce0000000f00 */
.L_x_24331:
[----:B------:R-:W-:Y:S05]  /*7660*/  BSYNC B2 ;  /* 0x0000000000027941 */ /* 0x000fea0003800000 */
.L_x_24329:
        /* <DEDUP_REMOVED lines=16> */
.L_x_24335:
[----:B------:R-:W-:Y:S05]  /*7770*/  BSYNC B3 ;  /* 0x0000000000037941 */ /* 0x000fea0003800000 */
.L_x_24334:
        /* <DEDUP_REMOVED lines=44> */
.L_x_24333:
[----:B------:R-:W-:Y:S05]  /*7a40*/  BSYNC B2 ;  /* 0x0000000000027941 */ /* 0x000fea0003800000 */
.L_x_24332:
        /* <DEDUP_REMOVED lines=9> */
.L_x_24328:
        /* <DEDUP_REMOVED lines=12> */
.L_x_24337:
[----:B------:R-:W-:-:S07]  /*7ba0*/  IMAD.MOV.U32 R161, RZ, RZ, R224 ;  /* 0x000000ffffa17224 */ /* 0x000fce00078e00e0 */
.L_x_24338:
[----:B------:R-:W-:Y:S05]  /*7bb0*/  BSYNC B2 ;  /* 0x0000000000027941 */ /* 0x000fea0003800000 */
.L_x_24336:
        /* <DEDUP_REMOVED lines=16> */
.L_x_24342:
[----:B------:R-:W-:Y:S05]  /*7cc0*/  BSYNC B3 ;  /* 0x0000000000037941 */ /* 0x000fea0003800000 */
.L_x_24341:
        /* <DEDUP_REMOVED lines=44> */
.L_x_24340:
[----:B------:R-:W-:Y:S05]  /*7f90*/  BSYNC B2 ;  /* 0x0000000000027941 */ /* 0x000fea0003800000 */
.L_x_24339:
        /* <DEDUP_REMOVED lines=14> */
.L_x_24343:
        /* <DEDUP_REMOVED lines=12> */
.L_x_24346:
[----:B------:R-:W-:-:S07]  /*8140*/  IMAD.MOV.U32 R7, RZ, RZ, R224 ;  /* 0x000000ffff077224 */ /* 0x000fce00078e00e0 */
.L_x_24347:
[----:B------:R-:W-:Y:S05]  /*8150*/  BSYNC B2 ;  /* 0x0000000000027941 */ /* 0x000fea0003800000 */
.L_x_24345:
        /* <DEDUP_REMOVED lines=16> */
.L_x_24351:
[----:B------:R-:W-:Y:S05]  /*8260*/  BSYNC B3 ;  /* 0x0000000000037941 */ /* 0x000fea0003800000 */
.L_x_24350:
        /* <DEDUP_REMOVED lines=44> */
.L_x_24349:
[----:B------:R-:W-:Y:S05]  /*8530*/  BSYNC B2 ;  /* 0x0000000000027941 */ /* 0x000fea0003800000 */
.L_x_24348:
        /* <DEDUP_REMOVED lines=10> */
.L_x_24344:
        /* <DEDUP_REMOVED lines=12> */
.L_x_24353:
[----:B------:R-:W-:-:S07]  /*86a0*/  IMAD.MOV.U32 R164, RZ, RZ, R224 ;  /* 0x000000ffffa47224 */ /* 0x000fce00078e00e0 */
.L_x_24354:
[----:B------:R-:W-:Y:S05]  /*86b0*/  BSYNC B2 ;  /* 0x0000000000027941 */ /* 0x000fea0003800000 */
.L_x_24352:
        /* <DEDUP_REMOVED lines=16> */
.L_x_24358:
[----:B------:R-:W-:Y:S05]  /*87c0*/  BSYNC B3 ;  /* 0x0000000000037941 */ /* 0x000fea0003800000 */
.L_x_24357:
        /* <DEDUP_REMOVED lines=44> */
.L_x_24356:
[----:B------:R-:W-:Y:S05]  /*8a90*/  BSYNC B2 ;  /* 0x0000000000027941 */ /* 0x000fea0003800000 */
.L_x_24355:
        /* <DEDUP_REMOVED lines=15> */
.L_x_24359:
        /* <DEDUP_REMOVED lines=12> */
.L_x_24362:
[----:B------:R-:W-:-:S07]  /*8c50*/  IMAD.MOV.U32 R6, RZ, RZ, R224 ;  /* 0x000000ffff067224 */ /* 0x000fce00078e00e0 */
.L_x_24363:
[----:B------:R-:W-:Y:S05]  /*8c60*/  BSYNC B2 ;  /* 0x0000000000027941 */ /* 0x000fea0003800000 */
.L_x_24361:
        /* <DEDUP_REMOVED lines=16> */
.L_x_24367:
[----:B------:R-:W-:Y:S05]  /*8d70*/  BSYNC B3 ;  /* 0x0000000000037941 */ /* 0x000fea0003800000 */
.L_x_24366:
        /* <DEDUP_REMOVED lines=44> */
.L_x_24365:
[----:B------:R-:W-:Y:S05]  /*9040*/  BSYNC B2 ;  /* 0x0000000000027941 */ /* 0x000fea0003800000 */
.L_x_24364:
        /* <DEDUP_REMOVED lines=9> */
.L_x_24360:
        /* <DEDUP_REMOVED lines=12> */
.L_x_24369:
[----:B------:R-:W-:-:S07]  /*91a0*/  MOV R234, R224 ;  /* 0x000000e000ea7202 */ /* 0x000fce0000000f00 */
.L_x_24370:
[----:B------:R-:W-:Y:S05]  /*91b0*/  BSYNC B2 ;  /* 0x0000000000027941 */ /* 0x000fea0003800000 */
.L_x_24368:
        /* <DEDUP_REMOVED lines=16> */
.L_x_24374:
[----:B------:R-:W-:Y:S05]  /*92c0*/  BSYNC B3 ;  /* 0x0000000000037941 */ /* 0x000fea0003800000 */
.L_x_24373:
        /* <DEDUP_REMOVED lines=44> */
.L_x_24372:
[----:B------:R-:W-:Y:S05]  /*9590*/  BSYNC B2 ;  /* 0x0000000000027941 */ /* 0x000fea0003800000 */
.L_x_24371:
        /* <DEDUP_REMOVED lines=14> */
.L_x_24375:
        /* <DEDUP_REMOVED lines=12> */
.L_x_24378:
[----:B------:R-:W-:-:S07]  /*9740*/  MOV R5, R224 ;  /* 0x000000e000057202 */ /* 0x000fce0000000f00 */
.L_x_24379:
[----:B------:R-:W-:Y:S05]  /*9750*/  BSYNC B2 ;  /* 0x0000000000027941 */ /* 0x000fea0003800000 */
.L_x_24377:
        /* <DEDUP_REMOVED lines=16> */
.L_x_24383:
[----:B------:R-:W-:Y:S05]  /*9860*/  BSYNC B3 ;  /* 0x0000000000037941 */ /* 0x000fea0003800000 */
.L_x_24382:
        /* <DEDUP_REMOVED lines=44> */
.L_x_24381:
[----:B------:R-:W-:Y:S05]  /*9b30*/  BSYNC B2 ;  /* 0x0000000000027941 */ /* 0x000fea0003800000 */
.L_x_24380:
        /* <DEDUP_REMOVED lines=10> */
.L_x_24376:
        /* <DEDUP_REMOVED lines=12> */
.L_x_24385:
[----:B------:R-:W-:-:S07]  /*9ca0*/  IMAD.MOV.U32 R234, RZ, RZ, R224 ;  /* 0x000000ffffea7224 */ /* 0x000fce00078e00e0 */
.L_x_24386:
[----:B------:R-:W-:Y:S05]  /*9cb0*/  BSYNC B2 ;  /* 0x0000000000027941 */ /* 0x000fea0003800000 */
.L_x_24384:
        /* <DEDUP_REMOVED lines=16> */
.L_x_24390:
[----:B------:R-:W-:Y:S05]  /*9dc0*/  BSYNC B3 ;  /* 0x0000000000037941 */ /* 0x000fea0003800000 */
.L_x_24389:
        /* <DEDUP_REMOVED lines=44> */
.L_x_24388:
[----:B------:R-:W-:Y:S05]  /*a090*/  BSYNC B2 ;  /* 0x0000000000027941 */ /* 0x000fea0003800000 */
.L_x_24387:
        /* <DEDUP_REMOVED lines=15> */
.L_x_24391:
        /* <DEDUP_REMOVED lines=12> */
.L_x_24394:
[----:B------:R-:W-:-:S07]  /*a250*/  IMAD.MOV.U32 R4, RZ, RZ, R224 ;  /* 0x000000ffff047224 */ /* 0x000fce00078e00e0 */
.L_x_24395:
[----:B------:R-:W-:Y:S05]  /*a260*/  BSYNC B2 ;  /* 0x0000000000027941 */ /* 0x000fea0003800000 */
.L_x_24393:
        /* <DEDUP_REMOVED lines=16> */
.L_x_24399:
[----:B------:R-:W-:Y:S05]  /*a370*/  BSYNC B3 ;  /* 0x0000000000037941 */ /* 0x000fea0003800000 */
.L_x_24398:
        /* <DEDUP_REMOVED lines=44> */
.L_x_24397:
[----:B------:R-:W-:Y:S05]  /*a640*/  BSYNC B2 ;  /* 0x0000000000027941 */ /* 0x000fea0003800000 */
.L_x_24396:
        /* <DEDUP_REMOVED lines=9> */
.L_x_24392:
        /* <DEDUP_REMOVED lines=12> */
.L_x_24401:
[----:B------:R-:W-:-:S07]  /*a7a0*/  IMAD.MOV.U32 R165, RZ, RZ, R224 ;  /* 0x000000ffffa57224 */ /* 0x000fce00078e00e0 */
.L_x_24402:
[----:B------:R-:W-:Y:S05]  /*a7b0*/  BSYNC B2 ;  /* 0x0000000000027941 */ /* 0x000fea0003800000 */
.L_x_24400:
        /* <DEDUP_REMOVED lines=16> */
.L_x_24406:
[----:B------:R-:W-:Y:S05]  /*a8c0*/  BSYNC B3 ;  /* 0x0000000000037941 */ /* 0x000fea0003800000 */
.L_x_24405:
        /* <DEDUP_REMOVED lines=44> */
.L_x_24404:
[----:B------:R-:W-:Y:S05]  /*ab90*/  BSYNC B2 ;  /* 0x0000000000027941 */ /* 0x000fea0003800000 */
.L_x_24403:
        /* <DEDUP_REMOVED lines=12> */
.L_x_24407:
        /* <DEDUP_REMOVED lines=12> */
.L_x_24410:
[----:B------:R-:W-:-:S07]  /*ad20*/  IMAD.MOV.U32 R3, RZ, RZ, R224 ;  /* 0x000000ffff037224 */ /* 0x000fce00078e00e0 */
.L_x_24411:
[----:B------:R-:W-:Y:S05]  /*ad30*/  BSYNC B2 ;  /* 0x0000000000027941 */ /* 0x000fea0003800000 */
.L_x_24409:
        /* <DEDUP_REMOVED lines=16> */
.L_x_24415:
[----:B------:R-:W-:Y:S05]  /*ae40*/  BSYNC B3 ;  /* 0x0000000000037941 */ /* 0x000fea0003800000 */
.L_x_24414:
        /* <DEDUP_REMOVED lines=44> */
.L_x_24413:
[----:B------:R-:W-:Y:S05]  /*b110*/  BSYNC B2 ;  /* 0x0000000000027941 */ /* 0x000fea0003800000 */
.L_x_24412:
        /* <DEDUP_REMOVED lines=10> */
.L_x_24408:
        /* <DEDUP_REMOVED lines=12> */
.L_x_24417:
[----:B------:R-:W-:-:S07]  /*b280*/  MOV R166, R224 ;  /* 0x000000e000a67202 */ /* 0x000fce0000000f00 */
.L_x_24418:
[----:B------:R-:W-:Y:S05]  /*b290*/  BSYNC B2 ;  /* 0x0000000000027941 */ /* 0x000fea0003800000 */
.L_x_24416:
        /* <DEDUP_REMOVED lines=16> */
.L_x_24422:
[----:B------:R-:W-:Y:S05]  /*b3a0*/  BSYNC B3 ;  /* 0x0000000000037941 */ /* 0x000fea0003800000 */
.L_x_24421:
        /* <DEDUP_REMOVED lines=44> */
.L_x_24420:
[----:B------:R-:W-:Y:S05]  /*b670*/  BSYNC B2 ;  /* 0x0000000000027941 */ /* 0x000fea0003800000 */
.L_x_24419:
        /* <DEDUP_REMOVED lines=13> */
.L_x_24423:
        /* <DEDUP_REMOVED lines=12> */
.L_x_24426:
[----:B------:R-:W-:-:S07]  /*b810*/  MOV R2, R224 ;  /* 0x000000e000027202 */ /* 0x000fce0000000f00 */
.L_x_24427:
[----:B------:R-:W-:Y:S05]  /*b820*/  BSYNC B2 ;  /* 0x0000000000027941 */ /* 0x000fea0003800000 */
.L_x_24425:
        /* <DEDUP_REMOVED lines=16> */
.L_x_24431:
[----:B------:R-:W-:Y:S05]  /*b930*/  BSYNC B3 ;  /* 0x0000000000037941 */ /* 0x000fea0003800000 */
.L_x_24430:
        /* <DEDUP_REMOVED lines=44> */
.L_x_24429:
[----:B------:R-:W-:Y:S05]  /*bc00*/  BSYNC B2 ;  /* 0x0000000000027941 */ /* 0x000fea0003800000 */
.L_x_24428:
        /* <DEDUP_REMOVED lines=9> */
.L_x_24424:
        /* <DEDUP_REMOVED lines=12> */
.L_x_24433:
[----:B------:R-:W-:-:S07]  /*bd60*/  IMAD.MOV.U32 R237, RZ, RZ, R224 ;  /* 0x000000ffffed7224 */ /* 0x000fce00078e00e0 */
.L_x_24434:
[----:B------:R-:W-:Y:S05]  /*bd70*/  BSYNC B2 ;  /* 0x0000000000027941 */ /* 0x000fea0003800000 */
.L_x_24432:
        /* <DEDUP_REMOVED lines=16> */
.L_x_24438:
[----:B------:R-:W-:Y:S05]  /*be80*/  BSYNC B3 ;  /* 0x0000000000037941 */ /* 0x000fea0003800000 */
.L_x_24437:
        /* <DEDUP_REMOVED lines=44> */
.L_x_24436:
[----:B------:R-:W-:Y:S05]  /*c150*/  BSYNC B2 ;  /* 0x0000000000027941 */ /* 0x000fea0003800000 */
.L_x_24435:
        /* <DEDUP_REMOVED lines=12> */
.L_x_24439:
        /* <DEDUP_REMOVED lines=12> */
.L_x_24442:
[----:B------:R-:W-:-:S07]  /*c2e0*/  IMAD.MOV.U32 R0, RZ, RZ, R224 ;  /* 0x000000ffff007224 */ /* 0x000fce00078e00e0 */
.L_x_24443:
[----:B------:R-:W-:Y:S05]  /*c2f0*/  BSYNC B2 ;  /* 0x0000000000027941 */ /* 0x000fea0003800000 */
.L_x_24441:
        /* <DEDUP_REMOVED lines=16> */
.L_x_24447:
[----:B------:R-:W-:Y:S05]  /*c400*/  BSYNC B3 ;  /* 0x0000000000037941 */ /* 0x000fea0003800000 */
.L_x_24446:
        /* <DEDUP_REMOVED lines=44> */
.L_x_24445:
[----:B------:R-:W-:Y:S05]  /*c6d0*/  BSYNC B2 ;  /* 0x0000000000027941 */ /* 0x000fea0003800000 */
.L_x_24444:
        /* <DEDUP_REMOVED lines=10> */
.L_x_24440:
        /* <DEDUP_REMOVED lines=44> */
[----:B------:R-:W-:-:S03]  /*ca40*/  IMAD.WIDE.U32 R232, R232, 0x10000, RZ ;  /* 0x00010000e8e87825 */ /* 0x000fc600078e00ff */
[----:B------:R-:W-:Y:S02]  /*ca50*/  IADD3.X R237, R241, UR17, RZ, P0, !PT ;  /* 0x00000011f1ed7c10 */ /* 0x000fe400087fe4ff */
[----:B------:R-:W-:Y:S02]  /*ca60*/  LOP3.LUT R217, R233, R217, R235, 0xfe, !PT ;  /* 0x000000d9e9d97212 */ /* 0x000fe400078efeeb */
[----:B------:R-:W-:Y:S02]  /*ca70*/  LOP3.LUT R233, R218, R234, R232, 0xfe, !PT ;  /* 0x000000eadae97212 */ /* 0x000fe400078efee8 */
[----:B------:R-:W-:Y:S02]  /*ca80*/  LOP3.LUT R219, R217, R219, RZ, 0xfc, !PT ;  /* 0x000000dbd9db7212 */ /* 0x000fe400078efcff */
[----:B------:R-:W-:-:S05]  /*ca90*/  LOP3.LUT R218, R233, 0xff, R8, 0xf8, !PT ;  /* 0x000000ffe9da7812 */ /* 0x000fca00078ef808 */
[----:B------:R1:W-:Y:S02]  /*caa0*/  STG.E.64 desc[UR4][R236.64], R218 ;  /* 0x000000daec007986 */ /* 0x0003e4000c101b04 */
.L_x_24448:
[----:B------:R-:W-:-:S07]  /*cab0*/  IADD3 R216, R216, 0x20, RZ ;  /* 0x00000020d8d87810 */ /* 0x000fce0007ffe0ff */
.L_x_24319:
[----:B------:R-:W-:Y:S05]  /*cac0*/  BSYNC B1 ;  /* 0x0000000000017941 */ /* 0x000fea0003800000 */
.L_x_24318:
        /* <DEDUP_REMOVED lines=30> */
.L_x_24452:
[----:B------:R-:W-:-:S07]  /*ccb0*/  IMAD.MOV.U32 R234, RZ, RZ, R224 ;  /* 0x000000ffffea7224 */ /* 0x000fce00078e00e0 */
.L_x_24453:
[----:B------:R-:W-:Y:S05]  /*ccc0*/  BSYNC B2 ;  /* 0x0000000000027941 */ /* 0x000fea0003800000 */
.L_x_24451:
        /* <DEDUP_REMOVED lines=16> */
.L_x_24457:
[----:B------:R-:W-:Y:S05]  /*cdd0*/  BSYNC B3 ;  /* 0x0000000000037941 */ /* 0x000fea0003800000 */
.L_x_24456:
        /* <DEDUP_REMOVED lines=44> */
.L_x_24455:
[----:B------:R-:W-:Y:S05]  /*d0a0*/  BSYNC B2 ;  /* 0x0000000000027941 */ /* 0x000fea0003800000 */
.L_x_24454:
        /* <DEDUP_REMOVED lines=20> */
.L_x_24458:
        /* <DEDUP_REMOVED lines=12> */
.L_x_24461:
[----:B------:R-:W-:-:S07]  /*d2b0*/  MOV R8, R224 ;  /* 0x000000e000087202 */ /* 0x000fce0000000f00 */
.L_x_24462:
[----:B------:R-:W-:Y:S05]  /*d2c0*/  BSYNC B2 ;  /* 0x0000000000027941 */ /* 0x000fea0003800000 */
.L_x_24460:
        /* <DEDUP_REMOVED lines=16> */
.L_x_24466:
[----:B------:R-:W-:Y:S05]  /*d3d0*/  BSYNC B3 ;  /* 0x0000000000037941 */ /* 0x000fea0003800000 */
.L_x_24465:
        /* <DEDUP_REMOVED lines=44> */
.L_x_24464:
[----:B------:R-:W-:Y:S05]  /*d6a0*/  BSYNC B2 ;  /* 0x0000000000027941 */ /* 0x000fea0003800000 */
.L_x_24463:
        /* <DEDUP_REMOVED lines=9> */
.L_x_24459:
        /* <DEDUP_REMOVED lines=12> */
.L_x_24468:
[----:B------:R-:W-:-:S07]  /*d800*/  IMAD.MOV.U32 R169, RZ, RZ, R224 ;  /* 0x000000ffffa97224 */ /* 0x000fce00078e00e0 */
.L_x_24469:
[----:B------:R-:W-:Y:S05]  /*d810*/  BSYNC B2 ;  /* 0x0000000000027941 */ /* 0x000fea0003800000 */
.L_x_24467:
        /* <DEDUP_REMOVED lines=16> */
.L_x_24473:
[----:B------:R-:W-:Y:S05]  /*d920*/  BSYNC B3 ;  /* 0x0000000000037941 */ /* 0x000fea0003800000 */
.L_x_24472:
        /* <DEDUP_REMOVED lines=44> */
.L_x_24471:
[----:B------:R-:W-:Y:S05]  /*dbf0*/  BSYNC B2 ;  /* 0x0000000000027941 */ /* 0x000fea0003800000 */
.L_x_24470:
        /* <DEDUP_REMOVED lines=14> */
.L_x_24474:
        /* <DEDUP_REMOVED lines=12> */
.L_x_24477:
[----:B------:R-:W-:-:S07]  /*dda0*/  IMAD.MOV.U32 R7, RZ, RZ, R224 ;  /* 0x000000ffff077224 */ /* 0x000fce00078e00e0 */
.L_x_24478:
[----:B------:R-:W-:Y:S05]  /*ddb0*/  BSYNC B2 ;  /* 0x0000000000027941 */ /* 0x000fea0003800000 */
.L_x_24476:
        /* <DEDUP_REMOVED lines=16> */
.L_x_24482:
[----:B------:R-:W-:Y:S05]  /*dec0*/  BSYNC B3 ;  /* 0x0000000000037941 */ /* 0x000fea0003800000 */
.L_x_24481:
        /* <DEDUP_REMOVED lines=44> */
.L_x_24480:
[----:B------:R-:W-:Y:S05]  /*e190*/  BSYNC B2 ;  /* 0x0000000000027941 */ /* 0x000fea0003800000 */
.L_x_24479:
        /* <DEDUP_REMOVED lines=10> */
.L_x_24475:
        /* <DEDUP_REMOVED lines=12> */
.L_x_24484:
[----:B------:R-:W-:-:S07]  /*e300*/  IMAD.MOV.U32 R172, RZ, RZ, R224 ;  /* 0x000000ffffac7224 */ /* 0x000fce00078e00e0 */
.L_x_24485:
[----:B------:R-:W-:Y:S05]  /*e310*/  BSYNC B2 ;  /* 0x0000000000027941 */ /* 0x000fea0003800000 */
.L_x_24483:
        /* <DEDUP_REMOVED lines=16> */
.L_x_24489:
[----:B------:R-:W-:Y:S05]  /*e420*/  BSYNC B3 ;  /* 0x0000000000037941 */ /* 0x000fea0003800000 */
.L_x_24488:
        /* <DEDUP_REMOVED lines=44> */
.L_x_24487:
[----:B------:R-:W-:Y:S05]  /*e6f0*/  BSYNC B2 ;  /* 0x0000000000027941 */ /* 0x000fea0003800000 */
.L_x_24486:
        /* <DEDUP_REMOVED lines=15> */
.L_x_24490:
        /* <DEDUP_REMOVED lines=12> */
.L_x_24493:
[----:B------:R-:W-:-:S07]  /*e8b0*/  IMAD.MOV.U32 R6, RZ, RZ, R224 ;  /* 0x000000ffff067224 */ /* 0x000fce00078e00e0 */
.L_x_24494:
[----:B------:R-:W-:Y:S05]  /*e8c0*/  BSYNC B2 ;  /* 0x0000000000027941 */ /* 0x000fea0003800000 */
.L_x_24492:
        /* <DEDUP_REMOVED lines=16> */
.L_x_24498:
[----:B------:R-:W-:Y:S05]  /*e9d0*/  BSYNC B3 ;  /* 0x0000000000037941 */ /* 0x000fea0003800000 */
.L_x_24497:
        /* <DEDUP_REMOVED lines=44> */
.L_x_24496:
[----:B------:R-:W-:Y:S05]  /*eca0*/  BSYNC B2 ;  /* 0x0000000000027941 */ /* 0x000fea0003800000 */
.L_x_24495:
        /* <DEDUP_REMOVED lines=9> */
.L_x_24491:
        /* <DEDUP_REMOVED lines=12> */
.L_x_24500:
[----:B------:R-:W-:-:S07]  /*ee00*/  MOV R234, R224 ;  /* 0x000000e000ea7202 */ /* 0x000fce0000000f00 */
.L_x_24501:
[----:B------:R-:W-:Y:S05]  /*ee10*/  BSYNC B2 ;  /* 0x0000000000027941 */ /* 0x000fea0003800000 */
.L_x_24499:
        /* <DEDUP_REMOVED lines=16> */
.L_x_24505:
[----:B------:R-:W-:Y:S05]  /*ef20*/  BSYNC B3 ;  /* 0x0000000000037941 */ /* 0x000fea0003800000 */
.L_x_24504:
        /* <DEDUP_REMOVED lines=44> */
.L_x_24503:
[----:B------:R-:W-:Y:S05]  /*f1f0*/  BSYNC B2 ;  /* 0x0000000000027941 */ /* 0x000fea0003800000 */
.L_x_24502:
        /* <DEDUP_REMOVED lines=14> */
.L_x_24506:
        /* <DEDUP_REMOVED lines=12> */
.L_x_24509:
[----:B------:R-:W-:-:S07]  /*f3a0*/  MOV R5, R224 ;  /* 0x000000e000057202 */ /* 0x000fce0000000f00 */
.L_x_24510:
[----:B------:R-:W-:Y:S05]  /*f3b0*/  BSYNC B2 ;  /* 0x0000000000027941 */ /* 0x000fea0003800000 */
.L_x_24508:
        /* <DEDUP_REMOVED lines=16> */
.L_x_24514:
[----:B------:R-:W-:Y:S05]  /*f4c0*/  BSYNC B3 ;  /* 0x0000000000037941 */ /* 0x000fea0003800000 */
.L_x_24513:
        /* <DEDUP_REMOVED lines=44> */
.L_x_24512:
[----:B------:R-:W-:Y:S05]  /*f790*/  BSYNC B2 ;  /* 0x0000000000027941 */ /* 0x000fea0003800000 */
.L_x_24511:
        /* <DEDUP_REMOVED lines=10> */
.L_x_24507:
        /* <DEDUP_REMOVED lines=12> */
.L_x_24516:
[----:B------:R-:W-:-:S07]  /*f900*/  IMAD.MOV.U32 R234, RZ, RZ, R224 ;  /* 0x000000ffffea7224 */ /* 0x000fce00078e00e0 */
.L_x_24517:
[----:B------:R-:W-:Y:S05]  /*f910*/  BSYNC B2 ;  /* 0x0000000000027941 */ /* 0x000fea0003800000 */
.L_x_24515:
        /* <DEDUP_REMOVED lines=16> */
.L_x_24521:
[----:B------:R-:W-:Y:S05]  /*fa20*/  BSYNC B3 ;  /* 0x0000000000037941 */ /* 0x000fea0003800000 */
.L_x_24520:
        /* <DEDUP_REMOVED lines=44> */
.L_x_24519:
[----:B------:R-:W-:Y:S05]  /*fcf0*/  BSYNC B2 ;  /* 0x0000000000027941 */ /* 0x000fea0003800000 */
.L_x_24518:
        /* <DEDUP_REMOVED lines=15> */
.L_x_24522:
        /* <DEDUP_REMOVED lines=12> */
.L_x_24525:
[----:B------:R-:W-:-:S07]  /*feb0*/  IMAD.MOV.U32 R4, RZ, RZ, R224 ;  /* 0x000000ffff047224 */ /* 0x000fce00078e00e0 */
.L_x_24526:
[----:B------:R-:W-:Y:S05]  /*fec0*/  BSYNC B2 ;  /* 0x0000000000027941 */ /* 0x000fea0003800000 */
.L_x_24524:
        /* <DEDUP_REMOVED lines=16> */
.L_x_24530:
[----:B------:R-:W-:Y:S05]  /*ffd0*/  BSYNC B3 ;  /* 0x0000000000037941 */ /* 0x000fea0003800000 */
.L_x_24529:
        /* <DEDUP_REMOVED lines=44> */
.L_x_24528:
[----:B------:R-:W-:Y:S05]  /*102a0*/  BSYNC B2 ;  /* 0x0000000000027941 */ /* 0x000fea0003800000 */
.L_x_24527:
        /* <DEDUP_REMOVED lines=9> */
.L_x_24523:
        /* <DEDUP_REMOVED lines=12> */
.L_x_24532:
[----:B------:R-:W-:-:S07]  /*10400*/  IMAD.MOV.U32 R173, RZ, RZ, R224 ;  /* 0x000000ffffad7224 */ /* 0x000fce00078e00e0 */
.L_x_24533:
[----:B------:R-:W-:Y:S05]  /*10410*/  BSYNC B2 ;  /* 0x0000000000027941 */ /* 0x000fea0003800000 */
.L_x_24531:
        /* <DEDUP_REMOVED lines=16> */
.L_x_24537:
[----:B------:R-:W-:Y:S05]  /*10520*/  BSYNC B3 ;  /* 0x0000000000037941 */ /* 0x000fea0003800000 */
.L_x_24536:
        /* <DEDUP_REMOVED lines=44> */
.L_x_24535:
[----:B------:R-:W-:Y:S05]  /*107f0*/  BSYNC B2 ;  /* 0x0000000000027941 */ /* 0x000fea0003800000 */
.L_x_24534:
        /* <DEDUP_REMOVED lines=12> */
.L_x_24538:
        /* <DEDUP_REMOVED lines=12> */
.L_x_24541:
[----:B------:R-:W-:-:S07]  /*10980*/  IMAD.MOV.U32 R3, RZ, RZ, R224 ;  /* 0x000000ffff037224 */ /* 0x000fce00078e00e0 */
.L_x_24542:
[----:B------:R-:W-:Y:S05]  /*10990*/  BSYNC B2 ;  /* 0x0000000000027941 */ /* 0x000fea0003800000 */
.L_x_24540:
        /* <DEDUP_REMOVED lines=16> */
.L_x_24546:
[----:B------:R-:W-:Y:S05]  /*10aa0*/  BSYNC B3 ;  /* 0x0000000000037941 */ /* 0x000fea0003800000 */
.L_x_24545:
        /* <DEDUP_REMOVED lines=44> */
.L_x_24544:
[----:B------:R-:W-:Y:S05]  /*10d70*/  BSYNC B2 ;  /* 0x0000000000027941 */ /* 0x000fea0003800000 */
.L_x_24543:
        /* <DEDUP_REMOVED lines=10> */
.L_x_24539:
        /* <DEDUP_REMOVED lines=12> */
.L_x_24548:
[----:B------:R-:W-:-:S07]  /*10ee0*/  MOV R174, R224 ;  /* 0x000000e000ae7202 */ /* 0x000fce0000000f00 */
.L_x_24549:
[----:B------:R-:W-:Y:S05]  /*10ef0*/  BSYNC B2 ;  /* 0x0000000000027941 */ /* 0x000fea0003800000 */
.L_x_24547:
        /* <DEDUP_REMOVED lines=16> */
.L_x_24553:
[----:B------:R-:W-:Y:S05]  /*11000*/  BSYNC B3 ;  /* 0x0000000000037941 */ /* 0x000fea0003800000 */
.L_x_24552:
        /* <DEDUP_REMOVED lines=44> */
.L_x_24551:
[----:B------:R-:W-:Y:S05]  /*112d0*/  BSYNC B2 ;  /* 0x0000000000027941 */ /* 0x000fea0003800000 */
.L_x_24550:
        /* <DEDUP_REMOVED lines=13> */
.L_x_24554:
        /* <DEDUP_REMOVED lines=12> */
.L_x_24557:
[----:B------:R-:W-:-:S07]  /*11470*/  MOV R2, R224 ;  /* 0x000000e000027202 */ /* 0x000fce0000000f00 */
.L_x_24558:
[----:B------:R-:W-:Y:S05]  /*11480*/  BSYNC B2 ;  /* 0x0000000000027941 */ /* 0x000fea0003800000 */
.L_x_24556:
        /* <DEDUP_REMOVED lines=16> */
.L_x_24562:
[----:B------:R-:W-:Y:S05]  /*11590*/  BSYNC B3 ;  /* 0x0000000000037941 */ /* 0x000fea0003800000 */
.L_x_24561:
        /* <DEDUP_REMOVED lines=44> */
.L_x_24560:
[----:B------:R-:W-:Y:S05]  /*11860*/  BSYNC B2 ;  /* 0x0000000000027941 */ /* 0x000fea0003800000 */
.L_x_24559:
        /* <DEDUP_REMOVED lines=9> */
.L_x_24555:
        /* <DEDUP_REMOVED lines=12> */
.L_x_24564:
[----:B------:R-:W-:-:S07]  /*119c0*/  IMAD.MOV.U32 R237, RZ, RZ, R224 ;  /* 0x000000ffffed7224 */ /* 0x000fce00078e00e0 */
.L_x_24565:
[----:B------:R-:W-:Y:S05]  /*119d0*/  BSYNC B2 ;  /* 0x0000000000027941 */ /* 0x000fea0003800000 */
.L_x_24563:
        /* <DEDUP_REMOVED lines=16> */
.L_x_24569:
[----:B------:R-:W-:Y:S05]  /*11ae0*/  BSYNC B3 ;  /* 0x0000000000037941 */ /* 0x000fea0003800000 */
.L_x_24568:
        /* <DEDUP_REMOVED lines=44> */
.L_x_24567:
[----:B------:R-:W-:Y:S05]  /*11db0*/  BSYNC B2 ;  /* 0x0000000000027941 */ /* 0x000fea0003800000 */
.L_x_24566:
        /* <DEDUP_REMOVED lines=12> */
.L_x_24570:
        /* <DEDUP_REMOVED lines=12> */
.L_x_24573:
[----:B------:R-:W-:-:S07]  /*11f40*/  IMAD.MOV.U32 R0, RZ, RZ, R224 ;  /* 0x000000ffff007224 */ /* 0x000fce00078e00e0 */
.L_x_24574:
[----:B------:R-:W-:Y:S05]  /*11f50*/  BSYNC B2 ;  /* 0x0000000000027941 */ /* 0x000fea0003800000 */
.L_x_24572:
        /* <DEDUP_REMOVED lines=16> */
.L_x_24578:
[----:B------:R-:W-:Y:S05]  /*12060*/  BSYNC B3 ;  /* 0x0000000000037941 */ /* 0x000fea0003800000 */
.L_x_24577:
        /* <DEDUP_REMOVED lines=44> */
.L_x_24576:
[----:B------:R-:W-:Y:S05]  /*12330*/  BSYNC B2 ;  /* 0x0000000000027941 */ /* 0x000fea0003800000 */
.L_x_24575:
        /* <DEDUP_REMOVED lines=10> */
.L_x_24571:
        /* <DEDUP_REMOVED lines=51> */
.L_x_24579:
[----:B------:R-:W-:-:S07]  /*12710*/  IADD3 R216, R216, 0x20, RZ ;  /* 0x00000020d8d87810 */ /* 0x000fce0007ffe0ff */
.L_x_24450:
[----:B------:R-:W-:Y:S05]  /*12720*/  BSYNC B1 ;  /* 0x0000000000017941 */ /* 0x000fea0003800000 */
.L_x_24449:
        /* <DEDUP_REMOVED lines=30> */
.L_x_24583:
[----:B------:R-:W-:-:S07]  /*12910*/  IMAD.MOV.U32 R234, RZ, RZ, R224 ;  /* 0x000000ffffea7224 */ /* 0x000fce00078e00e0 */
.L_x_24584:
[----:B------:R-:W-:Y:S05]  /*12920*/  BSYNC B2 ;  /* 0x0000000000027941 */ /* 0x000fea0003800000 */
.L_x_24582:
        /* <DEDUP_REMOVED lines=16> */
.L_x_24588:
[----:B------:R-:W-:Y:S05]  /*12a30*/  BSYNC B3 ;  /* 0x0000000000037941 */ /* 0x000fea0003800000 */
.L_x_24587:
        /* <DEDUP_REMOVED lines=44> */
.L_x_24586:
[----:B------:R-:W-:Y:S05]  /*12d00*/  BSYNC B2 ;  /* 0x0000000000027941 */ /* 0x000fea0003800000 */
.L_x_24585:
        /* <DEDUP_REMOVED lines=20> */
.L_x_24589:
        /* <DEDUP_REMOVED lines=12> */
.L_x_24592:
[----:B------:R-:W-:-:S07]  /*12f10*/  MOV R8, R224 ;  /* 0x000000e000087202 */ /* 0x000fce0000000f00 */
.L_x_24593:
[----:B------:R-:W-:Y:S05]  /*12f20*/  BSYNC B2 ;  /* 0x0000000000027941 */ /* 0x000fea0003800000 */
.L_x_24591:
        /* <DEDUP_REMOVED lines=16> */
.L_x_24597:
[----:B------:R-:W-:Y:S05]  /*13030*/  BSYNC B3 ;  /* 0x0000000000037941 */ /* 0x000fea0003800000 */
.L_x_24596:
        /* <DEDUP_REMOVED lines=44> */
.L_x_24595:
[----:B------:R-:W-:Y:S05]  /*13300*/  BSYNC B2 ;  /* 0x0000000000027941 */ /* 0x000fea0003800000 */
.L_x_24594:
        /* <DEDUP_REMOVED lines=9> */
.L_x_24590:
        /* <DEDUP_REMOVED lines=12> */
.L_x_24599:
[----:B------:R-:W-:-:S07]  /*13460*/  IMAD.MOV.U32 R177, RZ, RZ, R224 ;  /* 0x000000ffffb17224 */ /* 0x000fce00078e00e0 */
.L_x_24600:
[----:B------:R-:W-:Y:S05]  /*13470*/  BSYNC B2 ;  /* 0x0000000000027941 */ /* 0x000fea0003800000 */
.L_x_24598:
        /* <DEDUP_REMOVED lines=16> */
.L_x_24604:
[----:B------:R-:W-:Y:S05]  /*13580*/  BSYNC B3 ;  /* 0x0000000000037941 */ /* 0x000fea0003800000 */
.L_x_24603:
        /* <DEDUP_REMOVED lines=44> */
.L_x_24602:
[----:B------:R-:W-:Y:S05]  /*13850*/  BSYNC B2 ;  /* 0x0000000000027941 */ /* 0x000fea0003800000 */
.L_x_24601:
        /* <DEDUP_REMOVED lines=14> */
.L_x_24605:
        /* <DEDUP_REMOVED lines=12> */
.L_x_24608:
[----:B------:R-:W-:-:S07]  /*13a00*/  IMAD.MOV.U32 R7, RZ, RZ, R224 ;  /* 0x000000ffff077224 */ /* 0x000fce00078e00e0 */
.L_x_24609:
[----:B------:R-:W-:Y:S05]  /*13a10*/  BSYNC B2 ;  /* 0x0000000000027941 */ /* 0x000fea0003800000 */
.L_x_24607:
        /* <DEDUP_REMOVED lines=16> */
.L_x_24613:
[----:B------:R-:W-:Y:S05]  /*13b20*/  BSYNC B3 ;  /* 0x0000000000037941 */ /* 0x000fea0003800000 */
.L_x_24612:
        /* <DEDUP_REMOVED lines=44> */
.L_x_24611:
[----:B------:R-:W-:Y:S05]  /*13df0*/  BSYNC B2 ;  /* 0x0000000000027941 */ /* 0x000fea0003800000 */
.L_x_24610:
        /* <DEDUP_REMOVED lines=10> */
.L_x_24606:
        /* <DEDUP_REMOVED lines=12> */
.L_x_24615:
[----:B------:R-:W-:-:S07]  /*13f60*/  IMAD.MOV.U32 R180, RZ, RZ, R224 ;  /* 0x000000ffffb47224 */ /* 0x000fce00078e00e0 */
.L_x_24616:
[----:B------:R-:W-:Y:S05]  /*13f70*/  BSYNC B2 ;  /* 0x0000000000027941 */ /* 0x000fea0003800000 */
.L_x_24614:
        /* <DEDUP_REMOVED lines=16> */
.L_x_24620:
[----:B------:R-:W-:Y:S05]  /*14080*/  BSYNC B3 ;  /* 0x0000000000037941 */ /* 0x000fea0003800000 */
.L_x_24619:
        /* <DEDUP_REMOVED lines=44> */
.L_x_24618:
[----:B------:R-:W-:Y:S05]  /*14350*/  BSYNC B2 ;  /* 0x0000000000027941 */ /* 0x000fea0003800000 */
.L_x_24617:
        /* <DEDUP_REMOVED lines=15> */
.L_x_24621:
        /* <DEDUP_REMOVED lines=12> */
.L_x_24624:
[----:B------:R-:W-:-:S07]  /*14510*/  IMAD.MOV.U32 R6, RZ, RZ, R224 ;  /* 0x000000ffff067224 */ /* 0x000fce00078e00e0 */
.L_x_24625:
[----:B------:R-:W-:Y:S05]  /*14520*/  BSYNC B2 ;  /* 0x0000000000027941 */ /* 0x000fea0003800000 */
.L_x_24623:
        /* <DEDUP_REMOVED lines=16> */
.L_x_24629:
[----:B------:R-:W-:Y:S05]  /*14630*/  BSYNC B3 ;  /* 0x0000000000037941 */ /* 0x000fea0003800000 */
.L_x_24628:
        /* <DEDUP_REMOVED lines=44> */
.L_x_24627:
[----:B------:R-:W-:Y:S05]  /*14900*/  BSYNC B2 ;  /* 0x0000000000027941 */ /* 0x000fea0003800000 */
.L_x_24626:
        /* <DEDUP_REMOVED lines=9> */
.L_x_24622:
        /* <DEDUP_REMOVED lines=12> */
.L_x_24631:
[----:B------:R-:W-:-:S07]  /*14a60*/  MOV R234, R224 ;  /* 0x000000e000ea7202 */ /* 0x000fce0000000f00 */
.L_x_24632:
[----:B------:R-:W-:Y:S05]  /*14a70*/  BSYNC B2 ;  /* 0x0000000000027941 */ /* 0x000fea0003800000 */
.L_x_24630:
        /* <DEDUP_REMOVED lines=16> */
.L_x_24636:
[----:B------:R-:W-:Y:S05]  /*14b80*/  BSYNC B3 ;  /* 0x0000000000037941 */ /* 0x000fea0003800000 */
.L_x_24635:
        /* <DEDUP_REMOVED lines=44> */
.L_x_24634:
[----:B------:R-:W-:Y:S05]  /*14e50*/  BSYNC B2 ;  /* 0x0000000000027941 */ /* 0x000fea0003800000 */
.L_x_24633:
        /* <DEDUP_REMOVED lines=14> */
.L_x_24637:
        /* <DEDUP_REMOVED lines=12> */
.L_x_24640:
[----:B------:R-:W-:-:S07]  /*15000*/  MOV R5, R224 ;  /* 0x000000e000057202 */ /* 0x000fce0000000f00 */
.L_x_24641:
[----:B------:R-:W-:Y:S05]  /*15010*/  BSYNC B2 ;  /* 0x0000000000027941 */ /* 0x000fea0003800000 */
.L_x_24639:
        /* <DEDUP_REMOVED lines=16> */
.L_x_24645:
[----:B------:R-:W-:Y:S05]  /*15120*/  BSYNC B3 ;  /* 0x0000000000037941 */ /* 0x000fea0003800000 */
.L_x_24644:
        /* <DEDUP_REMOVED lines=44> */
.L_x_24643:
[----:B------:R-:W-:Y:S05]  /*153f0*/  BSYNC B2 ;  /* 0x0000000000027941 */ /* 0x000fea0003800000 */
.L_x_24642:
        /* <DEDUP_REMOVED lines=10> */
.L_x_24638:
        /* <DEDUP_REMOVED lines=12> */
.L_x_24647:
[----:B------:R-:W-:-:S07]  /*15560*/  IMAD.MOV.U32 R234, RZ, RZ, R224 ;  /* 0x000000ffffea7224 */ /* 0x000fce00078e00e0 */
.L_x_24648:
[----:B------:R-:W-:Y:S05]  /*15570*/  BSYNC B2 ;  /* 0x0000000000027941 */ /* 0x000fea0003800000 */
.L_x_24646:
        /* <DEDUP_REMOVED lines=16> */
.L_x_24652:
[----:B------:R-:W-:Y:S05]  /*15680*/  BSYNC B3 ;  /* 0x0000000000037941 */ /* 0x000fea0003800000 */
.L_x_24651:
        /* <DEDUP_REMOVED lines=44> */
.L_x_24650:
[----:B------:R-:W-:Y:S05]  /*15950*/  BSYNC B2 ;  /* 0x0000000000027941 */ /* 0x000fea0003800000 */
.L_x_24649:
        /* <DEDUP_REMOVED lines=15> */
.L_x_24653:
        /* <DEDUP_REMOVED lines=12> */
.L_x_24656:
[----:B------:R-:W-:-:S07]  /*15b10*/  IMAD.MOV.U32 R4, RZ, RZ, R224 ;  /* 0x000000ffff047224 */ /* 0x000fce00078e00e0 */
.L_x_24657:
[----:B------:R-:W-:Y:S05]  /*15b20*/  BSYNC B2 ;  /* 0x0000000000027941 */ /* 0x000fea0003800000 */
.L_x_24655:
        /* <DEDUP_REMOVED lines=16> */
.L_x_24661:
[----:B------:R-:W-:Y:S05]  /*15c30*/  BSYNC B3 ;  /* 0x0000000000037941 */ /* 0x000fea0003800000 */
.L_x_24660:
        /* <DEDUP_REMOVED lines=44> */
.L_x_24659:
[----:B------:R-:W-:Y:S05]  /*15f00*/  BSYNC B2 ;  /* 0x0000000000027941 */ /* 0x000fea0003800000 */
.L_x_24658:
        /* <DEDUP_REMOVED lines=9> */
.L_x_24654:
        /* <DEDUP_REMOVED lines=12> */
.L_x_24663:
[----:B------:R-:W-:-:S07]  /*16060*/  IMAD.MOV.U32 R181, RZ, RZ, R224 ;  /* 0x000000ffffb57224 */ /* 0x000fce00078e00e0 */
.L_x_24664:
[----:B------:R-:W-:Y:S05]  /*16070*/  BSYNC B2 ;  /* 0x0000000000027941 */ /* 0x000fea0003800000 */
.L_x_24662:
        /* <DEDUP_REMOVED lines=16> */
.L_x_24668:
[----:B------:R-:W-:Y:S05]  /*16180*/  BSYNC B3 ;  /* 0x0000000000037941 */ /* 0x000fea0003800000 */
.L_x_24667:
        /* <DEDUP_REMOVED lines=44> */
.L_x_24666:
[----:B------:R-:W-:Y:S05]  /*16450*/  BSYNC B2 ;  /* 0x0000000000027941 */ /* 0x000fea0003800000 */
.L_x_24665:
        /* <DEDUP_REMOVED lines=12> */
.L_x_24669:
        /* <DEDUP_REMOVED lines=12> */
.L_x_24672:
[----:B------:R-:W-:-:S07]  /*165e0*/  IMAD.MOV.U32 R3, RZ, RZ, R224 ;  /* 0x000000ffff037224 */ /* 0x000fce00078e00e0 */
.L_x_24673:
[----:B------:R-:W-:Y:S05]  /*165f0*/  BSYNC B2 ;  /* 0x0000000000027941 */ /* 0x000fea0003800000 */
.L_x_24671:
        /* <DEDUP_REMOVED lines=16> */
.L_x_24677:
[----:B------:R-:W-:Y:S05]  /*16700*/  BSYNC B3 ;  /* 0x0000000000037941 */ /* 0x000fea0003800000 */
.L_x_24676:
        /* <DEDUP_REMOVED lines=44> */
.L_x_24675:
[----:B------:R-:W-:Y:S05]  /*169d0*/  BSYNC B2 ;  /* 0x0000000000027941 */ /* 0x000fea0003800000 */
.L_x_24674:
        /* <DEDUP_REMOVED lines=10> */
.L_x_24670:
        /* <DEDUP_REMOVED lines=12> */
.L_x_24679:
[----:B------:R-:W-:-:S07]  /*16b40*/  MOV R182, R224 ;  /* 0x000000e000b67202 */ /* 0x000fce0000000f00 */
.L_x_24680:
[----:B------:R-:W-:Y:S05]  /*16b50*/  BSYNC B2 ;  /* 0x0000000000027941 */ /* 0x000fea0003800000 */
.L_x_24678:
        /* <DEDUP_REMOVED lines=16> */
.L_x_24684:
[----:B------:R-:W-:Y:S05]  /*16c60*/  BSYNC B3 ;  /* 0x0000000000037941 */ /* 0x000fea0003800000 */
.L_x_24683:
        /* <DEDUP_REMOVED lines=44> */
.L_x_24682:
[----:B------:R-:W-:Y:S05]  /*16f30*/  BSYNC B2 ;  /* 0x0000000000027941 */ /* 0x000fea0003800000 */
.L_x_24681:
        /* <DEDUP_REMOVED lines=13> */
.L_x_24685:
        /* <DEDUP_REMOVED lines=12> */
.L_x_24688:
[----:B------:R-:W-:-:S07]  /*170d0*/  MOV R2, R224 ;  /* 0x000000e000027202 */ /* 0x000fce0000000f00 */
.L_x_24689:
[----:B------:R-:W-:Y:S05]  /*170e0*/  BSYNC B2 ;  /* 0x0000000000027941 */ /* 0x000fea0003800000 */
.L_x_24687:
        /* <DEDUP_REMOVED lines=16> */
.L_x_24693:
[----:B------:R-:W-:Y:S05]  /*171f0*/  BSYNC B3 ;  /* 0x0000000000037941 */ /* 0x000fea0003800000 */
.L_x_24692:
        /* <DEDUP_REMOVED lines=44> */
.L_x_24691:
[----:B------:R-:W-:Y:S05]  /*174c0*/  BSYNC B2 ;  /* 0x0000000000027941 */ /* 0x000fea0003800000 */
.L_x_24690:
        /* <DEDUP_REMOVED lines=9> */
.L_x_24686:
        /* <DEDUP_REMOVED lines=12> */
.L_x_24695:
[----:B------:R-:W-:-:S07]  /*17620*/  IMAD.MOV.U32 R237, RZ, RZ, R224 ;  /* 0x000000ffffed7224 */ /* 0x000fce00078e00e0 */
.L_x_24696:
[----:B------:R-:W-:Y:S05]  /*17630*/  BSYNC B2 ;  /* 0x0000000000027941 */ /* 0x000fea0003800000 */
.L_x_24694:
        /* <DEDUP_REMOVED lines=16> */
.L_x_24700:
[----:B------:R-:W-:Y:S05]  /*17740*/  BSYNC B3 ;  /* 0x0000000000037941 */ /* 0x000fea0003800000 */
.L_x_24699:
        /* <DEDUP_REMOVED lines=44> */
.L_x_24698:
[----:B------:R-:W-:Y:S05]  /*17a10*/  BSYNC B2 ;  /* 0x0000000000027941 */ /* 0x000fea0003800000 */
.L_x_24697:
        /* <DEDUP_REMOVED lines=12> */
.L_x_24701:
        /* <DEDUP_REMOVED lines=12> */
.L_x_24704:
[----:B------:R-:W-:-:S07]  /*17ba0*/  IMAD.MOV.U32 R0, RZ, RZ, R224 ;  /* 0x000000ffff007224 */ /* 0x000fce00078e00e0 */
.L_x_24705:
[----:B------:R-:W-:Y:S05]  /*17bb0*/  BSYNC B2 ;  /* 0x0000000000027941 */ /* 0x000fea0003800000 */
.L_x_24703:
        /* <DEDUP_REMOVED lines=16> */
.L_x_24709:
[----:B------:R-:W-:Y:S05]  /*17cc0*/  BSYNC B3 ;  /* 0x0000000000037941 */ /* 0x000fea0003800000 */
.L_x_24708:
        /* <DEDUP_REMOVED lines=44> */
.L_x_24707:
[----:B------:R-:W-:Y:S05]  /*17f90*/  BSYNC B2 ;  /* 0x0000000000027941 */ /* 0x000fea0003800000 */
.L_x_24706:
        /* <DEDUP_REMOVED lines=10> */
.L_x_24702:
        /* <DEDUP_REMOVED lines=51> */
.L_x_24710:
[----:B------:R-:W-:-:S07]  /*18370*/  IADD3 R216, R216, 0x20, RZ ;  /* 0x00000020d8d87810 */ /* 0x000fce0007ffe0ff */
.L_x_24581:
[----:B------:R-:W-:Y:S05]  /*18380*/  BSYNC B1 ;  /* 0x0000000000017941 */ /* 0x000fea0003800000 */
.L_x_24580:
        /* <DEDUP_REMOVED lines=30> */
.L_x_24714:
[----:B------:R-:W-:-:S07]  /*18570*/  IMAD.MOV.U32 R234, RZ, RZ, R224 ;  /* 0x000000ffffea7224 */ /* 0x000fce00078e00e0 */
.L_x_24715:
[----:B------:R-:W-:Y:S05]  /*18580*/  BSYNC B2 ;  /* 0x0000000000027941 */ /* 0x000fea0003800000 */
.L_x_24713:
        /* <DEDUP_REMOVED lines=16> */
.L_x_24719:
[----:B------:R-:W-:Y:S05]  /*18690*/  BSYNC B3 ;  /* 0x0000000000037941 */ /* 0x000fea0003800000 */
.L_x_24718:
        /* <DEDUP_REMOVED lines=44> */
.L_x_24717:
[----:B------:R-:W-:Y:S05]  /*18960*/  BSYNC B2 ;  /* 0x0000000000027941 */ /* 0x000fea0003800000 */
.L_x_24716:
        /* <DEDUP_REMOVED lines=20> */
.L_x_24720:
        /* <DEDUP_REMOVED lines=12> */
.L_x_24723:
[----:B------:R-:W-:-:S07]  /*18b70*/  MOV R8, R224 ;  /* 0x000000e000087202 */ /* 0x000fce0000000f00 */
.L_x_24724:
[----:B------:R-:W-:Y:S05]  /*18b80*/  BSYNC B2 ;  /* 0x0000000000027941 */ /* 0x000fea0003800000 */
.L_x_24722:
        /* <DEDUP_REMOVED lines=16> */
.L_x_24728:
[----:B------:R-:W-:Y:S05]  /*18c90*/  BSYNC B3 ;  /* 0x0000000000037941 */ /* 0x000fea0003800000 */
.L_x_24727:
        /* <DEDUP_REMOVED lines=44> */
.L_x_24726:
[----:B------:R-:W-:Y:S05]  /*18f60*/  BSYNC B2 ;  /* 0x0000000000027941 */ /* 0x000fea0003800000 */
.L_x_24725:
        /* <DEDUP_REMOVED lines=9> */
.L_x_24721:
        /* <DEDUP_REMOVED lines=12> */
.L_x_24730:
[----:B------:R-:W-:-:S07]  /*190c0*/  IMAD.MOV.U32 R185, RZ, RZ, R224 ;  /* 0x000000ffffb97224 */ /* 0x000fce00078e00e0 */
.L_x_24731:
[----:B------:R-:W-:Y:S05]  /*190d0*/  BSYNC B2 ;  /* 0x0000000000027941 */ /* 0x000fea0003800000 */
.L_x_24729:
        /* <DEDUP_REMOVED lines=16> */
.L_x_24735:
[----:B------:R-:W-:Y:S05]  /*191e0*/  BSYNC B3 ;  /* 0x0000000000037941 */ /* 0x000fea0003800000 */
.L_x_24734:
        /* <DEDUP_REMOVED lines=44> */
.L_x_24733:
[----:B------:R-:W-:Y:S05]  /*194b0*/  BSYNC B2 ;  /* 0x0000000000027941 */ /* 0x000fea0003800000 */
.L_x_24732:
        /* <DEDUP_REMOVED lines=14> */
.L_x_24736:
        /* <DEDUP_REMOVED lines=12> */
.L_x_24739:
[----:B------:R-:W-:-:S07]  /*19660*/  IMAD.MOV.U32 R7, RZ, RZ, R224 ;  /* 0x000000ffff077224 */ /* 0x000fce00078e00e0 */
.L_x_24740:
[----:B------:R-:W-:Y:S05]  /*19670*/  BSYNC B2 ;  /* 0x0000000000027941 */ /* 0x000fea0003800000 */
.L_x_24738:
        /* <DEDUP_REMOVED lines=16> */
.L_x_24744:
[----:B------:R-:W-:Y:S05]  /*19780*/  BSYNC B3 ;  /* 0x0000000000037941 */ /* 0x000fea0003800000 */
.L_x_24743:
        /* <DEDUP_REMOVED lines=44> */
.L_x_24742:
[----:B------:R-:W-:Y:S05]  /*19a50*/  BSYNC B2 ;  /* 0x0000000000027941 */ /* 0x000fea0003800000 */
.L_x_24741:
        /* <DEDUP_REMOVED lines=10> */
.L_x_24737:
        /* <DEDUP_REMOVED lines=12> */
.L_x_24746:
[----:B------:R-:W-:-:S07]  /*19bc0*/  IMAD.MOV.U32 R188, RZ, RZ, R224 ;  /* 0x000000ffffbc7224 */ /* 0x000fce00078e00e0 */
.L_x_24747:
[----:B------:R-:W-:Y:S05]  /*19bd0*/  BSYNC B2 ;  /* 0x0000000000027941 */ /* 0x000fea0003800000 */
.L_x_24745:
        /* <DEDUP_REMOVED lines=16> */
.L_x_24751:
[----:B------:R-:W-:Y:S05]  /*19ce0*/  BSYNC B3 ;  /* 0x0000000000037941 */ /* 0x000fea0003800000 */
.L_x_24750:
        /* <DEDUP_REMOVED lines=44> */
.L_x_24749:
[----:B------:R-:W-:Y:S05]  /*19fb0*/  BSYNC B2 ;  /* 0x0000000000027941 */ /* 0x000fea0003800000 */
.L_x_24748:
        /* <DEDUP_REMOVED lines=15> */
.L_x_24752:
        /* <DEDUP_REMOVED lines=12> */
.L_x_24755:
[----:B------:R-:W-:-:S07]  /*1a170*/  IMAD.MOV.U32 R6, RZ, RZ, R224 ;  /* 0x000000ffff067224 */ /* 0x000fce00078e00e0 */
.L_x_24756:
[----:B------:R-:W-:Y:S05]  /*1a180*/  BSYNC B2 ;  /* 0x0000000000027941 */ /* 0x000fea0003800000 */
.L_x_24754:
        /* <DEDUP_REMOVED lines=16> */
.L_x_24760:
[----:B------:R-:W-:Y:S05]  /*1a290*/  BSYNC B3 ;  /* 0x0000000000037941 */ /* 0x000fea0003800000 */
.L_x_24759:
        /* <DEDUP_REMOVED lines=44> */
.L_x_24758:
[----:B------:R-:W-:Y:S05]  /*1a560*/  BSYNC B2 ;  /* 0x0000000000027941 */ /* 0x000fea0003800000 */
.L_x_24757:
        /* <DEDUP_REMOVED lines=9> */
.L_x_24753:
        /* <DEDUP_REMOVED lines=12> */
.L_x_24762:
[----:B------:R-:W-:-:S07]  /*1a6c0*/  MOV R234, R224 ;  /* 0x000000e000ea7202 */ /* 0x000fce0000000f00 */
.L_x_24763:
[----:B------:R-:W-:Y:S05]  /*1a6d0*/  BSYNC B2 ;  /* 0x0000000000027941 */ /* 0x000fea0003800000 */
.L_x_24761:
        /* <DEDUP_REMOVED lines=16> */
.L_x_24767:
[----:B------:R-:W-:Y:S05]  /*1a7e0*/  BSYNC B3 ;  /* 0x0000000000037941 */ /* 0x000fea0003800000 */
.L_x_24766:
        /* <DEDUP_REMOVED lines=44> */
.L_x_24765:
[----:B------:R-:W-:Y:S05]  /*1aab0*/  BSYNC B2 ;  /* 0x0000000000027941 */ /* 0x000fea0003800000 */
.L_x_24764:
        /* <DEDUP_REMOVED lines=14> */
.L_x_24768:
        /* <DEDUP_REMOVED lines=12> */
.L_x_24771:
[----:B------:R-:W-:-:S07]  /*1ac60*/  MOV R5, R224 ;  /* 0x000000e000057202 */ /* 0x000fce0000000f00 */
.L_x_24772:
[----:B------:R-:W-:Y:S05]  /*1ac70*/  BSYNC B2 ;  /* 0x0000000000027941 */ /* 0x000fea0003800000 */
.L_x_24770:
        /* <DEDUP_REMOVED lines=16> */
.L_x_24776:
[----:B------:R-:W-:Y:S05]  /*1ad80*/  BSYNC B3 ;  /* 0x0000000000037941 */ /* 0x000fea0003800000 */
.L_x_24775:
        /* <DEDUP_REMOVED lines=44> */
.L_x_24774:
[----:B------:R-:W-:Y:S05]  /*1b050*/  BSYNC B2 ;  /* 0x0000000000027941 */ /* 0x000fea0003800000 */
.L_x_24773:
        /* <DEDUP_REMOVED lines=10> */
.L_x_24769:
        /* <DEDUP_REMOVED lines=12> */
.L_x_24778:
[----:B------:R-:W-:-:S07]  /*1b1c0*/  IMAD.MOV.U32 R234, RZ, RZ, R224 ;  /* 0x000000ffffea7224 */ /* 0x000fce00078e00e0 */
.L_x_24779:
[----:B------:R-:W-:Y:S05]  /*1b1d0*/  BSYNC B2 ;  /* 0x0000000000027941 */ /* 0x000fea0003800000 */
.L_x_24777:
        /* <DEDUP_REMOVED lines=16> */
.L_x_24783:
[----:B------:R-:W-:Y:S05]  /*1b2e0*/  BSYNC B3 ;  /* 0x0000000000037941 */ /* 0x000fea0003800000 */
.L_x_24782:
        /* <DEDUP_REMOVED lines=44> */
.L_x_24781:
[----:B------:R-:W-:Y:S05]  /*1b5b0*/  BSYNC B2 ;  /* 0x0000000000027941 */ /* 0x000fea0003800000 */
.L_x_24780:
        /* <DEDUP_REMOVED lines=15> */
.L_x_24784:
        /* <DEDUP_REMOVED lines=12> */
.L_x_24787:
[----:B------:R-:W-:-:S07]  /*1b770*/  IMAD.MOV.U32 R4, RZ, RZ, R224 ;  /* 0x000000ffff047224 */ /* 0x000fce00078e00e0 */
.L_x_24788:
[----:B------:R-:W-:Y:S05]  /*1b780*/  BSYNC B2 ;  /* 0x0000000000027941 */ /* 0x000fea0003800000 */
.L_x_24786:
        /* <DEDUP_REMOVED lines=16> */
.L_x_24792:
[----:B------:R-:W-:Y:S05]  /*1b890*/  BSYNC B3 ;  /* 0x0000000000037941 */ /* 0x000fea0003800000 */
.L_x_24791:
        /* <DEDUP_REMOVED lines=44> */
.L_x_24790:
[----:B------:R-:W-:Y:S05]  /*1bb60*/  BSYNC B2 ;  /* 0x0000000000027941 */ /* 0x000fea0003800000 */
.L_x_24789:
        /* <DEDUP_REMOVED lines=9> */
.L_x_24785:
        /* <DEDUP_REMOVED lines=12> */
.L_x_24794:
[----:B------:R-:W-:-:S07]  /*1bcc0*/  IMAD.MOV.U32 R189, RZ, RZ, R224 ;  /* 0x000000ffffbd7224 */ /* 0x000fce00078e00e0 */
.L_x_24795:
[----:B------:R-:W-:Y:S05]  /*1bcd0*/  BSYNC B2 ;  /* 0x0000000000027941 */ /* 0x000fea0003800000 */
.L_x_24793:
        /* <DEDUP_REMOVED lines=16> */
.L_x_24799:
[----:B------:R-:W-:Y:S05]  /*1bde0*/  BSYNC B3 ;  /* 0x0000000000037941 */ /* 0x000fea0003800000 */
.L_x_24798:
        /* <DEDUP_REMOVED lines=44> */
.L_x_24797:
[----:B------:R-:W-:Y:S05]  /*1c0b0*/  BSYNC B2 ;  /* 0x0000000000027941 */ /* 0x000fea0003800000 */
.L_x_24796:
        /* <DEDUP_REMOVED lines=12> */
.L_x_24800:
        /* <DEDUP_REMOVED lines=12> */
.L_x_24803:
[----:B------:R-:W-:-:S07]  /*1c240*/  IMAD.MOV.U32 R3, RZ, RZ, R224 ;  /* 0x000000ffff037224 */ /* 0x000fce00078e00e0 */
.L_x_24804:
[----:B------:R-:W-:Y:S05]  /*1c250*/  BSYNC B2 ;  /* 0x0000000000027941 */ /* 0x000fea0003800000 */
.L_x_24802:
        /* <DEDUP_REMOVED lines=16> */
.L_x_24808:
[----:B------:R-:W-:Y:S05]  /*1c360*/  BSYNC B3 ;  /* 0x0000000000037941 */ /* 0x000fea0003800000 */
.L_x_24807:
        /* <DEDUP_REMOVED lines=44> */
.L_x_24806:
[----:B------:R-:W-:Y:S05]  /*1c630*/  BSYNC B2 ;  /* 0x0000000000027941 */ /* 0x000fea0003800000 */
.L_x_24805:
        /* <DEDUP_REMOVED lines=10> */
.L_x_24801:
        /* <DEDUP_REMOVED lines=12> */
.L_x_24810:
[----:B------:R-:W-:-:S07]  /*1c7a0*/  MOV R190, R224 ;  /* 0x000000e000be7202 */ /* 0x000fce0000000f00 */
.L_x_24811:
[----:B------:R-:W-:Y:S05]  /*1c7b0*/  BSYNC B2 ;  /* 0x0000000000027941 */ /* 0x000fea0003800000 */
.L_x_24809:
        /* <DEDUP_REMOVED lines=16> */
.L_x_24815:
[----:B------:R-:W-:Y:S05]  /*1c8c0*/  BSYNC B3 ;  /* 0x0000000000037941 */ /* 0x000fea0003800000 */
.L_x_24814:
        /* <DEDUP_REMOVED lines=44> */
.L_x_24813:
[----:B------:R-:W-:Y:S05]  /*1cb90*/  BSYNC B2 ;  /* 0x0000000000027941 */ /* 0x000fea0003800000 */
.L_x_24812:
        /* <DEDUP_REMOVED lines=13> */
.L_x_24816:
        /* <DEDUP_REMOVED lines=12> */
.L_x_24819:
[----:B------:R-:W-:-:S07]  /*1cd30*/  MOV R2, R224 ;  /* 0x000000e000027202 */ /* 0x000fce0000000f00 */
.L_x_24820:
[----:B------:R-:W-:Y:S05]  /*1cd40*/  BSYNC B2 ;  /* 0x0000000000027941 */ /* 0x000fea0003800000 */
.L_x_24818:
        /* <DEDUP_REMOVED lines=16> */
.L_x_24824:
[----:B------:R-:W-:Y:S05]  /*1ce50*/  BSYNC B3 ;  /* 0x0000000000037941 */ /* 0x000fea0003800000 */
.L_x_24823:
        /* <DEDUP_REMOVED lines=44> */
.L_x_24822:
[----:B------:R-:W-:Y:S05]  /*1d120*/  BSYNC B2 ;  /* 0x0000000000027941 */ /* 0x000fea0003800000 */
.L_x_24821:
        /* <DEDUP_REMOVED lines=9> */
.L_x_24817:
        /* <DEDUP_REMOVED lines=12> */
.L_x_24826:
[----:B------:R-:W-:-:S07]  /*1d280*/  IMAD.MOV.U32 R237, RZ, RZ, R224 ;  /* 0x000000ffffed7224 */ /* 0x000fce00078e00e0 */
.L_x_24827:
[----:B------:R-:W-:Y:S05]  /*1d290*/  BSYNC B2 ;  /* 0x0000000000027941 */ /* 0x000fea0003800000 */
.L_x_24825:
        /* <DEDUP_REMOVED lines=16> */
.L_x_24831:
[----:B------:R-:W-:Y:S05]  /*1d3a0*/  BSYNC B3 ;  /* 0x0000000000037941 */ /* 0x000fea0003800000 */
.L_x_24830:
        /* <DEDUP_REMOVED lines=44> */
.L_x_24829:
[----:B------:R-:W-:Y:S05]  /*1d670*/  BSYNC B2 ;  /* 0x0000000000027941 */ /* 0x000fea0003800000 */
.L_x_24828:
        /* <DEDUP_REMOVED lines=12> */
.L_x_24832:
        /* <DEDUP_REMOVED lines=12> */
.L_x_24835:
[----:B------:R-:W-:-:S07]  /*1d800*/  IMAD.MOV.U32 R0, RZ, RZ, R224 ;  /* 0x000000ffff007224 */ /* 0x000fce00078e00e0 */
.L_x_24836:
[----:B------:R-:W-:Y:S05]  /*1d810*/  BSYNC B2 ;  /* 0x0000000000027941 */ /* 0x000fea0003800000 */
.L_x_24834:
        /* <DEDUP_REMOVED lines=16> */
.L_x_24840:
[----:B------:R-:W-:Y:S05]  /*1d920*/  BSYNC B3 ;  /* 0x0000000000037941 */ /* 0x000fea0003800000 */
.L_x_24839:
        /* <DEDUP_REMOVED lines=44> */
.L_x_24838:
[----:B------:R-:W-:Y:S05]  /*1dbf0*/  BSYNC B2 ;  /* 0x0000000000027941 */ /* 0x000fea0003800000 */
.L_x_24837:
        /* <DEDUP_REMOVED lines=10> */
.L_x_24833:
        /* <DEDUP_REMOVED lines=51> */
.L_x_24841:
[----:B------:R-:W-:-:S07]  /*1dfd0*/  IADD3 R216, R216, 0x20, RZ ;  /* 0x00000020d8d87810 */ /* 0x000fce0007ffe0ff */
.L_x_24712:
[----:B------:R-:W-:Y:S05]  /*1dfe0*/  BSYNC B1 ;  /* 0x0000000000017941 */ /* 0x000fea0003800000 */
.L_x_24711:
        /* <DEDUP_REMOVED lines=30> */
.L_x_24845:
[----:B------:R-:W-:-:S07]  /*1e1d0*/  IMAD.MOV.U32 R234, RZ, RZ, R224 ;  /* 0x000000ffffea7224 */ /* 0x000fce00078e00e0 */
.L_x_24846:
[----:B------:R-:W-:Y:S05]  /*1e1e0*/  BSYNC B2 ;  /* 0x0000000000027941 */ /* 0x000fea0003800000 */
.L_x_24844:
        /* <DEDUP_REMOVED lines=16> */
.L_x_24850:
[----:B------:R-:W-:Y:S05]  /*1e2f0*/  BSYNC B3 ;  /* 0x0000000000037941 */ /* 0x000fea0003800000 */
.L_x_24849:
        /* <DEDUP_REMOVED lines=44> */
.L_x_24848:
[----:B------:R-:W-:Y:S05]  /*1e5c0*/  BSYNC B2 ;  /* 0x0000000000027941 */ /* 0x000fea0003800000 */
.L_x_24847:
        /* <DEDUP_REMOVED lines=20> */
.L_x_24851:
        /* <DEDUP_REMOVED lines=12> */
.L_x_24854:
[----:B------:R-:W-:-:S07]  /*1e7d0*/  MOV R8, R224 ;  /* 0x000000e000087202 */ /* 0x000fce0000000f00 */
.L_x_24855:
[----:B------:R-:W-:Y:S05]  /*1e7e0*/  BSYNC B2 ;  /* 0x0000000000027941 */ /* 0x000fea0003800000 */
.L_x_24853:
        /* <DEDUP_REMOVED lines=16> */
.L_x_24859:
[----:B------:R-:W-:Y:S05]  /*1e8f0*/  BSYNC B3 ;  /* 0x0000000000037941 */ /* 0x000fea0003800000 */
.L_x_24858:
        /* <DEDUP_REMOVED lines=44> */
.L_x_24857:
[----:B------:R-:W-:Y:S05]  /*1ebc0*/  BSYNC B2 ;  /* 0x0000000000027941 */ /* 0x000fea0003800000 */
.L_x_24856:
        /* <DEDUP_REMOVED lines=9> */
.L_x_24852:
        /* <DEDUP_REMOVED lines=12> */
.L_x_24861:
[----:B------:R-:W-:-:S07]  /*1ed20*/  IMAD.MOV.U32 R193, RZ, RZ, R224 ;  /* 0x000000ffffc17224 */ /* 0x000fce00078e00e0 */
.L_x_24862:
[----:B------:R-:W-:Y:S05]  /*1ed30*/  BSYNC B2 ;  /* 0x0000000000027941 */ /* 0x000fea0003800000 */
.L_x_24860:
        /* <DEDUP_REMOVED lines=16> */
.L_x_24866:
[----:B------:R-:W-:Y:S05]  /*1ee40*/  BSYNC B3 ;  /* 0x0000000000037941 */ /* 0x000fea0003800000 */
.L_x_24865:
        /* <DEDUP_REMOVED lines=44> */
.L_x_24864:
[----:B------:R-:W-:Y:S05]  /*1f110*/  BSYNC B2 ;  /* 0x0000000000027941 */ /* 0x000fea0003800000 */
.L_x_24863:
        /* <DEDUP_REMOVED lines=14> */
.L_x_24867:
        /* <DEDUP_REMOVED lines=12> */
.L_x_24870:
[----:B------:R-:W-:-:S07]  /*1f2c0*/  IMAD.MOV.U32 R7, RZ, RZ, R224 ;  /* 0x000000ffff077224 */ /* 0x000fce00078e00e0 */
.L_x_24871:
[----:B------:R-:W-:Y:S05]  /*1f2d0*/  BSYNC B2 ;  /* 0x0000000000027941 */ /* 0x000fea0003800000 */
.L_x_24869:
        /* <DEDUP_REMOVED lines=16> */
.L_x_24875:
[----:B------:R-:W-:Y:S05]  /*1f3e0*/  BSYNC B3 ;  /* 0x0000000000037941 */ /* 0x000fea0003800000 */
.L_x_24874:
        /* <DEDUP_REMOVED lines=44> */
.L_x_24873:
[----:B------:R-:W-:Y:S05]  /*1f6b0*/  BSYNC B2 ;  /* 0x0000000000027941 */ /* 0x000fea0003800000 */
.L_x_24872:
        /* <DEDUP_REMOVED lines=10> */
.L_x_24868:
        /* <DEDUP_REMOVED lines=12> */
.L_x_24877:
[----:B------:R-:W-:-:S07]  /*1f820*/  IMAD.MOV.U32 R196, RZ, RZ, R224 ;  /* 0x000000ffffc47224 */ /* 0x000fce00078e00e0 */
.L_x_24878:
[----:B------:R-:W-:Y:S05]  /*1f830*/  BSYNC B2 ;  /* 0x0000000000027941 */ /* 0x000fea0003800000 */
.L_x_24876:
        /* <DEDUP_REMOVED lines=16> */
.L_x_24882:
[----:B------:R-:W-:Y:S05]  /*1f940*/  BSYNC B3 ;  /* 0x0000000000037941 */ /* 0x000fea0003800000 */
.L_x_24881:
        /* <DEDUP_REMOVED lines=44> */
.L_x_24880:
[----:B------:R-:W-:Y:S05]  /*1fc10*/  BSYNC B2 ;  /* 0x0000000000027941 */ /* 0x000fea0003800000 */
.L_x_24879:
        /* <DEDUP_REMOVED lines=15> */
.L_x_24883:
        /* <DEDUP_REMOVED lines=12> */
.L_x_24886:
[----:B------:R-:W-:-:S07]  /*1fdd0*/  IMAD.MOV.U32 R6, RZ, RZ, R224 ;  /* 0x000000ffff067224 */ /* 0x000fce00078e00e0 */
.L_x_24887:
[----:B------:R-:W-:Y:S05]  /*1fde0*/  BSYNC B2 ;  /* 0x0000000000027941 */ /* 0x000fea0003800000 */
.L_x_24885:
        /* <DEDUP_REMOVED lines=16> */
.L_x_24891:
[----:B------:R-:W-:Y:S05]  /*1fef0*/  BSYNC B3 ;  /* 0x0000000000037941 */ /* 0x000fea0003800000 */
.L_x_24890:
        /* <DEDUP_REMOVED lines=44> */
.L_x_24889:
[----:B------:R-:W-:Y:S05]  /*201c0*/  BSYNC B2 ;  /* 0x0000000000027941 */ /* 0x000fea0003800000 */
.L_x_24888:
        /* <DEDUP_REMOVED lines=9> */
.L_x_24884:
        /* <DEDUP_REMOVED lines=12> */
.L_x_24893:
[----:B------:R-:W-:-:S07]  /*20320*/  MOV R234, R224 ;  /* 0x000000e000ea7202 */ /* 0x000fce0000000f00 */
.L_x_24894:
[----:B------:R-:W-:Y:S05]  /*20330*/  BSYNC B2 ;  /* 0x0000000000027941 */ /* 0x000fea0003800000 */
.L_x_24892:
        /* <DEDUP_REMOVED lines=16> */
.L_x_24898:
[----:B------:R-:W-:Y:S05]  /*20440*/  BSYNC B3 ;  /* 0x0000000000037941 */ /* 0x000fea0003800000 */
.L_x_24897:
        /* <DEDUP_REMOVED lines=44> */
.L_x_24896:
[----:B------:R-:W-:Y:S05]  /*20710*/  BSYNC B2 ;  /* 0x0000000000027941 */ /* 0x000fea0003800000 */
.L_x_24895:
        /* <DEDUP_REMOVED lines=14> */
.L_x_24899:
        /* <DEDUP_REMOVED lines=12> */
.L_x_24902:
[----:B------:R-:W-:-:S07]  /*208c0*/  MOV R5, R224 ;  /* 0x000000e000057202 */ /* 0x000fce0000000f00 */
.L_x_24903:
[----:B------:R-:W-:Y:S05]  /*208d0*/  BSYNC B2 ;  /* 0x0000000000027941 */ /* 0x000fea0003800000 */
.L_x_24901:
        /* <DEDUP_REMOVED lines=16> */
.L_x_24907:
[----:B------:R-:W-:Y:S05]  /*209e0*/  BSYNC B3 ;  /* 0x0000000000037941 */ /* 0x000fea0003800000 */
.L_x_24906:
        /* <DEDUP_REMOVED lines=44> */
.L_x_24905:
[----:B------:R-:W-:Y:S05]  /*20cb0*/  BSYNC B2 ;  /* 0x0000000000027941 */ /* 0x000fea0003800000 */
.L_x_24904:
        /* <DEDUP_REMOVED lines=10> */
.L_x_24900:
        /* <DEDUP_REMOVED lines=12> */
.L_x_24909:
[----:B------:R-:W-:-:S07]  /*20e20*/  IMAD.MOV.U32 R234, RZ, RZ, R224 ;  /* 0x000000ffffea7224 */ /* 0x000fce00078e00e0 */
.L_x_24910:
[----:B------:R-:W-:Y:S05]  /*20e30*/  BSYNC B2 ;  /* 0x0000000000027941 */ /* 0x000fea0003800000 */
.L_x_24908:
        /* <DEDUP_REMOVED lines=16> */
.L_x_24914:
[----:B------:R-:W-:Y:S05]  /*20f40*/  BSYNC B3 ;  /* 0x0000000000037941 */ /* 0x000fea0003800000 */
.L_x_24913:
        /* <DEDUP_REMOVED lines=44> */
.L_x_24912:
[----:B------:R-:W-:Y:S05]  /*21210*/  BSYNC B2 ;  /* 0x0000000000027941 */ /* 0x000fea0003800000 */
.L_x_24911:
        /* <DEDUP_REMOVED lines=15> */
.L_x_24915:
        /* <DEDUP_REMOVED lines=12> */
.L_x_24918:
[----:B------:R-:W-:-:S07]  /*213d0*/  IMAD.MOV.U32 R4, RZ, RZ, R224 ;  /* 0x000000ffff047224 */ /* 0x000fce00078e00e0 */
.L_x_24919:
[----:B------:R-:W-:Y:S05]  /*213e0*/  BSYNC B2 ;  /* 0x0000000000027941 */ /* 0x000fea0003800000 */
.L_x_24917:
        /* <DEDUP_REMOVED lines=16> */
.L_x_24923:
[----:B------:R-:W-:Y:S05]  /*214f0*/  BSYNC B3 ;  /* 0x0000000000037941 */ /* 0x000fea0003800000 */
.L_x_24922:
        /* <DEDUP_REMOVED lines=44> */
.L_x_24921:
[----:B------:R-:W-:Y:S05]  /*217c0*/  BSYNC B2 ;  /* 0x0000000000027941 */ /* 0x000fea0003800000 */
.L_x_24920:
        /* <DEDUP_REMOVED lines=9> */
.L_x_24916:
        /* <DEDUP_REMOVED lines=12> */
.L_x_24925:
[----:B------:R-:W-:-:S07]  /*21920*/  IMAD.MOV.U32 R197, RZ, RZ, R224 ;  /* 0x000000ffffc57224 */ /* 0x000fce00078e00e0 */
.L_x_24926:
[----:B------:R-:W-:Y:S05]  /*21930*/  BSYNC B2 ;  /* 0x0000000000027941 */ /* 0x000fea0003800000 */
.L_x_24924:
        /* <DEDUP_REMOVED lines=16> */
.L_x_24930:
[----:B------:R-:W-:Y:S05]  /*21a40*/  BSYNC B3 ;  /* 0x0000000000037941 */ /* 0x000fea0003800000 */
.L_x_24929:
        /* <DEDUP_REMOVED lines=44> */
.L_x_24928:
[----:B------:R-:W-:Y:S05]  /*21d10*/  BSYNC B2 ;  /* 0x0000000000027941 */ /* 0x000fea0003800000 */
.L_x_24927:
        /* <DEDUP_REMOVED lines=12> */
.L_x_24931:
        /* <DEDUP_REMOVED lines=12> */
.L_x_24934:
[----:B------:R-:W-:-:S07]  /*21ea0*/  IMAD.MOV.U32 R3, RZ, RZ, R224 ;  /* 0x000000ffff037224 */ /* 0x000fce00078e00e0 */
.L_x_24935:
[----:B------:R-:W-:Y:S05]  /*21eb0*/  BSYNC B2 ;  /* 0x0000000000027941 */ /* 0x000fea0003800000 */
.L_x_24933:
        /* <DEDUP_REMOVED lines=16> */
.L_x_24939:
[----:B------:R-:W-:Y:S05]  /*21fc0*/  BSYNC B3 ;  /* 0x0000000000037941 */ /* 0x000fea0003800000 */
.L_x_24938:
        /* <DEDUP_REMOVED lines=44> */
.L_x_24937:
[----:B------:R-:W-:Y:S05]  /*22290*/  BSYNC B2 ;  /* 0x0000000000027941 */ /* 0x000fea0003800000 */
.L_x_24936:
        /* <DEDUP_REMOVED lines=10> */
.L_x_24932:
        /* <DEDUP_REMOVED lines=12> */
.L_x_24941:
[----:B------:R-:W-:-:S07]  /*22400*/  MOV R198, R224 ;  /* 0x000000e000c67202 */ /* 0x000fce0000000f00 */
.L_x_24942:
[----:B------:R-:W-:Y:S05]  /*22410*/  BSYNC B2 ;  /* 0x0000000000027941 */ /* 0x000fea0003800000 */
.L_x_24940:
        /* <DEDUP_REMOVED lines=16> */
.L_x_24946:
[----:B------:R-:W-:Y:S05]  /*22520*/  BSYNC B3 ;  /* 0x0000000000037941 */ /* 0x000fea0003800000 */
.L_x_24945:
        /* <DEDUP_REMOVED lines=44> */
.L_x_24944:
[----:B------:R-:W-:Y:S05]  /*227f0*/  BSYNC B2 ;  /* 0x0000000000027941 */ /* 0x000fea0003800000 */
.L_x_24943:
        /* <DEDUP_REMOVED lines=13> */
.L_x_24947:
        /* <DEDUP_REMOVED lines=12> */
.L_x_24950:
[----:B------:R-:W-:-:S07]  /*22990*/  MOV R2, R224 ;  /* 0x000000e000027202 */ /* 0x000fce0000000f00 */
.L_x_24951:
[----:B------:R-:W-:Y:S05]  /*229a0*/  BSYNC B2 ;  /* 0x0000000000027941 */ /* 0x000fea0003800000 */
.L_x_24949:
        /* <DEDUP_REMOVED lines=16> */
.L_x_24955:
[----:B------:R-:W-:Y:S05]  /*22ab0*/  BSYNC B3 ;  /* 0x0000000000037941 */ /* 0x000fea0003800000 */
.L_x_24954:
        /* <DEDUP_REMOVED lines=44> */
.L_x_24953:
[----:B------:R-:W-:Y:S05]  /*22d80*/  BSYNC B2 ;  /* 0x0000000000027941 */ /* 0x000fea0003800000 */
.L_x_24952:
        /* <DEDUP_REMOVED lines=9> */
.L_x_24948:
        /* <DEDUP_REMOVED lines=12> */
.L_x_24957:
[----:B------:R-:W-:-:S07]  /*22ee0*/  IMAD.MOV.U32 R237, RZ, RZ, R224 ;  /* 0x000000ffffed7224 */ /* 0x000fce00078e00e0 */
.L_x_24958:
[----:B------:R-:W-:Y:S05]  /*22ef0*/  BSYNC B2 ;  /* 0x0000000000027941 */ /* 0x000fea0003800000 */
.L_x_24956:
        /* <DEDUP_REMOVED lines=16> */
.L_x_24962:
[----:B------:R-:W-:Y:S05]  /*23000*/  BSYNC B3 ;  /* 0x0000000000037941 */ /* 0x000fea0003800000 */
.L_x_24961:
        /* <DEDUP_REMOVED lines=44> */
.L_x_24960:
[----:B------:R-:W-:Y:S05]  /*232d0*/  BSYNC B2 ;  /* 0x0000000000027941 */ /* 0x000fea0003800000 */
.L_x_24959:
        /* <DEDUP_REMOVED lines=12> */
.L_x_24963:
        /* <DEDUP_REMOVED lines=12> */
.L_x_24966:
[----:B------:R-:W-:-:S07]  /*23460*/  IMAD.MOV.U32 R0, RZ, RZ, R224 ;  /* 0x000000ffff007224 */ /* 0x000fce00078e00e0 */
.L_x_24967:
[----:B------:R-:W-:Y:S05]  /*23470*/  BSYNC B2 ;  /* 0x0000000000027941 */ /* 0x000fea0003800000 */
.L_x_24965:
        /* <DEDUP_REMOVED lines=16> */
.L_x_24971:
[----:B------:R-:W-:Y:S05]  /*23580*/  BSYNC B3 ;  /* 0x0000000000037941 */ /* 0x000fea0003800000 */
.L_x_24970:
        /* <DEDUP_REMOVED lines=44> */
.L_x_24969:
[----:B------:R-:W-:Y:S05]  /*23850*/  BSYNC B2 ;  /* 0x0000000000027941 */ /* 0x000fea0003800000 */
.L_x_24968:
        /* <DEDUP_REMOVED lines=10> */
.L_x_24964:
        /* <DEDUP_REMOVED lines=51> */
.L_x_24972:
[----:B------:R-:W-:-:S07]  /*23c30*/  IADD3 R216, R216, 0x20, RZ ;  /* 0x00000020d8d87810 */ /* 0x000fce0007ffe0ff */
.L_x_24843:
[----:B------:R-:W-:Y:S05]  /*23c40*/  BSYNC B1 ;  /* 0x0000000000017941 */ /* 0x000fea0003800000 */
.L_x_24842:
        /* <DEDUP_REMOVED lines=30> */
.L_x_24976:
[----:B------:R-:W-:-:S07]  /*23e30*/  IMAD.MOV.U32 R234, RZ, RZ, R224 ;  /* 0x000000ffffea7224 */ /* 0x000fce00078e00e0 */
.L_x_24977:
[----:B------:R-:W-:Y:S05]  /*23e40*/  BSYNC B2 ;  /* 0x0000000000027941 */ /* 0x000fea0003800000 */
.L_x_24975:
        /* <DEDUP_REMOVED lines=16> */
.L_x_24981:
[----:B------:R-:W-:Y:S05]  /*23f50*/  BSYNC B3 ;  /* 0x0000000000037941 */ /* 0x000fea0003800000 */
.L_x_24980:
        /* <DEDUP_REMOVED lines=44> */
.L_x_24979:
[----:B------:R-:W-:Y:S05]  /*24220*/  BSYNC B2 ;  /* 0x0000000000027941 */ /* 0x000fea0003800000 */
.L_x_24978:
        /* <DEDUP_REMOVED lines=20> */
.L_x_24982:
        /* <DEDUP_REMOVED lines=12> */
.L_x_24985:
[----:B------:R-:W-:-:S07]  /*24430*/  MOV R8, R224 ;  /* 0x000000e000087202 */ /* 0x000fce0000000f00 */
.L_x_24986:
[----:B------:R-:W-:Y:S05]  /*24440*/  BSYNC B2 ;  /* 0x0000000000027941 */ /* 0x000fea0003800000 */
.L_x_24984:
        /* <DEDUP_REMOVED lines=16> */
.L_x_24990:
[----:B------:R-:W-:Y:S05]  /*24550*/  BSYNC B3 ;  /* 0x0000000000037941 */ /* 0x000fea0003800000 */
.L_x_24989:
        /* <DEDUP_REMOVED lines=44> */
.L_x_24988:
[----:B------:R-:W-:Y:S05]  /*24820*/  BSYNC B2 ;  /* 0x0000000000027941 */ /* 0x000fea0003800000 */
.L_x_24987:
        /* <DEDUP_REMOVED lines=9> */
.L_x_24983:
        /* <DEDUP_REMOVED lines=12> */
.L_x_24992:
[----:B------:R-:W-:-:S07]  /*24980*/  IMAD.MOV.U32 R201, RZ, RZ, R224 ;  /* 0x000000ffffc97224 */ /* 0x000fce00078e00e0 */
.L_x_24993:
[----:B------:R-:W-:Y:S05]  /*24990*/  BSYNC B2 ;  /* 0x0000000000027941 */ /* 0x000fea0003800000 */
.L_x_24991:
        /* <DEDUP_REMOVED lines=16> */
.L_x_24997:
[----:B------:R-:W-:Y:S05]  /*24aa0*/  BSYNC B3 ;  /* 0x0000000000037941 */ /* 0x000fea0003800000 */
.L_x_24996:
        /* <DEDUP_REMOVED lines=44> */
.L_x_24995:
[----:B------:R-:W-:Y:S05]  /*24d70*/  BSYNC B2 ;  /* 0x0000000000027941 */ /* 0x000fea0003800000 */
.L_x_24994:
        /* <DEDUP_REMOVED lines=14> */
.L_x_24998:
        /* <DEDUP_REMOVED lines=12> */
.L_x_25001:
[----:B------:R-:W-:-:S07]  /*24f20*/  IMAD.MOV.U32 R7, RZ, RZ, R224 ;  /* 0x000000ffff077224 */ /* 0x000fce00078e00e0 */
.L_x_25002:
[----:B------:R-:W-:Y:S05]  /*24f30*/  BSYNC B2 ;  /* 0x0000000000027941 */ /* 0x000fea0003800000 */
.L_x_25000:
        /* <DEDUP_REMOVED lines=16> */
.L_x_25006:
[----:B------:R-:W-:Y:S05]  /*25040*/  BSYNC B3 ;  /* 0x0000000000037941 */ /* 0x000fea0003800000 */
.L_x_25005:
        /* <DEDUP_REMOVED lines=44> */
.L_x_25004:
[----:B------:R-:W-:Y:S05]  /*25310*/  BSYNC B2 ;  /* 0x0000000000027941 */ /* 0x000fea0003800000 */
.L_x_25003:
        /* <DEDUP_REMOVED lines=10> */
.L_x_24999:
        /* <DEDUP_REMOVED lines=12> */
.L_x_25008:
[----:B------:R-:W-:-:S07]  /*25480*/  IMAD.MOV.U32 R204, RZ, RZ, R224 ;  /* 0x000000ffffcc7224 */ /* 0x000fce00078e00e0 */
.L_x_25009:
[----:B------:R-:W-:Y:S05]  /*25490*/  BSYNC B2 ;  /* 0x0000000000027941 */ /* 0x000fea0003800000 */
.L_x_25007:
        /* <DEDUP_REMOVED lines=16> */
.L_x_25013:
[----:B------:R-:W-:Y:S05]  /*255a0*/  BSYNC B3 ;  /* 0x0000000000037941 */ /* 0x000fea0003800000 */
.L_x_25012:
        /* <DEDUP_REMOVED lines=44> */
.L_x_25011:
[----:B------:R-:W-:Y:S05]  /*25870*/  BSYNC B2 ;  /* 0x0000000000027941 */ /* 0x000fea0003800000 */
.L_x_25010:
        /* <DEDUP_REMOVED lines=15> */
.L_x_25014:
        /* <DEDUP_REMOVED lines=12> */
.L_x_25017:
[----:B------:R-:W-:-:S07]  /*25a30*/  IMAD.MOV.U32 R6, RZ, RZ, R224 ;  /* 0x000000ffff067224 */ /* 0x000fce00078e00e0 */
.L_x_25018:
[----:B------:R-:W-:Y:S05]  /*25a40*/  BSYNC B2 ;  /* 0x0000000000027941 */ /* 0x000fea0003800000 */
.L_x_25016:
        /* <DEDUP_REMOVED lines=16> */
.L_x_25022:
[----:B------:R-:W-:Y:S05]  /*25b50*/  BSYNC B3 ;  /* 0x0000000000037941 */ /* 0x000fea0003800000 */
.L_x_25021:
        /* <DEDUP_REMOVED lines=44> */
.L_x_25020:
[----:B------:R-:W-:Y:S05]  /*25e20*/  BSYNC B2 ;  /* 0x0000000000027941 */ /* 0x000fea0003800000 */
.L_x_25019:
        /* <DEDUP_REMOVED lines=9> */
.L_x_25015:
        /* <DEDUP_REMOVED lines=12> */
.L_x_25024:
[----:B------:R-:W-:-:S07]  /*25f80*/  MOV R234, R224 ;  /* 0x000000e000ea7202 */ /* 0x000fce0000000f00 */
.L_x_25025:
[----:B------:R-:W-:Y:S05]  /*25f90*/  BSYNC B2 ;  /* 0x0000000000027941 */ /* 0x000fea0003800000 */
.L_x_25023:
        /* <DEDUP_REMOVED lines=16> */
.L_x_25029:
[----:B------:R-:W-:Y:S05]  /*260a0*/  BSYNC B3 ;  /* 0x0000000000037941 */ /* 0x000fea0003800000 */
.L_x_25028:
        /* <DEDUP_REMOVED lines=44> */
.L_x_25027:
[----:B------:R-:W-:Y:S05]  /*26370*/  BSYNC B2 ;  /* 0x0000000000027941 */ /* 0x000fea0003800000 */
.L_x_25026:
        /* <DEDUP_REMOVED lines=14> */
.L_x_25030:
        /* <DEDUP_REMOVED lines=12> */
.L_x_25033:
[----:B------:R-:W-:-:S07]  /*26520*/  MOV R5, R224 ;  /* 0x000000e000057202 */ /* 0x000fce0000000f00 */
.L_x_25034:
[----:B------:R-:W-:Y:S05]  /*26530*/  BSYNC B2 ;  /* 0x0000000000027941 */ /* 0x000fea0003800000 */
.L_x_25032:
        /* <DEDUP_REMOVED lines=16> */
.L_x_25038:
[----:B------:R-:W-:Y:S05]  /*26640*/  BSYNC B3 ;  /* 0x0000000000037941 */ /* 0x000fea0003800000 */
.L_x_25037:
        /* <DEDUP_REMOVED lines=44> */
.L_x_25036:
[----:B------:R-:W-:Y:S05]  /*26910*/  BSYNC B2 ;  /* 0x0000000000027941 */ /* 0x000fea0003800000 */
.L_x_25035:
        /* <DEDUP_REMOVED lines=10> */
.L_x_25031:
        /* <DEDUP_REMOVED lines=12> */
.L_x_25040:
[----:B------:R-:W-:-:S07]  /*26a80*/  IMAD.MOV.U32 R234, RZ, RZ, R224 ;  /* 0x000000ffffea7224 */ /* 0x000fce00078e00e0 */
.L_x_25041:
[----:B------:R-:W-:Y:S05]  /*26a90*/  BSYNC B2 ;  /* 0x0000000000027941 */ /* 0x000fea0003800000 */
.L_x_25039:
        /* <DEDUP_REMOVED lines=16> */
.L_x_25045:
[----:B------:R-:W-:Y:S05]  /*26ba0*/  BSYNC B3 ;  /* 0x0000000000037941 */ /* 0x000fea0003800000 */
.L_x_25044:
        /* <DEDUP_REMOVED lines=44> */
.L_x_25043:
[----:B------:R-:W-:Y:S05]  /*26e70*/  BSYNC B2 ;  /* 0x0000000000027941 */ /* 0x000fea0003800000 */
.L_x_25042:
        /* <DEDUP_REMOVED lines=15> */
.L_x_25046:
        /* <DEDUP_REMOVED lines=12> */
.L_x_25049:
[----:B------:R-:W-:-:S07]  /*27030*/  IMAD.MOV.U32 R4, RZ, RZ, R224 ;  /* 0x000000ffff047224 */ /* 0x000fce00078e00e0 */
.L_x_25050:
[----:B------:R-:W-:Y:S05]  /*27040*/  BSYNC B2 ;  /* 0x0000000000027941 */ /* 0x000fea0003800000 */
.L_x_25048:
        /* <DEDUP_REMOVED lines=16> */
.L_x_25054:
[----:B------:R-:W-:Y:S05]  /*27150*/  BSYNC B3 ;  /* 0x0000000000037941 */ /* 0x000fea0003800000 */
.L_x_25053:
        /* <DEDUP_REMOVED lines=44> */
.L_x_25052:
[----:B------:R-:W-:Y:S05]  /*27420*/  BSYNC B2 ;  /* 0x0000000000027941 */ /* 0x000fea0003800000 */
.L_x_25051:
        /* <DEDUP_REMOVED lines=9> */
.L_x_25047:
        /* <DEDUP_REMOVED lines=12> */
.L_x_25056:
[----:B------:R-:W-:-:S07]  /*27580*/  IMAD.MOV.U32 R205, RZ, RZ, R224 ;  /* 0x000000ffffcd7224 */ /* 0x000fce00078e00e0 */
.L_x_25057:
[----:B------:R-:W-:Y:S05]  /*27590*/  BSYNC B2 ;  /* 0x0000000000027941 */ /* 0x000fea0003800000 */
.L_x_25055:
        /* <DEDUP_REMOVED lines=16> */
.L_x_25061:
[----:B------:R-:W-:Y:S05]  /*276a0*/  BSYNC B3 ;  /* 0x0000000000037941 */ /* 0x000fea0003800000 */
.L_x_25060:
        /* <DEDUP_REMOVED lines=44> */
.L_x_25059:
[----:B------:R-:W-:Y:S05]  /*27970*/  BSYNC B2 ;  /* 0x0000000000027941 */ /* 0x000fea0003800000 */
.L_x_25058:
        /* <DEDUP_REMOVED lines=12> */
.L_x_25062:
        /* <DEDUP_REMOVED lines=12> */
.L_x_25065:
[----:B------:R-:W-:-:S07]  /*27b00*/  IMAD.MOV.U32 R3, RZ, RZ, R224 ;  /* 0x000000ffff037224 */ /* 0x000fce00078e00e0 */
.L_x_25066:
[----:B------:R-:W-:Y:S05]  /*27b10*/  BSYNC B2 ;  /* 0x0000000000027941 */ /* 0x000fea0003800000 */
.L_x_25064:
        /* <DEDUP_REMOVED lines=16> */
.L_x_25070:
[----:B------:R-:W-:Y:S05]  /*27c20*/  BSYNC B3 ;  /* 0x0000000000037941 */ /* 0x000fea0003800000 */
.L_x_25069:
        /* <DEDUP_REMOVED lines=44> */
.L_x_25068:
[----:B------:R-:W-:Y:S05]  /*27ef0*/  BSYNC B2 ;  /* 0x0000000000027941 */ /* 0x000fea0003800000 */
.L_x_25067:
        /* <DEDUP_REMOVED lines=10> */
.L_x_25063:
        /* <DEDUP_REMOVED lines=12> */
.L_x_25072:
[----:B------:R-:W-:-:S07]  /*28060*/  MOV R206, R224 ;  /* 0x000000e000ce7202 */ /* 0x000fce0000000f00 */
.L_x_25073:
[----:B------:R-:W-:Y:S05]  /*28070*/  BSYNC B2 ;  /* 0x0000000000027941 */ /* 0x000fea0003800000 */
.L_x_25071:
        /* <DEDUP_REMOVED lines=16> */
.L_x_25077:
[----:B------:R-:W-:Y:S05]  /*28180*/  BSYNC B3 ;  /* 0x0000000000037941 */ /* 0x000fea0003800000 */
.L_x_25076:
        /* <DEDUP_REMOVED lines=44> */
.L_x_25075:
[----:B------:R-:W-:Y:S05]  /*28450*/  BSYNC B2 ;  /* 0x0000000000027941 */ /* 0x000fea0003800000 */
.L_x_25074:
        /* <DEDUP_REMOVED lines=13> */
.L_x_25078:
        /* <DEDUP_REMOVED lines=12> */
.L_x_25081:
[----:B------:R-:W-:-:S07]  /*285f0*/  MOV R2, R224 ;  /* 0x000000e000027202 */ /* 0x000fce0000000f00 */
.L_x_25082:
[----:B------:R-:W-:Y:S05]  /*28600*/  BSYNC B2 ;  /* 0x0000000000027941 */ /* 0x000fea0003800000 */
.L_x_25080:
        /* <DEDUP_REMOVED lines=16> */
.L_x_25086:
[----:B------:R-:W-:Y:S05]  /*28710*/  BSYNC B3 ;  /* 0x0000000000037941 */ /* 0x000fea0003800000 */
.L_x_25085:
        /* <DEDUP_REMOVED lines=44> */
.L_x_25084:
[----:B------:R-:W-:Y:S05]  /*289e0*/  BSYNC B2 ;  /* 0x0000000000027941 */ /* 0x000fea0003800000 */
.L_x_25083:
        /* <DEDUP_REMOVED lines=9> */
.L_x_25079:
        /* <DEDUP_REMOVED lines=12> */
.L_x_25088:
[----:B------:R-:W-:-:S07]  /*28b40*/  IMAD.MOV.U32 R237, RZ, RZ, R224 ;  /* 0x000000ffffed7224 */ /* 0x000fce00078e00e0 */
.L_x_25089:
[----:B------:R-:W-:Y:S05]  /*28b50*/  BSYNC B2 ;  /* 0x0000000000027941 */ /* 0x000fea0003800000 */
.L_x_25087:
        /* <DEDUP_REMOVED lines=16> */
.L_x_25093:
[----:B------:R-:W-:Y:S05]  /*28c60*/  BSYNC B3 ;  /* 0x0000000000037941 */ /* 0x000fea0003800000 */
.L_x_25092:
        /* <DEDUP_REMOVED lines=44> */
.L_x_25091:
[----:B------:R-:W-:Y:S05]  /*28f30*/  BSYNC B2 ;  /* 0x0000000000027941 */ /* 0x000fea0003800000 */
.L_x_25090:
        /* <DEDUP_REMOVED lines=12> */
.L_x_25094:
        /* <DEDUP_REMOVED lines=12> */
.L_x_25097:
[----:B------:R-:W-:-:S07]  /*290c0*/  IMAD.MOV.U32 R0, RZ, RZ, R224 ;  /* 0x000000ffff007224 */ /* 0x000fce00078e00e0 */
.L_x_25098:
[----:B------:R-:W-:Y:S05]  /*290d0*/  BSYNC B2 ;  /* 0x0000000000027941 */ /* 0x000fea0003800000 */
.L_x_25096:
        /* <DEDUP_REMOVED lines=16> */
.L_x_25102:
[----:B------:R-:W-:Y:S05]  /*291e0*/  BSYNC B3 ;  /* 0x0000000000037941 */ /* 0x000fea0003800000 */
.L_x_25101:
        /* <DEDUP_REMOVED lines=44> */
.L_x_25100:
[----:B------:R-:W-:Y:S05]  /*294b0*/  BSYNC B2 ;  /* 0x0000000000027941 */ /* 0x000fea0003800000 */
.L_x_25099:
        /* <DEDUP_REMOVED lines=10> */
.L_x_25095:
        /* <DEDUP_REMOVED lines=51> */
.L_x_25103:
[----:B------:R-:W-:-:S07]  /*29890*/  IADD3 R216, R216, 0x20, RZ ;  /* 0x00000020d8d87810 */ /* 0x000fce0007ffe0ff */
.L_x_24974:
[----:B------:R-:W-:Y:S05]  /*298a0*/  BSYNC B1 ;  /* 0x0000000000017941 */ /* 0x000fea0003800000 */
.L_x_24973:
        /* <DEDUP_REMOVED lines=9> */
[----:B--2---:R-:W-:-:S03]  /*29940*/  ISETP.NE.U32.AND P1, PT, R208, RZ, PT ;  /* 0x000000ffd000720c */ /* 0x004fc60003f25070 */
[----:B------:R2:W5:Y:S01]  /*29950*/  @P0 LDG.E.128 R140, desc[UR4][R210.64] ;  /* 0x00000004d28c0981 */ /* 0x000562000c1e1d00 */
[----:B------:R-:W-:-:S03]  /*29960*/  ISETP.NE.AND.EX P1, PT, R209, RZ, PT, P1 ;  /* 0x000000ffd100720c */ /* 0x000fc60003f25310 */
[----:B------:R2:W5:Y:S01]  /*29970*/  @P0 LDG.E.128 R144, desc[UR4][R210.64+0x10] ;  /* 0x00001004d2900981 */ /* 0x000562000c1e1d00 */
[----:B---3--:R-:W-:-:S06]  /*29980*/  IMAD.WIDE.U32 R212, R216, 0x10, R212 ;  /* 0x00000010d8d47825 */ /* 0x008fcc00078e00d4 */
[----:B------:R-:W5:Y:S03]  /*29990*/  LDG.E.128 R212, desc[UR4][R212.64] ;  /* 0x00000004d4d47981 */ /* 0x000f66000c1e1d00 */
[----:B01----:R-:W-:-:S04]  /*299a0*/  @P1 LEA R218, P2, R216, R208, 0x4 ;  /* 0x000000d0d8da1211 */ /* 0x003fc800078420ff */
[----:B------:R-:W-:-:S05]  /*299b0*/  @P1 LEA.HI.X R219, R216, R209, RZ, 0x4, P2 ;  /* 0x000000d1d8db1211 */ /* 0x000fca00010f24ff */
[----:B------:R2:W5:Y:S01]  /*299c0*/  @P1 LDG.E.128 R148, desc[UR4][R218.64] ;  /* 0x00000004da941981 */ /* 0x000562000c1e1d00 */
        /* <DEDUP_REMOVED lines=12> */
.L_x_25107:
[----:B------:R-:W-:-:S07]  /*29a90*/  IMAD.MOV.U32 R234, RZ, RZ, R224 ;  /* 0x000000ffffea7224 */ /* 0x000fce00078e00e0 */
.L_x_25108:
[----:B------:R-:W-:Y:S05]  /*29aa0*/  BSYNC B2 ;  /* 0x0000000000027941 */ /* 0x000fea0003800000 */
.L_x_25106:
        /* <DEDUP_REMOVED lines=16> */
.L_x_25112:
[----:B------:R-:W-:Y:S05]  /*29bb0*/  BSYNC B3 ;  /* 0x0000000000037941 */ /* 0x000fea0003800000 */
.L_x_25111:
        /* <DEDUP_REMOVED lines=44> */
.L_x_25110:
[----:B------:R-:W-:Y:S05]  /*29e80*/  BSYNC B2 ;  /* 0x0000000000027941 */ /* 0x000fea0003800000 */
.L_x_25109:
        /* <DEDUP_REMOVED lines=20> */
.L_x_25113:
        /* <DEDUP_REMOVED lines=12> */
.L_x_25116:
[----:B------:R-:W-:-:S07]  /*2a090*/  MOV R8, R224 ;  /* 0x000000e000087202 */ /* 0x000fce0000000f00 */
.L_x_25117:
[----:B------:R-:W-:Y:S05]  /*2a0a0*/  BSYNC B2 ;  /* 0x0000000000027941 */ /* 0x000fea0003800000 */
.L_x_25115:
        /* <DEDUP_REMOVED lines=16> */
.L_x_25121:
[----:B------:R-:W-:Y:S05]  /*2a1b0*/  BSYNC B3 ;  /* 0x0000000000037941 */ /* 0x000fea0003800000 */
.L_x_25120:
        /* <DEDUP_REMOVED lines=44> */
.L_x_25119:
[----:B------:R-:W-:Y:S05]  /*2a480*/  BSYNC B2 ;  /* 0x0000000000027941 */ /* 0x000fea0003800000 */
.L_x_25118:
        /* <DEDUP_REMOVED lines=9> */
.L_x_25114:
        /* <DEDUP_REMOVED lines=12> */
.L_x_25123:
[----:B------:R-:W-:-:S07]  /*2a5e0*/  IMAD.MOV.U32 R209, RZ, RZ, R224 ;  /* 0x000000ffffd17224 */ /* 0x000fce00078e00e0 */
.L_x_25124:
[----:B------:R-:W-:Y:S05]  /*2a5f0*/  BSYNC B2 ;  /* 0x0000000000027941 */ /* 0x000fea0003800000 */
.L_x_25122:
        /* <DEDUP_REMOVED lines=16> */
.L_x_25128:
[----:B------:R-:W-:Y:S05]  /*2a700*/  BSYNC B3 ;  /* 0x0000000000037941 */ /* 0x000fea0003800000 */
.L_x_25127:
        /* <DEDUP_REMOVED lines=44> */
.L_x_25126:
[----:B------:R-:W-:Y:S05]  /*2a9d0*/  BSYNC B2 ;  /* 0x0000000000027941 */ /* 0x000fea0003800000 */
.L_x_25125:
        /* <DEDUP_REMOVED lines=14> */
.L_x_25129:
        /* <DEDUP_REMOVED lines=12> */
.L_x_25132:
[----:B------:R-:W-:-:S07]  /*2ab80*/  IMAD.MOV.U32 R7, RZ, RZ, R224 ;  /* 0x000000ffff077224 */ /* 0x000fce00078e00e0 */
.L_x_25133:
[----:B------:R-:W-:Y:S05]  /*2ab90*/  BSYNC B2 ;  /* 0x0000000000027941 */ /* 0x000fea0003800000 */
.L_x_25131:
        /* <DEDUP_REMOVED lines=16> */
.L_x_25137:
[----:B------:R-:W-:Y:S05]  /*2aca0*/  BSYNC B3 ;  /* 0x0000000000037941 */ /* 0x000fea0003800000 */
.L_x_25136:
        /* <DEDUP_REMOVED lines=44> */
.L_x_25135:
[----:B------:R-:W-:Y:S05]  /*2af70*/  BSYNC B2 ;  /* 0x0000000000027941 */ /* 0x000fea0003800000 */
.L_x_25134:
        /* <DEDUP_REMOVED lines=10> */
.L_x_25130:
        /* <DEDUP_REMOVED lines=12> */
.L_x_25139:
[----:B------:R-:W-:-:S07]  /*2b0e0*/  IMAD.MOV.U32 R212, RZ, RZ, R224 ;  /* 0x000000ffffd47224 */ /* 0x000fce00078e00e0 */
.L_x_25140:
[----:B------:R-:W-:Y:S05]  /*2b0f0*/  BSYNC B2 ;  /* 0x0000000000027941 */ /* 0x000fea0003800000 */
.L_x_25138:
        /* <DEDUP_REMOVED lines=16> */
.L_x_25144:
[----:B------:R-:W-:Y:S05]  /*2b200*/  BSYNC B3 ;  /* 0x0000000000037941 */ /* 0x000fea0003800000 */
.L_x_25143:
        /* <DEDUP_REMOVED lines=44> */
.L_x_25142:
[----:B------:R-:W-:Y:S05]  /*2b4d0*/  BSYNC B2 ;  /* 0x0000000000027941 */ /* 0x000fea0003800000 */
.L_x_25141:
        /* <DEDUP_REMOVED lines=15> */
.L_x_25145:
        /* <DEDUP_REMOVED lines=12> */
.L_x_25148:
[----:B------:R-:W-:-:S07]  /*2b690*/  IMAD.MOV.U32 R6, RZ, RZ, R224 ;  /* 0x000000ffff067224 */ /* 0x000fce00078e00e0 */
.L_x_25149:
[----:B------:R-:W-:Y:S05]  /*2b6a0*/  BSYNC B2 ;  /* 0x0000000000027941 */ /* 0x000fea0003800000 */
.L_x_25147:
        /* <DEDUP_REMOVED lines=16> */
.L_x_25153:
[----:B------:R-:W-:Y:S05]  /*2b7b0*/  BSYNC B3 ;  /* 0x0000000000037941 */ /* 0x000fea0003800000 */
.L_x_25152:
        /* <DEDUP_REMOVED lines=44> */
.L_x_25151:
[----:B------:R-:W-:Y:S05]  /*2ba80*/  BSYNC B2 ;  /* 0x0000000000027941 */ /* 0x000fea0003800000 */
.L_x_25150:
        /* <DEDUP_REMOVED lines=9> */
.L_x_25146:
        /* <DEDUP_REMOVED lines=12> */
.L_x_25155:
[----:B------:R-:W-:-:S07]  /*2bbe0*/  MOV R211, R224 ;  /* 0x000000e000d37202 */ /* 0x000fce0000000f00 */
.L_x_25156:
[----:B------:R-:W-:Y:S05]  /*2bbf0*/  BSYNC B2 ;  /* 0x0000000000027941 */ /* 0x000fea0003800000 */
.L_x_25154:
        /* <DEDUP_REMOVED lines=16> */
.L_x_25160:
[----:B------:R-:W-:Y:S05]  /*2bd00*/  BSYNC B3 ;  /* 0x0000000000037941 */ /* 0x000fea0003800000 */
.L_x_25159:
        /* <DEDUP_REMOVED lines=44> */
.L_x_25158:
[----:B------:R-:W-:Y:S05]  /*2bfd0*/  BSYNC B2 ;  /* 0x0000000000027941 */ /* 0x000fea0003800000 */
.L_x_25157:
        /* <DEDUP_REMOVED lines=14> */
.L_x_25161:
        /* <DEDUP_REMOVED lines=12> */
.L_x_25164:
[----:B------:R-:W-:-:S07]  /*2c180*/  MOV R5, R224 ;  /* 0x000000e000057202 */ /* 0x000fce0000000f00 */
.L_x_25165:
[----:B------:R-:W-:Y:S05]  /*2c190*/  BSYNC B2 ;  /* 0x0000000000027941 */ /* 0x000fea0003800000 */
.L_x_25163:
        /* <DEDUP_REMOVED lines=16> */
.L_x_25169:
[----:B------:R-:W-:Y:S05]  /*2c2a0*/  BSYNC B3 ;  /* 0x0000000000037941 */ /* 0x000fea0003800000 */
.L_x_25168:
        /* <DEDUP_REMOVED lines=44> */
.L_x_25167:
[----:B------:R-:W-:Y:S05]  /*2c570*/  BSYNC B2 ;  /* 0x0000000000027941 */ /* 0x000fea0003800000 */
.L_x_25166:
        /* <DEDUP_REMOVED lines=10> */
.L_x_25162:
        /* <DEDUP_REMOVED lines=12> */
.L_x_25171:
[----:B------:R-:W-:-:S07]  /*2c6e0*/  IMAD.MOV.U32 R234, RZ, RZ, R224 ;  /* 0x000000ffffea7224 */ /* 0x000fce00078e00e0 */
.L_x_25172:
[----:B------:R-:W-:Y:S05]  /*2c6f0*/  BSYNC B2 ;  /* 0x0000000000027941 */ /* 0x000fea0003800000 */
.L_x_25170:
        /* <DEDUP_REMOVED lines=16> */
.L_x_25176:
[----:B------:R-:W-:Y:S05]  /*2c800*/  BSYNC B3 ;  /* 0x0000000000037941 */ /* 0x000fea0003800000 */
.L_x_25175:
        /* <DEDUP_REMOVED lines=44> */
.L_x_25174:
[----:B------:R-:W-:Y:S05]  /*2cad0*/  BSYNC B2 ;  /* 0x0000000000027941 */ /* 0x000fea0003800000 */
.L_x_25173:
        /* <DEDUP_REMOVED lines=15> */
.L_x_25177:
        /* <DEDUP_REMOVED lines=12> */
.L_x_25180:
[----:B------:R-:W-:-:S07]  /*2cc90*/  IMAD.MOV.U32 R4, RZ, RZ, R224 ;  /* 0x000000ffff047224 */ /* 0x000fce00078e00e0 */
.L_x_25181:
[----:B------:R-:W-:Y:S05]  /*2cca0*/  BSYNC B2 ;  /* 0x0000000000027941 */ /* 0x000fea0003800000 */
.L_x_25179:
        /* <DEDUP_REMOVED lines=16> */
.L_x_25185:
[----:B------:R-:W-:Y:S05]  /*2cdb0*/  BSYNC B3 ;  /* 0x0000000000037941 */ /* 0x000fea0003800000 */
.L_x_25184:
        /* <DEDUP_REMOVED lines=44> */
.L_x_25183:
[----:B------:R-:W-:Y:S05]  /*2d080*/  BSYNC B2 ;  /* 0x0000000000027941 */ /* 0x000fea0003800000 */
.L_x_25182:
        /* <DEDUP_REMOVED lines=9> */
.L_x_25178:
        /* <DEDUP_REMOVED lines=12> */
.L_x_25187:
[----:B------:R-:W-:-:S07]  /*2d1e0*/  IMAD.MOV.U32 R213, RZ, RZ, R224 ;  /* 0x000000ffffd57224 */ /* 0x000fce00078e00e0 */
.L_x_25188:
[----:B------:R-:W-:Y:S05]  /*2d1f0*/  BSYNC B2 ;  /* 0x0000000000027941 */ /* 0x000fea0003800000 */
.L_x_25186:
        /* <DEDUP_REMOVED lines=16> */
.L_x_25192:
[----:B------:R-:W-:Y:S05]  /*2d300*/  BSYNC B3 ;  /* 0x0000000000037941 */ /* 0x000fea0003800000 */
.L_x_25191:
        /* <DEDUP_REMOVED lines=44> */
.L_x_25190:
[----:B------:R-:W-:Y:S05]  /*2d5d0*/  BSYNC B2 ;  /* 0x0000000000027941 */ /* 0x000fea0003800000 */
.L_x_25189:
        /* <DEDUP_REMOVED lines=12> */
.L_x_25193:
        /* <DEDUP_REMOVED lines=12> */
.L_x_25196:
[----:B------:R-:W-:-:S07]  /*2d760*/  IMAD.MOV.U32 R3, RZ, RZ, R224 ;  /* 0x000000ffff037224 */ /* 0x000fce00078e00e0 */
.L_x_25197:
[----:B------:R-:W-:Y:S05]  /*2d770*/  BSYNC B2 ;  /* 0x0000000000027941 */ /* 0x000fea0003800000 */
.L_x_25195:
        /* <DEDUP_REMOVED lines=16> */
.L_x_25201:
[----:B------:R-:W-:Y:S05]  /*2d880*/  BSYNC B3 ;  /* 0x0000000000037941 */ /* 0x000fea0003800000 */
.L_x_25200:
        /* <DEDUP_REMOVED lines=44> */
.L_x_25199:
[----:B------:R-:W-:Y:S05]  /*2db50*/  BSYNC B2 ;  /* 0x0000000000027941 */ /* 0x000fea0003800000 */
.L_x_25198:
        /* <DEDUP_REMOVED lines=10> */
.L_x_25194:
        /* <DEDUP_REMOVED lines=12> */
.L_x_25203:
[----:B------:R-:W-:-:S07]  /*2dcc0*/  MOV R214, R224 ;  /* 0x000000e000d67202 */ /* 0x000fce0000000f00 */
.L_x_25204:
[----:B------:R-:W-:Y:S05]  /*2dcd0*/  BSYNC B2 ;  /* 0x0000000000027941 */ /* 0x000fea0003800000 */
.L_x_25202:
        /* <DEDUP_REMOVED lines=16> */
.L_x_25208:
[----:B------:R-:W-:Y:S05]  /*2dde0*/  BSYNC B3 ;  /* 0x0000000000037941 */ /* 0x000fea0003800000 */
.L_x_25207:
        /* <DEDUP_REMOVED lines=44> */
.L_x_25206:
[----:B------:R-:W-:Y:S05]  /*2e0b0*/  BSYNC B2 ;  /* 0x0000000000027941 */ /* 0x000fea0003800000 */
.L_x_25205:
        /* <DEDUP_REMOVED lines=13> */
.L_x_25209:
        /* <DEDUP_REMOVED lines=12> */
.L_x_25212:
[----:B------:R-:W-:-:S07]  /*2e250*/  MOV R2, R224 ;  /* 0x000000e000027202 */ /* 0x000fce0000000f00 */
.L_x_25213:
[----:B------:R-:W-:Y:S05]  /*2e260*/  BSYNC B2 ;  /* 0x0000000000027941 */ /* 0x000fea0003800000 */
.L_x_25211:
        /* <DEDUP_REMOVED lines=16> */
.L_x_25217:
[----:B------:R-:W-:Y:S05]  /*2e370*/  BSYNC B3 ;  /* 0x0000000000037941 */ /* 0x000fea0003800000 */
.L_x_25216:
        /* <DEDUP_REMOVED lines=44> */
.L_x_25215:
[----:B------:R-:W-:Y:S05]  /*2e640*/  BSYNC B2 ;  /* 0x0000000000027941 */ /* 0x000fea0003800000 */
.L_x_25214:
        /* <DEDUP_REMOVED lines=9> */
.L_x_25210:
        /* <DEDUP_REMOVED lines=12> */
.L_x_25219:
[----:B------:R-:W-:-:S07]  /*2e7a0*/  IMAD.MOV.U32 R215, RZ, RZ, R224 ;  /* 0x000000ffffd77224 */ /* 0x000fce00078e00e0 */
.L_x_25220:
[----:B------:R-:W-:Y:S05]  /*2e7b0*/  BSYNC B2 ;  /* 0x0000000000027941 */ /* 0x000fea0003800000 */
.L_x_25218:
        /* <DEDUP_REMOVED lines=16> */
.L_x_25224:
[----:B------:R-:W-:Y:S05]  /*2e8c0*/  BSYNC B3 ;  /* 0x0000000000037941 */ /* 0x000fea0003800000 */
.L_x_25223:
        /* <DEDUP_REMOVED lines=44> */
.L_x_25222:
[----:B------:R-:W-:Y:S05]  /*2eb90*/  BSYNC B2 ;  /* 0x0000000000027941 */ /* 0x000fea0003800000 */
.L_x_25221:
        /* <DEDUP_REMOVED lines=12> */
.L_x_25225:
        /* <DEDUP_REMOVED lines=12> */
.L_x_25228:
[----:B------:R-:W-:-:S07]  /*2ed20*/  IMAD.MOV.U32 R0, RZ, RZ, R224 ;  /* 0x000000ffff007224 */ /* 0x000fce00078e00e0 */
.L_x_25229:
[----:B------:R-:W-:Y:S05]  /*2ed30*/  BSYNC B2 ;  /* 0x0000000000027941 */ /* 0x000fea0003800000 */
.L_x_25227:
        /* <DEDUP_REMOVED lines=16> */
.L_x_25233:
[----:B------:R-:W-:Y:S05]  /*2ee40*/  BSYNC B3 ;  /* 0x0000000000037941 */ /* 0x000fea0003800000 */
.L_x_25232:
        /* <DEDUP_REMOVED lines=44> */
.L_x_25231:
[----:B------:R-:W-:Y:S05]  /*2f110*/  BSYNC B2 ;  /* 0x0000000000027941 */ /* 0x000fea0003800000 */
.L_x_25230:
        /* <DEDUP_REMOVED lines=10> */
.L_x_25226:
        /* <DEDUP_REMOVED lines=19> */
[----:B------:R-:W-:Y:S02]  /*2f2f0*/  LEA.HI.X R219, R216, UR13, RZ, 0x5, P0 ;  /* 0x0000000dd8db7c11 */ /* 0x000fe400080f2cff */
[----:B------:R-:W-:Y:S02]  /*2f300*/  SHF.R.U32.HI R240, RZ, 0x1d, R216 ;  /* 0x0000001dfff07819 */ /* 0x000fe400000116d8 */
        /* <DEDUP_REMOVED lines=17> */
[----:B------:R-:W-:Y:S01]  /*2f420*/  LOP3.LUT R217, R216, 0xff00, R219, 0xf8, !PT ;  /* 0x0000ff00d8d97812 */ /* 0x000fe200078ef8db */
        /* <DEDUP_REMOVED lines=12> */
.L_x_25105:
[----:B------:R-:W-:Y:S05]  /*2f4f0*/  BSYNC B1 ;  /* 0x0000000000017941 */ /* 0x000fea0003800000 */
.L_x_25104:
        /* <DEDUP_REMOVED lines=235> */
.L_x_25263:
        /* <DEDUP_REMOVED lines=25> */
[----:B------:R-:W-:Y:S01]  /*30540*/  FADD.FTZ R237, R158, -R231 ;  /* 0x800000e79eed7221 */ /* 0x000fe20000010000 */
[----:B-----5:R-:W-:Y:S01]  /*30550*/  FFMA.FTZ R216, R20, R217, R12 ;  /* 0x000000d914d87223 */ /* 0x020fe2000001000c */
[----:B------:R-:W-:Y:S01]  /*30560*/  FFMA.FTZ R217, R21, R218, R13 ;  /* 0x000000da15d97223 */ /* 0x000fe2000001000d */
[C---:B------:R-:W-:Y:S01]  /*30570*/  FMUL.FTZ R218, R232.reuse, R233 ;  /* 0x000000e9e8da7220 */ /* 0x040fe20000410000 */
[--C-:B------:R-:W-:Y:S01]  /*30580*/  FADD.FTZ R239, R159, -R231.reuse ;  /* 0x800000e79fef7221 */ /* 0x100fe20000010000 */
[C---:B------:R-:W-:Y:S01]  /*30590*/  FMUL.FTZ R219, R232.reuse, R219 ;  /* 0x000000dbe8db7220 */ /* 0x040fe20000410000 */
[----:B------:R-:W-:Y:S01]  /*305a0*/  FMUL.FTZ R237, R232, R237 ;  /* 0x000000ede8ed7220 */ /* 0x000fe20000410000 */
[----:B------:R-:W-:Y:S01]  /*305b0*/  F2FP.BF16.F32.PACK_AB R216, R217, R216 ;  /* 0x000000d8d9d8723e */ /* 0x000fe200000010ff */
[----:B------:R-:W-:Y:S01]  /*305c0*/  FADD.FTZ R217, R156, -R231 ;  /* 0x800000e79cd97221 */ /* 0x000fe20000010000 */
[----:B------:R-:W-:Y:S01]  /*305d0*/  FMUL.FTZ R238, R232, R239 ;  /* 0x000000efe8ee7220 */ /* 0x000fe20000410000 */
[----:B------:R-:W-:-:S02]  /*305e0*/  FFMA.FTZ R218, R23, R218, R15 ;  /* 0x000000da17da7223 */ /* 0x000fc4000001000f */
[----:B------:R-:W-:Y:S01]  /*305f0*/  FMUL.FTZ R233, R232, R217 ;  /* 0x000000d9e8e97220 */ /* 0x000fe20000410000 */
[----:B------:R-:W-:Y:S01]  /*30600*/  FADD.FTZ R217, R157, -R231 ;  /* 0x800000e79dd97221 */ /* 0x000fe20000010000 */
[----:B------:R-:W-:Y:S02]  /*30610*/  FFMA.FTZ R238, R27, R238, R19 ;  /* 0x000000ee1bee7223 */ /* 0x000fe40000010013 */
[----:B------:R-:W-:Y:S01]  /*30620*/  FFMA.FTZ R233, R24, R233, R16 ;  /* 0x000000e918e97223 */ /* 0x000fe20000010010 */
[----:B------:R-:W-:Y:S01]  /*30630*/  FMUL.FTZ R236, R232, R217 ;  /* 0x000000d9e8ec7220 */ /* 0x000fe20000410000 */
[----:B------:R-:W-:Y:S01]  /*30640*/  FFMA.FTZ R217, R22, R219, R14 ;  /* 0x000000db16d97223 */ /* 0x000fe2000001000e */
[----:B------:R-:W-:Y:S01]  /*30650*/  FFMA.FTZ R219, R26, R237, R18 ;  /* 0x000000ed1adb7223 */ /* 0x000fe20000010012 */
[----:B0-----:R-:W-:-:S04]  /*30660*/  IMAD.WIDE.U32 R234, R230, 0x10, R234 ;  /* 0x00000010e6ea7825 */ /* 0x001fc800078e00ea */
[----:B------:R-:W-:Y:S01]  /*30670*/  FFMA.FTZ R236, R25, R236, R17 ;  /* 0x000000ec19ec7223 */ /* 0x000fe20000010011 */
[----:B------:R-:W-:Y:S01]  /*30680*/  F2FP.BF16.F32.PACK_AB R217, R218, R217 ;  /* 0x000000d9dad9723e */ /* 0x000fe200000010ff */
[----:B------:R-:W-:Y:S01]  /*30690*/  VIADD R230, R230, 0x20 ;  /* 0x00000020e6e67836 */ /* 0x000fe20000000000 */
[----:B------:R-:W-:Y:S02]  /*306a0*/  F2FP.BF16.F32.PACK_AB R219, R238, R219 ;  /* 0x000000dbeedb723e */ /* 0x000fe400000010ff */
[----:B------:R-:W-:-:S05]  /*306b0*/  F2FP.BF16.F32.PACK_AB R218, R236, R233 ;  /* 0x000000e9ecda723e */ /* 0x000fca00000010ff */
[----:B------:R2:W-:Y:S02]  /*306c0*/  STG.E.128 desc[UR4][R234.64], R216 ;  /* 0x000000d8ea007986 */ /* 0x0005e4000c101d04 */
.L_x_25236:
[----:B------:R-:W-:Y:S05]  /*306d0*/  BSYNC B1 ;  /* 0x0000000000017941 */ /* 0x000fea0003800000 */
.L_x_25235:
        /* <DEDUP_REMOVED lines=30> */
[----:B------:R-:W-:Y:S02]  /*308c0*/  IADD3 R230, R230, 0x20, RZ ;  /* 0x00000020e6e67810 */ /* 0x000fe40007ffe0ff */
[----:B------:R-:W-:Y:S02]  /*308d0*/  F2FP.BF16.F32.PACK_AB R217, R218, R217 ;  /* 0x000000d9dad9723e */ /* 0x000fe400000010ff */
[----:B------:R-:W-:Y:S02]  /*308e0*/  F2FP.BF16.F32.PACK_AB R218, R236, R233 ;  /* 0x000000e9ecda723e */ /* 0x000fe400000010ff */
[----:B------:R-:W-:-:S05]  /*308f0*/  F2FP.BF16.F32.PACK_AB R219, R238, R219 ;  /* 0x000000dbeedb723e */ /* 0x000fca00000010ff */
[----:B------:R3:W-:Y:S02]  /*30900*/  STG.E.128 desc[UR4][R234.64], R216 ;  /* 0x000000d8ea007986 */ /* 0x0007e4000c101d04 */
.L_x_25238:
[----:B------:R-:W-:Y:S05]  /*30910*/  BSYNC B1 ;  /* 0x0000000000017941 */ /* 0x000fea0003800000 */
.L_x_25237:
        /* <DEDUP_REMOVED lines=35> */
.L_x_25240:
[----:B------:R-:W-:Y:S05]  /*30b50*/  BSYNC B1 ;  /* 0x0000000000017941 */ /* 0x000fea0003800000 */
.L_x_25239:
        /* <DEDUP_REMOVED lines=35> */
.L_x_25242:
[----:B------:R-:W-:Y:S05]  /*30d90*/  BSYNC B1 ;  /* 0x0000000000017941 */ /* 0x000fea0003800000 */
.L_x_25241:
        /* <DEDUP_REMOVED lines=35> */
.L_x_25244:
[----:B------:R-:W-:Y:S05]  /*30fd0*/  BSYNC B1 ;  /* 0x0000000000017941 */ /* 0x000fea0003800000 */
.L_x_25243:
        /* <DEDUP_REMOVED lines=35> */
.L_x_25246:
[----:B------:R-:W-:Y:S05]  /*31210*/  BSYNC B1 ;  /* 0x0000000000017941 */ /* 0x000fea0003800000 */
.L_x_25245:
        /* <DEDUP_REMOVED lines=35> */
.L_x_25248:
[----:B------:R-:W-:Y:S05]  /*31450*/  BSYNC B1 ;  /* 0x0000000000017941 */ /* 0x000fea0003800000 */
.L_x_25247:
        /* <DEDUP_REMOVED lines=8> */
[----:B------:R-:W-:Y:S01]  /*314e0*/  FMUL.FTZ R234, R232, R245 ;  /* 0x000000f5e8ea7220 */ /* 0x000fe20000410000 */
[--C-:B------:R-:W-:Y:S01]  /*314f0*/  FADD.FTZ R237, R211, -R231.reuse ;  /* 0x800000e7d3ed7221 */ /* 0x100fe20000010000 */
[--C-:B------:R-:W-:Y:S01]  /*31500*/  FADD.FTZ R243, R214, -R231.reuse ;  /* 0x800000e7d6f37221 */ /* 0x100fe20000010000 */
[--C-:B------:R-:W-:Y:S01]  /*31510*/  FADD.FTZ R239, R212, -R231.reuse ;  /* 0x800000e7d4ef7221 */ /* 0x100fe20000010000 */
[----:B------:R-:W-:Y:S01]  /*31520*/  FADD.FTZ R241, R213, -R231 ;  /* 0x800000e7d5f17221 */ /* 0x000fe20000010000 */
[----:B-----5:R-:W-:Y:S01]  /*31530*/  FFMA.FTZ R238, R139, R234, R131 ;  /* 0x000000ea8bee7223 */ /* 0x020fe20000010083 */
        /* <DEDUP_REMOVED lines=20> */
.L_x_25250:
[----:B------:R-:W-:Y:S05]  /*31680*/  BSYNC B1 ;  /* 0x0000000000017941 */ /* 0x000fea0003800000 */
.L_x_25249:
[----:B01234-:R-:W0:Y:S02]  /*31690*/  LDC.64 R216, c[0x0][0x210] ;  /* 0x00008400ffd87b82 */ /* 0x01fe240000000a00 */
[----:B0-----:R-:W-:-:S04]  /*316a0*/  LEA R227, R216, R227, 0x2 ;  /* 0x000000e3d8e37211 */ /* 0x001fc800078e10ff */
[----:B------:R-:W-:-:S13]  /*316b0*/  ISETP.GE.AND P0, PT, R227, R217, PT ;  /* 0x000000d9e300720c */ /* 0x000fda0003f06270 */
[----:B------:R-:W-:Y:S05]  /*316c0*/  @!P0 BRA `(.L_x_25251) ;  /* 0xfffffcf800bc8947 */ /* 0x000fea000383ffff */
[----:B------:R-:W-:Y:S05]  /*316d0*/  BSYNC B0 ;  /* 0x0000000000007941 */ /* 0x000fea0003800000 */
.L_x_24186:
[----:B------:R-:W-:Y:S05]  /*316e0*/  EXIT ;  /* 0x000000000000794d */ /* 0x000fea0003800000 */
.L_x_25234:
[----:B------:R-:W-:Y:S01]  /*316f0*/  HFMA2.MMA R238, -RZ, RZ, 0, 5.9604644775390625e-08 ;  /* 0x00000001ffee7435 */ /* 0x000fe200000001ff */
[----:B------:R-:W-:Y:S01]  /*31700*/  BSSY B1, `(.L_x_25252) ;  /* 0x0000007000017945 */ /* 0x000fe20003800000 */
[----:B------:R-:W-:Y:S01]  /*31710*/  IMAD.MOV.U32 R239, RZ, RZ, R217 ;  /* 0x000000ffffef7224 */ /* 0x000fe200078e00d9 */
[----:B------:R-:W-:Y:S01]  /*31720*/  MOV R236, 0xffffffff ;  /* 0xffffffff00ec7802 */ /* 0x000fe20000000f00 */
[----:B------:R-:W-:-:S07]  /*31730*/  IMAD.MOV.U32 R241, RZ, RZ, 0x1f ;  /* 0x0000001ffff17424 */ /* 0x000fce00078e00ff */
[----:B-----5:R-:W-:Y:S05]  /*31740*/  WARPSYNC.COLLECTIVE R236, `(.L_x_25253) ;  /* 0x00000000ec087348 */ /* 0x020fea0003c00000 */
[----:B------:R0:W1:Y:S02]  /*31750*/  SHFL.BFLY P6, R237, R239, R238, R241 ;  /* 0x0c0000eeefed7389 */ /* 0x00006400000c00f1 */
[----:B01---5:R-:W-:Y:S01]  /*31760*/  ENDCOLLECTIVE ;  /* 0x000000000000791b */ /* 0x023fe20003800000 */
.L_x_25253:
[----:B------:R-:W-:Y:S05]  /*31770*/  BSYNC B1 ;  /* 0x0000000000017941 */ /* 0x000fea0003800000 */
.L_x_25252:
[----:B------:R-:W-:Y:S01]  /*31780*/  IMAD.MOV.U32 R216, RZ, RZ, R237 ;  /* 0x000000ffffd87224 */ /* 0x000fe200078e00ed */
[----:B------:R-:W-:Y:S01]  /*31790*/  HFMA2.MMA R241, -RZ, RZ, 0, 1.847743988037109375e-06 ;  /* 0x0000001ffff17435 */ /* 0x000fe200000001ff */
[----:B------:R-:W-:Y:S01]  /*317a0*/  IMAD.MOV.U32 R238, RZ, RZ, 0x2 ;  /* 0x00000002ffee7424 */ /* 0x000fe200078e00ff */
[----:B------:R-:W0:Y:S01]  /*317b0*/  LDC R232, c[0x0][0x290] ;  /* 0x0000a400ffe87b82 */ /* 0x000e220000000800 */
[----:B------:R-:W-:Y:S01]  /*317c0*/  FADD.FTZ R218, R217, R216 ;  /* 0x000000d8d9da7221 */ /* 0x000fe20000010000 */
[----:B------:R-:W-:Y:S01]  /*317d0*/  IMAD.MOV.U32 R236, RZ, RZ, -0x1 ;  /* 0xffffffffffec7424 */ /* 0x000fe200078e00ff */
[----:B------:R-:W-:Y:S02]  /*317e0*/  P2R R235, PR, RZ, 0x20 ;  /* 0x00000020ffeb7803 */ /* 0x000fe40000000000 */
[----:B------:R-:W-:Y:S02]  /*317f0*/  LOP3.LUT P5, RZ, R229, 0x2, RZ, 0xc0, !PT ;  /* 0x00000002e5ff7812 */ /* 0x000fe400078ac0ff */
[----:B------:R-:W-:-:S11]  /*31800*/  MOV R239, R218 ;  /* 0x000000da00ef7202 */ /* 0x000fd60000000f00 */
[----:B0-----:R-:W-:Y:S05]  /*31810*/  WARPSYNC.COLLECTIVE R236, `(.L_x_25254) ;  /* 0x00000000ec087348 */ /* 0x001fea0003c00000 */
[----:B------:R1:W2:Y:S02]  /*31820*/  SHFL.BFLY P6, R237, R239, R238, R241 ;  /* 0x0c0000eeefed7389 */ /* 0x0002a400000c00f1 */
[----:B012---:R-:W-:Y:S01]  /*31830*/  ENDCOLLECTIVE ;  /* 0x000000000000791b */ /* 0x007fe20003800000 */
.L_x_25254:
[----:B------:R-:W-:Y:S01]  /*31840*/  HFMA2.MMA R238, -RZ, RZ, 0, 2.384185791015625e-07 ;  /* 0x00000004ffee7435 */ /* 0x000fe200000001ff */
[----:B------:R-:W-:-:S05]  /*31850*/  MOV R219, R237 ;  /* 0x000000ed00db7202 */ /* 0x000fca0000000f00 */
[----:B------:R-:W-:-:S04]  /*31860*/  FADD.FTZ R219, R218, R219 ;  /* 0x000000dbdadb7221 */ /* 0x000fc80000010000 */
[----:B------:R-:W-:-:S07]  /*31870*/  IMAD.MOV.U32 R239, RZ, RZ, R219 ;  /* 0x000000ffffef7224 */ /* 0x000fce00078e00db */
[----:B------:R-:W-:Y:S05]  /*31880*/  WARPSYNC.COLLECTIVE R236, `(.L_x_25255) ;  /* 0x00000000ec087348 */ /* 0x000fea0003c00000 */
[----:B------:R0:W1:Y:S02]  /*31890*/  SHFL.BFLY P6, R237, R239, R238, R241 ;  /* 0x0c0000eeefed7389 */ /* 0x00006400000c00f1 */
[----:B01----:R-:W-:Y:S01]  /*318a0*/  ENDCOLLECTIVE ;  /* 0x000000000000791b */ /* 0x003fe20003800000 */
.L_x_25255:
[----:B------:R-:W-:Y:S02]  /*318b0*/  IMAD.MOV.U32 R238, RZ, RZ, 0x8 ;  /* 0x00000008ffee7424 */ /* 0x000fe400078e00ff */
[----:B------:R-:W-:-:S04]  /*318c0*/  IMAD.MOV.U32 R216, RZ, RZ, R237 ;  /* 0x000000ffffd87224 */ /* 0x000fc800078e00ed */
[----:B------:R-:W-:-:S05]  /*318d0*/  FADD.FTZ R231, R219, R216 ;  /* 0x000000d8dbe77221 */ /* 0x000fca0000010000 */
[----:B------:R-:W-:-:S07]  /*318e0*/  MOV R239, R231 ;  /* 0x000000e700ef7202 */ /* 0x000fce0000000f00 */
[----:B------:R-:W-:Y:S05]  /*318f0*/  WARPSYNC.COLLECTIVE R236, `(.L_x_25256) ;  /* 0x00000000ec087348 */ /* 0x000fea0003c00000 */
[----:B------:R0:W1:Y:S02]  /*31900*/  SHFL.BFLY P6, R237, R239, R238, R241 ;  /* 0x0c0000eeefed7389 */ /* 0x00006400000c00f1 */
[----:B01----:R-:W-:Y:S01]  /*31910*/  ENDCOLLECTIVE ;  /* 0x000000000000791b */ /* 0x003fe20003800000 */
.L_x_25256:
[----:B------:R-:W-:Y:S01]  /*31920*/  HFMA2.MMA R238, -RZ, RZ, 0, 9.5367431640625e-07 ;  /* 0x00000010ffee7435 */ /* 0x000fe200000001ff */
[----:B------:R-:W-:-:S05]  /*31930*/  MOV R216, R237 ;  /* 0x000000ed00d87202 */ /* 0x000fca0000000f00 */
[----:B------:R-:W-:-:S04]  /*31940*/  FADD.FTZ R234, R231, R216 ;  /* 0x000000d8e7ea7221 */ /* 0x000fc80000010000 */
[----:B------:R-:W-:-:S07]  /*31950*/  IMAD.MOV.U32 R239, RZ, RZ, R234 ;  /* 0x000000ffffef7224 */ /* 0x000fce00078e00ea */
[----:B------:R-:W-:Y:S05]  /*31960*/  WARPSYNC.COLLECTIVE R236, `(.L_x_25257) ;  /* 0x00000000ec087348 */ /* 0x000fea0003c00000 */
[----:B------:R0:W1:Y:S02]  /*31970*/  SHFL.BFLY P6, R237, R239, R238, R241 ;  /* 0x0c0000eeefed7389 */ /* 0x00006400000c00f1 */
[----:B01----:R-:W-:Y:S01]  /*31980*/  ENDCOLLECTIVE ;  /* 0x000000000000791b */ /* 0x003fe20003800000 */
.L_x_25257:
        /* <DEDUP_REMOVED lines=140> */
.L_x_25258:
[----:B------:R-:W-:Y:S01]  /*32250*/  HFMA2.MMA R238, -RZ, RZ, 0, 1.1920928955078125e-07 ;  /* 0x00000002ffee7435 */ /* 0x000fe200000001ff */
[----:B------:R-:W-:-:S05]  /*32260*/  MOV R217, R237 ;  /* 0x000000ed00d97202 */ /* 0x000fca0000000f00 */
[----:B------:R-:W-:-:S04]  /*32270*/  FADD.FTZ R217, R216, R217 ;  /* 0x000000d9d8d97221 */ /* 0x000fc80000010000 */
[----:B------:R-:W-:-:S07]  /*32280*/  IMAD.MOV.U32 R239, RZ, RZ, R217 ;  /* 0x000000ffffef7224 */ /* 0x000fce00078e00d9 */
[----:B------:R-:W-:Y:S05]  /*32290*/  WARPSYNC.COLLECTIVE R236, `(.L_x_25259) ;  /* 0x00000000ec087348 */ /* 0x000fea0003c00000 */
[----:B------:R0:W1:Y:S02]  /*322a0*/  SHFL.BFLY P6, R237, R239, R238, R241 ;  /* 0x0c0000eeefed7389 */ /* 0x00006400000c00f1 */
[----:B01----:R-:W-:Y:S01]  /*322b0*/  ENDCOLLECTIVE ;  /* 0x000000000000791b */ /* 0x003fe20003800000 */
.L_x_25259:
[----:B------:R-:W-:Y:S02]  /*322c0*/  IMAD.MOV.U32 R238, RZ, RZ, 0x4 ;  /* 0x00000004ffee7424 */ /* 0x000fe400078e00ff */
[----:B------:R-:W-:-:S04]  /*322d0*/  IMAD.MOV.U32 R218, RZ, RZ, R237 ;  /* 0x000000ffffda7224 */ /* 0x000fc800078e00ed */
[----:B------:R-:W-:-:S05]  /*322e0*/  FADD.FTZ R218, R217, R218 ;  /* 0x000000dad9da7221 */ /* 0x000fca0000010000 */
[----:B------:R-:W-:-:S07]  /*322f0*/  MOV R239, R218 ;  /* 0x000000da00ef7202 */ /* 0x000fce0000000f00 */
[----:B------:R-:W-:Y:S05]  /*32300*/  WARPSYNC.COLLECTIVE R236, `(.L_x_25260) ;  /* 0x00000000ec087348 */ /* 0x000fea0003c00000 */
[----:B------:R0:W1:Y:S02]  /*32310*/  SHFL.BFLY P6, R237, R239, R238, R241 ;  /* 0x0c0000eeefed7389 */ /* 0x00006400000c00f1 */
[----:B01----:R-:W-:Y:S01]  /*32320*/  ENDCOLLECTIVE ;  /* 0x000000000000791b */ /* 0x003fe20003800000 */
.L_x_25260:
[----:B------:R-:W-:Y:S01]  /*32330*/  HFMA2.MMA R238, -RZ, RZ, 0, 4.76837158203125e-07 ;  /* 0x00000008ffee7435 */ /* 0x000fe200000001ff */
[----:B------:R-:W-:-:S05]  /*32340*/  MOV R219, R237 ;  /* 0x000000ed00db7202 */ /* 0x000fca0000000f00 */
[----:B------:R-:W-:-:S04]  /*32350*/  FADD.FTZ R219, R218, R219 ;  /* 0x000000dbdadb7221 */ /* 0x000fc80000010000 */
[----:B------:R-:W-:-:S07]  /*32360*/  IMAD.MOV.U32 R239, RZ, RZ, R219 ;  /* 0x000000ffffef7224 */ /* 0x000fce00078e00db */
[----:B------:R-:W-:Y:S05]  /*32370*/  WARPSYNC.COLLECTIVE R236, `(.L_x_25261) ;  /* 0x00000000ec087348 */ /* 0x000fea0003c00000 */
[----:B------:R0:W1:Y:S02]  /*32380*/  SHFL.BFLY P6, R237, R239, R238, R241 ;  /* 0x0c0000eeefed7389 */ /* 0x00006400000c00f1 */
[----:B01----:R-:W-:Y:S01]  /*32390*/  ENDCOLLECTIVE ;  /* 0x000000000000791b */ /* 0x003fe20003800000 */
.L_x_25261:
[----:B------:R-:W-:Y:S02]  /*323a0*/  IMAD.MOV.U32 R238, RZ, RZ, 0x10 ;  /* 0x00000010ffee7424 */ /* 0x000fe400078e00ff */
[----:B------:R-:W-:-:S04]  /*323b0*/  IMAD.MOV.U32 R234, RZ, RZ, R237 ;  /* 0x000000ffffea7224 */ /* 0x000fc800078e00ed */
[----:B------:R-:W-:-:S05]  /*323c0*/  FADD.FTZ R234, R219, R234 ;  /* 0x000000eadbea7221 */ /* 0x000fca0000010000 */
[----:B------:R-:W-:-:S07]  /*323d0*/  MOV R239, R234 ;  /* 0x000000ea00ef7202 */ /* 0x000fce0000000f00 */
[----:B------:R-:W-:Y:S05]  /*323e0*/  WARPSYNC.COLLECTIVE R236, `(.L_x_25262) ;  /* 0x00000000ec087348 */ /* 0x000fea0003c00000 */
[----:B------:R0:W1:Y:S02]  /*323f0*/  SHFL.BFLY P6, R237, R239, R238, R241 ;  /* 0x0c0000eeefed7389 */ /* 0x00006400000c00f1 */
[----:B01----:R-:W-:Y:S01]  /*32400*/  ENDCOLLECTIVE ;  /* 0x000000000000791b */ /* 0x003fe20003800000 */
.L_x_25262:
[----:B------:R-:W-:Y:S01]  /*32410*/  MOV R235, R237 ;  /* 0x000000ed00eb7202 */ /* 0x000fe20000000f00 */
[----:B------:R-:W-:Y:S06]  /*32420*/  BRA `(.L_x_25263) ;  /* 0xffffffdc00e07947 */ /* 0x000fec000383ffff */
.L_x_25264:
        /* <DEDUP_REMOVED lines=13> */
.L_x_53112:


//--------------------- .text._ZN10layer_norm31ln_parallel_residual_fwd_kernelINS_13Kernel_traitsIf13__nv_bfloat16fS2_fjLj2048ELj1ELj4ELj1ELj16ENS_18Kernel_traits_baseILj2048EfS2_fS2_fjLj128EEEEELb1ELb1ELb1EEEvNS_9FwdParamsE --------------------------
	.section	.text._ZN10layer_norm31ln_parallel_residual_fwd_kernelINS_13Kernel_traitsIf13__nv_bfloat16fS2_fjLj2048ELj1ELj4ELj1ELj16ENS_18Kernel_traits_baseILj2048EfS2_fS2_fjLj128EEEEELb1ELb1ELb1EEEvNS_9FwdParamsE,"ax",@progbits
	.align	128
        .global         _ZN10layer_norm31ln_parallel_residual_fwd_kernelINS_13Kernel_traitsIf13__nv_bfloat16fS2_fjLj2048ELj1ELj4ELj1ELj16ENS_18Kernel_traits_baseILj2048EfS2_fS2_fjLj128EEEEELb1ELb1ELb1EEEvNS_9FwdParamsE
        .type           _ZN10layer_norm31ln_parallel_residual_fwd_kernelINS_13Kernel_traitsIf13__nv_bfloat16fS2_fjLj2048ELj1ELj4ELj1ELj16ENS_18Kernel_traits_baseILj2048EfS2_fS2_fjLj128EEEEELb1ELb1ELb1EEEvNS_9FwdParamsE,@function
        .size           _ZN10layer_norm31ln_parallel_residual_fwd_kernelINS_13Kernel_traitsIf13__nv_bfloat16fS2_fjLj2048ELj1ELj4ELj1ELj16ENS_18Kernel_traits_baseILj2048EfS2_fS2_fjLj128EEEEELb1ELb1ELb1EEEvNS_9FwdParamsE,(.L_x_53113 - _ZN10layer_norm31ln_parallel_residual_fwd_kernelINS_13Kernel_traitsIf13__nv_bfloat16fS2_fjLj2048ELj1ELj4ELj1ELj16ENS_18Kernel_traits_baseILj2048EfS2_fS2_fjLj128EEEEELb1ELb1ELb1EEEvNS_9FwdParamsE)
        .other          _ZN10layer_norm31ln_parallel_residual_fwd_kernelINS_13Kernel_traitsIf13__nv_bfloat16fS2_fjLj2048ELj1ELj4ELj1ELj16ENS_18Kernel_traits_baseILj2048EfS2_fS2_fjLj128EEEEELb1ELb1ELb1EEEvNS_9FwdParamsE,@"STO_CUDA_ENTRY STV_DEFAULT"
_ZN10layer_norm31ln_parallel_residual_fwd_kernelINS_13Kernel_traitsIf13__nv_bfloat16fS2_fjLj2048ELj1ELj4ELj1ELj16ENS_18Kernel_traits_baseILj2048EfS2_fS2_fjLj128EEEEELb1ELb1ELb1EEEvNS_9FwdParamsE:
.text._ZN10layer_norm31ln_parallel_residual_fwd_kernelINS_13Kernel_traitsIf13__nv_bfloat16fS2_fjLj2048ELj1ELj4ELj1ELj16ENS_18Kernel_traits_baseILj2048EfS2_fS2_fjLj128EEEEELb1ELb1ELb1EEEvNS_9FwdParamsE:
        /* <DEDUP_REMOVED lines=113> */
[C---:B------:R-:W-:Y:S01]  /*0710*/  IADD3 R4, P2, R0.reuse, UR8, RZ ;  /* 0x0000000800047c10 */ /* 0x040fe2000ff5e0ff */
        /* <DEDUP_REMOVED lines=46> */
[----:B0-----:R-:W-:Y:S01]  /*0a00*/  IMAD.HI.U32 R5, R6, -0x326172a9, RZ ;  /* 0xcd9e8d5706057827 */ /* 0x001fe200078e00ff */
[----:B------:R-:W-:Y:S01]  /*0a10*/  ISETP.NE.U32.AND P0, PT, RZ, UR8, PT ;  /* 0x00000008ff007c0c */ /* 0x000fe2000bf05070 */
[----:B------:R-:W-:Y:S01]  /*0a20*/  BSSY B0, `(.L_x_25265) ;  /* 0x0002fa0000007945 */ /* 0x000fe20003800000 */
[----:B------:R-:W-:Y:S01]  /*0a30*/  LOP3.LUT R235, R235, 0x3, RZ, 0xc0, !PT ;  /* 0x00000003ebeb7812 */ /* 0x000fe200078ec0ff */
[----:B------:R-:W-:Y:S01]  /*0a40*/  IMAD.HI.U32 R0, R220, -0x2daee0ad, RZ ;  /* 0xd2511f53dc007827 */ /* 0x000fe200078e00ff */
        /* <DEDUP_REMOVED lines=17> */
.L_x_26299:
        /* <DEDUP_REMOVED lines=29> */
.L_x_25267:
[----:B------:R-:W-:-:S07]  /*0d30*/  MOV R0, R222 ;  /* 0x000000de00007202 */ /* 0x000fce0000000f00 */
.L_x_25268:
[----:B------:R-:W-:Y:S05]  /*0d40*/  BSYNC B1 ;  /* 0x0000000000017941 */ /* 0x000fea0003800000 */
.L_x_25266:
        /* <DEDUP_REMOVED lines=16> */
.L_x_25272:
[----:B------:R-:W-:Y:S05]  /*0e50*/  BSYNC B2 ;  /* 0x0000000000027941 */ /* 0x000fea0003800000 */
.L_x_25271:
        /* <DEDUP_REMOVED lines=44> */
.L_x_25270:
[----:B------:R-:W-:Y:S05]  /*1120*/  BSYNC B1 ;  /* 0x0000000000017941 */ /* 0x000fea0003800000 */
.L_x_25269:
[----:B------:R-:W0:Y:S01]  /*1130*/  LDC R11, c[0x0][0x298] ;  /* 0x0000a600ff0b7b82 */ /* 0x000e220000000800 */
[----:B------:R-:W-:Y:S01]  /*1140*/  ISETP.NE.U32.AND P2, PT, RZ, UR8, PT ;  /* 0x00000008ff007c0c */ /* 0x000fe2000bf45070 */
[----:B------:R-:W-:Y:S01]  /*1150*/  IMAD.MOV.U32 R10, RZ, RZ, 0x2f800000 ;  /* 0x2f800000ff0a7424 */ /* 0x000fe200078e00ff */
[----:B------:R-:W-:Y:S02]  /*1160*/  I2FP.F32.U32 R17, R0 ;  /* 0x0000000000117245 */ /* 0x000fe40000201000 */
[----:B------:R-:W-:Y:S02]  /*1170*/  ISETP.NE.AND.EX P2, PT, RZ, UR9, PT, P2 ;  /* 0x00000009ff007c0c */ /* 0x000fe4000bf45320 */
[C---:B-----5:R-:W-:Y:S01]  /*1180*/  SHF.L.U32 R0, R12.reuse, 0x10, RZ ;  /* 0x000000100c007819 */ /* 0x060fe200000006ff */
        /* <DEDUP_REMOVED lines=13> */
.L_x_25273:
        /* <DEDUP_REMOVED lines=12> */
.L_x_25276:
[----:B------:R-:W-:-:S07]  /*1320*/  IMAD.MOV.U32 R9, RZ, RZ, R222 ;  /* 0x000000ffff097224 */ /* 0x000fce00078e00de */
.L_x_25277:
[----:B------:R-:W-:Y:S05]  /*1330*/  BSYNC B1 ;  /* 0x0000000000017941 */ /* 0x000fea0003800000 */
.L_x_25275:
        /* <DEDUP_REMOVED lines=16> */
.L_x_25281:
[----:B------:R-:W-:Y:S05]  /*1440*/  BSYNC B2 ;  /* 0x0000000000027941 */ /* 0x000fea0003800000 */
.L_x_25280:
        /* <DEDUP_REMOVED lines=44> */
.L_x_25279:
[----:B------:R-:W-:Y:S05]  /*1710*/  BSYNC B1 ;  /* 0x0000000000017941 */ /* 0x000fea0003800000 */
.L_x_25278:
        /* <DEDUP_REMOVED lines=9> */
.L_x_25274:
        /* <DEDUP_REMOVED lines=12> */
.L_x_25283:
[----:B------:R-:W-:-:S07]  /*1870*/  IMAD.MOV.U32 R24, RZ, RZ, R222 ;  /* 0x000000ffff187224 */ /* 0x000fce00078e00de */
.L_x_25284:
[----:B------:R-:W-:Y:S05]  /*1880*/  BSYNC B1 ;  /* 0x0000000000017941 */ /* 0x000fea0003800000 */
.L_x_25282:
        /* <DEDUP_REMOVED lines=16> */
.L_x_25288:
[----:B------:R-:W-:Y:S05]  /*1990*/  BSYNC B2 ;  /* 0x0000000000027941 */ /* 0x000fea0003800000 */
.L_x_25287:
        /* <DEDUP_REMOVED lines=44> */
.L_x_25286:
[----:B------:R-:W-:Y:S05]  /*1c60*/  BSYNC B1 ;  /* 0x0000000000017941 */ /* 0x000fea0003800000 */
.L_x_25285:
        /* <DEDUP_REMOVED lines=13> */
.L_x_25289:
        /* <DEDUP_REMOVED lines=12> */
.L_x_25292:
[----:B------:R-:W-:-:S07]  /*1e00*/  IMAD.MOV.U32 R8, RZ, RZ, R222 ;  /* 0x000000ffff087224 */ /* 0x000fce00078e00de */
.L_x_25293:
[----:B------:R-:W-:Y:S05]  /*1e10*/  BSYNC B1 ;  /* 0x0000000000017941 */ /* 0x000fea0003800000 */
.L_x_25291:
        /* <DEDUP_REMOVED lines=16> */
.L_x_25297:
[----:B------:R-:W-:Y:S05]  /*1f20*/  BSYNC B2 ;  /* 0x0000000000027941 */ /* 0x000fea0003800000 */
.L_x_25296:
        /* <DEDUP_REMOVED lines=44> */
.L_x_25295:
[----:B------:R-:W-:Y:S05]  /*21f0*/  BSYNC B1 ;  /* 0x0000000000017941 */ /* 0x000fea0003800000 */
.L_x_25294:
        /* <DEDUP_REMOVED lines=10> */
.L_x_25290:
        /* <DEDUP_REMOVED lines=12> */
.L_x_25299:
[----:B------:R-:W-:-:S07]  /*2360*/  MOV R24, R222 ;  /* 0x000000de00187202 */ /* 0x000fce0000000f00 */
.L_x_25300:
[----:B------:R-:W-:Y:S05]  /*2370*/  BSYNC B1 ;  /* 0x0000000000017941 */ /* 0x000fea0003800000 */
.L_x_25298:
        /* <DEDUP_REMOVED lines=16> */
.L_x_25304:
[----:B------:R-:W-:Y:S05]  /*2480*/  BSYNC B2 ;  /* 0x0000000000027941 */ /* 0x000fea0003800000 */
.L_x_25303:
        /* <DEDUP_REMOVED lines=44> */
.L_x_25302:
[----:B------:R-:W-:Y:S05]  /*2750*/  BSYNC B1 ;  /* 0x0000000000017941 */ /* 0x000fea0003800000 */
.L_x_25301:
        /* <DEDUP_REMOVED lines=14> */
.L_x_25305:
        /* <DEDUP_REMOVED lines=12> */
.L_x_25308:
[----:B------:R-:W-:-:S07]  /*2900*/  MOV R7, R222 ;  /* 0x000000de00077202 */ /* 0x000fce0000000f00 */
.L_x_25309:
[----:B------:R-:W-:Y:S05]  /*2910*/  BSYNC B1 ;  /* 0x0000000000017941 */ /* 0x000fea0003800000 */
.L_x_25307:
        /* <DEDUP_REMOVED lines=16> */
.L_x_25313:
[----:B------:R-:W-:Y:S05]  /*2a20*/  BSYNC B2 ;  /* 0x0000000000027941 */ /* 0x000fea0003800000 */
.L_x_25312:
        /* <DEDUP_REMOVED lines=44> */
.L_x_25311:
[----:B------:R-:W-:Y:S05]  /*2cf0*/  BSYNC B1 ;  /* 0x0000000000017941 */ /* 0x000fea0003800000 */
.L_x_25310:
        /* <DEDUP_REMOVED lines=9> */
.L_x_25306:
        /* <DEDUP_REMOVED lines=12> */
.L_x_25315:
[----:B------:R-:W-:-:S07]  /*2e50*/  IMAD.MOV.U32 R25, RZ, RZ, R222 ;  /* 0x000000ffff197224 */ /* 0x000fce00078e00de */
.L_x_25316:
[----:B------:R-:W-:Y:S05]  /*2e60*/  BSYNC B1 ;  /* 0x0000000000017941 */ /* 0x000fea0003800000 */
.L_x_25314:
        /* <DEDUP_REMOVED lines=16> */
.L_x_25320:
[----:B------:R-:W-:Y:S05]  /*2f70*/  BSYNC B2 ;  /* 0x0000000000027941 */ /* 0x000fea0003800000 */
.L_x_25319:
        /* <DEDUP_REMOVED lines=44> */
.L_x_25318:
[----:B------:R-:W-:Y:S05]  /*3240*/  BSYNC B1 ;  /* 0x0000000000017941 */ /* 0x000fea0003800000 */
.L_x_25317:
        /* <DEDUP_REMOVED lines=13> */
.L_x_25321:
        /* <DEDUP_REMOVED lines=12> */
.L_x_25324:
[----:B------:R-:W-:-:S07]  /*33e0*/  IMAD.MOV.U32 R6, RZ, RZ, R222 ;  /* 0x000000ffff067224 */ /* 0x000fce00078e00de */
.L_x_25325:
[----:B------:R-:W-:Y:S05]  /*33f0*/  BSYNC B1 ;  /* 0x0000000000017941 */ /* 0x000fea0003800000 */
.L_x_25323:
        /* <DEDUP_REMOVED lines=16> */
.L_x_25329:
[----:B------:R-:W-:Y:S05]  /*3500*/  BSYNC B2 ;  /* 0x0000000000027941 */ /* 0x000fea0003800000 */
.L_x_25328:
        /* <DEDUP_REMOVED lines=44> */
.L_x_25327:
[----:B------:R-:W-:Y:S05]  /*37d0*/  BSYNC B1 ;  /* 0x0000000000017941 */ /* 0x000fea0003800000 */
.L_x_25326:
        /* <DEDUP_REMOVED lines=10> */
.L_x_25322:
        /* <DEDUP_REMOVED lines=12> */
.L_x_25331:
[----:B------:R-:W-:-:S07]  /*3940*/  IMAD.MOV.U32 R25, RZ, RZ, R222 ;  /* 0x000000ffff197224 */ /* 0x000fce00078e00de */
.L_x_25332:
[----:B------:R-:W-:Y:S05]  /*3950*/  BSYNC B1 ;  /* 0x0000000000017941 */ /* 0x000fea0003800000 */
.L_x_25330:
        /* <DEDUP_REMOVED lines=16> */
.L_x_25336:
[----:B------:R-:W-:Y:S05]  /*3a60*/  BSYNC B2 ;  /* 0x0000000000027941 */ /* 0x000fea0003800000 */
.L_x_25335:
        /* <DEDUP_REMOVED lines=44> */
.L_x_25334:
[----:B------:R-:W-:Y:S05]  /*3d30*/  BSYNC B1 ;  /* 0x0000000000017941 */ /* 0x000fea0003800000 */
.L_x_25333:
        /* <DEDUP_REMOVED lines=14> */
.L_x_25337:
        /* <DEDUP_REMOVED lines=12> */
.L_x_25340:
[----:B------:R-:W-:-:S07]  /*3ee0*/  IMAD.MOV.U32 R5, RZ, RZ, R222 ;  /* 0x000000ffff057224 */ /* 0x000fce00078e00de */
.L_x_25341:
[----:B------:R-:W-:Y:S05]  /*3ef0*/  BSYNC B1 ;  /* 0x0000000000017941 */ /* 0x000fea0003800000 */
.L_x_25339:
        /* <DEDUP_REMOVED lines=16> */
.L_x_25345:
[----:B------:R-:W-:Y:S05]  /*4000*/  BSYNC B2 ;  /* 0x0000000000027941 */ /* 0x000fea0003800000 */
.L_x_25344:
        /* <DEDUP_REMOVED lines=44> */
.L_x_25343:
[----:B------:R-:W-:Y:S05]  /*42d0*/  BSYNC B1 ;  /* 0x0000000000017941 */ /* 0x000fea0003800000 */
.L_x_25342:
        /* <DEDUP_REMOVED lines=9> */
.L_x_25338:
        /* <DEDUP_REMOVED lines=12> */
.L_x_25347:
[----:B------:R-:W-:-:S07]  /*4430*/  MOV R26, R222 ;  /* 0x000000de001a7202 */ /* 0x000fce0000000f00 */
.L_x_25348:
[----:B------:R-:W-:Y:S05]  /*4440*/  BSYNC B1 ;  /* 0x0000000000017941 */ /* 0x000fea0003800000 */
.L_x_25346:
        /* <DEDUP_REMOVED lines=16> */
.L_x_25352:
[----:B------:R-:W-:Y:S05]  /*4550*/  BSYNC B2 ;  /* 0x0000000000027941 */ /* 0x000fea0003800000 */
.L_x_25351:
        /* <DEDUP_REMOVED lines=44> */
.L_x_25350:
[----:B------:R-:W-:Y:S05]  /*4820*/  BSYNC B1 ;  /* 0x0000000000017941 */ /* 0x000fea0003800000 */
.L_x_25349:
        /* <DEDUP_REMOVED lines=12> */
.L_x_25353:
        /* <DEDUP_REMOVED lines=12> */
.L_x_25356:
[----:B------:R-:W-:-:S07]  /*49b0*/  MOV R4, R222 ;  /* 0x000000de00047202 */ /* 0x000fce0000000f00 */
.L_x_25357:
[----:B------:R-:W-:Y:S05]  /*49c0*/  BSYNC B1 ;  /* 0x0000000000017941 */ /* 0x000fea0003800000 */
.L_x_25355:
        /* <DEDUP_REMOVED lines=16> */
.L_x_25361:
[----:B------:R-:W-:Y:S05]  /*4ad0*/  BSYNC B2 ;  /* 0x0000000000027941 */ /* 0x000fea0003800000 */
.L_x_25360:
        /* <DEDUP_REMOVED lines=44> */
.L_x_25359:
[----:B------:R-:W-:Y:S05]  /*4da0*/  BSYNC B1 ;  /* 0x0000000000017941 */ /* 0x000fea0003800000 */
.L_x_25358:
        /* <DEDUP_REMOVED lines=10> */
.L_x_25354:
        /* <DEDUP_REMOVED lines=12> */
.L_x_25363:
[----:B------:R-:W-:-:S07]  /*4f10*/  IMAD.MOV.U32 R26, RZ, RZ, R222 ;  /* 0x000000ffff1a7224 */ /* 0x000fce00078e00de */
.L_x_25364:
[----:B------:R-:W-:Y:S05]  /*4f20*/  BSYNC B1 ;  /* 0x0000000000017941 */ /* 0x000fea0003800000 */
.L_x_25362:
        /* <DEDUP_REMOVED lines=16> */
.L_x_25368:
[----:B------:R-:W-:Y:S05]  /*5030*/  BSYNC B2 ;  /* 0x0000000000027941 */ /* 0x000fea0003800000 */
.L_x_25367:
        /* <DEDUP_REMOVED lines=44> */
.L_x_25366:
[----:B------:R-:W-:Y:S05]  /*5300*/  BSYNC B1 ;  /* 0x0000000000017941 */ /* 0x000fea0003800000 */
.L_x_25365:
        /* <DEDUP_REMOVED lines=13> */
.L_x_25369:
        /* <DEDUP_REMOVED lines=12> */
.L_x_25372:
[----:B------:R-:W-:-:S07]  /*54a0*/  IMAD.MOV.U32 R3, RZ, RZ, R222 ;  /* 0x000000ffff037224 */ /* 0x000fce00078e00de */
.L_x_25373:
[----:B------:R-:W-:Y:S05]  /*54b0*/  BSYNC B1 ;  /* 0x0000000000017941 */ /* 0x000fea0003800000 */
.L_x_25371:
        /* <DEDUP_REMOVED lines=16> */
.L_x_25377:
[----:B------:R-:W-:Y:S05]  /*55c0*/  BSYNC B2 ;  /* 0x0000000000027941 */ /* 0x000fea0003800000 */
.L_x_25376:
        /* <DEDUP_REMOVED lines=44> */
.L_x_25375:
[----:B------:R-:W-:Y:S05]  /*5890*/  BSYNC B1 ;  /* 0x0000000000017941 */ /* 0x000fea0003800000 */
.L_x_25374:
        /* <DEDUP_REMOVED lines=9> */
.L_x_25370:
        /* <DEDUP_REMOVED lines=12> */
.L_x_25379:
[----:B------:R-:W-:-:S07]  /*59f0*/  IMAD.MOV.U32 R26, RZ, RZ, R222 ;  /* 0x000000ffff1a7224 */ /* 0x000fce00078e00de */
.L_x_25380:
[----:B------:R-:W-:Y:S05]  /*5a00*/  BSYNC B1 ;  /* 0x0000000000017941 */ /* 0x000fea0003800000 */
.L_x_25378:
        /* <DEDUP_REMOVED lines=16> */
.L_x_25384:
[----:B------:R-:W-:Y:S05]  /*5b10*/  BSYNC B2 ;  /* 0x0000000000027941 */ /* 0x000fea0003800000 */
.L_x_25383:
        /* <DEDUP_REMOVED lines=44> */
.L_x_25382:
[----:B------:R-:W-:Y:S05]  /*5de0*/  BSYNC B1 ;  /* 0x0000000000017941 */ /* 0x000fea0003800000 */
.L_x_25381:
        /* <DEDUP_REMOVED lines=12> */
.L_x_25385:
        /* <DEDUP_REMOVED lines=12> */
.L_x_25388:
[----:B------:R-:W-:-:S07]  /*5f70*/  IMAD.MOV.U32 R2, RZ, RZ, R222 ;  /* 0x000000ffff027224 */ /* 0x000fce00078e00de */
.L_x_25389:
[----:B------:R-:W-:Y:S05]  /*5f80*/  BSYNC B1 ;  /* 0x0000000000017941 */ /* 0x000fea0003800000 */
.L_x_25387:
        /* <DEDUP_REMOVED lines=18> */
.L_x_25393:
[----:B------:R-:W-:Y:S05]  /*60b0*/  BSYNC B2 ;  /* 0x0000000000027941 */ /* 0x000fea0003800000 */
.L_x_25392:
        /* <DEDUP_REMOVED lines=44> */
.L_x_25391:
[----:B------:R-:W-:Y:S05]  /*6380*/  BSYNC B1 ;  /* 0x0000000000017941 */ /* 0x000fea0003800000 */
.L_x_25390:
        /* <DEDUP_REMOVED lines=10> */
.L_x_25386:
[----:B------:R-:W-:Y:S01]  /*6430*/  P2R R15, PR, RZ, 0x4 ;  /* 0x00000004ff0f7803 */ /* 0x000fe20000000000 */
[----:B------:R-:W-:Y:S01]  /*6440*/  IMAD.SHL.U32 R27, R217, 0x8, RZ ;  /* 0x00000008d91b7824 */ /* 0x000fe200078e00ff */
[----:B------:R-:W-:Y:S01]  /*6450*/  ISETP.NE.AND P2, PT, R13, RZ, PT ;  /* 0x000000ff0d00720c */ /* 0x000fe20003f45270 */
[----:B------:R-:W0:Y:S01]  /*6460*/  @P0 LDC.64 R22, c[0x0][0x228] ;  /* 0x00008a00ff160b82 */ /* 0x000e220000000a00 */
[----:B------:R-:W-:Y:S02]  /*6470*/  ISETP.NE.AND P6, PT, R0, RZ, PT ;  /* 0x000000ff0000720c */ /* 0x000fe40003fc5270 */
[----:B------:R-:W-:Y:S02]  /*6480*/  SEL R13, RZ, 0x10000, P4 ;  /* 0x00010000ff0d7807 */ /* 0x000fe40002000000 */
[----:B------:R-:W-:Y:S02]  /*6490*/  ISETP.NE.AND P4, PT, R12, RZ, PT ;  /* 0x000000ff0c00720c */ /* 0x000fe40003f85270 */
[----:B------:R-:W-:-:S02]  /*64a0*/  SEL R0, RZ, 0x100, P3 ;  /* 0x00000100ff007807 */ /* 0x000fc40001800000 */
[----:B------:R-:W-:Y:S02]  /*64b0*/  SEL R14, RZ, 0x1000000, P5 ;  /* 0x01000000ff0e7807 */ /* 0x000fe40002800000 */
[----:B------:R-:W-:Y:S02]  /*64c0*/  ISETP.NE.AND P3, PT, R24, RZ, PT ;  /* 0x000000ff1800720c */ /* 0x000fe40003f65270 */
[----:B------:R-:W-:Y:S02]  /*64d0*/  SEL R12, RZ, 0x1, P2 ;  /* 0x00000001ff0c7807 */ /* 0x000fe40001000000 */
[----:B------:R-:W-:Y:S02]  /*64e0*/  ISETP.NE.AND P5, PT, R25, RZ, PT ;  /* 0x000000ff1900720c */ /* 0x000fe40003fa5270 */
[----:B------:R-:W-:Y:S01]  /*64f0*/  SEL R18, RZ, 0x1, P3 ;  /* 0x00000001ff127807 */ /* 0x000fe20001800000 */
[----:B------:R-:W1:Y:S01]  /*6500*/  @P1 LDC.64 R24, c[0x0][0x230] ;  /* 0x00008c00ff181b82 */ /* 0x000e620000000a00 */
[----:B------:R-:W-:Y:S01]  /*6510*/  LOP3.LUT R0, R0, R14, R13, 0xfe, !PT ;  /* 0x0000000e00007212 */ /* 0x000fe200078efe0d */
[----:B------:R-:W-:Y:S01]  /*6520*/  IMAD.WIDE.U32 R12, R12, 0x1000000, RZ ;  /* 0x010000000c0c7825 */ /* 0x000fe200078e00ff */
[----:B------:R-:W-:-:S02]  /*6530*/  SEL R20, RZ, 0x1, P4 ;  /* 0x00000001ff147807 */ /* 0x000fc40002000000 */
[----:B------:R-:W-:Y:S01]  /*6540*/  ISETP.NE.AND P2, PT, R15, RZ, PT ;  /* 0x000000ff0f00720c */ /* 0x000fe20003f45270 */
[----:B------:R-:W-:Y:S01]  /*6550*/  IMAD.WIDE.U32 R18, R18, 0x10000, RZ ;  /* 0x0001000012127825 */ /* 0x000fe200078e00ff */
[----:B------:R-:W-:Y:S02]  /*6560*/  SEL R15, RZ, 0x1, P5 ;  /* 0x00000001ff0f7807 */ /* 0x000fe40002800000 */
[----:B------:R-:W-:Y:S01]  /*6570*/  LEA R14, P3, R217, UR12, 0x5 ;  /* 0x0000000cd90e7c11 */ /* 0x000fe2000f8628ff */
[----:B------:R-:W-:Y:S01]  /*6580*/  IMAD.WIDE.U32 R20, R20, 0x100, RZ ;  /* 0x0000010014147825 */ /* 0x000fe200078e00ff */
[----:B------:R-:W-:Y:S02]  /*6590*/  LOP3.LUT R13, R13, R0, R15, 0xfe, !PT ;  /* 0x000000000d0d7212 */ /* 0x000fe400078efe0f */
[----:B------:R-:W-:Y:S02]  /*65a0*/  LEA.HI.X R15, R217, UR13, RZ, 0x5, P3 ;  /* 0x0000000dd90f7c11 */ /* 0x000fe400098f2cff */
[----:B------:R-:W-:-:S02]  /*65b0*/  LOP3.LUT R12, R20, R12, R18, 0xfe, !PT ;  /* 0x0000000c140c7212 */ /* 0x000fc400078efe12 */
[----:B------:R-:W-:Y:S01]  /*65c0*/  LOP3.LUT R19, R21, R13, R19, 0xfe, !PT ;  /* 0x0000000d15137212 */ /* 0x000fe200078efe13 */
[----:B------:R2:W-:Y:S01]  /*65d0*/  STG.E.128 desc[UR4][R14.64], R68 ;  /* 0x000000440e007986 */ /* 0x0005e2000c101d04 */
[----:B------:R-:W-:Y:S02]  /*65e0*/  SEL R13, RZ, 0x1, P6 ;  /* 0x00000001ff0d7807 */ /* 0x000fe40003000000 */
[----:B------:R-:W-:Y:S01]  /*65f0*/  SHF.R.U32.HI R28, RZ, 0x1d, R217 ;  /* 0x0000001dff1c7819 */ /* 0x000fe200000116d9 */
[----:B------:R2:W-:Y:S01]  /*6600*/  STG.E.128 desc[UR4][R14.64+0x10], R64 ;  /* 0x000010400e007986 */ /* 0x0005e2000c101d04 */
[----:B------:R-:W-:Y:S02]  /*6610*/  IADD3 R20, P3, R27, UR14, RZ ;  /* 0x0000000e1b147c10 */ /* 0x000fe4000ff7e0ff */
[----:B------:R-:W-:Y:S02]  /*6620*/  LOP3.LUT R18, R12, R13, RZ, 0xfc, !PT ;  /* 0x0000000d0c127212 */ /* 0x000fe400078efcff */
[----:B------:R-:W-:-:S02]  /*6630*/  IADD3.X R21, R28, UR15, RZ, P3, !PT ;  /* 0x0000000f1c157c10 */ /* 0x000fc40009ffe4ff */
[----:B------:R-:W-:-:S03]  /*6640*/  IADD3 R0, R217, 0x20, RZ ;  /* 0x00000020d9007810 */ /* 0x000fc60007ffe0ff */
[----:B------:R2:W-:Y:S02]  /*6650*/  STG.E.64 desc[UR4][R20.64], R18 ;  /* 0x0000001214007986 */ /* 0x0005e4000c101b04 */
[----:B------:R-:W-:-:S04]  /*6660*/  IMAD.WIDE.U32 R12, R0, 0x10, R212 ;  /* 0x00000010000c7825 */ /* 0x000fc800078e00d4 */
[----:B0-----:R-:W-:-:S04]  /*6670*/  @P0 IMAD.WIDE.U32 R22, R0, 0x10, R22 ;  /* 0x0000001000160825 */ /* 0x001fc800078e0016 */
[----:B-1----:R-:W-:Y:S01]  /*6680*/  @P1 IMAD.WIDE.U32 R24, R0, 0x20, R24 ;  /* 0x0000002000181825 */ /* 0x002fe200078e0018 */
[----:B--2---:R-:W-:Y:S06]  /*6690*/  @!P0 BRA `(.L_x_25394) ;  /* 0x0000000000508947 */ /* 0x004fec0003800000 */
[----:B------:R-:W-:Y:S01]  /*66a0*/  IMAD.U32 R14, R3, 0x10000, RZ ;  /* 0x00010000030e7824 */ /* 0x000fe200078e00ff */
        /* <DEDUP_REMOVED lines=9> */
[----:B------:R-:W-:-:S03]  /*6740*/  IMAD.WIDE.U32 R18, R18, 0x10000, RZ ;  /* 0x0001000012127825 */ /* 0x000fc600078e00ff */
[----:B------:R-:W-:Y:S01]  /*6750*/  LOP3.LUT R17, R26, 0xff, R5, 0xf8, !PT ;  /* 0x000000ff1a117812 */ /* 0x000fe200078ef805 */
[----:B------:R-:W-:Y:S01]  /*6760*/  IMAD.WIDE.U32 R20, R20, 0x100, RZ ;  /* 0x0000010014147825 */ /* 0x000fe200078e00ff */
[----:B------:R-:W-:Y:S02]  /*6770*/  IADD3 R26, P3, R27, UR16, RZ ;  /* 0x000000101b1a7c10 */ /* 0x000fe4000ff7e0ff */
[----:B------:R-:W-:Y:S02]  /*6780*/  LOP3.LUT R15, R19, R17, R15, 0xfe, !PT ;  /* 0x00000011130f7212 */ /* 0x000fe400078efe0f */
[----:B------:R-:W-:Y:S02]  /*6790*/  LOP3.LUT R14, R20, R14, R18, 0xfe, !PT ;  /* 0x0000000e140e7212 */ /* 0x000fe400078efe12 */
[----:B------:R-:W-:Y:S02]  /*67a0*/  IADD3.X R27, R28, UR17, RZ, P3, !PT ;  /* 0x000000111c1b7c10 */ /* 0x000fe40009ffe4ff */
[----:B------:R-:W-:-:S02]  /*67b0*/  LOP3.LUT R14, R14, 0xff, R9, 0xf8, !PT ;  /* 0x000000ff0e0e7812 */ /* 0x000fc400078ef809 */
[----:B------:R-:W-:-:S05]  /*67c0*/  LOP3.LUT R15, R15, R21, RZ, 0xfc, !PT ;  /* 0x000000150f0f7212 */ /* 0x000fca00078efcff */
[----:B------:R0:W-:Y:S02]  /*67d0*/  STG.E.64 desc[UR4][R26.64], R14 ;  /* 0x0000000e1a007986 */ /* 0x0001e4000c101b04 */
.L_x_25394:
        /* <DEDUP_REMOVED lines=16> */
.L_x_25396:
[----:B------:R-:W-:-:S07]  /*68e0*/  MOV R24, R222 ;  /* 0x000000de00187202 */ /* 0x000fce0000000f00 */
.L_x_25397:
[----:B------:R-:W-:Y:S05]  /*68f0*/  BSYNC B1 ;  /* 0x0000000000017941 */ /* 0x000fea0003800000 */
.L_x_25395:
        /* <DEDUP_REMOVED lines=16> */
.L_x_25401:
[----:B------:R-:W-:Y:S05]  /*6a00*/  BSYNC B2 ;  /* 0x0000000000027941 */ /* 0x000fea0003800000 */
.L_x_25400:
        /* <DEDUP_REMOVED lines=44> */
.L_x_25399:
[----:B------:R-:W-:Y:S05]  /*6cd0*/  BSYNC B1 ;  /* 0x0000000000017941 */ /* 0x000fea0003800000 */
.L_x_25398:
        /* <DEDUP_REMOVED lines=14> */
.L_x_25402:
        /* <DEDUP_REMOVED lines=12> */
.L_x_25405:
[----:B------:R-:W-:-:S07]  /*6e80*/  MOV R9, R222 ;  /* 0x000000de00097202 */ /* 0x000fce0000000f00 */
.L_x_25406:
[----:B------:R-:W-:Y:S05]  /*6e90*/  BSYNC B1 ;  /* 0x0000000000017941 */ /* 0x000fea0003800000 */
.L_x_25404:
        /* <DEDUP_REMOVED lines=16> */
.L_x_25410:
[----:B------:R-:W-:Y:S05]  /*6fa0*/  BSYNC B2 ;  /* 0x0000000000027941 */ /* 0x000fea0003800000 */
.L_x_25409:
        /* <DEDUP_REMOVED lines=44> */
.L_x_25408:
[----:B------:R-:W-:Y:S05]  /*7270*/  BSYNC B1 ;  /* 0x0000000000017941 */ /* 0x000fea0003800000 */
.L_x_25407:
        /* <DEDUP_REMOVED lines=9> */
.L_x_25403:
        /* <DEDUP_REMOVED lines=12> */
.L_x_25412:
[----:B------:R-:W-:-:S07]  /*73d0*/  IMAD.MOV.U32 R25, RZ, RZ, R222 ;  /* 0x000000ffff197224 */ /* 0x000fce00078e00de */
.L_x_25413:
[----:B------:R-:W-:Y:S05]  /*73e0*/  BSYNC B1 ;  /* 0x0000000000017941 */ /* 0x000fea0003800000 */
.L_x_25411:
        /* <DEDUP_REMOVED lines=16> */
.L_x_25417:
[----:B------:R-:W-:Y:S05]  /*74f0*/  BSYNC B2 ;  /* 0x0000000000027941 */ /* 0x000fea0003800000 */
.L_x_25416:
        /* <DEDUP_REMOVED lines=44> */
.L_x_25415:
[----:B------:R-:W-:Y:S05]  /*77c0*/  BSYNC B1 ;  /* 0x0000000000017941 */ /* 0x000fea0003800000 */
.L_x_25414:
        /* <DEDUP_REMOVED lines=13> */
.L_x_25418:
        /* <DEDUP_REMOVED lines=12> */
.L_x_25421:
[----:B------:R-:W-:-:S07]  /*7960*/  IMAD.MOV.U32 R8, RZ, RZ, R222 ;  /* 0x000000ffff087224 */ /* 0x000fce00078e00de */
.L_x_25422:
[----:B------:R-:W-:Y:S05]  /*7970*/  BSYNC B1 ;  /* 0x0000000000017941 */ /* 0x000fea0003800000 */
.L_x_25420:
        /* <DEDUP_REMOVED lines=16> */
.L_x_25426:
[----:B------:R-:W-:Y:S05]  /*7a80*/  BSYNC B2 ;  /* 0x0000000000027941 */ /* 0x000fea0003800000 */
.L_x_25425:
        /* <DEDUP_REMOVED lines=44> */
.L_x_25424:
[----:B------:R-:W-:Y:S05]  /*7d50*/  BSYNC B1 ;  /* 0x0000000000017941 */ /* 0x000fea0003800000 */
.L_x_25423:
        /* <DEDUP_REMOVED lines=10> */
.L_x_25419:
        /* <DEDUP_REMOVED lines=12> */
.L_x_25428:
[----:B------:R-:W-:-:S07]  /*7ec0*/  IMAD.MOV.U32 R25, RZ, RZ, R222 ;  /* 0x000000ffff197224 */ /* 0x000fce00078e00de */
.L_x_25429:
[----:B------:R-:W-:Y:S05]  /*7ed0*/  BSYNC B1 ;  /* 0x0000000000017941 */ /* 0x000fea0003800000 */
.L_x_25427:
        /* <DEDUP_REMOVED lines=16> */
.L_x_25433:
[----:B------:R-:W-:Y:S05]  /*7fe0*/  BSYNC B2 ;  /* 0x0000000000027941 */ /* 0x000fea0003800000 */
.L_x_25432:
        /* <DEDUP_REMOVED lines=44> */
.L_x_25431:
[----:B------:R-:W-:Y:S05]  /*82b0*/  BSYNC B1 ;  /* 0x0000000000017941 */ /* 0x000fea0003800000 */
.L_x_25430:
        /* <DEDUP_REMOVED lines=14> */
.L_x_25434:
        /* <DEDUP_REMOVED lines=12> */
.L_x_25437:
[----:B------:R-:W-:-:S07]  /*8460*/  IMAD.MOV.U32 R7, RZ, RZ, R222 ;  /* 0x000000ffff077224 */ /* 0x000fce00078e00de */
.L_x_25438:
[----:B------:R-:W-:Y:S05]  /*8470*/  BSYNC B1 ;  /* 0x0000000000017941 */ /* 0x000fea0003800000 */
.L_x_25436:
        /* <DEDUP_REMOVED lines=16> */
.L_x_25442:
[----:B------:R-:W-:Y:S05]  /*8580*/  BSYNC B2 ;  /* 0x0000000000027941 */ /* 0x000fea0003800000 */
.L_x_25441:
        /* <DEDUP_REMOVED lines=44> */
.L_x_25440:
[----:B------:R-:W-:Y:S05]  /*8850*/  BSYNC B1 ;  /* 0x0000000000017941 */ /* 0x000fea0003800000 */
.L_x_25439:
        /* <DEDUP_REMOVED lines=9> */
.L_x_25435:
        /* <DEDUP_REMOVED lines=12> */
.L_x_25444:
[----:B------:R-:W-:-:S07]  /*89b0*/  MOV R26, R222 ;  /* 0x000000de001a7202 */ /* 0x000fce0000000f00 */
.L_x_25445:
[----:B------:R-:W-:Y:S05]  /*89c0*/  BSYNC B1 ;  /* 0x0000000000017941 */ /* 0x000fea0003800000 */
.L_x_25443:
        /* <DEDUP_REMOVED lines=16> */
.L_x_25449:
[----:B------:R-:W-:Y:S05]  /*8ad0*/  BSYNC B2 ;  /* 0x0000000000027941 */ /* 0x000fea0003800000 */
.L_x_25448:
        /* <DEDUP_REMOVED lines=44> */
.L_x_25447:
[----:B------:R-:W-:Y:S05]  /*8da0*/  BSYNC B1 ;  /* 0x0000000000017941 */ /* 0x000fea0003800000 */
.L_x_25446:
        /* <DEDUP_REMOVED lines=13> */
.L_x_25450:
        /* <DEDUP_REMOVED lines=12> */
.L_x_25453:
[----:B------:R-:W-:-:S07]  /*8f40*/  MOV R6, R222 ;  /* 0x000000de00067202 */ /* 0x000fce0000000f00 */
.L_x_25454:
[----:B------:R-:W-:Y:S05]  /*8f50*/  BSYNC B1 ;  /* 0x0000000000017941 */ /* 0x000fea0003800000 */
.L_x_25452:
        /* <DEDUP_REMOVED lines=16> */
.L_x_25458:
[----:B------:R-:W-:Y:S05]  /*9060*/  BSYNC B2 ;  /* 0x0000000000027941 */ /* 0x000fea0003800000 */
.L_x_25457:
        /* <DEDUP_REMOVED lines=44> */
.L_x_25456:
[----:B------:R-:W-:Y:S05]  /*9330*/  BSYNC B1 ;  /* 0x0000000000017941 */ /* 0x000fea0003800000 */
.L_x_25455:
        /* <DEDUP_REMOVED lines=10> */
.L_x_25451:
        /* <DEDUP_REMOVED lines=12> */
.L_x_25460:
[----:B------:R-:W-:-:S07]  /*94a0*/  IMAD.MOV.U32 R26, RZ, RZ, R222 ;  /* 0x000000ffff1a7224 */ /* 0x000fce00078e00de */
.L_x_25461:
[----:B------:R-:W-:Y:S05]  /*94b0*/  BSYNC B1 ;  /* 0x0000000000017941 */ /* 0x000fea0003800000 */
.L_x_25459:
        /* <DEDUP_REMOVED lines=16> */
.L_x_25465:
[----:B------:R-:W-:Y:S05]  /*95c0*/  BSYNC B2 ;  /* 0x0000000000027941 */ /* 0x000fea0003800000 */
.L_x_25464:
        /* <DEDUP_REMOVED lines=44> */
.L_x_25463:
[----:B------:R-:W-:Y:S05]  /*9890*/  BSYNC B1 ;  /* 0x0000000000017941 */ /* 0x000fea0003800000 */
.L_x_25462:
        /* <DEDUP_REMOVED lines=14> */
.L_x_25466:
        /* <DEDUP_REMOVED lines=12> */
.L_x_25469:
[----:B------:R-:W-:-:S07]  /*9a40*/  IMAD.MOV.U32 R5, RZ, RZ, R222 ;  /* 0x000000ffff057224 */ /* 0x000fce00078e00de */
.L_x_25470:
[----:B------:R-:W-:Y:S05]  /*9a50*/  BSYNC B1 ;  /* 0x0000000000017941 */ /* 0x000fea0003800000 */
.L_x_25468:
        /* <DEDUP_REMOVED lines=16> */
.L_x_25474:
[----:B------:R-:W-:Y:S05]  /*9b60*/  BSYNC B2 ;  /* 0x0000000000027941 */ /* 0x000fea0003800000 */
.L_x_25473:
        /* <DEDUP_REMOVED lines=44> */
.L_x_25472:
[----:B------:R-:W-:Y:S05]  /*9e30*/  BSYNC B1 ;  /* 0x0000000000017941 */ /* 0x000fea0003800000 */
.L_x_25471:
        /* <DEDUP_REMOVED lines=9> */
.L_x_25467:
        /* <DEDUP_REMOVED lines=12> */
.L_x_25476:
[----:B------:R-:W-:-:S07]  /*9f90*/  IMAD.MOV.U32 R27, RZ, RZ, R222 ;  /* 0x000000ffff1b7224 */ /* 0x000fce00078e00de */
.L_x_25477:
[----:B------:R-:W-:Y:S05]  /*9fa0*/  BSYNC B1 ;  /* 0x0000000000017941 */ /* 0x000fea0003800000 */
.L_x_25475:
        /* <DEDUP_REMOVED lines=16> */
.L_x_25481:
[----:B------:R-:W-:Y:S05]  /*a0b0*/  BSYNC B2 ;  /* 0x0000000000027941 */ /* 0x000fea0003800000 */
.L_x_25480:
        /* <DEDUP_REMOVED lines=44> */
.L_x_25479:
[----:B------:R-:W-:Y:S05]  /*a380*/  BSYNC B1 ;  /* 0x0000000000017941 */ /* 0x000fea0003800000 */
.L_x_25478:
        /* <DEDUP_REMOVED lines=12> */
.L_x_25482:
        /* <DEDUP_REMOVED lines=12> */
.L_x_25485:
[----:B------:R-:W-:-:S07]  /*a510*/  IMAD.MOV.U32 R4, RZ, RZ, R222 ;  /* 0x000000ffff047224 */ /* 0x000fce00078e00de */
.L_x_25486:
[----:B------:R-:W-:Y:S05]  /*a520*/  BSYNC B1 ;  /* 0x0000000000017941 */ /* 0x000fea0003800000 */
.L_x_25484:
        /* <DEDUP_REMOVED lines=16> */
.L_x_25490:
[----:B------:R-:W-:Y:S05]  /*a630*/  BSYNC B2 ;  /* 0x0000000000027941 */ /* 0x000fea0003800000 */
.L_x_25489:
        /* <DEDUP_REMOVED lines=8> */
[----:B------:R-:W-:-:S03]  /*a6c0*/  HFMA2.MMA R14, -RZ, RZ, 0, 0 ;  /* 0x00000000ff0e7435 */ /* 0x000fc600000001ff */
        /* <DEDUP_REMOVED lines=35> */
.L_x_25488:
[----:B------:R-:W-:Y:S05]  /*a900*/  BSYNC B1 ;  /* 0x0000000000017941 */ /* 0x000fea0003800000 */
.L_x_25487:
        /* <DEDUP_REMOVED lines=10> */
.L_x_25483:
        /* <DEDUP_REMOVED lines=12> */
.L_x_25492:
[----:B------:R-:W-:-:S07]  /*aa70*/  MOV R27, R222 ;  /* 0x000000de001b7202 */ /* 0x000fce0000000f00 */
.L_x_25493:
[----:B------:R-:W-:Y:S05]  /*aa80*/  BSYNC B1 ;  /* 0x0000000000017941 */ /* 0x000fea0003800000 */
.L_x_25491:
        /* <DEDUP_REMOVED lines=16> */
.L_x_25497:
[----:B------:R-:W-:Y:S05]  /*ab90*/  BSYNC B2 ;  /* 0x0000000000027941 */ /* 0x000fea0003800000 */
.L_x_25496:
        /* <DEDUP_REMOVED lines=44> */
.L_x_25495:
[----:B------:R-:W-:Y:S05]  /*ae60*/  BSYNC B1 ;  /* 0x0000000000017941 */ /* 0x000fea0003800000 */
.L_x_25494:
        /* <DEDUP_REMOVED lines=13> */
.L_x_25498:
        /* <DEDUP_REMOVED lines=12> */
.L_x_25501:
[----:B------:R-:W-:-:S07]  /*b000*/  MOV R3, R222 ;  /* 0x000000de00037202 */ /* 0x000fce0000000f00 */
.L_x_25502:
[----:B------:R-:W-:Y:S05]  /*b010*/  BSYNC B1 ;  /* 0x0000000000017941 */ /* 0x000fea0003800000 */
.L_x_25500:
        /* <DEDUP_REMOVED lines=16> */
.L_x_25506:
[----:B------:R-:W-:Y:S05]  /*b120*/  BSYNC B2 ;  /* 0x0000000000027941 */ /* 0x000fea0003800000 */
.L_x_25505:
        /* <DEDUP_REMOVED lines=44> */
.L_x_25504:
[----:B------:R-:W-:Y:S05]  /*b3f0*/  BSYNC B1 ;  /* 0x0000000000017941 */ /* 0x000fea0003800000 */
.L_x_25503:
        /* <DEDUP_REMOVED lines=9> */
.L_x_25499:
        /* <DEDUP_REMOVED lines=12> */
.L_x_25508:
[----:B------:R-:W-:-:S07]  /*b550*/  IMAD.MOV.U32 R27, RZ, RZ, R222 ;  /* 0x000000ffff1b7224 */ /* 0x000fce00078e00de */
.L_x_25509:
[----:B------:R-:W-:Y:S05]  /*b560*/  BSYNC B1 ;  /* 0x0000000000017941 */ /* 0x000fea0003800000 */
.L_x_25507:
        /* <DEDUP_REMOVED lines=16> */
.L_x_25513:
[----:B------:R-:W-:Y:S05]  /*b670*/  BSYNC B2 ;  /* 0x0000000000027941 */ /* 0x000fea0003800000 */
.L_x_25512:
        /* <DEDUP_REMOVED lines=44> */
.L_x_25511:
[----:B------:R-:W-:Y:S05]  /*b940*/  BSYNC B1 ;  /* 0x0000000000017941 */ /* 0x000fea0003800000 */
.L_x_25510:
        /* <DEDUP_REMOVED lines=12> */
.L_x_25514:
        /* <DEDUP_REMOVED lines=12> */
.L_x_25517:
[----:B------:R-:W-:-:S07]  /*bad0*/  IMAD.MOV.U32 R2, RZ, RZ, R222 ;  /* 0x000000ffff027224 */ /* 0x000fce00078e00de */
.L_x_25518:
[----:B------:R-:W-:Y:S05]  /*bae0*/  BSYNC B1 ;  /* 0x0000000000017941 */ /* 0x000fea0003800000 */
.L_x_25516:
        /* <DEDUP_REMOVED lines=18> */
.L_x_25522:
[----:B------:R-:W-:Y:S05]  /*bc10*/  BSYNC B2 ;  /* 0x0000000000027941 */ /* 0x000fea0003800000 */
.L_x_25521:
        /* <DEDUP_REMOVED lines=44> */
.L_x_25520:
[----:B------:R-:W-:Y:S05]  /*bee0*/  BSYNC B1 ;  /* 0x0000000000017941 */ /* 0x000fea0003800000 */
.L_x_25519:
        /* <DEDUP_REMOVED lines=10> */
.L_x_25515:
[----:B------:R-:W0:Y:S01]  /*bf90*/  LDC.64 R238, c[0x0][0x238] ;  /* 0x00008e00ffee7b82 */ /* 0x000e220000000a00 */
[----:B------:R-:W-:Y:S01]  /*bfa0*/  P2R R14, PR, RZ, 0x4 ;  /* 0x00000004ff0e7803 */ /* 0x000fe20000000000 */
[----:B------:R-:W-:Y:S01]  /*bfb0*/  VIADD R229, R217, 0x40 ;  /* 0x00000040d9e57836 */ /* 0x000fe20000000000 */
[----:B------:R-:W-:Y:S02]  /*bfc0*/  ISETP.NE.AND P6, PT, R24, RZ, PT ;  /* 0x000000ff1800720c */ /* 0x000fe40003fc5270 */
[----:B------:R-:W-:Y:S02]  /*bfd0*/  ISETP.NE.AND P2, PT, R13, RZ, PT ;  /* 0x000000ff0d00720c */ /* 0x000fe40003f45270 */
[----:B------:R-:W-:Y:S01]  /*bfe0*/  SEL R24, RZ, 0x10000, P4 ;  /* 0x00010000ff187807 */ /* 0x000fe20002000000 */
[----:B------:R-:W1:Y:S01]  /*bff0*/  LDC.64 R236, c[0x0][0x240] ;  /* 0x00009000ffec7b82 */ /* 0x000e620000000a00 */
[----:B------:R-:W-:Y:S02]  /*c000*/  SEL R17, RZ, 0x100, P3 ;  /* 0x00000100ff117807 */ /* 0x000fe40001800000 */
[----:B------:R-:W-:-:S02]  /*c010*/  ISETP.NE.AND P4, PT, R12, RZ, PT ;  /* 0x000000ff0c00720c */ /* 0x000fc40003f85270 */
[----:B------:R-:W-:Y:S02]  /*c020*/  ISETP.NE.AND P3, PT, R25, RZ, PT ;  /* 0x000000ff1900720c */ /* 0x000fe40003f65270 */
[----:B------:R-:W-:Y:S01]  /*c030*/  SEL R19, RZ, 0x1000000, P5 ;  /* 0x01000000ff137807 */ /* 0x000fe20002800000 */
[----:B------:R-:W2:Y:S01]  /*c040*/  @P1 LDC.64 R12, c[0x0][0x230] ;  /* 0x00008c00ff0c1b82 */ /* 0x000ea20000000a00 */
[----:B------:R-:W-:Y:S02]  /*c050*/  SEL R18, RZ, 0x1, P2 ;  /* 0x00000001ff127807 */ /* 0x000fe40001000000 */
[----:B------:R-:W-:Y:S02]  /*c060*/  SEL R20, RZ, 0x1, P3 ;  /* 0x00000001ff147807 */ /* 0x000fe40001800000 */
[----:B------:R-:W-:Y:S02]  /*c070*/  SEL R22, RZ, 0x1, P4 ;  /* 0x00000001ff167807 */ /* 0x000fe40002000000 */
[----:B------:R-:W-:Y:S01]  /*c080*/  ISETP.NE.AND P5, PT, R26, RZ, PT ;  /* 0x000000ff1a00720c */ /* 0x000fe20003fa5270 */
[----:B------:R-:W-:Y:S01]  /*c090*/  IMAD.WIDE.U32 R20, R20, 0x10000, RZ ;  /* 0x0001000014147825 */ /* 0x000fe200078e00ff */
[----:B------:R-:W-:-:S02]  /*c0a0*/  LOP3.LUT R17, R17, R19, R24, 0xfe, !PT ;  /* 0x0000001311117212 */ /* 0x000fc400078efe18 */
[----:B------:R-:W-:Y:S01]  /*c0b0*/  SEL R29, RZ, 0x1, P5 ;  /* 0x00000001ff1d7807 */ /* 0x000fe20002800000 */
[----:B------:R-:W-:Y:S01]  /*c0c0*/  IMAD.WIDE.U32 R18, R18, 0x1000000, RZ ;  /* 0x0100000012127825 */ /* 0x000fe200078e00ff */
[----:B------:R-:W-:Y:S02]  /*c0d0*/  ISETP.NE.AND P2, PT, R14, RZ, PT ;  /* 0x000000ff0e00720c */ /* 0x000fe40003f45270 */
[----:B------:R-:W3:Y:S01]  /*c0e0*/  @P0 LDC.64 R14, c[0x0][0x228] ;  /* 0x00008a00ff0e0b82 */ /* 0x000ee20000000a00 */
[----:B------:R-:W-:Y:S01]  /*c0f0*/  IMAD.WIDE.U32 R22, R22, 0x100, RZ ;  /* 0x0000010016167825 */ /* 0x000fe200078e00ff */
[----:B------:R-:W-:Y:S02]  /*c100*/  LOP3.LUT R29, R19, R17, R29, 0xfe, !PT ;  /* 0x00000011131d7212 */ /* 0x000fe400078efe1d */
[----:B------:R-:W-:Y:S01]  /*c110*/  SEL R17, RZ, 0x1, P6 ;  /* 0x00000001ff117807 */ /* 0x000fe20003000000 */
[----:B0-----:R-:W-:Y:S01]  /*c120*/  IMAD.WIDE.U32 R24, R0, 0x20, R238 ;  /* 0x0000002000187825 */ /* 0x001fe200078e00ee */
[----:B------:R-:W-:-:S02]  /*c130*/  LOP3.LUT R18, R22, R18, R20, 0xfe, !PT ;  /* 0x0000001216127212 */ /* 0x000fc400078efe14 */
[----:B------:R-:W-:Y:S01]  /*c140*/  LOP3.LUT R29, R23, R29, R21, 0xfe, !PT ;  /* 0x0000001d171d7212 */ /* 0x000fe200078efe15 */
[----:B-1----:R-:W-:Y:S01]  /*c150*/  IMAD.WIDE.U32 R26, R0, 0x8, R236 ;  /* 0x00000008001a7825 */ /* 0x002fe200078e00ec */
[----:B------:R-:W-:Y:S01]  /*c160*/  LOP3.LUT R28, R18, R17, RZ, 0xfc, !PT ;  /* 0x00000011121c7212 */ /* 0x000fe200078efcff */
[----:B------:R0:W-:Y:S02]  /*c170*/  STG.E.128 desc[UR4][R24.64], R60 ;  /* 0x0000003c18007986 */ /* 0x0001e4000c101d04 */
[C---:B------:R-:W-:Y:S02]  /*c180*/  IMAD.WIDE.U32 R18, R229.reuse, 0x10, R212 ;  /* 0x00000010e5127825 */ /* 0x040fe400078e00d4 */
[----:B------:R0:W-:Y:S02]  /*c190*/  STG.E.128 desc[UR4][R24.64+0x10], R56 ;  /* 0x0000103818007986 */ /* 0x0001e4000c101d04 */
[C---:B--2---:R-:W-:Y:S02]  /*c1a0*/  @P1 IMAD.WIDE.U32 R22, R229.reuse, 0x20, R12 ;  /* 0x00000020e5161825 */ /* 0x044fe400078e000c */
[----:B------:R0:W-:Y:S02]  /*c1b0*/  STG.E.64 desc[UR4][R26.64], R28 ;  /* 0x0000001c1a007986 */ /* 0x0001e4000c101b04 */
[----:B---3--:R-:W-:Y:S01]  /*c1c0*/  @P0 IMAD.WIDE.U32 R20, R229, 0x10, R14 ;  /* 0x00000010e5140825 */ /* 0x008fe200078e000e */
        /* <DEDUP_REMOVED lines=21> */
.L_x_25523:
[----:B------:R1:W5:Y:S04]  /*c320*/  @P0 LDG.E.128 R72, desc[UR4][R20.64] ;  /* 0x0000000414480981 */ /* 0x000368000c1e1d00 */
[----:B------:R1:W5:Y:S04]  /*c330*/  @P1 LDG.E.128 R80, desc[UR4][R22.64] ;  /* 0x0000000416501981 */ /* 0x000368000c1e1d00 */
[----:B------:R1:W5:Y:S04]  /*c340*/  @P1 LDG.E.128 R76, desc[UR4][R22.64+0x10] ;  /* 0x00001004164c1981 */ /* 0x000368000c1e1d00 */
[----:B0-----:R1:W5:Y:S01]  /*c350*/  LDG.E.128 R12, desc[UR4][R18.64] ;  /* 0x00000004120c7981 */ /* 0x001362000c1e1d00 */
        /* <DEDUP_REMOVED lines=12> */
.L_x_25525:
[----:B------:R-:W-:-:S07]  /*c420*/  IMAD.MOV.U32 R17, RZ, RZ, R222 ;  /* 0x000000ffff117224 */ /* 0x000fce00078e00de */
.L_x_25526:
[----:B------:R-:W-:Y:S05]  /*c430*/  BSYNC B1 ;  /* 0x0000000000017941 */ /* 0x000fea0003800000 */
.L_x_25524:
        /* <DEDUP_REMOVED lines=16> */
.L_x_25530:
[----:B------:R-:W-:Y:S05]  /*c540*/  BSYNC B2 ;  /* 0x0000000000027941 */ /* 0x000fea0003800000 */
.L_x_25529:
        /* <DEDUP_REMOVED lines=44> */
.L_x_25528:
[----:B------:R-:W-:Y:S05]  /*c810*/  BSYNC B1 ;  /* 0x0000000000017941 */ /* 0x000fea0003800000 */
.L_x_25527:
        /* <DEDUP_REMOVED lines=14> */
.L_x_25531:
        /* <DEDUP_REMOVED lines=12> */
.L_x_25534:
[----:B------:R-:W-:-:S07]  /*c9c0*/  IMAD.MOV.U32 R9, RZ, RZ, R222 ;  /* 0x000000ffff097224 */ /* 0x000fce00078e00de */
.L_x_25535:
[----:B------:R-:W-:Y:S05]  /*c9d0*/  BSYNC B1 ;  /* 0x0000000000017941 */ /* 0x000fea0003800000 */
.L_x_25533:
        /* <DEDUP_REMOVED lines=16> */
.L_x_25539:
[----:B------:R-:W-:Y:S05]  /*cae0*/  BSYNC B2 ;  /* 0x0000000000027941 */ /* 0x000fea0003800000 */
.L_x_25538:
        /* <DEDUP_REMOVED lines=44> */
.L_x_25537:
[----:B------:R-:W-:Y:S05]  /*cdb0*/  BSYNC B1 ;  /* 0x0000000000017941 */ /* 0x000fea0003800000 */
.L_x_25536:
        /* <DEDUP_REMOVED lines=9> */
.L_x_25532:
        /* <DEDUP_REMOVED lines=12> */
.L_x_25541:
[----:B------:R-:W-:-:S07]  /*cf10*/  IMAD.MOV.U32 R16, RZ, RZ, R222 ;  /* 0x000000ffff107224 */ /* 0x000fce00078e00de */
.L_x_25542:
[----:B------:R-:W-:Y:S05]  /*cf20*/  BSYNC B1 ;  /* 0x0000000000017941 */ /* 0x000fea0003800000 */
.L_x_25540:
        /* <DEDUP_REMOVED lines=16> */
.L_x_25546:
[----:B------:R-:W-:Y:S05]  /*d030*/  BSYNC B2 ;  /* 0x0000000000027941 */ /* 0x000fea0003800000 */
.L_x_25545:
        /* <DEDUP_REMOVED lines=44> */
.L_x_25544:
[----:B------:R-:W-:Y:S05]  /*d300*/  BSYNC B1 ;  /* 0x0000000000017941 */ /* 0x000fea0003800000 */
.L_x_25543:
        /* <DEDUP_REMOVED lines=13> */
.L_x_25547:
        /* <DEDUP_REMOVED lines=12> */
.L_x_25550:
[----:B------:R-:W-:-:S07]  /*d4a0*/  IMAD.MOV.U32 R8, RZ, RZ, R222 ;  /* 0x000000ffff087224 */ /* 0x000fce00078e00de */
.L_x_25551:
[----:B------:R-:W-:Y:S05]  /*d4b0*/  BSYNC B1 ;  /* 0x0000000000017941 */ /* 0x000fea0003800000 */
.L_x_25549:
        /* <DEDUP_REMOVED lines=16> */
.L_x_25555:
[----:B------:R-:W-:Y:S05]  /*d5c0*/  BSYNC B2 ;  /* 0x0000000000027941 */ /* 0x000fea0003800000 */
.L_x_25554:
        /* <DEDUP_REMOVED lines=44> */
.L_x_25553:
[----:B------:R-:W-:Y:S05]  /*d890*/  BSYNC B1 ;  /* 0x0000000000017941 */ /* 0x000fea0003800000 */
.L_x_25552:
        /* <DEDUP_REMOVED lines=10> */
.L_x_25548:
        /* <DEDUP_REMOVED lines=12> */
.L_x_25557:
[----:B------:R-:W-:-:S07]  /*da00*/  MOV R12, R222 ;  /* 0x000000de000c7202 */ /* 0x000fce0000000f00 */
.L_x_25558:
[----:B------:R-:W-:Y:S05]  /*da10*/  BSYNC B1 ;  /* 0x0000000000017941 */ /* 0x000fea0003800000 */
.L_x_25556:
        /* <DEDUP_REMOVED lines=16> */
.L_x_25562:
[----:B------:R-:W-:Y:S05]  /*db20*/  BSYNC B2 ;  /* 0x0000000000027941 */ /* 0x000fea0003800000 */
.L_x_25561:
        /* <DEDUP_REMOVED lines=44> */
.L_x_25560:
[----:B------:R-:W-:Y:S05]  /*ddf0*/  BSYNC B1 ;  /* 0x0000000000017941 */ /* 0x000fea0003800000 */
.L_x_25559:
        /* <DEDUP_REMOVED lines=14> */
.L_x_25563:
        /* <DEDUP_REMOVED lines=12> */
.L_x_25566:
[----:B------:R-:W-:-:S07]  /*dfa0*/  MOV R7, R222 ;  /* 0x000000de00077202 */ /* 0x000fce0000000f00 */
.L_x_25567:
[----:B------:R-:W-:Y:S05]  /*dfb0*/  BSYNC B1 ;  /* 0x0000000000017941 */ /* 0x000fea0003800000 */
.L_x_25565:
        /* <DEDUP_REMOVED lines=16> */
.L_x_25571:
[----:B------:R-:W-:Y:S05]  /*e0c0*/  BSYNC B2 ;  /* 0x0000000000027941 */ /* 0x000fea0003800000 */
.L_x_25570:
        /* <DEDUP_REMOVED lines=44> */
.L_x_25569:
[----:B------:R-:W-:Y:S05]  /*e390*/  BSYNC B1 ;  /* 0x0000000000017941 */ /* 0x000fea0003800000 */
.L_x_25568:
        /* <DEDUP_REMOVED lines=9> */
.L_x_25564:
        /* <DEDUP_REMOVED lines=12> */
.L_x_25573:
[----:B------:R-:W-:-:S07]  /*e4f0*/  IMAD.MOV.U32 R12, RZ, RZ, R222 ;  /* 0x000000ffff0c7224 */ /* 0x000fce00078e00de */
.L_x_25574:
[----:B------:R-:W-:Y:S05]  /*e500*/  BSYNC B1 ;  /* 0x0000000000017941 */ /* 0x000fea0003800000 */
.L_x_25572:
        /* <DEDUP_REMOVED lines=16> */
.L_x_25578:
[----:B------:R-:W-:Y:S05]  /*e610*/  BSYNC B2 ;  /* 0x0000000000027941 */ /* 0x000fea0003800000 */
.L_x_25577:
        /* <DEDUP_REMOVED lines=44> */
.L_x_25576:
[----:B------:R-:W-:Y:S05]  /*e8e0*/  BSYNC B1 ;  /* 0x0000000000017941 */ /* 0x000fea0003800000 */
.L_x_25575:
        /* <DEDUP_REMOVED lines=13> */
.L_x_25579:
        /* <DEDUP_REMOVED lines=12> */
.L_x_25582:
[----:B------:R-:W-:-:S07]  /*ea80*/  IMAD.MOV.U32 R6, RZ, RZ, R222 ;  /* 0x000000ffff067224 */ /* 0x000fce00078e00de */
.L_x_25583:
[----:B------:R-:W-:Y:S05]  /*ea90*/  BSYNC B1 ;  /* 0x0000000000017941 */ /* 0x000fea0003800000 */
.L_x_25581:
        /* <DEDUP_REMOVED lines=16> */
.L_x_25587:
[----:B------:R-:W-:Y:S05]  /*eba0*/  BSYNC B2 ;  /* 0x0000000000027941 */ /* 0x000fea0003800000 */
.L_x_25586:
        /* <DEDUP_REMOVED lines=44> */
.L_x_25585:
[----:B------:R-:W-:Y:S05]  /*ee70*/  BSYNC B1 ;  /* 0x0000000000017941 */ /* 0x000fea0003800000 */
.L_x_25584:
        /* <DEDUP_REMOVED lines=10> */
.L_x_25580:
        /* <DEDUP_REMOVED lines=12> */
.L_x_25589:
[----:B------:R-:W-:-:S07]  /*efe0*/  IMAD.MOV.U32 R12, RZ, RZ, R222 ;  /* 0x000000ffff0c7224 */ /* 0x000fce00078e00de */
.L_x_25590:
[----:B------:R-:W-:Y:S05]  /*eff0*/  BSYNC B1 ;  /* 0x0000000000017941 */ /* 0x000fea0003800000 */
.L_x_25588:
        /* <DEDUP_REMOVED lines=16> */
.L_x_25594:
[----:B------:R-:W-:Y:S05]  /*f100*/  BSYNC B2 ;  /* 0x0000000000027941 */ /* 0x000fea0003800000 */
.L_x_25593:
        /* <DEDUP_REMOVED lines=44> */
.L_x_25592:
[----:B------:R-:W-:Y:S05]  /*f3d0*/  BSYNC B1 ;  /* 0x0000000000017941 */ /* 0x000fea0003800000 */
.L_x_25591:
        /* <DEDUP_REMOVED lines=14> */
.L_x_25595:
        /* <DEDUP_REMOVED lines=12> */
.L_x_25598:
[----:B------:R-:W-:-:S07]  /*f580*/  IMAD.MOV.U32 R5, RZ, RZ, R222 ;  /* 0x000000ffff057224 */ /* 0x000fce00078e00de */
.L_x_25599:
[----:B------:R-:W-:Y:S05]  /*f590*/  BSYNC B1 ;  /* 0x0000000000017941 */ /* 0x000fea0003800000 */
.L_x_25597:
        /* <DEDUP_REMOVED lines=16> */
.L_x_25603:
[----:B------:R-:W-:Y:S05]  /*f6a0*/  BSYNC B2 ;  /* 0x0000000000027941 */ /* 0x000fea0003800000 */
.L_x_25602:
        /* <DEDUP_REMOVED lines=44> */
.L_x_25601:
[----:B------:R-:W-:Y:S05]  /*f970*/  BSYNC B1 ;  /* 0x0000000000017941 */ /* 0x000fea0003800000 */
.L_x_25600:
        /* <DEDUP_REMOVED lines=9> */
.L_x_25596:
        /* <DEDUP_REMOVED lines=12> */
.L_x_25605:
[----:B------:R-:W-:-:S07]  /*fad0*/  MOV R12, R222 ;  /* 0x000000de000c7202 */ /* 0x000fce0000000f00 */
.L_x_25606:
[----:B------:R-:W-:Y:S05]  /*fae0*/  BSYNC B1 ;  /* 0x0000000000017941 */ /* 0x000fea0003800000 */
.L_x_25604:
        /* <DEDUP_REMOVED lines=16> */
.L_x_25610:
[----:B------:R-:W-:Y:S05]  /*fbf0*/  BSYNC B2 ;  /* 0x0000000000027941 */ /* 0x000fea0003800000 */
.L_x_25609:
        /* <DEDUP_REMOVED lines=44> */
.L_x_25608:
[----:B------:R-:W-:Y:S05]  /*fec0*/  BSYNC B1 ;  /* 0x0000000000017941 */ /* 0x000fea0003800000 */
.L_x_25607:
        /* <DEDUP_REMOVED lines=12> */
.L_x_25611:
        /* <DEDUP_REMOVED lines=12> */
.L_x_25614:
[----:B------:R-:W-:-:S07]  /*10050*/  MOV R4, R222 ;  /* 0x000000de00047202 */ /* 0x000fce0000000f00 */
.L_x_25615:
[----:B------:R-:W-:Y:S05]  /*10060*/  BSYNC B1 ;  /* 0x0000000000017941 */ /* 0x000fea0003800000 */
.L_x_25613:
        /* <DEDUP_REMOVED lines=16> */
.L_x_25619:
[----:B------:R-:W-:Y:S05]  /*10170*/  BSYNC B2 ;  /* 0x0000000000027941 */ /* 0x000fea0003800000 */
.L_x_25618:
        /* <DEDUP_REMOVED lines=44> */
.L_x_25617:
[----:B------:R-:W-:Y:S05]  /*10440*/  BSYNC B1 ;  /* 0x0000000000017941 */ /* 0x000fea0003800000 */
.L_x_25616:
        /* <DEDUP_REMOVED lines=10> */
.L_x_25612:
        /* <DEDUP_REMOVED lines=12> */
.L_x_25621:
[----:B------:R-:W-:-:S07]  /*105b0*/  IMAD.MOV.U32 R12, RZ, RZ, R222 ;  /* 0x000000ffff0c7224 */ /* 0x000fce00078e00de */
.L_x_25622:
[----:B------:R-:W-:Y:S05]  /*105c0*/  BSYNC B1 ;  /* 0x0000000000017941 */ /* 0x000fea0003800000 */
.L_x_25620:
        /* <DEDUP_REMOVED lines=16> */
.L_x_25626:
[----:B------:R-:W-:Y:S05]  /*106d0*/  BSYNC B2 ;  /* 0x0000000000027941 */ /* 0x000fea0003800000 */
.L_x_25625:
        /* <DEDUP_REMOVED lines=44> */
.L_x_25624:
[----:B------:R-:W-:Y:S05]  /*109a0*/  BSYNC B1 ;  /* 0x0000000000017941 */ /* 0x000fea0003800000 */
.L_x_25623:
        /* <DEDUP_REMOVED lines=13> */
.L_x_25627:
        /* <DEDUP_REMOVED lines=12> */
.L_x_25630:
[----:B------:R-:W-:-:S07]  /*10b40*/  IMAD.MOV.U32 R3, RZ, RZ, R222 ;  /* 0x000000ffff037224 */ /* 0x000fce00078e00de */
.L_x_25631:
[----:B------:R-:W-:Y:S05]  /*10b50*/  BSYNC B1 ;  /* 0x0000000000017941 */ /* 0x000fea0003800000 */
.L_x_25629:
        /* <DEDUP_REMOVED lines=16> */
.L_x_25635:
[----:B------:R-:W-:Y:S05]  /*10c60*/  BSYNC B2 ;  /* 0x0000000000027941 */ /* 0x000fea0003800000 */
.L_x_25634:
        /* <DEDUP_REMOVED lines=44> */
.L_x_25633:
[----:B------:R-:W-:Y:S05]  /*10f30*/  BSYNC B1 ;  /* 0x0000000000017941 */ /* 0x000fea0003800000 */
.L_x_25632:
        /* <DEDUP_REMOVED lines=9> */
.L_x_25628:
        /* <DEDUP_REMOVED lines=12> */
.L_x_25637:
[----:B------:R-:W-:-:S07]  /*11090*/  IMAD.MOV.U32 R12, RZ, RZ, R222 ;  /* 0x000000ffff0c7224 */ /* 0x000fce00078e00de */
.L_x_25638:
[----:B------:R-:W-:Y:S05]  /*110a0*/  BSYNC B1 ;  /* 0x0000000000017941 */ /* 0x000fea0003800000 */
.L_x_25636:
        /* <DEDUP_REMOVED lines=16> */
.L_x_25642:
[----:B------:R-:W-:Y:S05]  /*111b0*/  BSYNC B2 ;  /* 0x0000000000027941 */ /* 0x000fea0003800000 */
.L_x_25641:
        /* <DEDUP_REMOVED lines=44> */
.L_x_25640:
[----:B------:R-:W-:Y:S05]  /*11480*/  BSYNC B1 ;  /* 0x0000000000017941 */ /* 0x000fea0003800000 */
.L_x_25639:
        /* <DEDUP_REMOVED lines=12> */
.L_x_25643:
        /* <DEDUP_REMOVED lines=12> */
.L_x_25646:
[----:B------:R-:W-:-:S07]  /*11610*/  IMAD.MOV.U32 R2, RZ, RZ, R222 ;  /* 0x000000ffff027224 */ /* 0x000fce00078e00de */
.L_x_25647:
[----:B------:R-:W-:Y:S05]  /*11620*/  BSYNC B1 ;  /* 0x0000000000017941 */ /* 0x000fea0003800000 */
.L_x_25645:
        /* <DEDUP_REMOVED lines=18> */
.L_x_25651:
[----:B------:R-:W-:Y:S05]  /*11750*/  BSYNC B2 ;  /* 0x0000000000027941 */ /* 0x000fea0003800000 */
.L_x_25650:
        /* <DEDUP_REMOVED lines=44> */
.L_x_25649:
[----:B------:R-:W-:Y:S05]  /*11a20*/  BSYNC B1 ;  /* 0x0000000000017941 */ /* 0x000fea0003800000 */
.L_x_25648:
        /* <DEDUP_REMOVED lines=10> */
.L_x_25644:
[----:B------:R-:W-:Y:S01]  /*11ad0*/  P2R R12, PR, RZ, 0x4 ;  /* 0x00000004ff0c7803 */ /* 0x000fe20000000000 */
[----:B------:R-:W0:Y:S01]  /*11ae0*/  @P0 LDC.64 R14, c[0x0][0x228] ;  /* 0x00008a00ff0e0b82 */ /* 0x000e220000000a00 */
[----:B------:R-:W-:Y:S01]  /*11af0*/  ISETP.NE.AND P6, PT, R24, RZ, PT ;  /* 0x000000ff1800720c */ /* 0x000fe20003fc5270 */
[----:B------:R-:W-:Y:S01]  /*11b00*/  VIADD R230, R217, 0x60 ;  /* 0x00000060d9e67836 */ /* 0x000fe20000000000 */
[----:B------:R-:W-:Y:S02]  /*11b10*/  ISETP.NE.AND P2, PT, R22, RZ, PT ;  /* 0x000000ff1600720c */ /* 0x000fe40003f45270 */
[----:B------:R-:W-:Y:S02]  /*11b20*/  SEL R24, RZ, 0x10000, P4 ;  /* 0x00010000ff187807 */ /* 0x000fe40002000000 */
[----:B------:R-:W-:Y:S02]  /*11b30*/  SEL R17, RZ, 0x100, P3 ;  /* 0x00000100ff117807 */ /* 0x000fe40001800000 */
[----:B------:R-:W-:-:S02]  /*11b40*/  ISETP.NE.AND P4, PT, R25, RZ, PT ;  /* 0x000000ff1900720c */ /* 0x000fc40003f85270 */
[----:B------:R-:W-:Y:S01]  /*11b50*/  ISETP.NE.AND P3, PT, R26, RZ, PT ;  /* 0x000000ff1a00720c */ /* 0x000fe20003f65270 */
[----:B------:R-:W-:Y:S01]  /*11b60*/  IMAD.WIDE.U32 R26, R229, 0x8, R236 ;  /* 0x00000008e51a7825 */ /* 0x000fe200078e00ec */
[----:B------:R-:W-:Y:S02]  /*11b70*/  SEL R19, RZ, 0x1000000, P5 ;  /* 0x01000000ff137807 */ /* 0x000fe40002800000 */
        /* <DEDUP_REMOVED lines=9> */
[----:B------:R-:W1:Y:S01]  /*11c10*/  @P1 LDC.64 R12, c[0x0][0x230] ;  /* 0x00008c00ff0c1b82 */ /* 0x000e620000000a00 */
[----:B------:R-:W-:Y:S01]  /*11c20*/  IMAD.WIDE.U32 R22, R22, 0x100, RZ ;  /* 0x0000010016167825 */ /* 0x000fe200078e00ff */
[----:B------:R-:W-:Y:S02]  /*11c30*/  LOP3.LUT R29, R19, R17, R29, 0xfe, !PT ;  /* 0x00000011131d7212 */ /* 0x000fe400078efe1d */
[----:B------:R-:W-:Y:S01]  /*11c40*/  SEL R17, RZ, 0x1, P6 ;  /* 0x00000001ff117807 */ /* 0x000fe20003000000 */
[----:B------:R-:W-:Y:S01]  /*11c50*/  IMAD.WIDE.U32 R24, R229, 0x20, R238 ;  /* 0x00000020e5187825 */ /* 0x000fe200078e00ee */
[----:B------:R-:W-:-:S02]  /*11c60*/  LOP3.LUT R18, R22, R18, R20, 0xfe, !PT ;  /* 0x0000001216127212 */ /* 0x000fc400078efe14 */
[----:B------:R-:W-:Y:S01]  /*11c70*/  LOP3.LUT R29, R23, R29, R21, 0xfe, !PT ;  /* 0x0000001d171d7212 */ /* 0x000fe200078efe15 */
[----:B0-----:R-:W-:Y:S01]  /*11c80*/  @P0 IMAD.WIDE.U32 R20, R230, 0x10, R14 ;  /* 0x00000010e6140825 */ /* 0x001fe200078e000e */
[----:B------:R-:W-:Y:S01]  /*11c90*/  LOP3.LUT R28, R18, R17, RZ, 0xfc, !PT ;  /* 0x00000011121c7212 */ /* 0x000fe200078efcff */
[----:B------:R0:W-:Y:S02]  /*11ca0*/  STG.E.128 desc[UR4][R24.64], R52 ;  /* 0x0000003418007986 */ /* 0x0001e4000c101d04 */
[C---:B------:R-:W-:Y:S02]  /*11cb0*/  IMAD.WIDE.U32 R18, R230.reuse, 0x10, R212 ;  /* 0x00000010e6127825 */ /* 0x040fe400078e00d4 */
[----:B------:R0:W-:Y:S04]  /*11cc0*/  STG.E.128 desc[UR4][R24.64+0x10], R48 ;  /* 0x0000103018007986 */ /* 0x0001e8000c101d04 */
[----:B------:R0:W-:Y:S01]  /*11cd0*/  STG.E.64 desc[UR4][R26.64], R28 ;  /* 0x0000001c1a007986 */ /* 0x0001e2000c101b04 */
[----:B-1----:R-:W-:Y:S01]  /*11ce0*/  @P1 IMAD.WIDE.U32 R22, R230, 0x20, R12 ;  /* 0x00000020e6161825 */ /* 0x002fe200078e000c */
[----:B0-----:R-:W-:Y:S06]  /*11cf0*/  @!P0 BRA `(.L_x_25652) ;  /* 0x0000000000508947 */ /* 0x001fec0003800000 */
[----:B------:R-:W-:Y:S01]  /*11d00*/  SHF.L.U32 R15, R3, 0x10, RZ ;  /* 0x00000010030f7819 */ /* 0x000fe200000006ff */
        /* <DEDUP_REMOVED lines=19> */
.L_x_25652:
        /* <DEDUP_REMOVED lines=16> */
.L_x_25654:
[----:B------:R-:W-:-:S07]  /*11f40*/  IMAD.MOV.U32 R17, RZ, RZ, R222 ;  /* 0x000000ffff117224 */ /* 0x000fce00078e00de */
.L_x_25655:
[----:B------:R-:W-:Y:S05]  /*11f50*/  BSYNC B1 ;  /* 0x0000000000017941 */ /* 0x000fea0003800000 */
.L_x_25653:
        /* <DEDUP_REMOVED lines=16> */
.L_x_25659:
[----:B------:R-:W-:Y:S05]  /*12060*/  BSYNC B2 ;  /* 0x0000000000027941 */ /* 0x000fea0003800000 */
.L_x_25658:
        /* <DEDUP_REMOVED lines=44> */
.L_x_25657:
[----:B------:R-:W-:Y:S05]  /*12330*/  BSYNC B1 ;  /* 0x0000000000017941 */ /* 0x000fea0003800000 */
.L_x_25656:
        /* <DEDUP_REMOVED lines=14> */
.L_x_25660:
        /* <DEDUP_REMOVED lines=12> */
.L_x_25663:
[----:B------:R-:W-:-:S07]  /*124e0*/  IMAD.MOV.U32 R9, RZ, RZ, R222 ;  /* 0x000000ffff097224 */ /* 0x000fce00078e00de */
.L_x_25664:
[----:B------:R-:W-:Y:S05]  /*124f0*/  BSYNC B1 ;  /* 0x0000000000017941 */ /* 0x000fea0003800000 */
.L_x_25662:
        /* <DEDUP_REMOVED lines=16> */
.L_x_25668:
[----:B------:R-:W-:Y:S05]  /*12600*/  BSYNC B2 ;  /* 0x0000000000027941 */ /* 0x000fea0003800000 */
.L_x_25667:
        /* <DEDUP_REMOVED lines=44> */
.L_x_25666:
[----:B------:R-:W-:Y:S05]  /*128d0*/  BSYNC B1 ;  /* 0x0000000000017941 */ /* 0x000fea0003800000 */
.L_x_25665:
        /* <DEDUP_REMOVED lines=9> */
.L_x_25661:
        /* <DEDUP_REMOVED lines=12> */
.L_x_25670:
[----:B------:R-:W-:-:S07]  /*12a30*/  MOV R16, R222 ;  /* 0x000000de00107202 */ /* 0x000fce0000000f00 */
.L_x_25671:
[----:B------:R-:W-:Y:S05]  /*12a40*/  BSYNC B1 ;  /* 0x0000000000017941 */ /* 0x000fea0003800000 */
.L_x_25669:
        /* <DEDUP_REMOVED lines=16> */
.L_x_25675:
[----:B------:R-:W-:Y:S05]  /*12b50*/  BSYNC B2 ;  /* 0x0000000000027941 */ /* 0x000fea0003800000 */
.L_x_25674:
        /* <DEDUP_REMOVED lines=44> */
.L_x_25673:
[----:B------:R-:W-:Y:S05]  /*12e20*/  BSYNC B1 ;  /* 0x0000000000017941 */ /* 0x000fea0003800000 */
.L_x_25672:
        /* <DEDUP_REMOVED lines=13> */
.L_x_25676:
        /* <DEDUP_REMOVED lines=12> */
.L_x_25679:
[----:B------:R-:W-:-:S07]  /*12fc0*/  MOV R8, R222 ;  /* 0x000000de00087202 */ /* 0x000fce0000000f00 */
.L_x_25680:
[----:B------:R-:W-:Y:S05]  /*12fd0*/  BSYNC B1 ;  /* 0x0000000000017941 */ /* 0x000fea0003800000 */
.L_x_25678:
        /* <DEDUP_REMOVED lines=16> */
.L_x_25684:
[----:B------:R-:W-:Y:S05]  /*130e0*/  BSYNC B2 ;  /* 0x0000000000027941 */ /* 0x000fea0003800000 */
.L_x_25683:
        /* <DEDUP_REMOVED lines=44> */
.L_x_25682:
[----:B------:R-:W-:Y:S05]  /*133b0*/  BSYNC B1 ;  /* 0x0000000000017941 */ /* 0x000fea0003800000 */
.L_x_25681:
        /* <DEDUP_REMOVED lines=10> */
.L_x_25677:
        /* <DEDUP_REMOVED lines=12> */
.L_x_25686:
[----:B------:R-:W-:-:S07]  /*13520*/  IMAD.MOV.U32 R12, RZ, RZ, R222 ;  /* 0x000000ffff0c7224 */ /* 0x000fce00078e00de */
.L_x_25687:
[----:B------:R-:W-:Y:S05]  /*13530*/  BSYNC B1 ;  /* 0x0000000000017941 */ /* 0x000fea0003800000 */
.L_x_25685:
        /* <DEDUP_REMOVED lines=16> */
.L_x_25691:
[----:B------:R-:W-:Y:S05]  /*13640*/  BSYNC B2 ;  /* 0x0000000000027941 */ /* 0x000fea0003800000 */
.L_x_25690:
        /* <DEDUP_REMOVED lines=44> */
.L_x_25689:
[----:B------:R-:W-:Y:S05]  /*13910*/  BSYNC B1 ;  /* 0x0000000000017941 */ /* 0x000fea0003800000 */
.L_x_25688:
        /* <DEDUP_REMOVED lines=14> */
.L_x_25692:
        /* <DEDUP_REMOVED lines=12> */
.L_x_25695:
[----:B------:R-:W-:-:S07]  /*13ac0*/  IMAD.MOV.U32 R7, RZ, RZ, R222 ;  /* 0x000000ffff077224 */ /* 0x000fce00078e00de */
.L_x_25696:
[----:B------:R-:W-:Y:S05]  /*13ad0*/  BSYNC B1 ;  /* 0x0000000000017941 */ /* 0x000fea0003800000 */
.L_x_25694:
        /* <DEDUP_REMOVED lines=16> */
.L_x_25700:
[----:B------:R-:W-:Y:S05]  /*13be0*/  BSYNC B2 ;  /* 0x0000000000027941 */ /* 0x000fea0003800000 */
.L_x_25699:
        /* <DEDUP_REMOVED lines=44> */
.L_x_25698:
[----:B------:R-:W-:Y:S05]  /*13eb0*/  BSYNC B1 ;  /* 0x0000000000017941 */ /* 0x000fea0003800000 */
.L_x_25697:
        /* <DEDUP_REMOVED lines=9> */
.L_x_25693:
        /* <DEDUP_REMOVED lines=12> */
.L_x_25702:
[----:B------:R-:W-:-:S07]  /*14010*/  IMAD.MOV.U32 R12, RZ, RZ, R222 ;  /* 0x000000ffff0c7224 */ /* 0x000fce00078e00de */
.L_x_25703:
[----:B------:R-:W-:Y:S05]  /*14020*/  BSYNC B1 ;  /* 0x0000000000017941 */ /* 0x000fea0003800000 */
.L_x_25701:
        /* <DEDUP_REMOVED lines=16> */
.L_x_25707:
[----:B------:R-:W-:Y:S05]  /*14130*/  BSYNC B2 ;  /* 0x0000000000027941 */ /* 0x000fea0003800000 */
.L_x_25706:
        /* <DEDUP_REMOVED lines=38> */
[----:B------:R-:W-:-:S04]  /*143a0*/  IMAD.WIDE.U32 R26, R26, -0x326172a9, RZ ;  /* 0xcd9e8d571a1a7825 */ /* 0x000fc800078e00ff */
[----:B------:R-:W-:Y:S01]  /*143b0*/  IMAD.WIDE.U32 R18, R18, -0x2daee0ad, RZ ;  /* 0xd2511f5312127825 */ /* 0x000fe200078e00ff */
[----:B------:R-:W-:-:S03]  /*143c0*/  LOP3.LUT R226, R27, UR39, R22, 0x96, !PT ;  /* 0x000000271be27c12 */ /* 0x000fc6000f8e9616 */
[----:B------:R-:W-:Y:S01]  /*143d0*/  IMAD.MOV.U32 R222, RZ, RZ, R26 ;  /* 0x000000ffffde7224 */ /* 0x000fe200078e001a */
[----:B------:R-:W-:Y:S01]  /*143e0*/  LOP3.LUT R225, R19, UR40, R16, 0x96, !PT ;  /* 0x0000002813e17c12 */ /* 0x000fe2000f8e9610 */
[----:B------:R-:W-:-:S07]  /*143f0*/  IMAD.MOV.U32 R220, RZ, RZ, R18 ;  /* 0x000000ffffdc7224 */ /* 0x000fce00078e0012 */
.L_x_25705:
[----:B------:R-:W-:Y:S05]  /*14400*/  BSYNC B1 ;  /* 0x0000000000017941 */ /* 0x000fea0003800000 */
.L_x_25704:
        /* <DEDUP_REMOVED lines=13> */
.L_x_25708:
        /* <DEDUP_REMOVED lines=12> */
.L_x_25711:
[----:B------:R-:W-:-:S07]  /*145a0*/  IMAD.MOV.U32 R6, RZ, RZ, R222 ;  /* 0x000000ffff067224 */ /* 0x000fce00078e00de */
.L_x_25712:
[----:B------:R-:W-:Y:S05]  /*145b0*/  BSYNC B1 ;  /* 0x0000000000017941 */ /* 0x000fea0003800000 */
.L_x_25710:
        /* <DEDUP_REMOVED lines=16> */
.L_x_25716:
[----:B------:R-:W-:Y:S05]  /*146c0*/  BSYNC B2 ;  /* 0x0000000000027941 */ /* 0x000fea0003800000 */
.L_x_25715:
        /* <DEDUP_REMOVED lines=44> */
.L_x_25714:
[----:B------:R-:W-:Y:S05]  /*14990*/  BSYNC B1 ;  /* 0x0000000000017941 */ /* 0x000fea0003800000 */
.L_x_25713:
        /* <DEDUP_REMOVED lines=10> */
.L_x_25709:
        /* <DEDUP_REMOVED lines=12> */
.L_x_25718:
[----:B------:R-:W-:-:S07]  /*14b00*/  MOV R12, R222 ;  /* 0x000000de000c7202 */ /* 0x000fce0000000f00 */
.L_x_25719:
[----:B------:R-:W-:Y:S05]  /*14b10*/  BSYNC B1 ;  /* 0x0000000000017941 */ /* 0x000fea0003800000 */
.L_x_25717:
        /* <DEDUP_REMOVED lines=16> */
.L_x_25723:
[----:B------:R-:W-:Y:S05]  /*14c20*/  BSYNC B2 ;  /* 0x0000000000027941 */ /* 0x000fea0003800000 */
.L_x_25722:
        /* <DEDUP_REMOVED lines=44> */
.L_x_25721:
[----:B------:R-:W-:Y:S05]  /*14ef0*/  BSYNC B1 ;  /* 0x0000000000017941 */ /* 0x000fea0003800000 */
.L_x_25720:
        /* <DEDUP_REMOVED lines=14> */
.L_x_25724:
        /* <DEDUP_REMOVED lines=12> */
.L_x_25727:
[----:B------:R-:W-:-:S07]  /*150a0*/  MOV R5, R222 ;  /* 0x000000de00057202 */ /* 0x000fce0000000f00 */
.L_x_25728:
[----:B------:R-:W-:Y:S05]  /*150b0*/  BSYNC B1 ;  /* 0x0000000000017941 */ /* 0x000fea0003800000 */
.L_x_25726:
        /* <DEDUP_REMOVED lines=16> */
.L_x_25732:
[----:B------:R-:W-:Y:S05]  /*151c0*/  BSYNC B2 ;  /* 0x0000000000027941 */ /* 0x000fea0003800000 */
.L_x_25731:
        /* <DEDUP_REMOVED lines=44> */
.L_x_25730:
[----:B------:R-:W-:Y:S05]  /*15490*/  BSYNC B1 ;  /* 0x0000000000017941 */ /* 0x000fea0003800000 */
.L_x_25729:
        /* <DEDUP_REMOVED lines=9> */
.L_x_25725:
        /* <DEDUP_REMOVED lines=12> */
.L_x_25734:
[----:B------:R-:W-:-:S07]  /*155f0*/  IMAD.MOV.U32 R16, RZ, RZ, R222 ;  /* 0x000000ffff107224 */ /* 0x000fce00078e00de */
.L_x_25735:
[----:B------:R-:W-:Y:S05]  /*15600*/  BSYNC B1 ;  /* 0x0000000000017941 */ /* 0x000fea0003800000 */
.L_x_25733:
        /* <DEDUP_REMOVED lines=16> */
.L_x_25739:
[----:B------:R-:W-:Y:S05]  /*15710*/  BSYNC B2 ;  /* 0x0000000000027941 */ /* 0x000fea0003800000 */
.L_x_25738:
        /* <DEDUP_REMOVED lines=44> */
.L_x_25737:
[----:B------:R-:W-:Y:S05]  /*159e0*/  BSYNC B1 ;  /* 0x0000000000017941 */ /* 0x000fea0003800000 */
.L_x_25736:
        /* <DEDUP_REMOVED lines=12> */
.L_x_25740:
        /* <DEDUP_REMOVED lines=12> */
.L_x_25743:
[----:B------:R-:W-:-:S07]  /*15b70*/  IMAD.MOV.U32 R4, RZ, RZ, R222 ;  /* 0x000000ffff047224 */ /* 0x000fce00078e00de */
.L_x_25744:
[----:B------:R-:W-:Y:S05]  /*15b80*/  BSYNC B1 ;  /* 0x0000000000017941 */ /* 0x000fea0003800000 */
.L_x_25742:
        /* <DEDUP_REMOVED lines=16> */
.L_x_25748:
[----:B------:R-:W-:Y:S05]  /*15c90*/  BSYNC B2 ;  /* 0x0000000000027941 */ /* 0x000fea0003800000 */
.L_x_25747:
        /* <DEDUP_REMOVED lines=44> */
.L_x_25746:
[----:B------:R-:W-:Y:S05]  /*15f60*/  BSYNC B1 ;  /* 0x0000000000017941 */ /* 0x000fea0003800000 */
.L_x_25745:
        /* <DEDUP_REMOVED lines=10> */
.L_x_25741:
        /* <DEDUP_REMOVED lines=12> */
.L_x_25750:
[----:B------:R-:W-:-:S07]  /*160d0*/  IMAD.MOV.U32 R12, RZ, RZ, R222 ;  /* 0x000000ffff0c7224 */ /* 0x000fce00078e00de */
.L_x_25751:
[----:B------:R-:W-:Y:S05]  /*160e0*/  BSYNC B1 ;  /* 0x0000000000017941 */ /* 0x000fea0003800000 */
.L_x_25749:
        /* <DEDUP_REMOVED lines=16> */
.L_x_25755:
[----:B------:R-:W-:Y:S05]  /*161f0*/  BSYNC B2 ;  /* 0x0000000000027941 */ /* 0x000fea0003800000 */
.L_x_25754:
        /* <DEDUP_REMOVED lines=44> */
.L_x_25753:
[----:B------:R-:W-:Y:S05]  /*164c0*/  BSYNC B1 ;  /* 0x0000000000017941 */ /* 0x000fea0003800000 */
.L_x_25752:
        /* <DEDUP_REMOVED lines=13> */
.L_x_25756:
        /* <DEDUP_REMOVED lines=12> */
.L_x_25759:
[----:B------:R-:W-:-:S07]  /*16660*/  IMAD.MOV.U32 R3, RZ, RZ, R222 ;  /* 0x000000ffff037224 */ /* 0x000fce00078e00de */
.L_x_25760:
[----:B------:R-:W-:Y:S05]  /*16670*/  BSYNC B1 ;  /* 0x0000000000017941 */ /* 0x000fea0003800000 */
.L_x_25758:
        /* <DEDUP_REMOVED lines=16> */
.L_x_25764:
[----:B------:R-:W-:Y:S05]  /*16780*/  BSYNC B2 ;  /* 0x0000000000027941 */ /* 0x000fea0003800000 */
.L_x_25763:
        /* <DEDUP_REMOVED lines=44> */
.L_x_25762:
[----:B------:R-:W-:Y:S05]  /*16a50*/  BSYNC B1 ;  /* 0x0000000000017941 */ /* 0x000fea0003800000 */
.L_x_25761:
        /* <DEDUP_REMOVED lines=9> */
.L_x_25757:
        /* <DEDUP_REMOVED lines=12> */
.L_x_25766:
[----:B------:R-:W-:-:S07]  /*16bb0*/  MOV R14, R222 ;  /* 0x000000de000e7202 */ /* 0x000fce0000000f00 */
.L_x_25767:
[----:B------:R-:W-:Y:S05]  /*16bc0*/  BSYNC B1 ;  /* 0x0000000000017941 */ /* 0x000fea0003800000 */
.L_x_25765:
        /* <DEDUP_REMOVED lines=16> */
.L_x_25771:
[----:B------:R-:W-:Y:S05]  /*16cd0*/  BSYNC B2 ;  /* 0x0000000000027941 */ /* 0x000fea0003800000 */
.L_x_25770:
        /* <DEDUP_REMOVED lines=44> */
.L_x_25769:
[----:B------:R-:W-:Y:S05]  /*16fa0*/  BSYNC B1 ;  /* 0x0000000000017941 */ /* 0x000fea0003800000 */
.L_x_25768:
        /* <DEDUP_REMOVED lines=12> */
.L_x_25772:
        /* <DEDUP_REMOVED lines=12> */
.L_x_25775:
[----:B------:R-:W-:-:S07]  /*17130*/  MOV R2, R222 ;  /* 0x000000de00027202 */ /* 0x000fce0000000f00 */
.L_x_25776:
[----:B------:R-:W-:Y:S05]  /*17140*/  BSYNC B1 ;  /* 0x0000000000017941 */ /* 0x000fea0003800000 */
.L_x_25774:
        /* <DEDUP_REMOVED lines=18> */
.L_x_25780:
[----:B------:R-:W-:Y:S05]  /*17270*/  BSYNC B2 ;  /* 0x0000000000027941 */ /* 0x000fea0003800000 */
.L_x_25779:
        /* <DEDUP_REMOVED lines=44> */
.L_x_25778:
[----:B------:R-:W-:Y:S05]  /*17540*/  BSYNC B1 ;  /* 0x0000000000017941 */ /* 0x000fea0003800000 */
.L_x_25777:
        /* <DEDUP_REMOVED lines=10> */
.L_x_25773:
[----:B------:R-:W-:Y:S01]  /*175f0*/  P2R R12, PR, RZ, 0x4 ;  /* 0x00000004ff0c7803 */ /* 0x000fe20000000000 */
[----:B------:R-:W0:Y:S01]  /*17600*/  @P0 LDC.64 R16, c[0x0][0x228] ;  /* 0x00008a00ff100b82 */ /* 0x000e220000000a00 */
[----:B------:R-:W-:Y:S02]  /*17610*/  ISETP.NE.AND P2, PT, R28, RZ, PT ;  /* 0x000000ff1c00720c */ /* 0x000fe40003f45270 */
[----:B------:R-:W-:Y:S02]  /*17620*/  SEL R15, RZ, 0x10000, P4 ;  /* 0x00010000ff0f7807 */ /* 0x000fe40002000000 */
[----:B------:R-:W-:Y:S02]  /*17630*/  SEL R26, RZ, 0x100, P3 ;  /* 0x00000100ff1a7807 */ /* 0x000fe40001800000 */
[----:B------:R-:W-:Y:S02]  /*17640*/  ISETP.NE.AND P4, PT, R24, RZ, PT ;  /* 0x000000ff1800720c */ /* 0x000fe40003f85270 */
[----:B------:R-:W-:Y:S01]  /*17650*/  ISETP.NE.AND P3, PT, R25, RZ, PT ;  /* 0x000000ff1900720c */ /* 0x000fe20003f65270 */
[----:B------:R-:W-:Y:S01]  /*17660*/  IMAD.WIDE.U32 R24, R230, 0x20, R238 ;  /* 0x00000020e6187825 */ /* 0x000fe200078e00ee */
[----:B------:R-:W-:-:S02]  /*17670*/  SEL R19, RZ, 0x1000000, P5 ;  /* 0x01000000ff137807 */ /* 0x000fc40002800000 */
[----:B------:R-:W-:Y:S02]  /*17680*/  SEL R18, RZ, 0x1, P2 ;  /* 0x00000001ff127807 */ /* 0x000fe40001000000 */
[----:B------:R-:W-:Y:S01]  /*17690*/  SEL R14, RZ, 0x1, P3 ;  /* 0x00000001ff0e7807 */ /* 0x000fe20001800000 */
[----:B------:R1:W-:Y:S01]  /*176a0*/  STG.E.128 desc[UR4][R24.64], R44 ;  /* 0x0000002c18007986 */ /* 0x0003e2000c101d04 */
[----:B------:R-:W-:Y:S02]  /*176b0*/  SEL R22, RZ, 0x1, P4 ;  /* 0x00000001ff167807 */ /* 0x000fe40002000000 */
[----:B------:R-:W-:Y:S01]  /*176c0*/  ISETP.NE.AND P5, PT, R29, RZ, PT ;  /* 0x000000ff1d00720c */ /* 0x000fe20003fa5270 */
[----:B------:R1:W-:Y:S01]  /*176d0*/  STG.E.128 desc[UR4][R24.64+0x10], R40 ;  /* 0x0000102818007986 */ /* 0x0003e2000c101d04 */
[----:B------:R-:W-:Y:S01]  /*176e0*/  LOP3.LUT R26, R26, R19, R15, 0xfe, !PT ;  /* 0x000000131a1a7212 */ /* 0x000fe200078efe0f */
[----:B------:R-:W-:Y:S01]  /*176f0*/  IMAD.WIDE.U32 R18, R18, 0x1000000, RZ ;  /* 0x0100000012127825 */ /* 0x000fe200078e00ff */
[----:B------:R-:W-:-:S02]  /*17700*/  ISETP.NE.AND P6, PT, R21, RZ, PT ;  /* 0x000000ff1500720c */ /* 0x000fc40003fc5270 */
[----:B------:R-:W-:Y:S01]  /*17710*/  SEL R21, RZ, 0x1, P5 ;  /* 0x00000001ff157807 */ /* 0x000fe20002800000 */
[----:B------:R-:W-:Y:S01]  /*17720*/  IMAD.WIDE.U32 R14, R14, 0x10000, RZ ;  /* 0x000100000e0e7825 */ /* 0x000fe200078e00ff */
[----:B------:R-:W-:Y:S02]  /*17730*/  ISETP.NE.AND P2, PT, R12, RZ, PT ;  /* 0x000000ff0c00720c */ /* 0x000fe40003f45270 */
[----:B------:R-:W-:Y:S01]  /*17740*/  LOP3.LUT R21, R19, R26, R21, 0xfe, !PT ;  /* 0x0000001a13157212 */ /* 0x000fe200078efe15 */
[----:B------:R-:W-:Y:S01]  /*17750*/  IMAD.WIDE.U32 R22, R22, 0x100, RZ ;  /* 0x0000010016167825 */ /* 0x000fe200078e00ff */
[----:B------:R-:W-:Y:S01]  /*17760*/  SEL R19, RZ, 0x1, P6 ;  /* 0x00000001ff137807 */ /* 0x000fe20003000000 */
[----:B------:R-:W2:Y:S01]  /*17770*/  @P1 LDC.64 R12, c[0x0][0x230] ;  /* 0x00008c00ff0c1b82 */ /* 0x000ea20000000a00 */
[----:B------:R-:W-:Y:S01]  /*17780*/  IADD3 R231, R217, 0x80, RZ ;  /* 0x00000080d9e77810 */ /* 0x000fe20007ffe0ff */
[----:B------:R-:W-:Y:S01]  /*17790*/  IMAD.WIDE.U32 R26, R230, 0x8, R236 ;  /* 0x00000008e61a7825 */ /* 0x000fe200078e00ec */
[----:B------:R-:W-:-:S02]  /*177a0*/  LOP3.LUT R18, R22, R18, R14, 0xfe, !PT ;  /* 0x0000001216127212 */ /* 0x000fc400078efe0e */
[----:B------:R-:W-:Y:S01]  /*177b0*/  LOP3.LUT R23, R23, R21, R15, 0xfe, !PT ;  /* 0x0000001517177212 */ /* 0x000fe200078efe0f */
[----:B------:R-:W-:Y:S01]  /*177c0*/  IMAD.WIDE.U32 R14, R231, 0x10, R212 ;  /* 0x00000010e70e7825 */ /* 0x000fe200078e00d4 */
[----:B------:R-:W-:-:S03]  /*177d0*/  LOP3.LUT R22, R18, R19, RZ, 0xfc, !PT ;  /* 0x0000001312167212 */ /* 0x000fc600078efcff */
[C---:B0-----:R-:W-:Y:S02]  /*177e0*/  @P0 IMAD.WIDE.U32 R16, R231.reuse, 0x10, R16 ;  /* 0x00000010e7100825 */ /* 0x041fe400078e0010 */
[----:B------:R1:W-:Y:S02]  /*177f0*/  STG.E.64 desc[UR4][R26.64], R22 ;  /* 0x000000161a007986 */ /* 0x0003e4000c101b04 */
        /* <DEDUP_REMOVED lines=22> */
.L_x_25781:
        /* <DEDUP_REMOVED lines=16> */
.L_x_25783:
[----:B------:R-:W-:-:S07]  /*17a60*/  MOV R16, R222 ;  /* 0x000000de00107202 */ /* 0x000fce0000000f00 */
.L_x_25784:
[----:B------:R-:W-:Y:S05]  /*17a70*/  BSYNC B1 ;  /* 0x0000000000017941 */ /* 0x000fea0003800000 */
.L_x_25782:
        /* <DEDUP_REMOVED lines=16> */
.L_x_25788:
[----:B------:R-:W-:Y:S05]  /*17b80*/  BSYNC B2 ;  /* 0x0000000000027941 */ /* 0x000fea0003800000 */
.L_x_25787:
        /* <DEDUP_REMOVED lines=44> */
.L_x_25786:
[----:B------:R-:W-:Y:S05]  /*17e50*/  BSYNC B1 ;  /* 0x0000000000017941 */ /* 0x000fea0003800000 */
.L_x_25785:
        /* <DEDUP_REMOVED lines=15> */
.L_x_25789:
        /* <DEDUP_REMOVED lines=12> */
.L_x_25792:
[----:B------:R-:W-:-:S07]  /*18010*/  MOV R9, R222 ;  /* 0x000000de00097202 */ /* 0x000fce0000000f00 */
.L_x_25793:
[----:B------:R-:W-:Y:S05]  /*18020*/  BSYNC B1 ;  /* 0x0000000000017941 */ /* 0x000fea0003800000 */
.L_x_25791:
        /* <DEDUP_REMOVED lines=16> */
.L_x_25797:
[----:B------:R-:W-:Y:S05]  /*18130*/  BSYNC B2 ;  /* 0x0000000000027941 */ /* 0x000fea0003800000 */
.L_x_25796:
        /* <DEDUP_REMOVED lines=44> */
.L_x_25795:
[----:B------:R-:W-:Y:S05]  /*18400*/  BSYNC B1 ;  /* 0x0000000000017941 */ /* 0x000fea0003800000 */
.L_x_25794:
        /* <DEDUP_REMOVED lines=9> */
.L_x_25790:
        /* <DEDUP_REMOVED lines=12> */
.L_x_25799:
[----:B------:R-:W-:-:S07]  /*18560*/  IMAD.MOV.U32 R16, RZ, RZ, R222 ;  /* 0x000000ffff107224 */ /* 0x000fce00078e00de */
.L_x_25800:
[----:B------:R-:W-:Y:S05]  /*18570*/  BSYNC B1 ;  /* 0x0000000000017941 */ /* 0x000fea0003800000 */
.L_x_25798:
        /* <DEDUP_REMOVED lines=16> */
.L_x_25804:
[----:B------:R-:W-:Y:S05]  /*18680*/  BSYNC B2 ;  /* 0x0000000000027941 */ /* 0x000fea0003800000 */
.L_x_25803:
        /* <DEDUP_REMOVED lines=44> */
.L_x_25802:
[----:B------:R-:W-:Y:S05]  /*18950*/  BSYNC B1 ;  /* 0x0000000000017941 */ /* 0x000fea0003800000 */
.L_x_25801:
        /* <DEDUP_REMOVED lines=13> */
.L_x_25805:
        /* <DEDUP_REMOVED lines=12> */
.L_x_25808:
[----:B------:R-:W-:-:S07]  /*18af0*/  IMAD.MOV.U32 R8, RZ, RZ, R222 ;  /* 0x000000ffff087224 */ /* 0x000fce00078e00de */
.L_x_25809:
[----:B------:R-:W-:Y:S05]  /*18b00*/  BSYNC B1 ;  /* 0x0000000000017941 */ /* 0x000fea0003800000 */
.L_x_25807:
        /* <DEDUP_REMOVED lines=16> */
.L_x_25813:
[----:B------:R-:W-:Y:S05]  /*18c10*/  BSYNC B2 ;  /* 0x0000000000027941 */ /* 0x000fea0003800000 */
.L_x_25812:
        /* <DEDUP_REMOVED lines=44> */
.L_x_25811:
[----:B------:R-:W-:Y:S05]  /*18ee0*/  BSYNC B1 ;  /* 0x0000000000017941 */ /* 0x000fea0003800000 */
.L_x_25810:
        /* <DEDUP_REMOVED lines=10> */
.L_x_25806:
        /* <DEDUP_REMOVED lines=12> */
.L_x_25815:
[----:B------:R-:W-:-:S07]  /*19050*/  IMAD.MOV.U32 R16, RZ, RZ, R222 ;  /* 0x000000ffff107224 */ /* 0x000fce00078e00de */
.L_x_25816:
[----:B------:R-:W-:Y:S05]  /*19060*/  BSYNC B1 ;  /* 0x0000000000017941 */ /* 0x000fea0003800000 */
.L_x_25814:
        /* <DEDUP_REMOVED lines=16> */
.L_x_25820:
[----:B------:R-:W-:Y:S05]  /*19170*/  BSYNC B2 ;  /* 0x0000000000027941 */ /* 0x000fea0003800000 */
.L_x_25819:
        /* <DEDUP_REMOVED lines=44> */
.L_x_25818:
[----:B------:R-:W-:Y:S05]  /*19440*/  BSYNC B1 ;  /* 0x0000000000017941 */ /* 0x000fea0003800000 */
.L_x_25817:
        /* <DEDUP_REMOVED lines=14> */
.L_x_25821:
        /* <DEDUP_REMOVED lines=12> */
.L_x_25824:
[----:B------:R-:W-:-:S07]  /*195f0*/  IMAD.MOV.U32 R7, RZ, RZ, R222 ;  /* 0x000000ffff077224 */ /* 0x000fce00078e00de */
.L_x_25825:
[----:B------:R-:W-:Y:S05]  /*19600*/  BSYNC B1 ;  /* 0x0000000000017941 */ /* 0x000fea0003800000 */
.L_x_25823:
        /* <DEDUP_REMOVED lines=16> */
.L_x_25829:
[----:B------:R-:W-:Y:S05]  /*19710*/  BSYNC B2 ;  /* 0x0000000000027941 */ /* 0x000fea0003800000 */
.L_x_25828:
        /* <DEDUP_REMOVED lines=44> */
.L_x_25827:
[----:B------:R-:W-:Y:S05]  /*199e0*/  BSYNC B1 ;  /* 0x0000000000017941 */ /* 0x000fea0003800000 */
.L_x_25826:
        /* <DEDUP_REMOVED lines=9> */
.L_x_25822:
        /* <DEDUP_REMOVED lines=12> */
.L_x_25831:
[----:B------:R-:W-:-:S07]  /*19b40*/  MOV R17, R222 ;  /* 0x000000de00117202 */ /* 0x000fce0000000f00 */
.L_x_25832:
[----:B------:R-:W-:Y:S05]  /*19b50*/  BSYNC B1 ;  /* 0x0000000000017941 */ /* 0x000fea0003800000 */
.L_x_25830:
        /* <DEDUP_REMOVED lines=16> */
.L_x_25836:
[----:B------:R-:W-:Y:S05]  /*19c60*/  BSYNC B2 ;  /* 0x0000000000027941 */ /* 0x000fea0003800000 */
.L_x_25835:
        /* <DEDUP_REMOVED lines=44> */
.L_x_25834:
[----:B------:R-:W-:Y:S05]  /*19f30*/  BSYNC B1 ;  /* 0x0000000000017941 */ /* 0x000fea0003800000 */
.L_x_25833:
        /* <DEDUP_REMOVED lines=13> */
.L_x_25837:
        /* <DEDUP_REMOVED lines=12> */
.L_x_25840:
[----:B------:R-:W-:-:S07]  /*1a0d0*/  MOV R6, R222 ;  /* 0x000000de00067202 */ /* 0x000fce0000000f00 */
.L_x_25841:
[----:B------:R-:W-:Y:S05]  /*1a0e0*/  BSYNC B1 ;  /* 0x0000000000017941 */ /* 0x000fea0003800000 */
.L_x_25839:
        /* <DEDUP_REMOVED lines=16> */
.L_x_25845:
[----:B------:R-:W-:Y:S05]  /*1a1f0*/  BSYNC B2 ;  /* 0x0000000000027941 */ /* 0x000fea0003800000 */
.L_x_25844:
        /* <DEDUP_REMOVED lines=44> */
.L_x_25843:
[----:B------:R-:W-:Y:S05]  /*1a4c0*/  BSYNC B1 ;  /* 0x0000000000017941 */ /* 0x000fea0003800000 */
.L_x_25842:
        /* <DEDUP_REMOVED lines=10> */
.L_x_25838:
        /* <DEDUP_REMOVED lines=12> */
.L_x_25847:
[----:B------:R-:W-:-:S07]  /*1a630*/  IMAD.MOV.U32 R17, RZ, RZ, R222 ;  /* 0x000000ffff117224 */ /* 0x000fce00078e00de */
.L_x_25848:
[----:B------:R-:W-:Y:S05]  /*1a640*/  BSYNC B1 ;  /* 0x0000000000017941 */ /* 0x000fea0003800000 */
.L_x_25846:
        /* <DEDUP_REMOVED lines=16> */
.L_x_25852:
[----:B------:R-:W-:Y:S05]  /*1a750*/  BSYNC B2 ;  /* 0x0000000000027941 */ /* 0x000fea0003800000 */
.L_x_25851:
        /* <DEDUP_REMOVED lines=44> */
.L_x_25850:
[----:B------:R-:W-:Y:S05]  /*1aa20*/  BSYNC B1 ;  /* 0x0000000000017941 */ /* 0x000fea0003800000 */
.L_x_25849:
[----:B------:R-:W-:Y:S02]  /*1aa30*/  I2FP.F32.U32 R17, R17 ;  /* 0x0000001100117245 */ /* 0x000fe40000201000 */
[----:B------:R-:W-:-:S03]  /*1aa40*/  SHF.L.U32 R20, R14, 0x10, RZ ;  /* 0x000000100e147819 */ /* 0x000fc600000006ff */
[----:B------:R-:W-:Y:S01]  /*1aa50*/  FFMA.FTZ R19, R17, R10, 1.1641532182693481445e-10 ;  /* 0x2f00000011137423 */ /* 0x000fe2000001000a */
[----:B------:R-:W-:Y:S01]  /*1aa60*/  PRMT R17, R14, 0x7632, R17 ;  /* 0x000076320e117816 */ /* 0x000fe20000000011 */
        /* <DEDUP_REMOVED lines=10> */
.L_x_25853:
        /* <DEDUP_REMOVED lines=12> */
.L_x_25856:
[----:B------:R-:W-:-:S07]  /*1abd0*/  IMAD.MOV.U32 R5, RZ, RZ, R222 ;  /* 0x000000ffff057224 */ /* 0x000fce00078e00de */
.L_x_25857:
[----:B------:R-:W-:Y:S05]  /*1abe0*/  BSYNC B1 ;  /* 0x0000000000017941 */ /* 0x000fea0003800000 */
.L_x_25855:
        /* <DEDUP_REMOVED lines=16> */
.L_x_25861:
[----:B------:R-:W-:Y:S05]  /*1acf0*/  BSYNC B2 ;  /* 0x0000000000027941 */ /* 0x000fea0003800000 */
.L_x_25860:
[----:B------:R-:W-:Y:S01]  /*1ad00*/  IMAD.HI.U32 R18, R224, -0x326172a9, RZ ;  /* 0xcd9e8d57e0127827 */ /* 0x000fe200078e00ff */
[----:B------:R-:W-:-:S03]  /*1ad10*/  LOP3.LUT R19, R19, UR7, R218, 0x96, !PT ;  /* 0x0000000713137c12 */ /* 0x000fc6000f8e96da */
[----:B------:R-:W-:Y:S01]  /*1ad20*/  IMAD R21, R224, -0x326172a9, RZ ;  /* 0xcd9e8d57e0157824 */ /* 0x000fe200078e02ff */
[----:B------:R-:W-:Y:S01]  /*1ad30*/  LOP3.LUT R18, R18, UR6, R221, 0x96, !PT ;  /* 0x0000000612127c12 */ /* 0x000fe2000f8e96dd */
[----:B------:R-:W-:-:S04]  /*1ad40*/  IMAD.WIDE.U32 R22, R19, -0x326172a9, RZ ;  /* 0xcd9e8d5713167825 */ /* 0x000fc800078e00ff */
[----:B------:R-:W-:Y:S02]  /*1ad50*/  IMAD R19, R223, -0x2daee0ad, RZ ;  /* 0xd2511f53df137824 */ /* 0x000fe400078e02ff */
        /* <DEDUP_REMOVED lines=38> */
.L_x_25859:
[----:B------:R-:W-:Y:S05]  /*1afc0*/  BSYNC B1 ;  /* 0x0000000000017941 */ /* 0x000fea0003800000 */
.L_x_25858:
        /* <DEDUP_REMOVED lines=9> */
.L_x_25854:
        /* <DEDUP_REMOVED lines=12> */
.L_x_25863:
[----:B------:R-:W-:-:S07]  /*1b120*/  IMAD.MOV.U32 R28, RZ, RZ, R222 ;  /* 0x000000ffff1c7224 */ /* 0x000fce00078e00de */
.L_x_25864:
[----:B------:R-:W-:Y:S05]  /*1b130*/  BSYNC B1 ;  /* 0x0000000000017941 */ /* 0x000fea0003800000 */
.L_x_25862:
        /* <DEDUP_REMOVED lines=16> */
.L_x_25868:
[----:B------:R-:W-:Y:S05]  /*1b240*/  BSYNC B2 ;  /* 0x0000000000027941 */ /* 0x000fea0003800000 */
.L_x_25867:
        /* <DEDUP_REMOVED lines=44> */
.L_x_25866:
[----:B------:R-:W-:Y:S05]  /*1b510*/  BSYNC B1 ;  /* 0x0000000000017941 */ /* 0x000fea0003800000 */
.L_x_25865:
        /* <DEDUP_REMOVED lines=12> */
.L_x_25869:
        /* <DEDUP_REMOVED lines=12> */
.L_x_25872:
[----:B------:R-:W-:-:S07]  /*1b6a0*/  IMAD.MOV.U32 R4, RZ, RZ, R222 ;  /* 0x000000ffff047224 */ /* 0x000fce00078e00de */
.L_x_25873:
[----:B------:R-:W-:Y:S05]  /*1b6b0*/  BSYNC B1 ;  /* 0x0000000000017941 */ /* 0x000fea0003800000 */
.L_x_25871:
        /* <DEDUP_REMOVED lines=16> */
.L_x_25877:
[----:B------:R-:W-:Y:S05]  /*1b7c0*/  BSYNC B2 ;  /* 0x0000000000027941 */ /* 0x000fea0003800000 */
.L_x_25876:
        /* <DEDUP_REMOVED lines=44> */
.L_x_25875:
[----:B------:R-:W-:Y:S05]  /*1ba90*/  BSYNC B1 ;  /* 0x0000000000017941 */ /* 0x000fea0003800000 */
.L_x_25874:
        /* <DEDUP_REMOVED lines=10> */
.L_x_25870:
        /* <DEDUP_REMOVED lines=12> */
.L_x_25879:
[----:B------:R-:W-:-:S07]  /*1bc00*/  MOV R17, R222 ;  /* 0x000000de00117202 */ /* 0x000fce0000000f00 */
.L_x_25880:
[----:B------:R-:W-:Y:S05]  /*1bc10*/  BSYNC B1 ;  /* 0x0000000000017941 */ /* 0x000fea0003800000 */
.L_x_25878:
        /* <DEDUP_REMOVED lines=16> */
.L_x_25884:
[----:B------:R-:W-:Y:S05]  /*1bd20*/  BSYNC B2 ;  /* 0x0000000000027941 */ /* 0x000fea0003800000 */
.L_x_25883:
        /* <DEDUP_REMOVED lines=44> */
.L_x_25882:
[----:B------:R-:W-:Y:S05]  /*1bff0*/  BSYNC B1 ;  /* 0x0000000000017941 */ /* 0x000fea0003800000 */
.L_x_25881:
        /* <DEDUP_REMOVED lines=13> */
.L_x_25885:
        /* <DEDUP_REMOVED lines=12> */
.L_x_25888:
[----:B------:R-:W-:-:S07]  /*1c190*/  MOV R3, R222 ;  /* 0x000000de00037202 */ /* 0x000fce0000000f00 */
.L_x_25889:
[----:B------:R-:W-:Y:S05]  /*1c1a0*/  BSYNC B1 ;  /* 0x0000000000017941 */ /* 0x000fea0003800000 */
.L_x_25887:
        /* <DEDUP_REMOVED lines=16> */
.L_x_25893:
[----:B------:R-:W-:Y:S05]  /*1c2b0*/  BSYNC B2 ;  /* 0x0000000000027941 */ /* 0x000fea0003800000 */
.L_x_25892:
        /* <DEDUP_REMOVED lines=44> */
.L_x_25891:
[----:B------:R-:W-:Y:S05]  /*1c580*/  BSYNC B1 ;  /* 0x0000000000017941 */ /* 0x000fea0003800000 */
.L_x_25890:
        /* <DEDUP_REMOVED lines=9> */
.L_x_25886:
        /* <DEDUP_REMOVED lines=12> */
.L_x_25895:
[----:B------:R-:W-:-:S07]  /*1c6e0*/  IMAD.MOV.U32 R17, RZ, RZ, R222 ;  /* 0x000000ffff117224 */ /* 0x000fce00078e00de */
.L_x_25896:
[----:B------:R-:W-:Y:S05]  /*1c6f0*/  BSYNC B1 ;  /* 0x0000000000017941 */ /* 0x000fea0003800000 */
.L_x_25894:
        /* <DEDUP_REMOVED lines=16> */
.L_x_25900:
[----:B------:R-:W-:Y:S05]  /*1c800*/  BSYNC B2 ;  /* 0x0000000000027941 */ /* 0x000fea0003800000 */
.L_x_25899:
        /* <DEDUP_REMOVED lines=44> */
.L_x_25898:
[----:B------:R-:W-:Y:S05]  /*1cad0*/  BSYNC B1 ;  /* 0x0000000000017941 */ /* 0x000fea0003800000 */
.L_x_25897:
        /* <DEDUP_REMOVED lines=12> */
.L_x_25901:
        /* <DEDUP_REMOVED lines=12> */
.L_x_25904:
[----:B------:R-:W-:-:S07]  /*1cc60*/  IMAD.MOV.U32 R2, RZ, RZ, R222 ;  /* 0x000000ffff027224 */ /* 0x000fce00078e00de */
.L_x_25905:
[----:B------:R-:W-:Y:S05]  /*1cc70*/  BSYNC B1 ;  /* 0x0000000000017941 */ /* 0x000fea0003800000 */
.L_x_25903:
        /* <DEDUP_REMOVED lines=18> */
.L_x_25909:
[----:B------:R-:W-:Y:S05]  /*1cda0*/  BSYNC B2 ;  /* 0x0000000000027941 */ /* 0x000fea0003800000 */
.L_x_25908:
        /* <DEDUP_REMOVED lines=44> */
.L_x_25907:
[----:B------:R-:W-:Y:S05]  /*1d070*/  BSYNC B1 ;  /* 0x0000000000017941 */ /* 0x000fea0003800000 */
.L_x_25906:
        /* <DEDUP_REMOVED lines=10> */
.L_x_25902:
[----:B------:R-:W-:Y:S01]  /*1d120*/  P2R R17, PR, RZ, 0x4 ;  /* 0x00000004ff117803 */ /* 0x000fe20000000000 */
[----:B------:R-:W0:Y:S01]  /*1d130*/  @P0 LDC.64 R22, c[0x0][0x228] ;  /* 0x00008a00ff160b82 */ /* 0x000e220000000a00 */
[----:B------:R-:W-:Y:S01]  /*1d140*/  ISETP.NE.AND P2, PT, R16, RZ, PT ;  /* 0x000000ff1000720c */ /* 0x000fe20003f45270 */
[----:B------:R-:W-:Y:S01]  /*1d150*/  VIADD R232, R217, 0xa0 ;  /* 0x000000a0d9e87836 */ /* 0x000fe20000000000 */
[----:B------:R-:W-:Y:S02]  /*1d160*/  SEL R15, RZ, 0x10000, P4 ;  /* 0x00010000ff0f7807 */ /* 0x000fe40002000000 */
[----:B------:R-:W-:Y:S02]  /*1d170*/  SEL R24, RZ, 0x100, P3 ;  /* 0x00000100ff187807 */ /* 0x000fe40001800000 */
[----:B------:R-:W-:Y:S01]  /*1d180*/  ISETP.NE.AND P4, PT, R12, RZ, PT ;  /* 0x000000ff0c00720c */ /* 0x000fe20003f85270 */
[----:B------:R-:W1:Y:S01]  /*1d190*/  @P1 LDC.64 R20, c[0x0][0x230] ;  /* 0x00008c00ff141b82 */ /* 0x000e620000000a00 */
[----:B------:R-:W-:-:S02]  /*1d1a0*/  ISETP.NE.AND P3, PT, R13, RZ, PT ;  /* 0x000000ff0d00720c */ /* 0x000fc40003f65270 */
[----:B------:R-:W-:Y:S02]  /*1d1b0*/  SEL R16, RZ, 0x1000000, P5 ;  /* 0x01000000ff107807 */ /* 0x000fe40002800000 */
[----:B------:R-:W-:Y:S02]  /*1d1c0*/  ISETP.NE.AND P5, PT, R14, RZ, PT ;  /* 0x000000ff0e00720c */ /* 0x000fe40003fa5270 */
[----:B------:R-:W-:Y:S02]  /*1d1d0*/  SEL R18, RZ, 0x1, P2 ;  /* 0x00000001ff127807 */ /* 0x000fe40001000000 */
[----:B------:R-:W-:Y:S02]  /*1d1e0*/  SEL R12, RZ, 0x1, P3 ;  /* 0x00000001ff0c7807 */ /* 0x000fe40001800000 */
[----:B------:R-:W-:Y:S01]  /*1d1f0*/  SEL R14, RZ, 0x1, P4 ;  /* 0x00000001ff0e7807 */ /* 0x000fe20002000000 */
[----:B------:R-:W-:Y:S01]  /*1d200*/  IMAD.WIDE.U32 R18, R18, 0x1000000, RZ ;  /* 0x0100000012127825 */ /* 0x000fe200078e00ff */
[----:B------:R-:W-:-:S02]  /*1d210*/  LOP3.LUT R24, R24, R16, R15, 0xfe, !PT ;  /* 0x0000001018187212 */ /* 0x000fc400078efe0f */
[----:B------:R-:W-:Y:S01]  /*1d220*/  SEL R25, RZ, 0x1, P5 ;  /* 0x00000001ff197807 */ /* 0x000fe20002800000 */
[----:B------:R-:W-:Y:S01]  /*1d230*/  IMAD.WIDE.U32 R12, R12, 0x10000, RZ ;  /* 0x000100000c0c7825 */ /* 0x000fe200078e00ff */
[----:B------:R-:W-:Y:S02]  /*1d240*/  LOP3.LUT P6, RZ, R228, 0x20, RZ, 0xc0, !PT ;  /* 0x00000020e4ff7812 */ /* 0x000fe400078cc0ff */
[----:B------:R-:W-:Y:S01]  /*1d250*/  LOP3.LUT R25, R19, R24, R25, 0xfe, !PT ;  /* 0x0000001813197212 */ /* 0x000fe200078efe19 */
[----:B------:R-:W-:Y:S01]  /*1d260*/  IMAD.WIDE.U32 R14, R14, 0x100, RZ ;  /* 0x000001000e0e7825 */ /* 0x000fe200078e00ff */
[----:B------:R-:W-:Y:S02]  /*1d270*/  SEL R19, RZ, 0x1, P6 ;  /* 0x00000001ff137807 */ /* 0x000fe40003000000 */
[----:B------:R-:W-:Y:S01]  /*1d280*/  ISETP.NE.AND P2, PT, R17, RZ, PT ;  /* 0x000000ff1100720c */ /* 0x000fe20003f45270 */
[----:B------:R-:W-:Y:S01]  /*1d290*/  IMAD.WIDE.U32 R16, R231, 0x20, R238 ;  /* 0x00000020e7107825 */ /* 0x000fe200078e00ee */
[----:B------:R-:W-:-:S02]  /*1d2a0*/  LOP3.LUT R18, R14, R18, R12, 0xfe, !PT ;  /* 0x000000120e127212 */ /* 0x000fc400078efe0c */
[----:B------:R-:W-:Y:S01]  /*1d2b0*/  LOP3.LUT R13, R15, R25, R13, 0xfe, !PT ;  /* 0x000000190f0d7212 */ /* 0x000fe200078efe0d */
[----:B------:R-:W-:Y:S01]  /*1d2c0*/  IMAD.WIDE.U32 R14, R231, 0x8, R236 ;  /* 0x00000008e70e7825 */ /* 0x000fe200078e00ec */
[----:B------:R-:W-:Y:S01]  /*1d2d0*/  LOP3.LUT R12, R18, R19, RZ, 0xfc, !PT ;  /* 0x00000013120c7212 */ /* 0x000fe200078efcff */
[----:B------:R2:W-:Y:S02]  /*1d2e0*/  STG.E.128 desc[UR4][R16.64], R36 ;  /* 0x0000002410007986 */ /* 0x0005e4000c101d04 */
[C---:B------:R-:W-:Y:S02]  /*1d2f0*/  IMAD.WIDE.U32 R24, R232.reuse, 0x10, R212 ;  /* 0x00000010e8187825 */ /* 0x040fe400078e00d4 */
[----:B------:R2:W-:Y:S02]  /*1d300*/  STG.E.128 desc[UR4][R16.64+0x10], R32 ;  /* 0x0000102010007986 */ /* 0x0005e4000c101d04 */
[C---:B0-----:R-:W-:Y:S02]  /*1d310*/  @P0 IMAD.WIDE.U32 R22, R232.reuse, 0x10, R22 ;  /* 0x00000010e8160825 */ /* 0x041fe400078e0016 */
[----:B------:R2:W-:Y:S02]  /*1d320*/  STG.E.64 desc[UR4][R14.64], R12 ;  /* 0x0000000c0e007986 */ /* 0x0005e4000c101b04 */
        /* <DEDUP_REMOVED lines=22> */
.L_x_25910:
[----:B------:R1:W5:Y:S04]  /*1d490*/  @P0 LDG.E.128 R72, desc[UR4][R22.64] ;  /* 0x0000000416480981 */ /* 0x000368000c1e1d00 */
[----:B------:R1:W5:Y:S04]  /*1d4a0*/  @P1 LDG.E.128 R80, desc[UR4][R20.64] ;  /* 0x0000000414501981 */ /* 0x000368000c1e1d00 */
[----:B------:R1:W5:Y:S04]  /*1d4b0*/  @P1 LDG.E.128 R76, desc[UR4][R20.64+0x10] ;  /* 0x00001004144c1981 */ /* 0x000368000c1e1d00 */
[----:B0-2---:R1:W5:Y:S01]  /*1d4c0*/  LDG.E.128 R12, desc[UR4][R24.64] ;  /* 0x00000004180c7981 */ /* 0x005362000c1e1d00 */
        /* <DEDUP_REMOVED lines=12> */
.L_x_25912:
[----:B------:R-:W-:-:S07]  /*1d590*/  IMAD.MOV.U32 R24, RZ, RZ, R222 ;  /* 0x000000ffff187224 */ /* 0x000fce00078e00de */
.L_x_25913:
[----:B------:R-:W-:Y:S05]  /*1d5a0*/  BSYNC B1 ;  /* 0x0000000000017941 */ /* 0x000fea0003800000 */
.L_x_25911:
        /* <DEDUP_REMOVED lines=16> */
.L_x_25917:
[----:B------:R-:W-:Y:S05]  /*1d6b0*/  BSYNC B2 ;  /* 0x0000000000027941 */ /* 0x000fea0003800000 */
.L_x_25916:
        /* <DEDUP_REMOVED lines=44> */
.L_x_25915:
[----:B------:R-:W-:Y:S05]  /*1d980*/  BSYNC B1 ;  /* 0x0000000000017941 */ /* 0x000fea0003800000 */
.L_x_25914:
        /* <DEDUP_REMOVED lines=15> */
.L_x_25918:
        /* <DEDUP_REMOVED lines=12> */
.L_x_25921:
[----:B------:R-:W-:-:S07]  /*1db40*/  IMAD.MOV.U32 R9, RZ, RZ, R222 ;  /* 0x000000ffff097224 */ /* 0x000fce00078e00de */
.L_x_25922:
[----:B------:R-:W-:Y:S05]  /*1db50*/  BSYNC B1 ;  /* 0x0000000000017941 */ /* 0x000fea0003800000 */
.L_x_25920:
        /* <DEDUP_REMOVED lines=16> */
.L_x_25926:
[----:B------:R-:W-:Y:S05]  /*1dc60*/  BSYNC B2 ;  /* 0x0000000000027941 */ /* 0x000fea0003800000 */
.L_x_25925:
        /* <DEDUP_REMOVED lines=44> */
.L_x_25924:
[----:B------:R-:W-:Y:S05]  /*1df30*/  BSYNC B1 ;  /* 0x0000000000017941 */ /* 0x000fea0003800000 */
.L_x_25923:
        /* <DEDUP_REMOVED lines=9> */
.L_x_25919:
        /* <DEDUP_REMOVED lines=12> */
.L_x_25928:
[----:B------:R-:W-:-:S07]  /*1e090*/  IMAD.MOV.U32 R12, RZ, RZ, R222 ;  /* 0x000000ffff0c7224 */ /* 0x000fce00078e00de */
.L_x_25929:
[----:B------:R-:W-:Y:S05]  /*1e0a0*/  BSYNC B1 ;  /* 0x0000000000017941 */ /* 0x000fea0003800000 */
.L_x_25927:
        /* <DEDUP_REMOVED lines=16> */
.L_x_25933:
[----:B------:R-:W-:Y:S05]  /*1e1b0*/  BSYNC B2 ;  /* 0x0000000000027941 */ /* 0x000fea0003800000 */
.L_x_25932:
        /* <DEDUP_REMOVED lines=44> */
.L_x_25931:
[----:B------:R-:W-:Y:S05]  /*1e480*/  BSYNC B1 ;  /* 0x0000000000017941 */ /* 0x000fea0003800000 */
.L_x_25930:
        /* <DEDUP_REMOVED lines=14> */
.L_x_25934:
        /* <DEDUP_REMOVED lines=12> */
.L_x_25937:
[----:B------:R-:W-:-:S07]  /*1e630*/  IMAD.MOV.U32 R8, RZ, RZ, R222 ;  /* 0x000000ffff087224 */ /* 0x000fce00078e00de */
.L_x_25938:
[----:B------:R-:W-:Y:S05]  /*1e640*/  BSYNC B1 ;  /* 0x0000000000017941 */ /* 0x000fea0003800000 */
.L_x_25936:
        /* <DEDUP_REMOVED lines=16> */
.L_x_25942:
[----:B------:R-:W-:Y:S05]  /*1e750*/  BSYNC B2 ;  /* 0x0000000000027941 */ /* 0x000fea0003800000 */
.L_x_25941:
        /* <DEDUP_REMOVED lines=44> */
.L_x_25940:
[----:B------:R-:W-:Y:S05]  /*1ea20*/  BSYNC B1 ;  /* 0x0000000000017941 */ /* 0x000fea0003800000 */
.L_x_25939:
        /* <DEDUP_REMOVED lines=10> */
.L_x_25935:
        /* <DEDUP_REMOVED lines=12> */
.L_x_25944:
[----:B------:R-:W-:-:S07]  /*1eb90*/  MOV R12, R222 ;  /* 0x000000de000c7202 */ /* 0x000fce0000000f00 */
.L_x_25945:
[----:B------:R-:W-:Y:S05]  /*1eba0*/  BSYNC B1 ;  /* 0x0000000000017941 */ /* 0x000fea0003800000 */
.L_x_25943:
        /* <DEDUP_REMOVED lines=16> */
.L_x_25949:
[----:B------:R-:W-:Y:S05]  /*1ecb0*/  BSYNC B2 ;  /* 0x0000000000027941 */ /* 0x000fea0003800000 */
.L_x_25948:
        /* <DEDUP_REMOVED lines=44> */
.L_x_25947:
[----:B------:R-:W-:Y:S05]  /*1ef80*/  BSYNC B1 ;  /* 0x0000000000017941 */ /* 0x000fea0003800000 */
.L_x_25946:
        /* <DEDUP_REMOVED lines=15> */
.L_x_25950:
        /* <DEDUP_REMOVED lines=12> */
.L_x_25953:
[----:B------:R-:W-:-:S07]  /*1f140*/  MOV R7, R222 ;  /* 0x000000de00077202 */ /* 0x000fce0000000f00 */
.L_x_25954:
[----:B------:R-:W-:Y:S05]  /*1f150*/  BSYNC B1 ;  /* 0x0000000000017941 */ /* 0x000fea0003800000 */
.L_x_25952:
        /* <DEDUP_REMOVED lines=16> */
.L_x_25958:
[----:B------:R-:W-:Y:S05]  /*1f260*/  BSYNC B2 ;  /* 0x0000000000027941 */ /* 0x000fea0003800000 */
.L_x_25957:
        /* <DEDUP_REMOVED lines=44> */
.L_x_25956:
[----:B------:R-:W-:Y:S05]  /*1f530*/  BSYNC B1 ;  /* 0x0000000000017941 */ /* 0x000fea0003800000 */
.L_x_25955:
        /* <DEDUP_REMOVED lines=9> */
.L_x_25951:
        /* <DEDUP_REMOVED lines=12> */
.L_x_25960:
[----:B------:R-:W-:-:S07]  /*1f690*/  IMAD.MOV.U32 R12, RZ, RZ, R222 ;  /* 0x000000ffff0c7224 */ /* 0x000fce00078e00de */
.L_x_25961:
[----:B------:R-:W-:Y:S05]  /*1f6a0*/  BSYNC B1 ;  /* 0x0000000000017941 */ /* 0x000fea0003800000 */
.L_x_25959:
        /* <DEDUP_REMOVED lines=16> */
.L_x_25965:
[----:B------:R-:W-:Y:S05]  /*1f7b0*/  BSYNC B2 ;  /* 0x0000000000027941 */ /* 0x000fea0003800000 */
.L_x_25964:
        /* <DEDUP_REMOVED lines=44> */
.L_x_25963:
[----:B------:R-:W-:Y:S05]  /*1fa80*/  BSYNC B1 ;  /* 0x0000000000017941 */ /* 0x000fea0003800000 */
.L_x_25962:
        /* <DEDUP_REMOVED lines=14> */
.L_x_25966:
        /* <DEDUP_REMOVED lines=12> */
.L_x_25969:
[----:B------:R-:W-:-:S07]  /*1fc30*/  MOV R6, R222 ;  /* 0x000000de00067202 */ /* 0x000fce0000000f00 */
.L_x_25970:
[----:B------:R-:W-:Y:S05]  /*1fc40*/  BSYNC B1 ;  /* 0x0000000000017941 */ /* 0x000fea0003800000 */
.L_x_25968:
        /* <DEDUP_REMOVED lines=16> */
.L_x_25974:
[----:B------:R-:W-:Y:S05]  /*1fd50*/  BSYNC B2 ;  /* 0x0000000000027941 */ /* 0x000fea0003800000 */
.L_x_25973:
        /* <DEDUP_REMOVED lines=44> */
.L_x_25972:
[----:B------:R-:W-:Y:S05]  /*20020*/  BSYNC B1 ;  /* 0x0000000000017941 */ /* 0x000fea0003800000 */
.L_x_25971:
        /* <DEDUP_REMOVED lines=10> */
.L_x_25967:
        /* <DEDUP_REMOVED lines=12> */
.L_x_25976:
[----:B------:R-:W-:-:S07]  /*20190*/  MOV R24, R222 ;  /* 0x000000de00187202 */ /* 0x000fce0000000f00 */
.L_x_25977:
[----:B------:R-:W-:Y:S05]  /*201a0*/  BSYNC B1 ;  /* 0x0000000000017941 */ /* 0x000fea0003800000 */
.L_x_25975:
        /* <DEDUP_REMOVED lines=16> */
.L_x_25981:
[----:B------:R-:W-:Y:S05]  /*202b0*/  BSYNC B2 ;  /* 0x0000000000027941 */ /* 0x000fea0003800000 */
.L_x_25980:
        /* <DEDUP_REMOVED lines=40> */
[----:B------:R-:W-:Y:S02]  /*20540*/  LOP3.LUT R226, R19, UR39, R22, 0x96, !PT ;  /* 0x0000002713e27c12 */ /* 0x000fe4000f8e9616 */
[----:B------:R-:W-:Y:S01]  /*20550*/  MOV R222, R18 ;  /* 0x0000001200de7202 */ /* 0x000fe20000000f00 */
[----:B------:R-:W-:Y:S01]  /*20560*/  IMAD.MOV.U32 R220, RZ, RZ, R16 ;  /* 0x000000ffffdc7224 */ /* 0x000fe200078e0010 */
[----:B------:R-:W-:-:S07]  /*20570*/  LOP3.LUT R225, R17, UR40, R12, 0x96, !PT ;  /* 0x0000002811e17c12 */ /* 0x000fce000f8e960c */
.L_x_25979:
[----:B------:R-:W-:Y:S05]  /*20580*/  BSYNC B1 ;  /* 0x0000000000017941 */ /* 0x000fea0003800000 */
.L_x_25978:
        /* <DEDUP_REMOVED lines=15> */
.L_x_25982:
        /* <DEDUP_REMOVED lines=12> */
.L_x_25985:
[----:B------:R-:W-:-:S07]  /*20740*/  MOV R5, R222 ;  /* 0x000000de00057202 */ /* 0x000fce0000000f00 */
.L_x_25986:
[----:B------:R-:W-:Y:S05]  /*20750*/  BSYNC B1 ;  /* 0x0000000000017941 */ /* 0x000fea0003800000 */
.L_x_25984:
        /* <DEDUP_REMOVED lines=16> */
.L_x_25990:
[----:B------:R-:W-:Y:S05]  /*20860*/  BSYNC B2 ;  /* 0x0000000000027941 */ /* 0x000fea0003800000 */
.L_x_25989:
        /* <DEDUP_REMOVED lines=44> */
.L_x_25988:
[----:B------:R-:W-:Y:S05]  /*20b30*/  BSYNC B1 ;  /* 0x0000000000017941 */ /* 0x000fea0003800000 */
.L_x_25987:
        /* <DEDUP_REMOVED lines=9> */
.L_x_25983:
        /* <DEDUP_REMOVED lines=12> */
.L_x_25992:
[----:B------:R-:W-:-:S07]  /*20c90*/  MOV R14, R222 ;  /* 0x000000de000e7202 */ /* 0x000fce0000000f00 */
.L_x_25993:
[----:B------:R-:W-:Y:S05]  /*20ca0*/  BSYNC B1 ;  /* 0x0000000000017941 */ /* 0x000fea0003800000 */
.L_x_25991:
        /* <DEDUP_REMOVED lines=16> */
.L_x_25997:
[----:B------:R-:W-:Y:S05]  /*20db0*/  BSYNC B2 ;  /* 0x0000000000027941 */ /* 0x000fea0003800000 */
.L_x_25996:
        /* <DEDUP_REMOVED lines=44> */
.L_x_25995:
[----:B------:R-:W-:Y:S05]  /*21080*/  BSYNC B1 ;  /* 0x0000000000017941 */ /* 0x000fea0003800000 */
.L_x_25994:
        /* <DEDUP_REMOVED lines=12> */
.L_x_25998:
        /* <DEDUP_REMOVED lines=12> */
.L_x_26001:
[----:B------:R-:W-:-:S07]  /*21210*/  MOV R4, R222 ;  /* 0x000000de00047202 */ /* 0x000fce0000000f00 */
.L_x_26002:
[----:B------:R-:W-:Y:S05]  /*21220*/  BSYNC B1 ;  /* 0x0000000000017941 */ /* 0x000fea0003800000 */
.L_x_26000:
        /* <DEDUP_REMOVED lines=16> */
.L_x_26006:
[----:B------:R-:W-:Y:S05]  /*21330*/  BSYNC B2 ;  /* 0x0000000000027941 */ /* 0x000fea0003800000 */
.L_x_26005:
        /* <DEDUP_REMOVED lines=44> */
.L_x_26004:
[----:B------:R-:W-:Y:S05]  /*21600*/  BSYNC B1 ;  /* 0x0000000000017941 */ /* 0x000fea0003800000 */
.L_x_26003:
        /* <DEDUP_REMOVED lines=10> */
.L_x_25999:
        /* <DEDUP_REMOVED lines=12> */
.L_x_26008:
[----:B------:R-:W-:-:S07]  /*21770*/  MOV R14, R222 ;  /* 0x000000de000e7202 */ /* 0x000fce0000000f00 */
.L_x_26009:
[----:B------:R-:W-:Y:S05]  /*21780*/  BSYNC B1 ;  /* 0x0000000000017941 */ /* 0x000fea0003800000 */
.L_x_26007:
        /* <DEDUP_REMOVED lines=16> */
.L_x_26013:
[----:B------:R-:W-:Y:S05]  /*21890*/  BSYNC B2 ;  /* 0x0000000000027941 */ /* 0x000fea0003800000 */
.L_x_26012:
        /* <DEDUP_REMOVED lines=44> */
.L_x_26011:
[----:B------:R-:W-:Y:S05]  /*21b60*/  BSYNC B1 ;  /* 0x0000000000017941 */ /* 0x000fea0003800000 */
.L_x_26010:
        /* <DEDUP_REMOVED lines=13> */
.L_x_26014:
        /* <DEDUP_REMOVED lines=12> */
.L_x_26017:
[----:B------:R-:W-:-:S07]  /*21d00*/  MOV R3, R222 ;  /* 0x000000de00037202 */ /* 0x000fce0000000f00 */
.L_x_26018:
[----:B------:R-:W-:Y:S05]  /*21d10*/  BSYNC B1 ;  /* 0x0000000000017941 */ /* 0x000fea0003800000 */
.L_x_26016:
        /* <DEDUP_REMOVED lines=16> */
.L_x_26022:
[----:B------:R-:W-:Y:S05]  /*21e20*/  BSYNC B2 ;  /* 0x0000000000027941 */ /* 0x000fea0003800000 */
.L_x_26021:
        /* <DEDUP_REMOVED lines=44> */
.L_x_26020:
[----:B------:R-:W-:Y:S05]  /*220f0*/  BSYNC B1 ;  /* 0x0000000000017941 */ /* 0x000fea0003800000 */
.L_x_26019:
        /* <DEDUP_REMOVED lines=9> */
.L_x_26015:
        /* <DEDUP_REMOVED lines=12> */
.L_x_26024:
[----:B------:R-:W-:-:S07]  /*22250*/  MOV R20, R222 ;  /* 0x000000de00147202 */ /* 0x000fce0000000f00 */
.L_x_26025:
[----:B------:R-:W-:Y:S05]  /*22260*/  BSYNC B1 ;  /* 0x0000000000017941 */ /* 0x000fea0003800000 */
.L_x_26023:
        /* <DEDUP_REMOVED lines=16> */
.L_x_26029:
[----:B------:R-:W-:Y:S05]  /*22370*/  BSYNC B2 ;  /* 0x0000000000027941 */ /* 0x000fea0003800000 */
.L_x_26028:
        /* <DEDUP_REMOVED lines=44> */
.L_x_26027:
[----:B------:R-:W-:Y:S05]  /*22640*/  BSYNC B1 ;  /* 0x0000000000017941 */ /* 0x000fea0003800000 */
.L_x_26026:
        /* <DEDUP_REMOVED lines=12> */
.L_x_26030:
        /* <DEDUP_REMOVED lines=12> */
.L_x_26033:
[----:B------:R-:W-:-:S07]  /*227d0*/  MOV R2, R222 ;  /* 0x000000de00027202 */ /* 0x000fce0000000f00 */
.L_x_26034:
[----:B------:R-:W-:Y:S05]  /*227e0*/  BSYNC B1 ;  /* 0x0000000000017941 */ /* 0x000fea0003800000 */
.L_x_26032:
        /* <DEDUP_REMOVED lines=18> */
.L_x_26038:
[----:B------:R-:W-:Y:S05]  /*22910*/  BSYNC B2 ;  /* 0x0000000000027941 */ /* 0x000fea0003800000 */
.L_x_26037:
[C---:B------:R-:W-:Y:S01]  /*22920*/  IMAD.HI.U32 R12, R224.reuse, -0x326172a9, RZ ;  /* 0xcd9e8d57e00c7827 */ /* 0x040fe200078e00ff */
[----:B------:R-:W-:Y:S01]  /*22930*/  LOP3.LUT R13, R13, UR7, R218, 0x96, !PT ;  /* 0x000000070d0d7c12 */ /* 0x000fe2000f8e96da */
[----:B------:R-:W-:Y:S02]  /*22940*/  HFMA2.MMA R234, -RZ, RZ, 0, 0 ;  /* 0x00000000ffea7435 */ /* 0x000fe400000001ff */
        /* <DEDUP_REMOVED lines=41> */
.L_x_26036:
[----:B------:R-:W-:Y:S05]  /*22be0*/  BSYNC B1 ;  /* 0x0000000000017941 */ /* 0x000fea0003800000 */
.L_x_26035:
        /* <DEDUP_REMOVED lines=10> */
.L_x_26031:
        /* <DEDUP_REMOVED lines=9> */
[----:B------:R-:W-:Y:S02]  /*22d20*/  SEL R14, RZ, 0x1, P2 ;  /* 0x00000001ff0e7807 */ /* 0x000fe40001000000 */
[----:B------:R-:W-:Y:S02]  /*22d30*/  ISETP.NE.AND P2, PT, R12, RZ, PT ;  /* 0x000000ff0c00720c */ /* 0x000fe40003f45270 */
[----:B------:R-:W-:Y:S02]  /*22d40*/  LOP3.LUT P5, RZ, R228, 0x2, RZ, 0xc0, !PT ;  /* 0x00000002e4ff7812 */ /* 0x000fe400078ac0ff */
[----:B------:R-:W-:Y:S02]  /*22d50*/  SEL R16, RZ, 0x1, P3 ;  /* 0x00000001ff107807 */ /* 0x000fe40001800000 */
[----:B------:R-:W-:-:S02]  /*22d60*/  SEL R12, RZ, 0x1, P4 ;  /* 0x00000001ff0c7807 */ /* 0x000fc40002000000 */
[----:B------:R-:W-:Y:S01]  /*22d70*/  LOP3.LUT R18, R18, R15, R13, 0xfe, !PT ;  /* 0x0000000f12127212 */ /* 0x000fe200078efe0d */
[----:B------:R-:W-:Y:S01]  /*22d80*/  IMAD.WIDE.U32 R14, R14, 0x1000000, RZ ;  /* 0x010000000e0e7825 */ /* 0x000fe200078e00ff */
[----:B------:R-:W-:Y:S02]  /*22d90*/  SEL R19, RZ, 0x1, P5 ;  /* 0x00000001ff137807 */ /* 0x000fe40002800000 */
[----:B------:R-:W-:Y:S01]  /*22da0*/  LOP3.LUT P6, RZ, R228, 0x20, RZ, 0xc0, !PT ;  /* 0x00000020e4ff7812 */ /* 0x000fe200078cc0ff */
[----:B------:R-:W-:Y:S01]  /*22db0*/  IMAD.WIDE.U32 R16, R16, 0x10000, RZ ;  /* 0x0001000010107825 */ /* 0x000fe200078e00ff */
[----:B------:R-:W-:Y:S02]  /*22dc0*/  LOP3.LUT R19, R15, R18, R19, 0xfe, !PT ;  /* 0x000000120f137212 */ /* 0x000fe400078efe13 */
[----:B------:R-:W-:Y:S01]  /*22dd0*/  IADD3 R233, R217, 0xc0, RZ ;  /* 0x000000c0d9e97810 */ /* 0x000fe20007ffe0ff */
[----:B------:R-:W-:-:S04]  /*22de0*/  IMAD.WIDE.U32 R12, R12, 0x100, RZ ;  /* 0x000001000c0c7825 */ /* 0x000fc800078e00ff */
[----:B------:R-:W-:Y:S01]  /*22df0*/  IMAD.WIDE.U32 R214, R233, 0x10, R212 ;  /* 0x00000010e9d67825 */ /* 0x000fe200078e00d4 */
[----:B------:R-:W-:Y:S02]  /*22e00*/  LOP3.LUT R12, R12, R14, R16, 0xfe, !PT ;  /* 0x0000000e0c0c7212 */ /* 0x000fe400078efe10 */
[----:B------:R-:W-:Y:S01]  /*22e10*/  LOP3.LUT R13, R13, R19, R17, 0xfe, !PT ;  /* 0x000000130d0d7212 */ /* 0x000fe200078efe11 */
[----:B------:R-:W-:Y:S01]  /*22e20*/  IMAD.WIDE.U32 R14, R232, 0x20, R238 ;  /* 0x00000020e80e7825 */ /* 0x000fe200078e00ee */
[----:B------:R-:W-:-:S03]  /*22e30*/  SEL R17, RZ, 0x1, P6 ;  /* 0x00000001ff117807 */ /* 0x000fc60003000000 */
[C---:B0-----:R-:W-:Y:S01]  /*22e40*/  @P0 IMAD.WIDE.U32 R22, R233.reuse, 0x10, R22 ;  /* 0x00000010e9160825 */ /* 0x041fe200078e0016 */
[----:B------:R-:W-:Y:S01]  /*22e50*/  STG.E.128 desc[UR4][R14.64], R28 ;  /* 0x0000001c0e007986 */ /* 0x000fe2000c101d04 */
[----:B------:R-:W-:Y:S02]  /*22e60*/  LOP3.LUT R12, R12, R17, RZ, 0xfc, !PT ;  /* 0x000000110c0c7212 */ /* 0x000fe400078efcff */
[----:B-1----:R-:W-:Y:S01]  /*22e70*/  @P1 IMAD.WIDE.U32 R20, R233, 0x20, R20 ;  /* 0x00000020e9141825 */ /* 0x002fe200078e0014 */
[----:B------:R0:W-:Y:S03]  /*22e80*/  STG.E.128 desc[UR4][R14.64+0x10], R24 ;  /* 0x000010180e007986 */ /* 0x0001e6000c101d04 */
[----:B0-----:R-:W-:-:S05]  /*22e90*/  IMAD.WIDE.U32 R14, R232, 0x8, R236 ;  /* 0x00000008e80e7825 */ /* 0x001fca00078e00ec */
[----:B------:R0:W-:Y:S01]  /*22ea0*/  STG.E.64 desc[UR4][R14.64], R12 ;  /* 0x0000000c0e007986 */ /* 0x0001e2000c101b04 */
[----:B------:R-:W-:Y:S05]  /*22eb0*/  @!P0 BRA `(.L_x_26039) ;  /* 0x0000000000508947 */ /* 0x000fea0003800000 */
[----:B0-----:R-:W-:Y:S01]  /*22ec0*/  IMAD.U32 R12, R3, 0x10000, RZ ;  /* 0x00010000030c7824 */ /* 0x001fe200078e00ff */
[----:B------:R-:W-:Y:S02]  /*22ed0*/  LOP3.LUT R14, R2, 0xffff, RZ, 0xc0, !PT ;  /* 0x0000ffff020e7812 */ /* 0x000fe400078ec0ff */
[----:B------:R-:W-:Y:S02]  /*22ee0*/  LOP3.LUT R18, R6, 0xff, RZ, 0xc0, !PT ;  /* 0x000000ff06127812 */ /* 0x000fe400078ec0ff */
[----:B------:R-:W-:Y:S02]  /*22ef0*/  LOP3.LUT R15, R12, 0xff0000, RZ, 0xc0, !PT ;  /* 0x00ff00000c0f7812 */ /* 0x000fe400078ec0ff */
[----:B------:R-:W0:Y:S01]  /*22f00*/  LDC.64 R12, c[0x0][0x248] ;  /* 0x00009200ff0c7b82 */ /* 0x000e220000000a00 */
[----:B------:R-:W-:Y:S01]  /*22f10*/  LOP3.LUT R16, R7, 0xff, RZ, 0xc0, !PT ;  /* 0x000000ff07107812 */ /* 0x000fe200078ec0ff */
[----:B------:R-:W-:Y:S01]  /*22f20*/  IMAD.WIDE.U32 R18, R18, 0x1000000, RZ ;  /* 0x0100000012127825 */ /* 0x000fe200078e00ff */
[----:B------:R-:W-:-:S02]  /*22f30*/  PRMT R14, R15, 0x4210, R14 ;  /* 0x000042100f0e7816 */ /* 0x000fc4000000000e */
[----:B------:R-:W-:Y:S01]  /*22f40*/  PRMT R15, R4, 0x7104, RZ ;  /* 0x00007104040f7816 */ /* 0x000fe200000000ff */
[----:B------:R-:W-:-:S03]  /*22f50*/  IMAD.WIDE.U32 R16, R16, 0x10000, RZ ;  /* 0x0001000010107825 */ /* 0x000fc600078e00ff */
[----:B------:R-:W-:Y:S02]  /*22f60*/  LOP3.LUT R14, R14, 0xff00, R15, 0xf8, !PT ;  /* 0x0000ff000e0e7812 */ /* 0x000fe400078ef80f */
[----:B------:R-:W-:Y:S02]  /*22f70*/  LOP3.LUT R15, R8, 0xff, RZ, 0xc0, !PT ;  /* 0x000000ff080f7812 */ /* 0x000fe400078ec0ff */
[----:B------:R-:W-:-:S03]  /*22f80*/  LOP3.LUT R235, R14, 0xff, R5, 0xf8, !PT ;  /* 0x000000ff0eeb7812 */ /* 0x000fc600078ef805 */
[----:B------:R-:W-:Y:S01]  /*22f90*/  IMAD.WIDE.U32 R14, R15, 0x100, RZ ;  /* 0x000001000f0e7825 */ /* 0x000fe200078e00ff */
[----:B------:R-:W-:Y:S02]  /*22fa0*/  LOP3.LUT R235, R17, R235, R19, 0xfe, !PT ;  /* 0x000000eb11eb7212 */ /* 0x000fe400078efe13 */
[----:B------:R-:W-:Y:S02]  /*22fb0*/  LOP3.LUT R16, R14, R18, R16, 0xfe, !PT ;  /* 0x000000120e107212 */ /* 0x000fe400078efe10 */
[----:B------:R-:W-:Y:S01]  /*22fc0*/  LOP3.LUT R15, R235, R15, RZ, 0xfc, !PT ;  /* 0x0000000feb0f7212 */ /* 0x000fe200078efcff */
[----:B0-----:R-:W-:Y:S01]  /*22fd0*/  IMAD.WIDE.U32 R12, R232, 0x8, R12 ;  /* 0x00000008e80c7825 */ /* 0x001fe200078e000c */
[----:B------:R-:W-:-:S05]  /*22fe0*/  LOP3.LUT R14, R16, 0xff, R9, 0xf8, !PT ;  /* 0x000000ff100e7812 */ /* 0x000fca00078ef809 */
[----:B------:R1:W-:Y:S02]  /*22ff0*/  STG.E.64 desc[UR4][R12.64], R14 ;  /* 0x0000000e0c007986 */ /* 0x0003e4000c101b04 */
.L_x_26039:
        /* <DEDUP_REMOVED lines=16> */
.L_x_26041:
[----:B------:R-:W-:-:S07]  /*23100*/  MOV R214, R222 ;  /* 0x000000de00d67202 */ /* 0x000fce0000000f00 */
.L_x_26042:
[----:B------:R-:W-:Y:S05]  /*23110*/  BSYNC B1 ;  /* 0x0000000000017941 */ /* 0x000fea0003800000 */
.L_x_26040:
        /* <DEDUP_REMOVED lines=16> */
.L_x_26046:
[----:B------:R-:W-:Y:S05]  /*23220*/  BSYNC B2 ;  /* 0x0000000000027941 */ /* 0x000fea0003800000 */
.L_x_26045:
        /* <DEDUP_REMOVED lines=44> */
.L_x_26044:
[----:B------:R-:W-:Y:S05]  /*234f0*/  BSYNC B1 ;  /* 0x0000000000017941 */ /* 0x000fea0003800000 */
.L_x_26043:
        /* <DEDUP_REMOVED lines=15> */
.L_x_26047:
        /* <DEDUP_REMOVED lines=12> */
.L_x_26050:
[----:B------:R-:W-:-:S07]  /*236b0*/  MOV R9, R222 ;  /* 0x000000de00097202 */ /* 0x000fce0000000f00 */
.L_x_26051:
[----:B------:R-:W-:Y:S05]  /*236c0*/  BSYNC B1 ;  /* 0x0000000000017941 */ /* 0x000fea0003800000 */
.L_x_26049:
        /* <DEDUP_REMOVED lines=16> */
.L_x_26055:
[----:B------:R-:W-:Y:S05]  /*237d0*/  BSYNC B2 ;  /* 0x0000000000027941 */ /* 0x000fea0003800000 */
.L_x_26054:
        /* <DEDUP_REMOVED lines=44> */
.L_x_26053:
[----:B------:R-:W-:Y:S05]  /*23aa0*/  BSYNC B1 ;  /* 0x0000000000017941 */ /* 0x000fea0003800000 */
.L_x_26052:
        /* <DEDUP_REMOVED lines=9> */
.L_x_26048:
        /* <DEDUP_REMOVED lines=12> */
.L_x_26057:
[----:B------:R-:W-:-:S07]  /*23c00*/  MOV R12, R222 ;  /* 0x000000de000c7202 */ /* 0x000fce0000000f00 */
.L_x_26058:
[----:B------:R-:W-:Y:S05]  /*23c10*/  BSYNC B1 ;  /* 0x0000000000017941 */ /* 0x000fea0003800000 */
.L_x_26056:
        /* <DEDUP_REMOVED lines=16> */
.L_x_26062:
[----:B------:R-:W-:Y:S05]  /*23d20*/  BSYNC B2 ;  /* 0x0000000000027941 */ /* 0x000fea0003800000 */
.L_x_26061:
        /* <DEDUP_REMOVED lines=44> */
.L_x_26060:
[----:B------:R-:W-:Y:S05]  /*23ff0*/  BSYNC B1 ;  /* 0x0000000000017941 */ /* 0x000fea0003800000 */
.L_x_26059:
        /* <DEDUP_REMOVED lines=14> */
.L_x_26063:
        /* <DEDUP_REMOVED lines=12> */
.L_x_26066:
[----:B------:R-:W-:-:S07]  /*241a0*/  MOV R8, R222 ;  /* 0x000000de00087202 */ /* 0x000fce0000000f00 */
.L_x_26067:
[----:B------:R-:W-:Y:S05]  /*241b0*/  BSYNC B1 ;  /* 0x0000000000017941 */ /* 0x000fea0003800000 */
.L_x_26065:
        /* <DEDUP_REMOVED lines=16> */
.L_x_26071:
[----:B------:R-:W-:Y:S05]  /*242c0*/  BSYNC B2 ;  /* 0x0000000000027941 */ /* 0x000fea0003800000 */
.L_x_26070:
        /* <DEDUP_REMOVED lines=44> */
.L_x_26069:
[----:B------:R-:W-:Y:S05]  /*24590*/  BSYNC B1 ;  /* 0x0000000000017941 */ /* 0x000fea0003800000 */
.L_x_26068:
        /* <DEDUP_REMOVED lines=10> */
.L_x_26064:
        /* <DEDUP_REMOVED lines=12> */
.L_x_26073:
[----:B------:R-:W-:-:S07]  /*24700*/  MOV R12, R222 ;  /* 0x000000de000c7202 */ /* 0x000fce0000000f00 */
.L_x_26074:
[----:B------:R-:W-:Y:S05]  /*24710*/  BSYNC B1 ;  /* 0x0000000000017941 */ /* 0x000fea0003800000 */
.L_x_26072:
        /* <DEDUP_REMOVED lines=16> */
.L_x_26078:
[----:B------:R-:W-:Y:S05]  /*24820*/  BSYNC B2 ;  /* 0x0000000000027941 */ /* 0x000fea0003800000 */
.L_x_26077:
        /* <DEDUP_REMOVED lines=44> */
.L_x_26076:
[----:B------:R-:W-:Y:S05]  /*24af0*/  BSYNC B1 ;  /* 0x0000000000017941 */ /* 0x000fea0003800000 */
.L_x_26075:
        /* <DEDUP_REMOVED lines=15> */
.L_x_26079:
        /* <DEDUP_REMOVED lines=12> */
.L_x_26082:
[----:B------:R-:W-:-:S07]  /*24cb0*/  MOV R7, R222 ;  /* 0x000000de00077202 */ /* 0x000fce0000000f00 */
.L_x_26083:
[----:B------:R-:W-:Y:S05]  /*24cc0*/  BSYNC B1 ;  /* 0x0000000000017941 */ /* 0x000fea0003800000 */
.L_x_26081:
        /* <DEDUP_REMOVED lines=16> */
.L_x_26087:
[----:B------:R-:W-:Y:S05]  /*24dd0*/  BSYNC B2 ;  /* 0x0000000000027941 */ /* 0x000fea0003800000 */
.L_x_26086:
        /* <DEDUP_REMOVED lines=44> */
.L_x_26085:
[----:B------:R-:W-:Y:S05]  /*250a0*/  BSYNC B1 ;  /* 0x0000000000017941 */ /* 0x000fea0003800000 */
.L_x_26084:
        /* <DEDUP_REMOVED lines=9> */
.L_x_26080:
        /* <DEDUP_REMOVED lines=12> */
.L_x_26089:
[----:B------:R-:W-:-:S07]  /*25200*/  MOV R23, R222 ;  /* 0x000000de00177202 */ /* 0x000fce0000000f00 */
.L_x_26090:
[----:B------:R-:W-:Y:S05]  /*25210*/  BSYNC B1 ;  /* 0x0000000000017941 */ /* 0x000fea0003800000 */
.L_x_26088:
        /* <DEDUP_REMOVED lines=16> */
.L_x_26094:
[----:B------:R-:W-:Y:S05]  /*25320*/  BSYNC B2 ;  /* 0x0000000000027941 */ /* 0x000fea0003800000 */
.L_x_26093:
        /* <DEDUP_REMOVED lines=44> */
.L_x_26092:
[----:B------:R-:W-:Y:S05]  /*255f0*/  BSYNC B1 ;  /* 0x0000000000017941 */ /* 0x000fea0003800000 */
.L_x_26091:
        /* <DEDUP_REMOVED lines=14> */
.L_x_26095:
        /* <DEDUP_REMOVED lines=12> */
.L_x_26098:
[----:B------:R-:W-:-:S07]  /*257a0*/  MOV R6, R222 ;  /* 0x000000de00067202 */ /* 0x000fce0000000f00 */
.L_x_26099:
[----:B------:R-:W-:Y:S05]  /*257b0*/  BSYNC B1 ;  /* 0x0000000000017941 */ /* 0x000fea0003800000 */
.L_x_26097:
        /* <DEDUP_REMOVED lines=16> */
.L_x_26103:
[----:B------:R-:W-:Y:S05]  /*258c0*/  BSYNC B2 ;  /* 0x0000000000027941 */ /* 0x000fea0003800000 */
.L_x_26102:
        /* <DEDUP_REMOVED lines=44> */
.L_x_26101:
[----:B------:R-:W-:Y:S05]  /*25b90*/  BSYNC B1 ;  /* 0x0000000000017941 */ /* 0x000fea0003800000 */
.L_x_26100:
        /* <DEDUP_REMOVED lines=10> */
.L_x_26096:
        /* <DEDUP_REMOVED lines=12> */
.L_x_26105:
[----:B------:R-:W-:-:S07]  /*25d00*/  MOV R234, R222 ;  /* 0x000000de00ea7202 */ /* 0x000fce0000000f00 */
.L_x_26106:
[----:B------:R-:W-:Y:S05]  /*25d10*/  BSYNC B1 ;  /* 0x0000000000017941 */ /* 0x000fea0003800000 */
.L_x_26104:
        /* <DEDUP_REMOVED lines=16> */
.L_x_26110:
[----:B------:R-:W-:Y:S05]  /*25e20*/  BSYNC B2 ;  /* 0x0000000000027941 */ /* 0x000fea0003800000 */
.L_x_26109:
        /* <DEDUP_REMOVED lines=44> */
.L_x_26108:
[----:B------:R-:W-:Y:S05]  /*260f0*/  BSYNC B1 ;  /* 0x0000000000017941 */ /* 0x000fea0003800000 */
.L_x_26107:
        /* <DEDUP_REMOVED lines=15> */
.L_x_26111:
        /* <DEDUP_REMOVED lines=12> */
.L_x_26114:
[----:B------:R-:W-:-:S07]  /*262b0*/  MOV R5, R222 ;  /* 0x000000de00057202 */ /* 0x000fce0000000f00 */
.L_x_26115:
[----:B------:R-:W-:Y:S05]  /*262c0*/  BSYNC B1 ;  /* 0x0000000000017941 */ /* 0x000fea0003800000 */
.L_x_26113:
        /* <DEDUP_REMOVED lines=16> */
.L_x_26119:
[----:B------:R-:W-:Y:S05]  /*263d0*/  BSYNC B2 ;  /* 0x0000000000027941 */ /* 0x000fea0003800000 */
.L_x_26118:
        /* <DEDUP_REMOVED lines=44> */
.L_x_26117:
[----:B------:R-:W-:Y:S05]  /*266a0*/  BSYNC B1 ;  /* 0x0000000000017941 */ /* 0x000fea0003800000 */
.L_x_26116:
        /* <DEDUP_REMOVED lines=9> */
.L_x_26112:
        /* <DEDUP_REMOVED lines=12> */
.L_x_26121:
[----:B------:R-:W-:-:S07]  /*26800*/  MOV R14, R222 ;  /* 0x000000de000e7202 */ /* 0x000fce0000000f00 */
.L_x_26122:
[----:B------:R-:W-:Y:S05]  /*26810*/  BSYNC B1 ;  /* 0x0000000000017941 */ /* 0x000fea0003800000 */
.L_x_26120:
        /* <DEDUP_REMOVED lines=16> */
.L_x_26126:
[----:B------:R-:W-:Y:S05]  /*26920*/  BSYNC B2 ;  /* 0x0000000000027941 */ /* 0x000fea0003800000 */
.L_x_26125:
        /* <DEDUP_REMOVED lines=44> */
.L_x_26124:
[----:B------:R-:W-:Y:S05]  /*26bf0*/  BSYNC B1 ;  /* 0x0000000000017941 */ /* 0x000fea0003800000 */
.L_x_26123:
        /* <DEDUP_REMOVED lines=12> */
.L_x_26127:
        /* <DEDUP_REMOVED lines=12> */
.L_x_26130:
[----:B------:R-:W-:-:S07]  /*26d80*/  MOV R4, R222 ;  /* 0x000000de00047202 */ /* 0x000fce0000000f00 */
.L_x_26131:
[----:B------:R-:W-:Y:S05]  /*26d90*/  BSYNC B1 ;  /* 0x0000000000017941 */ /* 0x000fea0003800000 */
.L_x_26129:
        /* <DEDUP_REMOVED lines=16> */
.L_x_26135:
[----:B------:R-:W-:Y:S05]  /*26ea0*/  BSYNC B2 ;  /* 0x0000000000027941 */ /* 0x000fea0003800000 */
.L_x_26134:
        /* <DEDUP_REMOVED lines=44> */
.L_x_26133:
[----:B------:R-:W-:Y:S05]  /*27170*/  BSYNC B1 ;  /* 0x0000000000017941 */ /* 0x000fea0003800000 */
.L_x_26132:
        /* <DEDUP_REMOVED lines=10> */
.L_x_26128:
        /* <DEDUP_REMOVED lines=12> */
.L_x_26137:
[----:B------:R-:W-:-:S07]  /*272e0*/  MOV R14, R222 ;  /* 0x000000de000e7202 */ /* 0x000fce0000000f00 */
.L_x_26138:
[----:B------:R-:W-:Y:S05]  /*272f0*/  BSYNC B1 ;  /* 0x0000000000017941 */ /* 0x000fea0003800000 */
.L_x_26136:
        /* <DEDUP_REMOVED lines=16> */
.L_x_26142:
[----:B------:R-:W-:Y:S05]  /*27400*/  BSYNC B2 ;  /* 0x0000000000027941 */ /* 0x000fea0003800000 */
.L_x_26141:
        /* <DEDUP_REMOVED lines=44> */
.L_x_26140:
[----:B------:R-:W-:Y:S05]  /*276d0*/  BSYNC B1 ;  /* 0x0000000000017941 */ /* 0x000fea0003800000 */
.L_x_26139:
        /* <DEDUP_REMOVED lines=13> */
.L_x_26143:
        /* <DEDUP_REMOVED lines=12> */
.L_x_26146:
[----:B------:R-:W-:-:S07]  /*27870*/  MOV R3, R222 ;  /* 0x000000de00037202 */ /* 0x000fce0000000f00 */
.L_x_26147:
[----:B------:R-:W-:Y:S05]  /*27880*/  BSYNC B1 ;  /* 0x0000000000017941 */ /* 0x000fea0003800000 */
.L_x_26145:
        /* <DEDUP_REMOVED lines=16> */
.L_x_26151:
[----:B------:R-:W-:Y:S05]  /*27990*/  BSYNC B2 ;  /* 0x0000000000027941 */ /* 0x000fea0003800000 */
.L_x_26150:
        /* <DEDUP_REMOVED lines=44> */
.L_x_26149:
[----:B------:R-:W-:Y:S05]  /*27c60*/  BSYNC B1 ;  /* 0x0000000000017941 */ /* 0x000fea0003800000 */
.L_x_26148:
        /* <DEDUP_REMOVED lines=9> */
.L_x_26144:
        /* <DEDUP_REMOVED lines=12> */
.L_x_26153:
[----:B------:R-:W-:-:S07]  /*27dc0*/  MOV R19, R222 ;  /* 0x000000de00137202 */ /* 0x000fce0000000f00 */
.L_x_26154:
[----:B------:R-:W-:Y:S05]  /*27dd0*/  BSYNC B1 ;  /* 0x0000000000017941 */ /* 0x000fea0003800000 */
.L_x_26152:
        /* <DEDUP_REMOVED lines=16> */
.L_x_26158:
[----:B------:R-:W-:Y:S05]  /*27ee0*/  BSYNC B2 ;  /* 0x0000000000027941 */ /* 0x000fea0003800000 */
.L_x_26157:
        /* <DEDUP_REMOVED lines=44> */
.L_x_26156:
[----:B------:R-:W-:Y:S05]  /*281b0*/  BSYNC B1 ;  /* 0x0000000000017941 */ /* 0x000fea0003800000 */
.L_x_26155:
        /* <DEDUP_REMOVED lines=12> */
.L_x_26159:
        /* <DEDUP_REMOVED lines=12> */
.L_x_26162:
[----:B------:R-:W-:-:S07]  /*28340*/  MOV R2, R222 ;  /* 0x000000de00027202 */ /* 0x000fce0000000f00 */
.L_x_26163:
[----:B------:R-:W-:Y:S05]  /*28350*/  BSYNC B1 ;  /* 0x0000000000017941 */ /* 0x000fea0003800000 */
.L_x_26161:
        /* <DEDUP_REMOVED lines=18> */
.L_x_26167:
[----:B------:R-:W-:Y:S05]  /*28480*/  BSYNC B2 ;  /* 0x0000000000027941 */ /* 0x000fea0003800000 */
.L_x_26166:
        /* <DEDUP_REMOVED lines=40> */
[----:B------:R-:W-:Y:S02]  /*28710*/  LOP3.LUT R226, R215, UR39, R234, 0x96, !PT ;  /* 0x00000027d7e27c12 */ /* 0x000fe4000f8e96ea */
[----:B------:R-:W-:Y:S01]  /*28720*/  MOV R222, R214 ;  /* 0x000000d600de7202 */ /* 0x000fe20000000f00 */
[----:B------:R-:W-:Y:S01]  /*28730*/  IMAD.MOV.U32 R220, RZ, RZ, R12 ;  /* 0x000000ffffdc7224 */ /* 0x000fe200078e000c */
[----:B------:R-:W-:-:S07]  /*28740*/  LOP3.LUT R225, R13, UR40, R14, 0x96, !PT ;  /* 0x000000280de17c12 */ /* 0x000fce000f8e960e */
.L_x_26165:
[----:B------:R-:W-:Y:S05]  /*28750*/  BSYNC B1 ;  /* 0x0000000000017941 */ /* 0x000fea0003800000 */
.L_x_26164:
        /* <DEDUP_REMOVED lines=10> */
.L_x_26160:
[----:B------:R-:W-:Y:S01]  /*28800*/  P2R R15, PR, RZ, 0x4 ;  /* 0x00000004ff0f7803 */ /* 0x000fe20000000000 */
[----:B------:R-:W0:Y:S01]  /*28810*/  @P0 LDC.64 R244, c[0x0][0x228] ;  /* 0x00008a00fff40b82 */ /* 0x000e220000000a00 */
[----:B------:R-:W-:Y:S02]  /*28820*/  LOP3.LUT P2, RZ, R228, 0x4, RZ, 0xc0, !PT ;  /* 0x00000004e4ff7812 */ /* 0x000fe4000784c0ff */
[----:B------:R-:W-:Y:S02]  /*28830*/  SEL R14, RZ, 0x1000000, P5 ;  /* 0x01000000ff0e7807 */ /* 0x000fe40002800000 */
[----:B------:R-:W-:Y:S02]  /*28840*/  SEL R214, RZ, 0x1, P2 ;  /* 0x00000001ffd67807 */ /* 0x000fe40001000000 */
[----:B------:R-:W-:Y:S02]  /*28850*/  SEL R13, RZ, 0x10000, P4 ;  /* 0x00010000ff0d7807 */ /* 0x000fe40002000000 */
[----:B------:R-:W-:Y:S01]  /*28860*/  SEL R12, RZ, 0x100, P3 ;  /* 0x00000100ff0c7807 */ /* 0x000fe20001800000 */
[----:B------:R-:W-:Y:S01]  /*28870*/  IMAD.WIDE.U32 R214, R214, 0x1000000, RZ ;  /* 0x01000000d6d67825 */ /* 0x000fe200078e00ff */
[----:B------:R-:W-:-:S02]  /*28880*/  LOP3.LUT P3, RZ, R228, 0x2, RZ, 0xc0, !PT ;  /* 0x00000002e4ff7812 */ /* 0x000fc4000786c0ff */
[----:B------:R-:W-:Y:S02]  /*28890*/  LOP3.LUT R12, R12, R14, R13, 0xfe, !PT ;  /* 0x0000000e0c0c7212 */ /* 0x000fe400078efe0d */
[----:B------:R-:W-:Y:S02]  /*288a0*/  SEL R13, RZ, 0x1, P3 ;  /* 0x00000001ff0d7807 */ /* 0x000fe40001800000 */
[C---:B------:R-:W-:Y:S02]  /*288b0*/  LOP3.LUT P5, RZ, R228.reuse, 0x10, RZ, 0xc0, !PT ;  /* 0x00000010e4ff7812 */ /* 0x040fe400078ac0ff */
[----:B------:R-:W-:Y:S02]  /*288c0*/  LOP3.LUT P4, RZ, R228, 0x8, RZ, 0xc0, !PT ;  /* 0x00000008e4ff7812 */ /* 0x000fe4000788c0ff */
[----:B------:R-:W-:Y:S02]  /*288d0*/  LOP3.LUT R215, R215, R12, R13, 0xfe, !PT ;  /* 0x0000000cd7d77212 */ /* 0x000fe400078efe0d */
[----:B------:R-:W-:-:S02]  /*288e0*/  SEL R14, RZ, 0x1, P4 ;  /* 0x00000001ff0e7807 */ /* 0x000fc40002000000 */
[----:B------:R-:W-:Y:S02]  /*288f0*/  SEL R12, RZ, 0x1, P5 ;  /* 0x00000001ff0c7807 */ /* 0x000fe40002800000 */
[----:B------:R-:W-:Y:S01]  /*28900*/  ISETP.NE.AND P2, PT, R15, RZ, PT ;  /* 0x000000ff0f00720c */ /* 0x000fe20003f45270 */
[----:B------:R-:W-:Y:S01]  /*28910*/  IMAD.WIDE.U32 R14, R14, 0x10000, RZ ;  /* 0x000100000e0e7825 */ /* 0x000fe200078e00ff */
[----:B------:R-:W-:Y:S02]  /*28920*/  LOP3.LUT P6, RZ, R228, 0x20, RZ, 0xc0, !PT ;  /* 0x00000020e4ff7812 */ /* 0x000fe400078cc0ff */
[----:B------:R-:W-:Y:S01]  /*28930*/  IADD3 R234, R217, 0xe0, RZ ;  /* 0x000000e0d9ea7810 */ /* 0x000fe20007ffe0ff */
[----:B------:R-:W-:-:S04]  /*28940*/  IMAD.WIDE.U32 R12, R12, 0x100, RZ ;  /* 0x000001000c0c7825 */ /* 0x000fc800078e00ff */
[----:B0-----:R-:W-:Y:S01]  /*28950*/  @P0 IMAD.WIDE.U32 R244, R234, 0x10, R244 ;  /* 0x00000010eaf40825 */ /* 0x001fe200078e00f4 */
[----:B------:R-:W-:Y:S02]  /*28960*/  LOP3.LUT R214, R12, R214, R14, 0xfe, !PT ;  /* 0x000000d60cd67212 */ /* 0x000fe400078efe0e */
[----:B------:R-:W-:Y:S01]  /*28970*/  LOP3.LUT R13, R13, R215, R15, 0xfe, !PT ;  /* 0x000000d70d0d7212 */ /* 0x000fe200078efe0f */
[----:B------:R-:W-:Y:S01]  /*28980*/  IMAD.WIDE.U32 R14, R233, 0x20, R238 ;  /* 0x00000020e90e7825 */ /* 0x000fe200078e00ee */
[----:B------:R-:W-:-:S04]  /*28990*/  SEL R215, RZ, 0x1, P6 ;  /* 0x00000001ffd77807 */ /* 0x000fc80003000000 */
[----:B------:R-:W-:Y:S01]  /*289a0*/  STG.E.128 desc[UR4][R14.64], R20 ;  /* 0x000000140e007986 */ /* 0x000fe2000c101d04 */
[----:B------:R-:W-:-:S03]  /*289b0*/  LOP3.LUT R12, R214, R215, RZ, 0xfc, !PT ;  /* 0x000000d7d60c7212 */ /* 0x000fc600078efcff */
[----:B------:R0:W-:Y:S02]  /*289c0*/  STG.E.128 desc[UR4][R14.64+0x10], R16 ;  /* 0x000010100e007986 */ /* 0x0001e4000c101d04 */
[----:B0-----:R-:W-:-:S05]  /*289d0*/  IMAD.WIDE.U32 R14, R233, 0x8, R236 ;  /* 0x00000008e90e7825 */ /* 0x001fca00078e00ec */
[----:B------:R0:W-:Y:S02]  /*289e0*/  STG.E.64 desc[UR4][R14.64], R12 ;  /* 0x0000000c0e007986 */ /* 0x0001e4000c101b04 */
[----:B0-----:R-:W0:Y:S01]  /*289f0*/  @P1 LDC.64 R12, c[0x0][0x230] ;  /* 0x00008c00ff0c1b82 */ /* 0x001e220000000a00 */
[----:B------:R-:W-:Y:S05]  /*28a00*/  @!P0 BRA `(.L_x_26168) ;  /* 0x0000000000508947 */ /* 0x000fea0003800000 */
[----:B------:R-:W-:Y:S01]  /*28a10*/  IMAD.U32 R14, R3, 0x10000, RZ ;  /* 0x00010000030e7824 */ /* 0x000fe200078e00ff */
[----:B------:R-:W-:Y:S02]  /*28a20*/  PRMT R215, R4, 0x7104, RZ ;  /* 0x0000710404d77816 */ /* 0x000fe400000000ff */
[----:B------:R-:W-:Y:S02]  /*28a30*/  LOP3.LUT R242, R6, 0xff, RZ, 0xc0, !PT ;  /* 0x000000ff06f27812 */ /* 0x000fe400078ec0ff */
[----:B------:R-:W-:Y:S02]  /*28a40*/  LOP3.LUT R15, R14, 0xff0000, RZ, 0xc0, !PT ;  /* 0x00ff00000e0f7812 */ /* 0x000fe400078ec0ff */
[----:B------:R-:W-:Y:S01]  /*28a50*/  LOP3.LUT R14, R2, 0xffff, RZ, 0xc0, !PT ;  /* 0x0000ffff020e7812 */ /* 0x000fe200078ec0ff */
[----:B------:R-:W-:Y:S01]  /*28a60*/  IMAD.WIDE.U32 R242, R242, 0x1000000, RZ ;  /* 0x01000000f2f27825 */ /* 0x000fe200078e00ff */
[----:B------:R-:W-:Y:S02]  /*28a70*/  LOP3.LUT R240, R7, 0xff, RZ, 0xc0, !PT ;  /* 0x000000ff07f07812 */ /* 0x000fe400078ec0ff */
[----:B------:R-:W-:-:S02]  /*28a80*/  PRMT R214, R15, 0x4210, R14 ;  /* 0x000042100fd67816 */ /* 0x000fc4000000000e */
[----:B------:R-:W1:Y:S01]  /*28a90*/  LDC.64 R14, c[0x0][0x248] ;  /* 0x00009200ff0e7b82 */ /* 0x000e620000000a00 */
[----:B------:R-:W-:Y:S01]  /*28aa0*/  IMAD.WIDE.U32 R240, R240, 0x10000, RZ ;  /* 0x00010000f0f07825 */ /* 0x000fe200078e00ff */
[----:B------:R-:W-:Y:S02]  /*28ab0*/  LOP3.LUT R214, R214, 0xff00, R215, 0xf8, !PT ;  /* 0x0000ff00d6d67812 */ /* 0x000fe400078ef8d7 */
[----:B------:R-:W-:Y:S02]  /*28ac0*/  LOP3.LUT R215, R8, 0xff, RZ, 0xc0, !PT ;  /* 0x000000ff08d77812 */ /* 0x000fe400078ec0ff */
[----:B------:R-:W-:-:S03]  /*28ad0*/  LOP3.LUT R247, R214, 0xff, R5, 0xf8, !PT ;  /* 0x000000ffd6f77812 */ /* 0x000fc600078ef805 */
[----:B------:R-:W-:Y:S01]  /*28ae0*/  IMAD.WIDE.U32 R214, R215, 0x100, RZ ;  /* 0x00000100d7d67825 */ /* 0x000fe200078e00ff */
[----:B------:R-:W-:Y:S02]  /*28af0*/  LOP3.LUT R247, R241, R247, R243, 0xfe, !PT ;  /* 0x000000f7f1f77212 */ /* 0x000fe400078efef3 */
[----:B------:R-:W-:Y:S02]  /*28b00*/  LOP3.LUT R240, R214, R242, R240, 0xfe, !PT ;  /* 0x000000f2d6f07212 */ /* 0x000fe400078efef0 */
[----:B------:R-:W-:Y:S02]  /*28b10*/  LOP3.LUT R215, R247, R215, RZ, 0xfc, !PT ;  /* 0x000000d7f7d77212 */ /* 0x000fe400078efcff */
[----:B------:R-:W-:Y:S01]  /*28b20*/  LOP3.LUT R214, R240, 0xff, R9, 0xf8, !PT ;  /* 0x000000fff0d67812 */ /* 0x000fe200078ef809 */
[----:B-1----:R-:W-:-:S05]  /*28b30*/  IMAD.WIDE.U32 R14, R233, 0x8, R14 ;  /* 0x00000008e90e7825 */ /* 0x002fca00078e000e */
[----:B------:R1:W-:Y:S02]  /*28b40*/  STG.E.64 desc[UR4][R14.64], R214 ;  /* 0x000000d60e007986 */ /* 0x0003e4000c101b04 */
.L_x_26168:
[C---:B------:R-:W-:Y:S01]  /*28b50*/  IMAD.WIDE.U32 R212, R234.reuse, 0x10, R212 ;  /* 0x00000010ead47825 */ /* 0x040fe200078e00d4 */
[----:B------:R2:W5:Y:S03]  /*28b60*/  @P0 LDG.E.128 R72, desc[UR4][R244.64] ;  /* 0x00000004f4480981 */ /* 0x000566000c1e1d00 */
[----:B0-----:R-:W-:Y:S02]  /*28b70*/  @P1 IMAD.WIDE.U32 R12, R234, 0x20, R12 ;  /* 0x00000020ea0c1825 */ /* 0x001fe400078e000c */
[----:B-1----:R-:W5:Y:S04]  /*28b80*/  LDG.E.128 R212, desc[UR4][R212.64] ;  /* 0x00000004d4d47981 */ /* 0x002f68000c1e1d00 */
[----:B------:R2:W5:Y:S04]  /*28b90*/  @P1 LDG.E.128 R80, desc[UR4][R12.64] ;  /* 0x000000040c501981 */ /* 0x000568000c1e1d00 */
[----:B------:R2:W5:Y:S01]  /*28ba0*/  @P1 LDG.E.128 R76, desc[UR4][R12.64+0x10] ;  /* 0x000010040c4c1981 */ /* 0x000562000c1e1d00 */
        /* <DEDUP_REMOVED lines=12> */
.L_x_26170:
[----:B------:R-:W-:-:S07]  /*28c70*/  MOV R242, R222 ;  /* 0x000000de00f27202 */ /* 0x000fce0000000f00 */
.L_x_26171:
[----:B------:R-:W-:Y:S05]  /*28c80*/  BSYNC B1 ;  /* 0x0000000000017941 */ /* 0x000fea0003800000 */
.L_x_26169:
        /* <DEDUP_REMOVED lines=16> */
.L_x_26175:
[----:B------:R-:W-:Y:S05]  /*28d90*/  BSYNC B2 ;  /* 0x0000000000027941 */ /* 0x000fea0003800000 */
.L_x_26174:
        /* <DEDUP_REMOVED lines=43> */
[----:B------:R-:W-:-:S11]  /*29050*/  HFMA2.MMA R14, -RZ, RZ, 0, 0 ;  /* 0x00000000ff0e7435 */ /* 0x000fd600000001ff */
.L_x_26173:
[----:B------:R-:W-:Y:S05]  /*29060*/  BSYNC B1 ;  /* 0x0000000000017941 */ /* 0x000fea0003800000 */
.L_x_26172:
        /* <DEDUP_REMOVED lines=15> */
.L_x_26176:
        /* <DEDUP_REMOVED lines=12> */
.L_x_26179:
[----:B------:R-:W-:-:S07]  /*29220*/  MOV R9, R222 ;  /* 0x000000de00097202 */ /* 0x000fce0000000f00 */
.L_x_26180:
[----:B------:R-:W-:Y:S05]  /*29230*/  BSYNC B1 ;  /* 0x0000000000017941 */ /* 0x000fea0003800000 */
.L_x_26178:
        /* <DEDUP_REMOVED lines=16> */
.L_x_26184:
[----:B------:R-:W-:Y:S05]  /*29340*/  BSYNC B2 ;  /* 0x0000000000027941 */ /* 0x000fea0003800000 */
.L_x_26183:
        /* <DEDUP_REMOVED lines=44> */
.L_x_26182:
[----:B------:R-:W-:Y:S05]  /*29610*/  BSYNC B1 ;  /* 0x0000000000017941 */ /* 0x000fea0003800000 */
.L_x_26181:
[----:B------:R-:W-:Y:S01]  /*29620*/  I2FP.F32.U32 R9, R9 ;  /* 0x0000000900097245 */ /* 0x000fe20000201000 */
[----:B------:R-:W-:-:S04]  /*29630*/  IMAD.U32 R14, R72, 0x10000, RZ ;  /* 0x00010000480e7824 */ /* 0x000fc800078e00ff */
[----:B------:R-:W-:-:S05]  /*29640*/  FFMA.FTZ R9, R9, R10, 1.1641532182693481445e-10 ;  /* 0x2f00000009097423 */ /* 0x000fca000001000a */
[----:B------:R-:W-:Y:S01]  /*29650*/  FSETP.GTU.FTZ.AND P3, PT, R9, R216, PT ;  /* 0x000000d80900720b */ /* 0x000fe20003f7c000 */
[----:B------:R-:W-:-:S05]  /*29660*/  FMUL.FTZ R9, R14, R11 ;  /* 0x0000000b0e097220 */ /* 0x000fca0000410000 */
[----:B------:R-:W-:-:S05]  /*29670*/  FSEL R9, R9, RZ, !P3 ;  /* 0x000000ff09097208 */ /* 0x000fca0005800000 */
[----:B------:R-:W-:Y:S01]  /*29680*/  FADD.FTZ R12, R12, R9 ;  /* 0x000000090c0c7221 */ /* 0x000fe20000010000 */
[----:B------:R-:W-:-:S03]  /*29690*/  SEL R9, RZ, 0x1, P3 ;  /* 0x00000001ff097807 */ /* 0x000fc60001800000 */
[----:B------:R-:W-:-:S07]  /*296a0*/  @P1 FADD.FTZ R12, R80, R12 ;  /* 0x0000000c500c1221 */ /* 0x000fce0000010000 */
.L_x_26177:
        /* <DEDUP_REMOVED lines=12> */
.L_x_26186:
[----:B------:R-:W-:-:S07]  /*29770*/  MOV R13, R222 ;  /* 0x000000de000d7202 */ /* 0x000fce0000000f00 */
.L_x_26187:
[----:B------:R-:W-:Y:S05]  /*29780*/  BSYNC B1 ;  /* 0x0000000000017941 */ /* 0x000fea0003800000 */
.L_x_26185:
        /* <DEDUP_REMOVED lines=16> */
.L_x_26191:
[----:B------:R-:W-:Y:S05]  /*29890*/  BSYNC B2 ;  /* 0x0000000000027941 */ /* 0x000fea0003800000 */
.L_x_26190:
        /* <DEDUP_REMOVED lines=42> */
[----:B------:R-:W-:Y:S01]  /*29b40*/  HFMA2.MMA R14, -RZ, RZ, 0, 0 ;  /* 0x00000000ff0e7435 */ /* 0x000fe200000001ff */
[----:B------:R-:W-:-:S10]  /*29b50*/  LOP3.LUT R225, R15, UR40, R240, 0x96, !PT ;  /* 0x000000280fe17c12 */ /* 0x000fd4000f8e96f0 */
.L_x_26189:
[----:B------:R-:W-:Y:S05]  /*29b60*/  BSYNC B1 ;  /* 0x0000000000017941 */ /* 0x000fea0003800000 */
.L_x_26188:
        /* <DEDUP_REMOVED lines=14> */
.L_x_26192:
        /* <DEDUP_REMOVED lines=12> */
.L_x_26195:
[----:B------:R-:W-:-:S07]  /*29d10*/  MOV R8, R222 ;  /* 0x000000de00087202 */ /* 0x000fce0000000f00 */
.L_x_26196:
[----:B------:R-:W-:Y:S05]  /*29d20*/  BSYNC B1 ;  /* 0x0000000000017941 */ /* 0x000fea0003800000 */
.L_x_26194:
        /* <DEDUP_REMOVED lines=16> */
.L_x_26200:
[----:B------:R-:W-:Y:S05]  /*29e30*/  BSYNC B2 ;  /* 0x0000000000027941 */ /* 0x000fea0003800000 */
.L_x_26199:
        /* <DEDUP_REMOVED lines=44> */
.L_x_26198:
[----:B------:R-:W-:Y:S05]  /*2a100*/  BSYNC B1 ;  /* 0x0000000000017941 */ /* 0x000fea0003800000 */
.L_x_26197:
[----:B------:R-:W-:Y:S02]  /*2a110*/  I2FP.F32.U32 R235, R8 ;  /* 0x0000000800eb7245 */ /* 0x000fe40000201000 */
[----:B------:R-:W-:-:S03]  /*2a120*/  PRMT R8, R72, 0x7632, R8 ;  /* 0x0000763248087816 */ /* 0x000fc60000000008 */
[----:B------:R-:W-:Y:S02]  /*2a130*/  FFMA.FTZ R235, R235, R10, 1.1641532182693481445e-10 ;  /* 0x2f000000ebeb7423 */ /* 0x000fe4000001000a */
[----:B------:R-:W-:-:S03]  /*2a140*/  IMAD.U32 R8, R8, 0x10000, RZ ;  /* 0x0001000008087824 */ /* 0x000fc600078e00ff */
[----:B------:R-:W-:Y:S01]  /*2a150*/  FSETP.GTU.FTZ.AND P3, PT, R235, R216, PT ;  /* 0x000000d8eb00720b */ /* 0x000fe20003f7c000 */
[----:B------:R-:W-:-:S05]  /*2a160*/  FMUL.FTZ R8, R8, R11 ;  /* 0x0000000b08087220 */ /* 0x000fca0000410000 */
[----:B------:R-:W-:-:S05]  /*2a170*/  FSEL R8, R8, RZ, !P3 ;  /* 0x000000ff08087208 */ /* 0x000fca0005800000 */
[----:B------:R-:W-:Y:S01]  /*2a180*/  FADD.FTZ R13, R13, R8 ;  /* 0x000000080d0d7221 */ /* 0x000fe20000010000 */
[----:B------:R-:W-:-:S03]  /*2a190*/  SEL R8, RZ, 0x1, P3 ;  /* 0x00000001ff087807 */ /* 0x000fc60001800000 */
[----:B------:R-:W-:-:S07]  /*2a1a0*/  @P1 FADD.FTZ R13, R81, R13 ;  /* 0x0000000d510d1221 */ /* 0x000fce0000010000 */
.L_x_26193:
        /* <DEDUP_REMOVED lines=12> */
.L_x_26202:
[----:B------:R-:W-:-:S07]  /*2a270*/  MOV R212, R222 ;  /* 0x000000de00d47202 */ /* 0x000fce0000000f00 */
.L_x_26203:
[----:B------:R-:W-:Y:S05]  /*2a280*/  BSYNC B1 ;  /* 0x0000000000017941 */ /* 0x000fea0003800000 */
.L_x_26201:
        /* <DEDUP_REMOVED lines=16> */
.L_x_26207:
[----:B------:R-:W-:Y:S05]  /*2a390*/  BSYNC B2 ;  /* 0x0000000000027941 */ /* 0x000fea0003800000 */
.L_x_26206:
        /* <DEDUP_REMOVED lines=44> */
.L_x_26205:
[----:B------:R-:W-:Y:S05]  /*2a660*/  BSYNC B1 ;  /* 0x0000000000017941 */ /* 0x000fea0003800000 */
.L_x_26204:
        /* <DEDUP_REMOVED lines=15> */
.L_x_26208:
        /* <DEDUP_REMOVED lines=12> */
.L_x_26211:
[----:B------:R-:W-:-:S07]  /*2a820*/  MOV R7, R222 ;  /* 0x000000de00077202 */ /* 0x000fce0000000f00 */
.L_x_26212:
[----:B------:R-:W-:Y:S05]  /*2a830*/  BSYNC B1 ;  /* 0x0000000000017941 */ /* 0x000fea0003800000 */
.L_x_26210:
        /* <DEDUP_REMOVED lines=16> */
.L_x_26216:
[----:B------:R-:W-:Y:S05]  /*2a940*/  BSYNC B2 ;  /* 0x0000000000027941 */ /* 0x000fea0003800000 */
.L_x_26215:
        /* <DEDUP_REMOVED lines=44> */
.L_x_26214:
[----:B------:R-:W-:Y:S05]  /*2ac10*/  BSYNC B1 ;  /* 0x0000000000017941 */ /* 0x000fea0003800000 */
.L_x_26213:
        /* <DEDUP_REMOVED lines=9> */
.L_x_26209:
        /* <DEDUP_REMOVED lines=12> */
.L_x_26218:
[----:B------:R-:W-:-:S07]  /*2ad70*/  MOV R15, R222 ;  /* 0x000000de000f7202 */ /* 0x000fce0000000f00 */
.L_x_26219:
[----:B------:R-:W-:Y:S05]  /*2ad80*/  BSYNC B1 ;  /* 0x0000000000017941 */ /* 0x000fea0003800000 */
.L_x_26217:
        /* <DEDUP_REMOVED lines=16> */
.L_x_26223:
[----:B------:R-:W-:Y:S05]  /*2ae90*/  BSYNC B2 ;  /* 0x0000000000027941 */ /* 0x000fea0003800000 */
.L_x_26222:
        /* <DEDUP_REMOVED lines=44> */
.L_x_26221:
[----:B------:R-:W-:Y:S05]  /*2b160*/  BSYNC B1 ;  /* 0x0000000000017941 */ /* 0x000fea0003800000 */
.L_x_26220:
        /* <DEDUP_REMOVED lines=14> */
.L_x_26224:
        /* <DEDUP_REMOVED lines=12> */
.L_x_26227:
[----:B------:R-:W-:-:S07]  /*2b310*/  MOV R6, R222 ;  /* 0x000000de00067202 */ /* 0x000fce0000000f00 */
.L_x_26228:
[----:B------:R-:W-:Y:S05]  /*2b320*/  BSYNC B1 ;  /* 0x0000000000017941 */ /* 0x000fea0003800000 */
.L_x_26226:
        /* <DEDUP_REMOVED lines=16> */
.L_x_26232:
[----:B------:R-:W-:Y:S05]  /*2b430*/  BSYNC B2 ;  /* 0x0000000000027941 */ /* 0x000fea0003800000 */
.L_x_26231:
        /* <DEDUP_REMOVED lines=44> */
.L_x_26230:
[----:B------:R-:W-:Y:S05]  /*2b700*/  BSYNC B1 ;  /* 0x0000000000017941 */ /* 0x000fea0003800000 */
.L_x_26229:
        /* <DEDUP_REMOVED lines=10> */
.L_x_26225:
        /* <DEDUP_REMOVED lines=12> */
.L_x_26234:
[----:B------:R-:W-:-:S07]  /*2b870*/  MOV R235, R222 ;  /* 0x000000de00eb7202 */ /* 0x000fce0000000f00 */
.L_x_26235:
[----:B------:R-:W-:Y:S05]  /*2b880*/  BSYNC B1 ;  /* 0x0000000000017941 */ /* 0x000fea0003800000 */
.L_x_26233:
        /* <DEDUP_REMOVED lines=16> */
.L_x_26239:
[----:B------:R-:W-:Y:S05]  /*2b990*/  BSYNC B2 ;  /* 0x0000000000027941 */ /* 0x000fea0003800000 */
.L_x_26238:
        /* <DEDUP_REMOVED lines=44> */
.L_x_26237:
[----:B------:R-:W-:Y:S05]  /*2bc60*/  BSYNC B1 ;  /* 0x0000000000017941 */ /* 0x000fea0003800000 */
.L_x_26236:
        /* <DEDUP_REMOVED lines=15> */
.L_x_26240:
        /* <DEDUP_REMOVED lines=12> */
.L_x_26243:
[----:B------:R-:W-:-:S07]  /*2be20*/  MOV R5, R222 ;  /* 0x000000de00057202 */ /* 0x000fce0000000f00 */
.L_x_26244:
[----:B------:R-:W-:Y:S05]  /*2be30*/  BSYNC B1 ;  /* 0x0000000000017941 */ /* 0x000fea0003800000 */
.L_x_26242:
        /* <DEDUP_REMOVED lines=16> */
.L_x_26248:
[----:B------:R-:W-:Y:S05]  /*2bf40*/  BSYNC B2 ;  /* 0x0000000000027941 */ /* 0x000fea0003800000 */
.L_x_26247:
        /* <DEDUP_REMOVED lines=43> */
[----:B------:R-:W-:-:S07]  /*2c200*/  LOP3.LUT R225, R241, UR40, R242, 0x96, !PT ;  /* 0x00000028f1e17c12 */ /* 0x000fce000f8e96f2 */
.L_x_26246:
[----:B------:R-:W-:Y:S05]  /*2c210*/  BSYNC B1 ;  /* 0x0000000000017941 */ /* 0x000fea0003800000 */
.L_x_26245:
        /* <DEDUP_REMOVED lines=9> */
.L_x_26241:
        /* <DEDUP_REMOVED lines=12> */
.L_x_26250:
[----:B------:R-:W-:-:S07]  /*2c370*/  MOV R213, R222 ;  /* 0x000000de00d57202 */ /* 0x000fce0000000f00 */
.L_x_26251:
[----:B------:R-:W-:Y:S05]  /*2c380*/  BSYNC B1 ;  /* 0x0000000000017941 */ /* 0x000fea0003800000 */
.L_x_26249:
        /* <DEDUP_REMOVED lines=16> */
.L_x_26255:
[----:B------:R-:W-:Y:S05]  /*2c490*/  BSYNC B2 ;  /* 0x0000000000027941 */ /* 0x000fea0003800000 */
.L_x_26254:
        /* <DEDUP_REMOVED lines=44> */
.L_x_26253:
[----:B------:R-:W-:Y:S05]  /*2c760*/  BSYNC B1 ;  /* 0x0000000000017941 */ /* 0x000fea0003800000 */
.L_x_26252:
        /* <DEDUP_REMOVED lines=12> */
.L_x_26256:
        /* <DEDUP_REMOVED lines=12> */
.L_x_26259:
[----:B------:R-:W-:-:S07]  /*2c8f0*/  MOV R4, R222 ;  /* 0x000000de00047202 */ /* 0x000fce0000000f00 */
.L_x_26260:
[----:B------:R-:W-:Y:S05]  /*2c900*/  BSYNC B1 ;  /* 0x0000000000017941 */ /* 0x000fea0003800000 */
.L_x_26258:
        /* <DEDUP_REMOVED lines=16> */
.L_x_26264:
[----:B------:R-:W-:Y:S05]  /*2ca10*/  BSYNC B2 ;  /* 0x0000000000027941 */ /* 0x000fea0003800000 */
.L_x_26263:
        /* <DEDUP_REMOVED lines=44> */
.L_x_26262:
[----:B------:R-:W-:Y:S05]  /*2cce0*/  BSYNC B1 ;  /* 0x0000000000017941 */ /* 0x000fea0003800000 */
.L_x_26261:
        /* <DEDUP_REMOVED lines=10> */
.L_x_26257:
        /* <DEDUP_REMOVED lines=12> */
.L_x_26266:
[----:B------:R-:W-:-:S07]  /*2ce50*/  MOV R214, R222 ;  /* 0x000000de00d67202 */ /* 0x000fce0000000f00 */
.L_x_26267:
[----:B------:R-:W-:Y:S05]  /*2ce60*/  BSYNC B1 ;  /* 0x0000000000017941 */ /* 0x000fea0003800000 */
.L_x_26265:
        /* <DEDUP_REMOVED lines=16> */
.L_x_26271:
[----:B------:R-:W-:Y:S05]  /*2cf70*/  BSYNC B2 ;  /* 0x0000000000027941 */ /* 0x000fea0003800000 */
.L_x_26270:
        /* <DEDUP_REMOVED lines=44> */
.L_x_26269:
[----:B------:R-:W-:Y:S05]  /*2d240*/  BSYNC B1 ;  /* 0x0000000000017941 */ /* 0x000fea0003800000 */
.L_x_26268:
[----:B------:R-:W-:Y:S01]  /*2d250*/  I2FP.F32.U32 R235, R214 ;  /* 0x000000d600eb7245 */ /* 0x000fe20000201000 */
[----:B------:R-:W-:-:S04]  /*2d260*/  IMAD.U32 R214, R215, 0x10000, RZ ;  /* 0x00010000d7d67824 */ /* 0x000fc800078e00ff */
[----:B------:R-:W-:Y:S01]  /*2d270*/  FFMA.FTZ R241, R235, R10, 1.1641532182693481445e-10 ;  /* 0x2f000000ebf17423 */ /* 0x000fe2000001000a */
[----:B------:R-:W-:Y:S01]  /*2d280*/  FMUL.FTZ R214, R214, R11 ;  /* 0x0000000bd6d67220 */ /* 0x000fe20000410000 */
[----:B------:R-:W-:-:S03]  /*2d290*/  PRMT R235, R215, 0x7632, R235 ;  /* 0x00007632d7eb7816 */ /* 0x000fc600000000eb */
        /* <DEDUP_REMOVED lines=8> */
.L_x_26272:
        /* <DEDUP_REMOVED lines=12> */
.L_x_26275:
[----:B------:R-:W-:-:S07]  /*2d3e0*/  MOV R3, R222 ;  /* 0x000000de00037202 */ /* 0x000fce0000000f00 */
.L_x_26276:
[----:B------:R-:W-:Y:S05]  /*2d3f0*/  BSYNC B1 ;  /* 0x0000000000017941 */ /* 0x000fea0003800000 */
.L_x_26274:
        /* <DEDUP_REMOVED lines=16> */
.L_x_26280:
[----:B------:R-:W-:Y:S05]  /*2d500*/  BSYNC B2 ;  /* 0x0000000000027941 */ /* 0x000fea0003800000 */
.L_x_26279:
        /* <DEDUP_REMOVED lines=44> */
.L_x_26278:
[----:B------:R-:W-:Y:S05]  /*2d7d0*/  BSYNC B1 ;  /* 0x0000000000017941 */ /* 0x000fea0003800000 */
.L_x_26277:
        /* <DEDUP_REMOVED lines=9> */
.L_x_26273:
        /* <DEDUP_REMOVED lines=12> */
.L_x_26282:
[----:B------:R-:W-:-:S07]  /*2d930*/  MOV R215, R222 ;  /* 0x000000de00d77202 */ /* 0x000fce0000000f00 */
.L_x_26283:
[----:B------:R-:W-:Y:S05]  /*2d940*/  BSYNC B1 ;  /* 0x0000000000017941 */ /* 0x000fea0003800000 */
.L_x_26281:
        /* <DEDUP_REMOVED lines=16> */
.L_x_26287:
[----:B------:R-:W-:Y:S05]  /*2da50*/  BSYNC B2 ;  /* 0x0000000000027941 */ /* 0x000fea0003800000 */
.L_x_26286:
        /* <DEDUP_REMOVED lines=44> */
.L_x_26285:
[----:B------:R-:W-:Y:S05]  /*2dd20*/  BSYNC B1 ;  /* 0x0000000000017941 */ /* 0x000fea0003800000 */
.L_x_26284:
        /* <DEDUP_REMOVED lines=12> */
.L_x_26288:
        /* <DEDUP_REMOVED lines=12> */
.L_x_26291:
[----:B------:R-:W-:-:S07]  /*2deb0*/  MOV R2, R222 ;  /* 0x000000de00027202 */ /* 0x000fce0000000f00 */
.L_x_26292:
[----:B------:R-:W-:Y:S05]  /*2dec0*/  BSYNC B1 ;  /* 0x0000000000017941 */ /* 0x000fea0003800000 */
.L_x_26290:
        /* <DEDUP_REMOVED lines=16> */
.L_x_26296:
[----:B------:R-:W-:Y:S05]  /*2dfd0*/  BSYNC B2 ;  /* 0x0000000000027941 */ /* 0x000fea0003800000 */
.L_x_26295:
        /* <DEDUP_REMOVED lines=44> */
.L_x_26294:
[----:B------:R-:W-:Y:S05]  /*2e2a0*/  BSYNC B1 ;  /* 0x0000000000017941 */ /* 0x000fea0003800000 */
.L_x_26293:
        /* <DEDUP_REMOVED lines=10> */
.L_x_26289:
[----:B------:R-:W-:Y:S01]  /*2e350*/  SEL R11, RZ, 0x10000, P4 ;  /* 0x00010000ff0b7807 */ /* 0x000fe20002000000 */
[----:B------:R-:W-:Y:S01]  /*2e360*/  IMAD.WIDE.U32 R238, R234, 0x20, R238 ;  /* 0x00000020eaee7825 */ /* 0x000fe200078e00ee */
[----:B------:R-:W-:Y:S02]  /*2e370*/  LOP3.LUT P4, RZ, R228, 0x2, RZ, 0xc0, !PT ;  /* 0x00000002e4ff7812 */ /* 0x000fe4000788c0ff */
[----:B------:R-:W-:Y:S01]  /*2e380*/  SEL R216, RZ, 0x1000000, P5 ;  /* 0x01000000ffd87807 */ /* 0x000fe20002800000 */
[----:B------:R-:W-:Y:S01]  /*2e390*/  IMAD.WIDE.U32 R236, R234, 0x8, R236 ;  /* 0x00000008eaec7825 */ /* 0x000fe200078e00ec */
[----:B------:R-:W-:Y:S01]  /*2e3a0*/  SEL R242, RZ, 0x1, P4 ;  /* 0x00000001fff27807 */ /* 0x000fe20002000000 */
[----:B------:R-:W-:Y:S01]  /*2e3b0*/  STG.E.128 desc[UR4][R238.64], R12 ;  /* 0x0000000cee007986 */ /* 0x000fe2000c101d04 */
[----:B------:R-:W-:Y:S02]  /*2e3c0*/  SEL R10, RZ, 0x100, P3 ;  /* 0x00000100ff0a7807 */ /* 0x000fe40001800000 */
[----:B------:R-:W-:Y:S01]  /*2e3d0*/  LOP3.LUT P5, RZ, R228, 0x1, RZ, 0xc0, !PT ;  /* 0x00000001e4ff7812 */ /* 0x000fe200078ac0ff */
[----:B------:R-:W-:Y:S01]  /*2e3e0*/  IMAD.WIDE.U32 R242, R242, 0x1000000, RZ ;  /* 0x01000000f2f27825 */ /* 0x000fe200078e00ff */
[----:B------:R-:W-:-:S03]  /*2e3f0*/  LOP3.LUT R10, R10, R216, R11, 0xfe, !PT ;  /* 0x000000d80a0a7212 */ /* 0x000fc600078efe0b */
[----:B------:R-:W-:Y:S01]  /*2e400*/  FADD.FTZ R216, RZ, R68 ;  /* 0x00000044ffd87221 */ /* 0x000fe20000010000 */
[----:B------:R-:W-:Y:S01]  /*2e410*/  SEL R11, RZ, 0x1, P5 ;  /* 0x00000001ff0b7807 */ /* 0x000fe20002800000 */
[----:B------:R0:W-:Y:S01]  /*2e420*/  STG.E.128 desc[UR4][R238.64+0x10], R212 ;  /* 0x000010d4ee007986 */ /* 0x0001e2000c101d04 */
[C---:B------:R-:W-:Y:S02]  /*2e430*/  LOP3.LUT P6, RZ, R228.reuse, 0x4, RZ, 0xc0, !PT ;  /* 0x00000004e4ff7812 */ /* 0x040fe400078cc0ff */
[----:B------:R-:W-:Y:S02]  /*2e440*/  LOP3.LUT P2, RZ, R228, 0x8, RZ, 0xc0, !PT ;  /* 0x00000008e4ff7812 */ /* 0x000fe4000784c0ff */
[----:B------:R-:W-:Y:S02]  /*2e450*/  LOP3.LUT R243, R243, R10, R11, 0xfe, !PT ;  /* 0x0000000af3f37212 */ /* 0x000fe400078efe0b */
[----:B------:R-:W-:Y:S02]  /*2e460*/  SEL R240, RZ, 0x1, P6 ;  /* 0x00000001fff07807 */ /* 0x000fe40003000000 */
[----:B------:R-:W-:-:S02]  /*2e470*/  SEL R10, RZ, 0x1, P2 ;  /* 0x00000001ff0a7807 */ /* 0x000fc40001000000 */
[----:B------:R-:W-:Y:S01]  /*2e480*/  LOP3.LUT P1, RZ, R228, 0x10, RZ, 0xc0, !PT ;  /* 0x00000010e4ff7812 */ /* 0x000fe2000782c0ff */
[----:B------:R-:W-:-:S04]  /*2e490*/  IMAD.WIDE.U32 R240, R240, 0x10000, RZ ;  /* 0x00010000f0f07825 */ /* 0x000fc800078e00ff */
[----:B------:R-:W-:-:S05]  /*2e4a0*/  IMAD.WIDE.U32 R10, R10, 0x100, RZ ;  /* 0x000001000a0a7825 */ /* 0x000fca00078e00ff */
[----:B------:R-:W-:Y:S02]  /*2e4b0*/  LOP3.LUT R11, R11, R243, R241, 0xfe, !PT ;  /* 0x000000f30b0b7212 */ /* 0x000fe400078efef1 */
[----:B------:R-:W-:Y:S02]  /*2e4c0*/  LOP3.LUT R242, R10, R242, R240, 0xfe, !PT ;  /* 0x000000f20af27212 */ /* 0x000fe400078efef0 */
[----:B------:R-:W-:Y:S02]  /*2e4d0*/  SEL R241, RZ, 0x1, P1 ;  /* 0x00000001fff17807 */ /* 0x000fe40000800000 */
[----:B------:R-:W-:Y:S02]  /*2e4e0*/  ISETP.NE.AND P1, PT, R219, RZ, PT ;  /* 0x000000ffdb00720c */ /* 0x000fe40003f25270 */
[----:B------:R-:W-:Y:S01]  /*2e4f0*/  LOP3.LUT R10, R242, R241, RZ, 0xfc, !PT ;  /* 0x000000f1f20a7212 */ /* 0x000fe200078efcff */
[----:B------:R-:W-:-:S04]  /*2e500*/  FADD.FTZ R241, R216, R69 ;  /* 0x00000045d8f17221 */ /* 0x000fc80000010000 */
[----:B------:R-:W-:Y:S01]  /*2e510*/  FADD.FTZ R216, R241, R70 ;  /* 0x00000046f1d87221 */ /* 0x000fe20000010000 */
[----:B------:R1:W-:Y:S03]  /*2e520*/  STG.E.64 desc[UR4][R236.64], R10 ;  /* 0x0000000aec007986 */ /* 0x0003e6000c101b04 */
[----:B------:R-:W-:-:S04]  /*2e530*/  FADD.FTZ R241, R216, R71 ;  /* 0x00000047d8f17221 */ /* 0x000fc80000010000 */
[----:B------:R-:W-:-:S04]  /*2e540*/  FADD.FTZ R216, R241, R64 ;  /* 0x00000040f1d87221 */ /* 0x000fc80000010000 */
[----:B------:R-:W-:-:S04]  /*2e550*/  FADD.FTZ R241, R216, R65 ;  /* 0x00000041d8f17221 */ /* 0x000fc80000010000 */
[----:B------:R-:W-:-:S04]  /*2e560*/  FADD.FTZ R216, R241, R66 ;  /* 0x00000042f1d87221 */ /* 0x000fc80000010000 */
[----:B0-----:R-:W-:-:S04]  /*2e570*/  FADD.FTZ R239, R216, R67 ;  /* 0x00000043d8ef7221 */ /* 0x001fc80000010000 */
[----:B------:R-:W-:-:S04]  /*2e580*/  FADD.FTZ R216, R239, R60 ;  /* 0x0000003cefd87221 */ /* 0x000fc80000010000 */
[----:B------:R-:W-:-:S04]  /*2e590*/  FADD.FTZ R239, R216, R61 ;  /* 0x0000003dd8ef7221 */ /* 0x000fc80000010000 */
[----:B-1----:R-:W-:-:S04]  /*2e5a0*/  FADD.FTZ R10, R239, R62 ;  /* 0x0000003eef0a7221 */ /* 0x002fc80000010000 */
        /* <DEDUP_REMOVED lines=52> */
[----:B------:R-:W-:Y:S06]  /*2e8f0*/  @!P0 BRA `(.L_x_26297) ;  /* 0x0000000000508947 */ /* 0x000fec0003800000 */
[----:B------:R-:W-:Y:S02]  /*2e900*/  SHF.L.U32 R10, R3, 0x10, RZ ;  /* 0x00000010030a7819 */ /* 0x000fe400000006ff */
[----:B------:R-:W-:Y:S02]  /*2e910*/  PRMT R237, R4, 0x7104, RZ ;  /* 0x0000710404ed7816 */ /* 0x000fe400000000ff */
[----:B------:R-:W-:Y:S02]  /*2e920*/  LOP3.LUT R11, R10, 0xff0000, RZ, 0xc0, !PT ;  /* 0x00ff00000a0b7812 */ /* 0x000fe400078ec0ff */
[----:B------:R-:W-:Y:S02]  /*2e930*/  LOP3.LUT R10, R2, 0xffff, RZ, 0xc0, !PT ;  /* 0x0000ffff020a7812 */ /* 0x000fe400078ec0ff */
[----:B------:R-:W-:Y:S02]  /*2e940*/  LOP3.LUT R240, R6, 0xff, RZ, 0xc0, !PT ;  /* 0x000000ff06f07812 */ /* 0x000fe400078ec0ff */
[----:B------:R-:W-:-:S02]  /*2e950*/  PRMT R236, R11, 0x4210, R10 ;  /* 0x000042100bec7816 */ /* 0x000fc4000000000a */
[----:B------:R-:W0:Y:S01]  /*2e960*/  LDC.64 R10, c[0x0][0x248] ;  /* 0x00009200ff0a7b82 */ /* 0x000e220000000a00 */
[----:B------:R-:W-:Y:S01]  /*2e970*/  LOP3.LUT R238, R7, 0xff, RZ, 0xc0, !PT ;  /* 0x000000ff07ee7812 */ /* 0x000fe200078ec0ff */
[----:B------:R-:W-:Y:S01]  /*2e980*/  IMAD.WIDE.U32 R240, R240, 0x1000000, RZ ;  /* 0x01000000f0f07825 */ /* 0x000fe200078e00ff */
[----:B------:R-:W-:Y:S02]  /*2e990*/  LOP3.LUT R236, R236, 0xff00, R237, 0xf8, !PT ;  /* 0x0000ff00ecec7812 */ /* 0x000fe400078ef8ed */
[----:B------:R-:W-:Y:S01]  /*2e9a0*/  LOP3.LUT R237, R8, 0xff, RZ, 0xc0, !PT ;  /* 0x000000ff08ed7812 */ /* 0x000fe200078ec0ff */
[----:B------:R-:W-:Y:S01]  /*2e9b0*/  IMAD.WIDE.U32 R238, R238, 0x10000, RZ ;  /* 0x00010000eeee7825 */ /* 0x000fe200078e00ff */
[----:B------:R-:W-:-:S03]  /*2e9c0*/  LOP3.LUT R243, R236, 0xff, R5, 0xf8, !PT ;  /* 0x000000ffecf37812 */ /* 0x000fc600078ef805 */
[----:B------:R-:W-:Y:S01]  /*2e9d0*/  IMAD.WIDE.U32 R236, R237, 0x100, RZ ;  /* 0x00000100edec7825 */ /* 0x000fe200078e00ff */
[----:B------:R-:W-:Y:S02]  /*2e9e0*/  LOP3.LUT R243, R239, R243, R241, 0xfe, !PT ;  /* 0x000000f3eff37212 */ /* 0x000fe400078efef1 */
[----:B------:R-:W-:Y:S02]  /*2e9f0*/  LOP3.LUT R238, R236, R240, R238, 0xfe, !PT ;  /* 0x000000f0ecee7212 */ /* 0x000fe400078efeee */
[----:B------:R-:W-:Y:S02]  /*2ea00*/  LOP3.LUT R237, R243, R237, RZ, 0xfc, !PT ;  /* 0x000000edf3ed7212 */ /* 0x000fe400078efcff */
[----:B------:R-:W-:Y:S01]  /*2ea10*/  LOP3.LUT R236, R238, 0xff, R9, 0xf8, !PT ;  /* 0x000000ffeeec7812 */ /* 0x000fe200078ef809 */
[----:B0-----:R-:W-:-:S05]  /*2ea20*/  IMAD.WIDE.U32 R10, R234, 0x8, R10 ;  /* 0x00000008ea0a7825 */ /* 0x001fca00078e000a */
[----:B------:R0:W-:Y:S02]  /*2ea30*/  STG.E.64 desc[UR4][R10.64], R236 ;  /* 0x000000ec0a007986 */ /* 0x0001e4000c101b04 */
.L_x_26297:
[----:B------:R-:W-:Y:S01]  /*2ea40*/  UMOV UR20, 0xffffffff ;  /* 0xffffffff00147882 */ /* 0x000fe20000000000 */
[----:B0-----:R-:W-:Y:S02]  /*2ea50*/  FADD.FTZ R10, R216, R215 ;  /* 0x000000d7d80a7221 */ /* 0x001fe40000010000 */
[----:B------:R-:W-:Y:S05]  /*2ea60*/  BRA.DIV UR20, `(.L_x_26298) ;  /* 0x0000001a14747947 */ /* 0x000fea000b800000 */
        /* <DEDUP_REMOVED lines=149> */
.L_x_26311:
[----:B------:R-:W2:Y:S01]  /*2f3c0*/  @!P1 LDC.64 R10, c[0x0][0x250] ;  /* 0x00009400ff0a9b82 */ /* 0x000ea20000000a00 */
[----:B------:R-:W-:Y:S01]  /*2f3d0*/  FMUL.FTZ R236, R237, R237 ;  /* 0x000000ededec7220 */ /* 0x000fe20000410000 */
[----:B------:R-:W-:Y:S01]  /*2f3e0*/  PLOP3.LUT P2, PT, PT, PT, UP0, 0x40, 0x0 ;  /* 0x000000000000781c */ /* 0x000fe20003f4e808 */
[----:B-1----:R-:W-:Y:S01]  /*2f3f0*/  FADD.FTZ R241, R238, R241 ;  /* 0x000000f1eef17221 */ /* 0x002fe20000010000 */
[----:B------:R-:W-:Y:S02]  /*2f400*/  PLOP3.LUT P3, PT, PT, PT, UP0, 0x40, 0x0 ;  /* 0x000000000000781c */ /* 0x000fe40003f6e808 */
[----:B------:R-:W-:Y:S01]  /*2f410*/  FSEL R239, R236, RZ, !P2 ;  /* 0x000000ffecef7208 */ /* 0x000fe20005000000 */
[----:B------:R-:W-:Y:S01]  /*2f420*/  FFMA.FTZ R216, R241, R216, UR22 ;  /* 0x00000016f1d87e23 */ /* 0x000fe200080100d8 */
[----:B------:R-:W1:Y:S01]  /*2f430*/  @!P1 LDC.64 R244, c[0x0][0x258] ;  /* 0x00009600fff49b82 */ /* 0x000e620000000a00 */
[----:B------:R-:W-:-:S04]  /*2f440*/  LEA R242, P2, R217, UR18, 0x4 ;  /* 0x00000012d9f27c11 */ /* 0x000fc8000f8420ff */
[----:B------:R-:W-:-:S03]  /*2f450*/  LEA.HI.X R243, R217, UR19, RZ, 0x4, P2 ;  /* 0x00000013d9f37c11 */ /* 0x000fc600090f24ff */
[----:B------:R-:W3:Y:S01]  /*2f460*/  LDC.64 R240, c[0x0][0x2b8] ;  /* 0x0000ae00fff07b82 */ /* 0x000ee20000000a00 */
[----:B--2---:R-:W-:-:S05]  /*2f470*/  @!P1 IMAD.WIDE R10, R227, 0x4, R10 ;  /* 0x00000004e30a9825 */ /* 0x004fca00078e020a */
[----:B------:R2:W-:Y:S01]  /*2f480*/  @!P1 STG.E desc[UR4][R10.64], R237 ;  /* 0x000000ed0a009986 */ /* 0x0005e2000c101904 */
[----:B-1----:R-:W-:-:S04]  /*2f490*/  @!P1 IMAD.WIDE R244, R227, 0x4, R244 ;  /* 0x00000004e3f49825 */ /* 0x002fc800078e02f4 */
[----:B---3--:R-:W-:-:S04]  /*2f4a0*/  IMAD.WIDE.U32 R246, R230, 0x10, R240 ;  /* 0x00000010e6f67825 */ /* 0x008fc800078e00f0 */
[----:B--2---:R-:W-:Y:S01]  /*2f4b0*/  FADD.FTZ R10, R216, R239 ;  /* 0x000000efd80a7221 */ /* 0x004fe20000010000 */
[----:B------:R-:W-:-:S05]  /*2f4c0*/  FSEL R11, R237, RZ, P3 ;  /* 0x000000ffed0b7208 */ /* 0x000fca0001800000 */
[----:B------:R-:W1:Y:S01]  /*2f4d0*/  MUFU.RSQ R10, R10 ;  /* 0x0000000a000a7308 */ /* 0x000e620000001400 */
        /* <DEDUP_REMOVED lines=22> */
[C---:B------:R-:W-:Y:S01]  /*2f640*/  FMUL.FTZ R67, R10.reuse, R70 ;  /* 0x000000460a437220 */ /* 0x040fe20000410000 */
[C---:B------:R-:W-:Y:S01]  /*2f650*/  FMUL.FTZ R66, R10.reuse, R65 ;  /* 0x000000410a427220 */ /* 0x040fe20000410000 */
[----:B------:R-:W-:Y:S01]  /*2f660*/  FMUL.FTZ R64, R10, R71 ;  /* 0x000000470a407220 */ /* 0x000fe20000410000 */
[----:B------:R-:W-:Y:S01]  /*2f670*/  FFMA.FTZ R69, R140, R69, R204 ;  /* 0x000000458c457223 */ /* 0x000fe200000100cc */
[----:B------:R-:W-:Y:S01]  /*2f680*/  F2FP.BF16.F32.PACK_AB R15, R12, R13 ;  /* 0x0000000d0c0f723e */ /* 0x000fe200000010ff */
[----:B------:R-:W-:Y:S01]  /*2f690*/  FMUL.FTZ R13, R10, R68 ;  /* 0x000000440a0d7220 */ /* 0x000fe20000410000 */
[----:B------:R-:W-:Y:S01]  /*2f6a0*/  FFMA.FTZ R66, R141, R66, R205 ;  /* 0x000000428d427223 */ /* 0x000fe200000100cd */
[----:B------:R-:W-:Y:S01]  /*2f6b0*/  FFMA.FTZ R64, R147, R64, R211 ;  /* 0x0000004093407223 */ /* 0x000fe200000100d3 */
[----:B------:R-:W-:Y:S01]  /*2f6c0*/  FFMA.FTZ R65, R145, R14, R209 ;  /* 0x0000000e91417223 */ /* 0x000fe200000100d1 */
[----:B------:R-:W-:Y:S01]  /*2f6d0*/  FFMA.FTZ R12, R144, R13, R208 ;  /* 0x0000000d900c7223 */ /* 0x000fe200000100d0 */
[----:B------:R-:W-:Y:S01]  /*2f6e0*/  FFMA.FTZ R13, R146, R67, R210 ;  /* 0x00000043920d7223 */ /* 0x000fe200000100d2 */
[C---:B------:R-:W-:Y:S01]  /*2f6f0*/  FMUL.FTZ R58, R10.reuse, R58 ;  /* 0x0000003a0a3a7220 */ /* 0x040fe20000410000 */
[----:B------:R-:W-:Y:S01]  /*2f700*/  FMUL.FTZ R59, R10, R59 ;  /* 0x0000003b0a3b7220 */ /* 0x000fe20000410000 */
[C---:B------:R-:W-:Y:S01]  /*2f710*/  FADD.FTZ R56, -R11.reuse, R56 ;  /* 0x000000380b387221 */ /* 0x040fe20000010100 */
[C---:B------:R-:W-:Y:S01]  /*2f720*/  FADD.FTZ R57, -R11.reuse, R57 ;  /* 0x000000390b397221 */ /* 0x040fe20000010100 */
[C---:B------:R-:W-:Y:S01]  /*2f730*/  FADD.FTZ R50, -R11.reuse, R50 ;  /* 0x000000320b327221 */ /* 0x040fe20000010100 */
[----:B------:R-:W-:Y:S01]  /*2f740*/  FADD.FTZ R51, -R11, R51 ;  /* 0x000000330b337221 */ /* 0x000fe20000010100 */
[----:B------:R-:W-:Y:S01]  /*2f750*/  F2FP.BF16.F32.PACK_AB R14, R66, R69 ;  /* 0x00000045420e723e */ /* 0x000fe200000010ff */
[----:B------:R-:W-:Y:S01]  /*2f760*/  FMUL.FTZ R67, R10, R16 ;  /* 0x000000100a437220 */ /* 0x000fe20000410000 */
[----:B------:R-:W-:Y:S01]  /*2f770*/  F2FP.BF16.F32.PACK_AB R13, R64, R13 ;  /* 0x0000000d400d723e */ /* 0x000fe200000010ff */
[----:B------:R-:W-:Y:S01]  /*2f780*/  FMUL.FTZ R71, R10, R19 ;  /* 0x000000130a477220 */ /* 0x000fe20000410000 */
[----:B------:R-:W-:Y:S01]  /*2f790*/  F2FP.BF16.F32.PACK_AB R12, R65, R12 ;  /* 0x0000000c410c723e */ /* 0x000fe200000010ff */
[----:B------:R-:W-:Y:S01]  /*2f7a0*/  FADD.FTZ R17, -R11, R17 ;  /* 0x000000110b117221 */ /* 0x000fe20000010100 */
[----:B------:R-:W-:Y:S01]  /*2f7b0*/  FFMA.FTZ R16, R134, R58, R198 ;  /* 0x0000003a86107223 */ /* 0x000fe200000100c6 */
[----:B------:R-:W-:Y:S01]  /*2f7c0*/  FFMA.FTZ R19, R135, R59, R199 ;  /* 0x0000003b87137223 */ /* 0x000fe200000100c7 */
[C---:B------:R-:W-:Y:S01]  /*2f7d0*/  FMUL.FTZ R56, R10.reuse, R56 ;  /* 0x000000380a387220 */ /* 0x040fe20000410000 */
[C---:B------:R-:W-:Y:S01]  /*2f7e0*/  FMUL.FTZ R57, R10.reuse, R57 ;  /* 0x000000390a397220 */ /* 0x040fe20000410000 */
[C---:B------:R-:W-:Y:S01]  /*2f7f0*/  FMUL.FTZ R50, R10.reuse, R50 ;  /* 0x000000320a327220 */ /* 0x040fe20000410000 */
[C---:B------:R-:W-:Y:S01]  /*2f800*/  FMUL.FTZ R51, R10.reuse, R51 ;  /* 0x000000330a337220 */ /* 0x040fe20000410000 */
[----:B------:R-:W-:Y:S01]  /*2f810*/  @!P1 STG.E desc[UR4][R244.64], R10 ;  /* 0x0000000af4009986 */ /* 0x000fe2000c101904 */
        /* <DEDUP_REMOVED lines=10> */
[----:B------:R-:W-:Y:S01]  /*2f8c0*/  FADD.FTZ R49, -R11, R49 ;  /* 0x000000310b317221 */ /* 0x000fe20000010100 */
[----:B------:R-:W-:Y:S01]  /*2f8d0*/  FMUL.FTZ R69, R10, R17 ;  /* 0x000000110a457220 */ /* 0x000fe20000410000 */
        /* <DEDUP_REMOVED lines=10> */
[----:B0-----:R-:W-:-:S04]  /*2f980*/  IMAD.WIDE.U32 R242, R0, 0x10, R240 ;  /* 0x0000001000f27825 */ /* 0x001fc800078e00f0 */
[----:B------:R-:W-:Y:S01]  /*2f990*/  FFMA.FTZ R0, R132, R56, R196 ;  /* 0x0000003884007223 */ /* 0x000fe200000100c4 */
[----:B------:R-:W-:Y:S01]  /*2f9a0*/  F2FP.BF16.F32.PACK_AB R15, R19, R16 ;  /* 0x00000010130f723e */ /* 0x000fe200000010ff */
        /* <DEDUP_REMOVED lines=89> */
[----:B------:R-:W-:Y:S01]  /*2ff40*/  F2FP.BF16.F32.PACK_AB R18, R49, R18 ;  /* 0x000000123112723e */ /* 0x000fe200000010ff */
[----:B------:R-:W-:Y:S01]  /*2ff50*/  FFMA.FTZ R20, R120, R44, R184 ;  /* 0x0000002c78147223 */ /* 0x000fe200000100b8 */
[----:B------:R-:W-:Y:S01]  /*2ff60*/  F2FP.BF16.F32.PACK_AB R17, R10, R17 ;  /* 0x000000110a11723e */ /* 0x000fe200000010ff */
[----:B------:R-:W-:Y:S01]  /*2ff70*/  STG.E.128 desc[UR4][R242.64], R12 ;  /* 0x0000000cf2007986 */ /* 0x000fe2000c101d04 */
[----:B------:R-:W-:Y:S01]  /*2ff80*/  F2FP.BF16.F32.PACK_AB R16, R53, R16 ;  /* 0x000000103510723e */ /* 0x000fe200000010ff */
[----:B------:R-:W-:Y:S01]  /*2ff90*/  FFMA.FTZ R21, R122, R46, R186 ;  /* 0x0000002e7a157223 */ /* 0x000fe200000100ba */
[----:B------:R-:W-:Y:S01]  /*2ffa0*/  FFMA.FTZ R22, R116, R40, R180 ;  /* 0x0000002874167223 */ /* 0x000fe200000100b4 */
[----:B------:R-:W-:Y:S01]  /*2ffb0*/  FFMA.FTZ R23, R118, R42, R182 ;  /* 0x0000002a76177223 */ /* 0x000fe200000100b6 */
[----:B------:R-:W-:Y:S01]  /*2ffc0*/  FFMA.FTZ R10, R119, R43, R183 ;  /* 0x0000002b770a7223 */ /* 0x000fe200000100b7 */
[----:B------:R0:W-:Y:S01]  /*2ffd0*/  STG.E.128 desc[UR4][R244.64], R16 ;  /* 0x00000010f4007986 */ /* 0x0001e2000c101d04 */
        /* <DEDUP_REMOVED lines=17> */
[----:B0-----:R-:W-:Y:S01]  /*300f0*/  FFMA.FTZ R17, R107, R31, R171 ;  /* 0x0000001f6b117223 */ /* 0x001fe200000100ab */
[----:B------:R-:W-:Y:S01]  /*30100*/  FFMA.FTZ R16, R104, R28, R168 ;  /* 0x0000001c68107223 */ /* 0x000fe200000100a8 */
[----:B------:R-:W-:Y:S01]  /*30110*/  FFMA.FTZ R33, R109, R33, R173 ;  /* 0x000000216d217223 */ /* 0x000fe200000100ad */
[----:B------:R-:W-:Y:S01]  /*30120*/  FFMA.FTZ R36, R112, R36, R176 ;  /* 0x0000002470247223 */ /* 0x000fe200000100b0 */
[----:B------:R-:W-:Y:S01]  /*30130*/  FFMA.FTZ R37, R113, R37, R177 ;  /* 0x0000002571257223 */ /* 0x000fe200000100b1 */
[----:B------:R-:W-:Y:S01]  /*30140*/  F2FP.BF16.F32.PACK_AB R17, R17, R30 ;  /* 0x0000001e1111723e */ /* 0x000fe200000010ff */
[----:B------:R-:W-:Y:S01]  /*30150*/  FFMA.FTZ R38, R114, R38, R178 ;  /* 0x0000002672267223 */ /* 0x000fe200000100b2 */
[----:B------:R-:W0:Y:S01]  /*30160*/  LDC.64 R30, c[0x0][0x210] ;  /* 0x00008400ff1e7b82 */ /* 0x000e220000000a00 */
[----:B------:R-:W-:Y:S01]  /*30170*/  FFMA.FTZ R39, R115, R39, R179 ;  /* 0x0000002773277223 */ /* 0x000fe200000100b3 */
[----:B------:R-:W-:Y:S01]  /*30180*/  FFMA.FTZ R66, R102, R66, R166 ;  /* 0x0000004266427223 */ /* 0x000fe200000100a6 */
[----:B------:R-:W-:Y:S01]  /*30190*/  FFMA.FTZ R19, R103, R68, R167 ;  /* 0x0000004467137223 */ /* 0x000fe200000100a7 */
[----:B------:R-:W-:Y:S01]  /*301a0*/  F2FP.BF16.F32.PACK_AB R18, R25, R24 ;  /* 0x000000181912723e */ /* 0x000fe200000010ff */
[----:B------:R-:W-:Y:S01]  /*301b0*/  FFMA.FTZ R69, R93, R69, R157 ;  /* 0x000000455d457223 */ /* 0x000fe2000001009d */
[----:B------:R-:W-:Y:S01]  /*301c0*/  F2FP.BF16.F32.PACK_AB R16, R29, R16 ;  /* 0x000000101d10723e */ /* 0x000fe200000010ff */
[----:B------:R-:W-:Y:S01]  /*301d0*/  FFMA.FTZ R25, R90, R237, R154 ;  /* 0x000000ed5a197223 */ /* 0x000fe2000001009a */
        /* <DEDUP_REMOVED lines=18> */
[--C-:B------:R-:W-:Y:S01]  /*30300*/  IMAD.WIDE.U32 R58, R232, 0x10, R240.reuse ;  /* 0x00000010e83a7825 */ /* 0x100fe200078e00f0 */
[----:B------:R-:W-:Y:S02]  /*30310*/  F2FP.BF16.F32.PACK_AB R13, R39, R38 ;  /* 0x00000026270d723e */ /* 0x000fe400000010ff */
[----:B------:R-:W-:Y:S01]  /*30320*/  F2FP.BF16.F32.PACK_AB R12, R37, R36 ;  /* 0x00000024250c723e */ /* 0x000fe200000010ff */
[----:B------:R-:W-:Y:S01]  /*30330*/  IMAD.WIDE.U32 R240, R233, 0x10, R240 ;  /* 0x00000010e9f07825 */ /* 0x000fe200078e00f0 */
[----:B------:R-:W-:Y:S02]  /*30340*/  F2FP.BF16.F32.PACK_AB R19, R19, R66 ;  /* 0x000000421313723e */ /* 0x000fe400000010ff */
[----:B------:R-:W-:Y:S01]  /*30350*/  F2FP.BF16.F32.PACK_AB R22, R69, R22 ;  /* 0x000000164516723e */ /* 0x000fe200000010ff */
[----:B------:R1:W-:Y:S01]  /*30360*/  STG.E.128 desc[UR4][R56.64], R12 ;  /* 0x0000000c38007986 */ /* 0x0003e2000c101d04 */
[----:B------:R-:W-:Y:S01]  /*30370*/  F2FP.BF16.F32.PACK_AB R27, R0, R27 ;  /* 0x0000001b001b723e */ /* 0x000fe200000010ff */
[----:B0-----:R-:W-:Y:S01]  /*30380*/  IMAD R227, R30, 0x4, R227 ;  /* 0x000000041ee37824 */ /* 0x001fe200078e02e3 */
[----:B------:R-:W-:Y:S01]  /*30390*/  F2FP.BF16.F32.PACK_AB R26, R213, R26 ;  /* 0x0000001ad51a723e */ /* 0x000fe200000010ff */
[----:B------:R1:W-:Y:S01]  /*303a0*/  STG.E.128 desc[UR4][R58.64], R16 ;  /* 0x000000103a007986 */ /* 0x0003e2000c101d04 */
[----:B------:R-:W-:-:S02]  /*303b0*/  F2FP.BF16.F32.PACK_AB R25, R238, R25 ;  /* 0x00000019ee19723e */ /* 0x000fc400000010ff */
[----:B------:R-:W-:Y:S01]  /*303c0*/  LEA.HI.X R11, R234, UR19, RZ, 0x4, P1 ;  /* 0x00000013ea0b7c11 */ /* 0x000fe200088f24ff */
[----:B------:R1:W-:Y:S01]  /*303d0*/  STG.E.128 desc[UR4][R240.64], R20 ;  /* 0x00000014f0007986 */ /* 0x0003e2000c101d04 */
[----:B------:R-:W-:Y:S02]  /*303e0*/  F2FP.BF16.F32.PACK_AB R24, R29, R24 ;  /* 0x000000181d18723e */ /* 0x000fe400000010ff */
[----:B------:R-:W-:-:S03]  /*303f0*/  ISETP.GE.AND P1, PT, R227, R31, PT ;  /* 0x0000001fe300720c */ /* 0x000fc60003f26270 */
[----:B------:R1:W-:Y:S10]  /*30400*/  STG.E.128 desc[UR4][R10.64], R24 ;  /* 0x000000180a007986 */ /* 0x0003f4000c101d04 */
[----:B------:R-:W-:Y:S05]  /*30410*/  @!P1 BRA `(.L_x_26299) ;  /* 0xfffffd0400d09947 */ /* 0x000fea000383ffff */
[----:B------:R-:W-:Y:S05]  /*30420*/  BSYNC B0 ;  /* 0x0000000000007941 */ /* 0x000fea0003800000 */
.L_x_25265:
[----:B------:R-:W-:Y:S05]  /*30430*/  EXIT ;  /* 0x000000000000794d */ /* 0x000fea0003800000 */
.L_x_26298:
        /* <DEDUP_REMOVED lines=8> */
.L_x_26301:
[----:B------:R-:W-:Y:S05]  /*304c0*/  BSYNC B1 ;  /* 0x0000000000017941 */ /* 0x000fea0003800000 */
.L_x_26300:
[----:B------:R-:W-:Y:S01]  /*304d0*/  MOV R11, R240 ;  /* 0x000000f0000b7202 */ /* 0x000fe20000000f00 */
[----:B------:R-:W-:Y:S01]  /*304e0*/  HFMA2.MMA R244, -RZ, RZ, 0, 1.1920928955078125e-07 ;  /* 0x00000002fff47435 */ /* 0x000fe200000001ff */
[----:B------:R-:W-:Y:S01]  /*304f0*/  IMAD.MOV.U32 R245, RZ, RZ, 0x1f ;  /* 0x0000001ffff57424 */ /* 0x000fe200078e00ff */
[----:B------:R-:W-:Y:S02]  /*30500*/  MOV R242, 0xffffffff ;  /* 0xffffffff00f27802 */ /* 0x000fe40000000f00 */
[----:B------:R-:W-:-:S04]  /*30510*/  FADD.FTZ R11, R10, R11 ;  /* 0x0000000b0a0b7221 */ /* 0x000fc80000010000 */
[----:B------:R-:W-:-:S07]  /*30520*/  IMAD.MOV.U32 R243, RZ, RZ, R11 ;  /* 0x000000fffff37224 */ /* 0x000fce00078e000b */
[----:B------:R-:W-:Y:S05]  /*30530*/  WARPSYNC.COLLECTIVE R242, `(.L_x_26302) ;  /* 0x00000000f2087348 */ /* 0x000fea0003c00000 */
[----:B------:R0:W1:Y:S02]  /*30540*/  SHFL.BFLY P2, R240, R243, R244, R245 ;  /* 0x0c0000f4f3f07389 */ /* 0x00006400000400f5 */
[----:B01----:R-:W-:Y:S01]  /*30550*/  ENDCOLLECTIVE ;  /* 0x000000000000791b */ /* 0x003fe20003800000 */
.L_x_26302:
[----:B------:R-:W-:Y:S02]  /*30560*/  IMAD.MOV.U32 R244, RZ, RZ, 0x4 ;  /* 0x00000004fff47424 */ /* 0x000fe400078e00ff */
[----:B------:R-:W-:-:S04]  /*30570*/  IMAD.MOV.U32 R216, RZ, RZ, R240 ;  /* 0x000000ffffd87224 */ /* 0x000fc800078e00f0 */
[----:B------:R-:W-:Y:S02]  /*30580*/  FADD.FTZ R236, R11, R216 ;  /* 0x000000d80bec7221 */ /* 0x000fe40000010000 */
[----:B------:R-:W0:Y:S03]  /*30590*/  LDC R216, c[0x0][0x290] ;  /* 0x0000a400ffd87b82 */ /* 0x000e260000000800 */
[----:B------:R-:W-:-:S07]  /*305a0*/  MOV R243, R236 ;  /* 0x000000ec00f37202 */ /* 0x000fce0000000f00 */
[----:B0-----:R-:W-:Y:S05]  /*305b0*/  WARPSYNC.COLLECTIVE R242, `(.L_x_26303) ;  /* 0x00000000f2087348 */ /* 0x001fea0003c00000 */
[----:B------:R1:W2:Y:S02]  /*305c0*/  SHFL.BFLY P2, R240, R243, R244, R245 ;  /* 0x0c0000f4f3f07389 */ /* 0x0002a400000400f5 */
[----:B012---:R-:W-:Y:S01]  /*305d0*/  ENDCOLLECTIVE ;  /* 0x000000000000791b */ /* 0x007fe20003800000 */
.L_x_26303:
[----:B------:R-:W-:Y:S01]  /*305e0*/  HFMA2.MMA R244, -RZ, RZ, 0, 4.76837158203125e-07 ;  /* 0x00000008fff47435 */ /* 0x000fe200000001ff */
[----:B------:R-:W-:-:S05]  /*305f0*/  MOV R237, R240 ;  /* 0x000000f000ed7202 */ /* 0x000fca0000000f00 */
[----:B------:R-:W-:-:S04]  /*30600*/  FADD.FTZ R238, R236, R237 ;  /* 0x000000edecee7221 */ /* 0x000fc80000010000 */
[----:B------:R-:W-:-:S07]  /*30610*/  IMAD.MOV.U32 R243, RZ, RZ, R238 ;  /* 0x000000fffff37224 */ /* 0x000fce00078e00ee */
[----:B------:R-:W-:Y:S05]  /*30620*/  WARPSYNC.COLLECTIVE R242, `(.L_x_26304) ;  /* 0x00000000f2087348 */ /* 0x000fea0003c00000 */
[----:B------:R0:W1:Y:S02]  /*30630*/  SHFL.BFLY P2, R240, R243, R244, R245 ;  /* 0x0c0000f4f3f07389 */ /* 0x00006400000400f5 */
[----:B01----:R-:W-:Y:S01]  /*30640*/  ENDCOLLECTIVE ;  /* 0x000000000000791b */ /* 0x003fe20003800000 */
.L_x_26304:
[----:B------:R-:W-:Y:S02]  /*30650*/  IMAD.MOV.U32 R244, RZ, RZ, 0x10 ;  /* 0x00000010fff47424 */ /* 0x000fe400078e00ff */
[----:B------:R-:W-:-:S04]  /*30660*/  IMAD.MOV.U32 R237, RZ, RZ, R240 ;  /* 0x000000ffffed7224 */ /* 0x000fc800078e00f0 */
[----:B------:R-:W-:-:S05]  /*30670*/  FADD.FTZ R239, R238, R237 ;  /* 0x000000edeeef7221 */ /* 0x000fca0000010000 */
[----:B------:R-:W-:-:S07]  /*30680*/  MOV R243, R239 ;  /* 0x000000ef00f37202 */ /* 0x000fce0000000f00 */
[----:B------:R-:W-:Y:S05]  /*30690*/  WARPSYNC.COLLECTIVE R242, `(.L_x_26305) ;  /* 0x00000000f2087348 */ /* 0x000fea0003c00000 */
[----:B------:R0:W1:Y:S02]  /*306a0*/  SHFL.BFLY P2, R240, R243, R244, R245 ;  /* 0x0c0000f4f3f07389 */ /* 0x00006400000400f5 */
[----:B01----:R-:W-:Y:S01]  /*306b0*/  ENDCOLLECTIVE ;  /* 0x000000000000791b */ /* 0x003fe20003800000 */
.L_x_26305:
[----:B------:R-:W-:Y:S02]  /*306c0*/  IMAD.MOV.U32 R244, RZ, RZ, 0x1 ;  /* 0x00000001fff47424 */ /* 0x000fe400078e00ff */
        /* <DEDUP_REMOVED lines=134> */
.L_x_26306:
[----:B------:R-:W-:Y:S01]  /*30f30*/  HFMA2.MMA R244, -RZ, RZ, 0, 1.1920928955078125e-07 ;  /* 0x00000002fff47435 */ /* 0x000fe200000001ff */
[----:B------:R-:W-:-:S05]  /*30f40*/  MOV R11, R240 ;  /* 0x000000f0000b7202 */ /* 0x000fca0000000f00 */
[----:B------:R-:W-:-:S04]  /*30f50*/  FADD.FTZ R11, R10, R11 ;  /* 0x0000000b0a0b7221 */ /* 0x000fc80000010000 */
[----:B------:R-:W-:-:S07]  /*30f60*/  IMAD.MOV.U32 R243, RZ, RZ, R11 ;  /* 0x000000fffff37224 */ /* 0x000fce00078e000b */
[----:B------:R-:W-:Y:S05]  /*30f70*/  WARPSYNC.COLLECTIVE R242, `(.L_x_26307) ;  /* 0x00000000f2087348 */ /* 0x000fea0003c00000 */
[----:B------:R0:W1:Y:S02]  /*30f80*/  SHFL.BFLY P2, R240, R243, R244, R245 ;  /* 0x0c0000f4f3f07389 */ /* 0x00006400000400f5 */
[----:B01----:R-:W-:Y:S01]  /*30f90*/  ENDCOLLECTIVE ;  /* 0x000000000000791b */ /* 0x003fe20003800000 */
.L_x_26307:
[----:B------:R-:W-:Y:S02]  /*30fa0*/  IMAD.MOV.U32 R244, RZ, RZ, 0x4 ;  /* 0x00000004fff47424 */ /* 0x000fe400078e00ff */
[----:B------:R-:W-:-:S04]  /*30fb0*/  IMAD.MOV.U32 R236, RZ, RZ, R240 ;  /* 0x000000ffffec7224 */ /* 0x000fc800078e00f0 */
[----:B------:R-:W-:-:S05]  /*30fc0*/  FADD.FTZ R236, R11, R236 ;  /* 0x000000ec0bec7221 */ /* 0x000fca0000010000 */
[----:B------:R-:W-:-:S07]  /*30fd0*/  MOV R243, R236 ;  /* 0x000000ec00f37202 */ /* 0x000fce0000000f00 */
[----:B------:R-:W-:Y:S05]  /*30fe0*/  WARPSYNC.COLLECTIVE R242, `(.L_x_26308) ;  /* 0x00000000f2087348 */ /* 0x000fea0003c00000 */
[----:B------:R0:W1:Y:S02]  /*30ff0*/  SHFL.BFLY P2, R240, R243, R244, R245 ;  /* 0x0c0000f4f3f07389 */ /* 0x00006400000400f5 */
[----:B01----:R-:W-:Y:S01]  /*31000*/  ENDCOLLECTIVE ;  /* 0x000000000000791b */ /* 0x003fe20003800000 */
.L_x_26308:
[----:B------:R-:W-:Y:S01]  /*31010*/  HFMA2.MMA R244, -RZ, RZ, 0, 4.76837158203125e-07 ;  /* 0x00000008fff47435 */ /* 0x000fe200000001ff */
[----:B------:R-:W-:-:S05]  /*31020*/  MOV R239, R240 ;  /* 0x000000f000ef7202 */ /* 0x000fca0000000f00 */
[----:B------:R-:W-:-:S04]  /*31030*/  FADD.FTZ R239, R236, R239 ;  /* 0x000000efecef7221 */ /* 0x000fc80000010000 */
[----:B------:R-:W-:-:S07]  /*31040*/  IMAD.MOV.U32 R243, RZ, RZ, R239 ;  /* 0x000000fffff37224 */ /* 0x000fce00078e00ef */
[----:B------:R-:W-:Y:S05]  /*31050*/  WARPSYNC.COLLECTIVE R242, `(.L_x_26309) ;  /* 0x00000000f2087348 */ /* 0x000fea0003c00000 */
[----:B------:R0:W1:Y:S02]  /*31060*/  SHFL.BFLY P2, R240, R243, R244, R245 ;  /* 0x0c0000f4f3f07389 */ /* 0x00006400000400f5 */
[----:B01----:R-:W-:Y:S01]  /*31070*/  ENDCOLLECTIVE ;  /* 0x000000000000791b */ /* 0x003fe20003800000 */
.L_x_26309:
[----:B------:R-:W-:Y:S02]  /*31080*/  IMAD.MOV.U32 R244, RZ, RZ, 0x10 ;  /* 0x00000010fff47424 */ /* 0x000fe400078e00ff */
[----:B------:R-:W-:-:S04]  /*31090*/  IMAD.MOV.U32 R238, RZ, RZ, R240 ;  /* 0x000000ffffee7224 */ /* 0x000fc800078e00f0 */
[----:B------:R-:W-:-:S05]  /*310a0*/  FADD.FTZ R238, R239, R238 ;  /* 0x000000eeefee7221 */ /* 0x000fca0000010000 */
[----:B------:R-:W-:-:S07]  /*310b0*/  MOV R243, R238 ;  /* 0x000000ee00f37202 */ /* 0x000fce0000000f00 */
[----:B------:R-:W-:Y:S05]  /*310c0*/  WARPSYNC.COLLECTIVE R242, `(.L_x_26310) ;  /* 0x00000000f2087348 */ /* 0x000fea0003c00000 */
[----:B------:R0:W1:Y:S02]  /*310d0*/  SHFL.BFLY P2, R240, R243, R244, R245 ;  /* 0x0c0000f4f3f07389 */ /* 0x00006400000400f5 */
[----:B01----:R-:W-:Y:S01]  /*310e0*/  ENDCOLLECTIVE ;  /* 0x000000000000791b */ /* 0x003fe20003800000 */
.L_x_26310:
[----:B------:R-:W-:Y:S01]  /*310f0*/  MOV R241, R240 ;  /* 0x000000f000f17202 */ /* 0x000fe20000000f00 */
[----:B------:R-:W-:Y:S06]  /*31100*/  BRA `(.L_x_26311) ;  /* 0xffffffe000ac7947 */ /* 0x000fec000383ffff */
.L_x_26312:
        /* <DEDUP_REMOVED lines=15> */
.L_x_53113:


//--------------------- .text._ZN10layer_norm31ln_parallel_residual_fwd_kernelINS_13Kernel_traitsIf6__halfS2_S2_fjLj2048ELj1ELj4ELj1ELj16ENS_18Kernel_traits_baseILj2048EfS2_S2_S2_fjLj128EEEEELb0ELb0ELb0EEEvNS_9FwdParamsE --------------------------
	.section	.text._ZN10layer_norm31ln_parallel_residual_fwd_kernelINS_13Kernel_traitsIf6__halfS2_S2_fjLj2048ELj1ELj4ELj1ELj16ENS_18Kernel_traits_baseILj2048EfS2_S2_S2_fjLj128EEEEELb0ELb0ELb0EEEvNS_9FwdParamsE,"ax",@progbits
	.align	128
        .global         _ZN10layer_norm31ln_parallel_residual_fwd_kernelINS_13Kernel_traitsIf6__halfS2_S2_fjLj2048ELj1ELj4ELj1ELj16ENS_18Kernel_traits_baseILj2048EfS2_S2_S2_fjLj128EEEEELb0ELb0ELb0EEEvNS_9FwdParamsE
        .type           _ZN10layer_norm31ln_parallel_residual_fwd_kernelINS_13Kernel_traitsIf6__halfS2_S2_fjLj2048ELj1ELj4ELj1ELj16ENS_18Kernel_traits_baseILj2048EfS2_S2_S2_fjLj128EEEEELb0ELb0ELb0EEEvNS_9FwdParamsE,@function
        .size           _ZN10layer_norm31ln_parallel_residual_fwd_kernelINS_13Kernel_traitsIf6__halfS2_S2_fjLj2048ELj1ELj4ELj1ELj16ENS_18Kernel_traits_baseILj2048EfS2_S2_S2_fjLj128EEEEELb0ELb0ELb0EEEvNS_9FwdParamsE,(.L_x_53114 - _ZN10layer_norm31ln_parallel_residual_fwd_kernelINS_13Kernel_traitsIf6__halfS2_S2_fjLj2048ELj1ELj4ELj1ELj16ENS_18Kernel_traits_baseILj2048EfS2_S2_S2_fjLj128EEEEELb0ELb0ELb0EEEvNS_9FwdParamsE)
        .other          _ZN10layer_norm31ln_parallel_residual_fwd_kernelINS_13Kernel_traitsIf6__halfS2_S2_fjLj2048ELj1ELj4ELj1ELj16ENS_18Kernel_traits_baseILj2048EfS2_S2_S2_fjLj128EEEEELb0ELb0ELb0EEEvNS_9FwdParamsE,@"STO_CUDA_ENTRY STV_DEFAULT"
_ZN10layer_norm31ln_parallel_residual_fwd_kernelINS_13Kernel_traitsIf6__halfS2_S2_fjLj2048ELj1ELj4ELj1ELj16ENS_18Kernel_traits_baseILj2048EfS2_S2_S2_fjLj128EEEEELb0ELb0ELb0EEEvNS_9FwdParamsE:
.text._ZN10layer_norm31ln_parallel_residual_fwd_kernelINS_13Kernel_traitsIf6__halfS2_S2_fjLj2048ELj1ELj4ELj1ELj16ENS_18Kernel_traits_baseILj2048EfS2_S2_S2_fjLj128EEEEELb0ELb0ELb0EEEvNS_9FwdParamsE:
        /* <DEDUP_REMOVED lines=56> */
.L_x_26314:
[----:B------:R-:W-:Y:S05]  /*0380*/  BSYNC B0 ;  /* 0x0000000000007941 */ /* 0x000fea0003800000 */
.L_x_26313:
[----:B------:R-:W-:Y:S01]  /*0390*/  ISETP.GE.U32.AND P0, PT, R9, 0x40, PT ;  /* 0x000000400900780c */ /* 0x000fe20003f06070 */
[----:B------:R-:W-:Y:S01]  /*03a0*/  BSSY B0, `(.L_x_26315) ;  /* 0x000002e000007945 */ /* 0x000fe20003800000 */
[----:B------:R-:W-:-:S11]  /*03b0*/  LOP3.LUT R8, R8, 0xfffff7ff, RZ, 0xc0, !PT ;  /* 0xfffff7ff08087812 */ /* 0x000fd600078ec0ff */
[----:B------:R-:W-:Y:S01]  /*03c0*/  @P0 LOP3.LUT R8, R8, 0x800, RZ, 0xfc, !PT ;  /* 0x0000080008080812 */ /* 0x000fe200078efcff */
[----:B------:R-:W-:Y:S06]  /*03d0*/  @!P0 BRA `(.L_x_26316) ;  /* 0x0000000000a88947 */ /* 0x000fec0003800000 */
[----:B0-----:R-:W0:Y:S01]  /*03e0*/  LDC.64 R12, c[0x0][0x260] ;  /* 0x00009800ff0c7b82 */ /* 0x001e220000000a00 */
[----:B------:R-:W-:Y:S01]  /*03f0*/  ULDC.64 UR10, c[0x0][0x2d0] ;  /* 0x0000b400000a7ab9 */ /* 0x000fe20000000a00 */
[----:B------:R-:W-:Y:S01]  /*0400*/  SHF.L.U32 R6, R11, 0x5, RZ ;  /* 0x000000050b067819 */ /* 0x000fe200000006ff */
[----:B------:R-:W-:Y:S01]  /*0410*/  ULDC.64 UR8, c[0x0][0x268] ;  /* 0x00009a0000087ab9 */ /* 0x000fe20000000a00 */
[----:B------:R-:W-:Y:S02]  /*0420*/  ISETP.NE.U32.AND P0, PT, RZ, UR10, PT ;  /* 0x0000000aff007c0c */ /* 0x000fe4000bf05070 */
[----:B------:R-:W-:Y:S02]  /*0430*/  CS2R R194, SRZ ;  /* 0x0000000000c27805 */ /* 0x000fe4000001ff00 */
[----:B------:R-:W-:Y:S02]  /*0440*/  IADD3 R4, P4, R6, UR8, RZ ;  /* 0x0000000806047c10 */ /* 0x000fe4000ff9e0ff */
[----:B------:R-:W-:-:S02]  /*0450*/  CS2R R192, SRZ ;  /* 0x0000000000c07805 */ /* 0x000fc4000001ff00 */
[----:B------:R-:W-:Y:S02]  /*0460*/  ISETP.NE.AND.EX P0, PT, RZ, UR11, PT, P0 ;  /* 0x0000000bff007c0c */ /* 0x000fe4000bf05300 */
[----:B------:R-:W-:Y:S02]  /*0470*/  CS2R R198, SRZ ;  /* 0x0000000000c67805 */ /* 0x000fe4000001ff00 */
[----:B------:R-:W-:Y:S02]  /*0480*/  SHF.L.U64.HI R3, R11, 0x5, RZ ;  /* 0x000000050b037819 */ /* 0x000fe400000102ff */
[----:B------:R-:W-:Y:S01]  /*0490*/  CS2R R196, SRZ ;  /* 0x0000000000c47805 */ /* 0x000fe2000001ff00 */
[----:B------:R-:W-:Y:S01]  /*04a0*/  ULDC.64 UR6, c[0x0][0x2c8] ;  /* 0x0000b20000067ab9 */ /* 0x000fe20000000a00 */
[----:B------:R-:W-:Y:S02]  /*04b0*/  CS2R R202, SRZ ;  /* 0x0000000000ca7805 */ /* 0x000fe4000001ff00 */
[----:B------:R-:W-:-:S02]  /*04c0*/  IADD3.X R5, R3, UR9, RZ, P4, !PT ;  /* 0x0000000903057c10 */ /* 0x000fc4000a7fe4ff */
[----:B------:R-:W-:Y:S02]  /*04d0*/  CS2R R200, SRZ ;  /* 0x0000000000c87805 */ /* 0x000fe4000001ff00 */
[----:B------:R-:W-:Y:S02]  /*04e0*/  ISETP.NE.U32.AND P2, PT, RZ, UR6, PT ;  /* 0x00000006ff007c0c */ /* 0x000fe4000bf45070 */
[----:B------:R-:W-:Y:S02]  /*04f0*/  CS2R R206, SRZ ;  /* 0x0000000000ce7805 */ /* 0x000fe4000001ff00 */
[----:B------:R-:W-:Y:S02]  /*0500*/  CS2R R204, SRZ ;  /* 0x0000000000cc7805 */ /* 0x000fe4000001ff00 */
[----:B------:R-:W-:Y:S02]  /*0510*/  ISETP.NE.AND.EX P2, PT, RZ, UR7, PT, P2 ;  /* 0x00000007ff007c0c */ /* 0x000fe4000bf45320 */
[----:B------:R-:W-:Y:S01]  /*0520*/  @P0 IADD3 R6, P5, R6, UR10, RZ ;  /* 0x0000000a06060c10 */ /* 0x000fe2000ffbe0ff */
[----:B0-----:R-:W-:-:S03]  /*0530*/  IMAD.WIDE.U32 R12, R11, 0x20, R12 ;  /* 0x000000200b0c7825 */ /* 0x001fc600078e000c */
[----:B------:R-:W-:Y:S02]  /*0540*/  @P0 IADD3.X R7, R3, UR11, RZ, P5, !PT ;  /* 0x0000000b03070c10 */ /* 0x000fe4000affe4ff */
[----:B------:R-:W2:Y:S04]  /*0550*/  LDG.E.128 R20, desc[UR4][R12.64] ;  /* 0x000000040c147981 */ /* 0x000ea8000c1e1d00 */
[----:B------:R-:W3:Y:S01]  /*0560*/  LDG.E.128 R16, desc[UR4][R12.64+0x10] ;  /* 0x000010040c107981 */ /* 0x000ee2000c1e1d00 */
[----:B------:R-:W-:-:S03]  /*0570*/  @P2 LEA R2, P3, R11, UR6, 0x5 ;  /* 0x000000060b022c11 */ /* 0x000fc6000f8628ff */
[----:B------:R1:W5:Y:S01]  /*0580*/  @P0 LDG.E.128 R192, desc[UR4][R6.64] ;  /* 0x0000000406c00981 */ /* 0x000362000c1e1d00 */
[----:B------:R-:W-:-:S03]  /*0590*/  @P2 LEA.HI.X R3, R11, UR7, RZ, 0x5, P3 ;  /* 0x000000070b032c11 */ /* 0x000fc600098f2cff */
        /* <DEDUP_REMOVED lines=14> */
.L_x_26316:
[----:B------:R-:W-:Y:S05]  /*0680*/  BSYNC B0 ;  /* 0x0000000000007941 */ /* 0x000fea0003800000 */
.L_x_26315:
[----:B------:R-:W-:Y:S01]  /*0690*/  ISETP.GE.U32.AND P0, PT, R9, 0x60, PT ;  /* 0x000000600900780c */ /* 0x000fe20003f06070 */
[----:B------:R-:W-:Y:S01]  /*06a0*/  BSSY B0, `(.L_x_26317) ;  /* 0x000002e000007945 */ /* 0x000fe20003800000 */
[----:B------:R-:W-:-:S11]  /*06b0*/  LOP3.LUT R8, R8, 0xfffffbff, RZ, 0xc0, !PT ;  /* 0xfffffbff08087812 */ /* 0x000fd600078ec0ff */
[----:B------:R-:W-:Y:S01]  /*06c0*/  @P0 LOP3.LUT R8, R8, 0x400, RZ, 0xfc, !PT ;  /* 0x0000040008080812 */ /* 0x000fe200078efcff */
[----:B------:R-:W-:Y:S06]  /*06d0*/  @!P0 BRA `(.L_x_26318) ;  /* 0x0000000000a88947 */ /* 0x000fec0003800000 */
[----:B01----:R-:W0:Y:S01]  /*06e0*/  LDC.64 R12, c[0x0][0x260] ;  /* 0x00009800ff0c7b82 */ /* 0x003e220000000a00 */
        /* <DEDUP_REMOVED lines=41> */
.L_x_26318:
[----:B------:R-:W-:Y:S05]  /*0980*/  BSYNC B0 ;  /* 0x0000000000007941 */ /* 0x000fea0003800000 */
.L_x_26317:
        /* <DEDUP_REMOVED lines=9> */
[----:B------:R-:W-:Y:S02]  /*0a20*/  SHF.L.U32 R6, R11, 0x5, RZ ;  /* 0x000000050b067819 */ /* 0x000fe400000006ff */
[----:B------:R-:W-:Y:S02]  /*0a30*/  CS2R R50, SRZ ;  /* 0x0000000000327805 */ /* 0x000fe4000001ff00 */
[----:B------:R-:W-:Y:S02]  /*0a40*/  ISETP.NE.AND.EX P0, PT, RZ, UR7, PT, P0 ;  /* 0x00000007ff007c0c */ /* 0x000fe4000bf05300 */
[----:B------:R-:W-:-:S02]  /*0a50*/  CS2R R48, SRZ ;  /* 0x0000000000307805 */ /* 0x000fc4000001ff00 */
[----:B------:R-:W-:Y:S02]  /*0a60*/  ISETP.NE.U32.AND P2, PT, RZ, UR8, PT ;  /* 0x00000008ff007c0c */ /* 0x000fe4000bf45070 */
[----:B------:R-:W-:Y:S02]  /*0a70*/  CS2R R54, SRZ ;  /* 0x0000000000367805 */ /* 0x000fe4000001ff00 */
[----:B------:R-:W-:Y:S02]  /*0a80*/  SHF.L.U64.HI R7, R11, 0x5, RZ ;  /* 0x000000050b077819 */ /* 0x000fe400000102ff */
[----:B------:R-:W-:Y:S02]  /*0a90*/  CS2R R52, SRZ ;  /* 0x0000000000347805 */ /* 0x000fe4000001ff00 */
[----:B------:R-:W-:Y:S02]  /*0aa0*/  ISETP.NE.AND.EX P2, PT, RZ, UR9, PT, P2 ;  /* 0x00000009ff007c0c */ /* 0x000fe4000bf45320 */
[----:B------:R-:W-:-:S02]  /*0ab0*/  CS2R R42, SRZ ;  /* 0x00000000002a7805 */ /* 0x000fc4000001ff00 */
[----:B------:R-:W-:Y:S02]  /*0ac0*/  CS2R R40, SRZ ;  /* 0x0000000000287805 */ /* 0x000fe4000001ff00 */
        /* <DEDUP_REMOVED lines=25> */
.L_x_26320:
[----:B------:R-:W-:Y:S05]  /*0c60*/  BSYNC B0 ;  /* 0x0000000000007941 */ /* 0x000fea0003800000 */
.L_x_26319:
        /* <DEDUP_REMOVED lines=13> */
[----:B------:R-:W-:Y:S02]  /*0d40*/  CS2R R60, SRZ ;  /* 0x00000000003c7805 */ /* 0x000fe4000001ff00 */
[----:B------:R-:W-:-:S07]  /*0d50*/  SHF.L.U32 R6, R11, 0x5, RZ ;  /* 0x000000050b067819 */ /* 0x000fce00000006ff */
        /* <DEDUP_REMOVED lines=28> */
.L_x_26322:
[----:B------:R-:W-:Y:S05]  /*0f20*/  BSYNC B0 ;  /* 0x0000000000007941 */ /* 0x000fea0003800000 */
.L_x_26321:
[----:B------:R-:W-:Y:S01]  /*0f30*/  ISETP.GE.U32.AND P0, PT, R9, 0xc0, PT ;  /* 0x000000c00900780c */ /* 0x000fe20003f06070 */
[----:B------:R-:W-:Y:S01]  /*0f40*/  BSSY B0, `(.L_x_26323) ;  /* 0x000002a000007945 */ /* 0x000fe20003800000 */
[----:B------:R-:W-:-:S11]  /*0f50*/  LOP3.LUT R8, R8, 0xffffff7f, RZ, 0xc0, !PT ;  /* 0xffffff7f08087812 */ /* 0x000fd600078ec0ff */
[----:B------:R-:W-:Y:S01]  /*0f60*/  @P0 LOP3.LUT R8, R8, 0x80, RZ, 0xfc, !PT ;  /* 0x0000008008080812 */ /* 0x000fe200078efcff */
[----:B------:R-:W-:Y:S06]  /*0f70*/  @!P0 BRA `(.L_x_26324) ;  /* 0x0000000000988947 */ /* 0x000fec0003800000 */
[C---:B0123--:R-:W-:Y:S01]  /*0f80*/  SHF.L.U32 R6, R11.reuse, 0x5, RZ ;  /* 0x000000050b067819 */ /* 0x04ffe200000006ff */
[----:B------:R-:W-:Y:S01]  /*0f90*/  ULDC.64 UR6, c[0x0][0x268] ;  /* 0x00009a0000067ab9 */ /* 0x000fe20000000a00 */
[----:B------:R-:W-:Y:S01]  /*0fa0*/  SHF.L.U64.HI R2, R11, 0x5, RZ ;  /* 0x000000050b027819 */ /* 0x000fe200000102ff */
[----:B------:R-:W0:Y:S01]  /*0fb0*/  LDC.64 R12, c[0x0][0x260] ;  /* 0x00009800ff0c7b82 */ /* 0x000e220000000a00 */
[----:B------:R-:W-:Y:S01]  /*0fc0*/  IADD3 R4, P0, R6, UR6, RZ ;  /* 0x0000000606047c10 */ /* 0x000fe2000ff1e0ff */
[----:B------:R-:W-:Y:S01]  /*0fd0*/  ULDC.64 UR8, c[0x0][0x2d0] ;  /* 0x0000b40000087ab9 */ /* 0x000fe20000000a00 */
[----:B------:R-:W-:Y:S02]  /*0fe0*/  CS2R R74, SRZ ;  /* 0x00000000004a7805 */ /* 0x000fe4000001ff00 */
[----:B------:R-:W-:Y:S02]  /*0ff0*/  CS2R R72, SRZ ;  /* 0x0000000000487805 */ /* 0x000fe4000001ff00 */
[----:B------:R-:W-:-:S02]  /*1000*/  IADD3.X R5, R2, UR7, RZ, P0, !PT ;  /* 0x0000000702057c10 */ /* 0x000fc400087fe4ff */
[----:B------:R-:W-:Y:S02]  /*1010*/  CS2R R82, SRZ ;  /* 0x0000000000527805 */ /* 0x000fe4000001ff00 */
[----:B------:R-:W-:Y:S02]  /*1020*/  ISETP.NE.U32.AND P0, PT, RZ, UR8, PT ;  /* 0x00000008ff007c0c */ /* 0x000fe4000bf05070 */
[----:B------:R-:W-:Y:S02]  /*1030*/  CS2R R80, SRZ ;  /* 0x0000000000507805 */ /* 0x000fe4000001ff00 */
[----:B------:R-:W-:Y:S02]  /*1040*/  CS2R R86, SRZ ;  /* 0x0000000000567805 */ /* 0x000fe4000001ff00 */
[----:B------:R-:W-:Y:S02]  /*1050*/  CS2R R84, SRZ ;  /* 0x0000000000547805 */ /* 0x000fe4000001ff00 */
[----:B------:R-:W-:Y:S01]  /*1060*/  ISETP.NE.AND.EX P0, PT, RZ, UR9, PT, P0 ;  /* 0x00000009ff007c0c */ /* 0x000fe2000bf05300 */
[----:B------:R-:W-:Y:S01]  /*1070*/  ULDC.64 UR6, c[0x0][0x2c8] ;  /* 0x0000b20000067ab9 */ /* 0x000fe20000000a00 */
[----:B------:R-:W-:-:S02]  /*1080*/  CS2R R78, SRZ ;  /* 0x00000000004e7805 */ /* 0x000fc4000001ff00 */
[----:B------:R-:W-:-:S09]  /*1090*/  CS2R R76, SRZ ;  /* 0x00000000004c7805 */ /* 0x000fd2000001ff00 */
        /* <DEDUP_REMOVED lines=20> */
.L_x_26324:
[----:B------:R-:W-:Y:S05]  /*11e0*/  BSYNC B0 ;  /* 0x0000000000007941 */ /* 0x000fea0003800000 */
.L_x_26323:
[----:B------:R-:W-:Y:S01]  /*11f0*/  ISETP.GE.U32.AND P0, PT, R9, 0xe0, PT ;  /* 0x000000e00900780c */ /* 0x000fe20003f06070 */
[----:B------:R-:W-:Y:S01]  /*1200*/  BSSY B0, `(.L_x_26325) ;  /* 0x000002a000007945 */ /* 0x000fe20003800000 */
[----:B------:R-:W-:-:S11]  /*1210*/  LOP3.LUT R8, R8, 0xffffffbf, RZ, 0xc0, !PT ;  /* 0xffffffbf08087812 */ /* 0x000fd600078ec0ff */
[----:B------:R-:W-:Y:S01]  /*1220*/  @P0 LOP3.LUT R8, R8, 0x40, RZ, 0xfc, !PT ;  /* 0x0000004008080812 */ /* 0x000fe200078efcff */
[----:B------:R-:W-:Y:S06]  /*1230*/  @!P0 BRA `(.L_x_26326) ;  /* 0x0000000000988947 */ /* 0x000fec0003800000 */
[C---:B01234-:R-:W-:Y:S01]  /*1240*/  SHF.L.U32 R6, R11.reuse, 0x5, RZ ;  /* 0x000000050b067819 */ /* 0x05ffe200000006ff */
[----:B------:R-:W-:Y:S01]  /*1250*/  ULDC.64 UR6, c[0x0][0x268] ;  /* 0x00009a0000067ab9 */ /* 0x000fe20000000a00 */
[----:B------:R-:W-:Y:S02]  /*1260*/  SHF.L.U64.HI R2, R11, 0x5, RZ ;  /* 0x000000050b027819 */ /* 0x000fe400000102ff */
[----:B------:R-:W-:Y:S02]  /*1270*/  CS2R R90, SRZ ;  /* 0x00000000005a7805 */ /* 0x000fe4000001ff00 */
[----:B------:R-:W-:Y:S02]  /*1280*/  IADD3 R4, P0, R6, UR6, RZ ;  /* 0x0000000606047c10 */ /* 0x000fe4000ff1e0ff */
[----:B------:R-:W-:Y:S02]  /*1290*/  CS2R R88, SRZ ;  /* 0x0000000000587805 */ /* 0x000fe4000001ff00 */
        /* <DEDUP_REMOVED lines=32> */
.L_x_26326:
[----:B------:R-:W-:Y:S05]  /*14a0*/  BSYNC B0 ;  /* 0x0000000000007941 */ /* 0x000fea0003800000 */
.L_x_26325:
        /* <DEDUP_REMOVED lines=19> */
[----:B--2---:R-:W-:Y:S02]  /*15e0*/  SHF.L.U32 R4, R11, 0x5, RZ ;  /* 0x000000050b047819 */ /* 0x004fe400000006ff */
        /* <DEDUP_REMOVED lines=26> */
.L_x_26328:
[----:B------:R-:W-:Y:S05]  /*1790*/  BSYNC B0 ;  /* 0x0000000000007941 */ /* 0x000fea0003800000 */
.L_x_26327:
        /* <DEDUP_REMOVED lines=18> */
.L_x_26618:
        /* <DEDUP_REMOVED lines=29> */
.L_x_26332:
[----:B-----5:R-:W-:-:S05]  /*1a90*/  HADD2.F32 R23, -RZ, R124.H0_H0 ;  /* 0x2000007cff177230 */ /* 0x020fca0000004100 */
[----:B------:R-:W-:Y:S01]  /*1aa0*/  FADD.FTZ R5, R23, R5 ;  /* 0x0000000517057221 */ /* 0x000fe20000010000 */
[----:B------:R-:W-:Y:S06]  /*1ab0*/  BRA `(.L_x_26333) ;  /* 0x0000000000107947 */ /* 0x000fec0003800000 */
.L_x_26331:
[----:B-----5:R-:W-:-:S05]  /*1ac0*/  HADD2.F32 R23, -RZ, R120.H0_H0 ;  /* 0x20000078ff177230 */ /* 0x020fca0000004100 */
[----:B------:R-:W-:Y:S01]  /*1ad0*/  FADD.FTZ R5, R23, R5 ;  /* 0x0000000517057221 */ /* 0x000fe20000010000 */
[----:B------:R-:W-:-:S05]  /*1ae0*/  @P2 HADD2.F32 R23, -RZ, R124.H0_H0 ;  /* 0x2000007cff172230 */ /* 0x000fca0000004100 */
[----:B------:R-:W-:-:S07]  /*1af0*/  @P2 FADD.FTZ R5, R23, R5 ;  /* 0x0000000517052221 */ /* 0x000fce0000010000 */
.L_x_26333:
[----:B------:R-:W-:-:S04]  /*1b00*/  F2FP.F16.F32.PACK_AB R23, RZ, R5 ;  /* 0x00000005ff17723e */ /* 0x000fc800000000ff */
[----:B------:R-:W-:-:S07]  /*1b10*/  PRMT R128, R23, 0x7610, R128 ;  /* 0x0000761017807816 */ /* 0x000fce0000000080 */
.L_x_26334:
[----:B------:R-:W-:Y:S01]  /*1b20*/  HADD2.F32 R24, -RZ, R132.H1_H1 ;  /* 0x30000084ff187230 */ /* 0x000fe20000004100 */
[----:B------:R-:W-:Y:S06]  /*1b30*/  @P3 BRA `(.L_x_26335) ;  /* 0x0000000000203947 */ /* 0x000fec0003800000 */
[----:B------:R-:W-:-:S04]  /*1b40*/  ISETP.NE.U32.AND P4, PT, RZ, UR12, PT ;  /* 0x0000000cff007c0c */ /* 0x000fc8000bf85070 */
[----:B------:R-:W-:-:S13]  /*1b50*/  ISETP.NE.AND.EX P4, PT, RZ, UR13, PT, P4 ;  /* 0x0000000dff007c0c */ /* 0x000fda000bf85340 */
[----:B------:R-:W-:Y:S05]  /*1b60*/  @P4 BRA `(.L_x_26336) ;  /* 0x0000000000084947 */ /* 0x000fea0003800000 */
[----:B------:R-:W-:Y:S05]  /*1b70*/  @P0 BRA `(.L_x_26337) ;  /* 0x0000000000200947 */ /* 0x000fea0003800000 */
[----:B------:R-:W-:Y:S05]  /*1b80*/  BRA `(.L_x_26338) ;  /* 0x0000000000247947 */ /* 0x000fea0003800000 */
.L_x_26336:
[----:B-----5:R-:W-:-:S05]  /*1b90*/  HADD2.F32 R23, -RZ, R124.H1_H1 ;  /* 0x3000007cff177230 */ /* 0x020fca0000004100 */
[----:B------:R-:W-:Y:S01]  /*1ba0*/  FADD.FTZ R24, R23, R24 ;  /* 0x0000001817187221 */ /* 0x000fe20000010000 */
[----:B------:R-:W-:Y:S06]  /*1bb0*/  BRA `(.L_x_26337) ;  /* 0x0000000000107947 */ /* 0x000fec0003800000 */
.L_x_26335:
[----:B-----5:R-:W-:-:S05]  /*1bc0*/  HADD2.F32 R23, -RZ, R120.H1_H1 ;  /* 0x30000078ff177230 */ /* 0x020fca0000004100 */
[----:B------:R-:W-:Y:S01]  /*1bd0*/  FADD.FTZ R24, R23, R24 ;  /* 0x0000001817187221 */ /* 0x000fe20000010000 */
[----:B------:R-:W-:-:S05]  /*1be0*/  @P2 HADD2.F32 R23, -RZ, R124.H1_H1 ;  /* 0x3000007cff172230 */ /* 0x000fca0000004100 */
[----:B------:R-:W-:-:S07]  /*1bf0*/  @P2 FADD.FTZ R24, R23, R24 ;  /* 0x0000001817182221 */ /* 0x000fce0000010000 */
.L_x_26337:
[----:B------:R-:W-:-:S04]  /*1c00*/  F2FP.F16.F32.PACK_AB R23, RZ, R24 ;  /* 0x00000018ff17723e */ /* 0x000fc800000000ff */
[----:B------:R-:W-:-:S07]  /*1c10*/  PRMT R128, R128, 0x5410, R23 ;  /* 0x0000541080807816 */ /* 0x000fce0000000017 */
.L_x_26338:
[----:B------:R-:W-:Y:S01]  /*1c20*/  HADD2.F32 R23, -RZ, R133.H0_H0 ;  /* 0x20000085ff177230 */ /* 0x000fe20000004100 */
[----:B------:R-:W-:Y:S06]  /*1c30*/  @P3 BRA `(.L_x_26339) ;  /* 0x0000000000203947 */ /* 0x000fec0003800000 */
[----:B------:R-:W-:-:S04]  /*1c40*/  ISETP.NE.U32.AND P4, PT, RZ, UR12, PT ;  /* 0x0000000cff007c0c */ /* 0x000fc8000bf85070 */
[----:B------:R-:W-:-:S13]  /*1c50*/  ISETP.NE.AND.EX P4, PT, RZ, UR13, PT, P4 ;  /* 0x0000000dff007c0c */ /* 0x000fda000bf85340 */
[----:B------:R-:W-:Y:S05]  /*1c60*/  @P4 BRA `(.L_x_26340) ;  /* 0x0000000000084947 */ /* 0x000fea0003800000 */
[----:B------:R-:W-:Y:S05]  /*1c70*/  @P0 BRA `(.L_x_26341) ;  /* 0x0000000000200947 */ /* 0x000fea0003800000 */
[----:B------:R-:W-:Y:S05]  /*1c80*/  BRA `(.L_x_26342) ;  /* 0x0000000000247947 */ /* 0x000fea0003800000 */
.L_x_26340:
[----:B-----5:R-:W-:-:S05]  /*1c90*/  HADD2.F32 R132, -RZ, R125.H0_H0 ;  /* 0x2000007dff847230 */ /* 0x020fca0000004100 */
[----:B------:R-:W-:Y:S01]  /*1ca0*/  FADD.FTZ R23, R132, R23 ;  /* 0x0000001784177221 */ /* 0x000fe20000010000 */
[----:B------:R-:W-:Y:S06]  /*1cb0*/  BRA `(.L_x_26341) ;  /* 0x0000000000107947 */ /* 0x000fec0003800000 */
.L_x_26339:
[----:B-----5:R-:W-:-:S05]  /*1cc0*/  HADD2.F32 R132, -RZ, R121.H0_H0 ;  /* 0x20000079ff847230 */ /* 0x020fca0000004100 */
[----:B------:R-:W-:Y:S01]  /*1cd0*/  FADD.FTZ R23, R132, R23 ;  /* 0x0000001784177221 */ /* 0x000fe20000010000 */
[----:B------:R-:W-:-:S05]  /*1ce0*/  @P2 HADD2.F32 R132, -RZ, R125.H0_H0 ;  /* 0x2000007dff842230 */ /* 0x000fca0000004100 */
[----:B------:R-:W-:-:S07]  /*1cf0*/  @P2 FADD.FTZ R23, R132, R23 ;  /* 0x0000001784172221 */ /* 0x000fce0000010000 */
.L_x_26341:
[----:B------:R-:W-:-:S04]  /*1d00*/  F2FP.F16.F32.PACK_AB R132, RZ, R23 ;  /* 0x00000017ff84723e */ /* 0x000fc800000000ff */
[----:B------:R-:W-:-:S07]  /*1d10*/  PRMT R129, R132, 0x7610, R129 ;  /* 0x0000761084817816 */ /* 0x000fce0000000081 */
.L_x_26342:
[----:B------:R-:W-:Y:S01]  /*1d20*/  HADD2.F32 R142, -RZ, R133.H1_H1 ;  /* 0x30000085ff8e7230 */ /* 0x000fe20000004100 */
[----:B------:R-:W-:Y:S06]  /*1d30*/  @P3 BRA `(.L_x_26343) ;  /* 0x0000000000203947 */ /* 0x000fec0003800000 */
[----:B------:R-:W-:-:S04]  /*1d40*/  ISETP.NE.U32.AND P4, PT, RZ, UR12, PT ;  /* 0x0000000cff007c0c */ /* 0x000fc8000bf85070 */
[----:B------:R-:W-:-:S13]  /*1d50*/  ISETP.NE.AND.EX P4, PT, RZ, UR13, PT, P4 ;  /* 0x0000000dff007c0c */ /* 0x000fda000bf85340 */
[----:B------:R-:W-:Y:S05]  /*1d60*/  @P4 BRA `(.L_x_26344) ;  /* 0x0000000000084947 */ /* 0x000fea0003800000 */
[----:B------:R-:W-:Y:S05]  /*1d70*/  @P0 BRA `(.L_x_26345) ;  /* 0x0000000000200947 */ /* 0x000fea0003800000 */
[----:B------:R-:W-:Y:S05]  /*1d80*/  BRA `(.L_x_26346) ;  /* 0x0000000000247947 */ /* 0x000fea0003800000 */
.L_x_26344:
[----:B-----5:R-:W-:-:S05]  /*1d90*/  HADD2.F32 R132, -RZ, R125.H1_H1 ;  /* 0x3000007dff847230 */ /* 0x020fca0000004100 */
[----:B------:R-:W-:Y:S01]  /*1da0*/  FADD.FTZ R142, R132, R142 ;  /* 0x0000008e848e7221 */ /* 0x000fe20000010000 */
[----:B------:R-:W-:Y:S06]  /*1db0*/  BRA `(.L_x_26345) ;  /* 0x0000000000107947 */ /* 0x000fec0003800000 */
.L_x_26343:
[----:B-----5:R-:W-:-:S05]  /*1dc0*/  HADD2.F32 R132, -RZ, R121.H1_H1 ;  /* 0x30000079ff847230 */ /* 0x020fca0000004100 */
[----:B------:R-:W-:Y:S01]  /*1dd0*/  FADD.FTZ R142, R132, R142 ;  /* 0x0000008e848e7221 */ /* 0x000fe20000010000 */
[----:B------:R-:W-:-:S05]  /*1de0*/  @P2 HADD2.F32 R132, -RZ, R125.H1_H1 ;  /* 0x3000007dff842230 */ /* 0x000fca0000004100 */
[----:B------:R-:W-:-:S07]  /*1df0*/  @P2 FADD.FTZ R142, R132, R142 ;  /* 0x0000008e848e2221 */ /* 0x000fce0000010000 */
.L_x_26345:
[----:B------:R-:W-:-:S04]  /*1e00*/  F2FP.F16.F32.PACK_AB R132, RZ, R142 ;  /* 0x0000008eff84723e */ /* 0x000fc800000000ff */
[----:B------:R-:W-:-:S07]  /*1e10*/  PRMT R129, R129, 0x5410, R132 ;  /* 0x0000541081817816 */ /* 0x000fce0000000084 */
.L_x_26346:
[----:B------:R-:W-:Y:S01]  /*1e20*/  HADD2.F32 R141, -RZ, R134.H0_H0 ;  /* 0x20000086ff8d7230 */ /* 0x000fe20000004100 */
[----:B------:R-:W-:Y:S06]  /*1e30*/  @P3 BRA `(.L_x_26347) ;  /* 0x0000000000203947 */ /* 0x000fec0003800000 */
[----:B------:R-:W-:-:S04]  /*1e40*/  ISETP.NE.U32.AND P4, PT, RZ, UR12, PT ;  /* 0x0000000cff007c0c */ /* 0x000fc8000bf85070 */
[----:B------:R-:W-:-:S13]  /*1e50*/  ISETP.NE.AND.EX P4, PT, RZ, UR13, PT, P4 ;  /* 0x0000000dff007c0c */ /* 0x000fda000bf85340 */
[----:B------:R-:W-:Y:S05]  /*1e60*/  @P4 BRA `(.L_x_26348) ;  /* 0x0000000000084947 */ /* 0x000fea0003800000 */
[----:B------:R-:W-:Y:S05]  /*1e70*/  @P0 BRA `(.L_x_26349) ;  /* 0x0000000000200947 */ /* 0x000fea0003800000 */
[----:B------:R-:W-:Y:S05]  /*1e80*/  BRA `(.L_x_26350) ;  /* 0x0000000000247947 */ /* 0x000fea0003800000 */
.L_x_26348:
[----:B-----5:R-:W-:-:S05]  /*1e90*/  HADD2.F32 R132, -RZ, R126.H0_H0 ;  /* 0x2000007eff847230 */ /* 0x020fca0000004100 */
[----:B------:R-:W-:Y:S01]  /*1ea0*/  FADD.FTZ R141, R132, R141 ;  /* 0x0000008d848d7221 */ /* 0x000fe20000010000 */
[----:B------:R-:W-:Y:S06]  /*1eb0*/  BRA `(.L_x_26349) ;  /* 0x0000000000107947 */ /* 0x000fec0003800000 */
.L_x_26347:
[----:B-----5:R-:W-:-:S05]  /*1ec0*/  HADD2.F32 R132, -RZ, R122.H0_H0 ;  /* 0x2000007aff847230 */ /* 0x020fca0000004100 */
[----:B------:R-:W-:Y:S01]  /*1ed0*/  FADD.FTZ R141, R132, R141 ;  /* 0x0000008d848d7221 */ /* 0x000fe20000010000 */
[----:B------:R-:W-:-:S05]  /*1ee0*/  @P2 HADD2.F32 R132, -RZ, R126.H0_H0 ;  /* 0x2000007eff842230 */ /* 0x000fca0000004100 */
[----:B------:R-:W-:-:S07]  /*1ef0*/  @P2 FADD.FTZ R141, R132, R141 ;  /* 0x0000008d848d2221 */ /* 0x000fce0000010000 */
.L_x_26349:
[----:B------:R-:W-:-:S04]  /*1f00*/  F2FP.F16.F32.PACK_AB R132, RZ, R141 ;  /* 0x0000008dff84723e */ /* 0x000fc800000000ff */
[----:B------:R-:W-:-:S07]  /*1f10*/  PRMT R130, R132, 0x7610, R130 ;  /* 0x0000761084827816 */ /* 0x000fce0000000082 */
.L_x_26350:
[----:B------:R-:W-:Y:S01]  /*1f20*/  HADD2.F32 R160, -RZ, R134.H1_H1 ;  /* 0x30000086ffa07230 */ /* 0x000fe20000004100 */
[----:B------:R-:W-:Y:S06]  /*1f30*/  @P3 BRA `(.L_x_26351) ;  /* 0x0000000000203947 */ /* 0x000fec0003800000 */
[----:B------:R-:W-:-:S04]  /*1f40*/  ISETP.NE.U32.AND P4, PT, RZ, UR12, PT ;  /* 0x0000000cff007c0c */ /* 0x000fc8000bf85070 */
[----:B------:R-:W-:-:S13]  /*1f50*/  ISETP.NE.AND.EX P4, PT, RZ, UR13, PT, P4 ;  /* 0x0000000dff007c0c */ /* 0x000fda000bf85340 */
[----:B------:R-:W-:Y:S05]  /*1f60*/  @P4 BRA `(.L_x_26352) ;  /* 0x0000000000084947 */ /* 0x000fea0003800000 */
[----:B------:R-:W-:Y:S05]  /*1f70*/  @P0 BRA `(.L_x_26353) ;  /* 0x0000000000200947 */ /* 0x000fea0003800000 */
[----:B------:R-:W-:Y:S05]  /*1f80*/  BRA `(.L_x_26354) ;  /* 0x0000000000247947 */ /* 0x000fea0003800000 */
.L_x_26352:
[----:B-----5:R-:W-:-:S05]  /*1f90*/  HADD2.F32 R132, -RZ, R126.H1_H1 ;  /* 0x3000007eff847230 */ /* 0x020fca0000004100 */
[----:B------:R-:W-:Y:S01]  /*1fa0*/  FADD.FTZ R160, R132, R160 ;  /* 0x000000a084a07221 */ /* 0x000fe20000010000 */
[----:B------:R-:W-:Y:S06]  /*1fb0*/  BRA `(.L_x_26353) ;  /* 0x0000000000107947 */ /* 0x000fec0003800000 */
.L_x_26351:
[----:B-----5:R-:W-:-:S05]  /*1fc0*/  HADD2.F32 R132, -RZ, R122.H1_H1 ;  /* 0x3000007aff847230 */ /* 0x020fca0000004100 */
[----:B------:R-:W-:Y:S01]  /*1fd0*/  FADD.FTZ R160, R132, R160 ;  /* 0x000000a084a07221 */ /* 0x000fe20000010000 */
[----:B------:R-:W-:-:S05]  /*1fe0*/  @P2 HADD2.F32 R132, -RZ, R126.H1_H1 ;  /* 0x3000007eff842230 */ /* 0x000fca0000004100 */
[----:B------:R-:W-:-:S07]  /*1ff0*/  @P2 FADD.FTZ R160, R132, R160 ;  /* 0x000000a084a02221 */ /* 0x000fce0000010000 */
.L_x_26353:
[----:B------:R-:W-:-:S04]  /*2000*/  F2FP.F16.F32.PACK_AB R132, RZ, R160 ;  /* 0x000000a0ff84723e */ /* 0x000fc800000000ff */
[----:B------:R-:W-:-:S07]  /*2010*/  PRMT R130, R130, 0x5410, R132 ;  /* 0x0000541082827816 */ /* 0x000fce0000000084 */
.L_x_26354:
[----:B------:R-:W-:Y:S01]  /*2020*/  HADD2.F32 R159, -RZ, R135.H0_H0 ;  /* 0x20000087ff9f7230 */ /* 0x000fe20000004100 */
[----:B------:R-:W-:Y:S06]  /*2030*/  @P3 BRA `(.L_x_26355) ;  /* 0x0000000000203947 */ /* 0x000fec0003800000 */
[----:B------:R-:W-:-:S04]  /*2040*/  ISETP.NE.U32.AND P4, PT, RZ, UR12, PT ;  /* 0x0000000cff007c0c */ /* 0x000fc8000bf85070 */
[----:B------:R-:W-:-:S13]  /*2050*/  ISETP.NE.AND.EX P4, PT, RZ, UR13, PT, P4 ;  /* 0x0000000dff007c0c */ /* 0x000fda000bf85340 */
[----:B------:R-:W-:Y:S05]  /*2060*/  @P4 BRA `(.L_x_26356) ;  /* 0x0000000000084947 */ /* 0x000fea0003800000 */
[----:B------:R-:W-:Y:S05]  /*2070*/  @P0 BRA `(.L_x_26357) ;  /* 0x0000000000200947 */ /* 0x000fea0003800000 */
[----:B------:R-:W-:Y:S05]  /*2080*/  BRA `(.L_x_26358) ;  /* 0x0000000000247947 */ /* 0x000fea0003800000 */
.L_x_26356:
[----:B-----5:R-:W-:-:S05]  /*2090*/  HADD2.F32 R132, -RZ, R127.H0_H0 ;  /* 0x2000007fff847230 */ /* 0x020fca0000004100 */
[----:B------:R-:W-:Y:S01]  /*20a0*/  FADD.FTZ R159, R132, R159 ;  /* 0x0000009f849f7221 */ /* 0x000fe20000010000 */
[----:B------:R-:W-:Y:S06]  /*20b0*/  BRA `(.L_x_26357) ;  /* 0x0000000000107947 */ /* 0x000fec0003800000 */
.L_x_26355:
[----:B-----5:R-:W-:-:S05]  /*20c0*/  HADD2.F32 R132, -RZ, R123.H0_H0 ;  /* 0x2000007bff847230 */ /* 0x020fca0000004100 */
[----:B------:R-:W-:Y:S01]  /*20d0*/  FADD.FTZ R159, R132, R159 ;  /* 0x0000009f849f7221 */ /* 0x000fe20000010000 */
[----:B------:R-:W-:-:S05]  /*20e0*/  @P2 HADD2.F32 R132, -RZ, R127.H0_H0 ;  /* 0x2000007fff842230 */ /* 0x000fca0000004100 */
[----:B------:R-:W-:-:S07]  /*20f0*/  @P2 FADD.FTZ R159, R132, R159 ;  /* 0x0000009f849f2221 */ /* 0x000fce0000010000 */
.L_x_26357:
[----:B------:R-:W-:-:S04]  /*2100*/  F2FP.F16.F32.PACK_AB R132, RZ, R159 ;  /* 0x0000009fff84723e */ /* 0x000fc800000000ff */
[----:B------:R-:W-:-:S07]  /*2110*/  PRMT R131, R132, 0x7610, R131 ;  /* 0x0000761084837816 */ /* 0x000fce0000000083 */
.L_x_26358:
[----:B------:R-:W-:Y:S01]  /*2120*/  HADD2.F32 R161, -RZ, R135.H1_H1 ;  /* 0x30000087ffa17230 */ /* 0x000fe20000004100 */
[----:B------:R-:W-:Y:S06]  /*2130*/  @P3 BRA `(.L_x_26359) ;  /* 0x0000000000203947 */ /* 0x000fec0003800000 */
[----:B------:R-:W-:-:S04]  /*2140*/  ISETP.NE.U32.AND P2, PT, RZ, UR12, PT ;  /* 0x0000000cff007c0c */ /* 0x000fc8000bf45070 */
[----:B------:R-:W-:-:S13]  /*2150*/  ISETP.NE.AND.EX P2, PT, RZ, UR13, PT, P2 ;  /* 0x0000000dff007c0c */ /* 0x000fda000bf45320 */
[----:B------:R-:W-:Y:S05]  /*2160*/  @P2 BRA `(.L_x_26360) ;  /* 0x0000000000082947 */ /* 0x000fea0003800000 */
[----:B------:R-:W-:Y:S05]  /*2170*/  @P0 BRA `(.L_x_26361) ;  /* 0x0000000000200947 */ /* 0x000fea0003800000 */
[----:B------:R-:W-:Y:S05]  /*2180*/  BRA `(.L_x_26362) ;  /* 0x0000000000247947 */ /* 0x000fea0003800000 */
.L_x_26360:
[----:B-----5:R-:W-:-:S05]  /*2190*/  HADD2.F32 R132, -RZ, R127.H1_H1 ;  /* 0x3000007fff847230 */ /* 0x020fca0000004100 */
[----:B------:R-:W-:Y:S01]  /*21a0*/  FADD.FTZ R161, R132, R161 ;  /* 0x000000a184a17221 */ /* 0x000fe20000010000 */
[----:B------:R-:W-:Y:S06]  /*21b0*/  BRA `(.L_x_26361) ;  /* 0x0000000000107947 */ /* 0x000fec0003800000 */
.L_x_26359:
[----:B-----5:R-:W-:-:S05]  /*21c0*/  HADD2.F32 R132, -RZ, R123.H1_H1 ;  /* 0x3000007bff847230 */ /* 0x020fca0000004100 */
[----:B------:R-:W-:Y:S01]  /*21d0*/  FADD.FTZ R161, R132, R161 ;  /* 0x000000a184a17221 */ /* 0x000fe20000010000 */
[----:B------:R-:W-:-:S05]  /*21e0*/  @P2 HADD2.F32 R132, -RZ, R127.H1_H1 ;  /* 0x3000007fff842230 */ /* 0x000fca0000004100 */
[----:B------:R-:W-:-:S07]  /*21f0*/  @P2 FADD.FTZ R161, R132, R161 ;  /* 0x000000a184a12221 */ /* 0x000fce0000010000 */
.L_x_26361:
[----:B------:R-:W-:-:S04]  /*2200*/  F2FP.F16.F32.PACK_AB R132, RZ, R161 ;  /* 0x000000a1ff84723e */ /* 0x000fc800000000ff */
[----:B------:R-:W-:-:S07]  /*2210*/  PRMT R131, R131, 0x5410, R132 ;  /* 0x0000541083837816 */ /* 0x000fce0000000084 */
.L_x_26362:
[----:B------:R-:W0:Y:S01]  /*2220*/  @P0 LDC.64 R132, c[0x0][0x238] ;  /* 0x00008e00ff840b82 */ /* 0x000e220000000a00 */
[C---:B------:R-:W-:Y:S02]  /*2230*/  IADD3 R136, R6.reuse, 0x20, RZ ;  /* 0x0000002006887810 */ /* 0x040fe40007ffe0ff */
[----:B0-----:R-:W-:-:S04]  /*2240*/  @P0 LEA R132, P2, R6, R132, 0x4 ;  /* 0x0000008406840211 */ /* 0x001fc800078420ff */
[----:B------:R-:W-:-:S05]  /*2250*/  @P0 LEA.HI.X R133, R6, R133, RZ, 0x4, P2 ;  /* 0x0000008506850211 */ /* 0x000fca00010f24ff */
[----:B------:R0:W-:Y:S04]  /*2260*/  @P0 STG.E.128 desc[UR4][R132.64], R128 ;  /* 0x0000008084000986 */ /* 0x0001e8000c101d04 */
.L_x_26330:
[----:B------:R-:W-:Y:S05]  /*2270*/  BSYNC B0 ;  /* 0x0000000000007941 */ /* 0x000fea0003800000 */
.L_x_26329:
        /* <DEDUP_REMOVED lines=25> */
.L_x_26366:
[----:B-----5:R-:W-:-:S05]  /*2410*/  HADD2.F32 R21, -RZ, R124.H0_H0 ;  /* 0x2000007cff157230 */ /* 0x020fca0000004100 */
[----:B------:R-:W-:Y:S01]  /*2420*/  FADD.FTZ R4, R21, R4 ;  /* 0x0000000415047221 */ /* 0x000fe20000010000 */
[----:B------:R-:W-:Y:S06]  /*2430*/  BRA `(.L_x_26367) ;  /* 0x0000000000107947 */ /* 0x000fec0003800000 */
.L_x_26365:
[----:B-----5:R-:W-:-:S05]  /*2440*/  HADD2.F32 R21, -RZ, R120.H0_H0 ;  /* 0x20000078ff157230 */ /* 0x020fca0000004100 */
[----:B------:R-:W-:Y:S01]  /*2450*/  FADD.FTZ R4, R21, R4 ;  /* 0x0000000415047221 */ /* 0x000fe20000010000 */
[----:B------:R-:W-:-:S05]  /*2460*/  @P2 HADD2.F32 R21, -RZ, R124.H0_H0 ;  /* 0x2000007cff152230 */ /* 0x000fca0000004100 */
[----:B------:R-:W-:-:S07]  /*2470*/  @P2 FADD.FTZ R4, R21, R4 ;  /* 0x0000000415042221 */ /* 0x000fce0000010000 */
.L_x_26367:
[----:B------:R-:W-:-:S04]  /*2480*/  F2FP.F16.F32.PACK_AB R21, RZ, R4 ;  /* 0x00000004ff15723e */ /* 0x000fc800000000ff */
[----:B------:R-:W-:-:S07]  /*2490*/  PRMT R128, R21, 0x7610, R128 ;  /* 0x0000761015807816 */ /* 0x000fce0000000080 */
.L_x_26368:
[----:B------:R-:W-:Y:S01]  /*24a0*/  HADD2.F32 R22, -RZ, R132.H1_H1 ;  /* 0x30000084ff167230 */ /* 0x000fe20000004100 */
[----:B------:R-:W-:Y:S06]  /*24b0*/  @P3 BRA `(.L_x_26369) ;  /* 0x0000000000203947 */ /* 0x000fec0003800000 */
[----:B------:R-:W-:-:S04]  /*24c0*/  ISETP.NE.U32.AND P4, PT, RZ, UR12, PT ;  /* 0x0000000cff007c0c */ /* 0x000fc8000bf85070 */
[----:B------:R-:W-:-:S13]  /*24d0*/  ISETP.NE.AND.EX P4, PT, RZ, UR13, PT, P4 ;  /* 0x0000000dff007c0c */ /* 0x000fda000bf85340 */
[----:B------:R-:W-:Y:S05]  /*24e0*/  @P4 BRA `(.L_x_26370) ;  /* 0x0000000000084947 */ /* 0x000fea0003800000 */
[----:B------:R-:W-:Y:S05]  /*24f0*/  @P0 BRA `(.L_x_26371) ;  /* 0x0000000000200947 */ /* 0x000fea0003800000 */
[----:B------:R-:W-:Y:S05]  /*2500*/  BRA `(.L_x_26372) ;  /* 0x0000000000247947 */ /* 0x000fea0003800000 */
.L_x_26370:
[----:B-----5:R-:W-:-:S05]  /*2510*/  HADD2.F32 R21, -RZ, R124.H1_H1 ;  /* 0x3000007cff157230 */ /* 0x020fca0000004100 */
[----:B------:R-:W-:Y:S01]  /*2520*/  FADD.FTZ R22, R21, R22 ;  /* 0x0000001615167221 */ /* 0x000fe20000010000 */
[----:B------:R-:W-:Y:S06]  /*2530*/  BRA `(.L_x_26371) ;  /* 0x0000000000107947 */ /* 0x000fec0003800000 */
.L_x_26369:
[----:B-----5:R-:W-:-:S05]  /*2540*/  HADD2.F32 R21, -RZ, R120.H1_H1 ;  /* 0x30000078ff157230 */ /* 0x020fca0000004100 */
[----:B------:R-:W-:Y:S01]  /*2550*/  FADD.FTZ R22, R21, R22 ;  /* 0x0000001615167221 */ /* 0x000fe20000010000 */
[----:B------:R-:W-:-:S05]  /*2560*/  @P2 HADD2.F32 R21, -RZ, R124.H1_H1 ;  /* 0x3000007cff152230 */ /* 0x000fca0000004100 */
[----:B------:R-:W-:-:S07]  /*2570*/  @P2 FADD.FTZ R22, R21, R22 ;  /* 0x0000001615162221 */ /* 0x000fce0000010000 */
.L_x_26371:
[----:B------:R-:W-:-:S04]  /*2580*/  F2FP.F16.F32.PACK_AB R21, RZ, R22 ;  /* 0x00000016ff15723e */ /* 0x000fc800000000ff */
[----:B------:R-:W-:-:S07]  /*2590*/  PRMT R128, R128, 0x5410, R21 ;  /* 0x0000541080807816 */ /* 0x000fce0000000015 */
.L_x_26372:
[----:B------:R-:W-:Y:S01]  /*25a0*/  HADD2.F32 R21, -RZ, R133.H0_H0 ;  /* 0x20000085ff157230 */ /* 0x000fe20000004100 */
[----:B------:R-:W-:Y:S06]  /*25b0*/  @P3 BRA `(.L_x_26373) ;  /* 0x0000000000203947 */ /* 0x000fec0003800000 */
[----:B------:R-:W-:-:S04]  /*25c0*/  ISETP.NE.U32.AND P4, PT, RZ, UR12, PT ;  /* 0x0000000cff007c0c */ /* 0x000fc8000bf85070 */
[----:B------:R-:W-:-:S13]  /*25d0*/  ISETP.NE.AND.EX P4, PT, RZ, UR13, PT, P4 ;  /* 0x0000000dff007c0c */ /* 0x000fda000bf85340 */
[----:B------:R-:W-:Y:S05]  /*25e0*/  @P4 BRA `(.L_x_26374) ;  /* 0x0000000000084947 */ /* 0x000fea0003800000 */
[----:B------:R-:W-:Y:S05]  /*25f0*/  @P0 BRA `(.L_x_26375) ;  /* 0x0000000000200947 */ /* 0x000fea0003800000 */
[----:B------:R-:W-:Y:S05]  /*2600*/  BRA `(.L_x_26376) ;  /* 0x0000000000247947 */ /* 0x000fea0003800000 */
.L_x_26374:
[----:B-----5:R-:W-:-:S05]  /*2610*/  HADD2.F32 R39, -RZ, R125.H0_H0 ;  /* 0x2000007dff277230 */ /* 0x020fca0000004100 */
[----:B------:R-:W-:Y:S01]  /*2620*/  FADD.FTZ R21, R39, R21 ;  /* 0x0000001527157221 */ /* 0x000fe20000010000 */
[----:B------:R-:W-:Y:S06]  /*2630*/  BRA `(.L_x_26375) ;  /* 0x0000000000107947 */ /* 0x000fec0003800000 */
.L_x_26373:
[----:B-----5:R-:W-:-:S05]  /*2640*/  HADD2.F32 R39, -RZ, R121.H0_H0 ;  /* 0x20000079ff277230 */ /* 0x020fca0000004100 */
[----:B------:R-:W-:Y:S01]  /*2650*/  FADD.FTZ R21, R39, R21 ;  /* 0x0000001527157221 */ /* 0x000fe20000010000 */
[----:B------:R-:W-:-:S05]  /*2660*/  @P2 HADD2.F32 R39, -RZ, R125.H0_H0 ;  /* 0x2000007dff272230 */ /* 0x000fca0000004100 */
[----:B------:R-:W-:-:S07]  /*2670*/  @P2 FADD.FTZ R21, R39, R21 ;  /* 0x0000001527152221 */ /* 0x000fce0000010000 */
.L_x_26375:
[----:B------:R-:W-:-:S04]  /*2680*/  F2FP.F16.F32.PACK_AB R39, RZ, R21 ;  /* 0x00000015ff27723e */ /* 0x000fc800000000ff */
[----:B------:R-:W-:-:S07]  /*2690*/  PRMT R129, R39, 0x7610, R129 ;  /* 0x0000761027817816 */ /* 0x000fce0000000081 */
.L_x_26376:
[----:B------:R-:W-:Y:S01]  /*26a0*/  HADD2.F32 R140, -RZ, R133.H1_H1 ;  /* 0x30000085ff8c7230 */ /* 0x000fe20000004100 */
[----:B------:R-:W-:Y:S06]  /*26b0*/  @P3 BRA `(.L_x_26377) ;  /* 0x0000000000203947 */ /* 0x000fec0003800000 */
[----:B------:R-:W-:-:S04]  /*26c0*/  ISETP.NE.U32.AND P4, PT, RZ, UR12, PT ;  /* 0x0000000cff007c0c */ /* 0x000fc8000bf85070 */
[----:B------:R-:W-:-:S13]  /*26d0*/  ISETP.NE.AND.EX P4, PT, RZ, UR13, PT, P4 ;  /* 0x0000000dff007c0c */ /* 0x000fda000bf85340 */
[----:B------:R-:W-:Y:S05]  /*26e0*/  @P4 BRA `(.L_x_26378) ;  /* 0x0000000000084947 */ /* 0x000fea0003800000 */
[----:B------:R-:W-:Y:S05]  /*26f0*/  @P0 BRA `(.L_x_26379) ;  /* 0x0000000000200947 */ /* 0x000fea0003800000 */
[----:B------:R-:W-:Y:S05]  /*2700*/  BRA `(.L_x_26380) ;  /* 0x0000000000247947 */ /* 0x000fea0003800000 */
.L_x_26378:
[----:B-----5:R-:W-:-:S05]  /*2710*/  HADD2.F32 R39, -RZ, R125.H1_H1 ;  /* 0x3000007dff277230 */ /* 0x020fca0000004100 */
[----:B------:R-:W-:Y:S01]  /*2720*/  FADD.FTZ R140, R39, R140 ;  /* 0x0000008c278c7221 */ /* 0x000fe20000010000 */
[----:B------:R-:W-:Y:S06]  /*2730*/  BRA `(.L_x_26379) ;  /* 0x0000000000107947 */ /* 0x000fec0003800000 */
.L_x_26377:
[----:B-----5:R-:W-:-:S05]  /*2740*/  HADD2.F32 R39, -RZ, R121.H1_H1 ;  /* 0x30000079ff277230 */ /* 0x020fca0000004100 */
[----:B------:R-:W-:Y:S01]  /*2750*/  FADD.FTZ R140, R39, R140 ;  /* 0x0000008c278c7221 */ /* 0x000fe20000010000 */
[----:B------:R-:W-:-:S05]  /*2760*/  @P2 HADD2.F32 R39, -RZ, R125.H1_H1 ;  /* 0x3000007dff272230 */ /* 0x000fca0000004100 */
[----:B------:R-:W-:-:S07]  /*2770*/  @P2 FADD.FTZ R140, R39, R140 ;  /* 0x0000008c278c2221 */ /* 0x000fce0000010000 */
.L_x_26379:
[----:B------:R-:W-:-:S04]  /*2780*/  F2FP.F16.F32.PACK_AB R39, RZ, R140 ;  /* 0x0000008cff27723e */ /* 0x000fc800000000ff */
[----:B------:R-:W-:-:S07]  /*2790*/  PRMT R129, R129, 0x5410, R39 ;  /* 0x0000541081817816 */ /* 0x000fce0000000027 */
.L_x_26380:
[----:B------:R-:W-:Y:S01]  /*27a0*/  HADD2.F32 R39, -RZ, R134.H0_H0 ;  /* 0x20000086ff277230 */ /* 0x000fe20000004100 */
[----:B------:R-:W-:Y:S06]  /*27b0*/  @P3 BRA `(.L_x_26381) ;  /* 0x0000000000203947 */ /* 0x000fec0003800000 */
[----:B------:R-:W-:-:S04]  /*27c0*/  ISETP.NE.U32.AND P4, PT, RZ, UR12, PT ;  /* 0x0000000cff007c0c */ /* 0x000fc8000bf85070 */
[----:B------:R-:W-:-:S13]  /*27d0*/  ISETP.NE.AND.EX P4, PT, RZ, UR13, PT, P4 ;  /* 0x0000000dff007c0c */ /* 0x000fda000bf85340 */
[----:B------:R-:W-:Y:S05]  /*27e0*/  @P4 BRA `(.L_x_26382) ;  /* 0x0000000000084947 */ /* 0x000fea0003800000 */
[----:B------:R-:W-:Y:S05]  /*27f0*/  @P0 BRA `(.L_x_26383) ;  /* 0x0000000000200947 */ /* 0x000fea0003800000 */
[----:B------:R-:W-:Y:S05]  /*2800*/  BRA `(.L_x_26384) ;  /* 0x0000000000247947 */ /* 0x000fea0003800000 */
.L_x_26382:
[----:B-----5:R-:W-:-:S05]  /*2810*/  HADD2.F32 R132, -RZ, R126.H0_H0 ;  /* 0x2000007eff847230 */ /* 0x020fca0000004100 */
[----:B------:R-:W-:Y:S01]  /*2820*/  FADD.FTZ R39, R132, R39 ;  /* 0x0000002784277221 */ /* 0x000fe20000010000 */
[----:B------:R-:W-:Y:S06]  /*2830*/  BRA `(.L_x_26383) ;  /* 0x0000000000107947 */ /* 0x000fec0003800000 */
.L_x_26381:
[----:B-----5:R-:W-:-:S05]  /*2840*/  HADD2.F32 R132, -RZ, R122.H0_H0 ;  /* 0x2000007aff847230 */ /* 0x020fca0000004100 */
[----:B------:R-:W-:Y:S01]  /*2850*/  FADD.FTZ R39, R132, R39 ;  /* 0x0000002784277221 */ /* 0x000fe20000010000 */
[----:B------:R-:W-:-:S05]  /*2860*/  @P2 HADD2.F32 R132, -RZ, R126.H0_H0 ;  /* 0x2000007eff842230 */ /* 0x000fca0000004100 */
[----:B------:R-:W-:-:S07]  /*2870*/  @P2 FADD.FTZ R39, R132, R39 ;  /* 0x0000002784272221 */ /* 0x000fce0000010000 */
.L_x_26383:
[----:B------:R-:W-:-:S04]  /*2880*/  F2FP.F16.F32.PACK_AB R132, RZ, R39 ;  /* 0x00000027ff84723e */ /* 0x000fc800000000ff */
[----:B------:R-:W-:-:S07]  /*2890*/  PRMT R130, R132, 0x7610, R130 ;  /* 0x0000761084827816 */ /* 0x000fce0000000082 */
.L_x_26384:
[----:B------:R-:W-:Y:S01]  /*28a0*/  HADD2.F32 R158, -RZ, R134.H1_H1 ;  /* 0x30000086ff9e7230 */ /* 0x000fe20000004100 */
[----:B------:R-:W-:Y:S06]  /*28b0*/  @P3 BRA `(.L_x_26385) ;  /* 0x0000000000203947 */ /* 0x000fec0003800000 */
[----:B------:R-:W-:-:S04]  /*28c0*/  ISETP.NE.U32.AND P4, PT, RZ, UR12, PT ;  /* 0x0000000cff007c0c */ /* 0x000fc8000bf85070 */
[----:B------:R-:W-:-:S13]  /*28d0*/  ISETP.NE.AND.EX P4, PT, RZ, UR13, PT, P4 ;  /* 0x0000000dff007c0c */ /* 0x000fda000bf85340 */
[----:B------:R-:W-:Y:S05]  /*28e0*/  @P4 BRA `(.L_x_26386) ;  /* 0x0000000000084947 */ /* 0x000fea0003800000 */
[----:B------:R-:W-:Y:S05]  /*28f0*/  @P0 BRA `(.L_x_26387) ;  /* 0x0000000000200947 */ /* 0x000fea0003800000 */
[----:B------:R-:W-:Y:S05]  /*2900*/  BRA `(.L_x_26388) ;  /* 0x0000000000247947 */ /* 0x000fea0003800000 */
.L_x_26386:
[----:B-----5:R-:W-:-:S05]  /*2910*/  HADD2.F32 R132, -RZ, R126.H1_H1 ;  /* 0x3000007eff847230 */ /* 0x020fca0000004100 */
[----:B------:R-:W-:Y:S01]  /*2920*/  FADD.FTZ R158, R132, R158 ;  /* 0x0000009e849e7221 */ /* 0x000fe20000010000 */
[----:B------:R-:W-:Y:S06]  /*2930*/  BRA `(.L_x_26387) ;  /* 0x0000000000107947 */ /* 0x000fec0003800000 */
.L_x_26385:
[----:B-----5:R-:W-:-:S05]  /*2940*/  HADD2.F32 R132, -RZ, R122.H1_H1 ;  /* 0x3000007aff847230 */ /* 0x020fca0000004100 */
[----:B------:R-:W-:Y:S01]  /*2950*/  FADD.FTZ R158, R132, R158 ;  /* 0x0000009e849e7221 */ /* 0x000fe20000010000 */
[----:B------:R-:W-:-:S05]  /*2960*/  @P2 HADD2.F32 R132, -RZ, R126.H1_H1 ;  /* 0x3000007eff842230 */ /* 0x000fca0000004100 */
[----:B------:R-:W-:-:S07]  /*2970*/  @P2 FADD.FTZ R158, R132, R158 ;  /* 0x0000009e849e2221 */ /* 0x000fce0000010000 */
.L_x_26387:
[----:B------:R-:W-:-:S04]  /*2980*/  F2FP.F16.F32.PACK_AB R132, RZ, R158 ;  /* 0x0000009eff84723e */ /* 0x000fc800000000ff */
[----:B------:R-:W-:-:S07]  /*2990*/  PRMT R130, R130, 0x5410, R132 ;  /* 0x0000541082827816 */ /* 0x000fce0000000084 */
.L_x_26388:
[----:B------:R-:W-:Y:S01]  /*29a0*/  HADD2.F32 R157, -RZ, R135.H0_H0 ;  /* 0x20000087ff9d7230 */ /* 0x000fe20000004100 */
[----:B------:R-:W-:Y:S06]  /*29b0*/  @P3 BRA `(.L_x_26389) ;  /* 0x0000000000203947 */ /* 0x000fec0003800000 */
[----:B------:R-:W-:-:S04]  /*29c0*/  ISETP.NE.U32.AND P4, PT, RZ, UR12, PT ;  /* 0x0000000cff007c0c */ /* 0x000fc8000bf85070 */
[----:B------:R-:W-:-:S13]  /*29d0*/  ISETP.NE.AND.EX P4, PT, RZ, UR13, PT, P4 ;  /* 0x0000000dff007c0c */ /* 0x000fda000bf85340 */
[----:B------:R-:W-:Y:S05]  /*29e0*/  @P4 BRA `(.L_x_26390) ;  /* 0x0000000000084947 */ /* 0x000fea0003800000 */
[----:B------:R-:W-:Y:S05]  /*29f0*/  @P0 BRA `(.L_x_26391) ;  /* 0x0000000000200947 */ /* 0x000fea0003800000 */
[----:B------:R-:W-:Y:S05]  /*2a00*/  BRA `(.L_x_26392) ;  /* 0x0000000000247947 */ /* 0x000fea0003800000 */
.L_x_26390:
[----:B-----5:R-:W-:-:S05]  /*2a10*/  HADD2.F32 R132, -RZ, R127.H0_H0 ;  /* 0x2000007fff847230 */ /* 0x020fca0000004100 */
[----:B------:R-:W-:Y:S01]  /*2a20*/  FADD.FTZ R157, R132, R157 ;  /* 0x0000009d849d7221 */ /* 0x000fe20000010000 */
[----:B------:R-:W-:Y:S06]  /*2a30*/  BRA `(.L_x_26391) ;  /* 0x0000000000107947 */ /* 0x000fec0003800000 */
.L_x_26389:
[----:B-----5:R-:W-:-:S05]  /*2a40*/  HADD2.F32 R132, -RZ, R123.H0_H0 ;  /* 0x2000007bff847230 */ /* 0x020fca0000004100 */
[----:B------:R-:W-:Y:S01]  /*2a50*/  FADD.FTZ R157, R132, R157 ;  /* 0x0000009d849d7221 */ /* 0x000fe20000010000 */
[----:B------:R-:W-:-:S05]  /*2a60*/  @P2 HADD2.F32 R132, -RZ, R127.H0_H0 ;  /* 0x2000007fff842230 */ /* 0x000fca0000004100 */
[----:B------:R-:W-:-:S07]  /*2a70*/  @P2 FADD.FTZ R157, R132, R157 ;  /* 0x0000009d849d2221 */ /* 0x000fce0000010000 */
.L_x_26391:
[----:B------:R-:W-:-:S04]  /*2a80*/  F2FP.F16.F32.PACK_AB R132, RZ, R157 ;  /* 0x0000009dff84723e */ /* 0x000fc800000000ff */
[----:B------:R-:W-:-:S07]  /*2a90*/  PRMT R131, R132, 0x7610, R131 ;  /* 0x0000761084837816 */ /* 0x000fce0000000083 */
.L_x_26392:
[----:B------:R-:W-:Y:S01]  /*2aa0*/  HADD2.F32 R162, -RZ, R135.H1_H1 ;  /* 0x30000087ffa27230 */ /* 0x000fe20000004100 */
[----:B------:R-:W-:Y:S06]  /*2ab0*/  @P3 BRA `(.L_x_26393) ;  /* 0x0000000000203947 */ /* 0x000fec0003800000 */
[----:B------:R-:W-:-:S04]  /*2ac0*/  ISETP.NE.U32.AND P2, PT, RZ, UR12, PT ;  /* 0x0000000cff007c0c */ /* 0x000fc8000bf45070 */
[----:B------:R-:W-:-:S13]  /*2ad0*/  ISETP.NE.AND.EX P2, PT, RZ, UR13, PT, P2 ;  /* 0x0000000dff007c0c */ /* 0x000fda000bf45320 */
[----:B------:R-:W-:Y:S05]  /*2ae0*/  @P2 BRA `(.L_x_26394) ;  /* 0x0000000000082947 */ /* 0x000fea0003800000 */
[----:B------:R-:W-:Y:S05]  /*2af0*/  @P0 BRA `(.L_x_26395) ;  /* 0x0000000000200947 */ /* 0x000fea0003800000 */
[----:B------:R-:W-:Y:S05]  /*2b00*/  BRA `(.L_x_26396) ;  /* 0x0000000000247947 */ /* 0x000fea0003800000 */
.L_x_26394:
[----:B-----5:R-:W-:-:S05]  /*2b10*/  HADD2.F32 R132, -RZ, R127.H1_H1 ;  /* 0x3000007fff847230 */ /* 0x020fca0000004100 */
[----:B------:R-:W-:Y:S01]  /*2b20*/  FADD.FTZ R162, R132, R162 ;  /* 0x000000a284a27221 */ /* 0x000fe20000010000 */
[----:B------:R-:W-:Y:S06]  /*2b30*/  BRA `(.L_x_26395) ;  /* 0x0000000000107947 */ /* 0x000fec0003800000 */
.L_x_26393:
[----:B-----5:R-:W-:-:S05]  /*2b40*/  HADD2.F32 R132, -RZ, R123.H1_H1 ;  /* 0x3000007bff847230 */ /* 0x020fca0000004100 */
[----:B------:R-:W-:Y:S01]  /*2b50*/  FADD.FTZ R162, R132, R162 ;  /* 0x000000a284a27221 */ /* 0x000fe20000010000 */
[----:B------:R-:W-:-:S05]  /*2b60*/  @P2 HADD2.F32 R132, -RZ, R127.H1_H1 ;  /* 0x3000007fff842230 */ /* 0x000fca0000004100 */
[----:B------:R-:W-:-:S07]  /*2b70*/  @P2 FADD.FTZ R162, R132, R162 ;  /* 0x000000a284a22221 */ /* 0x000fce0000010000 */
.L_x_26395:
[----:B------:R-:W-:-:S04]  /*2b80*/  F2FP.F16.F32.PACK_AB R132, RZ, R162 ;  /* 0x000000a2ff84723e */ /* 0x000fc800000000ff */
[----:B------:R-:W-:-:S07]  /*2b90*/  PRMT R131, R131, 0x5410, R132 ;  /* 0x0000541083837816 */ /* 0x000fce0000000084 */
.L_x_26396:
[----:B------:R-:W0:Y:S02]  /*2ba0*/  @P0 LDC.64 R132, c[0x0][0x238] ;  /* 0x00008e00ff840b82 */ /* 0x000e240000000a00 */
[----:B0-----:R-:W-:-:S04]  /*2bb0*/  @P0 LEA R132, P2, R136, R132, 0x4 ;  /* 0x0000008488840211 */ /* 0x001fc800078420ff */
[C---:B------:R-:W-:Y:S02]  /*2bc0*/  @P0 LEA.HI.X R133, R136.reuse, R133, RZ, 0x4, P2 ;  /* 0x0000008588850211 */ /* 0x040fe400010f24ff */
[----:B------:R-:W-:-:S03]  /*2bd0*/  IADD3 R136, R136, 0x20, RZ ;  /* 0x0000002088887810 */ /* 0x000fc60007ffe0ff */
[----:B------:R1:W-:Y:S04]  /*2be0*/  @P0 STG.E.128 desc[UR4][R132.64], R128 ;  /* 0x0000008084000986 */ /* 0x0003e8000c101d04 */
.L_x_26364:
[----:B------:R-:W-:Y:S05]  /*2bf0*/  BSYNC B0 ;  /* 0x0000000000007941 */ /* 0x000fea0003800000 */
.L_x_26363:
        /* <DEDUP_REMOVED lines=25> */
.L_x_26400:
[----:B-----5:R-:W-:-:S05]  /*2d90*/  HADD2.F32 R19, -RZ, R124.H0_H0 ;  /* 0x2000007cff137230 */ /* 0x020fca0000004100 */
[----:B------:R-:W-:Y:S01]  /*2da0*/  FADD.FTZ R3, R19, R3 ;  /* 0x0000000313037221 */ /* 0x000fe20000010000 */
[----:B------:R-:W-:Y:S06]  /*2db0*/  BRA `(.L_x_26401) ;  /* 0x0000000000107947 */ /* 0x000fec0003800000 */
.L_x_26399:
[----:B-----5:R-:W-:-:S05]  /*2dc0*/  HADD2.F32 R19, -RZ, R120.H0_H0 ;  /* 0x20000078ff137230 */ /* 0x020fca0000004100 */
[----:B------:R-:W-:Y:S01]  /*2dd0*/  FADD.FTZ R3, R19, R3 ;  /* 0x0000000313037221 */ /* 0x000fe20000010000 */
[----:B------:R-:W-:-:S05]  /*2de0*/  @P2 HADD2.F32 R19, -RZ, R124.H0_H0 ;  /* 0x2000007cff132230 */ /* 0x000fca0000004100 */
[----:B------:R-:W-:-:S07]  /*2df0*/  @P2 FADD.FTZ R3, R19, R3 ;  /* 0x0000000313032221 */ /* 0x000fce0000010000 */
.L_x_26401:
[----:B------:R-:W-:-:S04]  /*2e00*/  F2FP.F16.F32.PACK_AB R19, RZ, R3 ;  /* 0x00000003ff13723e */ /* 0x000fc800000000ff */
[----:B------:R-:W-:-:S07]  /*2e10*/  PRMT R128, R19, 0x7610, R128 ;  /* 0x0000761013807816 */ /* 0x000fce0000000080 */
.L_x_26402:
[----:B------:R-:W-:Y:S01]  /*2e20*/  HADD2.F32 R20, -RZ, R132.H1_H1 ;  /* 0x30000084ff147230 */ /* 0x000fe20000004100 */
[----:B------:R-:W-:Y:S06]  /*2e30*/  @P3 BRA `(.L_x_26403) ;  /* 0x0000000000203947 */ /* 0x000fec0003800000 */
[----:B------:R-:W-:-:S04]  /*2e40*/  ISETP.NE.U32.AND P4, PT, RZ, UR12, PT ;  /* 0x0000000cff007c0c */ /* 0x000fc8000bf85070 */
[----:B------:R-:W-:-:S13]  /*2e50*/  ISETP.NE.AND.EX P4, PT, RZ, UR13, PT, P4 ;  /* 0x0000000dff007c0c */ /* 0x000fda000bf85340 */
[----:B------:R-:W-:Y:S05]  /*2e60*/  @P4 BRA `(.L_x_26404) ;  /* 0x0000000000084947 */ /* 0x000fea0003800000 */
[----:B------:R-:W-:Y:S05]  /*2e70*/  @P0 BRA `(.L_x_26405) ;  /* 0x0000000000200947 */ /* 0x000fea0003800000 */
[----:B------:R-:W-:Y:S05]  /*2e80*/  BRA `(.L_x_26406) ;  /* 0x0000000000247947 */ /* 0x000fea0003800000 */
.L_x_26404:
[----:B-----5:R-:W-:-:S05]  /*2e90*/  HADD2.F32 R19, -RZ, R124.H1_H1 ;  /* 0x3000007cff137230 */ /* 0x020fca0000004100 */
[----:B------:R-:W-:Y:S01]  /*2ea0*/  FADD.FTZ R20, R19, R20 ;  /* 0x0000001413147221 */ /* 0x000fe20000010000 */
[----:B------:R-:W-:Y:S06]  /*2eb0*/  BRA `(.L_x_26405) ;  /* 0x0000000000107947 */ /* 0x000fec0003800000 */
.L_x_26403:
[----:B-----5:R-:W-:-:S05]  /*2ec0*/  HADD2.F32 R19, -RZ, R120.H1_H1 ;  /* 0x30000078ff137230 */ /* 0x020fca0000004100 */
[----:B------:R-:W-:Y:S01]  /*2ed0*/  FADD.FTZ R20, R19, R20 ;  /* 0x0000001413147221 */ /* 0x000fe20000010000 */
[----:B------:R-:W-:-:S05]  /*2ee0*/  @P2 HADD2.F32 R19, -RZ, R124.H1_H1 ;  /* 0x3000007cff132230 */ /* 0x000fca0000004100 */
[----:B------:R-:W-:-:S07]  /*2ef0*/  @P2 FADD.FTZ R20, R19, R20 ;  /* 0x0000001413142221 */ /* 0x000fce0000010000 */
.L_x_26405:
[----:B------:R-:W-:-:S04]  /*2f00*/  F2FP.F16.F32.PACK_AB R19, RZ, R20 ;  /* 0x00000014ff13723e */ /* 0x000fc800000000ff */
[----:B------:R-:W-:-:S07]  /*2f10*/  PRMT R128, R128, 0x5410, R19 ;  /* 0x0000541080807816 */ /* 0x000fce0000000013 */
.L_x_26406:
[----:B------:R-:W-:Y:S01]  /*2f20*/  HADD2.F32 R19, -RZ, R133.H0_H0 ;  /* 0x20000085ff137230 */ /* 0x000fe20000004100 */
[----:B------:R-:W-:Y:S06]  /*2f30*/  @P3 BRA `(.L_x_26407) ;  /* 0x0000000000203947 */ /* 0x000fec0003800000 */
[----:B------:R-:W-:-:S04]  /*2f40*/  ISETP.NE.U32.AND P4, PT, RZ, UR12, PT ;  /* 0x0000000cff007c0c */ /* 0x000fc8000bf85070 */
[----:B------:R-:W-:-:S13]  /*2f50*/  ISETP.NE.AND.EX P4, PT, RZ, UR13, PT, P4 ;  /* 0x0000000dff007c0c */ /* 0x000fda000bf85340 */
[----:B------:R-:W-:Y:S05]  /*2f60*/  @P4 BRA `(.L_x_26408) ;  /* 0x0000000000084947 */ /* 0x000fea0003800000 */
[----:B------:R-:W-:Y:S05]  /*2f70*/  @P0 BRA `(.L_x_26409) ;  /* 0x0000000000200947 */ /* 0x000fea0003800000 */
[----:B------:R-:W-:Y:S05]  /*2f80*/  BRA `(.L_x_26410) ;  /* 0x0000000000247947 */ /* 0x000fea0003800000 */
.L_x_26408:
[----:B-----5:R-:W-:-:S05]  /*2f90*/  HADD2.F32 R37, -RZ, R125.H0_H0 ;  /* 0x2000007dff257230 */ /* 0x020fca0000004100 */
[----:B------:R-:W-:Y:S01]  /*2fa0*/  FADD.FTZ R19, R37, R19 ;  /* 0x0000001325137221 */ /* 0x000fe20000010000 */
[----:B------:R-:W-:Y:S06]  /*2fb0*/  BRA `(.L_x_26409) ;  /* 0x0000000000107947 */ /* 0x000fec0003800000 */
.L_x_26407:
[----:B-----5:R-:W-:-:S05]  /*2fc0*/  HADD2.F32 R37, -RZ, R121.H0_H0 ;  /* 0x20000079ff257230 */ /* 0x020fca0000004100 */
[----:B------:R-:W-:Y:S01]  /*2fd0*/  FADD.FTZ R19, R37, R19 ;  /* 0x0000001325137221 */ /* 0x000fe20000010000 */
[----:B------:R-:W-:-:S05]  /*2fe0*/  @P2 HADD2.F32 R37, -RZ, R125.H0_H0 ;  /* 0x2000007dff252230 */ /* 0x000fca0000004100 */
[----:B------:R-:W-:-:S07]  /*2ff0*/  @P2 FADD.FTZ R19, R37, R19 ;  /* 0x0000001325132221 */ /* 0x000fce0000010000 */
.L_x_26409:
[----:B------:R-:W-:-:S04]  /*3000*/  F2FP.F16.F32.PACK_AB R37, RZ, R19 ;  /* 0x00000013ff25723e */ /* 0x000fc800000000ff */
[----:B------:R-:W-:-:S07]  /*3010*/  PRMT R129, R37, 0x7610, R129 ;  /* 0x0000761025817816 */ /* 0x000fce0000000081 */
.L_x_26410:
[----:B------:R-:W-:Y:S01]  /*3020*/  HADD2.F32 R38, -RZ, R133.H1_H1 ;  /* 0x30000085ff267230 */ /* 0x000fe20000004100 */
[----:B------:R-:W-:Y:S06]  /*3030*/  @P3 BRA `(.L_x_26411) ;  /* 0x0000000000203947 */ /* 0x000fec0003800000 */
[----:B------:R-:W-:-:S04]  /*3040*/  ISETP.NE.U32.AND P4, PT, RZ, UR12, PT ;  /* 0x0000000cff007c0c */ /* 0x000fc8000bf85070 */
[----:B------:R-:W-:-:S13]  /*3050*/  ISETP.NE.AND.EX P4, PT, RZ, UR13, PT, P4 ;  /* 0x0000000dff007c0c */ /* 0x000fda000bf85340 */
[----:B------:R-:W-:Y:S05]  /*3060*/  @P4 BRA `(.L_x_26412) ;  /* 0x0000000000084947 */ /* 0x000fea0003800000 */
[----:B------:R-:W-:Y:S05]  /*3070*/  @P0 BRA `(.L_x_26413) ;  /* 0x0000000000200947 */ /* 0x000fea0003800000 */
[----:B------:R-:W-:Y:S05]  /*3080*/  BRA `(.L_x_26414) ;  /* 0x0000000000247947 */ /* 0x000fea0003800000 */
.L_x_26412:
[----:B-----5:R-:W-:-:S05]  /*3090*/  HADD2.F32 R37, -RZ, R125.H1_H1 ;  /* 0x3000007dff257230 */ /* 0x020fca0000004100 */
[----:B------:R-:W-:Y:S01]  /*30a0*/  FADD.FTZ R38, R37, R38 ;  /* 0x0000002625267221 */ /* 0x000fe20000010000 */
[----:B------:R-:W-:Y:S06]  /*30b0*/  BRA `(.L_x_26413) ;  /* 0x0000000000107947 */ /* 0x000fec0003800000 */
.L_x_26411:
[----:B-----5:R-:W-:-:S05]  /*30c0*/  HADD2.F32 R37, -RZ, R121.H1_H1 ;  /* 0x30000079ff257230 */ /* 0x020fca0000004100 */
[----:B------:R-:W-:Y:S01]  /*30d0*/  FADD.FTZ R38, R37, R38 ;  /* 0x0000002625267221 */ /* 0x000fe20000010000 */
[----:B------:R-:W-:-:S05]  /*30e0*/  @P2 HADD2.F32 R37, -RZ, R125.H1_H1 ;  /* 0x3000007dff252230 */ /* 0x000fca0000004100 */
[----:B------:R-:W-:-:S07]  /*30f0*/  @P2 FADD.FTZ R38, R37, R38 ;  /* 0x0000002625262221 */ /* 0x000fce0000010000 */
.L_x_26413:
[----:B------:R-:W-:-:S04]  /*3100*/  F2FP.F16.F32.PACK_AB R37, RZ, R38 ;  /* 0x00000026ff25723e */ /* 0x000fc800000000ff */
[----:B------:R-:W-:-:S07]  /*3110*/  PRMT R129, R129, 0x5410, R37 ;  /* 0x0000541081817816 */ /* 0x000fce0000000025 */
.L_x_26414:
[----:B------:R-:W-:Y:S01]  /*3120*/  HADD2.F32 R37, -RZ, R134.H0_H0 ;  /* 0x20000086ff257230 */ /* 0x000fe20000004100 */
[----:B------:R-:W-:Y:S06]  /*3130*/  @P3 BRA `(.L_x_26415) ;  /* 0x0000000000203947 */ /* 0x000fec0003800000 */
[----:B------:R-:W-:-:S04]  /*3140*/  ISETP.NE.U32.AND P4, PT, RZ, UR12, PT ;  /* 0x0000000cff007c0c */ /* 0x000fc8000bf85070 */
[----:B------:R-:W-:-:S13]  /*3150*/  ISETP.NE.AND.EX P4, PT, RZ, UR13, PT, P4 ;  /* 0x0000000dff007c0c */ /* 0x000fda000bf85340 */
[----:B------:R-:W-:Y:S05]  /*3160*/  @P4 BRA `(.L_x_26416) ;  /* 0x0000000000084947 */ /* 0x000fea0003800000 */
[----:B------:R-:W-:Y:S05]  /*3170*/  @P0 BRA `(.L_x_26417) ;  /* 0x0000000000200947 */ /* 0x000fea0003800000 */
[----:B------:R-:W-:Y:S05]  /*3180*/  BRA `(.L_x_26418) ;  /* 0x0000000000247947 */ /* 0x000fea0003800000 */
.L_x_26416:
[----:B-----5:R-:W-:-:S05]  /*3190*/  HADD2.F32 R132, -RZ, R126.H0_H0 ;  /* 0x2000007eff847230 */ /* 0x020fca0000004100 */
[----:B------:R-:W-:Y:S01]  /*31a0*/  FADD.FTZ R37, R132, R37 ;  /* 0x0000002584257221 */ /* 0x000fe20000010000 */
[----:B------:R-:W-:Y:S06]  /*31b0*/  BRA `(.L_x_26417) ;  /* 0x0000000000107947 */ /* 0x000fec0003800000 */
.L_x_26415:
[----:B-----5:R-:W-:-:S05]  /*31c0*/  HADD2.F32 R132, -RZ, R122.H0_H0 ;  /* 0x2000007aff847230 */ /* 0x020fca0000004100 */
[----:B------:R-:W-:Y:S01]  /*31d0*/  FADD.FTZ R37, R132, R37 ;  /* 0x0000002584257221 */ /* 0x000fe20000010000 */
[----:B------:R-:W-:-:S05]  /*31e0*/  @P2 HADD2.F32 R132, -RZ, R126.H0_H0 ;  /* 0x2000007eff842230 */ /* 0x000fca0000004100 */
[----:B------:R-:W-:-:S07]  /*31f0*/  @P2 FADD.FTZ R37, R132, R37 ;  /* 0x0000002584252221 */ /* 0x000fce0000010000 */
.L_x_26417:
[----:B------:R-:W-:-:S04]  /*3200*/  F2FP.F16.F32.PACK_AB R132, RZ, R37 ;  /* 0x00000025ff84723e */ /* 0x000fc800000000ff */
[----:B------:R-:W-:-:S07]  /*3210*/  PRMT R130, R132, 0x7610, R130 ;  /* 0x0000761084827816 */ /* 0x000fce0000000082 */
.L_x_26418:
[----:B------:R-:W-:Y:S01]  /*3220*/  HADD2.F32 R156, -RZ, R134.H1_H1 ;  /* 0x30000086ff9c7230 */ /* 0x000fe20000004100 */
[----:B------:R-:W-:Y:S06]  /*3230*/  @P3 BRA `(.L_x_26419) ;  /* 0x0000000000203947 */ /* 0x000fec0003800000 */
[----:B------:R-:W-:-:S04]  /*3240*/  ISETP.NE.U32.AND P4, PT, RZ, UR12, PT ;  /* 0x0000000cff007c0c */ /* 0x000fc8000bf85070 */
[----:B------:R-:W-:-:S13]  /*3250*/  ISETP.NE.AND.EX P4, PT, RZ, UR13, PT, P4 ;  /* 0x0000000dff007c0c */ /* 0x000fda000bf85340 */
[----:B------:R-:W-:Y:S05]  /*3260*/  @P4 BRA `(.L_x_26420) ;  /* 0x0000000000084947 */ /* 0x000fea0003800000 */
[----:B------:R-:W-:Y:S05]  /*3270*/  @P0 BRA `(.L_x_26421) ;  /* 0x0000000000200947 */ /* 0x000fea0003800000 */
[----:B------:R-:W-:Y:S05]  /*3280*/  BRA `(.L_x_26422) ;  /* 0x0000000000247947 */ /* 0x000fea0003800000 */
.L_x_26420:
[----:B-----5:R-:W-:-:S05]  /*3290*/  HADD2.F32 R132, -RZ, R126.H1_H1 ;  /* 0x3000007eff847230 */ /* 0x020fca0000004100 */
[----:B------:R-:W-:Y:S01]  /*32a0*/  FADD.FTZ R156, R132, R156 ;  /* 0x0000009c849c7221 */ /* 0x000fe20000010000 */
[----:B------:R-:W-:Y:S06]  /*32b0*/  BRA `(.L_x_26421) ;  /* 0x0000000000107947 */ /* 0x000fec0003800000 */
.L_x_26419:
[----:B-----5:R-:W-:-:S05]  /*32c0*/  HADD2.F32 R132, -RZ, R122.H1_H1 ;  /* 0x3000007aff847230 */ /* 0x020fca0000004100 */
[----:B------:R-:W-:Y:S01]  /*32d0*/  FADD.FTZ R156, R132, R156 ;  /* 0x0000009c849c7221 */ /* 0x000fe20000010000 */
[----:B------:R-:W-:-:S05]  /*32e0*/  @P2 HADD2.F32 R132, -RZ, R126.H1_H1 ;  /* 0x3000007eff842230 */ /* 0x000fca0000004100 */
[----:B------:R-:W-:-:S07]  /*32f0*/  @P2 FADD.FTZ R156, R132, R156 ;  /* 0x0000009c849c2221 */ /* 0x000fce0000010000 */
.L_x_26421:
[----:B------:R-:W-:-:S04]  /*3300*/  F2FP.F16.F32.PACK_AB R132, RZ, R156 ;  /* 0x0000009cff84723e */ /* 0x000fc800000000ff */
[----:B------:R-:W-:-:S07]  /*3310*/  PRMT R130, R130, 0x5410, R132 ;  /* 0x0000541082827816 */ /* 0x000fce0000000084 */
.L_x_26422:
[----:B------:R-:W-:Y:S01]  /*3320*/  HADD2.F32 R155, -RZ, R135.H0_H0 ;  /* 0x20000087ff9b7230 */ /* 0x000fe20000004100 */
[----:B------:R-:W-:Y:S06]  /*3330*/  @P3 BRA `(.L_x_26423) ;  /* 0x0000000000203947 */ /* 0x000fec0003800000 */
[----:B------:R-:W-:-:S04]  /*3340*/  ISETP.NE.U32.AND P4, PT, RZ, UR12, PT ;  /* 0x0000000cff007c0c */ /* 0x000fc8000bf85070 */
[----:B------:R-:W-:-:S13]  /*3350*/  ISETP.NE.AND.EX P4, PT, RZ, UR13, PT, P4 ;  /* 0x0000000dff007c0c */ /* 0x000fda000bf85340 */
[----:B------:R-:W-:Y:S05]  /*3360*/  @P4 BRA `(.L_x_26424) ;  /* 0x0000000000084947 */ /* 0x000fea0003800000 */
[----:B------:R-:W-:Y:S05]  /*3370*/  @P0 BRA `(.L_x_26425) ;  /* 0x0000000000200947 */ /* 0x000fea0003800000 */
[----:B------:R-:W-:Y:S05]  /*3380*/  BRA `(.L_x_26426) ;  /* 0x0000000000247947 */ /* 0x000fea0003800000 */
.L_x_26424:
[----:B-----5:R-:W-:-:S05]  /*3390*/  HADD2.F32 R132, -RZ, R127.H0_H0 ;  /* 0x2000007fff847230 */ /* 0x020fca0000004100 */
[----:B------:R-:W-:Y:S01]  /*33a0*/  FADD.FTZ R155, R132, R155 ;  /* 0x0000009b849b7221 */ /* 0x000fe20000010000 */
[----:B------:R-:W-:Y:S06]  /*33b0*/  BRA `(.L_x_26425) ;  /* 0x0000000000107947 */ /* 0x000fec0003800000 */
.L_x_26423:
[----:B-----5:R-:W-:-:S05]  /*33c0*/  HADD2.F32 R132, -RZ, R123.H0_H0 ;  /* 0x2000007bff847230 */ /* 0x020fca0000004100 */
[----:B------:R-:W-:Y:S01]  /*33d0*/  FADD.FTZ R155, R132, R155 ;  /* 0x0000009b849b7221 */ /* 0x000fe20000010000 */
[----:B------:R-:W-:-:S05]  /*33e0*/  @P2 HADD2.F32 R132, -RZ, R127.H0_H0 ;  /* 0x2000007fff842230 */ /* 0x000fca0000004100 */
[----:B------:R-:W-:-:S07]  /*33f0*/  @P2 FADD.FTZ R155, R132, R155 ;  /* 0x0000009b849b2221 */ /* 0x000fce0000010000 */
.L_x_26425:
[----:B------:R-:W-:-:S04]  /*3400*/  F2FP.F16.F32.PACK_AB R132, RZ, R155 ;  /* 0x0000009bff84723e */ /* 0x000fc800000000ff */
[----:B------:R-:W-:-:S07]  /*3410*/  PRMT R131, R132, 0x7610, R131 ;  /* 0x0000761084837816 */ /* 0x000fce0000000083 */
.L_x_26426:
[----:B------:R-:W-:Y:S01]  /*3420*/  HADD2.F32 R163, -RZ, R135.H1_H1 ;  /* 0x30000087ffa37230 */ /* 0x000fe20000004100 */
[----:B------:R-:W-:Y:S06]  /*3430*/  @P3 BRA `(.L_x_26427) ;  /* 0x0000000000203947 */ /* 0x000fec0003800000 */
[----:B------:R-:W-:-:S04]  /*3440*/  ISETP.NE.U32.AND P2, PT, RZ, UR12, PT ;  /* 0x0000000cff007c0c */ /* 0x000fc8000bf45070 */
[----:B------:R-:W-:-:S13]  /*3450*/  ISETP.NE.AND.EX P2, PT, RZ, UR13, PT, P2 ;  /* 0x0000000dff007c0c */ /* 0x000fda000bf45320 */
[----:B------:R-:W-:Y:S05]  /*3460*/  @P2 BRA `(.L_x_26428) ;  /* 0x0000000000082947 */ /* 0x000fea0003800000 */
[----:B------:R-:W-:Y:S05]  /*3470*/  @P0 BRA `(.L_x_26429) ;  /* 0x0000000000200947 */ /* 0x000fea0003800000 */
[----:B------:R-:W-:Y:S05]  /*3480*/  BRA `(.L_x_26430) ;  /* 0x0000000000247947 */ /* 0x000fea0003800000 */
.L_x_26428:
[----:B-----5:R-:W-:-:S05]  /*3490*/  HADD2.F32 R132, -RZ, R127.H1_H1 ;  /* 0x3000007fff847230 */ /* 0x020fca0000004100 */
[----:B------:R-:W-:Y:S01]  /*34a0*/  FADD.FTZ R163, R132, R163 ;  /* 0x000000a384a37221 */ /* 0x000fe20000010000 */
[----:B------:R-:W-:Y:S06]  /*34b0*/  BRA `(.L_x_26429) ;  /* 0x0000000000107947 */ /* 0x000fec0003800000 */
.L_x_26427:
[----:B-----5:R-:W-:-:S05]  /*34c0*/  HADD2.F32 R132, -RZ, R123.H1_H1 ;  /* 0x3000007bff847230 */ /* 0x020fca0000004100 */
[----:B------:R-:W-:Y:S01]  /*34d0*/  FADD.FTZ R163, R132, R163 ;  /* 0x000000a384a37221 */ /* 0x000fe20000010000 */
[----:B------:R-:W-:-:S05]  /*34e0*/  @P2 HADD2.F32 R132, -RZ, R127.H1_H1 ;  /* 0x3000007fff842230 */ /* 0x000fca0000004100 */
[----:B------:R-:W-:-:S07]  /*34f0*/  @P2 FADD.FTZ R163, R132, R163 ;  /* 0x000000a384a32221 */ /* 0x000fce0000010000 */
.L_x_26429:
[----:B------:R-:W-:-:S04]  /*3500*/  F2FP.F16.F32.PACK_AB R132, RZ, R163 ;  /* 0x000000a3ff84723e */ /* 0x000fc800000000ff */
[----:B------:R-:W-:-:S07]  /*3510*/  PRMT R131, R131, 0x5410, R132 ;  /* 0x0000541083837816 */ /* 0x000fce0000000084 */
.L_x_26430:
[----:B------:R-:W0:Y:S02]  /*3520*/  @P0 LDC.64 R132, c[0x0][0x238] ;  /* 0x00008e00ff840b82 */ /* 0x000e240000000a00 */
[----:B0-----:R-:W-:-:S04]  /*3530*/  @P0 LEA R132, P2, R136, R132, 0x4 ;  /* 0x0000008488840211 */ /* 0x001fc800078420ff */
[C---:B------:R-:W-:Y:S02]  /*3540*/  @P0 LEA.HI.X R133, R136.reuse, R133, RZ, 0x4, P2 ;  /* 0x0000008588850211 */ /* 0x040fe400010f24ff */
[----:B------:R-:W-:-:S03]  /*3550*/  IADD3 R136, R136, 0x20, RZ ;  /* 0x0000002088887810 */ /* 0x000fc60007ffe0ff */
[----:B------:R2:W-:Y:S04]  /*3560*/  @P0 STG.E.128 desc[UR4][R132.64], R128 ;  /* 0x0000008084000986 */ /* 0x0005e8000c101d04 */
.L_x_26398:
[----:B------:R-:W-:Y:S05]  /*3570*/  BSYNC B0 ;  /* 0x0000000000007941 */ /* 0x000fea0003800000 */
.L_x_26397:
        /* <DEDUP_REMOVED lines=25> */
.L_x_26434:
[----:B-----5:R-:W-:-:S05]  /*3710*/  HADD2.F32 R17, -RZ, R124.H0_H0 ;  /* 0x2000007cff117230 */ /* 0x020fca0000004100 */
[----:B------:R-:W-:Y:S01]  /*3720*/  FADD.FTZ R2, R17, R2 ;  /* 0x0000000211027221 */ /* 0x000fe20000010000 */
[----:B------:R-:W-:Y:S06]  /*3730*/  BRA `(.L_x_26435) ;  /* 0x0000000000107947 */ /* 0x000fec0003800000 */
.L_x_26433:
[----:B-----5:R-:W-:-:S05]  /*3740*/  HADD2.F32 R17, -RZ, R120.H0_H0 ;  /* 0x20000078ff117230 */ /* 0x020fca0000004100 */
[----:B------:R-:W-:Y:S01]  /*3750*/  FADD.FTZ R2, R17, R2 ;  /* 0x0000000211027221 */ /* 0x000fe20000010000 */
[----:B------:R-:W-:-:S05]  /*3760*/  @P2 HADD2.F32 R17, -RZ, R124.H0_H0 ;  /* 0x2000007cff112230 */ /* 0x000fca0000004100 */
[----:B------:R-:W-:-:S07]  /*3770*/  @P2 FADD.FTZ R2, R17, R2 ;  /* 0x0000000211022221 */ /* 0x000fce0000010000 */
.L_x_26435:
[----:B------:R-:W-:-:S04]  /*3780*/  F2FP.F16.F32.PACK_AB R17, RZ, R2 ;  /* 0x00000002ff11723e */ /* 0x000fc800000000ff */
[----:B------:R-:W-:-:S07]  /*3790*/  PRMT R128, R17, 0x7610, R128 ;  /* 0x0000761011807816 */ /* 0x000fce0000000080 */
.L_x_26436:
[----:B------:R-:W-:Y:S01]  /*37a0*/  HADD2.F32 R18, -RZ, R132.H1_H1 ;  /* 0x30000084ff127230 */ /* 0x000fe20000004100 */
[----:B------:R-:W-:Y:S06]  /*37b0*/  @P3 BRA `(.L_x_26437) ;  /* 0x0000000000203947 */ /* 0x000fec0003800000 */
[----:B------:R-:W-:-:S04]  /*37c0*/  ISETP.NE.U32.AND P4, PT, RZ, UR12, PT ;  /* 0x0000000cff007c0c */ /* 0x000fc8000bf85070 */
[----:B------:R-:W-:-:S13]  /*37d0*/  ISETP.NE.AND.EX P4, PT, RZ, UR13, PT, P4 ;  /* 0x0000000dff007c0c */ /* 0x000fda000bf85340 */
[----:B------:R-:W-:Y:S05]  /*37e0*/  @P4 BRA `(.L_x_26438) ;  /* 0x0000000000084947 */ /* 0x000fea0003800000 */
[----:B------:R-:W-:Y:S05]  /*37f0*/  @P0 BRA `(.L_x_26439) ;  /* 0x0000000000200947 */ /* 0x000fea0003800000 */
[----:B------:R-:W-:Y:S05]  /*3800*/  BRA `(.L_x_26440) ;  /* 0x0000000000247947 */ /* 0x000fea0003800000 */
.L_x_26438:
[----:B-----5:R-:W-:-:S05]  /*3810*/  HADD2.F32 R17, -RZ, R124.H1_H1 ;  /* 0x3000007cff117230 */ /* 0x020fca0000004100 */
[----:B------:R-:W-:Y:S01]  /*3820*/  FADD.FTZ R18, R17, R18 ;  /* 0x0000001211127221 */ /* 0x000fe20000010000 */
[----:B------:R-:W-:Y:S06]  /*3830*/  BRA `(.L_x_26439) ;  /* 0x0000000000107947 */ /* 0x000fec0003800000 */
.L_x_26437:
[----:B-----5:R-:W-:-:S05]  /*3840*/  HADD2.F32 R17, -RZ, R120.H1_H1 ;  /* 0x30000078ff117230 */ /* 0x020fca0000004100 */
[----:B------:R-:W-:Y:S01]  /*3850*/  FADD.FTZ R18, R17, R18 ;  /* 0x0000001211127221 */ /* 0x000fe20000010000 */
[----:B------:R-:W-:-:S05]  /*3860*/  @P2 HADD2.F32 R17, -RZ, R124.H1_H1 ;  /* 0x3000007cff112230 */ /* 0x000fca0000004100 */
[----:B------:R-:W-:-:S07]  /*3870*/  @P2 FADD.FTZ R18, R17, R18 ;  /* 0x0000001211122221 */ /* 0x000fce0000010000 */
.L_x_26439:
[----:B------:R-:W-:-:S04]  /*3880*/  F2FP.F16.F32.PACK_AB R17, RZ, R18 ;  /* 0x00000012ff11723e */ /* 0x000fc800000000ff */
[----:B------:R-:W-:-:S07]  /*3890*/  PRMT R128, R128, 0x5410, R17 ;  /* 0x0000541080807816 */ /* 0x000fce0000000011 */
.L_x_26440:
[----:B------:R-:W-:Y:S01]  /*38a0*/  HADD2.F32 R17, -RZ, R133.H0_H0 ;  /* 0x20000085ff117230 */ /* 0x000fe20000004100 */
[----:B------:R-:W-:Y:S06]  /*38b0*/  @P3 BRA `(.L_x_26441) ;  /* 0x0000000000203947 */ /* 0x000fec0003800000 */
[----:B------:R-:W-:-:S04]  /*38c0*/  ISETP.NE.U32.AND P4, PT, RZ, UR12, PT ;  /* 0x0000000cff007c0c */ /* 0x000fc8000bf85070 */
[----:B------:R-:W-:-:S13]  /*38d0*/  ISETP.NE.AND.EX P4, PT, RZ, UR13, PT, P4 ;  /* 0x0000000dff007c0c */ /* 0x000fda000bf85340 */
[----:B------:R-:W-:Y:S05]  /*38e0*/  @P4 BRA `(.L_x_26442) ;  /* 0x0000000000084947 */ /* 0x000fea0003800000 */
[----:B------:R-:W-:Y:S05]  /*38f0*/  @P0 BRA `(.L_x_26443) ;  /* 0x0000000000200947 */ /* 0x000fea0003800000 */
[----:B------:R-:W-:Y:S05]  /*3900*/  BRA `(.L_x_26444) ;  /* 0x0000000000247947 */ /* 0x000fea0003800000 */
.L_x_26442:
[----:B-----5:R-:W-:-:S05]  /*3910*/  HADD2.F32 R35, -RZ, R125.H0_H0 ;  /* 0x2000007dff237230 */ /* 0x020fca0000004100 */
[----:B------:R-:W-:Y:S01]  /*3920*/  FADD.FTZ R17, R35, R17 ;  /* 0x0000001123117221 */ /* 0x000fe20000010000 */
[----:B------:R-:W-:Y:S06]  /*3930*/  BRA `(.L_x_26443) ;  /* 0x0000000000107947 */ /* 0x000fec0003800000 */
.L_x_26441:
[----:B-----5:R-:W-:-:S05]  /*3940*/  HADD2.F32 R35, -RZ, R121.H0_H0 ;  /* 0x20000079ff237230 */ /* 0x020fca0000004100 */
[----:B------:R-:W-:Y:S01]  /*3950*/  FADD.FTZ R17, R35, R17 ;  /* 0x0000001123117221 */ /* 0x000fe20000010000 */
[----:B------:R-:W-:-:S05]  /*3960*/  @P2 HADD2.F32 R35, -RZ, R125.H0_H0 ;  /* 0x2000007dff232230 */ /* 0x000fca0000004100 */
[----:B------:R-:W-:-:S07]  /*3970*/  @P2 FADD.FTZ R17, R35, R17 ;  /* 0x0000001123112221 */ /* 0x000fce0000010000 */
.L_x_26443:
[----:B------:R-:W-:-:S04]  /*3980*/  F2FP.F16.F32.PACK_AB R35, RZ, R17 ;  /* 0x00000011ff23723e */ /* 0x000fc800000000ff */
[----:B------:R-:W-:-:S07]  /*3990*/  PRMT R129, R35, 0x7610, R129 ;  /* 0x0000761023817816 */ /* 0x000fce0000000081 */
.L_x_26444:
[----:B------:R-:W-:Y:S01]  /*39a0*/  HADD2.F32 R36, -RZ, R133.H1_H1 ;  /* 0x30000085ff247230 */ /* 0x000fe20000004100 */
[----:B------:R-:W-:Y:S06]  /*39b0*/  @P3 BRA `(.L_x_26445) ;  /* 0x0000000000203947 */ /* 0x000fec0003800000 */
[----:B------:R-:W-:-:S04]  /*39c0*/  ISETP.NE.U32.AND P4, PT, RZ, UR12, PT ;  /* 0x0000000cff007c0c */ /* 0x000fc8000bf85070 */
[----:B------:R-:W-:-:S13]  /*39d0*/  ISETP.NE.AND.EX P4, PT, RZ, UR13, PT, P4 ;  /* 0x0000000dff007c0c */ /* 0x000fda000bf85340 */
[----:B------:R-:W-:Y:S05]  /*39e0*/  @P4 BRA `(.L_x_26446) ;  /* 0x0000000000084947 */ /* 0x000fea0003800000 */
[----:B------:R-:W-:Y:S05]  /*39f0*/  @P0 BRA `(.L_x_26447) ;  /* 0x0000000000200947 */ /* 0x000fea0003800000 */
[----:B------:R-:W-:Y:S05]  /*3a00*/  BRA `(.L_x_26448) ;  /* 0x0000000000247947 */ /* 0x000fea0003800000 */
.L_x_26446:
[----:B-----5:R-:W-:-:S05]  /*3a10*/  HADD2.F32 R35, -RZ, R125.H1_H1 ;  /* 0x3000007dff237230 */ /* 0x020fca0000004100 */
[----:B------:R-:W-:Y:S01]  /*3a20*/  FADD.FTZ R36, R35, R36 ;  /* 0x0000002423247221 */ /* 0x000fe20000010000 */
[----:B------:R-:W-:Y:S06]  /*3a30*/  BRA `(.L_x_26447) ;  /* 0x0000000000107947 */ /* 0x000fec0003800000 */
.L_x_26445:
[----:B-----5:R-:W-:-:S05]  /*3a40*/  HADD2.F32 R35, -RZ, R121.H1_H1 ;  /* 0x30000079ff237230 */ /* 0x020fca0000004100 */
[----:B------:R-:W-:Y:S01]  /*3a50*/  FADD.FTZ R36, R35, R36 ;  /* 0x0000002423247221 */ /* 0x000fe20000010000 */
[----:B------:R-:W-:-:S05]  /*3a60*/  @P2 HADD2.F32 R35, -RZ, R125.H1_H1 ;  /* 0x3000007dff232230 */ /* 0x000fca0000004100 */
[----:B------:R-:W-:-:S07]  /*3a70*/  @P2 FADD.FTZ R36, R35, R36 ;  /* 0x0000002423242221 */ /* 0x000fce0000010000 */
.L_x_26447:
[----:B------:R-:W-:-:S04]  /*3a80*/  F2FP.F16.F32.PACK_AB R35, RZ, R36 ;  /* 0x00000024ff23723e */ /* 0x000fc800000000ff */
[----:B------:R-:W-:-:S07]  /*3a90*/  PRMT R129, R129, 0x5410, R35 ;  /* 0x0000541081817816 */ /* 0x000fce0000000023 */
.L_x_26448:
[----:B------:R-:W-:Y:S01]  /*3aa0*/  HADD2.F32 R35, -RZ, R134.H0_H0 ;  /* 0x20000086ff237230 */ /* 0x000fe20000004100 */
[----:B------:R-:W-:Y:S06]  /*3ab0*/  @P3 BRA `(.L_x_26449) ;  /* 0x0000000000203947 */ /* 0x000fec0003800000 */
[----:B------:R-:W-:-:S04]  /*3ac0*/  ISETP.NE.U32.AND P4, PT, RZ, UR12, PT ;  /* 0x0000000cff007c0c */ /* 0x000fc8000bf85070 */
[----:B------:R-:W-:-:S13]  /*3ad0*/  ISETP.NE.AND.EX P4, PT, RZ, UR13, PT, P4 ;  /* 0x0000000dff007c0c */ /* 0x000fda000bf85340 */
[----:B------:R-:W-:Y:S05]  /*3ae0*/  @P4 BRA `(.L_x_26450) ;  /* 0x0000000000084947 */ /* 0x000fea0003800000 */
[----:B------:R-:W-:Y:S05]  /*3af0*/  @P0 BRA `(.L_x_26451) ;  /* 0x0000000000200947 */ /* 0x000fea0003800000 */
[----:B------:R-:W-:Y:S05]  /*3b00*/  BRA `(.L_x_26452) ;  /* 0x0000000000247947 */ /* 0x000fea0003800000 */
.L_x_26450:
[----:B-----5:R-:W-:-:S05]  /*3b10*/  HADD2.F32 R132, -RZ, R126.H0_H0 ;  /* 0x2000007eff847230 */ /* 0x020fca0000004100 */
[----:B------:R-:W-:Y:S01]  /*3b20*/  FADD.FTZ R35, R132, R35 ;  /* 0x0000002384237221 */ /* 0x000fe20000010000 */
[----:B------:R-:W-:Y:S06]  /*3b30*/  BRA `(.L_x_26451) ;  /* 0x0000000000107947 */ /* 0x000fec0003800000 */
.L_x_26449:
[----:B-----5:R-:W-:-:S05]  /*3b40*/  HADD2.F32 R132, -RZ, R122.H0_H0 ;  /* 0x2000007aff847230 */ /* 0x020fca0000004100 */
[----:B------:R-:W-:Y:S01]  /*3b50*/  FADD.FTZ R35, R132, R35 ;  /* 0x0000002384237221 */ /* 0x000fe20000010000 */
[----:B------:R-:W-:-:S05]  /*3b60*/  @P2 HADD2.F32 R132, -RZ, R126.H0_H0 ;  /* 0x2000007eff842230 */ /* 0x000fca0000004100 */
[----:B------:R-:W-:-:S07]  /*3b70*/  @P2 FADD.FTZ R35, R132, R35 ;  /* 0x0000002384232221 */ /* 0x000fce0000010000 */
.L_x_26451:
[----:B------:R-:W-:-:S04]  /*3b80*/  F2FP.F16.F32.PACK_AB R132, RZ, R35 ;  /* 0x00000023ff84723e */ /* 0x000fc800000000ff */
[----:B------:R-:W-:-:S07]  /*3b90*/  PRMT R130, R132, 0x7610, R130 ;  /* 0x0000761084827816 */ /* 0x000fce0000000082 */
.L_x_26452:
[----:B------:R-:W-:Y:S01]  /*3ba0*/  HADD2.F32 R154, -RZ, R134.H1_H1 ;  /* 0x30000086ff9a7230 */ /* 0x000fe20000004100 */
[----:B------:R-:W-:Y:S06]  /*3bb0*/  @P3 BRA `(.L_x_26453) ;  /* 0x0000000000203947 */ /* 0x000fec0003800000 */
[----:B------:R-:W-:-:S04]  /*3bc0*/  ISETP.NE.U32.AND P4, PT, RZ, UR12, PT ;  /* 0x0000000cff007c0c */ /* 0x000fc8000bf85070 */
[----:B------:R-:W-:-:S13]  /*3bd0*/  ISETP.NE.AND.EX P4, PT, RZ, UR13, PT, P4 ;  /* 0x0000000dff007c0c */ /* 0x000fda000bf85340 */
[----:B------:R-:W-:Y:S05]  /*3be0*/  @P4 BRA `(.L_x_26454) ;  /* 0x0000000000084947 */ /* 0x000fea0003800000 */
[----:B------:R-:W-:Y:S05]  /*3bf0*/  @P0 BRA `(.L_x_26455) ;  /* 0x0000000000200947 */ /* 0x000fea0003800000 */
[----:B------:R-:W-:Y:S05]  /*3c00*/  BRA `(.L_x_26456) ;  /* 0x0000000000247947 */ /* 0x000fea0003800000 */
.L_x_26454:
[----:B-----5:R-:W-:-:S05]  /*3c10*/  HADD2.F32 R132, -RZ, R126.H1_H1 ;  /* 0x3000007eff847230 */ /* 0x020fca0000004100 */
[----:B------:R-:W-:Y:S01]  /*3c20*/  FADD.FTZ R154, R132, R154 ;  /* 0x0000009a849a7221 */ /* 0x000fe20000010000 */
[----:B------:R-:W-:Y:S06]  /*3c30*/  BRA `(.L_x_26455) ;  /* 0x0000000000107947 */ /* 0x000fec0003800000 */
.L_x_26453:
[----:B-----5:R-:W-:-:S05]  /*3c40*/  HADD2.F32 R132, -RZ, R122.H1_H1 ;  /* 0x3000007aff847230 */ /* 0x020fca0000004100 */
[----:B------:R-:W-:Y:S01]  /*3c50*/  FADD.FTZ R154, R132, R154 ;  /* 0x0000009a849a7221 */ /* 0x000fe20000010000 */
[----:B------:R-:W-:-:S05]  /*3c60*/  @P2 HADD2.F32 R132, -RZ, R126.H1_H1 ;  /* 0x3000007eff842230 */ /* 0x000fca0000004100 */
[----:B------:R-:W-:-:S07]  /*3c70*/  @P2 FADD.FTZ R154, R132, R154 ;  /* 0x0000009a849a2221 */ /* 0x000fce0000010000 */
.L_x_26455:
[----:B------:R-:W-:-:S04]  /*3c80*/  F2FP.F16.F32.PACK_AB R132, RZ, R154 ;  /* 0x0000009aff84723e */ /* 0x000fc800000000ff */
[----:B------:R-:W-:-:S07]  /*3c90*/  PRMT R130, R130, 0x5410, R132 ;  /* 0x0000541082827816 */ /* 0x000fce0000000084 */
.L_x_26456:
[----:B------:R-:W-:Y:S01]  /*3ca0*/  HADD2.F32 R153, -RZ, R135.H0_H0 ;  /* 0x20000087ff997230 */ /* 0x000fe20000004100 */
[----:B------:R-:W-:Y:S06]  /*3cb0*/  @P3 BRA `(.L_x_26457) ;  /* 0x0000000000203947 */ /* 0x000fec0003800000 */
[----:B------:R-:W-:-:S04]  /*3cc0*/  ISETP.NE.U32.AND P4, PT, RZ, UR12, PT ;  /* 0x0000000cff007c0c */ /* 0x000fc8000bf85070 */
[----:B------:R-:W-:-:S13]  /*3cd0*/  ISETP.NE.AND.EX P4, PT, RZ, UR13, PT, P4 ;  /* 0x0000000dff007c0c */ /* 0x000fda000bf85340 */
[----:B------:R-:W-:Y:S05]  /*3ce0*/  @P4 BRA `(.L_x_26458) ;  /* 0x0000000000084947 */ /* 0x000fea0003800000 */
[----:B------:R-:W-:Y:S05]  /*3cf0*/  @P0 BRA `(.L_x_26459) ;  /* 0x0000000000200947 */ /* 0x000fea0003800000 */
[----:B------:R-:W-:Y:S05]  /*3d00*/  BRA `(.L_x_26460) ;  /* 0x0000000000247947 */ /* 0x000fea0003800000 */
.L_x_26458:
[----:B-----5:R-:W-:-:S05]  /*3d10*/  HADD2.F32 R132, -RZ, R127.H0_H0 ;  /* 0x2000007fff847230 */ /* 0x020fca0000004100 */
[----:B------:R-:W-:Y:S01]  /*3d20*/  FADD.FTZ R153, R132, R153 ;  /* 0x0000009984997221 */ /* 0x000fe20000010000 */
[----:B------:R-:W-:Y:S06]  /*3d30*/  BRA `(.L_x_26459) ;  /* 0x0000000000107947 */ /* 0x000fec0003800000 */
.L_x_26457:
[----:B-----5:R-:W-:-:S05]  /*3d40*/  HADD2.F32 R132, -RZ, R123.H0_H0 ;  /* 0x2000007bff847230 */ /* 0x020fca0000004100 */
[----:B------:R-:W-:Y:S01]  /*3d50*/  FADD.FTZ R153, R132, R153 ;  /* 0x0000009984997221 */ /* 0x000fe20000010000 */
[----:B------:R-:W-:-:S05]  /*3d60*/  @P2 HADD2.F32 R132, -RZ, R127.H0_H0 ;  /* 0x2000007fff842230 */ /* 0x000fca0000004100 */
[----:B------:R-:W-:-:S07]  /*3d70*/  @P2 FADD.FTZ R153, R132, R153 ;  /* 0x0000009984992221 */ /* 0x000fce0000010000 */
.L_x_26459:
[----:B------:R-:W-:-:S04]  /*3d80*/  F2FP.F16.F32.PACK_AB R132, RZ, R153 ;  /* 0x00000099ff84723e */ /* 0x000fc800000000ff */
[----:B------:R-:W-:-:S07]  /*3d90*/  PRMT R131, R132, 0x7610, R131 ;  /* 0x0000761084837816 */ /* 0x000fce0000000083 */
.L_x_26460:
[----:B------:R-:W-:Y:S01]  /*3da0*/  HADD2.F32 R164, -RZ, R135.H1_H1 ;  /* 0x30000087ffa47230 */ /* 0x000fe20000004100 */
[----:B------:R-:W-:Y:S06]  /*3db0*/  @P3 BRA `(.L_x_26461) ;  /* 0x0000000000203947 */ /* 0x000fec0003800000 */
[----:B------:R-:W-:-:S04]  /*3dc0*/  ISETP.NE.U32.AND P2, PT, RZ, UR12, PT ;  /* 0x0000000cff007c0c */ /* 0x000fc8000bf45070 */
[----:B------:R-:W-:-:S13]  /*3dd0*/  ISETP.NE.AND.EX P2, PT, RZ, UR13, PT, P2 ;  /* 0x0000000dff007c0c */ /* 0x000fda000bf45320 */
[----:B------:R-:W-:Y:S05]  /*3de0*/  @P2 BRA `(.L_x_26462) ;  /* 0x0000000000082947 */ /* 0x000fea0003800000 */
[----:B------:R-:W-:Y:S05]  /*3df0*/  @P0 BRA `(.L_x_26463) ;  /* 0x0000000000200947 */ /* 0x000fea0003800000 */
[----:B------:R-:W-:Y:S05]  /*3e00*/  BRA `(.L_x_26464) ;  /* 0x0000000000247947 */ /* 0x000fea0003800000 */
.L_x_26462:
[----:B-----5:R-:W-:-:S05]  /*3e10*/  HADD2.F32 R132, -RZ, R127.H1_H1 ;  /* 0x3000007fff847230 */ /* 0x020fca0000004100 */
[----:B------:R-:W-:Y:S01]  /*3e20*/  FADD.FTZ R164, R132, R164 ;  /* 0x000000a484a47221 */ /* 0x000fe20000010000 */
[----:B------:R-:W-:Y:S06]  /*3e30*/  BRA `(.L_x_26463) ;  /* 0x0000000000107947 */ /* 0x000fec0003800000 */
.L_x_26461:
[----:B-----5:R-:W-:-:S05]  /*3e40*/  HADD2.F32 R132, -RZ, R123.H1_H1 ;  /* 0x3000007bff847230 */ /* 0x020fca0000004100 */
[----:B------:R-:W-:Y:S01]  /*3e50*/  FADD.FTZ R164, R132, R164 ;  /* 0x000000a484a47221 */ /* 0x000fe20000010000 */
[----:B------:R-:W-:-:S05]  /*3e60*/  @P2 HADD2.F32 R132, -RZ, R127.H1_H1 ;  /* 0x3000007fff842230 */ /* 0x000fca0000004100 */
[----:B------:R-:W-:-:S07]  /*3e70*/  @P2 FADD.FTZ R164, R132, R164 ;  /* 0x000000a484a42221 */ /* 0x000fce0000010000 */
.L_x_26463:
[----:B------:R-:W-:-:S04]  /*3e80*/  F2FP.F16.F32.PACK_AB R132, RZ, R164 ;  /* 0x000000a4ff84723e */ /* 0x000fc800000000ff */
[----:B------:R-:W-:-:S07]  /*3e90*/  PRMT R131, R131, 0x5410, R132 ;  /* 0x0000541083837816 */ /* 0x000fce0000000084 */
.L_x_26464:
[----:B------:R-:W0:Y:S02]  /*3ea0*/  @P0 LDC.64 R132, c[0x0][0x238] ;  /* 0x00008e00ff840b82 */ /* 0x000e240000000a00 */
[----:B0-----:R-:W-:-:S04]  /*3eb0*/  @P0 LEA R132, P2, R136, R132, 0x4 ;  /* 0x0000008488840211 */ /* 0x001fc800078420ff */
[C---:B------:R-:W-:Y:S02]  /*3ec0*/  @P0 LEA.HI.X R133, R136.reuse, R133, RZ, 0x4, P2 ;  /* 0x0000008588850211 */ /* 0x040fe400010f24ff */
[----:B------:R-:W-:-:S03]  /*3ed0*/  IADD3 R136, R136, 0x20, RZ ;  /* 0x0000002088887810 */ /* 0x000fc60007ffe0ff */
[----:B------:R3:W-:Y:S04]  /*3ee0*/  @P0 STG.E.128 desc[UR4][R132.64], R128 ;  /* 0x0000008084000986 */ /* 0x0007e8000c101d04 */
.L_x_26432:
[----:B------:R-:W-:Y:S05]  /*3ef0*/  BSYNC B0 ;  /* 0x0000000000007941 */ /* 0x000fea0003800000 */
.L_x_26431:
        /* <DEDUP_REMOVED lines=25> */
.L_x_26468:
[----:B-----5:R-:W-:-:S05]  /*4090*/  HADD2.F32 R15, -RZ, R124.H0_H0 ;  /* 0x2000007cff0f7230 */ /* 0x020fca0000004100 */
[----:B------:R-:W-:Y:S01]  /*40a0*/  FADD.FTZ R0, R15, R0 ;  /* 0x000000000f007221 */ /* 0x000fe20000010000 */
[----:B------:R-:W-:Y:S06]  /*40b0*/  BRA `(.L_x_26469) ;  /* 0x0000000000107947 */ /* 0x000fec0003800000 */
.L_x_26467:
[----:B-----5:R-:W-:-:S05]  /*40c0*/  HADD2.F32 R15, -RZ, R120.H0_H0 ;  /* 0x20000078ff0f7230 */ /* 0x020fca0000004100 */
[----:B------:R-:W-:Y:S01]  /*40d0*/  FADD.FTZ R0, R15, R0 ;  /* 0x000000000f007221 */ /* 0x000fe20000010000 */
[----:B------:R-:W-:-:S05]  /*40e0*/  @P2 HADD2.F32 R15, -RZ, R124.H0_H0 ;  /* 0x2000007cff0f2230 */ /* 0x000fca0000004100 */
[----:B------:R-:W-:-:S07]  /*40f0*/  @P2 FADD.FTZ R0, R15, R0 ;  /* 0x000000000f002221 */ /* 0x000fce0000010000 */
.L_x_26469:
[----:B------:R-:W-:-:S04]  /*4100*/  F2FP.F16.F32.PACK_AB R15, RZ, R0 ;  /* 0x00000000ff0f723e */ /* 0x000fc800000000ff */
[----:B------:R-:W-:-:S07]  /*4110*/  PRMT R128, R15, 0x7610, R128 ;  /* 0x000076100f807816 */ /* 0x000fce0000000080 */
.L_x_26470:
[----:B------:R-:W-:Y:S01]  /*4120*/  HADD2.F32 R16, -RZ, R132.H1_H1 ;  /* 0x30000084ff107230 */ /* 0x000fe20000004100 */
[----:B------:R-:W-:Y:S06]  /*4130*/  @P3 BRA `(.L_x_26471) ;  /* 0x0000000000203947 */ /* 0x000fec0003800000 */
[----:B------:R-:W-:-:S04]  /*4140*/  ISETP.NE.U32.AND P4, PT, RZ, UR12, PT ;  /* 0x0000000cff007c0c */ /* 0x000fc8000bf85070 */
[----:B------:R-:W-:-:S13]  /*4150*/  ISETP.NE.AND.EX P4, PT, RZ, UR13, PT, P4 ;  /* 0x0000000dff007c0c */ /* 0x000fda000bf85340 */
[----:B------:R-:W-:Y:S05]  /*4160*/  @P4 BRA `(.L_x_26472) ;  /* 0x0000000000084947 */ /* 0x000fea0003800000 */
[----:B------:R-:W-:Y:S05]  /*4170*/  @P0 BRA `(.L_x_26473) ;  /* 0x0000000000200947 */ /* 0x000fea0003800000 */
[----:B------:R-:W-:Y:S05]  /*4180*/  BRA `(.L_x_26474) ;  /* 0x0000000000247947 */ /* 0x000fea0003800000 */
.L_x_26472:
[----:B-----5:R-:W-:-:S05]  /*4190*/  HADD2.F32 R15, -RZ, R124.H1_H1 ;  /* 0x3000007cff0f7230 */ /* 0x020fca0000004100 */
[----:B------:R-:W-:Y:S01]  /*41a0*/  FADD.FTZ R16, R15, R16 ;  /* 0x000000100f107221 */ /* 0x000fe20000010000 */
[----:B------:R-:W-:Y:S06]  /*41b0*/  BRA `(.L_x_26473) ;  /* 0x0000000000107947 */ /* 0x000fec0003800000 */
.L_x_26471:
[----:B-----5:R-:W-:-:S05]  /*41c0*/  HADD2.F32 R15, -RZ, R120.H1_H1 ;  /* 0x30000078ff0f7230 */ /* 0x020fca0000004100 */
[----:B------:R-:W-:Y:S01]  /*41d0*/  FADD.FTZ R16, R15, R16 ;  /* 0x000000100f107221 */ /* 0x000fe20000010000 */
[----:B------:R-:W-:-:S05]  /*41e0*/  @P2 HADD2.F32 R15, -RZ, R124.H1_H1 ;  /* 0x3000007cff0f2230 */ /* 0x000fca0000004100 */
[----:B------:R-:W-:-:S07]  /*41f0*/  @P2 FADD.FTZ R16, R15, R16 ;  /* 0x000000100f102221 */ /* 0x000fce0000010000 */
.L_x_26473:
[----:B------:R-:W-:-:S04]  /*4200*/  F2FP.F16.F32.PACK_AB R15, RZ, R16 ;  /* 0x00000010ff0f723e */ /* 0x000fc800000000ff */
[----:B------:R-:W-:-:S07]  /*4210*/  PRMT R128, R128, 0x5410, R15 ;  /* 0x0000541080807816 */ /* 0x000fce000000000f */
.L_x_26474:
[----:B------:R-:W-:Y:S01]  /*4220*/  HADD2.F32 R15, -RZ, R133.H0_H0 ;  /* 0x20000085ff0f7230 */ /* 0x000fe20000004100 */
[----:B------:R-:W-:Y:S06]  /*4230*/  @P3 BRA `(.L_x_26475) ;  /* 0x0000000000203947 */ /* 0x000fec0003800000 */
[----:B------:R-:W-:-:S04]  /*4240*/  ISETP.NE.U32.AND P4, PT, RZ, UR12, PT ;  /* 0x0000000cff007c0c */ /* 0x000fc8000bf85070 */
[----:B------:R-:W-:-:S13]  /*4250*/  ISETP.NE.AND.EX P4, PT, RZ, UR13, PT, P4 ;  /* 0x0000000dff007c0c */ /* 0x000fda000bf85340 */
[----:B------:R-:W-:Y:S05]  /*4260*/  @P4 BRA `(.L_x_26476) ;  /* 0x0000000000084947 */ /* 0x000fea0003800000 */
[----:B------:R-:W-:Y:S05]  /*4270*/  @P0 BRA `(.L_x_26477) ;  /* 0x0000000000200947 */ /* 0x000fea0003800000 */
[----:B------:R-:W-:Y:S05]  /*4280*/  BRA `(.L_x_26478) ;  /* 0x0000000000247947 */ /* 0x000fea0003800000 */
.L_x_26476:
[----:B-----5:R-:W-:-:S05]  /*4290*/  HADD2.F32 R33, -RZ, R125.H0_H0 ;  /* 0x2000007dff217230 */ /* 0x020fca0000004100 */
[----:B------:R-:W-:Y:S01]  /*42a0*/  FADD.FTZ R15, R33, R15 ;  /* 0x0000000f210f7221 */ /* 0x000fe20000010000 */
[----:B------:R-:W-:Y:S06]  /*42b0*/  BRA `(.L_x_26477) ;  /* 0x0000000000107947 */ /* 0x000fec0003800000 */
.L_x_26475:
[----:B-----5:R-:W-:-:S05]  /*42c0*/  HADD2.F32 R33, -RZ, R121.H0_H0 ;  /* 0x20000079ff217230 */ /* 0x020fca0000004100 */
[----:B------:R-:W-:Y:S01]  /*42d0*/  FADD.FTZ R15, R33, R15 ;  /* 0x0000000f210f7221 */ /* 0x000fe20000010000 */
[----:B------:R-:W-:-:S05]  /*42e0*/  @P2 HADD2.F32 R33, -RZ, R125.H0_H0 ;  /* 0x2000007dff212230 */ /* 0x000fca0000004100 */
[----:B------:R-:W-:-:S07]  /*42f0*/  @P2 FADD.FTZ R15, R33, R15 ;  /* 0x0000000f210f2221 */ /* 0x000fce0000010000 */
.L_x_26477:
[----:B------:R-:W-:-:S04]  /*4300*/  F2FP.F16.F32.PACK_AB R33, RZ, R15 ;  /* 0x0000000fff21723e */ /* 0x000fc800000000ff */
[----:B------:R-:W-:-:S07]  /*4310*/  PRMT R129, R33, 0x7610, R129 ;  /* 0x0000761021817816 */ /* 0x000fce0000000081 */
.L_x_26478:
[----:B------:R-:W-:Y:S01]  /*4320*/  HADD2.F32 R34, -RZ, R133.H1_H1 ;  /* 0x30000085ff227230 */ /* 0x000fe20000004100 */
[----:B------:R-:W-:Y:S06]  /*4330*/  @P3 BRA `(.L_x_26479) ;  /* 0x0000000000203947 */ /* 0x000fec0003800000 */
[----:B------:R-:W-:-:S04]  /*4340*/  ISETP.NE.U32.AND P4, PT, RZ, UR12, PT ;  /* 0x0000000cff007c0c */ /* 0x000fc8000bf85070 */
[----:B------:R-:W-:-:S13]  /*4350*/  ISETP.NE.AND.EX P4, PT, RZ, UR13, PT, P4 ;  /* 0x0000000dff007c0c */ /* 0x000fda000bf85340 */
[----:B------:R-:W-:Y:S05]  /*4360*/  @P4 BRA `(.L_x_26480) ;  /* 0x0000000000084947 */ /* 0x000fea0003800000 */
[----:B------:R-:W-:Y:S05]  /*4370*/  @P0 BRA `(.L_x_26481) ;  /* 0x0000000000200947 */ /* 0x000fea0003800000 */
[----:B------:R-:W-:Y:S05]  /*4380*/  BRA `(.L_x_26482) ;  /* 0x0000000000247947 */ /* 0x000fea0003800000 */
.L_x_26480:
[----:B-----5:R-:W-:-:S05]  /*4390*/  HADD2.F32 R33, -RZ, R125.H1_H1 ;  /* 0x3000007dff217230 */ /* 0x020fca0000004100 */
[----:B------:R-:W-:Y:S01]  /*43a0*/  FADD.FTZ R34, R33, R34 ;  /* 0x0000002221227221 */ /* 0x000fe20000010000 */
[----:B------:R-:W-:Y:S06]  /*43b0*/  BRA `(.L_x_26481) ;  /* 0x0000000000107947 */ /* 0x000fec0003800000 */
.L_x_26479:
[----:B-----5:R-:W-:-:S05]  /*43c0*/  HADD2.F32 R33, -RZ, R121.H1_H1 ;  /* 0x30000079ff217230 */ /* 0x020fca0000004100 */
[----:B------:R-:W-:Y:S01]  /*43d0*/  FADD.FTZ R34, R33, R34 ;  /* 0x0000002221227221 */ /* 0x000fe20000010000 */
[----:B------:R-:W-:-:S05]  /*43e0*/  @P2 HADD2.F32 R33, -RZ, R125.H1_H1 ;  /* 0x3000007dff212230 */ /* 0x000fca0000004100 */
[----:B------:R-:W-:-:S07]  /*43f0*/  @P2 FADD.FTZ R34, R33, R34 ;  /* 0x0000002221222221 */ /* 0x000fce0000010000 */
.L_x_26481:
[----:B------:R-:W-:-:S04]  /*4400*/  F2FP.F16.F32.PACK_AB R33, RZ, R34 ;  /* 0x00000022ff21723e */ /* 0x000fc800000000ff */
[----:B------:R-:W-:-:S07]  /*4410*/  PRMT R129, R129, 0x5410, R33 ;  /* 0x0000541081817816 */ /* 0x000fce0000000021 */
.L_x_26482:
[----:B------:R-:W-:Y:S01]  /*4420*/  HADD2.F32 R33, -RZ, R134.H0_H0 ;  /* 0x20000086ff217230 */ /* 0x000fe20000004100 */
[----:B------:R-:W-:Y:S06]  /*4430*/  @P3 BRA `(.L_x_26483) ;  /* 0x0000000000203947 */ /* 0x000fec0003800000 */
[----:B------:R-:W-:-:S04]  /*4440*/  ISETP.NE.U32.AND P4, PT, RZ, UR12, PT ;  /* 0x0000000cff007c0c */ /* 0x000fc8000bf85070 */
[----:B------:R-:W-:-:S13]  /*4450*/  ISETP.NE.AND.EX P4, PT, RZ, UR13, PT, P4 ;  /* 0x0000000dff007c0c */ /* 0x000fda000bf85340 */
[----:B------:R-:W-:Y:S05]  /*4460*/  @P4 BRA `(.L_x_26484) ;  /* 0x0000000000084947 */ /* 0x000fea0003800000 */
[----:B------:R-:W-:Y:S05]  /*4470*/  @P0 BRA `(.L_x_26485) ;  /* 0x0000000000200947 */ /* 0x000fea0003800000 */
[----:B------:R-:W-:Y:S05]  /*4480*/  BRA `(.L_x_26486) ;  /* 0x0000000000247947 */ /* 0x000fea0003800000 */
.L_x_26484:
[----:B-----5:R-:W-:-:S05]  /*4490*/  HADD2.F32 R132, -RZ, R126.H0_H0 ;  /* 0x2000007eff847230 */ /* 0x020fca0000004100 */
[----:B------:R-:W-:Y:S01]  /*44a0*/  FADD.FTZ R33, R132, R33 ;  /* 0x0000002184217221 */ /* 0x000fe20000010000 */
[----:B------:R-:W-:Y:S06]  /*44b0*/  BRA `(.L_x_26485) ;  /* 0x0000000000107947 */ /* 0x000fec0003800000 */
.L_x_26483:
[----:B-----5:R-:W-:-:S05]  /*44c0*/  HADD2.F32 R132, -RZ, R122.H0_H0 ;  /* 0x2000007aff847230 */ /* 0x020fca0000004100 */
[----:B------:R-:W-:Y:S01]  /*44d0*/  FADD.FTZ R33, R132, R33 ;  /* 0x0000002184217221 */ /* 0x000fe20000010000 */
[----:B------:R-:W-:-:S05]  /*44e0*/  @P2 HADD2.F32 R132, -RZ, R126.H0_H0 ;  /* 0x2000007eff842230 */ /* 0x000fca0000004100 */
[----:B------:R-:W-:-:S07]  /*44f0*/  @P2 FADD.FTZ R33, R132, R33 ;  /* 0x0000002184212221 */ /* 0x000fce0000010000 */
.L_x_26485:
[----:B------:R-:W-:-:S04]  /*4500*/  F2FP.F16.F32.PACK_AB R132, RZ, R33 ;  /* 0x00000021ff84723e */ /* 0x000fc800000000ff */
[----:B------:R-:W-:-:S07]  /*4510*/  PRMT R130, R132, 0x7610, R130 ;  /* 0x0000761084827816 */ /* 0x000fce0000000082 */
.L_x_26486:
[----:B------:R-:W-:Y:S01]  /*4520*/  HADD2.F32 R152, -RZ, R134.H1_H1 ;  /* 0x30000086ff987230 */ /* 0x000fe20000004100 */
[----:B------:R-:W-:Y:S06]  /*4530*/  @P3 BRA `(.L_x_26487) ;  /* 0x0000000000203947 */ /* 0x000fec0003800000 */
[----:B------:R-:W-:-:S04]  /*4540*/  ISETP.NE.U32.AND P4, PT, RZ, UR12, PT ;  /* 0x0000000cff007c0c */ /* 0x000fc8000bf85070 */
[----:B------:R-:W-:-:S13]  /*4550*/  ISETP.NE.AND.EX P4, PT, RZ, UR13, PT, P4 ;  /* 0x0000000dff007c0c */ /* 0x000fda000bf85340 */
[----:B------:R-:W-:Y:S05]  /*4560*/  @P4 BRA `(.L_x_26488) ;  /* 0x0000000000084947 */ /* 0x000fea0003800000 */
[----:B------:R-:W-:Y:S05]  /*4570*/  @P0 BRA `(.L_x_26489) ;  /* 0x0000000000200947 */ /* 0x000fea0003800000 */
[----:B------:R-:W-:Y:S05]  /*4580*/  BRA `(.L_x_26490) ;  /* 0x0000000000247947 */ /* 0x000fea0003800000 */
.L_x_26488:
[----:B-----5:R-:W-:-:S05]  /*4590*/  HADD2.F32 R132, -RZ, R126.H1_H1 ;  /* 0x3000007eff847230 */ /* 0x020fca0000004100 */
[----:B------:R-:W-:Y:S01]  /*45a0*/  FADD.FTZ R152, R132, R152 ;  /* 0x0000009884987221 */ /* 0x000fe20000010000 */
[----:B------:R-:W-:Y:S06]  /*45b0*/  BRA `(.L_x_26489) ;  /* 0x0000000000107947 */ /* 0x000fec0003800000 */
.L_x_26487:
[----:B-----5:R-:W-:-:S05]  /*45c0*/  HADD2.F32 R132, -RZ, R122.H1_H1 ;  /* 0x3000007aff847230 */ /* 0x020fca0000004100 */
[----:B------:R-:W-:Y:S01]  /*45d0*/  FADD.FTZ R152, R132, R152 ;  /* 0x0000009884987221 */ /* 0x000fe20000010000 */
[----:B------:R-:W-:-:S05]  /*45e0*/  @P2 HADD2.F32 R132, -RZ, R126.H1_H1 ;  /* 0x3000007eff842230 */ /* 0x000fca0000004100 */
[----:B------:R-:W-:-:S07]  /*45f0*/  @P2 FADD.FTZ R152, R132, R152 ;  /* 0x0000009884982221 */ /* 0x000fce0000010000 */
.L_x_26489:
[----:B------:R-:W-:-:S04]  /*4600*/  F2FP.F16.F32.PACK_AB R132, RZ, R152 ;  /* 0x00000098ff84723e */ /* 0x000fc800000000ff */
[----:B------:R-:W-:-:S07]  /*4610*/  PRMT R130, R130, 0x5410, R132 ;  /* 0x0000541082827816 */ /* 0x000fce0000000084 */
.L_x_26490:
[----:B------:R-:W-:Y:S01]  /*4620*/  HADD2.F32 R151, -RZ, R135.H0_H0 ;  /* 0x20000087ff977230 */ /* 0x000fe20000004100 */
[----:B------:R-:W-:Y:S06]  /*4630*/  @P3 BRA `(.L_x_26491) ;  /* 0x0000000000203947 */ /* 0x000fec0003800000 */
[----:B------:R-:W-:-:S04]  /*4640*/  ISETP.NE.U32.AND P4, PT, RZ, UR12, PT ;  /* 0x0000000cff007c0c */ /* 0x000fc8000bf85070 */
[----:B------:R-:W-:-:S13]  /*4650*/  ISETP.NE.AND.EX P4, PT, RZ, UR13, PT, P4 ;  /* 0x0000000dff007c0c */ /* 0x000fda000bf85340 */
[----:B------:R-:W-:Y:S05]  /*4660*/  @P4 BRA `(.L_x_26492) ;  /* 0x0000000000084947 */ /* 0x000fea0003800000 */
[----:B------:R-:W-:Y:S05]  /*4670*/  @P0 BRA `(.L_x_26493) ;  /* 0x0000000000200947 */ /* 0x000fea0003800000 */
[----:B------:R-:W-:Y:S05]  /*4680*/  BRA `(.L_x_26494) ;  /* 0x0000000000247947 */ /* 0x000fea0003800000 */
.L_x_26492:
[----:B-----5:R-:W-:-:S05]  /*4690*/  HADD2.F32 R132, -RZ, R127.H0_H0 ;  /* 0x2000007fff847230 */ /* 0x020fca0000004100 */
[----:B------:R-:W-:Y:S01]  /*46a0*/  FADD.FTZ R151, R132, R151 ;  /* 0x0000009784977221 */ /* 0x000fe20000010000 */
[----:B------:R-:W-:Y:S06]  /*46b0*/  BRA `(.L_x_26493) ;  /* 0x0000000000107947 */ /* 0x000fec0003800000 */
.L_x_26491:
[----:B-----5:R-:W-:-:S05]  /*46c0*/  HADD2.F32 R132, -RZ, R123.H0_H0 ;  /* 0x2000007bff847230 */ /* 0x020fca0000004100 */
[----:B------:R-:W-:Y:S01]  /*46d0*/  FADD.FTZ R151, R132, R151 ;  /* 0x0000009784977221 */ /* 0x000fe20000010000 */
[----:B------:R-:W-:-:S05]  /*46e0*/  @P2 HADD2.F32 R132, -RZ, R127.H0_H0 ;  /* 0x2000007fff842230 */ /* 0x000fca0000004100 */
[----:B------:R-:W-:-:S07]  /*46f0*/  @P2 FADD.FTZ R151, R132, R151 ;  /* 0x0000009784972221 */ /* 0x000fce0000010000 */
.L_x_26493:
[----:B------:R-:W-:-:S04]  /*4700*/  F2FP.F16.F32.PACK_AB R132, RZ, R151 ;  /* 0x00000097ff84723e */ /* 0x000fc800000000ff */
[----:B------:R-:W-:-:S07]  /*4710*/  PRMT R131, R132, 0x7610, R131 ;  /* 0x0000761084837816 */ /* 0x000fce0000000083 */
.L_x_26494:
[----:B------:R-:W-:Y:S01]  /*4720*/  HADD2.F32 R165, -RZ, R135.H1_H1 ;  /* 0x30000087ffa57230 */ /* 0x000fe20000004100 */
[----:B------:R-:W-:Y:S06]  /*4730*/  @P3 BRA `(.L_x_26495) ;  /* 0x0000000000203947 */ /* 0x000fec0003800000 */
[----:B------:R-:W-:-:S04]  /*4740*/  ISETP.NE.U32.AND P2, PT, RZ, UR12, PT ;  /* 0x0000000cff007c0c */ /* 0x000fc8000bf45070 */
[----:B------:R-:W-:-:S13]  /*4750*/  ISETP.NE.AND.EX P2, PT, RZ, UR13, PT, P2 ;  /* 0x0000000dff007c0c */ /* 0x000fda000bf45320 */
[----:B------:R-:W-:Y:S05]  /*4760*/  @P2 BRA `(.L_x_26496) ;  /* 0x0000000000082947 */ /* 0x000fea0003800000 */
[----:B------:R-:W-:Y:S05]  /*4770*/  @P0 BRA `(.L_x_26497) ;  /* 0x0000000000200947 */ /* 0x000fea0003800000 */
[----:B------:R-:W-:Y:S05]  /*4780*/  BRA `(.L_x_26498) ;  /* 0x0000000000247947 */ /* 0x000fea0003800000 */
.L_x_26496:
[----:B-----5:R-:W-:-:S05]  /*4790*/  HADD2.F32 R132, -RZ, R127.H1_H1 ;  /* 0x3000007fff847230 */ /* 0x020fca0000004100 */
[----:B------:R-:W-:Y:S01]  /*47a0*/  FADD.FTZ R165, R132, R165 ;  /* 0x000000a584a57221 */ /* 0x000fe20000010000 */
[----:B------:R-:W-:Y:S06]  /*47b0*/  BRA `(.L_x_26497) ;  /* 0x0000000000107947 */ /* 0x000fec0003800000 */
.L_x_26495:
[----:B-----5:R-:W-:-:S05]  /*47c0*/  HADD2.F32 R132, -RZ, R123.H1_H1 ;  /* 0x3000007bff847230 */ /* 0x020fca0000004100 */
[----:B------:R-:W-:Y:S01]  /*47d0*/  FADD.FTZ R165, R132, R165 ;  /* 0x000000a584a57221 */ /* 0x000fe20000010000 */
[----:B------:R-:W-:-:S05]  /*47e0*/  @P2 HADD2.F32 R132, -RZ, R127.H1_H1 ;  /* 0x3000007fff842230 */ /* 0x000fca0000004100 */
[----:B------:R-:W-:-:S07]  /*47f0*/  @P2 FADD.FTZ R165, R132, R165 ;  /* 0x000000a584a52221 */ /* 0x000fce0000010000 */
.L_x_26497:
[----:B------:R-:W-:-:S04]  /*4800*/  F2FP.F16.F32.PACK_AB R132, RZ, R165 ;  /* 0x000000a5ff84723e */ /* 0x000fc800000000ff */
[----:B------:R-:W-:-:S07]  /*4810*/  PRMT R131, R131, 0x5410, R132 ;  /* 0x0000541083837816 */ /* 0x000fce0000000084 */
.L_x_26498:
[----:B------:R-:W0:Y:S02]  /*4820*/  @P0 LDC.64 R132, c[0x0][0x238] ;  /* 0x00008e00ff840b82 */ /* 0x000e240000000a00 */
[----:B0-----:R-:W-:-:S04]  /*4830*/  @P0 LEA R132, P2, R136, R132, 0x4 ;  /* 0x0000008488840211 */ /* 0x001fc800078420ff */
[C---:B------:R-:W-:Y:S02]  /*4840*/  @P0 LEA.HI.X R133, R136.reuse, R133, RZ, 0x4, P2 ;  /* 0x0000008588850211 */ /* 0x040fe400010f24ff */
[----:B------:R-:W-:-:S03]  /*4850*/  IADD3 R136, R136, 0x20, RZ ;  /* 0x0000002088887810 */ /* 0x000fc60007ffe0ff */
[----:B------:R4:W-:Y:S04]  /*4860*/  @P0 STG.E.128 desc[UR4][R132.64], R128 ;  /* 0x0000008084000986 */ /* 0x0009e8000c101d04 */
.L_x_26466:
[----:B------:R-:W-:Y:S05]  /*4870*/  BSYNC B0 ;  /* 0x0000000000007941 */ /* 0x000fea0003800000 */
.L_x_26465:
        /* <DEDUP_REMOVED lines=25> */
.L_x_26502:
[----:B-----5:R-:W-:-:S05]  /*4a10*/  HADD2.F32 R13, -RZ, R124.H0_H0 ;  /* 0x2000007cff0d7230 */ /* 0x020fca0000004100 */
[----:B------:R-:W-:Y:S01]  /*4a20*/  FADD.FTZ R10, R13, R10 ;  /* 0x0000000a0d0a7221 */ /* 0x000fe20000010000 */
[----:B------:R-:W-:Y:S06]  /*4a30*/  BRA `(.L_x_26503) ;  /* 0x0000000000107947 */ /* 0x000fec0003800000 */
.L_x_26501:
[----:B-----5:R-:W-:-:S05]  /*4a40*/  HADD2.F32 R13, -RZ, R120.H0_H0 ;  /* 0x20000078ff0d7230 */ /* 0x020fca0000004100 */
[----:B------:R-:W-:Y:S01]  /*4a50*/  FADD.FTZ R10, R13, R10 ;  /* 0x0000000a0d0a7221 */ /* 0x000fe20000010000 */
[----:B------:R-:W-:-:S05]  /*4a60*/  @P2 HADD2.F32 R13, -RZ, R124.H0_H0 ;  /* 0x2000007cff0d2230 */ /* 0x000fca0000004100 */
[----:B------:R-:W-:-:S07]  /*4a70*/  @P2 FADD.FTZ R10, R13, R10 ;  /* 0x0000000a0d0a2221 */ /* 0x000fce0000010000 */
.L_x_26503:
[----:B------:R-:W-:-:S04]  /*4a80*/  F2FP.F16.F32.PACK_AB R13, RZ, R10 ;  /* 0x0000000aff0d723e */ /* 0x000fc800000000ff */
[----:B------:R-:W-:-:S07]  /*4a90*/  PRMT R128, R13, 0x7610, R128 ;  /* 0x000076100d807816 */ /* 0x000fce0000000080 */
.L_x_26504:
[----:B------:R-:W-:Y:S01]  /*4aa0*/  HADD2.F32 R14, -RZ, R132.H1_H1 ;  /* 0x30000084ff0e7230 */ /* 0x000fe20000004100 */
[----:B------:R-:W-:Y:S06]  /*4ab0*/  @P3 BRA `(.L_x_26505) ;  /* 0x0000000000203947 */ /* 0x000fec0003800000 */
[----:B------:R-:W-:-:S04]  /*4ac0*/  ISETP.NE.U32.AND P4, PT, RZ, UR12, PT ;  /* 0x0000000cff007c0c */ /* 0x000fc8000bf85070 */
[----:B------:R-:W-:-:S13]  /*4ad0*/  ISETP.NE.AND.EX P4, PT, RZ, UR13, PT, P4 ;  /* 0x0000000dff007c0c */ /* 0x000fda000bf85340 */
[----:B------:R-:W-:Y:S05]  /*4ae0*/  @P4 BRA `(.L_x_26506) ;  /* 0x0000000000084947 */ /* 0x000fea0003800000 */
[----:B------:R-:W-:Y:S05]  /*4af0*/  @P0 BRA `(.L_x_26507) ;  /* 0x0000000000200947 */ /* 0x000fea0003800000 */
[----:B------:R-:W-:Y:S05]  /*4b00*/  BRA `(.L_x_26508) ;  /* 0x0000000000247947 */ /* 0x000fea0003800000 */
.L_x_26506:
[----:B-----5:R-:W-:-:S05]  /*4b10*/  HADD2.F32 R13, -RZ, R124.H1_H1 ;  /* 0x3000007cff0d7230 */ /* 0x020fca0000004100 */
[----:B------:R-:W-:Y:S01]  /*4b20*/  FADD.FTZ R14, R13, R14 ;  /* 0x0000000e0d0e7221 */ /* 0x000fe20000010000 */
[----:B------:R-:W-:Y:S06]  /*4b30*/  BRA `(.L_x_26507) ;  /* 0x0000000000107947 */ /* 0x000fec0003800000 */
.L_x_26505:
[----:B-----5:R-:W-:-:S05]  /*4b40*/  HADD2.F32 R13, -RZ, R120.H1_H1 ;  /* 0x30000078ff0d7230 */ /* 0x020fca0000004100 */
[----:B------:R-:W-:Y:S01]  /*4b50*/  FADD.FTZ R14, R13, R14 ;  /* 0x0000000e0d0e7221 */ /* 0x000fe20000010000 */
[----:B------:R-:W-:-:S05]  /*4b60*/  @P2 HADD2.F32 R13, -RZ, R124.H1_H1 ;  /* 0x3000007cff0d2230 */ /* 0x000fca0000004100 */
[----:B------:R-:W-:-:S07]  /*4b70*/  @P2 FADD.FTZ R14, R13, R14 ;  /* 0x0000000e0d0e2221 */ /* 0x000fce0000010000 */
.L_x_26507:
[----:B------:R-:W-:-:S04]  /*4b80*/  F2FP.F16.F32.PACK_AB R13, RZ, R14 ;  /* 0x0000000eff0d723e */ /* 0x000fc800000000ff */
[----:B------:R-:W-:-:S07]  /*4b90*/  PRMT R128, R128, 0x5410, R13 ;  /* 0x0000541080807816 */ /* 0x000fce000000000d */
.L_x_26508:
[----:B------:R-:W-:Y:S01]  /*4ba0*/  HADD2.F32 R13, -RZ, R133.H0_H0 ;  /* 0x20000085ff0d7230 */ /* 0x000fe20000004100 */
[----:B------:R-:W-:Y:S06]  /*4bb0*/  @P3 BRA `(.L_x_26509) ;  /* 0x0000000000203947 */ /* 0x000fec0003800000 */
[----:B------:R-:W-:-:S04]  /*4bc0*/  ISETP.NE.U32.AND P4, PT, RZ, UR12, PT ;  /* 0x0000000cff007c0c */ /* 0x000fc8000bf85070 */
[----:B------:R-:W-:-:S13]  /*4bd0*/  ISETP.NE.AND.EX P4, PT, RZ, UR13, PT, P4 ;  /* 0x0000000dff007c0c */ /* 0x000fda000bf85340 */
[----:B------:R-:W-:Y:S05]  /*4be0*/  @P4 BRA `(.L_x_26510) ;  /* 0x0000000000084947 */ /* 0x000fea0003800000 */
[----:B------:R-:W-:Y:S05]  /*4bf0*/  @P0 BRA `(.L_x_26511) ;  /* 0x0000000000200947 */ /* 0x000fea0003800000 */
[----:B------:R-:W-:Y:S05]  /*4c00*/  BRA `(.L_x_26512) ;  /* 0x0000000000247947 */ /* 0x000fea0003800000 */
.L_x_26510:
[----:B-----5:R-:W-:-:S05]  /*4c10*/  HADD2.F32 R31, -RZ, R125.H0_H0 ;  /* 0x2000007dff1f7230 */ /* 0x020fca0000004100 */
[----:B------:R-:W-:Y:S01]  /*4c20*/  FADD.FTZ R13, R31, R13 ;  /* 0x0000000d1f0d7221 */ /* 0x000fe20000010000 */
[----:B------:R-:W-:Y:S06]  /*4c30*/  BRA `(.L_x_26511) ;  /* 0x0000000000107947 */ /* 0x000fec0003800000 */
.L_x_26509:
[----:B-----5:R-:W-:-:S05]  /*4c40*/  HADD2.F32 R31, -RZ, R121.H0_H0 ;  /* 0x20000079ff1f7230 */ /* 0x020fca0000004100 */
[----:B------:R-:W-:Y:S01]  /*4c50*/  FADD.FTZ R13, R31, R13 ;  /* 0x0000000d1f0d7221 */ /* 0x000fe20000010000 */
[----:B------:R-:W-:-:S05]  /*4c60*/  @P2 HADD2.F32 R31, -RZ, R125.H0_H0 ;  /* 0x2000007dff1f2230 */ /* 0x000fca0000004100 */
[----:B------:R-:W-:-:S07]  /*4c70*/  @P2 FADD.FTZ R13, R31, R13 ;  /* 0x0000000d1f0d2221 */ /* 0x000fce0000010000 */
.L_x_26511:
[----:B------:R-:W-:-:S04]  /*4c80*/  F2FP.F16.F32.PACK_AB R31, RZ, R13 ;  /* 0x0000000dff1f723e */ /* 0x000fc800000000ff */
[----:B------:R-:W-:-:S07]  /*4c90*/  PRMT R129, R31, 0x7610, R129 ;  /* 0x000076101f817816 */ /* 0x000fce0000000081 */
.L_x_26512:
[----:B------:R-:W-:Y:S01]  /*4ca0*/  HADD2.F32 R32, -RZ, R133.H1_H1 ;  /* 0x30000085ff207230 */ /* 0x000fe20000004100 */
[----:B------:R-:W-:Y:S06]  /*4cb0*/  @P3 BRA `(.L_x_26513) ;  /* 0x0000000000203947 */ /* 0x000fec0003800000 */
[----:B------:R-:W-:-:S04]  /*4cc0*/  ISETP.NE.U32.AND P4, PT, RZ, UR12, PT ;  /* 0x0000000cff007c0c */ /* 0x000fc8000bf85070 */
[----:B------:R-:W-:-:S13]  /*4cd0*/  ISETP.NE.AND.EX P4, PT, RZ, UR13, PT, P4 ;  /* 0x0000000dff007c0c */ /* 0x000fda000bf85340 */
[----:B------:R-:W-:Y:S05]  /*4ce0*/  @P4 BRA `(.L_x_26514) ;  /* 0x0000000000084947 */ /* 0x000fea0003800000 */
[----:B------:R-:W-:Y:S05]  /*4cf0*/  @P0 BRA `(.L_x_26515) ;  /* 0x0000000000200947 */ /* 0x000fea0003800000 */
[----:B------:R-:W-:Y:S05]  /*4d00*/  BRA `(.L_x_26516) ;  /* 0x0000000000247947 */ /* 0x000fea0003800000 */
.L_x_26514:
[----:B-----5:R-:W-:-:S05]  /*4d10*/  HADD2.F32 R31, -RZ, R125.H1_H1 ;  /* 0x3000007dff1f7230 */ /* 0x020fca0000004100 */
[----:B------:R-:W-:Y:S01]  /*4d20*/  FADD.FTZ R32, R31, R32 ;  /* 0x000000201f207221 */ /* 0x000fe20000010000 */
[----:B------:R-:W-:Y:S06]  /*4d30*/  BRA `(.L_x_26515) ;  /* 0x0000000000107947 */ /* 0x000fec0003800000 */
.L_x_26513:
[----:B-----5:R-:W-:-:S05]  /*4d40*/  HADD2.F32 R31, -RZ, R121.H1_H1 ;  /* 0x30000079ff1f7230 */ /* 0x020fca0000004100 */
[----:B------:R-:W-:Y:S01]  /*4d50*/  FADD.FTZ R32, R31, R32 ;  /* 0x000000201f207221 */ /* 0x000fe20000010000 */
[----:B------:R-:W-:-:S05]  /*4d60*/  @P2 HADD2.F32 R31, -RZ, R125.H1_H1 ;  /* 0x3000007dff1f2230 */ /* 0x000fca0000004100 */
[----:B------:R-:W-:-:S07]  /*4d70*/  @P2 FADD.FTZ R32, R31, R32 ;  /* 0x000000201f202221 */ /* 0x000fce0000010000 */
.L_x_26515:
[----:B------:R-:W-:-:S04]  /*4d80*/  F2FP.F16.F32.PACK_AB R31, RZ, R32 ;  /* 0x00000020ff1f723e */ /* 0x000fc800000000ff */
[----:B------:R-:W-:-:S07]  /*4d90*/  PRMT R129, R129, 0x5410, R31 ;  /* 0x0000541081817816 */ /* 0x000fce000000001f */
.L_x_26516:
[----:B------:R-:W-:Y:S01]  /*4da0*/  HADD2.F32 R31, -RZ, R134.H0_H0 ;  /* 0x20000086ff1f7230 */ /* 0x000fe20000004100 */
[----:B------:R-:W-:Y:S06]  /*4db0*/  @P3 BRA `(.L_x_26517) ;  /* 0x0000000000203947 */ /* 0x000fec0003800000 */
[----:B------:R-:W-:-:S04]  /*4dc0*/  ISETP.NE.U32.AND P4, PT, RZ, UR12, PT ;  /* 0x0000000cff007c0c */ /* 0x000fc8000bf85070 */
[----:B------:R-:W-:-:S13]  /*4dd0*/  ISETP.NE.AND.EX P4, PT, RZ, UR13, PT, P4 ;  /* 0x0000000dff007c0c */ /* 0x000fda000bf85340 */
[----:B------:R-:W-:Y:S05]  /*4de0*/  @P4 BRA `(.L_x_26518) ;  /* 0x0000000000084947 */ /* 0x000fea0003800000 */
[----:B------:R-:W-:Y:S05]  /*4df0*/  @P0 BRA `(.L_x_26519) ;  /* 0x0000000000200947 */ /* 0x000fea0003800000 */
[----:B------:R-:W-:Y:S05]  /*4e00*/  BRA `(.L_x_26520) ;  /* 0x0000000000247947 */ /* 0x000fea0003800000 */
.L_x_26518:
[----:B-----5:R-:W-:-:S05]  /*4e10*/  HADD2.F32 R132, -RZ, R126.H0_H0 ;  /* 0x2000007eff847230 */ /* 0x020fca0000004100 */
[----:B------:R-:W-:Y:S01]  /*4e20*/  FADD.FTZ R31, R132, R31 ;  /* 0x0000001f841f7221 */ /* 0x000fe20000010000 */
[----:B------:R-:W-:Y:S06]  /*4e30*/  BRA `(.L_x_26519) ;  /* 0x0000000000107947 */ /* 0x000fec0003800000 */
.L_x_26517:
[----:B-----5:R-:W-:-:S05]  /*4e40*/  HADD2.F32 R132, -RZ, R122.H0_H0 ;  /* 0x2000007aff847230 */ /* 0x020fca0000004100 */
[----:B------:R-:W-:Y:S01]  /*4e50*/  FADD.FTZ R31, R132, R31 ;  /* 0x0000001f841f7221 */ /* 0x000fe20000010000 */
[----:B------:R-:W-:-:S05]  /*4e60*/  @P2 HADD2.F32 R132, -RZ, R126.H0_H0 ;  /* 0x2000007eff842230 */ /* 0x000fca0000004100 */
[----:B------:R-:W-:-:S07]  /*4e70*/  @P2 FADD.FTZ R31, R132, R31 ;  /* 0x0000001f841f2221 */ /* 0x000fce0000010000 */
.L_x_26519:
[----:B------:R-:W-:-:S04]  /*4e80*/  F2FP.F16.F32.PACK_AB R132, RZ, R31 ;  /* 0x0000001fff84723e */ /* 0x000fc800000000ff */
[----:B------:R-:W-:-:S07]  /*4e90*/  PRMT R130, R132, 0x7610, R130 ;  /* 0x0000761084827816 */ /* 0x000fce0000000082 */
.L_x_26520:
[----:B------:R-:W-:Y:S01]  /*4ea0*/  HADD2.F32 R150, -RZ, R134.H1_H1 ;  /* 0x30000086ff967230 */ /* 0x000fe20000004100 */
[----:B------:R-:W-:Y:S06]  /*4eb0*/  @P3 BRA `(.L_x_26521) ;  /* 0x0000000000203947 */ /* 0x000fec0003800000 */
[----:B------:R-:W-:-:S04]  /*4ec0*/  ISETP.NE.U32.AND P4, PT, RZ, UR12, PT ;  /* 0x0000000cff007c0c */ /* 0x000fc8000bf85070 */
[----:B------:R-:W-:-:S13]  /*4ed0*/  ISETP.NE.AND.EX P4, PT, RZ, UR13, PT, P4 ;  /* 0x0000000dff007c0c */ /* 0x000fda000bf85340 */
[----:B------:R-:W-:Y:S05]  /*4ee0*/  @P4 BRA `(.L_x_26522) ;  /* 0x0000000000084947 */ /* 0x000fea0003800000 */
[----:B------:R-:W-:Y:S05]  /*4ef0*/  @P0 BRA `(.L_x_26523) ;  /* 0x0000000000200947 */ /* 0x000fea0003800000 */
[----:B------:R-:W-:Y:S05]  /*4f00*/  BRA `(.L_x_26524) ;  /* 0x0000000000247947 */ /* 0x000fea0003800000 */
.L_x_26522:
[----:B-----5:R-:W-:-:S05]  /*4f10*/  HADD2.F32 R132, -RZ, R126.H1_H1 ;  /* 0x3000007eff847230 */ /* 0x020fca0000004100 */
[----:B------:R-:W-:Y:S01]  /*4f20*/  FADD.FTZ R150, R132, R150 ;  /* 0x0000009684967221 */ /* 0x000fe20000010000 */
[----:B------:R-:W-:Y:S06]  /*4f30*/  BRA `(.L_x_26523) ;  /* 0x0000000000107947 */ /* 0x000fec0003800000 */
.L_x_26521:
[----:B-----5:R-:W-:-:S05]  /*4f40*/  HADD2.F32 R132, -RZ, R122.H1_H1 ;  /* 0x3000007aff847230 */ /* 0x020fca0000004100 */
[----:B------:R-:W-:Y:S01]  /*4f50*/  FADD.FTZ R150, R132, R150 ;  /* 0x0000009684967221 */ /* 0x000fe20000010000 */
[----:B------:R-:W-:-:S05]  /*4f60*/  @P2 HADD2.F32 R132, -RZ, R126.H1_H1 ;  /* 0x3000007eff842230 */ /* 0x000fca0000004100 */
[----:B------:R-:W-:-:S07]  /*4f70*/  @P2 FADD.FTZ R150, R132, R150 ;  /* 0x0000009684962221 */ /* 0x000fce0000010000 */
.L_x_26523:
[----:B------:R-:W-:-:S04]  /*4f80*/  F2FP.F16.F32.PACK_AB R132, RZ, R150 ;  /* 0x00000096ff84723e */ /* 0x000fc800000000ff */
[----:B------:R-:W-:-:S07]  /*4f90*/  PRMT R130, R130, 0x5410, R132 ;  /* 0x0000541082827816 */ /* 0x000fce0000000084 */
.L_x_26524:
[----:B------:R-:W-:Y:S01]  /*4fa0*/  HADD2.F32 R149, -RZ, R135.H0_H0 ;  /* 0x20000087ff957230 */ /* 0x000fe20000004100 */
[----:B------:R-:W-:Y:S06]  /*4fb0*/  @P3 BRA `(.L_x_26525) ;  /* 0x0000000000203947 */ /* 0x000fec0003800000 */
[----:B------:R-:W-:-:S04]  /*4fc0*/  ISETP.NE.U32.AND P4, PT, RZ, UR12, PT ;  /* 0x0000000cff007c0c */ /* 0x000fc8000bf85070 */
[----:B------:R-:W-:-:S13]  /*4fd0*/  ISETP.NE.AND.EX P4, PT, RZ, UR13, PT, P4 ;  /* 0x0000000dff007c0c */ /* 0x000fda000bf85340 */
[----:B------:R-:W-:Y:S05]  /*4fe0*/  @P4 BRA `(.L_x_26526) ;  /* 0x0000000000084947 */ /* 0x000fea0003800000 */
[----:B------:R-:W-:Y:S05]  /*4ff0*/  @P0 BRA `(.L_x_26527) ;  /* 0x0000000000200947 */ /* 0x000fea0003800000 */
[----:B------:R-:W-:Y:S05]  /*5000*/  BRA `(.L_x_26528) ;  /* 0x0000000000247947 */ /* 0x000fea0003800000 */
.L_x_26526:
[----:B-----5:R-:W-:-:S05]  /*5010*/  HADD2.F32 R132, -RZ, R127.H0_H0 ;  /* 0x2000007fff847230 */ /* 0x020fca0000004100 */
[----:B------:R-:W-:Y:S01]  /*5020*/  FADD.FTZ R149, R132, R149 ;  /* 0x0000009584957221 */ /* 0x000fe20000010000 */
[----:B------:R-:W-:Y:S06]  /*5030*/  BRA `(.L_x_26527) ;  /* 0x0000000000107947 */ /* 0x000fec0003800000 */
.L_x_26525:
[----:B-----5:R-:W-:-:S05]  /*5040*/  HADD2.F32 R132, -RZ, R123.H0_H0 ;  /* 0x2000007bff847230 */ /* 0x020fca0000004100 */
[----:B------:R-:W-:Y:S01]  /*5050*/  FADD.FTZ R149, R132, R149 ;  /* 0x0000009584957221 */ /* 0x000fe20000010000 */
[----:B------:R-:W-:-:S05]  /*5060*/  @P2 HADD2.F32 R132, -RZ, R127.H0_H0 ;  /* 0x2000007fff842230 */ /* 0x000fca0000004100 */
[----:B------:R-:W-:-:S07]  /*5070*/  @P2 FADD.FTZ R149, R132, R149 ;  /* 0x0000009584952221 */ /* 0x000fce0000010000 */
.L_x_26527:
[----:B------:R-:W-:-:S04]  /*5080*/  F2FP.F16.F32.PACK_AB R132, RZ, R149 ;  /* 0x00000095ff84723e */ /* 0x000fc800000000ff */
[----:B------:R-:W-:-:S07]  /*5090*/  PRMT R131, R132, 0x7610, R131 ;  /* 0x0000761084837816 */ /* 0x000fce0000000083 */
.L_x_26528:
[----:B------:R-:W-:Y:S01]  /*50a0*/  HADD2.F32 R166, -RZ, R135.H1_H1 ;  /* 0x30000087ffa67230 */ /* 0x000fe20000004100 */
[----:B------:R-:W-:Y:S06]  /*50b0*/  @P3 BRA `(.L_x_26529) ;  /* 0x0000000000203947 */ /* 0x000fec0003800000 */
[----:B------:R-:W-:-:S04]  /*50c0*/  ISETP.NE.U32.AND P2, PT, RZ, UR12, PT ;  /* 0x0000000cff007c0c */ /* 0x000fc8000bf45070 */
[----:B------:R-:W-:-:S13]  /*50d0*/  ISETP.NE.AND.EX P2, PT, RZ, UR13, PT, P2 ;  /* 0x0000000dff007c0c */ /* 0x000fda000bf45320 */
[----:B------:R-:W-:Y:S05]  /*50e0*/  @P2 BRA `(.L_x_26530) ;  /* 0x0000000000082947 */ /* 0x000fea0003800000 */
[----:B------:R-:W-:Y:S05]  /*50f0*/  @P0 BRA `(.L_x_26531) ;  /* 0x0000000000200947 */ /* 0x000fea0003800000 */
[----:B------:R-:W-:Y:S05]  /*5100*/  BRA `(.L_x_26532) ;  /* 0x0000000000247947 */ /* 0x000fea0003800000 */
.L_x_26530:
[----:B-----5:R-:W-:-:S05]  /*5110*/  HADD2.F32 R132, -RZ, R127.H1_H1 ;  /* 0x3000007fff847230 */ /* 0x020fca0000004100 */
[----:B------:R-:W-:Y:S01]  /*5120*/  FADD.FTZ R166, R132, R166 ;  /* 0x000000a684a67221 */ /* 0x000fe20000010000 */
[----:B------:R-:W-:Y:S06]  /*5130*/  BRA `(.L_x_26531) ;  /* 0x0000000000107947 */ /* 0x000fec0003800000 */
.L_x_26529:
[----:B-----5:R-:W-:-:S05]  /*5140*/  HADD2.F32 R132, -RZ, R123.H1_H1 ;  /* 0x3000007bff847230 */ /* 0x020fca0000004100 */
[----:B------:R-:W-:Y:S01]  /*5150*/  FADD.FTZ R166, R132, R166 ;  /* 0x000000a684a67221 */ /* 0x000fe20000010000 */
[----:B------:R-:W-:-:S05]  /*5160*/  @P2 HADD2.F32 R132, -RZ, R127.H1_H1 ;  /* 0x3000007fff842230 */ /* 0x000fca0000004100 */
[----:B------:R-:W-:-:S07]  /*5170*/  @P2 FADD.FTZ R166, R132, R166 ;  /* 0x000000a684a62221 */ /* 0x000fce0000010000 */
.L_x_26531:
[----:B------:R-:W-:-:S04]  /*5180*/  F2FP.F16.F32.PACK_AB R132, RZ, R166 ;  /* 0x000000a6ff84723e */ /* 0x000fc800000000ff */
[----:B------:R-:W-:-:S07]  /*5190*/  PRMT R131, R131, 0x5410, R132 ;  /* 0x0000541083837816 */ /* 0x000fce0000000084 */
.L_x_26532:
[----:B------:R-:W0:Y:S02]  /*51a0*/  @P0 LDC.64 R132, c[0x0][0x238] ;  /* 0x00008e00ff840b82 */ /* 0x000e240000000a00 */
[----:B0-----:R-:W-:-:S04]  /*51b0*/  @P0 LEA R132, P2, R136, R132, 0x4 ;  /* 0x0000008488840211 */ /* 0x001fc800078420ff */
[C---:B------:R-:W-:Y:S02]  /*51c0*/  @P0 LEA.HI.X R133, R136.reuse, R133, RZ, 0x4, P2 ;  /* 0x0000008588850211 */ /* 0x040fe400010f24ff */
[----:B------:R-:W-:-:S03]  /*51d0*/  IADD3 R136, R136, 0x20, RZ ;  /* 0x0000002088887810 */ /* 0x000fc60007ffe0ff */
[----:B------:R0:W-:Y:S04]  /*51e0*/  @P0 STG.E.128 desc[UR4][R132.64], R128 ;  /* 0x0000008084000986 */ /* 0x0001e8000c101d04 */
.L_x_26500:
[----:B------:R-:W-:Y:S05]  /*51f0*/  BSYNC B0 ;  /* 0x0000000000007941 */ /* 0x000fea0003800000 */
.L_x_26499:
        /* <DEDUP_REMOVED lines=25> */
.L_x_26536:
[----:B-----5:R-:W-:-:S05]  /*5390*/  HADD2.F32 R25, -RZ, R124.H0_H0 ;  /* 0x2000007cff197230 */ /* 0x020fca0000004100 */
[----:B------:R-:W-:Y:S01]  /*53a0*/  FADD.FTZ R11, R25, R11 ;  /* 0x0000000b190b7221 */ /* 0x000fe20000010000 */
[----:B------:R-:W-:Y:S06]  /*53b0*/  BRA `(.L_x_26537) ;  /* 0x0000000000107947 */ /* 0x000fec0003800000 */
.L_x_26535:
[----:B-----5:R-:W-:-:S05]  /*53c0*/  HADD2.F32 R25, -RZ, R120.H0_H0 ;  /* 0x20000078ff197230 */ /* 0x020fca0000004100 */
[----:B------:R-:W-:Y:S01]  /*53d0*/  FADD.FTZ R11, R25, R11 ;  /* 0x0000000b190b7221 */ /* 0x000fe20000010000 */
[----:B------:R-:W-:-:S05]  /*53e0*/  @P2 HADD2.F32 R25, -RZ, R124.H0_H0 ;  /* 0x2000007cff192230 */ /* 0x000fca0000004100 */
[----:B------:R-:W-:-:S07]  /*53f0*/  @P2 FADD.FTZ R11, R25, R11 ;  /* 0x0000000b190b2221 */ /* 0x000fce0000010000 */
.L_x_26537:
[----:B------:R-:W-:-:S04]  /*5400*/  F2FP.F16.F32.PACK_AB R25, RZ, R11 ;  /* 0x0000000bff19723e */ /* 0x000fc800000000ff */
[----:B------:R-:W-:-:S07]  /*5410*/  PRMT R128, R25, 0x7610, R128 ;  /* 0x0000761019807816 */ /* 0x000fce0000000080 */
.L_x_26538:
[----:B------:R-:W-:Y:S01]  /*5420*/  HADD2.F32 R25, -RZ, R132.H1_H1 ;  /* 0x30000084ff197230 */ /* 0x000fe20000004100 */
[----:B------:R-:W-:Y:S06]  /*5430*/  @P3 BRA `(.L_x_26539) ;  /* 0x0000000000203947 */ /* 0x000fec0003800000 */
[----:B------:R-:W-:-:S04]  /*5440*/  ISETP.NE.U32.AND P4, PT, RZ, UR12, PT ;  /* 0x0000000cff007c0c */ /* 0x000fc8000bf85070 */
[----:B------:R-:W-:-:S13]  /*5450*/  ISETP.NE.AND.EX P4, PT, RZ, UR13, PT, P4 ;  /* 0x0000000dff007c0c */ /* 0x000fda000bf85340 */
[----:B------:R-:W-:Y:S05]  /*5460*/  @P4 BRA `(.L_x_26540) ;  /* 0x0000000000084947 */ /* 0x000fea0003800000 */
[----:B------:R-:W-:Y:S05]  /*5470*/  @P0 BRA `(.L_x_26541) ;  /* 0x0000000000200947 */ /* 0x000fea0003800000 */
[----:B------:R-:W-:Y:S05]  /*5480*/  BRA `(.L_x_26542) ;  /* 0x0000000000247947 */ /* 0x000fea0003800000 */
.L_x_26540:
[----:B-----5:R-:W-:-:S05]  /*5490*/  HADD2.F32 R26, -RZ, R124.H1_H1 ;  /* 0x3000007cff1a7230 */ /* 0x020fca0000004100 */
[----:B------:R-:W-:Y:S01]  /*54a0*/  FADD.FTZ R25, R26, R25 ;  /* 0x000000191a197221 */ /* 0x000fe20000010000 */
[----:B------:R-:W-:Y:S06]  /*54b0*/  BRA `(.L_x_26541) ;  /* 0x0000000000107947 */ /* 0x000fec0003800000 */
.L_x_26539:
[----:B-----5:R-:W-:-:S05]  /*54c0*/  HADD2.F32 R26, -RZ, R120.H1_H1 ;  /* 0x30000078ff1a7230 */ /* 0x020fca0000004100 */
[----:B------:R-:W-:Y:S01]  /*54d0*/  FADD.FTZ R25, R26, R25 ;  /* 0x000000191a197221 */ /* 0x000fe20000010000 */
[----:B------:R-:W-:-:S05]  /*54e0*/  @P2 HADD2.F32 R26, -RZ, R124.H1_H1 ;  /* 0x3000007cff1a2230 */ /* 0x000fca0000004100 */
[----:B------:R-:W-:-:S07]  /*54f0*/  @P2 FADD.FTZ R25, R26, R25 ;  /* 0x000000191a192221 */ /* 0x000fce0000010000 */
.L_x_26541:
[----:B------:R-:W-:-:S04]  /*5500*/  F2FP.F16.F32.PACK_AB R26, RZ, R25 ;  /* 0x00000019ff1a723e */ /* 0x000fc800000000ff */
[----:B------:R-:W-:-:S07]  /*5510*/  PRMT R128, R128, 0x5410, R26 ;  /* 0x0000541080807816 */ /* 0x000fce000000001a */
.L_x_26542:
[----:B------:R-:W-:Y:S01]  /*5520*/  HADD2.F32 R26, -RZ, R133.H0_H0 ;  /* 0x20000085ff1a7230 */ /* 0x000fe20000004100 */
[----:B------:R-:W-:Y:S06]  /*5530*/  @P3 BRA `(.L_x_26543) ;  /* 0x0000000000203947 */ /* 0x000fec0003800000 */
[----:B------:R-:W-:-:S04]  /*5540*/  ISETP.NE.U32.AND P4, PT, RZ, UR12, PT ;  /* 0x0000000cff007c0c */ /* 0x000fc8000bf85070 */
[----:B------:R-:W-:-:S13]  /*5550*/  ISETP.NE.AND.EX P4, PT, RZ, UR13, PT, P4 ;  /* 0x0000000dff007c0c */ /* 0x000fda000bf85340 */
[----:B------:R-:W-:Y:S05]  /*5560*/  @P4 BRA `(.L_x_26544) ;  /* 0x0000000000084947 */ /* 0x000fea0003800000 */
[----:B------:R-:W-:Y:S05]  /*5570*/  @P0 BRA `(.L_x_26545) ;  /* 0x0000000000200947 */ /* 0x000fea0003800000 */
[----:B------:R-:W-:Y:S05]  /*5580*/  BRA `(.L_x_26546) ;  /* 0x0000000000247947 */ /* 0x000fea0003800000 */
.L_x_26544:
[----:B-----5:R-:W-:-:S05]  /*5590*/  HADD2.F32 R29, -RZ, R125.H0_H0 ;  /* 0x2000007dff1d7230 */ /* 0x020fca0000004100 */
[----:B------:R-:W-:Y:S01]  /*55a0*/  FADD.FTZ R26, R29, R26 ;  /* 0x0000001a1d1a7221 */ /* 0x000fe20000010000 */
[----:B------:R-:W-:Y:S06]  /*55b0*/  BRA `(.L_x_26545) ;  /* 0x0000000000107947 */ /* 0x000fec0003800000 */
.L_x_26543:
[----:B-----5:R-:W-:-:S05]  /*55c0*/  HADD2.F32 R29, -RZ, R121.H0_H0 ;  /* 0x20000079ff1d7230 */ /* 0x020fca0000004100 */
[----:B------:R-:W-:Y:S01]  /*55d0*/  FADD.FTZ R26, R29, R26 ;  /* 0x0000001a1d1a7221 */ /* 0x000fe20000010000 */
[----:B------:R-:W-:-:S05]  /*55e0*/  @P2 HADD2.F32 R29, -RZ, R125.H0_H0 ;  /* 0x2000007dff1d2230 */ /* 0x000fca0000004100 */
[----:B------:R-:W-:-:S07]  /*55f0*/  @P2 FADD.FTZ R26, R29, R26 ;  /* 0x0000001a1d1a2221 */ /* 0x000fce0000010000 */
.L_x_26545:
[----:B------:R-:W-:-:S04]  /*5600*/  F2FP.F16.F32.PACK_AB R29, RZ, R26 ;  /* 0x0000001aff1d723e */ /* 0x000fc800000000ff */
[----:B------:R-:W-:-:S07]  /*5610*/  PRMT R129, R29, 0x7610, R129 ;  /* 0x000076101d817816 */ /* 0x000fce0000000081 */
.L_x_26546:
[----:B------:R-:W-:Y:S01]  /*5620*/  HADD2.F32 R30, -RZ, R133.H1_H1 ;  /* 0x30000085ff1e7230 */ /* 0x000fe20000004100 */
[----:B------:R-:W-:Y:S06]  /*5630*/  @P3 BRA `(.L_x_26547) ;  /* 0x0000000000203947 */ /* 0x000fec0003800000 */
[----:B------:R-:W-:-:S04]  /*5640*/  ISETP.NE.U32.AND P4, PT, RZ, UR12, PT ;  /* 0x0000000cff007c0c */ /* 0x000fc8000bf85070 */
[----:B------:R-:W-:-:S13]  /*5650*/  ISETP.NE.AND.EX P4, PT, RZ, UR13, PT, P4 ;  /* 0x0000000dff007c0c */ /* 0x000fda000bf85340 */
[----:B------:R-:W-:Y:S05]  /*5660*/  @P4 BRA `(.L_x_26548) ;  /* 0x0000000000084947 */ /* 0x000fea0003800000 */
[----:B------:R-:W-:Y:S05]  /*5670*/  @P0 BRA `(.L_x_26549) ;  /* 0x0000000000200947 */ /* 0x000fea0003800000 */
[----:B------:R-:W-:Y:S05]  /*5680*/  BRA `(.L_x_26550) ;  /* 0x0000000000247947 */ /* 0x000fea0003800000 */
.L_x_26548:
[----:B-----5:R-:W-:-:S05]  /*5690*/  HADD2.F32 R29, -RZ, R125.H1_H1 ;  /* 0x3000007dff1d7230 */ /* 0x020fca0000004100 */
[----:B------:R-:W-:Y:S01]  /*56a0*/  FADD.FTZ R30, R29, R30 ;  /* 0x0000001e1d1e7221 */ /* 0x000fe20000010000 */
[----:B------:R-:W-:Y:S06]  /*56b0*/  BRA `(.L_x_26549) ;  /* 0x0000000000107947 */ /* 0x000fec0003800000 */
.L_x_26547:
[----:B-----5:R-:W-:-:S05]  /*56c0*/  HADD2.F32 R29, -RZ, R121.H1_H1 ;  /* 0x30000079ff1d7230 */ /* 0x020fca0000004100 */
[----:B------:R-:W-:Y:S01]  /*56d0*/  FADD.FTZ R30, R29, R30 ;  /* 0x0000001e1d1e7221 */ /* 0x000fe20000010000 */
[----:B------:R-:W-:-:S05]  /*56e0*/  @P2 HADD2.F32 R29, -RZ, R125.H1_H1 ;  /* 0x3000007dff1d2230 */ /* 0x000fca0000004100 */
[----:B------:R-:W-:-:S07]  /*56f0*/  @P2 FADD.FTZ R30, R29, R30 ;  /* 0x0000001e1d1e2221 */ /* 0x000fce0000010000 */
.L_x_26549:
[----:B------:R-:W-:-:S04]  /*5700*/  F2FP.F16.F32.PACK_AB R29, RZ, R30 ;  /* 0x0000001eff1d723e */ /* 0x000fc800000000ff */
[----:B------:R-:W-:-:S07]  /*5710*/  PRMT R129, R129, 0x5410, R29 ;  /* 0x0000541081817816 */ /* 0x000fce000000001d */
.L_x_26550:
[----:B------:R-:W-:Y:S01]  /*5720*/  HADD2.F32 R29, -RZ, R134.H0_H0 ;  /* 0x20000086ff1d7230 */ /* 0x000fe20000004100 */
[----:B------:R-:W-:Y:S06]  /*5730*/  @P3 BRA `(.L_x_26551) ;  /* 0x0000000000203947 */ /* 0x000fec0003800000 */
[----:B------:R-:W-:-:S04]  /*5740*/  ISETP.NE.U32.AND P4, PT, RZ, UR12, PT ;  /* 0x0000000cff007c0c */ /* 0x000fc8000bf85070 */
[----:B------:R-:W-:-:S13]  /*5750*/  ISETP.NE.AND.EX P4, PT, RZ, UR13, PT, P4 ;  /* 0x0000000dff007c0c */ /* 0x000fda000bf85340 */
[----:B------:R-:W-:Y:S05]  /*5760*/  @P4 BRA `(.L_x_26552) ;  /* 0x0000000000084947 */ /* 0x000fea0003800000 */
[----:B------:R-:W-:Y:S05]  /*5770*/  @P0 BRA `(.L_x_26553) ;  /* 0x0000000000200947 */ /* 0x000fea0003800000 */
[----:B------:R-:W-:Y:S05]  /*5780*/  BRA `(.L_x_26554) ;  /* 0x0000000000247947 */ /* 0x000fea0003800000 */
.L_x_26552:
[----:B-----5:R-:W-:-:S05]  /*5790*/  HADD2.F32 R132, -RZ, R126.H0_H0 ;  /* 0x2000007eff847230 */ /* 0x020fca0000004100 */
[----:B------:R-:W-:Y:S01]  /*57a0*/  FADD.FTZ R29, R132, R29 ;  /* 0x0000001d841d7221 */ /* 0x000fe20000010000 */
[----:B------:R-:W-:Y:S06]  /*57b0*/  BRA `(.L_x_26553) ;  /* 0x0000000000107947 */ /* 0x000fec0003800000 */
.L_x_26551:
[----:B-----5:R-:W-:-:S05]  /*57c0*/  HADD2.F32 R132, -RZ, R122.H0_H0 ;  /* 0x2000007aff847230 */ /* 0x020fca0000004100 */
[----:B------:R-:W-:Y:S01]  /*57d0*/  FADD.FTZ R29, R132, R29 ;  /* 0x0000001d841d7221 */ /* 0x000fe20000010000 */
[----:B------:R-:W-:-:S05]  /*57e0*/  @P2 HADD2.F32 R132, -RZ, R126.H0_H0 ;  /* 0x2000007eff842230 */ /* 0x000fca0000004100 */
[----:B------:R-:W-:-:S07]  /*57f0*/  @P2 FADD.FTZ R29, R132, R29 ;  /* 0x0000001d841d2221 */ /* 0x000fce0000010000 */
.L_x_26553:
[----:B------:R-:W-:-:S04]  /*5800*/  F2FP.F16.F32.PACK_AB R132, RZ, R29 ;  /* 0x0000001dff84723e */ /* 0x000fc800000000ff */
[----:B------:R-:W-:-:S07]  /*5810*/  PRMT R130, R132, 0x7610, R130 ;  /* 0x0000761084827816 */ /* 0x000fce0000000082 */
.L_x_26554:
[----:B------:R-:W-:Y:S01]  /*5820*/  HADD2.F32 R148, -RZ, R134.H1_H1 ;  /* 0x30000086ff947230 */ /* 0x000fe20000004100 */
[----:B------:R-:W-:Y:S06]  /*5830*/  @P3 BRA `(.L_x_26555) ;  /* 0x0000000000203947 */ /* 0x000fec0003800000 */
[----:B------:R-:W-:-:S04]  /*5840*/  ISETP.NE.U32.AND P4, PT, RZ, UR12, PT ;  /* 0x0000000cff007c0c */ /* 0x000fc8000bf85070 */
[----:B------:R-:W-:-:S13]  /*5850*/  ISETP.NE.AND.EX P4, PT, RZ, UR13, PT, P4 ;  /* 0x0000000dff007c0c */ /* 0x000fda000bf85340 */
[----:B------:R-:W-:Y:S05]  /*5860*/  @P4 BRA `(.L_x_26556) ;  /* 0x0000000000084947 */ /* 0x000fea0003800000 */
[----:B------:R-:W-:Y:S05]  /*5870*/  @P0 BRA `(.L_x_26557) ;  /* 0x0000000000200947 */ /* 0x000fea0003800000 */
[----:B------:R-:W-:Y:S05]  /*5880*/  BRA `(.L_x_26558) ;  /* 0x0000000000247947 */ /* 0x000fea0003800000 */
.L_x_26556:
[----:B-----5:R-:W-:-:S05]  /*5890*/  HADD2.F32 R132, -RZ, R126.H1_H1 ;  /* 0x3000007eff847230 */ /* 0x020fca0000004100 */
[----:B------:R-:W-:Y:S01]  /*58a0*/  FADD.FTZ R148, R132, R148 ;  /* 0x0000009484947221 */ /* 0x000fe20000010000 */
[----:B------:R-:W-:Y:S06]  /*58b0*/  BRA `(.L_x_26557) ;  /* 0x0000000000107947 */ /* 0x000fec0003800000 */
.L_x_26555:
[----:B-----5:R-:W-:-:S05]  /*58c0*/  HADD2.F32 R132, -RZ, R122.H1_H1 ;  /* 0x3000007aff847230 */ /* 0x020fca0000004100 */
[----:B------:R-:W-:Y:S01]  /*58d0*/  FADD.FTZ R148, R132, R148 ;  /* 0x0000009484947221 */ /* 0x000fe20000010000 */
[----:B------:R-:W-:-:S05]  /*58e0*/  @P2 HADD2.F32 R132, -RZ, R126.H1_H1 ;  /* 0x3000007eff842230 */ /* 0x000fca0000004100 */
[----:B------:R-:W-:-:S07]  /*58f0*/  @P2 FADD.FTZ R148, R132, R148 ;  /* 0x0000009484942221 */ /* 0x000fce0000010000 */
.L_x_26557:
[----:B------:R-:W-:-:S04]  /*5900*/  F2FP.F16.F32.PACK_AB R132, RZ, R148 ;  /* 0x00000094ff84723e */ /* 0x000fc800000000ff */
[----:B------:R-:W-:-:S07]  /*5910*/  PRMT R130, R130, 0x5410, R132 ;  /* 0x0000541082827816 */ /* 0x000fce0000000084 */
.L_x_26558:
[----:B------:R-:W-:Y:S01]  /*5920*/  HADD2.F32 R147, -RZ, R135.H0_H0 ;  /* 0x20000087ff937230 */ /* 0x000fe20000004100 */
[----:B------:R-:W-:Y:S06]  /*5930*/  @P3 BRA `(.L_x_26559) ;  /* 0x0000000000203947 */ /* 0x000fec0003800000 */
[----:B------:R-:W-:-:S04]  /*5940*/  ISETP.NE.U32.AND P4, PT, RZ, UR12, PT ;  /* 0x0000000cff007c0c */ /* 0x000fc8000bf85070 */
[----:B------:R-:W-:-:S13]  /*5950*/  ISETP.NE.AND.EX P4, PT, RZ, UR13, PT, P4 ;  /* 0x0000000dff007c0c */ /* 0x000fda000bf85340 */
[----:B------:R-:W-:Y:S05]  /*5960*/  @P4 BRA `(.L_x_26560) ;  /* 0x0000000000084947 */ /* 0x000fea0003800000 */
[----:B------:R-:W-:Y:S05]  /*5970*/  @P0 BRA `(.L_x_26561) ;  /* 0x0000000000200947 */ /* 0x000fea0003800000 */
[----:B------:R-:W-:Y:S05]  /*5980*/  BRA `(.L_x_26562) ;  /* 0x0000000000247947 */ /* 0x000fea0003800000 */
.L_x_26560:
[----:B-----5:R-:W-:-:S05]  /*5990*/  HADD2.F32 R132, -RZ, R127.H0_H0 ;  /* 0x2000007fff847230 */ /* 0x020fca0000004100 */
[----:B------:R-:W-:Y:S01]  /*59a0*/  FADD.FTZ R147, R132, R147 ;  /* 0x0000009384937221 */ /* 0x000fe20000010000 */
[----:B------:R-:W-:Y:S06]  /*59b0*/  BRA `(.L_x_26561) ;  /* 0x0000000000107947 */ /* 0x000fec0003800000 */
.L_x_26559:
[----:B-----5:R-:W-:-:S05]  /*59c0*/  HADD2.F32 R132, -RZ, R123.H0_H0 ;  /* 0x2000007bff847230 */ /* 0x020fca0000004100 */
[----:B------:R-:W-:Y:S01]  /*59d0*/  FADD.FTZ R147, R132, R147 ;  /* 0x0000009384937221 */ /* 0x000fe20000010000 */
[----:B------:R-:W-:-:S05]  /*59e0*/  @P2 HADD2.F32 R132, -RZ, R127.H0_H0 ;  /* 0x2000007fff842230 */ /* 0x000fca0000004100 */
[----:B------:R-:W-:-:S07]  /*59f0*/  @P2 FADD.FTZ R147, R132, R147 ;  /* 0x0000009384932221 */ /* 0x000fce0000010000 */
.L_x_26561:
[----:B------:R-:W-:-:S04]  /*5a00*/  F2FP.F16.F32.PACK_AB R132, RZ, R147 ;  /* 0x00000093ff84723e */ /* 0x000fc800000000ff */
[----:B------:R-:W-:-:S07]  /*5a10*/  PRMT R131, R132, 0x7610, R131 ;  /* 0x0000761084837816 */ /* 0x000fce0000000083 */
.L_x_26562:
[----:B------:R-:W-:Y:S01]  /*5a20*/  HADD2.F32 R167, -RZ, R135.H1_H1 ;  /* 0x30000087ffa77230 */ /* 0x000fe20000004100 */
[----:B------:R-:W-:Y:S06]  /*5a30*/  @P3 BRA `(.L_x_26563) ;  /* 0x0000000000203947 */ /* 0x000fec0003800000 */
[----:B------:R-:W-:-:S04]  /*5a40*/  ISETP.NE.U32.AND P2, PT, RZ, UR12, PT ;  /* 0x0000000cff007c0c */ /* 0x000fc8000bf45070 */
[----:B------:R-:W-:-:S13]  /*5a50*/  ISETP.NE.AND.EX P2, PT, RZ, UR13, PT, P2 ;  /* 0x0000000dff007c0c */ /* 0x000fda000bf45320 */
[----:B------:R-:W-:Y:S05]  /*5a60*/  @P2 BRA `(.L_x_26564) ;  /* 0x0000000000082947 */ /* 0x000fea0003800000 */
[----:B------:R-:W-:Y:S05]  /*5a70*/  @P0 BRA `(.L_x_26565) ;  /* 0x0000000000200947 */ /* 0x000fea0003800000 */
[----:B------:R-:W-:Y:S05]  /*5a80*/  BRA `(.L_x_26566) ;  /* 0x0000000000247947 */ /* 0x000fea0003800000 */
.L_x_26564:
[----:B-----5:R-:W-:-:S05]  /*5a90*/  HADD2.F32 R132, -RZ, R127.H1_H1 ;  /* 0x3000007fff847230 */ /* 0x020fca0000004100 */
[----:B------:R-:W-:Y:S01]  /*5aa0*/  FADD.FTZ R167, R132, R167 ;  /* 0x000000a784a77221 */ /* 0x000fe20000010000 */
[----:B------:R-:W-:Y:S06]  /*5ab0*/  BRA `(.L_x_26565) ;  /* 0x0000000000107947 */ /* 0x000fec0003800000 */
.L_x_26563:
[----:B-----5:R-:W-:-:S05]  /*5ac0*/  HADD2.F32 R132, -RZ, R123.H1_H1 ;  /* 0x3000007bff847230 */ /* 0x020fca0000004100 */
[----:B------:R-:W-:Y:S01]  /*5ad0*/  FADD.FTZ R167, R132, R167 ;  /* 0x000000a784a77221 */ /* 0x000fe20000010000 */
[----:B------:R-:W-:-:S05]  /*5ae0*/  @P2 HADD2.F32 R132, -RZ, R127.H1_H1 ;  /* 0x3000007fff842230 */ /* 0x000fca0000004100 */
[----:B------:R-:W-:-:S07]  /*5af0*/  @P2 FADD.FTZ R167, R132, R167 ;  /* 0x000000a784a72221 */ /* 0x000fce0000010000 */
.L_x_26565:
[----:B------:R-:W-:-:S04]  /*5b00*/  F2FP.F16.F32.PACK_AB R132, RZ, R167 ;  /* 0x000000a7ff84723e */ /* 0x000fc800000000ff */
[----:B------:R-:W-:-:S07]  /*5b10*/  PRMT R131, R131, 0x5410, R132 ;  /* 0x0000541083837816 */ /* 0x000fce0000000084 */
.L_x_26566:
[----:B------:R-:W0:Y:S02]  /*5b20*/  @P0 LDC.64 R132, c[0x0][0x238] ;  /* 0x00008e00ff840b82 */ /* 0x000e240000000a00 */
[----:B0-----:R-:W-:-:S04]  /*5b30*/  @P0 LEA R132, P2, R136, R132, 0x4 ;  /* 0x0000008488840211 */ /* 0x001fc800078420ff */
[C---:B------:R-:W-:Y:S02]  /*5b40*/  @P0 LEA.HI.X R133, R136.reuse, R133, RZ, 0x4, P2 ;  /* 0x0000008588850211 */ /* 0x040fe400010f24ff */
[----:B------:R-:W-:-:S03]  /*5b50*/  IADD3 R136, R136, 0x20, RZ ;  /* 0x0000002088887810 */ /* 0x000fc60007ffe0ff */
[----:B------:R0:W-:Y:S04]  /*5b60*/  @P0 STG.E.128 desc[UR4][R132.64], R128 ;  /* 0x0000008084000986 */ /* 0x0001e8000c101d04 */
.L_x_26534:
[----:B------:R-:W-:Y:S05]  /*5b70*/  BSYNC B0 ;  /* 0x0000000000007941 */ /* 0x000fea0003800000 */
.L_x_26533:
        /* <DEDUP_REMOVED lines=25> */
.L_x_26570:
[----:B-----5:R-:W-:-:S05]  /*5d10*/  HADD2.F32 R27, -RZ, R124.H0_H0 ;  /* 0x2000007cff1b7230 */ /* 0x020fca0000004100 */
[----:B------:R-:W-:Y:S01]  /*5d20*/  FADD.FTZ R12, R27, R12 ;  /* 0x0000000c1b0c7221 */ /* 0x000fe20000010000 */
[----:B------:R-:W-:Y:S06]  /*5d30*/  BRA `(.L_x_26571) ;  /* 0x0000000000107947 */ /* 0x000fec0003800000 */
.L_x_26569:
[----:B-----5:R-:W-:-:S05]  /*5d40*/  HADD2.F32 R27, -RZ, R120.H0_H0 ;  /* 0x20000078ff1b7230 */ /* 0x020fca0000004100 */
[----:B------:R-:W-:Y:S01]  /*5d50*/  FADD.FTZ R12, R27, R12 ;  /* 0x0000000c1b0c7221 */ /* 0x000fe20000010000 */
[----:B------:R-:W-:-:S05]  /*5d60*/  @P2 HADD2.F32 R27, -RZ, R124.H0_H0 ;  /* 0x2000007cff1b2230 */ /* 0x000fca0000004100 */
[----:B------:R-:W-:-:S07]  /*5d70*/  @P2 FADD.FTZ R12, R27, R12 ;  /* 0x0000000c1b0c2221 */ /* 0x000fce0000010000 */
.L_x_26571:
[----:B------:R-:W-:-:S04]  /*5d80*/  F2FP.F16.F32.PACK_AB R27, RZ, R12 ;  /* 0x0000000cff1b723e */ /* 0x000fc800000000ff */
[----:B------:R-:W-:-:S07]  /*5d90*/  PRMT R128, R27, 0x7610, R128 ;  /* 0x000076101b807816 */ /* 0x000fce0000000080 */
.L_x_26572:
[----:B------:R-:W-:Y:S01]  /*5da0*/  HADD2.F32 R27, -RZ, R132.H1_H1 ;  /* 0x30000084ff1b7230 */ /* 0x000fe20000004100 */
[----:B------:R-:W-:Y:S06]  /*5db0*/  @P3 BRA `(.L_x_26573) ;  /* 0x0000000000203947 */ /* 0x000fec0003800000 */
[----:B------:R-:W-:-:S04]  /*5dc0*/  ISETP.NE.U32.AND P4, PT, RZ, UR12, PT ;  /* 0x0000000cff007c0c */ /* 0x000fc8000bf85070 */
[----:B------:R-:W-:-:S13]  /*5dd0*/  ISETP.NE.AND.EX P4, PT, RZ, UR13, PT, P4 ;  /* 0x0000000dff007c0c */ /* 0x000fda000bf85340 */
[----:B------:R-:W-:Y:S05]  /*5de0*/  @P4 BRA `(.L_x_26574) ;  /* 0x0000000000084947 */ /* 0x000fea0003800000 */
[----:B------:R-:W-:Y:S05]  /*5df0*/  @P0 BRA `(.L_x_26575) ;  /* 0x0000000000200947 */ /* 0x000fea0003800000 */
[----:B------:R-:W-:Y:S05]  /*5e00*/  BRA `(.L_x_26576) ;  /* 0x0000000000247947 */ /* 0x000fea0003800000 */
.L_x_26574:
[----:B-----5:R-:W-:-:S05]  /*5e10*/  HADD2.F32 R28, -RZ, R124.H1_H1 ;  /* 0x3000007cff1c7230 */ /* 0x020fca0000004100 */
[----:B------:R-:W-:Y:S01]  /*5e20*/  FADD.FTZ R27, R28, R27 ;  /* 0x0000001b1c1b7221 */ /* 0x000fe20000010000 */
[----:B------:R-:W-:Y:S06]  /*5e30*/  BRA `(.L_x_26575) ;  /* 0x0000000000107947 */ /* 0x000fec0003800000 */
.L_x_26573:
[----:B-----5:R-:W-:-:S05]  /*5e40*/  HADD2.F32 R28, -RZ, R120.H1_H1 ;  /* 0x30000078ff1c7230 */ /* 0x020fca0000004100 */
[----:B------:R-:W-:Y:S01]  /*5e50*/  FADD.FTZ R27, R28, R27 ;  /* 0x0000001b1c1b7221 */ /* 0x000fe20000010000 */
[----:B------:R-:W-:-:S05]  /*5e60*/  @P2 HADD2.F32 R28, -RZ, R124.H1_H1 ;  /* 0x3000007cff1c2230 */ /* 0x000fca0000004100 */
[----:B------:R-:W-:-:S07]  /*5e70*/  @P2 FADD.FTZ R27, R28, R27 ;  /* 0x0000001b1c1b2221 */ /* 0x000fce0000010000 */
.L_x_26575:
[----:B------:R-:W-:-:S04]  /*5e80*/  F2FP.F16.F32.PACK_AB R28, RZ, R27 ;  /* 0x0000001bff1c723e */ /* 0x000fc800000000ff */
[----:B------:R-:W-:-:S07]  /*5e90*/  PRMT R128, R128, 0x5410, R28 ;  /* 0x0000541080807816 */ /* 0x000fce000000001c */
.L_x_26576:
[----:B------:R-:W-:Y:S01]  /*5ea0*/  HADD2.F32 R28, -RZ, R133.H0_H0 ;  /* 0x20000085ff1c7230 */ /* 0x000fe20000004100 */
[----:B------:R-:W-:Y:S06]  /*5eb0*/  @P3 BRA `(.L_x_26577) ;  /* 0x0000000000203947 */ /* 0x000fec0003800000 */
[----:B------:R-:W-:-:S04]  /*5ec0*/  ISETP.NE.U32.AND P4, PT, RZ, UR12, PT ;  /* 0x0000000cff007c0c */ /* 0x000fc8000bf85070 */
[----:B------:R-:W-:-:S13]  /*5ed0*/  ISETP.NE.AND.EX P4, PT, RZ, UR13, PT, P4 ;  /* 0x0000000dff007c0c */ /* 0x000fda000bf85340 */
[----:B------:R-:W-:Y:S05]  /*5ee0*/  @P4 BRA `(.L_x_26578) ;  /* 0x0000000000084947 */ /* 0x000fea0003800000 */
[----:B------:R-:W-:Y:S05]  /*5ef0*/  @P0 BRA `(.L_x_26579) ;  /* 0x0000000000200947 */ /* 0x000fea0003800000 */
[----:B------:R-:W-:Y:S05]  /*5f00*/  BRA `(.L_x_26580) ;  /* 0x0000000000247947 */ /* 0x000fea0003800000 */
.L_x_26578:
[----:B-----5:R-:W-:-:S05]  /*5f10*/  HADD2.F32 R132, -RZ, R125.H0_H0 ;  /* 0x2000007dff847230 */ /* 0x020fca0000004100 */
[----:B------:R-:W-:Y:S01]  /*5f20*/  FADD.FTZ R28, R132, R28 ;  /* 0x0000001c841c7221 */ /* 0x000fe20000010000 */
[----:B------:R-:W-:Y:S06]  /*5f30*/  BRA `(.L_x_26579) ;  /* 0x0000000000107947 */ /* 0x000fec0003800000 */
.L_x_26577:
[----:B-----5:R-:W-:-:S05]  /*5f40*/  HADD2.F32 R132, -RZ, R121.H0_H0 ;  /* 0x20000079ff847230 */ /* 0x020fca0000004100 */
[----:B------:R-:W-:Y:S01]  /*5f50*/  FADD.FTZ R28, R132, R28 ;  /* 0x0000001c841c7221 */ /* 0x000fe20000010000 */
[----:B------:R-:W-:-:S05]  /*5f60*/  @P2 HADD2.F32 R132, -RZ, R125.H0_H0 ;  /* 0x2000007dff842230 */ /* 0x000fca0000004100 */
[----:B------:R-:W-:-:S07]  /*5f70*/  @P2 FADD.FTZ R28, R132, R28 ;  /* 0x0000001c841c2221 */ /* 0x000fce0000010000 */
.L_x_26579:
[----:B------:R-:W-:-:S04]  /*5f80*/  F2FP.F16.F32.PACK_AB R132, RZ, R28 ;  /* 0x0000001cff84723e */ /* 0x000fc800000000ff */
[----:B------:R-:W-:-:S07]  /*5f90*/  PRMT R129, R132, 0x7610, R129 ;  /* 0x0000761084817816 */ /* 0x000fce0000000081 */
.L_x_26580:
[----:B------:R-:W-:Y:S01]  /*5fa0*/  HADD2.F32 R143, -RZ, R133.H1_H1 ;  /* 0x30000085ff8f7230 */ /* 0x000fe20000004100 */
[----:B------:R-:W-:Y:S06]  /*5fb0*/  @P3 BRA `(.L_x_26581) ;  /* 0x0000000000203947 */ /* 0x000fec0003800000 */
[----:B------:R-:W-:-:S04]  /*5fc0*/  ISETP.NE.U32.AND P4, PT, RZ, UR12, PT ;  /* 0x0000000cff007c0c */ /* 0x000fc8000bf85070 */
[----:B------:R-:W-:-:S13]  /*5fd0*/  ISETP.NE.AND.EX P4, PT, RZ, UR13, PT, P4 ;  /* 0x0000000dff007c0c */ /* 0x000fda000bf85340 */
[----:B------:R-:W-:Y:S05]  /*5fe0*/  @P4 BRA `(.L_x_26582) ;  /* 0x0000000000084947 */ /* 0x000fea0003800000 */
[----:B------:R-:W-:Y:S05]  /*5ff0*/  @P0 BRA `(.L_x_26583) ;  /* 0x0000000000200947 */ /* 0x000fea0003800000 */
[----:B------:R-:W-:Y:S05]  /*6000*/  BRA `(.L_x_26584) ;  /* 0x0000000000247947 */ /* 0x000fea0003800000 */
.L_x_26582:
[----:B-----5:R-:W-:-:S05]  /*6010*/  HADD2.F32 R132, -RZ, R125.H1_H1 ;  /* 0x3000007dff847230 */ /* 0x020fca0000004100 */
[----:B------:R-:W-:Y:S01]  /*6020*/  FADD.FTZ R143, R132, R143 ;  /* 0x0000008f848f7221 */ /* 0x000fe20000010000 */
[----:B------:R-:W-:Y:S06]  /*6030*/  BRA `(.L_x_26583) ;  /* 0x0000000000107947 */ /* 0x000fec0003800000 */
.L_x_26581:
[----:B-----5:R-:W-:-:S05]  /*6040*/  HADD2.F32 R132, -RZ, R121.H1_H1 ;  /* 0x30000079ff847230 */ /* 0x020fca0000004100 */
[----:B------:R-:W-:Y:S01]  /*6050*/  FADD.FTZ R143, R132, R143 ;  /* 0x0000008f848f7221 */ /* 0x000fe20000010000 */
[----:B------:R-:W-:-:S05]  /*6060*/  @P2 HADD2.F32 R132, -RZ, R125.H1_H1 ;  /* 0x3000007dff842230 */ /* 0x000fca0000004100 */
[----:B------:R-:W-:-:S07]  /*6070*/  @P2 FADD.FTZ R143, R132, R143 ;  /* 0x0000008f848f2221 */ /* 0x000fce0000010000 */
.L_x_26583:
[----:B------:R-:W-:-:S04]  /*6080*/  F2FP.F16.F32.PACK_AB R132, RZ, R143 ;  /* 0x0000008fff84723e */ /* 0x000fc800000000ff */
[----:B------:R-:W-:-:S07]  /*6090*/  PRMT R129, R129, 0x5410, R132 ;  /* 0x0000541081817816 */ /* 0x000fce0000000084 */
.L_x_26584:
[----:B------:R-:W-:Y:S01]  /*60a0*/  HADD2.F32 R144, -RZ, R134.H0_H0 ;  /* 0x20000086ff907230 */ /* 0x000fe20000004100 */
[----:B------:R-:W-:Y:S06]  /*60b0*/  @P3 BRA `(.L_x_26585) ;  /* 0x0000000000203947 */ /* 0x000fec0003800000 */
[----:B------:R-:W-:-:S04]  /*60c0*/  ISETP.NE.U32.AND P4, PT, RZ, UR12, PT ;  /* 0x0000000cff007c0c */ /* 0x000fc8000bf85070 */
[----:B------:R-:W-:-:S13]  /*60d0*/  ISETP.NE.AND.EX P4, PT, RZ, UR13, PT, P4 ;  /* 0x0000000dff007c0c */ /* 0x000fda000bf85340 */
[----:B------:R-:W-:Y:S05]  /*60e0*/  @P4 BRA `(.L_x_26586) ;  /* 0x0000000000084947 */ /* 0x000fea0003800000 */
[----:B------:R-:W-:Y:S05]  /*60f0*/  @P0 BRA `(.L_x_26587) ;  /* 0x0000000000200947 */ /* 0x000fea0003800000 */
[----:B------:R-:W-:Y:S05]  /*6100*/  BRA `(.L_x_26588) ;  /* 0x0000000000247947 */ /* 0x000fea0003800000 */
.L_x_26586:
[----:B-----5:R-:W-:-:S05]  /*6110*/  HADD2.F32 R132, -RZ, R126.H0_H0 ;  /* 0x2000007eff847230 */ /* 0x020fca0000004100 */
[----:B------:R-:W-:Y:S01]  /*6120*/  FADD.FTZ R144, R132, R144 ;  /* 0x0000009084907221 */ /* 0x000fe20000010000 */
[----:B------:R-:W-:Y:S06]  /*6130*/  BRA `(.L_x_26587) ;  /* 0x0000000000107947 */ /* 0x000fec0003800000 */
.L_x_26585:
[----:B-----5:R-:W-:-:S05]  /*6140*/  HADD2.F32 R132, -RZ, R122.H0_H0 ;  /* 0x2000007aff847230 */ /* 0x020fca0000004100 */
[----:B------:R-:W-:Y:S01]  /*6150*/  FADD.FTZ R144, R132, R144 ;  /* 0x0000009084907221 */ /* 0x000fe20000010000 */
[----:B------:R-:W-:-:S05]  /*6160*/  @P2 HADD2.F32 R132, -RZ, R126.H0_H0 ;  /* 0x2000007eff842230 */ /* 0x000fca0000004100 */
[----:B------:R-:W-:-:S07]  /*6170*/  @P2 FADD.FTZ R144, R132, R144 ;  /* 0x0000009084902221 */ /* 0x000fce0000010000 */
.L_x_26587:
[----:B------:R-:W-:-:S04]  /*6180*/  F2FP.F16.F32.PACK_AB R132, RZ, R144 ;  /* 0x00000090ff84723e */ /* 0x000fc800000000ff */
[----:B------:R-:W-:-:S07]  /*6190*/  PRMT R130, R132, 0x7610, R130 ;  /* 0x0000761084827816 */ /* 0x000fce0000000082 */
.L_x_26588:
[----:B------:R-:W-:Y:S01]  /*61a0*/  HADD2.F32 R146, -RZ, R134.H1_H1 ;  /* 0x30000086ff927230 */ /* 0x000fe20000004100 */
[----:B------:R-:W-:Y:S06]  /*61b0*/  @P3 BRA `(.L_x_26589) ;  /* 0x0000000000203947 */ /* 0x000fec0003800000 */
[----:B------:R-:W-:-:S04]  /*61c0*/  ISETP.NE.U32.AND P4, PT, RZ, UR12, PT ;  /* 0x0000000cff007c0c */ /* 0x000fc8000bf85070 */
[----:B------:R-:W-:-:S13]  /*61d0*/  ISETP.NE.AND.EX P4, PT, RZ, UR13, PT, P4 ;  /* 0x0000000dff007c0c */ /* 0x000fda000bf85340 */
[----:B------:R-:W-:Y:S05]  /*61e0*/  @P4 BRA `(.L_x_26590) ;  /* 0x0000000000084947 */ /* 0x000fea0003800000 */
[----:B------:R-:W-:Y:S05]  /*61f0*/  @P0 BRA `(.L_x_26591) ;  /* 0x0000000000200947 */ /* 0x000fea0003800000 */
[----:B------:R-:W-:Y:S05]  /*6200*/  BRA `(.L_x_26592) ;  /* 0x0000000000247947 */ /* 0x000fea0003800000 */
.L_x_26590:
[----:B-----5:R-:W-:-:S05]  /*6210*/  HADD2.F32 R132, -RZ, R126.H1_H1 ;  /* 0x3000007eff847230 */ /* 0x020fca0000004100 */
[----:B------:R-:W-:Y:S01]  /*6220*/  FADD.FTZ R146, R132, R146 ;  /* 0x0000009284927221 */ /* 0x000fe20000010000 */
[----:B------:R-:W-:Y:S06]  /*6230*/  BRA `(.L_x_26591) ;  /* 0x0000000000107947 */ /* 0x000fec0003800000 */
.L_x_26589:
[----:B-----5:R-:W-:-:S05]  /*6240*/  HADD2.F32 R132, -RZ, R122.H1_H1 ;  /* 0x3000007aff847230 */ /* 0x020fca0000004100 */
[----:B------:R-:W-:Y:S01]  /*6250*/  FADD.FTZ R146, R132, R146 ;  /* 0x0000009284927221 */ /* 0x000fe20000010000 */
[----:B------:R-:W-:-:S05]  /*6260*/  @P2 HADD2.F32 R132, -RZ, R126.H1_H1 ;  /* 0x3000007eff842230 */ /* 0x000fca0000004100 */
[----:B------:R-:W-:-:S07]  /*6270*/  @P2 FADD.FTZ R146, R132, R146 ;  /* 0x0000009284922221 */ /* 0x000fce0000010000 */
.L_x_26591:
[----:B------:R-:W-:-:S04]  /*6280*/  F2FP.F16.F32.PACK_AB R132, RZ, R146 ;  /* 0x00000092ff84723e */ /* 0x000fc800000000ff */
[----:B------:R-:W-:-:S07]  /*6290*/  PRMT R130, R130, 0x5410, R132 ;  /* 0x0000541082827816 */ /* 0x000fce0000000084 */
.L_x_26592:
[----:B------:R-:W-:Y:S01]  /*62a0*/  HADD2.F32 R145, -RZ, R135.H0_H0 ;  /* 0x20000087ff917230 */ /* 0x000fe20000004100 */
[----:B------:R-:W-:Y:S06]  /*62b0*/  @P3 BRA `(.L_x_26593) ;  /* 0x0000000000203947 */ /* 0x000fec0003800000 */
[----:B------:R-:W-:-:S04]  /*62c0*/  ISETP.NE.U32.AND P4, PT, RZ, UR12, PT ;  /* 0x0000000cff007c0c */ /* 0x000fc8000bf85070 */
[----:B------:R-:W-:-:S13]  /*62d0*/  ISETP.NE.AND.EX P4, PT, RZ, UR13, PT, P4 ;  /* 0x0000000dff007c0c */ /* 0x000fda000bf85340 */
[----:B------:R-:W-:Y:S05]  /*62e0*/  @P4 BRA `(.L_x_26594) ;  /* 0x0000000000084947 */ /* 0x000fea0003800000 */
[----:B------:R-:W-:Y:S05]  /*62f0*/  @P0 BRA `(.L_x_26595) ;  /* 0x0000000000200947 */ /* 0x000fea0003800000 */
[----:B------:R-:W-:Y:S05]  /*6300*/  BRA `(.L_x_26596) ;  /* 0x0000000000247947 */ /* 0x000fea0003800000 */
.L_x_26594:
[----:B-----5:R-:W-:-:S05]  /*6310*/  HADD2.F32 R132, -RZ, R127.H0_H0 ;  /* 0x2000007fff847230 */ /* 0x020fca0000004100 */
[----:B------:R-:W-:Y:S01]  /*6320*/  FADD.FTZ R145, R132, R145 ;  /* 0x0000009184917221 */ /* 0x000fe20000010000 */
[----:B------:R-:W-:Y:S06]  /*6330*/  BRA `(.L_x_26595) ;  /* 0x0000000000107947 */ /* 0x000fec0003800000 */
.L_x_26593:
[----:B-----5:R-:W-:-:S05]  /*6340*/  HADD2.F32 R132, -RZ, R123.H0_H0 ;  /* 0x2000007bff847230 */ /* 0x020fca0000004100 */
[----:B------:R-:W-:Y:S01]  /*6350*/  FADD.FTZ R145, R132, R145 ;  /* 0x0000009184917221 */ /* 0x000fe20000010000 */
[----:B------:R-:W-:-:S05]  /*6360*/  @P2 HADD2.F32 R132, -RZ, R127.H0_H0 ;  /* 0x2000007fff842230 */ /* 0x000fca0000004100 */
[----:B------:R-:W-:-:S07]  /*6370*/  @P2 FADD.FTZ R145, R132, R145 ;  /* 0x0000009184912221 */ /* 0x000fce0000010000 */
.L_x_26595:
[----:B------:R-:W-:-:S04]  /*6380*/  F2FP.F16.F32.PACK_AB R132, RZ, R145 ;  /* 0x00000091ff84723e */ /* 0x000fc800000000ff */
[----:B------:R-:W-:-:S07]  /*6390*/  PRMT R131, R132, 0x7610, R131 ;  /* 0x0000761084837816 */ /* 0x000fce0000000083 */
.L_x_26596:
[----:B------:R-:W-:Y:S01]  /*63a0*/  HADD2.F32 R168, -RZ, R135.H1_H1 ;  /* 0x30000087ffa87230 */ /* 0x000fe20000004100 */
[----:B------:R-:W-:Y:S06]  /*63b0*/  @P3 BRA `(.L_x_26597) ;  /* 0x0000000000203947 */ /* 0x000fec0003800000 */
[----:B------:R-:W-:-:S04]  /*63c0*/  ISETP.NE.U32.AND P2, PT, RZ, UR12, PT ;  /* 0x0000000cff007c0c */ /* 0x000fc8000bf45070 */
[----:B------:R-:W-:-:S13]  /*63d0*/  ISETP.NE.AND.EX P2, PT, RZ, UR13, PT, P2 ;  /* 0x0000000dff007c0c */ /* 0x000fda000bf45320 */
[----:B------:R-:W-:Y:S05]  /*63e0*/  @P2 BRA `(.L_x_26598) ;  /* 0x0000000000082947 */ /* 0x000fea0003800000 */
[----:B------:R-:W-:Y:S05]  /*63f0*/  @P0 BRA `(.L_x_26599) ;  /* 0x0000000000200947 */ /* 0x000fea0003800000 */
[----:B------:R-:W-:Y:S05]  /*6400*/  BRA `(.L_x_26600) ;  /* 0x0000000000247947 */ /* 0x000fea0003800000 */
.L_x_26598:
[----:B-----5:R-:W-:-:S05]  /*6410*/  HADD2.F32 R132, -RZ, R127.H1_H1 ;  /* 0x3000007fff847230 */ /* 0x020fca0000004100 */
[----:B------:R-:W-:Y:S01]  /*6420*/  FADD.FTZ R168, R132, R168 ;  /* 0x000000a884a87221 */ /* 0x000fe20000010000 */
[----:B------:R-:W-:Y:S06]  /*6430*/  BRA `(.L_x_26599) ;  /* 0x0000000000107947 */ /* 0x000fec0003800000 */
.L_x_26597:
[----:B-----5:R-:W-:-:S05]  /*6440*/  HADD2.F32 R132, -RZ, R123.H1_H1 ;  /* 0x3000007bff847230 */ /* 0x020fca0000004100 */
[----:B------:R-:W-:Y:S01]  /*6450*/  FADD.FTZ R168, R132, R168 ;  /* 0x000000a884a87221 */ /* 0x000fe20000010000 */
[----:B------:R-:W-:-:S05]  /*6460*/  @P2 HADD2.F32 R132, -RZ, R127.H1_H1 ;  /* 0x3000007fff842230 */ /* 0x000fca0000004100 */
[----:B------:R-:W-:-:S07]  /*6470*/  @P2 FADD.FTZ R168, R132, R168 ;  /* 0x000000a884a82221 */ /* 0x000fce0000010000 */
.L_x_26599:
[----:B------:R-:W-:-:S04]  /*6480*/  F2FP.F16.F32.PACK_AB R132, RZ, R168 ;  /* 0x000000a8ff84723e */ /* 0x000fc800000000ff */
[----:B------:R-:W-:-:S07]  /*6490*/  PRMT R131, R131, 0x5410, R132 ;  /* 0x0000541083837816 */ /* 0x000fce0000000084 */
.L_x_26600:
[----:B------:R-:W0:Y:S02]  /*64a0*/  @P0 LDC.64 R132, c[0x0][0x238] ;  /* 0x00008e00ff840b82 */ /* 0x000e240000000a00 */
[----:B0-----:R-:W-:-:S04]  /*64b0*/  @P0 LEA R132, P2, R136, R132, 0x4 ;  /* 0x0000008488840211 */ /* 0x001fc800078420ff */
[----:B------:R-:W-:-:S05]  /*64c0*/  @P0 LEA.HI.X R133, R136, R133, RZ, 0x4, P2 ;  /* 0x0000008588850211 */ /* 0x000fca00010f24ff */
[----:B------:R0:W-:Y:S04]  /*64d0*/  @P0 STG.E.128 desc[UR4][R132.64], R128 ;  /* 0x0000008084000986 */ /* 0x0001e8000c101d04 */
.L_x_26568:
[----:B------:R-:W-:Y:S05]  /*64e0*/  BSYNC B0 ;  /* 0x0000000000007941 */ /* 0x000fea0003800000 */
.L_x_26567:
        /* <DEDUP_REMOVED lines=237> */
.L_x_26630:
        /* <DEDUP_REMOVED lines=35> */
[----:B------:R-:W-:Y:S01]  /*75f0*/  F2FP.F16.F32.PACK_AB R132, R134, R132 ;  /* 0x000000848684723e */ /* 0x000fe200000000ff */
        /* <DEDUP_REMOVED lines=9> */
[----:B------:R-:W-:Y:S01]  /*7690*/  F2FP.F16.F32.PACK_AB R137, R137, R134 ;  /* 0x000000868989723e */ /* 0x000fe200000000ff */
[--C-:B------:R-:W-:Y:S01]  /*76a0*/  FADD.FTZ R134, R160, -R135.reuse ;  /* 0x80000087a0867221 */ /* 0x100fe20000010000 */
[----:B------:R2:W5:Y:S01]  /*76b0*/  LDL.LU R0, [R1+0x190] ;  /* 0x0001900001007983 */ /* 0x0005620000300800 */
[----:B------:R-:W-:Y:S02]  /*76c0*/  F2FP.F16.F32.PACK_AB R136, R139, R136 ;  /* 0x000000888b88723e */ /* 0x000fe400000000ff */
[----:B------:R-:W-:Y:S01]  /*76d0*/  FMUL.FTZ R139, R169, R134 ;  /* 0x00000086a98b7220 */ /* 0x000fe20000410000 */
[----:B------:R-:W-:Y:S01]  /*76e0*/  F2FP.F16.F32.PACK_AB R133, R138, R133 ;  /* 0x000000858a85723e */ /* 0x000fe200000000ff */
        /* <DEDUP_REMOVED lines=8> */
[----:B------:R-:W-:Y:S02]  /*7770*/  F2FP.F16.F32.PACK_AB R134, R170, R134 ;  /* 0x00000086aa86723e */ /* 0x000fe400000000ff */
[----:B------:R-:W3:Y:S01]  /*7780*/  LDL R170, [R1+0x178] ;  /* 0x0001780001aa7983 */ /* 0x000ee20000100800 */
[----:B------:R-:W-:Y:S01]  /*7790*/  FFMA.FTZ R138, R191, R138, R212 ;  /* 0x0000008abf8a7223 */ /* 0x000fe200000100d4 */
[----:B------:R-:W-:-:S05]  /*77a0*/  FFMA.FTZ R139, R188, R139, R213 ;  /* 0x0000008bbc8b7223 */ /* 0x000fca00000100d5 */
[----:B------:R-:W-:Y:S01]  /*77b0*/  F2FP.F16.F32.PACK_AB R138, R139, R138 ;  /* 0x0000008a8b8a723e */ /* 0x000fe200000000ff */
        /* <DEDUP_REMOVED lines=8> */
[----:B------:R-:W-:Y:S02]  /*7840*/  F2FP.F16.F32.PACK_AB R135, R170, R135 ;  /* 0x00000087aa87723e */ /* 0x000fe400000000ff */
[----:B------:R-:W0:Y:S02]  /*7850*/  LDC.64 R170, c[0x0][0x2b8] ;  /* 0x0000ae00ffaa7b82 */ /* 0x000e240000000a00 */
[----:B0-----:R-:W-:-:S05]  /*7860*/  IMAD.WIDE.U32 R170, R6, 0x10, R170 ;  /* 0x0000001006aa7825 */ /* 0x001fca00078e00aa */
[----:B------:R0:W-:Y:S02]  /*7870*/  STG.E.128 desc[UR4][R170.64], R132 ;  /* 0x00000084aa007986 */ /* 0x0001e4000c101d04 */
[----:B0-----:R-:W0:Y:S01]  /*7880*/  LDC.64 R134, c[0x0][0x2c0] ;  /* 0x0000b000ff867b82 */ /* 0x001e220000000a00 */
[----:B--2---:R-:W-:Y:S01]  /*7890*/  FFMA.FTZ R132, R252, R139, R214 ;  /* 0x0000008bfc847223 */ /* 0x004fe200000100d6 */
[----:B------:R-:W-:-:S05]  /*78a0*/  FFMA.FTZ R133, R190, R188, R215 ;  /* 0x000000bcbe857223 */ /* 0x000fca00000100d7 */
[----:B------:R-:W-:Y:S01]  /*78b0*/  F2FP.F16.F32.PACK_AB R139, R133, R132 ;  /* 0x00000084858b723e */ /* 0x000fe200000000ff */
[----:B0-----:R-:W-:-:S05]  /*78c0*/  IMAD.WIDE.U32 R132, R6, 0x10, R134 ;  /* 0x0000001006847825 */ /* 0x001fca00078e0086 */
[----:B------:R2:W-:Y:S01]  /*78d0*/  STG.E.128 desc[UR4][R132.64], R136 ;  /* 0x0000008884007986 */ /* 0x0005e2000c101d04 */
[----:B------:R-:W-:-:S07]  /*78e0*/  IADD3 R6, R6, 0x20, RZ ;  /* 0x0000002006067810 */ /* 0x000fce0007ffe0ff */
.L_x_26603:
[----:B------:R-:W-:Y:S05]  /*78f0*/  BSYNC B0 ;  /* 0x0000000000007941 */ /* 0x000fea0003800000 */
.L_x_26602:
        /* <DEDUP_REMOVED lines=47> */
[----:B------:R-:W-:Y:S02]  /*7bf0*/  F2FP.F16.F32.PACK_AB R134, R170, R134 ;  /* 0x00000086aa86723e */ /* 0x000fe400000000ff */
[----:B------:R-:W2:Y:S01]  /*7c00*/  LDL R170, [R1+0x38] ;  /* 0x0000380001aa7983 */ /* 0x000ea20000100800 */
        /* <DEDUP_REMOVED lines=11> */
[----:B------:R-:W-:Y:S02]  /*7cc0*/  F2FP.F16.F32.PACK_AB R135, R170, R135 ;  /* 0x00000087aa87723e */ /* 0x000fe400000000ff */
[----:B------:R-:W0:Y:S02]  /*7cd0*/  LDC.64 R170, c[0x0][0x2b8] ;  /* 0x0000ae00ffaa7b82 */ /* 0x000e240000000a00 */
[----:B0-----:R-:W-:-:S05]  /*7ce0*/  IMAD.WIDE.U32 R170, R6, 0x10, R170 ;  /* 0x0000001006aa7825 */ /* 0x001fca00078e00aa */
[----:B------:R0:W-:Y:S02]  /*7cf0*/  STG.E.128 desc[UR4][R170.64], R132 ;  /* 0x00000084aa007986 */ /* 0x0001e4000c101d04 */
[----:B0-----:R-:W0:Y:S01]  /*7d00*/  LDC.64 R134, c[0x0][0x2c0] ;  /* 0x0000b000ff867b82 */ /* 0x001e220000000a00 */
[----:B---3--:R-:W-:Y:S01]  /*7d10*/  FFMA.FTZ R132, R252, R139, R198 ;  /* 0x0000008bfc847223 */ /* 0x008fe200000100c6 */
[----:B------:R-:W-:-:S05]  /*7d20*/  FFMA.FTZ R133, R190, R188, R199 ;  /* 0x000000bcbe857223 */ /* 0x000fca00000100c7 */
[----:B------:R-:W-:Y:S01]  /*7d30*/  F2FP.F16.F32.PACK_AB R139, R133, R132 ;  /* 0x00000084858b723e */ /* 0x000fe200000000ff */
[----:B0-----:R-:W-:-:S05]  /*7d40*/  IMAD.WIDE.U32 R132, R6, 0x10, R134 ;  /* 0x0000001006847825 */ /* 0x001fca00078e0086 */
[----:B------:R3:W-:Y:S01]  /*7d50*/  STG.E.128 desc[UR4][R132.64], R136 ;  /* 0x0000008884007986 */ /* 0x0007e2000c101d04 */
[----:B------:R-:W-:-:S07]  /*7d60*/  IADD3 R6, R6, 0x20, RZ ;  /* 0x0000002006067810 */ /* 0x000fce0007ffe0ff */
.L_x_26605:
[----:B------:R-:W-:Y:S05]  /*7d70*/  BSYNC B0 ;  /* 0x0000000000007941 */ /* 0x000fea0003800000 */
.L_x_26604:
        /* <DEDUP_REMOVED lines=60> */
[----:B------:R-:W-:Y:S02]  /*8140*/  F2FP.F16.F32.PACK_AB R135, R170, R135 ;  /* 0x00000087aa87723e */ /* 0x000fe400000000ff */
[----:B------:R-:W0:Y:S02]  /*8150*/  LDC.64 R170, c[0x0][0x2b8] ;  /* 0x0000ae00ffaa7b82 */ /* 0x000e240000000a00 */
[----:B0-----:R-:W-:-:S05]  /*8160*/  IMAD.WIDE.U32 R170, R6, 0x10, R170 ;  /* 0x0000001006aa7825 */ /* 0x001fca00078e00aa */
[----:B------:R0:W-:Y:S02]  /*8170*/  STG.E.128 desc[UR4][R170.64], R132 ;  /* 0x00000084aa007986 */ /* 0x0001e4000c101d04 */
[----:B0-----:R-:W0:Y:S01]  /*8180*/  LDC.64 R134, c[0x0][0x2c0] ;  /* 0x0000b000ff867b82 */ /* 0x001e220000000a00 */
[----:B----4-:R-:W-:Y:S01]  /*8190*/  FFMA.FTZ R132, R252, R139, R178 ;  /* 0x0000008bfc847223 */ /* 0x010fe200000100b2 */
[----:B------:R-:W-:-:S05]  /*81a0*/  FFMA.FTZ R133, R190, R188, R179 ;  /* 0x000000bcbe857223 */ /* 0x000fca00000100b3 */
[----:B------:R-:W-:Y:S01]  /*81b0*/  F2FP.F16.F32.PACK_AB R139, R133, R132 ;  /* 0x00000084858b723e */ /* 0x000fe200000000ff */
[----:B0-----:R-:W-:-:S05]  /*81c0*/  IMAD.WIDE.U32 R132, R6, 0x10, R134 ;  /* 0x0000001006847825 */ /* 0x001fca00078e0086 */
[----:B------:R4:W-:Y:S01]  /*81d0*/  STG.E.128 desc[UR4][R132.64], R136 ;  /* 0x0000008884007986 */ /* 0x0009e2000c101d04 */
[----:B------:R-:W-:-:S07]  /*81e0*/  IADD3 R6, R6, 0x20, RZ ;  /* 0x0000002006067810 */ /* 0x000fce0007ffe0ff */
.L_x_26607:
[----:B------:R-:W-:Y:S05]  /*81f0*/  BSYNC B0 ;  /* 0x0000000000007941 */ /* 0x000fea0003800000 */
.L_x_26606:
        /* <DEDUP_REMOVED lines=20> */
[----:B------:R-:W-:Y:S01]  /*8340*/  F2FP.F16.F32.PACK_AB R132, R134, R132 ;  /* 0x000000848684723e */ /* 0x000fe200000000ff */
        /* <DEDUP_REMOVED lines=12> */
[----:B------:R-:W-:Y:S01]  /*8410*/  F2FP.F16.F32.PACK_AB R133, R138, R133 ;  /* 0x000000858a85723e */ /* 0x000fe200000000ff */
[--C-:B------:R-:W-:Y:S01]  /*8420*/  FADD.FTZ R138, R35, -R135.reuse ;  /* 0x80000087238a7221 */ /* 0x100fe20000010000 */
[----:B------:R-:W-:Y:S01]  /*8430*/  F2FP.F16.F32.PACK_AB R137, R137, R134 ;  /* 0x000000868989723e */ /* 0x000fe200000000ff */
[----:B------:R-:W-:Y:S01]  /*8440*/  FADD.FTZ R134, R154, -R135 ;  /* 0x800000879a867221 */ /* 0x000fe20000010000 */
[----:B------:R-:W-:Y:S01]  /*8450*/  F2FP.F16.F32.PACK_AB R136, R139, R136 ;  /* 0x000000888b88723e */ /* 0x000fe200000000ff */
[C---:B------:R-:W-:Y:S02]  /*8460*/  FMUL.FTZ R138, R169.reuse, R138 ;  /* 0x0000008aa98a7220 */ /* 0x040fe40000410000 */
[----:B------:R-:W-:Y:S02]  /*8470*/  FMUL.FTZ R139, R169, R134 ;  /* 0x00000086a98b7220 */ /* 0x000fe40000410000 */
[-C--:B------:R-:W-:Y:S01]  /*8480*/  FFMA.FTZ R134, R248, R138.reuse, R44 ;  /* 0x0000008af8867223 */ /* 0x080fe2000001002c */
[----:B------:R-:W-:Y:S01]  /*8490*/  FFMA.FTZ R138, R170, R138, R52 ;  /* 0x0000008aaa8a7223 */ /* 0x000fe20000010034 */
[-C--:B------:R-:W-:Y:S01]  /*84a0*/  FFMA.FTZ R170, R249, R139.reuse, R45 ;  /* 0x0000008bf9aa7223 */ /* 0x080fe2000001002d */
[----:B------:R-:W-:-:S05]  /*84b0*/  FFMA.FTZ R139, R171, R139, R53 ;  /* 0x0000008bab8b7223 */ /* 0x000fca0000010035 */
[----:B------:R-:W-:Y:S01]  /*84c0*/  F2FP.F16.F32.PACK_AB R138, R139, R138 ;  /* 0x0000008a8b8a723e */ /* 0x000fe200000000ff */
[--C-:B------:R-:W-:Y:S01]  /*84d0*/  FADD.FTZ R139, R153, -R135.reuse ;  /* 0x80000087998b7221 */ /* 0x100fe20000010000 */
[----:B------:R-:W-:-:S03]  /*84e0*/  FADD.FTZ R135, R164, -R135 ;  /* 0x80000087a4877221 */ /* 0x000fc60000010000 */
[C---:B------:R-:W-:Y:S01]  /*84f0*/  FMUL.FTZ R139, R169.reuse, R139 ;  /* 0x0000008ba98b7220 */ /* 0x040fe20000410000 */
[----:B------:R-:W-:Y:S01]  /*8500*/  FMUL.FTZ R188, R169, R135 ;  /* 0x00000087a9bc7220 */ /* 0x000fe20000410000 */
[----:B------:R-:W-:Y:S02]  /*8510*/  F2FP.F16.F32.PACK_AB R134, R170, R134 ;  /* 0x00000086aa86723e */ /* 0x000fe400000000ff */
[----:B------:R-:W-:Y:S01]  /*8520*/  FFMA.FTZ R135, R250, R139, R46 ;  /* 0x0000008bfa877223 */ /* 0x000fe2000001002e */
[----:B------:R-:W-:-:S05]  /*8530*/  FFMA.FTZ R170, R251, R188, R47 ;  /* 0x000000bcfbaa7223 */ /* 0x000fca000001002f */
[----:B------:R-:W-:Y:S02]  /*8540*/  F2FP.F16.F32.PACK_AB R135, R170, R135 ;  /* 0x00000087aa87723e */ /* 0x000fe400000000ff */
        /* <DEDUP_REMOVED lines=8> */
[----:B------:R-:W-:Y:S01]  /*85d0*/  F2FP.F16.F32.PACK_AB R139, R133, R132 ;  /* 0x00000084858b723e */ /* 0x000fe200000000ff */
[----:B0-----:R-:W-:-:S05]  /*85e0*/  IMAD.WIDE.U32 R132, R6, 0x10, R134 ;  /* 0x0000001006847825 */ /* 0x001fca00078e0086 */
[----:B------:R0:W-:Y:S01]  /*85f0*/  STG.E.128 desc[UR4][R132.64], R136 ;  /* 0x0000008884007986 */ /* 0x0001e2000c101d04 */
[----:B------:R-:W-:-:S07]  /*8600*/  IADD3 R6, R6, 0x20, RZ ;  /* 0x0000002006067810 */ /* 0x000fce0007ffe0ff */
.L_x_26609:
[----:B------:R-:W-:Y:S05]  /*8610*/  BSYNC B0 ;  /* 0x0000000000007941 */ /* 0x000fea0003800000 */
.L_x_26608:
        /* <DEDUP_REMOVED lines=19> */
[----:B------:R-:W-:Y:S01]  /*8750*/  F2FP.F16.F32.PACK_AB R132, R134, R132 ;  /* 0x000000848684723e */ /* 0x000fe200000000ff */
        /* <DEDUP_REMOVED lines=9> */
[----:B------:R-:W-:Y:S01]  /*87f0*/  F2FP.F16.F32.PACK_AB R133, R138, R133 ;  /* 0x000000858a85723e */ /* 0x000fe200000000ff */
[--C-:B------:R-:W-:Y:S01]  /*8800*/  FADD.FTZ R138, R33, -R135.reuse ;  /* 0x80000087218a7221 */ /* 0x100fe20000010000 */
[----:B------:R-:W-:Y:S01]  /*8810*/  F2FP.F16.F32.PACK_AB R137, R137, R134 ;  /* 0x000000868989723e */ /* 0x000fe200000000ff */
[----:B------:R-:W-:Y:S02]  /*8820*/  FADD.FTZ R134, R152, -R135 ;  /* 0x8000008798867221 */ /* 0x000fe40000010000 */
[----:B------:R-:W-:Y:S01]  /*8830*/  FMUL.FTZ R138, R169, R138 ;  /* 0x0000008aa98a7220 */ /* 0x000fe20000410000 */
[----:B------:R-:W-:Y:S01]  /*8840*/  F2FP.F16.F32.PACK_AB R136, R139, R136 ;  /* 0x000000888b88723e */ /* 0x000fe200000000ff */
        /* <DEDUP_REMOVED lines=24> */
.L_x_26611:
[----:B------:R-:W-:Y:S05]  /*89d0*/  BSYNC B0 ;  /* 0x0000000000007941 */ /* 0x000fea0003800000 */
.L_x_26610:
        /* <DEDUP_REMOVED lines=60> */
.L_x_26613:
[----:B------:R-:W-:Y:S05]  /*8da0*/  BSYNC B0 ;  /* 0x0000000000007941 */ /* 0x000fea0003800000 */
.L_x_26612:
        /* <DEDUP_REMOVED lines=60> */
.L_x_26615:
[----:B------:R-:W-:Y:S05]  /*9170*/  BSYNC B0 ;  /* 0x0000000000007941 */ /* 0x000fea0003800000 */
.L_x_26614:
        /* <DEDUP_REMOVED lines=32> */
[----:B------:R-:W-:Y:S02]  /*9380*/  F2FP.F16.F32.PACK_AB R133, R134, R133 ;  /* 0x000000858685723e */ /* 0x000fe400000000ff */
[----:B------:R-:W3:Y:S01]  /*9390*/  LDL R134, [R1+0x70] ;  /* 0x0000700001867983 */ /* 0x000ee20000100800 */
[----:B------:R-:W-:-:S03]  /*93a0*/  F2FP.F16.F32.PACK_AB R132, R135, R132 ;  /* 0x000000848784723e */ /* 0x000fc600000000ff */
[----:B------:R-:W4:Y:S01]  /*93b0*/  LDL R135, [R1+0x74] ;  /* 0x0000740001877983 */ /* 0x000f220000100800 */
[----:B------:R-:W-:Y:S01]  /*93c0*/  FFMA.FTZ R136, R136, R190, R110 ;  /* 0x000000be88887223 */ /* 0x000fe2000001006e */
[----:B---3--:R-:W-:Y:S01]  /*93d0*/  FFMA.FTZ R134, R134, R188, R108 ;  /* 0x000000bc86867223 */ /* 0x008fe2000001006c */
[----:B----4-:R-:W-:-:S05]  /*93e0*/  FFMA.FTZ R135, R135, R189, R109 ;  /* 0x000000bd87877223 */ /* 0x010fca000001006d */
[----:B------:R-:W-:Y:S01]  /*93f0*/  F2FP.F16.F32.PACK_AB R134, R135, R134 ;  /* 0x000000868786723e */ /* 0x000fe200000000ff */
[----:B------:R-:W-:-:S05]  /*9400*/  FFMA.FTZ R135, R137, R169, R111 ;  /* 0x000000a989877223 */ /* 0x000fca000001006f */
[----:B------:R-:W-:Y:S02]  /*9410*/  F2FP.F16.F32.PACK_AB R135, R135, R136 ;  /* 0x000000888787723e */ /* 0x000fe400000000ff */
        /* <DEDUP_REMOVED lines=17> */
[----:B------:R-:W-:Y:S01]  /*9530*/  F2FP.F16.F32.PACK_AB R135, R132, R135 ;  /* 0x000000878487723e */ /* 0x000fe200000000ff */
[----:B------:R-:W-:Y:S01]  /*9540*/  FFMA.FTZ R137, R137, R171, R115 ;  /* 0x000000ab89897223 */ /* 0x000fe20000010073 */
[----:B------:R-:W-:-:S04]  /*9550*/  F2FP.F16.F32.PACK_AB R134, R136, R134 ;  /* 0x000000868886723e */ /* 0x000fc800000000ff */
[----:B------:R-:W-:Y:S01]  /*9560*/  F2FP.F16.F32.PACK_AB R133, R137, R133 ;  /* 0x000000858985723e */ /* 0x000fe200000000ff */
[----:B0-----:R-:W-:-:S04]  /*9570*/  IMAD.WIDE.U32 R136, R6, 0x10, R188 ;  /* 0x0000001006887825 */ /* 0x001fc800078e00bc */
[----:B---3--:R-:W-:-:S05]  /*9580*/  FFMA.FTZ R132, R190, R138, R112 ;  /* 0x0000008abe847223 */ /* 0x008fca0000010070 */
[----:B------:R-:W-:-:S05]  /*9590*/  F2FP.F16.F32.PACK_AB R132, R139, R132 ;  /* 0x000000848b84723e */ /* 0x000fca00000000ff */
[----:B------:R0:W-:Y:S02]  /*95a0*/  STG.E.128 desc[UR4][R136.64], R132 ;  /* 0x0000008488007986 */ /* 0x0001e4000c101d04 */
.L_x_26617:
[----:B------:R-:W-:Y:S05]  /*95b0*/  BSYNC B0 ;  /* 0x0000000000007941 */ /* 0x000fea0003800000 */
.L_x_26616:
[----:B01234-:R-:W0:Y:S02]  /*95c0*/  LDC.64 R132, c[0x0][0x210] ;  /* 0x00008400ff847b82 */ /* 0x01fe240000000a00 */
[----:B0-----:R-:W-:-:S04]  /*95d0*/  LEA R7, R132, R7, 0x2 ;  /* 0x0000000784077211 */ /* 0x001fc800078e10ff */
[----:B------:R-:W-:-:S13]  /*95e0*/  ISETP.GE.AND P2, PT, R7, R133, PT ;  /* 0x000000850700720c */ /* 0x000fda0003f46270 */
[----:B------:R-:W-:Y:S05]  /*95f0*/  @!P2 BRA `(.L_x_26618) ;  /* 0xffffff8000b0a947 */ /* 0x000fea000383ffff */
[----:B------:R-:W-:Y:S05]  /*9600*/  EXIT ;  /* 0x000000000000794d */ /* 0x000fea0003800000 */
.L_x_26601:
        /* <DEDUP_REMOVED lines=8> */
.L_x_26620:
[----:B------:R-:W-:Y:S05]  /*9690*/  BSYNC B0 ;  /* 0x0000000000007941 */ /* 0x000fea0003800000 */
.L_x_26619:
        /* <DEDUP_REMOVED lines=9> */
.L_x_26621:
[----:B------:R-:W-:Y:S01]  /*9730*/  HFMA2.MMA R134, -RZ, RZ, 0, 2.384185791015625e-07 ;  /* 0x00000004ff867435 */ /* 0x000fe200000001ff */
[----:B------:R-:W-:Y:S01]  /*9740*/  FADD.FTZ R135, R135, R132 ;  /* 0x0000008487877221 */ /* 0x000fe20000010000 */
[----:B------:R-:W-:-:S04]  /*9750*/  MOV R132, 0xffffffff ;  /* 0xffffffff00847802 */ /* 0x000fc80000000f00 */
[----:B------:R-:W-:-:S07]  /*9760*/  MOV R137, R135 ;  /* 0x0000008700897202 */ /* 0x000fce0000000f00 */
[----:B------:R-:W-:Y:S05]  /*9770*/  WARPSYNC.COLLECTIVE R132, `(.L_x_26622) ;  /* 0x0000000084087348 */ /* 0x000fea0003c00000 */
[----:B------:R0:W1:Y:S02]  /*9780*/  SHFL.BFLY P6, R132, R137, R134, R133 ;  /* 0x0c00008689847389 */ /* 0x00006400000c0085 */
[----:B01----:R-:W-:Y:S01]  /*9790*/  ENDCOLLECTIVE ;  /* 0x000000000000791b */ /* 0x003fe20003800000 */
.L_x_26622:
[----:B------:R-:W-:Y:S01]  /*97a0*/  HFMA2.MMA R134, -RZ, RZ, 0, 4.76837158203125e-07 ;  /* 0x00000008ff867435 */ /* 0x000fe200000001ff */
[----:B------:R-:W-:Y:S01]  /*97b0*/  FADD.FTZ R135, R135, R132 ;  /* 0x0000008487877221 */ /* 0x000fe20000010000 */
[----:B------:R-:W-:-:S04]  /*97c0*/  MOV R132, 0xffffffff ;  /* 0xffffffff00847802 */ /* 0x000fc80000000f00 */
[----:B------:R-:W-:-:S07]  /*97d0*/  MOV R137, R135 ;  /* 0x0000008700897202 */ /* 0x000fce0000000f00 */
[----:B------:R-:W-:Y:S05]  /*97e0*/  WARPSYNC.COLLECTIVE R132, `(.L_x_26623) ;  /* 0x0000000084087348 */ /* 0x000fea0003c00000 */
[----:B------:R0:W1:Y:S02]  /*97f0*/  SHFL.BFLY P6, R132, R137, R134, R133 ;  /* 0x0c00008689847389 */ /* 0x00006400000c0085 */
[----:B01----:R-:W-:Y:S01]  /*9800*/  ENDCOLLECTIVE ;  /* 0x000000000000791b */ /* 0x003fe20003800000 */
.L_x_26623:
[----:B------:R-:W-:Y:S01]  /*9810*/  HFMA2.MMA R134, -RZ, RZ, 0, 9.5367431640625e-07 ;  /* 0x00000010ff867435 */ /* 0x000fe200000001ff */
[----:B------:R-:W-:Y:S01]  /*9820*/  FADD.FTZ R135, R135, R132 ;  /* 0x0000008487877221 */ /* 0x000fe20000010000 */
[----:B------:R-:W-:-:S04]  /*9830*/  MOV R132, 0xffffffff ;  /* 0xffffffff00847802 */ /* 0x000fc80000000f00 */
[----:B------:R-:W-:-:S07]  /*9840*/  MOV R137, R135 ;  /* 0x0000008700897202 */ /* 0x000fce0000000f00 */
[----:B------:R-:W-:Y:S05]  /*9850*/  WARPSYNC.COLLECTIVE R132, `(.L_x_26624) ;  /* 0x0000000084087348 */ /* 0x000fea0003c00000 */
[----:B------:R0:W1:Y:S02]  /*9860*/  SHFL.BFLY P6, R132, R137, R134, R133 ;  /* 0x0c00008689847389 */ /* 0x00006400000c0085 */
[----:B01----:R-:W-:Y:S01]  /*9870*/  ENDCOLLECTIVE ;  /* 0x000000000000791b */ /* 0x003fe20003800000 */
.L_x_26624:
        /* <DEDUP_REMOVED lines=142> */
.L_x_26625:
[----:B------:R-:W-:Y:S01]  /*a160*/  HFMA2.MMA R134, -RZ, RZ, 0, 1.1920928955078125e-07 ;  /* 0x00000002ff867435 */ /* 0x000fe200000001ff */
[----:B------:R-:W-:Y:S01]  /*a170*/  FADD.FTZ R135, R135, R132 ;  /* 0x0000008487877221 */ /* 0x000fe20000010000 */
[----:B------:R-:W-:-:S04]  /*a180*/  MOV R132, 0xffffffff ;  /* 0xffffffff00847802 */ /* 0x000fc80000000f00 */
[----:B------:R-:W-:-:S07]  /*a190*/  MOV R137, R135 ;  /* 0x0000008700897202 */ /* 0x000fce0000000f00 */
[----:B------:R-:W-:Y:S05]  /*a1a0*/  WARPSYNC.COLLECTIVE R132, `(.L_x_26626) ;  /* 0x0000000084087348 */ /* 0x000fea0003c00000 */
[----:B------:R0:W1:Y:S02]  /*a1b0*/  SHFL.BFLY P6, R132, R137, R134, R133 ;  /* 0x0c00008689847389 */ /* 0x00006400000c0085 */
[----:B01----:R-:W-:Y:S01]  /*a1c0*/  ENDCOLLECTIVE ;  /* 0x000000000000791b */ /* 0x003fe20003800000 */
.L_x_26626:
[----:B------:R-:W-:Y:S01]  /*a1d0*/  HFMA2.MMA R134, -RZ, RZ, 0, 2.384185791015625e-07 ;  /* 0x00000004ff867435 */ /* 0x000fe200000001ff */
[----:B------:R-:W-:Y:S01]  /*a1e0*/  FADD.FTZ R135, R135, R132 ;  /* 0x0000008487877221 */ /* 0x000fe20000010000 */
[----:B------:R-:W-:-:S04]  /*a1f0*/  MOV R132, 0xffffffff ;  /* 0xffffffff00847802 */ /* 0x000fc80000000f00 */
[----:B------:R-:W-:-:S07]  /*a200*/  MOV R137, R135 ;  /* 0x0000008700897202 */ /* 0x000fce0000000f00 */
[----:B------:R-:W-:Y:S05]  /*a210*/  WARPSYNC.COLLECTIVE R132, `(.L_x_26627) ;  /* 0x0000000084087348 */ /* 0x000fea0003c00000 */
[----:B------:R0:W1:Y:S02]  /*a220*/  SHFL.BFLY P6, R132, R137, R134, R133 ;  /* 0x0c00008689847389 */ /* 0x00006400000c0085 */
[----:B01----:R-:W-:Y:S01]  /*a230*/  ENDCOLLECTIVE ;  /* 0x000000000000791b */ /* 0x003fe20003800000 */
.L_x_26627:
[----:B------:R-:W-:Y:S01]  /*a240*/  HFMA2.MMA R134, -RZ, RZ, 0, 4.76837158203125e-07 ;  /* 0x00000008ff867435 */ /* 0x000fe200000001ff */
[----:B------:R-:W-:Y:S01]  /*a250*/  FADD.FTZ R135, R135, R132 ;  /* 0x0000008487877221 */ /* 0x000fe20000010000 */
[----:B------:R-:W-:-:S04]  /*a260*/  MOV R132, 0xffffffff ;  /* 0xffffffff00847802 */ /* 0x000fc80000000f00 */
[----:B------:R-:W-:-:S07]  /*a270*/  MOV R137, R135 ;  /* 0x0000008700897202 */ /* 0x000fce0000000f00 */
[----:B------:R-:W-:Y:S05]  /*a280*/  WARPSYNC.COLLECTIVE R132, `(.L_x_26628) ;  /* 0x0000000084087348 */ /* 0x000fea0003c00000 */
[----:B------:R0:W1:Y:S02]  /*a290*/  SHFL.BFLY P6, R132, R137, R134, R133 ;  /* 0x0c00008689847389 */ /* 0x00006400000c0085 */
[----:B01----:R-:W-:Y:S01]  /*a2a0*/  ENDCOLLECTIVE ;  /* 0x000000000000791b */ /* 0x003fe20003800000 */
.L_x_26628:
[----:B------:R-:W-:Y:S01]  /*a2b0*/  HFMA2.MMA R134, -RZ, RZ, 0, 9.5367431640625e-07 ;  /* 0x00000010ff867435 */ /* 0x000fe200000001ff */
[----:B------:R-:W-:Y:S01]  /*a2c0*/  FADD.FTZ R135, R135, R132 ;  /* 0x0000008487877221 */ /* 0x000fe20000010000 */
[----:B------:R-:W-:-:S04]  /*a2d0*/  MOV R132, 0xffffffff ;  /* 0xffffffff00847802 */ /* 0x000fc80000000f00 */
[----:B------:R-:W-:-:S07]  /*a2e0*/  MOV R137, R135 ;  /* 0x0000008700897202 */ /* 0x000fce0000000f00 */
[----:B------:R-:W-:Y:S05]  /*a2f0*/  WARPSYNC.COLLECTIVE R132, `(.L_x_26629) ;  /* 0x0000000084087348 */ /* 0x000fea0003c00000 */
[----:B------:R0:W1:Y:S02]  /*a300*/  SHFL.BFLY P6, R132, R137, R134, R133 ;  /* 0x0c00008689847389 */ /* 0x00006400000c0085 */
[----:B01----:R-:W-:Y:S01]  /*a310*/  ENDCOLLECTIVE ;  /* 0x000000000000791b */ /* 0x003fe20003800000 */
.L_x_26629:
[----:B------:R-:W-:Y:S05]  /*a320*/  BRA `(.L_x_26630) ;  /* 0xffffffd000247947 */ /* 0x000fea000383ffff */
.L_x_26631:
        /* <DEDUP_REMOVED lines=13> */
.L_x_53114:


//--------------------- .text._ZN10layer_norm31ln_parallel_residual_fwd_kernelINS_13Kernel_traitsIf6__halfS2_S2_fjLj2048ELj1ELj4ELj1ELj16ENS_18Kernel_traits_baseILj2048EfS2_S2_S2_fjLj128EEEEELb0ELb0ELb1EEEvNS_9FwdParamsE --------------------------
	.section	.text._ZN10layer_norm31ln_parallel_residual_fwd_kernelINS_13Kernel_traitsIf6__halfS2_S2_fjLj2048ELj1ELj4ELj1ELj16ENS_18Kernel_traits_baseILj2048EfS2_S2_S2_fjLj128EEEEELb0ELb0ELb1EEEvNS_9FwdParamsE,"ax",@progbits
	.align	128
        .global         _ZN10layer_norm31ln_parallel_residual_fwd_kernelINS_13Kernel_traitsIf6__halfS2_S2_fjLj2048ELj1ELj4ELj1ELj16ENS_18Kernel_traits_baseILj2048EfS2_S2_S2_fjLj128EEEEELb0ELb0ELb1EEEvNS_9FwdParamsE
        .type           _ZN10layer_norm31ln_parallel_residual_fwd_kernelINS_13Kernel_traitsIf6__halfS2_S2_fjLj2048ELj1ELj4ELj1ELj16ENS_18Kernel_traits_baseILj2048EfS2_S2_S2_fjLj128EEEEELb0ELb0ELb1EEEvNS_9FwdParamsE,@function
        .size           _ZN10layer_norm31ln_parallel_residual_fwd_kernelINS_13Kernel_traitsIf6__halfS2_S2_fjLj2048ELj1ELj4ELj1ELj16ENS_18Kernel_traits_baseILj2048EfS2_S2_S2_fjLj128EEEEELb0ELb0ELb1EEEvNS_9FwdParamsE,(.L_x_53115 - _ZN10layer_norm31ln_parallel_residual_fwd_kernelINS_13Kernel_traitsIf6__halfS2_S2_fjLj2048ELj1ELj4ELj1ELj16ENS_18Kernel_traits_baseILj2048EfS2_S2_S2_fjLj128EEEEELb0ELb0ELb1EEEvNS_9FwdParamsE)
        .other          _ZN10layer_norm31ln_parallel_residual_fwd_kernelINS_13Kernel_traitsIf6__halfS2_S2_fjLj2048ELj1ELj4ELj1ELj16ENS_18Kernel_traits_baseILj2048EfS2_S2_S2_fjLj128EEEEELb0ELb0ELb1EEEvNS_9FwdParamsE,@"STO_CUDA_ENTRY STV_DEFAULT"
_ZN10layer_norm31ln_parallel_residual_fwd_kernelINS_13Kernel_traitsIf6__halfS2_S2_fjLj2048ELj1ELj4ELj1ELj16ENS_18Kernel_traits_baseILj2048EfS2_S2_S2_fjLj128EEEEELb0ELb0ELb1EEEvNS_9FwdParamsE:
.text._ZN10layer_norm31ln_parallel_residual_fwd_kernelINS_13Kernel_traitsIf6__halfS2_S2_fjLj2048ELj1ELj4ELj1ELj16ENS_18Kernel_traits_baseILj2048EfS2_S2_S2_fjLj128EEEEELb0ELb0ELb1EEEvNS_9FwdParamsE:
        /* <DEDUP_REMOVED lines=16> */
[----:B0-----:R-:W-:Y:S02]  /*0100*/  IADD3 R1, R1, -0x188, RZ ;  /* 0xfffffe7801017810 */ /* 0x001fe40007ffe0ff */
[C---:B-1----:R-:W-:Y:S02]  /*0110*/  LOP3.LUT R4, R3.reuse, 0x1f, RZ, 0xc0, !PT ;  /* 0x0000001f03047812 */ /* 0x042fe400078ec0ff */
[----:B------:R-:W-:Y:S02]  /*0120*/  SHF.L.U32 R2, R3, 0x5, RZ ;  /* 0x0000000503027819 */ /* 0x000fe400000006ff */
[C---:B------:R-:W-:Y:S02]  /*0130*/  LOP3.LUT R179, R4.reuse, 0x20, RZ, 0xfc, !PT ;  /* 0x0000002004b37812 */ /* 0x040fe400078efcff */
[----:B------:R-:W-:-:S02]  /*0140*/  LOP3.LUT R181, R4, 0x40, RZ, 0xfc, !PT ;  /* 0x0000004004b57812 */ /* 0x000fc400078efcff */
[C---:B------:R-:W-:Y:S02]  /*0150*/  @P1 LEA R6, P3, R4.reuse, UR6, 0x5 ;  /* 0x0000000604061c11 */ /* 0x040fe4000f8628ff */
[----:B------:R-:W-:Y:S02]  /*0160*/  @P1 LEA R24, P6, R179, UR6, 0x5 ;  /* 0x00000006b3181c11 */ /* 0x000fe4000f8c28ff */
[----:B------:R-:W-:Y:S02]  /*0170*/  @P1 LEA R28, P5, R181, UR6, 0x5 ;  /* 0x00000006b51c1c11 */ /* 0x000fe4000f8a28ff */
[C---:B------:R-:W-:Y:S02]  /*0180*/  LOP3.LUT R183, R4.reuse, 0x60, RZ, 0xfc, !PT ;  /* 0x0000006004b77812 */ /* 0x040fe400078efcff */
[C---:B------:R-:W-:Y:S02]  /*0190*/  LOP3.LUT R185, R4.reuse, 0x80, RZ, 0xfc, !PT ;  /* 0x0000008004b97812 */ /* 0x040fe400078efcff */
[----:B------:R-:W-:-:S02]  /*01a0*/  LOP3.LUT R187, R4, 0xa0, RZ, 0xfc, !PT ;  /* 0x000000a004bb7812 */ /* 0x000fc400078efcff */
[C---:B------:R-:W-:Y:S02]  /*01b0*/  LOP3.LUT R189, R4.reuse, 0xc0, RZ, 0xfc, !PT ;  /* 0x000000c004bd7812 */ /* 0x040fe400078efcff */
[----:B------:R-:W-:Y:S02]  /*01c0*/  LOP3.LUT R191, R4, 0xe0, RZ, 0xfc, !PT ;  /* 0x000000e004bf7812 */ /* 0x000fe400078efcff */
[----:B------:R-:W-:Y:S02]  /*01d0*/  @P1 IADD3.X R7, RZ, UR7, RZ, P3, !PT ;  /* 0x00000007ff071c10 */ /* 0x000fe40009ffe4ff */
[----:B------:R-:W-:Y:S02]  /*01e0*/  @P1 LEA.HI.X R25, R179, UR7, RZ, 0x5, P6 ;  /* 0x00000007b3191c11 */ /* 0x000fe4000b0f2cff */
[----:B------:R-:W-:Y:S02]  /*01f0*/  @P1 LEA.HI.X R29, R181, UR7, RZ, 0x5, P5 ;  /* 0x00000007b51d1c11 */ /* 0x000fe4000a8f2cff */
[----:B------:R-:W-:-:S02]  /*0200*/  @P1 LEA R32, P2, R183, UR6, 0x5 ;  /* 0x00000006b7201c11 */ /* 0x000fc4000f8428ff */
[----:B------:R-:W-:Y:S02]  /*0210*/  @P1 LEA R36, P4, R185, UR6, 0x5 ;  /* 0x00000006b9241c11 */ /* 0x000fe4000f8828ff */
[----:B------:R-:W-:Y:S02]  /*0220*/  @P1 LEA R40, P3, R187, UR6, 0x5 ;  /* 0x00000006bb281c11 */ /* 0x000fe4000f8628ff */
[----:B------:R-:W-:Y:S02]  /*0230*/  @P1 LEA R44, P6, R189, UR6, 0x5 ;  /* 0x00000006bd2c1c11 */ /* 0x000fe4000f8c28ff */
[----:B------:R-:W-:Y:S02]  /*0240*/  @P1 LEA R48, P5, R191, UR6, 0x5 ;  /* 0x00000006bf301c11 */ /* 0x000fe4000f8a28ff */
[----:B------:R-:W-:Y:S02]  /*0250*/  LOP3.LUT R2, R2, 0x3e0, RZ, 0xc0, !PT ;  /* 0x000003e002027812 */ /* 0x000fe400078ec0ff */
[----:B------:R-:W-:-:S02]  /*0260*/  @P1 LEA.HI.X R33, R183, UR7, RZ, 0x5, P2 ;  /* 0x00000007b7211c11 */ /* 0x000fc400090f2cff */
[----:B------:R-:W-:Y:S02]  /*0270*/  @P1 LEA.HI.X R37, R185, UR7, RZ, 0x5, P4 ;  /* 0x00000007b9251c11 */ /* 0x000fe4000a0f2cff */
[----:B------:R-:W-:Y:S02]  /*0280*/  @P1 LEA.HI.X R41, R187, UR7, RZ, 0x5, P3 ;  /* 0x00000007bb291c11 */ /* 0x000fe400098f2cff */
[----:B------:R-:W-:Y:S02]  /*0290*/  @P1 LEA.HI.X R45, R189, UR7, RZ, 0x5, P6 ;  /* 0x00000007bd2d1c11 */ /* 0x000fe4000b0f2cff */
[----:B------:R-:W-:Y:S01]  /*02a0*/  @P1 LEA.HI.X R49, R191, UR7, RZ, 0x5, P5 ;  /* 0x00000007bf311c11 */ /* 0x000fe2000a8f2cff */
[----:B------:R-:W-:Y:S01]  /*02b0*/  ULDC.64 UR6, c[0x0][0x2d0] ;  /* 0x0000b40000067ab9 */ /* 0x000fe20000000a00 */
[----:B------:R-:W-:Y:S02]  /*02c0*/  IADD3 R22, P0, R2, UR4, RZ ;  /* 0x0000000402167c10 */ /* 0x000fe4000ff1e0ff */
[----:B------:R-:W-:-:S02]  /*02d0*/  ISETP.NE.U32.AND P2, PT, RZ, UR6, PT ;  /* 0x00000006ff007c0c */ /* 0x000fc4000bf45070 */
[----:B------:R-:W-:Y:S02]  /*02e0*/  SHF.L.U32 R16, R4, 0x5, RZ ;  /* 0x0000000504107819 */ /* 0x000fe400000006ff */
[----:B------:R-:W-:Y:S01]  /*02f0*/  IADD3.X R23, RZ, UR5, RZ, P0, !PT ;  /* 0x00000005ff177c10 */ /* 0x000fe200087fe4ff */
[----:B------:R-:W-:Y:S01]  /*0300*/  ULDC.64 UR4, c[0x0][0x268] ;  /* 0x00009a0000047ab9 */ /* 0x000fe20000000a00 */
[----:B------:R-:W-:Y:S02]  /*0310*/  ISETP.NE.AND.EX P2, PT, RZ, UR7, PT, P2 ;  /* 0x00000007ff007c0c */ /* 0x000fe4000bf45320 */
[----:B------:R-:W-:Y:S02]  /*0320*/  SHF.L.U32 R26, R179, 0x5, RZ ;  /* 0x00000005b31a7819 */ /* 0x000fe400000006ff */
        /* <DEDUP_REMOVED lines=33> */
[----:B------:R-:W-:-:S02]  /*0540*/  @P2 IADD3 R26, P6, R26, UR6, RZ ;  /* 0x000000061a1a2c10 */ /* 0x000fc4000ffde0ff */
[----:B------:R-:W-:Y:S02]  /*0550*/  @P2 IADD3.X R35, R35, UR7, RZ, P0, !PT ;  /* 0x0000000723232c10 */ /* 0x000fe400087fe4ff */
[----:B------:R-:W-:Y:S02]  /*0560*/  CS2R R116, SRZ ;  /* 0x0000000000747805 */ /* 0x000fe4000001ff00 */
[----:B------:R-:W-:Y:S02]  /*0570*/  @P2 IADD3 R16, P3, R16, UR6, RZ ;  /* 0x0000000610102c10 */ /* 0x000fe4000ff7e0ff */
[----:B------:R-:W-:Y:S02]  /*0580*/  CS2R R118, SRZ ;  /* 0x0000000000767805 */ /* 0x000fe4000001ff00 */
[----:B------:R-:W-:Y:S02]  /*0590*/  @P2 IADD3 R30, P4, R30, UR6, RZ ;  /* 0x000000061e1e2c10 */ /* 0x000fe4000ff9e0ff */
[----:B------:R-:W-:-:S02]  /*05a0*/  CS2R R112, SRZ ;  /* 0x0000000000707805 */ /* 0x000fc4000001ff00 */
[----:B---3--:R-:W-:Y:S02]  /*05b0*/  LOP3.LUT P0, RZ, R192, UR4, RZ, 0xfc, !PT ;  /* 0x00000004c0ff7c12 */ /* 0x008fe4000f80fcff */
[----:B------:R-:W-:Y:S02]  /*05c0*/  CS2R R114, SRZ ;  /* 0x0000000000727805 */ /* 0x000fe4000001ff00 */
[----:B------:R-:W-:Y:S02]  /*05d0*/  @P2 IADD3.X R27, R27, UR7, RZ, P6, !PT ;  /* 0x000000071b1b2c10 */ /* 0x000fe4000b7fe4ff */
[----:B------:R-:W-:Y:S02]  /*05e0*/  @P2 IADD3 R176, P6, R176, UR6, RZ ;  /* 0x00000006b0b02c10 */ /* 0x000fe4000ffde0ff */
[----:B------:R-:W-:Y:S02]  /*05f0*/  @P2 IADD3.X R17, RZ, UR7, RZ, P3, !PT ;  /* 0x00000007ff112c10 */ /* 0x000fe40009ffe4ff */
[----:B------:R-:W-:-:S02]  /*0600*/  @P2 IADD3.X R31, R31, UR7, RZ, P4, !PT ;  /* 0x000000071f1f2c10 */ /* 0x000fc4000a7fe4ff */
[----:B------:R-:W-:Y:S01]  /*0610*/  LOP3.LUT P0, RZ, R193, UR5, RZ, 0xfc, P0 ;  /* 0x00000005c1ff7c12 */ /* 0x000fe2000800fcff */
[----:B------:R-:W-:Y:S01]  /*0620*/  ULDC.64 UR4, c[0x0][0x208] ;  /* 0x0000820000047ab9 */ /* 0x000fe20000000a00 */
[----:B------:R-:W-:Y:S01]  /*0630*/  @P2 IADD3 R38, P5, R38, UR6, RZ ;  /* 0x0000000626262c10 */ /* 0x000fe2000ffbe0ff */
[----:B------:R-:W5:Y:S01]  /*0640*/  @P1 LDG.E.128 R116, desc[UR4][R48.64] ;  /* 0x0000000430741981 */ /* 0x000f62000c1e1d00 */
[----:B------:R-:W-:Y:S02]  /*0650*/  @P2 IADD3 R42, P3, R42, UR6, RZ ;  /* 0x000000062a2a2c10 */ /* 0x000fe4000ff7e0ff */
[----:B------:R-:W-:Y:S01]  /*0660*/  @P2 IADD3 R46, P4, R46, UR6, RZ ;  /* 0x000000062e2e2c10 */ /* 0x000fe2000ff9e0ff */
[----:B------:R0:W5:Y:S01]  /*0670*/  @P1 LDG.E.128 R112, desc[UR4][R48.64+0x10] ;  /* 0x0000100430701981 */ /* 0x000162000c1e1d00 */
[----:B------:R-:W-:Y:S02]  /*0680*/  @P2 IADD3.X R177, R50, UR7, RZ, P6, !PT ;  /* 0x0000000732b12c10 */ /* 0x000fe4000b7fe4ff */
        /* <DEDUP_REMOVED lines=27> */
[----:B0-----:R-:W-:Y:S02]  /*0840*/  CS2R R48, SRZ ;  /* 0x0000000000307805 */ /* 0x001fe4000001ff00 */
[----:B------:R-:W-:Y:S01]  /*0850*/  @P2 IADD3.X R39, R39, UR7, RZ, P5, !PT ;  /* 0x0000000727272c10 */ /* 0x000fe2000affe4ff */
[----:B------:R-:W5:Y:S01]  /*0860*/  @P2 LDG.E.128 R108, desc[UR4][R16.64] ;  /* 0x00000004106c2981 */ /* 0x000f62000c1e1d00 */
[----:B------:R-:W-:Y:S02]  /*0870*/  @P2 IADD3.X R43, R43, UR7, RZ, P3, !PT ;  /* 0x000000072b2b2c10 */ /* 0x000fe40009ffe4ff */
[----:B------:R-:W-:-:S02]  /*0880*/  CS2R R124, SRZ ;  /* 0x00000000007c7805 */ /* 0x000fc4000001ff00 */
[----:B------:R-:W-:Y:S01]  /*0890*/  @P2 IADD3.X R47, R47, UR7, RZ, P4, !PT ;  /* 0x000000072f2f2c10 */ /* 0x000fe2000a7fe4ff */
        /* <DEDUP_REMOVED lines=25> */
[----:B------:R-:W-:Y:S01]  /*0a30*/  CS2R R130, SRZ ;  /* 0x0000000000827805 */ /* 0x000fe2000001ff00 */
[----:B------:R-:W-:Y:S02]  /*0a40*/  ULDC UR6, c[0x0][0x214] ;  /* 0x0000850000067ab9 */ /* 0x000fe40000000800 */
[----:B------:R-:W5:Y:S04]  /*0a50*/  @P2 LDG.E.128 R68, desc[UR4][R42.64] ;  /* 0x000000042a442981 */ /* 0x000f68000c1e1d00 */
[----:B------:R-:W5:Y:S04]  /*0a60*/  @P2 LDG.E.128 R64, desc[UR4][R42.64+0x10] ;  /* 0x000010042a402981 */ /* 0x000f68000c1e1d00 */
[----:B------:R-:W5:Y:S04]  /*0a70*/  @P2 LDG.E.128 R60, desc[UR4][R46.64] ;  /* 0x000000042e3c2981 */ /* 0x000f68000c1e1d00 */
[----:B------:R-:W5:Y:S04]  /*0a80*/  @P2 LDG.E.128 R56, desc[UR4][R46.64+0x10] ;  /* 0x000010042e382981 */ /* 0x000f68000c1e1d00 */
[----:B------:R-:W5:Y:S04]  /*0a90*/  @P2 LDG.E.128 R52, desc[UR4][R176.64] ;  /* 0x00000004b0342981 */ /* 0x000f68000c1e1d00 */
[----:B------:R-:W5:Y:S04]  /*0aa0*/  @P2 LDG.E.128 R48, desc[UR4][R176.64+0x10] ;  /* 0x00001004b0302981 */ /* 0x000f68000c1e1d00 */
[----:B------:R-:W5:Y:S04]  /*0ab0*/  @P1 LDG.E.128 R124, desc[UR4][R44.64] ;  /* 0x000000042c7c1981 */ /* 0x000f68000c1e1d00 */
[----:B------:R0:W5:Y:S04]  /*0ac0*/  @P1 LDG.E.128 R120, desc[UR4][R44.64+0x10] ;  /* 0x000010042c781981 */ /* 0x000168000c1e1d00 */
[----:B------:R-:W5:Y:S04]  /*0ad0*/  @P1 LDG.E.128 R172, desc[UR4][R6.64] ;  /* 0x0000000406ac1981 */ /* 0x000f68000c1e1d00 */
[----:B------:R-:W5:Y:S01]  /*0ae0*/  @P1 LDG.E.128 R168, desc[UR4][R6.64+0x10] ;  /* 0x0000100406a81981 */ /* 0x000f62000c1e1d00 */
[----:B0-----:R-:W0:Y:S03]  /*0af0*/  LDC.64 R44, c[0x0][0x260] ;  /* 0x00009800ff2c7b82 */ /* 0x001e260000000a00 */
        /* <DEDUP_REMOVED lines=10> */
[----:B------:R-:W-:-:S02]  /*0ba0*/  ISETP.GE.AND P1, PT, R0, UR6, PT ;  /* 0x0000000600007c0c */ /* 0x000fc4000bf26270 */
[----:B------:R-:W-:Y:S02]  /*0bb0*/  CS2R R102, SRZ ;  /* 0x0000000000667805 */ /* 0x000fe4000001ff00 */
[----:B------:R-:W-:Y:S02]  /*0bc0*/  CS2R R100, SRZ ;  /* 0x0000000000647805 */ /* 0x000fe4000001ff00 */
[----:B------:R-:W-:Y:S02]  /*0bd0*/  CS2R R98, SRZ ;  /* 0x0000000000627805 */ /* 0x000fe4000001ff00 */
[----:B------:R-:W-:Y:S01]  /*0be0*/  CS2R R96, SRZ ;  /* 0x0000000000607805 */ /* 0x000fe2000001ff00 */
[--C-:B0-----:R-:W-:Y:S01]  /*0bf0*/  IMAD.WIDE.U32 R24, R179, 0x20, R44.reuse ;  /* 0x00000020b3187825 */ /* 0x101fe200078e002c */
[----:B------:R-:W5:Y:S04]  /*0c00*/  @P2 LDG.E.128 R100, desc[UR4][R26.64] ;  /* 0x000000041a642981 */ /* 0x000f68000c1e1d00 */
[----:B------:R0:W5:Y:S02]  /*0c10*/  @P2 LDG.E.128 R96, desc[UR4][R26.64+0x10] ;  /* 0x000010041a602981 */ /* 0x000164000c1e1d00 */
[----:B0-----:R-:W-:Y:S01]  /*0c20*/  IMAD.WIDE.U32 R26, R181, 0x20, R44 ;  /* 0x00000020b51a7825 */ /* 0x001fe200078e002c */
[----:B------:R-:W-:Y:S06]  /*0c30*/  @P1 EXIT ;  /* 0x000000000000194d */ /* 0x000fec0003800000 */
[----:B------:R-:W2:Y:S01]  /*0c40*/  LDG.E.128 R232, desc[UR4][R22.64] ;  /* 0x0000000416e87981 */ /* 0x000ea2000c1e1d00 */
[----:B------:R-:W-:Y:S01]  /*0c50*/  ISETP.NE.U32.AND P1, PT, R192, RZ, PT ;  /* 0x000000ffc000720c */ /* 0x000fe20003f25070 */
[--C-:B------:R-:W-:Y:S01]  /*0c60*/  IMAD.WIDE.U32 R28, R183, 0x20, R44.reuse ;  /* 0x00000020b71c7825 */ /* 0x100fe200078e002c */
[----:B------:R-:W-:Y:S01]  /*0c70*/  ULDC.U8 UR6, c[0x0][0x2a0] ;  /* 0x0000a80000067ab9 */ /* 0x000fe20000000000 */
[----:B------:R-:W3:Y:S01]  /*0c80*/  LDG.E.128 R40, desc[UR4][R22.64+0x10] ;  /* 0x0000100416287981 */ /* 0x000ee2000c1e1d00 */
[----:B------:R-:W-:Y:S01]  /*0c90*/  ISETP.NE.AND.EX P1, PT, R193, RZ, PT, P1 ;  /* 0x000000ffc100720c */ /* 0x000fe20003f25310 */
[--C-:B------:R-:W-:Y:S01]  /*0ca0*/  IMAD.WIDE.U32 R30, R185, 0x20, R44.reuse ;  /* 0x00000020b91e7825 */ /* 0x100fe200078e002c */
[----:B------:R-:W-:Y:S01]  /*0cb0*/  ULDC UR7, c[0x0][0x2d8] ;  /* 0x0000b60000077ab9 */ /* 0x000fe20000000800 */
[----:B------:R-:W4:Y:S01]  /*0cc0*/  LDG.E.128 R36, desc[UR4][R20.64] ;  /* 0x0000000414247981 */ /* 0x000f22000c1e1d00 */
[----:B------:R-:W-:Y:S01]  /*0cd0*/  ULDC.64 UR14, c[0x0][0x230] ;  /* 0x00008c00000e7ab9 */ /* 0x000fe20000000a00 */
[--C-:B------:R-:W-:Y:S01]  /*0ce0*/  IMAD.WIDE.U32 R16, R187, 0x20, R44.reuse ;  /* 0x00000020bb107825 */ /* 0x100fe200078e002c */
[----:B------:R-:W-:Y:S01]  /*0cf0*/  ULDC.64 UR12, c[0x0][0x228] ;  /* 0x00008a00000c7ab9 */ /* 0x000fe20000000a00 */
[----:B------:R-:W4:Y:S01]  /*0d00*/  LDG.E.128 R228, desc[UR4][R20.64+0x10] ;  /* 0x0000100414e47981 */ /* 0x000f22000c1e1d00 */
[----:B------:R-:W-:Y:S01]  /*0d10*/  ULDC.64 UR8, c[0x0][0x2b8] ;  /* 0x0000ae0000087ab9 */ /* 0x000fe20000000a00 */
[--C-:B------:R-:W-:Y:S01]  /*0d20*/  IMAD.WIDE.U32 R6, R189, 0x20, R44.reuse ;  /* 0x00000020bd067825 */ /* 0x100fe200078e002c */
[----:B------:R-:W-:Y:S01]  /*0d30*/  ULDC.64 UR10, c[0x0][0x2c0] ;  /* 0x0000b000000a7ab9 */ /* 0x000fe20000000a00 */
[----:B------:R-:W4:Y:S02]  /*0d40*/  LDG.E.128 R224, desc[UR4][R24.64] ;  /* 0x0000000418e07981 */ /* 0x000f24000c1e1d00 */
[----:B------:R-:W-:-:S02]  /*0d50*/  IMAD.WIDE.U32 R44, R191, 0x20, R44 ;  /* 0x00000020bf2c7825 */ /* 0x000fc400078e002c */
        /* <DEDUP_REMOVED lines=18> */
[----:B------:R-:W4:Y:S04]  /*0e80*/  LDG.E.128 R8, desc[UR4][R8.64+0x10] ;  /* 0x0000100408087981 */ /* 0x000f28000c1e1d00 */
[----:B------:R-:W4:Y:S04]  /*0e90*/  LDG.E.128 R16, desc[UR4][R16.64+0x10] ;  /* 0x0000100410107981 */ /* 0x000f28000c1e1d00 */
        /* <DEDUP_REMOVED lines=8> */
[----:B-1----:R0:W5:Y:S04]  /*0f20*/  LDG.E.128 R232, desc[UR4][R44.64] ;  /* 0x000000042ce87981 */ /* 0x002168000c1e1d00 */
[----:B------:R1:W-:Y:S04]  /*0f30*/  STL.64 [R1+0x158], R38 ;  /* 0x0001582601007387 */ /* 0x0003e80000100a00 */
[----:B--2---:R0:W5:Y:S04]  /*0f40*/  LDG.E.128 R40, desc[UR4][R2.64] ;  /* 0x0000000402287981 */ /* 0x004168000c1e1d00 */
[----:B------:R-:W5:Y:S04]  /*0f50*/  LDG.E.128 R44, desc[UR4][R44.64+0x10] ;  /* 0x000010042c2c7981 */ /* 0x000f68000c1e1d00 */
        /* <DEDUP_REMOVED lines=46> */
.L_x_26890:
        /* <DEDUP_REMOVED lines=26> */
.L_x_26634:
[----:B-----5:R-:W-:-:S05]  /*13e0*/  HADD2.F32 R2, -RZ, R28.H0_H0 ;  /* 0x2000001cff027230 */ /* 0x020fca0000004100 */
[----:B------:R-:W-:Y:S01]  /*13f0*/  FADD.FTZ R228, R228, R2 ;  /* 0x00000002e4e47221 */ /* 0x000fe20000010000 */
[----:B------:R-:W-:Y:S06]  /*1400*/  BRA `(.L_x_26635) ;  /* 0x0000000000107947 */ /* 0x000fec0003800000 */
.L_x_26633:
[----:B-----5:R-:W-:-:S05]  /*1410*/  HADD2.F32 R2, -RZ, R32.H0_H0 ;  /* 0x20000020ff027230 */ /* 0x020fca0000004100 */
[----:B------:R-:W-:Y:S01]  /*1420*/  FADD.FTZ R228, R228, R2 ;  /* 0x00000002e4e47221 */ /* 0x000fe20000010000 */
[----:B------:R-:W-:-:S05]  /*1430*/  @P2 HADD2.F32 R2, -RZ, R28.H0_H0 ;  /* 0x2000001cff022230 */ /* 0x000fca0000004100 */
[----:B------:R-:W-:-:S07]  /*1440*/  @P2 FADD.FTZ R228, R228, R2 ;  /* 0x00000002e4e42221 */ /* 0x000fce0000010000 */
.L_x_26635:
[----:B------:R-:W-:-:S04]  /*1450*/  F2FP.F16.F32.PACK_AB R2, RZ, R228 ;  /* 0x000000e4ff02723e */ /* 0x000fc800000000ff */
[----:B------:R-:W-:-:S07]  /*1460*/  PRMT R24, R2, 0x7610, R24 ;  /* 0x0000761002187816 */ /* 0x000fce0000000018 */
.L_x_26636:
[----:B------:R-:W-:Y:S01]  /*1470*/  HADD2.F32 R229, -RZ, R4.H1_H1 ;  /* 0x30000004ffe57230 */ /* 0x000fe20000004100 */
[----:B------:R-:W-:Y:S06]  /*1480*/  @P3 BRA `(.L_x_26637) ;  /* 0x0000000000203947 */ /* 0x000fec0003800000 */
[----:B------:R-:W-:-:S04]  /*1490*/  ISETP.NE.U32.AND P4, PT, RZ, UR14, PT ;  /* 0x0000000eff007c0c */ /* 0x000fc8000bf85070 */
[----:B------:R-:W-:-:S13]  /*14a0*/  ISETP.NE.AND.EX P4, PT, RZ, UR15, PT, P4 ;  /* 0x0000000fff007c0c */ /* 0x000fda000bf85340 */
[----:B------:R-:W-:Y:S05]  /*14b0*/  @P4 BRA `(.L_x_26638) ;  /* 0x0000000000084947 */ /* 0x000fea0003800000 */
[----:B------:R-:W-:Y:S05]  /*14c0*/  @P0 BRA `(.L_x_26639) ;  /* 0x0000000000200947 */ /* 0x000fea0003800000 */
[----:B------:R-:W-:Y:S05]  /*14d0*/  BRA `(.L_x_26640) ;  /* 0x0000000000247947 */ /* 0x000fea0003800000 */
.L_x_26638:
[----:B-----5:R-:W-:-:S05]  /*14e0*/  HADD2.F32 R2, -RZ, R28.H1_H1 ;  /* 0x3000001cff027230 */ /* 0x020fca0000004100 */
[----:B------:R-:W-:Y:S01]  /*14f0*/  FADD.FTZ R229, R229, R2 ;  /* 0x00000002e5e57221 */ /* 0x000fe20000010000 */
[----:B------:R-:W-:Y:S06]  /*1500*/  BRA `(.L_x_26639) ;  /* 0x0000000000107947 */ /* 0x000fec0003800000 */
.L_x_26637:
[----:B-----5:R-:W-:-:S05]  /*1510*/  HADD2.F32 R2, -RZ, R32.H1_H1 ;  /* 0x30000020ff027230 */ /* 0x020fca0000004100 */
[----:B------:R-:W-:Y:S01]  /*1520*/  FADD.FTZ R229, R229, R2 ;  /* 0x00000002e5e57221 */ /* 0x000fe20000010000 */
[----:B------:R-:W-:-:S05]  /*1530*/  @P2 HADD2.F32 R2, -RZ, R28.H1_H1 ;  /* 0x3000001cff022230 */ /* 0x000fca0000004100 */
[----:B------:R-:W-:-:S07]  /*1540*/  @P2 FADD.FTZ R229, R229, R2 ;  /* 0x00000002e5e52221 */ /* 0x000fce0000010000 */
.L_x_26639:
[----:B------:R-:W-:-:S04]  /*1550*/  F2FP.F16.F32.PACK_AB R2, RZ, R229 ;  /* 0x000000e5ff02723e */ /* 0x000fc800000000ff */
[----:B------:R-:W-:-:S07]  /*1560*/  PRMT R24, R24, 0x5410, R2 ;  /* 0x0000541018187816 */ /* 0x000fce0000000002 */
.L_x_26640:
[----:B------:R-:W-:Y:S01]  /*1570*/  HADD2.F32 R230, -RZ, R5.H0_H0 ;  /* 0x20000005ffe67230 */ /* 0x000fe20000004100 */
[----:B------:R-:W-:Y:S06]  /*1580*/  @P3 BRA `(.L_x_26641) ;  /* 0x0000000000203947 */ /* 0x000fec0003800000 */
[----:B------:R-:W-:-:S04]  /*1590*/  ISETP.NE.U32.AND P4, PT, RZ, UR14, PT ;  /* 0x0000000eff007c0c */ /* 0x000fc8000bf85070 */
[----:B------:R-:W-:-:S13]  /*15a0*/  ISETP.NE.AND.EX P4, PT, RZ, UR15, PT, P4 ;  /* 0x0000000fff007c0c */ /* 0x000fda000bf85340 */
[----:B------:R-:W-:Y:S05]  /*15b0*/  @P4 BRA `(.L_x_26642) ;  /* 0x0000000000084947 */ /* 0x000fea0003800000 */
[----:B------:R-:W-:Y:S05]  /*15c0*/  @P0 BRA `(.L_x_26643) ;  /* 0x0000000000200947 */ /* 0x000fea0003800000 */
[----:B------:R-:W-:Y:S05]  /*15d0*/  BRA `(.L_x_26644) ;  /* 0x0000000000247947 */ /* 0x000fea0003800000 */
.L_x_26642:
[----:B-----5:R-:W-:-:S05]  /*15e0*/  HADD2.F32 R2, -RZ, R29.H0_H0 ;  /* 0x2000001dff027230 */ /* 0x020fca0000004100 */
[----:B------:R-:W-:Y:S01]  /*15f0*/  FADD.FTZ R230, R230, R2 ;  /* 0x00000002e6e67221 */ /* 0x000fe20000010000 */
[----:B------:R-:W-:Y:S06]  /*1600*/  BRA `(.L_x_26643) ;  /* 0x0000000000107947 */ /* 0x000fec0003800000 */
.L_x_26641:
[----:B-----5:R-:W-:-:S05]  /*1610*/  HADD2.F32 R2, -RZ, R33.H0_H0 ;  /* 0x20000021ff027230 */ /* 0x020fca0000004100 */
[----:B------:R-:W-:Y:S01]  /*1620*/  FADD.FTZ R230, R230, R2 ;  /* 0x00000002e6e67221 */ /* 0x000fe20000010000 */
[----:B------:R-:W-:-:S05]  /*1630*/  @P2 HADD2.F32 R2, -RZ, R29.H0_H0 ;  /* 0x2000001dff022230 */ /* 0x000fca0000004100 */
[----:B------:R-:W-:-:S07]  /*1640*/  @P2 FADD.FTZ R230, R230, R2 ;  /* 0x00000002e6e62221 */ /* 0x000fce0000010000 */
.L_x_26643:
[----:B------:R-:W-:-:S04]  /*1650*/  F2FP.F16.F32.PACK_AB R2, RZ, R230 ;  /* 0x000000e6ff02723e */ /* 0x000fc800000000ff */
[----:B------:R-:W-:-:S07]  /*1660*/  PRMT R25, R2, 0x7610, R25 ;  /* 0x0000761002197816 */ /* 0x000fce0000000019 */
.L_x_26644:
[----:B------:R-:W-:Y:S01]  /*1670*/  HADD2.F32 R231, -RZ, R5.H1_H1 ;  /* 0x30000005ffe77230 */ /* 0x000fe20000004100 */
[----:B------:R-:W-:Y:S06]  /*1680*/  @P3 BRA `(.L_x_26645) ;  /* 0x0000000000203947 */ /* 0x000fec0003800000 */
[----:B------:R-:W-:-:S04]  /*1690*/  ISETP.NE.U32.AND P4, PT, RZ, UR14, PT ;  /* 0x0000000eff007c0c */ /* 0x000fc8000bf85070 */
[----:B------:R-:W-:-:S13]  /*16a0*/  ISETP.NE.AND.EX P4, PT, RZ, UR15, PT, P4 ;  /* 0x0000000fff007c0c */ /* 0x000fda000bf85340 */
[----:B------:R-:W-:Y:S05]  /*16b0*/  @P4 BRA `(.L_x_26646) ;  /* 0x0000000000084947 */ /* 0x000fea0003800000 */
[----:B------:R-:W-:Y:S05]  /*16c0*/  @P0 BRA `(.L_x_26647) ;  /* 0x0000000000200947 */ /* 0x000fea0003800000 */
[----:B------:R-:W-:Y:S05]  /*16d0*/  BRA `(.L_x_26648) ;  /* 0x0000000000247947 */ /* 0x000fea0003800000 */
.L_x_26646:
[----:B-----5:R-:W-:-:S05]  /*16e0*/  HADD2.F32 R2, -RZ, R29.H1_H1 ;  /* 0x3000001dff027230 */ /* 0x020fca0000004100 */
[----:B------:R-:W-:Y:S01]  /*16f0*/  FADD.FTZ R231, R231, R2 ;  /* 0x00000002e7e77221 */ /* 0x000fe20000010000 */
[----:B------:R-:W-:Y:S06]  /*1700*/  BRA `(.L_x_26647) ;  /* 0x0000000000107947 */ /* 0x000fec0003800000 */
.L_x_26645:
[----:B-----5:R-:W-:-:S05]  /*1710*/  HADD2.F32 R2, -RZ, R33.H1_H1 ;  /* 0x30000021ff027230 */ /* 0x020fca0000004100 */
[----:B------:R-:W-:Y:S01]  /*1720*/  FADD.FTZ R231, R231, R2 ;  /* 0x00000002e7e77221 */ /* 0x000fe20000010000 */
[----:B------:R-:W-:-:S05]  /*1730*/  @P2 HADD2.F32 R2, -RZ, R29.H1_H1 ;  /* 0x3000001dff022230 */ /* 0x000fca0000004100 */
[----:B------:R-:W-:-:S07]  /*1740*/  @P2 FADD.FTZ R231, R231, R2 ;  /* 0x00000002e7e72221 */ /* 0x000fce0000010000 */
.L_x_26647:
[----:B------:R-:W-:-:S04]  /*1750*/  F2FP.F16.F32.PACK_AB R2, RZ, R231 ;  /* 0x000000e7ff02723e */ /* 0x000fc800000000ff */
[----:B------:R-:W-:-:S07]  /*1760*/  PRMT R25, R25, 0x5410, R2 ;  /* 0x0000541019197816 */ /* 0x000fce0000000002 */
.L_x_26648:
[----:B------:R-:W-:Y:S01]  /*1770*/  HADD2.F32 R226, -RZ, R6.H0_H0 ;  /* 0x20000006ffe27230 */ /* 0x000fe20000004100 */
[----:B------:R-:W-:Y:S06]  /*1780*/  @P3 BRA `(.L_x_26649) ;  /* 0x0000000000203947 */ /* 0x000fec0003800000 */
[----:B------:R-:W-:-:S04]  /*1790*/  ISETP.NE.U32.AND P4, PT, RZ, UR14, PT ;  /* 0x0000000eff007c0c */ /* 0x000fc8000bf85070 */
[----:B------:R-:W-:-:S13]  /*17a0*/  ISETP.NE.AND.EX P4, PT, RZ, UR15, PT, P4 ;  /* 0x0000000fff007c0c */ /* 0x000fda000bf85340 */
[----:B------:R-:W-:Y:S05]  /*17b0*/  @P4 BRA `(.L_x_26650) ;  /* 0x0000000000084947 */ /* 0x000fea0003800000 */
[----:B------:R-:W-:Y:S05]  /*17c0*/  @P0 BRA `(.L_x_26651) ;  /* 0x0000000000200947 */ /* 0x000fea0003800000 */
[----:B------:R-:W-:Y:S05]  /*17d0*/  BRA `(.L_x_26652) ;  /* 0x0000000000247947 */ /* 0x000fea0003800000 */
.L_x_26650:
[----:B-----5:R-:W-:-:S05]  /*17e0*/  HADD2.F32 R2, -RZ, R30.H0_H0 ;  /* 0x2000001eff027230 */ /* 0x020fca0000004100 */
[----:B------:R-:W-:Y:S01]  /*17f0*/  FADD.FTZ R226, R226, R2 ;  /* 0x00000002e2e27221 */ /* 0x000fe20000010000 */
[----:B------:R-:W-:Y:S06]  /*1800*/  BRA `(.L_x_26651) ;  /* 0x0000000000107947 */ /* 0x000fec0003800000 */
.L_x_26649:
[----:B-----5:R-:W-:-:S05]  /*1810*/  HADD2.F32 R2, -RZ, R34.H0_H0 ;  /* 0x20000022ff027230 */ /* 0x020fca0000004100 */
[----:B------:R-:W-:Y:S01]  /*1820*/  FADD.FTZ R226, R226, R2 ;  /* 0x00000002e2e27221 */ /* 0x000fe20000010000 */
[----:B------:R-:W-:-:S05]  /*1830*/  @P2 HADD2.F32 R2, -RZ, R30.H0_H0 ;  /* 0x2000001eff022230 */ /* 0x000fca0000004100 */
[----:B------:R-:W-:-:S07]  /*1840*/  @P2 FADD.FTZ R226, R226, R2 ;  /* 0x00000002e2e22221 */ /* 0x000fce0000010000 */
.L_x_26651:
[----:B------:R-:W-:-:S04]  /*1850*/  F2FP.F16.F32.PACK_AB R2, RZ, R226 ;  /* 0x000000e2ff02723e */ /* 0x000fc800000000ff */
[----:B------:R-:W-:-:S07]  /*1860*/  PRMT R26, R2, 0x7610, R26 ;  /* 0x00007610021a7816 */ /* 0x000fce000000001a */
.L_x_26652:
[----:B------:R-:W-:Y:S01]  /*1870*/  HADD2.F32 R227, -RZ, R6.H1_H1 ;  /* 0x30000006ffe37230 */ /* 0x000fe20000004100 */
[----:B------:R-:W-:Y:S06]  /*1880*/  @P3 BRA `(.L_x_26653) ;  /* 0x0000000000203947 */ /* 0x000fec0003800000 */
[----:B------:R-:W-:-:S04]  /*1890*/  ISETP.NE.U32.AND P4, PT, RZ, UR14, PT ;  /* 0x0000000eff007c0c */ /* 0x000fc8000bf85070 */
[----:B------:R-:W-:-:S13]  /*18a0*/  ISETP.NE.AND.EX P4, PT, RZ, UR15, PT, P4 ;  /* 0x0000000fff007c0c */ /* 0x000fda000bf85340 */
[----:B------:R-:W-:Y:S05]  /*18b0*/  @P4 BRA `(.L_x_26654) ;  /* 0x0000000000084947 */ /* 0x000fea0003800000 */
[----:B------:R-:W-:Y:S05]  /*18c0*/  @P0 BRA `(.L_x_26655) ;  /* 0x0000000000200947 */ /* 0x000fea0003800000 */
[----:B------:R-:W-:Y:S05]  /*18d0*/  BRA `(.L_x_26656) ;  /* 0x0000000000247947 */ /* 0x000fea0003800000 */
.L_x_26654:
[----:B-----5:R-:W-:-:S05]  /*18e0*/  HADD2.F32 R2, -RZ, R30.H1_H1 ;  /* 0x3000001eff027230 */ /* 0x020fca0000004100 */
[----:B------:R-:W-:Y:S01]  /*18f0*/  FADD.FTZ R227, R227, R2 ;  /* 0x00000002e3e37221 */ /* 0x000fe20000010000 */
[----:B------:R-:W-:Y:S06]  /*1900*/  BRA `(.L_x_26655) ;  /* 0x0000000000107947 */ /* 0x000fec0003800000 */
.L_x_26653:
[----:B-----5:R-:W-:-:S05]  /*1910*/  HADD2.F32 R2, -RZ, R34.H1_H1 ;  /* 0x30000022ff027230 */ /* 0x020fca0000004100 */
[----:B------:R-:W-:Y:S01]  /*1920*/  FADD.FTZ R227, R227, R2 ;  /* 0x00000002e3e37221 */ /* 0x000fe20000010000 */
[----:B------:R-:W-:-:S05]  /*1930*/  @P2 HADD2.F32 R2, -RZ, R30.H1_H1 ;  /* 0x3000001eff022230 */ /* 0x000fca0000004100 */
[----:B------:R-:W-:-:S07]  /*1940*/  @P2 FADD.FTZ R227, R227, R2 ;  /* 0x00000002e3e32221 */ /* 0x000fce0000010000 */
.L_x_26655:
[----:B------:R-:W-:-:S04]  /*1950*/  F2FP.F16.F32.PACK_AB R2, RZ, R227 ;  /* 0x000000e3ff02723e */ /* 0x000fc800000000ff */
[----:B------:R-:W-:-:S07]  /*1960*/  PRMT R26, R26, 0x5410, R2 ;  /* 0x000054101a1a7816 */ /* 0x000fce0000000002 */
.L_x_26656:
[----:B------:R-:W-:Y:S01]  /*1970*/  HADD2.F32 R205, -RZ, R7.H0_H0 ;  /* 0x20000007ffcd7230 */ /* 0x000fe20000004100 */
[----:B------:R-:W-:Y:S06]  /*1980*/  @P3 BRA `(.L_x_26657) ;  /* 0x0000000000203947 */ /* 0x000fec0003800000 */
[----:B------:R-:W-:-:S04]  /*1990*/  ISETP.NE.U32.AND P4, PT, RZ, UR14, PT ;  /* 0x0000000eff007c0c */ /* 0x000fc8000bf85070 */
[----:B------:R-:W-:-:S13]  /*19a0*/  ISETP.NE.AND.EX P4, PT, RZ, UR15, PT, P4 ;  /* 0x0000000fff007c0c */ /* 0x000fda000bf85340 */
[----:B------:R-:W-:Y:S05]  /*19b0*/  @P4 BRA `(.L_x_26658) ;  /* 0x0000000000084947 */ /* 0x000fea0003800000 */
[----:B------:R-:W-:Y:S05]  /*19c0*/  @P0 BRA `(.L_x_26659) ;  /* 0x0000000000200947 */ /* 0x000fea0003800000 */
[----:B------:R-:W-:Y:S05]  /*19d0*/  BRA `(.L_x_26660) ;  /* 0x0000000000247947 */ /* 0x000fea0003800000 */
.L_x_26658:
[----:B-----5:R-:W-:-:S05]  /*19e0*/  HADD2.F32 R2, -RZ, R31.H0_H0 ;  /* 0x2000001fff027230 */ /* 0x020fca0000004100 */
[----:B------:R-:W-:Y:S01]  /*19f0*/  FADD.FTZ R205, R205, R2 ;  /* 0x00000002cdcd7221 */ /* 0x000fe20000010000 */
[----:B------:R-:W-:Y:S06]  /*1a00*/  BRA `(.L_x_26659) ;  /* 0x0000000000107947 */ /* 0x000fec0003800000 */
.L_x_26657:
[----:B-----5:R-:W-:-:S05]  /*1a10*/  HADD2.F32 R2, -RZ, R35.H0_H0 ;  /* 0x20000023ff027230 */ /* 0x020fca0000004100 */
[----:B------:R-:W-:Y:S01]  /*1a20*/  FADD.FTZ R205, R205, R2 ;  /* 0x00000002cdcd7221 */ /* 0x000fe20000010000 */
[----:B------:R-:W-:-:S05]  /*1a30*/  @P2 HADD2.F32 R2, -RZ, R31.H0_H0 ;  /* 0x2000001fff022230 */ /* 0x000fca0000004100 */
[----:B------:R-:W-:-:S07]  /*1a40*/  @P2 FADD.FTZ R205, R205, R2 ;  /* 0x00000002cdcd2221 */ /* 0x000fce0000010000 */
.L_x_26659:
[----:B------:R-:W-:-:S04]  /*1a50*/  F2FP.F16.F32.PACK_AB R2, RZ, R205 ;  /* 0x000000cdff02723e */ /* 0x000fc800000000ff */
[----:B------:R-:W-:-:S07]  /*1a60*/  PRMT R27, R2, 0x7610, R27 ;  /* 0x00007610021b7816 */ /* 0x000fce000000001b */
.L_x_26660:
[----:B------:R-:W-:Y:S01]  /*1a70*/  HADD2.F32 R225, -RZ, R7.H1_H1 ;  /* 0x30000007ffe17230 */ /* 0x000fe20000004100 */
[----:B------:R-:W-:Y:S06]  /*1a80*/  @P3 BRA `(.L_x_26661) ;  /* 0x0000000000203947 */ /* 0x000fec0003800000 */
[----:B------:R-:W-:-:S04]  /*1a90*/  ISETP.NE.U32.AND P4, PT, RZ, UR14, PT ;  /* 0x0000000eff007c0c */ /* 0x000fc8000bf85070 */
[----:B------:R-:W-:-:S13]  /*1aa0*/  ISETP.NE.AND.EX P4, PT, RZ, UR15, PT, P4 ;  /* 0x0000000fff007c0c */ /* 0x000fda000bf85340 */
[----:B------:R-:W-:Y:S05]  /*1ab0*/  @P4 BRA `(.L_x_26662) ;  /* 0x0000000000084947 */ /* 0x000fea0003800000 */
[----:B------:R-:W-:Y:S05]  /*1ac0*/  @P0 BRA `(.L_x_26663) ;  /* 0x0000000000200947 */ /* 0x000fea0003800000 */
[----:B------:R-:W-:Y:S05]  /*1ad0*/  BRA `(.L_x_26664) ;  /* 0x0000000000247947 */ /* 0x000fea0003800000 */
.L_x_26662:
[----:B-----5:R-:W-:-:S05]  /*1ae0*/  HADD2.F32 R2, -RZ, R31.H1_H1 ;  /* 0x3000001fff027230 */ /* 0x020fca0000004100 */
[----:B------:R-:W-:Y:S01]  /*1af0*/  FADD.FTZ R225, R225, R2 ;  /* 0x00000002e1e17221 */ /* 0x000fe20000010000 */
[----:B------:R-:W-:Y:S06]  /*1b00*/  BRA `(.L_x_26663) ;  /* 0x0000000000107947 */ /* 0x000fec0003800000 */
.L_x_26661:
[----:B-----5:R-:W-:-:S05]  /*1b10*/  HADD2.F32 R2, -RZ, R35.H1_H1 ;  /* 0x30000023ff027230 */ /* 0x020fca0000004100 */
[----:B------:R-:W-:Y:S01]  /*1b20*/  FADD.FTZ R225, R225, R2 ;  /* 0x00000002e1e17221 */ /* 0x000fe20000010000 */
[----:B------:R-:W-:-:S05]  /*1b30*/  @P2 HADD2.F32 R2, -RZ, R31.H1_H1 ;  /* 0x3000001fff022230 */ /* 0x000fca0000004100 */
[----:B------:R-:W-:-:S07]  /*1b40*/  @P2 FADD.FTZ R225, R225, R2 ;  /* 0x00000002e1e12221 */ /* 0x000fce0000010000 */
.L_x_26663:
[----:B------:R-:W-:-:S04]  /*1b50*/  F2FP.F16.F32.PACK_AB R2, RZ, R225 ;  /* 0x000000e1ff02723e */ /* 0x000fc800000000ff */
[----:B------:R-:W-:-:S07]  /*1b60*/  PRMT R27, R27, 0x5410, R2 ;  /* 0x000054101b1b7816 */ /* 0x000fce0000000002 */
.L_x_26664:
[----:B------:R-:W0:Y:S01]  /*1b70*/  @P0 LDC.64 R6, c[0x0][0x238] ;  /* 0x00008e00ff060b82 */ /* 0x000e220000000a00 */
[----:B------:R-:W-:-:S07]  /*1b80*/  IADD3 R193, R204, 0x20, RZ ;  /* 0x00000020ccc17810 */ /* 0x000fce0007ffe0ff */
        /* <DEDUP_REMOVED lines=18> */
.L_x_26666:
[----:B-----5:R-:W-:-:S05]  /*1cb0*/  HADD2.F32 R2, -RZ, R28.H0_H0 ;  /* 0x2000001cff027230 */ /* 0x020fca0000004100 */
[----:B------:R-:W-:Y:S01]  /*1cc0*/  FADD.FTZ R209, R2, R209 ;  /* 0x000000d102d17221 */ /* 0x000fe20000010000 */
[----:B------:R-:W-:Y:S06]  /*1cd0*/  BRA `(.L_x_26667) ;  /* 0x0000000000107947 */ /* 0x000fec0003800000 */
.L_x_26665:
[----:B-----5:R-:W-:-:S05]  /*1ce0*/  HADD2.F32 R2, -RZ, R32.H0_H0 ;  /* 0x20000020ff027230 */ /* 0x020fca0000004100 */
[----:B------:R-:W-:Y:S01]  /*1cf0*/  FADD.FTZ R209, R2, R209 ;  /* 0x000000d102d17221 */ /* 0x000fe20000010000 */
[----:B------:R-:W-:-:S05]  /*1d00*/  @P2 HADD2.F32 R2, -RZ, R28.H0_H0 ;  /* 0x2000001cff022230 */ /* 0x000fca0000004100 */
[----:B------:R-:W-:-:S07]  /*1d10*/  @P2 FADD.FTZ R209, R2, R209 ;  /* 0x000000d102d12221 */ /* 0x000fce0000010000 */
.L_x_26667:
[----:B------:R-:W-:-:S04]  /*1d20*/  F2FP.F16.F32.PACK_AB R2, RZ, R209 ;  /* 0x000000d1ff02723e */ /* 0x000fc800000000ff */
[----:B------:R-:W-:-:S07]  /*1d30*/  PRMT R24, R2, 0x7610, R24 ;  /* 0x0000761002187816 */ /* 0x000fce0000000018 */
.L_x_26668:
[----:B------:R-:W-:Y:S01]  /*1d40*/  HADD2.F32 R210, -RZ, R4.H1_H1 ;  /* 0x30000004ffd27230 */ /* 0x000fe20000004100 */
[----:B------:R-:W-:Y:S06]  /*1d50*/  @P3 BRA `(.L_x_26669) ;  /* 0x0000000000203947 */ /* 0x000fec0003800000 */
[----:B------:R-:W-:-:S04]  /*1d60*/  ISETP.NE.U32.AND P4, PT, RZ, UR14, PT ;  /* 0x0000000eff007c0c */ /* 0x000fc8000bf85070 */
[----:B------:R-:W-:-:S13]  /*1d70*/  ISETP.NE.AND.EX P4, PT, RZ, UR15, PT, P4 ;  /* 0x0000000fff007c0c */ /* 0x000fda000bf85340 */
[----:B------:R-:W-:Y:S05]  /*1d80*/  @P4 BRA `(.L_x_26670) ;  /* 0x0000000000084947 */ /* 0x000fea0003800000 */
[----:B------:R-:W-:Y:S05]  /*1d90*/  @P0 BRA `(.L_x_26671) ;  /* 0x0000000000200947 */ /* 0x000fea0003800000 */
[----:B------:R-:W-:Y:S05]  /*1da0*/  BRA `(.L_x_26672) ;  /* 0x0000000000247947 */ /* 0x000fea0003800000 */
.L_x_26670:
[----:B-----5:R-:W-:-:S05]  /*1db0*/  HADD2.F32 R2, -RZ, R28.H1_H1 ;  /* 0x3000001cff027230 */ /* 0x020fca0000004100 */
[----:B------:R-:W-:Y:S01]  /*1dc0*/  FADD.FTZ R210, R2, R210 ;  /* 0x000000d202d27221 */ /* 0x000fe20000010000 */
[----:B------:R-:W-:Y:S06]  /*1dd0*/  BRA `(.L_x_26671) ;  /* 0x0000000000107947 */ /* 0x000fec0003800000 */
.L_x_26669:
[----:B-----5:R-:W-:-:S05]  /*1de0*/  HADD2.F32 R2, -RZ, R32.H1_H1 ;  /* 0x30000020ff027230 */ /* 0x020fca0000004100 */
[----:B------:R-:W-:Y:S01]  /*1df0*/  FADD.FTZ R210, R2, R210 ;  /* 0x000000d202d27221 */ /* 0x000fe20000010000 */
[----:B------:R-:W-:-:S05]  /*1e00*/  @P2 HADD2.F32 R2, -RZ, R28.H1_H1 ;  /* 0x3000001cff022230 */ /* 0x000fca0000004100 */
[----:B------:R-:W-:-:S07]  /*1e10*/  @P2 FADD.FTZ R210, R2, R210 ;  /* 0x000000d202d22221 */ /* 0x000fce0000010000 */
.L_x_26671:
[----:B------:R-:W-:-:S04]  /*1e20*/  F2FP.F16.F32.PACK_AB R2, RZ, R210 ;  /* 0x000000d2ff02723e */ /* 0x000fc800000000ff */
[----:B------:R-:W-:-:S07]  /*1e30*/  PRMT R24, R24, 0x5410, R2 ;  /* 0x0000541018187816 */ /* 0x000fce0000000002 */
.L_x_26672:
[----:B------:R-:W-:Y:S01]  /*1e40*/  HADD2.F32 R211, -RZ, R5.H0_H0 ;  /* 0x20000005ffd37230 */ /* 0x000fe20000004100 */
[----:B------:R-:W-:Y:S06]  /*1e50*/  @P3 BRA `(.L_x_26673) ;  /* 0x0000000000203947 */ /* 0x000fec0003800000 */
[----:B------:R-:W-:-:S04]  /*1e60*/  ISETP.NE.U32.AND P4, PT, RZ, UR14, PT ;  /* 0x0000000eff007c0c */ /* 0x000fc8000bf85070 */
[----:B------:R-:W-:-:S13]  /*1e70*/  ISETP.NE.AND.EX P4, PT, RZ, UR15, PT, P4 ;  /* 0x0000000fff007c0c */ /* 0x000fda000bf85340 */
[----:B------:R-:W-:Y:S05]  /*1e80*/  @P4 BRA `(.L_x_26674) ;  /* 0x0000000000084947 */ /* 0x000fea0003800000 */
[----:B------:R-:W-:Y:S05]  /*1e90*/  @P0 BRA `(.L_x_26675) ;  /* 0x0000000000200947 */ /* 0x000fea0003800000 */
[----:B------:R-:W-:Y:S05]  /*1ea0*/  BRA `(.L_x_26676) ;  /* 0x0000000000247947 */ /* 0x000fea0003800000 */
.L_x_26674:
[----:B-----5:R-:W-:-:S05]  /*1eb0*/  HADD2.F32 R2, -RZ, R29.H0_H0 ;  /* 0x2000001dff027230 */ /* 0x020fca0000004100 */
[----:B------:R-:W-:Y:S01]  /*1ec0*/  FADD.FTZ R211, R2, R211 ;  /* 0x000000d302d37221 */ /* 0x000fe20000010000 */
[----:B------:R-:W-:Y:S06]  /*1ed0*/  BRA `(.L_x_26675) ;  /* 0x0000000000107947 */ /* 0x000fec0003800000 */
.L_x_26673:
[----:B-----5:R-:W-:-:S05]  /*1ee0*/  HADD2.F32 R2, -RZ, R33.H0_H0 ;  /* 0x20000021ff027230 */ /* 0x020fca0000004100 */
[----:B------:R-:W-:Y:S01]  /*1ef0*/  FADD.FTZ R211, R2, R211 ;  /* 0x000000d302d37221 */ /* 0x000fe20000010000 */
[----:B------:R-:W-:-:S05]  /*1f00*/  @P2 HADD2.F32 R2, -RZ, R29.H0_H0 ;  /* 0x2000001dff022230 */ /* 0x000fca0000004100 */
[----:B------:R-:W-:-:S07]  /*1f10*/  @P2 FADD.FTZ R211, R2, R211 ;  /* 0x000000d302d32221 */ /* 0x000fce0000010000 */
.L_x_26675:
[----:B------:R-:W-:-:S04]  /*1f20*/  F2FP.F16.F32.PACK_AB R2, RZ, R211 ;  /* 0x000000d3ff02723e */ /* 0x000fc800000000ff */
[----:B------:R-:W-:-:S07]  /*1f30*/  PRMT R25, R2, 0x7610, R25 ;  /* 0x0000761002197816 */ /* 0x000fce0000000019 */
.L_x_26676:
[----:B------:R-:W-:Y:S01]  /*1f40*/  HADD2.F32 R212, -RZ, R5.H1_H1 ;  /* 0x30000005ffd47230 */ /* 0x000fe20000004100 */
[----:B------:R-:W-:Y:S06]  /*1f50*/  @P3 BRA `(.L_x_26677) ;  /* 0x0000000000203947 */ /* 0x000fec0003800000 */
[----:B------:R-:W-:-:S04]  /*1f60*/  ISETP.NE.U32.AND P4, PT, RZ, UR14, PT ;  /* 0x0000000eff007c0c */ /* 0x000fc8000bf85070 */
[----:B------:R-:W-:-:S13]  /*1f70*/  ISETP.NE.AND.EX P4, PT, RZ, UR15, PT, P4 ;  /* 0x0000000fff007c0c */ /* 0x000fda000bf85340 */
[----:B------:R-:W-:Y:S05]  /*1f80*/  @P4 BRA `(.L_x_26678) ;  /* 0x0000000000084947 */ /* 0x000fea0003800000 */
[----:B------:R-:W-:Y:S05]  /*1f90*/  @P0 BRA `(.L_x_26679) ;  /* 0x0000000000200947 */ /* 0x000fea0003800000 */
[----:B------:R-:W-:Y:S05]  /*1fa0*/  BRA `(.L_x_26680) ;  /* 0x0000000000247947 */ /* 0x000fea0003800000 */
.L_x_26678:
[----:B-----5:R-:W-:-:S05]  /*1fb0*/  HADD2.F32 R2, -RZ, R29.H1_H1 ;  /* 0x3000001dff027230 */ /* 0x020fca0000004100 */
[----:B------:R-:W-:Y:S01]  /*1fc0*/  FADD.FTZ R212, R2, R212 ;  /* 0x000000d402d47221 */ /* 0x000fe20000010000 */
[----:B------:R-:W-:Y:S06]  /*1fd0*/  BRA `(.L_x_26679) ;  /* 0x0000000000107947 */ /* 0x000fec0003800000 */
.L_x_26677:
[----:B-----5:R-:W-:-:S05]  /*1fe0*/  HADD2.F32 R2, -RZ, R33.H1_H1 ;  /* 0x30000021ff027230 */ /* 0x020fca0000004100 */
[----:B------:R-:W-:Y:S01]  /*1ff0*/  FADD.FTZ R212, R2, R212 ;  /* 0x000000d402d47221 */ /* 0x000fe20000010000 */
[----:B------:R-:W-:-:S05]  /*2000*/  @P2 HADD2.F32 R2, -RZ, R29.H1_H1 ;  /* 0x3000001dff022230 */ /* 0x000fca0000004100 */
[----:B------:R-:W-:-:S07]  /*2010*/  @P2 FADD.FTZ R212, R2, R212 ;  /* 0x000000d402d42221 */ /* 0x000fce0000010000 */
.L_x_26679:
[----:B------:R-:W-:-:S04]  /*2020*/  F2FP.F16.F32.PACK_AB R2, RZ, R212 ;  /* 0x000000d4ff02723e */ /* 0x000fc800000000ff */
[----:B------:R-:W-:-:S07]  /*2030*/  PRMT R25, R25, 0x5410, R2 ;  /* 0x0000541019197816 */ /* 0x000fce0000000002 */
.L_x_26680:
[----:B------:R-:W-:Y:S01]  /*2040*/  HADD2.F32 R203, -RZ, R6.H0_H0 ;  /* 0x20000006ffcb7230 */ /* 0x000fe20000004100 */
[----:B------:R-:W-:Y:S06]  /*2050*/  @P3 BRA `(.L_x_26681) ;  /* 0x0000000000203947 */ /* 0x000fec0003800000 */
[----:B------:R-:W-:-:S04]  /*2060*/  ISETP.NE.U32.AND P4, PT, RZ, UR14, PT ;  /* 0x0000000eff007c0c */ /* 0x000fc8000bf85070 */
[----:B------:R-:W-:-:S13]  /*2070*/  ISETP.NE.AND.EX P4, PT, RZ, UR15, PT, P4 ;  /* 0x0000000fff007c0c */ /* 0x000fda000bf85340 */
[----:B------:R-:W-:Y:S05]  /*2080*/  @P4 BRA `(.L_x_26682) ;  /* 0x0000000000084947 */ /* 0x000fea0003800000 */
[----:B------:R-:W-:Y:S05]  /*2090*/  @P0 BRA `(.L_x_26683) ;  /* 0x0000000000200947 */ /* 0x000fea0003800000 */
[----:B------:R-:W-:Y:S05]  /*20a0*/  BRA `(.L_x_26684) ;  /* 0x0000000000247947 */ /* 0x000fea0003800000 */
.L_x_26682:
[----:B-----5:R-:W-:-:S05]  /*20b0*/  HADD2.F32 R2, -RZ, R30.H0_H0 ;  /* 0x2000001eff027230 */ /* 0x020fca0000004100 */
[----:B------:R-:W-:Y:S01]  /*20c0*/  FADD.FTZ R203, R2, R203 ;  /* 0x000000cb02cb7221 */ /* 0x000fe20000010000 */
[----:B------:R-:W-:Y:S06]  /*20d0*/  BRA `(.L_x_26683) ;  /* 0x0000000000107947 */ /* 0x000fec0003800000 */
.L_x_26681:
[----:B-----5:R-:W-:-:S05]  /*20e0*/  HADD2.F32 R2, -RZ, R34.H0_H0 ;  /* 0x20000022ff027230 */ /* 0x020fca0000004100 */
[----:B------:R-:W-:Y:S01]  /*20f0*/  FADD.FTZ R203, R2, R203 ;  /* 0x000000cb02cb7221 */ /* 0x000fe20000010000 */
[----:B------:R-:W-:-:S05]  /*2100*/  @P2 HADD2.F32 R2, -RZ, R30.H0_H0 ;  /* 0x2000001eff022230 */ /* 0x000fca0000004100 */
[----:B------:R-:W-:-:S07]  /*2110*/  @P2 FADD.FTZ R203, R2, R203 ;  /* 0x000000cb02cb2221 */ /* 0x000fce0000010000 */
.L_x_26683:
[----:B------:R-:W-:-:S04]  /*2120*/  F2FP.F16.F32.PACK_AB R2, RZ, R203 ;  /* 0x000000cbff02723e */ /* 0x000fc800000000ff */
[----:B------:R-:W-:-:S07]  /*2130*/  PRMT R26, R2, 0x7610, R26 ;  /* 0x00007610021a7816 */ /* 0x000fce000000001a */
.L_x_26684:
[----:B------:R-:W-:Y:S01]  /*2140*/  HADD2.F32 R206, -RZ, R6.H1_H1 ;  /* 0x30000006ffce7230 */ /* 0x000fe20000004100 */
[----:B------:R-:W-:Y:S06]  /*2150*/  @P3 BRA `(.L_x_26685) ;  /* 0x0000000000203947 */ /* 0x000fec0003800000 */
[----:B------:R-:W-:-:S04]  /*2160*/  ISETP.NE.U32.AND P4, PT, RZ, UR14, PT ;  /* 0x0000000eff007c0c */ /* 0x000fc8000bf85070 */
[----:B------:R-:W-:-:S13]  /*2170*/  ISETP.NE.AND.EX P4, PT, RZ, UR15, PT, P4 ;  /* 0x0000000fff007c0c */ /* 0x000fda000bf85340 */
[----:B------:R-:W-:Y:S05]  /*2180*/  @P4 BRA `(.L_x_26686) ;  /* 0x0000000000084947 */ /* 0x000fea0003800000 */
[----:B------:R-:W-:Y:S05]  /*2190*/  @P0 BRA `(.L_x_26687) ;  /* 0x0000000000200947 */ /* 0x000fea0003800000 */
[----:B------:R-:W-:Y:S05]  /*21a0*/  BRA `(.L_x_26688) ;  /* 0x0000000000247947 */ /* 0x000fea0003800000 */
.L_x_26686:
[----:B-----5:R-:W-:-:S05]  /*21b0*/  HADD2.F32 R2, -RZ, R30.H1_H1 ;  /* 0x3000001eff027230 */ /* 0x020fca0000004100 */
[----:B------:R-:W-:Y:S01]  /*21c0*/  FADD.FTZ R206, R2, R206 ;  /* 0x000000ce02ce7221 */ /* 0x000fe20000010000 */
[----:B------:R-:W-:Y:S06]  /*21d0*/  BRA `(.L_x_26687) ;  /* 0x0000000000107947 */ /* 0x000fec0003800000 */
.L_x_26685:
[----:B-----5:R-:W-:-:S05]  /*21e0*/  HADD2.F32 R2, -RZ, R34.H1_H1 ;  /* 0x30000022ff027230 */ /* 0x020fca0000004100 */
[----:B------:R-:W-:Y:S01]  /*21f0*/  FADD.FTZ R206, R2, R206 ;  /* 0x000000ce02ce7221 */ /* 0x000fe20000010000 */
[----:B------:R-:W-:-:S05]  /*2200*/  @P2 HADD2.F32 R2, -RZ, R30.H1_H1 ;  /* 0x3000001eff022230 */ /* 0x000fca0000004100 */
[----:B------:R-:W-:-:S07]  /*2210*/  @P2 FADD.FTZ R206, R2, R206 ;  /* 0x000000ce02ce2221 */ /* 0x000fce0000010000 */
.L_x_26687:
[----:B------:R-:W-:-:S04]  /*2220*/  F2FP.F16.F32.PACK_AB R2, RZ, R206 ;  /* 0x000000ceff02723e */ /* 0x000fc800000000ff */
[----:B------:R-:W-:-:S07]  /*2230*/  PRMT R26, R26, 0x5410, R2 ;  /* 0x000054101a1a7816 */ /* 0x000fce0000000002 */
.L_x_26688:
[----:B------:R-:W-:Y:S01]  /*2240*/  HADD2.F32 R207, -RZ, R7.H0_H0 ;  /* 0x20000007ffcf7230 */ /* 0x000fe20000004100 */
[----:B------:R-:W-:Y:S06]  /*2250*/  @P3 BRA `(.L_x_26689) ;  /* 0x0000000000203947 */ /* 0x000fec0003800000 */
[----:B------:R-:W-:-:S04]  /*2260*/  ISETP.NE.U32.AND P4, PT, RZ, UR14, PT ;  /* 0x0000000eff007c0c */ /* 0x000fc8000bf85070 */
[----:B------:R-:W-:-:S13]  /*2270*/  ISETP.NE.AND.EX P4, PT, RZ, UR15, PT, P4 ;  /* 0x0000000fff007c0c */ /* 0x000fda000bf85340 */
[----:B------:R-:W-:Y:S05]  /*2280*/  @P4 BRA `(.L_x_26690) ;  /* 0x0000000000084947 */ /* 0x000fea0003800000 */
[----:B------:R-:W-:Y:S05]  /*2290*/  @P0 BRA `(.L_x_26691) ;  /* 0x0000000000200947 */ /* 0x000fea0003800000 */
[----:B------:R-:W-:Y:S05]  /*22a0*/  BRA `(.L_x_26692) ;  /* 0x0000000000247947 */ /* 0x000fea0003800000 */
.L_x_26690:
[----:B-----5:R-:W-:-:S05]  /*22b0*/  HADD2.F32 R2, -RZ, R31.H0_H0 ;  /* 0x2000001fff027230 */ /* 0x020fca0000004100 */
[----:B------:R-:W-:Y:S01]  /*22c0*/  FADD.FTZ R207, R2, R207 ;  /* 0x000000cf02cf7221 */ /* 0x000fe20000010000 */
[----:B------:R-:W-:Y:S06]  /*22d0*/  BRA `(.L_x_26691) ;  /* 0x0000000000107947 */ /* 0x000fec0003800000 */
.L_x_26689:
[----:B-----5:R-:W-:-:S05]  /*22e0*/  HADD2.F32 R2, -RZ, R35.H0_H0 ;  /* 0x20000023ff027230 */ /* 0x020fca0000004100 */
[----:B------:R-:W-:Y:S01]  /*22f0*/  FADD.FTZ R207, R2, R207 ;  /* 0x000000cf02cf7221 */ /* 0x000fe20000010000 */
[----:B------:R-:W-:-:S05]  /*2300*/  @P2 HADD2.F32 R2, -RZ, R31.H0_H0 ;  /* 0x2000001fff022230 */ /* 0x000fca0000004100 */
[----:B------:R-:W-:-:S07]  /*2310*/  @P2 FADD.FTZ R207, R2, R207 ;  /* 0x000000cf02cf2221 */ /* 0x000fce0000010000 */
.L_x_26691:
[----:B------:R-:W-:-:S04]  /*2320*/  F2FP.F16.F32.PACK_AB R2, RZ, R207 ;  /* 0x000000cfff02723e */ /* 0x000fc800000000ff */
[----:B------:R-:W-:-:S07]  /*2330*/  PRMT R27, R2, 0x7610, R27 ;  /* 0x00007610021b7816 */ /* 0x000fce000000001b */
.L_x_26692:
[----:B------:R-:W-:Y:S01]  /*2340*/  HADD2.F32 R208, -RZ, R7.H1_H1 ;  /* 0x30000007ffd07230 */ /* 0x000fe20000004100 */
[----:B------:R-:W-:Y:S06]  /*2350*/  @P3 BRA `(.L_x_26693) ;  /* 0x0000000000203947 */ /* 0x000fec0003800000 */
[----:B------:R-:W-:-:S04]  /*2360*/  ISETP.NE.U32.AND P4, PT, RZ, UR14, PT ;  /* 0x0000000eff007c0c */ /* 0x000fc8000bf85070 */
[----:B------:R-:W-:-:S13]  /*2370*/  ISETP.NE.AND.EX P4, PT, RZ, UR15, PT, P4 ;  /* 0x0000000fff007c0c */ /* 0x000fda000bf85340 */
[----:B------:R-:W-:Y:S05]  /*2380*/  @P4 BRA `(.L_x_26694) ;  /* 0x0000000000084947 */ /* 0x000fea0003800000 */
[----:B------:R-:W-:Y:S05]  /*2390*/  @P0 BRA `(.L_x_26695) ;  /* 0x0000000000200947 */ /* 0x000fea0003800000 */
[----:B------:R-:W-:Y:S05]  /*23a0*/  BRA `(.L_x_26696) ;  /* 0x0000000000247947 */ /* 0x000fea0003800000 */
.L_x_26694:
[----:B-----5:R-:W-:-:S05]  /*23b0*/  HADD2.F32 R2, -RZ, R31.H1_H1 ;  /* 0x3000001fff027230 */ /* 0x020fca0000004100 */
[----:B------:R-:W-:Y:S01]  /*23c0*/  FADD.FTZ R208, R2, R208 ;  /* 0x000000d002d07221 */ /* 0x000fe20000010000 */
[----:B------:R-:W-:Y:S06]  /*23d0*/  BRA `(.L_x_26695) ;  /* 0x0000000000107947 */ /* 0x000fec0003800000 */
.L_x_26693:
[----:B-----5:R-:W-:-:S05]  /*23e0*/  HADD2.F32 R2, -RZ, R35.H1_H1 ;  /* 0x30000023ff027230 */ /* 0x020fca0000004100 */
[----:B------:R-:W-:Y:S01]  /*23f0*/  FADD.FTZ R208, R2, R208 ;  /* 0x000000d002d07221 */ /* 0x000fe20000010000 */
[----:B------:R-:W-:-:S05]  /*2400*/  @P2 HADD2.F32 R2, -RZ, R31.H1_H1 ;  /* 0x3000001fff022230 */ /* 0x000fca0000004100 */
[----:B------:R-:W-:-:S07]  /*2410*/  @P2 FADD.FTZ R208, R2, R208 ;  /* 0x000000d002d02221 */ /* 0x000fce0000010000 */
.L_x_26695:
[----:B------:R-:W-:-:S04]  /*2420*/  F2FP.F16.F32.PACK_AB R2, RZ, R208 ;  /* 0x000000d0ff02723e */ /* 0x000fc800000000ff */
[----:B------:R-:W-:-:S07]  /*2430*/  PRMT R27, R27, 0x5410, R2 ;  /* 0x000054101b1b7816 */ /* 0x000fce0000000002 */
.L_x_26696:
        /* <DEDUP_REMOVED lines=19> */
.L_x_26698:
[----:B-----5:R-:W-:-:S05]  /*2570*/  HADD2.F32 R3, -RZ, R28.H0_H0 ;  /* 0x2000001cff037230 */ /* 0x020fca0000004100 */
[----:B------:R-:W-:Y:S01]  /*2580*/  FADD.FTZ R192, R3, R192 ;  /* 0x000000c003c07221 */ /* 0x000fe20000010000 */
[----:B------:R-:W-:Y:S06]  /*2590*/  BRA `(.L_x_26699) ;  /* 0x0000000000107947 */ /* 0x000fec0003800000 */
.L_x_26697:
[----:B-----5:R-:W-:-:S05]  /*25a0*/  HADD2.F32 R3, -RZ, R32.H0_H0 ;  /* 0x20000020ff037230 */ /* 0x020fca0000004100 */
[----:B------:R-:W-:Y:S01]  /*25b0*/  FADD.FTZ R192, R3, R192 ;  /* 0x000000c003c07221 */ /* 0x000fe20000010000 */
[----:B------:R-:W-:-:S05]  /*25c0*/  @P2 HADD2.F32 R3, -RZ, R28.H0_H0 ;  /* 0x2000001cff032230 */ /* 0x000fca0000004100 */
[----:B------:R-:W-:-:S07]  /*25d0*/  @P2 FADD.FTZ R192, R3, R192 ;  /* 0x000000c003c02221 */ /* 0x000fce0000010000 */
.L_x_26699:
[----:B------:R-:W-:-:S04]  /*25e0*/  F2FP.F16.F32.PACK_AB R3, RZ, R192 ;  /* 0x000000c0ff03723e */ /* 0x000fc800000000ff */
[----:B------:R-:W-:-:S07]  /*25f0*/  PRMT R24, R3, 0x7610, R24 ;  /* 0x0000761003187816 */ /* 0x000fce0000000018 */
.L_x_26700:
[----:B------:R-:W-:Y:S01]  /*2600*/  HADD2.F32 R191, -RZ, R4.H1_H1 ;  /* 0x30000004ffbf7230 */ /* 0x000fe20000004100 */
[----:B------:R-:W-:Y:S06]  /*2610*/  @P3 BRA `(.L_x_26701) ;  /* 0x0000000000203947 */ /* 0x000fec0003800000 */
[----:B------:R-:W-:-:S04]  /*2620*/  ISETP.NE.U32.AND P4, PT, RZ, UR14, PT ;  /* 0x0000000eff007c0c */ /* 0x000fc8000bf85070 */
[----:B------:R-:W-:-:S13]  /*2630*/  ISETP.NE.AND.EX P4, PT, RZ, UR15, PT, P4 ;  /* 0x0000000fff007c0c */ /* 0x000fda000bf85340 */
[----:B------:R-:W-:Y:S05]  /*2640*/  @P4 BRA `(.L_x_26702) ;  /* 0x0000000000084947 */ /* 0x000fea0003800000 */
[----:B------:R-:W-:Y:S05]  /*2650*/  @P0 BRA `(.L_x_26703) ;  /* 0x0000000000200947 */ /* 0x000fea0003800000 */
[----:B------:R-:W-:Y:S05]  /*2660*/  BRA `(.L_x_26704) ;  /* 0x0000000000247947 */ /* 0x000fea0003800000 */
.L_x_26702:
[----:B-----5:R-:W-:-:S05]  /*2670*/  HADD2.F32 R3, -RZ, R28.H1_H1 ;  /* 0x3000001cff037230 */ /* 0x020fca0000004100 */
[----:B------:R-:W-:Y:S01]  /*2680*/  FADD.FTZ R191, R3, R191 ;  /* 0x000000bf03bf7221 */ /* 0x000fe20000010000 */
[----:B------:R-:W-:Y:S06]  /*2690*/  BRA `(.L_x_26703) ;  /* 0x0000000000107947 */ /* 0x000fec0003800000 */
.L_x_26701:
[----:B-----5:R-:W-:-:S05]  /*26a0*/  HADD2.F32 R3, -RZ, R32.H1_H1 ;  /* 0x30000020ff037230 */ /* 0x020fca0000004100 */
[----:B------:R-:W-:Y:S01]  /*26b0*/  FADD.FTZ R191, R3, R191 ;  /* 0x000000bf03bf7221 */ /* 0x000fe20000010000 */
[----:B------:R-:W-:-:S05]  /*26c0*/  @P2 HADD2.F32 R3, -RZ, R28.H1_H1 ;  /* 0x3000001cff032230 */ /* 0x000fca0000004100 */
[----:B------:R-:W-:-:S07]  /*26d0*/  @P2 FADD.FTZ R191, R3, R191 ;  /* 0x000000bf03bf2221 */ /* 0x000fce0000010000 */
.L_x_26703:
[----:B------:R-:W-:-:S04]  /*26e0*/  F2FP.F16.F32.PACK_AB R3, RZ, R191 ;  /* 0x000000bfff03723e */ /* 0x000fc800000000ff */
[----:B------:R-:W-:-:S07]  /*26f0*/  PRMT R24, R24, 0x5410, R3 ;  /* 0x0000541018187816 */ /* 0x000fce0000000003 */
.L_x_26704:
[----:B------:R-:W-:Y:S01]  /*2700*/  HADD2.F32 R190, -RZ, R5.H0_H0 ;  /* 0x20000005ffbe7230 */ /* 0x000fe20000004100 */
[----:B------:R-:W-:Y:S06]  /*2710*/  @P3 BRA `(.L_x_26705) ;  /* 0x0000000000203947 */ /* 0x000fec0003800000 */
[----:B------:R-:W-:-:S04]  /*2720*/  ISETP.NE.U32.AND P4, PT, RZ, UR14, PT ;  /* 0x0000000eff007c0c */ /* 0x000fc8000bf85070 */
[----:B------:R-:W-:-:S13]  /*2730*/  ISETP.NE.AND.EX P4, PT, RZ, UR15, PT, P4 ;  /* 0x0000000fff007c0c */ /* 0x000fda000bf85340 */
[----:B------:R-:W-:Y:S05]  /*2740*/  @P4 BRA `(.L_x_26706) ;  /* 0x0000000000084947 */ /* 0x000fea0003800000 */
[----:B------:R-:W-:Y:S05]  /*2750*/  @P0 BRA `(.L_x_26707) ;  /* 0x0000000000200947 */ /* 0x000fea0003800000 */
[----:B------:R-:W-:Y:S05]  /*2760*/  BRA `(.L_x_26708) ;  /* 0x0000000000247947 */ /* 0x000fea0003800000 */
.L_x_26706:
[----:B-----5:R-:W-:-:S05]  /*2770*/  HADD2.F32 R3, -RZ, R29.H0_H0 ;  /* 0x2000001dff037230 */ /* 0x020fca0000004100 */
[----:B------:R-:W-:Y:S01]  /*2780*/  FADD.FTZ R190, R3, R190 ;  /* 0x000000be03be7221 */ /* 0x000fe20000010000 */
[----:B------:R-:W-:Y:S06]  /*2790*/  BRA `(.L_x_26707) ;  /* 0x0000000000107947 */ /* 0x000fec0003800000 */
.L_x_26705:
[----:B-----5:R-:W-:-:S05]  /*27a0*/  HADD2.F32 R3, -RZ, R33.H0_H0 ;  /* 0x20000021ff037230 */ /* 0x020fca0000004100 */
[----:B------:R-:W-:Y:S01]  /*27b0*/  FADD.FTZ R190, R3, R190 ;  /* 0x000000be03be7221 */ /* 0x000fe20000010000 */
[----:B------:R-:W-:-:S05]  /*27c0*/  @P2 HADD2.F32 R3, -RZ, R29.H0_H0 ;  /* 0x2000001dff032230 */ /* 0x000fca0000004100 */
[----:B------:R-:W-:-:S07]  /*27d0*/  @P2 FADD.FTZ R190, R3, R190 ;  /* 0x000000be03be2221 */ /* 0x000fce0000010000 */
.L_x_26707:
[----:B------:R-:W-:-:S04]  /*27e0*/  F2FP.F16.F32.PACK_AB R3, RZ, R190 ;  /* 0x000000beff03723e */ /* 0x000fc800000000ff */
[----:B------:R-:W-:-:S07]  /*27f0*/  PRMT R25, R3, 0x7610, R25 ;  /* 0x0000761003197816 */ /* 0x000fce0000000019 */
.L_x_26708:
[----:B------:R-:W-:Y:S01]  /*2800*/  HADD2.F32 R189, -RZ, R5.H1_H1 ;  /* 0x30000005ffbd7230 */ /* 0x000fe20000004100 */
[----:B------:R-:W-:Y:S06]  /*2810*/  @P3 BRA `(.L_x_26709) ;  /* 0x0000000000203947 */ /* 0x000fec0003800000 */
[----:B------:R-:W-:-:S04]  /*2820*/  ISETP.NE.U32.AND P4, PT, RZ, UR14, PT ;  /* 0x0000000eff007c0c */ /* 0x000fc8000bf85070 */
[----:B------:R-:W-:-:S13]  /*2830*/  ISETP.NE.AND.EX P4, PT, RZ, UR15, PT, P4 ;  /* 0x0000000fff007c0c */ /* 0x000fda000bf85340 */
[----:B------:R-:W-:Y:S05]  /*2840*/  @P4 BRA `(.L_x_26710) ;  /* 0x0000000000084947 */ /* 0x000fea0003800000 */
[----:B------:R-:W-:Y:S05]  /*2850*/  @P0 BRA `(.L_x_26711) ;  /* 0x0000000000200947 */ /* 0x000fea0003800000 */
[----:B------:R-:W-:Y:S05]  /*2860*/  BRA `(.L_x_26712) ;  /* 0x0000000000247947 */ /* 0x000fea0003800000 */
.L_x_26710:
[----:B-----5:R-:W-:-:S05]  /*2870*/  HADD2.F32 R3, -RZ, R29.H1_H1 ;  /* 0x3000001dff037230 */ /* 0x020fca0000004100 */
[----:B------:R-:W-:Y:S01]  /*2880*/  FADD.FTZ R189, R3, R189 ;  /* 0x000000bd03bd7221 */ /* 0x000fe20000010000 */
[----:B------:R-:W-:Y:S06]  /*2890*/  BRA `(.L_x_26711) ;  /* 0x0000000000107947 */ /* 0x000fec0003800000 */
.L_x_26709:
[----:B-----5:R-:W-:-:S05]  /*28a0*/  HADD2.F32 R3, -RZ, R33.H1_H1 ;  /* 0x30000021ff037230 */ /* 0x020fca0000004100 */
[----:B------:R-:W-:Y:S01]  /*28b0*/  FADD.FTZ R189, R3, R189 ;  /* 0x000000bd03bd7221 */ /* 0x000fe20000010000 */
[----:B------:R-:W-:-:S05]  /*28c0*/  @P2 HADD2.F32 R3, -RZ, R29.H1_H1 ;  /* 0x3000001dff032230 */ /* 0x000fca0000004100 */
[----:B------:R-:W-:-:S07]  /*28d0*/  @P2 FADD.FTZ R189, R3, R189 ;  /* 0x000000bd03bd2221 */ /* 0x000fce0000010000 */
.L_x_26711:
[----:B------:R-:W-:-:S04]  /*28e0*/  F2FP.F16.F32.PACK_AB R3, RZ, R189 ;  /* 0x000000bdff03723e */ /* 0x000fc800000000ff */
[----:B------:R-:W-:-:S07]  /*28f0*/  PRMT R25, R25, 0x5410, R3 ;  /* 0x0000541019197816 */ /* 0x000fce0000000003 */
.L_x_26712:
[----:B------:R-:W-:Y:S01]  /*2900*/  HADD2.F32 R188, -RZ, R6.H0_H0 ;  /* 0x20000006ffbc7230 */ /* 0x000fe20000004100 */
[----:B------:R-:W-:Y:S06]  /*2910*/  @P3 BRA `(.L_x_26713) ;  /* 0x0000000000203947 */ /* 0x000fec0003800000 */
[----:B------:R-:W-:-:S04]  /*2920*/  ISETP.NE.U32.AND P4, PT, RZ, UR14, PT ;  /* 0x0000000eff007c0c */ /* 0x000fc8000bf85070 */
[----:B------:R-:W-:-:S13]  /*2930*/  ISETP.NE.AND.EX P4, PT, RZ, UR15, PT, P4 ;  /* 0x0000000fff007c0c */ /* 0x000fda000bf85340 */
[----:B------:R-:W-:Y:S05]  /*2940*/  @P4 BRA `(.L_x_26714) ;  /* 0x0000000000084947 */ /* 0x000fea0003800000 */
[----:B------:R-:W-:Y:S05]  /*2950*/  @P0 BRA `(.L_x_26715) ;  /* 0x0000000000200947 */ /* 0x000fea0003800000 */
[----:B------:R-:W-:Y:S05]  /*2960*/  BRA `(.L_x_26716) ;  /* 0x0000000000247947 */ /* 0x000fea0003800000 */
.L_x_26714:
[----:B-----5:R-:W-:-:S05]  /*2970*/  HADD2.F32 R3, -RZ, R30.H0_H0 ;  /* 0x2000001eff037230 */ /* 0x020fca0000004100 */
[----:B------:R-:W-:Y:S01]  /*2980*/  FADD.FTZ R188, R3, R188 ;  /* 0x000000bc03bc7221 */ /* 0x000fe20000010000 */
[----:B------:R-:W-:Y:S06]  /*2990*/  BRA `(.L_x_26715) ;  /* 0x0000000000107947 */ /* 0x000fec0003800000 */
.L_x_26713:
[----:B-----5:R-:W-:-:S05]  /*29a0*/  HADD2.F32 R3, -RZ, R34.H0_H0 ;  /* 0x20000022ff037230 */ /* 0x020fca0000004100 */
[----:B------:R-:W-:Y:S01]  /*29b0*/  FADD.FTZ R188, R3, R188 ;  /* 0x000000bc03bc7221 */ /* 0x000fe20000010000 */
[----:B------:R-:W-:-:S05]  /*29c0*/  @P2 HADD2.F32 R3, -RZ, R30.H0_H0 ;  /* 0x2000001eff032230 */ /* 0x000fca0000004100 */
[----:B------:R-:W-:-:S07]  /*29d0*/  @P2 FADD.FTZ R188, R3, R188 ;  /* 0x000000bc03bc2221 */ /* 0x000fce0000010000 */
.L_x_26715:
[----:B------:R-:W-:-:S04]  /*29e0*/  F2FP.F16.F32.PACK_AB R3, RZ, R188 ;  /* 0x000000bcff03723e */ /* 0x000fc800000000ff */
[----:B------:R-:W-:-:S07]  /*29f0*/  PRMT R26, R3, 0x7610, R26 ;  /* 0x00007610031a7816 */ /* 0x000fce000000001a */
.L_x_26716:
[----:B------:R-:W-:Y:S01]  /*2a00*/  HADD2.F32 R187, -RZ, R6.H1_H1 ;  /* 0x30000006ffbb7230 */ /* 0x000fe20000004100 */
[----:B------:R-:W-:Y:S06]  /*2a10*/  @P3 BRA `(.L_x_26717) ;  /* 0x0000000000203947 */ /* 0x000fec0003800000 */
[----:B------:R-:W-:-:S04]  /*2a20*/  ISETP.NE.U32.AND P4, PT, RZ, UR14, PT ;  /* 0x0000000eff007c0c */ /* 0x000fc8000bf85070 */
[----:B------:R-:W-:-:S13]  /*2a30*/  ISETP.NE.AND.EX P4, PT, RZ, UR15, PT, P4 ;  /* 0x0000000fff007c0c */ /* 0x000fda000bf85340 */
[----:B------:R-:W-:Y:S05]  /*2a40*/  @P4 BRA `(.L_x_26718) ;  /* 0x0000000000084947 */ /* 0x000fea0003800000 */
[----:B------:R-:W-:Y:S05]  /*2a50*/  @P0 BRA `(.L_x_26719) ;  /* 0x0000000000200947 */ /* 0x000fea0003800000 */
[----:B------:R-:W-:Y:S05]  /*2a60*/  BRA `(.L_x_26720) ;  /* 0x0000000000247947 */ /* 0x000fea0003800000 */
.L_x_26718:
[----:B-----5:R-:W-:-:S05]  /*2a70*/  HADD2.F32 R3, -RZ, R30.H1_H1 ;  /* 0x3000001eff037230 */ /* 0x020fca0000004100 */
[----:B------:R-:W-:Y:S01]  /*2a80*/  FADD.FTZ R187, R3, R187 ;  /* 0x000000bb03bb7221 */ /* 0x000fe20000010000 */
[----:B------:R-:W-:Y:S06]  /*2a90*/  BRA `(.L_x_26719) ;  /* 0x0000000000107947 */ /* 0x000fec0003800000 */
.L_x_26717:
[----:B-----5:R-:W-:-:S05]  /*2aa0*/  HADD2.F32 R3, -RZ, R34.H1_H1 ;  /* 0x30000022ff037230 */ /* 0x020fca0000004100 */
[----:B------:R-:W-:Y:S01]  /*2ab0*/  FADD.FTZ R187, R3, R187 ;  /* 0x000000bb03bb7221 */ /* 0x000fe20000010000 */
[----:B------:R-:W-:-:S05]  /*2ac0*/  @P2 HADD2.F32 R3, -RZ, R30.H1_H1 ;  /* 0x3000001eff032230 */ /* 0x000fca0000004100 */
[----:B------:R-:W-:-:S07]  /*2ad0*/  @P2 FADD.FTZ R187, R3, R187 ;  /* 0x000000bb03bb2221 */ /* 0x000fce0000010000 */
.L_x_26719:
[----:B------:R-:W-:-:S04]  /*2ae0*/  F2FP.F16.F32.PACK_AB R3, RZ, R187 ;  /* 0x000000bbff03723e */ /* 0x000fc800000000ff */
[----:B------:R-:W-:-:S07]  /*2af0*/  PRMT R26, R26, 0x5410, R3 ;  /* 0x000054101a1a7816 */ /* 0x000fce0000000003 */
.L_x_26720:
[----:B------:R-:W-:Y:S01]  /*2b00*/  HADD2.F32 R186, -RZ, R7.H0_H0 ;  /* 0x20000007ffba7230 */ /* 0x000fe20000004100 */
[----:B------:R-:W-:Y:S06]  /*2b10*/  @P3 BRA `(.L_x_26721) ;  /* 0x0000000000203947 */ /* 0x000fec0003800000 */
[----:B------:R-:W-:-:S04]  /*2b20*/  ISETP.NE.U32.AND P4, PT, RZ, UR14, PT ;  /* 0x0000000eff007c0c */ /* 0x000fc8000bf85070 */
[----:B------:R-:W-:-:S13]  /*2b30*/  ISETP.NE.AND.EX P4, PT, RZ, UR15, PT, P4 ;  /* 0x0000000fff007c0c */ /* 0x000fda000bf85340 */
[----:B------:R-:W-:Y:S05]  /*2b40*/  @P4 BRA `(.L_x_26722) ;  /* 0x0000000000084947 */ /* 0x000fea0003800000 */
[----:B------:R-:W-:Y:S05]  /*2b50*/  @P0 BRA `(.L_x_26723) ;  /* 0x0000000000200947 */ /* 0x000fea0003800000 */
[----:B------:R-:W-:Y:S05]  /*2b60*/  BRA `(.L_x_26724) ;  /* 0x0000000000247947 */ /* 0x000fea0003800000 */
.L_x_26722:
[----:B-----5:R-:W-:-:S05]  /*2b70*/  HADD2.F32 R3, -RZ, R31.H0_H0 ;  /* 0x2000001fff037230 */ /* 0x020fca0000004100 */
[----:B------:R-:W-:Y:S01]  /*2b80*/  FADD.FTZ R186, R3, R186 ;  /* 0x000000ba03ba7221 */ /* 0x000fe20000010000 */
[----:B------:R-:W-:Y:S06]  /*2b90*/  BRA `(.L_x_26723) ;  /* 0x0000000000107947 */ /* 0x000fec0003800000 */
.L_x_26721:
[----:B-----5:R-:W-:-:S05]  /*2ba0*/  HADD2.F32 R3, -RZ, R35.H0_H0 ;  /* 0x20000023ff037230 */ /* 0x020fca0000004100 */
[----:B------:R-:W-:Y:S01]  /*2bb0*/  FADD.FTZ R186, R3, R186 ;  /* 0x000000ba03ba7221 */ /* 0x000fe20000010000 */
[----:B------:R-:W-:-:S05]  /*2bc0*/  @P2 HADD2.F32 R3, -RZ, R31.H0_H0 ;  /* 0x2000001fff032230 */ /* 0x000fca0000004100 */
[----:B------:R-:W-:-:S07]  /*2bd0*/  @P2 FADD.FTZ R186, R3, R186 ;  /* 0x000000ba03ba2221 */ /* 0x000fce0000010000 */
.L_x_26723:
[----:B------:R-:W-:-:S04]  /*2be0*/  F2FP.F16.F32.PACK_AB R3, RZ, R186 ;  /* 0x000000baff03723e */ /* 0x000fc800000000ff */
[----:B------:R-:W-:-:S07]  /*2bf0*/  PRMT R27, R3, 0x7610, R27 ;  /* 0x00007610031b7816 */ /* 0x000fce000000001b */
.L_x_26724:
[----:B------:R-:W-:Y:S01]  /*2c00*/  HADD2.F32 R185, -RZ, R7.H1_H1 ;  /* 0x30000007ffb97230 */ /* 0x000fe20000004100 */
[----:B------:R-:W-:Y:S06]  /*2c10*/  @P3 BRA `(.L_x_26725) ;  /* 0x0000000000203947 */ /* 0x000fec0003800000 */
[----:B------:R-:W-:-:S04]  /*2c20*/  ISETP.NE.U32.AND P4, PT, RZ, UR14, PT ;  /* 0x0000000eff007c0c */ /* 0x000fc8000bf85070 */
[----:B------:R-:W-:-:S13]  /*2c30*/  ISETP.NE.AND.EX P4, PT, RZ, UR15, PT, P4 ;  /* 0x0000000fff007c0c */ /* 0x000fda000bf85340 */
[----:B------:R-:W-:Y:S05]  /*2c40*/  @P4 BRA `(.L_x_26726) ;  /* 0x0000000000084947 */ /* 0x000fea0003800000 */
[----:B------:R-:W-:Y:S05]  /*2c50*/  @P0 BRA `(.L_x_26727) ;  /* 0x0000000000200947 */ /* 0x000fea0003800000 */
[----:B------:R-:W-:Y:S05]  /*2c60*/  BRA `(.L_x_26728) ;  /* 0x0000000000247947 */ /* 0x000fea0003800000 */
.L_x_26726:
[----:B-----5:R-:W-:-:S05]  /*2c70*/  HADD2.F32 R3, -RZ, R31.H1_H1 ;  /* 0x3000001fff037230 */ /* 0x020fca0000004100 */
[----:B------:R-:W-:Y:S01]  /*2c80*/  FADD.FTZ R185, R3, R185 ;  /* 0x000000b903b97221 */ /* 0x000fe20000010000 */
[----:B------:R-:W-:Y:S06]  /*2c90*/  BRA `(.L_x_26727) ;  /* 0x0000000000107947 */ /* 0x000fec0003800000 */
.L_x_26725:
[----:B-----5:R-:W-:-:S05]  /*2ca0*/  HADD2.F32 R3, -RZ, R35.H1_H1 ;  /* 0x30000023ff037230 */ /* 0x020fca0000004100 */
[----:B------:R-:W-:Y:S01]  /*2cb0*/  FADD.FTZ R185, R3, R185 ;  /* 0x000000b903b97221 */ /* 0x000fe20000010000 */
[----:B------:R-:W-:-:S05]  /*2cc0*/  @P2 HADD2.F32 R3, -RZ, R31.H1_H1 ;  /* 0x3000001fff032230 */ /* 0x000fca0000004100 */
[----:B------:R-:W-:-:S07]  /*2cd0*/  @P2 FADD.FTZ R185, R3, R185 ;  /* 0x000000b903b92221 */ /* 0x000fce0000010000 */
.L_x_26727:
[----:B------:R-:W-:-:S04]  /*2ce0*/  F2FP.F16.F32.PACK_AB R3, RZ, R185 ;  /* 0x000000b9ff03723e */ /* 0x000fc800000000ff */
[----:B------:R-:W-:-:S07]  /*2cf0*/  PRMT R27, R27, 0x5410, R3 ;  /* 0x000054101b1b7816 */ /* 0x000fce0000000003 */
.L_x_26728:
        /* <DEDUP_REMOVED lines=12> */
[----:B---3--:R-:W-:Y:S01]  /*2dc0*/  HADD2.F32 R4, -RZ, R8.H0_H0 ;  /* 0x20000008ff047230 */ /* 0x008fe20000004100 */
[----:B--2---:R-:W-:Y:S06]  /*2dd0*/  @P3 BRA `(.L_x_26729) ;  /* 0x0000000000203947 */ /* 0x004fec0003800000 */
[----:B------:R-:W-:-:S04]  /*2de0*/  ISETP.NE.U32.AND P4, PT, RZ, UR14, PT ;  /* 0x0000000eff007c0c */ /* 0x000fc8000bf85070 */
[----:B------:R-:W-:-:S13]  /*2df0*/  ISETP.NE.AND.EX P4, PT, RZ, UR15, PT, P4 ;  /* 0x0000000fff007c0c */ /* 0x000fda000bf85340 */
[----:B------:R-:W-:Y:S05]  /*2e00*/  @P4 BRA `(.L_x_26730) ;  /* 0x0000000000084947 */ /* 0x000fea0003800000 */
[----:B------:R-:W-:Y:S05]  /*2e10*/  @P0 BRA `(.L_x_26731) ;  /* 0x0000000000200947 */ /* 0x000fea0003800000 */
[----:B------:R-:W-:Y:S05]  /*2e20*/  BRA `(.L_x_26732) ;  /* 0x0000000000247947 */ /* 0x000fea0003800000 */
.L_x_26730:
[----:B-----5:R-:W-:-:S05]  /*2e30*/  HADD2.F32 R5, -RZ, R28.H0_H0 ;  /* 0x2000001cff057230 */ /* 0x020fca0000004100 */
[----:B------:R-:W-:Y:S01]  /*2e40*/  FADD.FTZ R4, R5, R4 ;  /* 0x0000000405047221 */ /* 0x000fe20000010000 */
[----:B------:R-:W-:Y:S06]  /*2e50*/  BRA `(.L_x_26731) ;  /* 0x0000000000107947 */ /* 0x000fec0003800000 */
.L_x_26729:
[----:B-----5:R-:W-:-:S05]  /*2e60*/  HADD2.F32 R5, -RZ, R32.H0_H0 ;  /* 0x20000020ff057230 */ /* 0x020fca0000004100 */
[----:B------:R-:W-:Y:S01]  /*2e70*/  FADD.FTZ R4, R5, R4 ;  /* 0x0000000405047221 */ /* 0x000fe20000010000 */
[----:B------:R-:W-:-:S05]  /*2e80*/  @P2 HADD2.F32 R5, -RZ, R28.H0_H0 ;  /* 0x2000001cff052230 */ /* 0x000fca0000004100 */
[----:B------:R-:W-:-:S07]  /*2e90*/  @P2 FADD.FTZ R4, R5, R4 ;  /* 0x0000000405042221 */ /* 0x000fce0000010000 */
.L_x_26731:
[----:B------:R-:W-:-:S04]  /*2ea0*/  F2FP.F16.F32.PACK_AB R5, RZ, R4 ;  /* 0x00000004ff05723e */ /* 0x000fc800000000ff */
[----:B------:R-:W-:-:S07]  /*2eb0*/  PRMT R24, R5, 0x7610, R24 ;  /* 0x0000761005187816 */ /* 0x000fce0000000018 */
.L_x_26732:
[----:B------:R-:W-:Y:S01]  /*2ec0*/  HADD2.F32 R5, -RZ, R8.H1_H1 ;  /* 0x30000008ff057230 */ /* 0x000fe20000004100 */
[----:B------:R-:W-:Y:S06]  /*2ed0*/  @P3 BRA `(.L_x_26733) ;  /* 0x0000000000203947 */ /* 0x000fec0003800000 */
[----:B------:R-:W-:-:S04]  /*2ee0*/  ISETP.NE.U32.AND P4, PT, RZ, UR14, PT ;  /* 0x0000000eff007c0c */ /* 0x000fc8000bf85070 */
[----:B------:R-:W-:-:S13]  /*2ef0*/  ISETP.NE.AND.EX P4, PT, RZ, UR15, PT, P4 ;  /* 0x0000000fff007c0c */ /* 0x000fda000bf85340 */
[----:B------:R-:W-:Y:S05]  /*2f00*/  @P4 BRA `(.L_x_26734) ;  /* 0x0000000000084947 */ /* 0x000fea0003800000 */
[----:B------:R-:W-:Y:S05]  /*2f10*/  @P0 BRA `(.L_x_26735) ;  /* 0x0000000000200947 */ /* 0x000fea0003800000 */
[----:B------:R-:W-:Y:S05]  /*2f20*/  BRA `(.L_x_26736) ;  /* 0x0000000000247947 */ /* 0x000fea0003800000 */
.L_x_26734:
[----:B-----5:R-:W-:-:S05]  /*2f30*/  HADD2.F32 R6, -RZ, R28.H1_H1 ;  /* 0x3000001cff067230 */ /* 0x020fca0000004100 */
[----:B------:R-:W-:Y:S01]  /*2f40*/  FADD.FTZ R5, R6, R5 ;  /* 0x0000000506057221 */ /* 0x000fe20000010000 */
[----:B------:R-:W-:Y:S06]  /*2f50*/  BRA `(.L_x_26735) ;  /* 0x0000000000107947 */ /* 0x000fec0003800000 */
.L_x_26733:
[----:B-----5:R-:W-:-:S05]  /*2f60*/  HADD2.F32 R6, -RZ, R32.H1_H1 ;  /* 0x30000020ff067230 */ /* 0x020fca0000004100 */
[----:B------:R-:W-:Y:S01]  /*2f70*/  FADD.FTZ R5, R6, R5 ;  /* 0x0000000506057221 */ /* 0x000fe20000010000 */
[----:B------:R-:W-:-:S05]  /*2f80*/  @P2 HADD2.F32 R6, -RZ, R28.H1_H1 ;  /* 0x3000001cff062230 */ /* 0x000fca0000004100 */
[----:B------:R-:W-:-:S07]  /*2f90*/  @P2 FADD.FTZ R5, R6, R5 ;  /* 0x0000000506052221 */ /* 0x000fce0000010000 */
.L_x_26735:
[----:B------:R-:W-:-:S04]  /*2fa0*/  F2FP.F16.F32.PACK_AB R6, RZ, R5 ;  /* 0x00000005ff06723e */ /* 0x000fc800000000ff */
[----:B------:R-:W-:-:S07]  /*2fb0*/  PRMT R24, R24, 0x5410, R6 ;  /* 0x0000541018187816 */ /* 0x000fce0000000006 */
.L_x_26736:
[----:B------:R-:W-:Y:S01]  /*2fc0*/  HADD2.F32 R6, -RZ, R9.H0_H0 ;  /* 0x20000009ff067230 */ /* 0x000fe20000004100 */
[----:B------:R-:W-:Y:S06]  /*2fd0*/  @P3 BRA `(.L_x_26737) ;  /* 0x0000000000203947 */ /* 0x000fec0003800000 */
[----:B------:R-:W-:-:S04]  /*2fe0*/  ISETP.NE.U32.AND P4, PT, RZ, UR14, PT ;  /* 0x0000000eff007c0c */ /* 0x000fc8000bf85070 */
[----:B------:R-:W-:-:S13]  /*2ff0*/  ISETP.NE.AND.EX P4, PT, RZ, UR15, PT, P4 ;  /* 0x0000000fff007c0c */ /* 0x000fda000bf85340 */
[----:B------:R-:W-:Y:S05]  /*3000*/  @P4 BRA `(.L_x_26738) ;  /* 0x0000000000084947 */ /* 0x000fea0003800000 */
[----:B------:R-:W-:Y:S05]  /*3010*/  @P0 BRA `(.L_x_26739) ;  /* 0x0000000000200947 */ /* 0x000fea0003800000 */
[----:B------:R-:W-:Y:S05]  /*3020*/  BRA `(.L_x_26740) ;  /* 0x0000000000247947 */ /* 0x000fea0003800000 */
.L_x_26738:
[----:B-----5:R-:W-:-:S05]  /*3030*/  HADD2.F32 R7, -RZ, R29.H0_H0 ;  /* 0x2000001dff077230 */ /* 0x020fca0000004100 */
[----:B------:R-:W-:Y:S01]  /*3040*/  FADD.FTZ R6, R7, R6 ;  /* 0x0000000607067221 */ /* 0x000fe20000010000 */
[----:B------:R-:W-:Y:S06]  /*3050*/  BRA `(.L_x_26739) ;  /* 0x0000000000107947 */ /* 0x000fec0003800000 */
.L_x_26737:
[----:B-----5:R-:W-:-:S05]  /*3060*/  HADD2.F32 R7, -RZ, R33.H0_H0 ;  /* 0x20000021ff077230 */ /* 0x020fca0000004100 */
[----:B------:R-:W-:Y:S01]  /*3070*/  FADD.FTZ R6, R7, R6 ;  /* 0x0000000607067221 */ /* 0x000fe20000010000 */
[----:B------:R-:W-:-:S05]  /*3080*/  @P2 HADD2.F32 R7, -RZ, R29.H0_H0 ;  /* 0x2000001dff072230 */ /* 0x000fca0000004100 */
[----:B------:R-:W-:-:S07]  /*3090*/  @P2 FADD.FTZ R6, R7, R6 ;  /* 0x0000000607062221 */ /* 0x000fce0000010000 */
.L_x_26739:
[----:B------:R-:W-:-:S04]  /*30a0*/  F2FP.F16.F32.PACK_AB R7, RZ, R6 ;  /* 0x00000006ff07723e */ /* 0x000fc800000000ff */
[----:B------:R-:W-:-:S07]  /*30b0*/  PRMT R25, R7, 0x7610, R25 ;  /* 0x0000761007197816 */ /* 0x000fce0000000019 */
.L_x_26740:
[----:B------:R-:W-:Y:S01]  /*30c0*/  HADD2.F32 R8, -RZ, R9.H1_H1 ;  /* 0x30000009ff087230 */ /* 0x000fe20000004100 */
[----:B------:R-:W-:Y:S06]  /*30d0*/  @P3 BRA `(.L_x_26741) ;  /* 0x0000000000203947 */ /* 0x000fec0003800000 */
[----:B------:R-:W-:-:S04]  /*30e0*/  ISETP.NE.U32.AND P4, PT, RZ, UR14, PT ;  /* 0x0000000eff007c0c */ /* 0x000fc8000bf85070 */
[----:B------:R-:W-:-:S13]  /*30f0*/  ISETP.NE.AND.EX P4, PT, RZ, UR15, PT, P4 ;  /* 0x0000000fff007c0c */ /* 0x000fda000bf85340 */
[----:B------:R-:W-:Y:S05]  /*3100*/  @P4 BRA `(.L_x_26742) ;  /* 0x0000000000084947 */ /* 0x000fea0003800000 */
[----:B------:R-:W-:Y:S05]  /*3110*/  @P0 BRA `(.L_x_26743) ;  /* 0x0000000000200947 */ /* 0x000fea0003800000 */
[----:B------:R-:W-:Y:S05]  /*3120*/  BRA `(.L_x_26744) ;  /* 0x0000000000247947 */ /* 0x000fea0003800000 */
.L_x_26742:
[----:B-----5:R-:W-:-:S05]  /*3130*/  HADD2.F32 R7, -RZ, R29.H1_H1 ;  /* 0x3000001dff077230 */ /* 0x020fca0000004100 */
[----:B------:R-:W-:Y:S01]  /*3140*/  FADD.FTZ R8, R7, R8 ;  /* 0x0000000807087221 */ /* 0x000fe20000010000 */
[----:B------:R-:W-:Y:S06]  /*3150*/  BRA `(.L_x_26743) ;  /* 0x0000000000107947 */ /* 0x000fec0003800000 */
.L_x_26741:
[----:B-----5:R-:W-:-:S05]  /*3160*/  HADD2.F32 R7, -RZ, R33.H1_H1 ;  /* 0x30000021ff077230 */ /* 0x020fca0000004100 */
[----:B------:R-:W-:Y:S01]  /*3170*/  FADD.FTZ R8, R7, R8 ;  /* 0x0000000807087221 */ /* 0x000fe20000010000 */
[----:B------:R-:W-:-:S05]  /*3180*/  @P2 HADD2.F32 R7, -RZ, R29.H1_H1 ;  /* 0x3000001dff072230 */ /* 0x000fca0000004100 */
[----:B------:R-:W-:-:S07]  /*3190*/  @P2 FADD.FTZ R8, R7, R8 ;  /* 0x0000000807082221 */ /* 0x000fce0000010000 */
.L_x_26743:
[----:B------:R-:W-:-:S04]  /*31a0*/  F2FP.F16.F32.PACK_AB R7, RZ, R8 ;  /* 0x00000008ff07723e */ /* 0x000fc800000000ff */
[----:B------:R-:W-:-:S07]  /*31b0*/  PRMT R25, R25, 0x5410, R7 ;  /* 0x0000541019197816 */ /* 0x000fce0000000007 */
.L_x_26744:
[----:B------:R-:W-:Y:S01]  /*31c0*/  HADD2.F32 R7, -RZ, R10.H0_H0 ;  /* 0x2000000aff077230 */ /* 0x000fe20000004100 */
[----:B------:R-:W-:Y:S06]  /*31d0*/  @P3 BRA `(.L_x_26745) ;  /* 0x0000000000203947 */ /* 0x000fec0003800000 */
[----:B------:R-:W-:-:S04]  /*31e0*/  ISETP.NE.U32.AND P4, PT, RZ, UR14, PT ;  /* 0x0000000eff007c0c */ /* 0x000fc8000bf85070 */
[----:B------:R-:W-:-:S13]  /*31f0*/  ISETP.NE.AND.EX P4, PT, RZ, UR15, PT, P4 ;  /* 0x0000000fff007c0c */ /* 0x000fda000bf85340 */
[----:B------:R-:W-:Y:S05]  /*3200*/  @P4 BRA `(.L_x_26746) ;  /* 0x0000000000084947 */ /* 0x000fea0003800000 */
[----:B------:R-:W-:Y:S05]  /*3210*/  @P0 BRA `(.L_x_26747) ;  /* 0x0000000000200947 */ /* 0x000fea0003800000 */
[----:B------:R-:W-:Y:S05]  /*3220*/  BRA `(.L_x_26748) ;  /* 0x0000000000247947 */ /* 0x000fea0003800000 */
.L_x_26746:
[----:B-----5:R-:W-:-:S05]  /*3230*/  HADD2.F32 R9, -RZ, R30.H0_H0 ;  /* 0x2000001eff097230 */ /* 0x020fca0000004100 */
[----:B------:R-:W-:Y:S01]  /*3240*/  FADD.FTZ R7, R9, R7 ;  /* 0x0000000709077221 */ /* 0x000fe20000010000 */
[----:B------:R-:W-:Y:S06]  /*3250*/  BRA `(.L_x_26747) ;  /* 0x0000000000107947 */ /* 0x000fec0003800000 */
.L_x_26745:
[----:B-----5:R-:W-:-:S05]  /*3260*/  HADD2.F32 R9, -RZ, R34.H0_H0 ;  /* 0x20000022ff097230 */ /* 0x020fca0000004100 */
[----:B------:R-:W-:Y:S01]  /*3270*/  FADD.FTZ R7, R9, R7 ;  /* 0x0000000709077221 */ /* 0x000fe20000010000 */
[----:B------:R-:W-:-:S05]  /*3280*/  @P2 HADD2.F32 R9, -RZ, R30.H0_H0 ;  /* 0x2000001eff092230 */ /* 0x000fca0000004100 */
[----:B------:R-:W-:-:S07]  /*3290*/  @P2 FADD.FTZ R7, R9, R7 ;  /* 0x0000000709072221 */ /* 0x000fce0000010000 */
.L_x_26747:
[----:B------:R-:W-:-:S04]  /*32a0*/  F2FP.F16.F32.PACK_AB R9, RZ, R7 ;  /* 0x00000007ff09723e */ /* 0x000fc800000000ff */
[----:B------:R-:W-:-:S07]  /*32b0*/  PRMT R26, R9, 0x7610, R26 ;  /* 0x00007610091a7816 */ /* 0x000fce000000001a */
.L_x_26748:
[----:B------:R-:W-:Y:S01]  /*32c0*/  HADD2.F32 R10, -RZ, R10.H1_H1 ;  /* 0x3000000aff0a7230 */ /* 0x000fe20000004100 */
[----:B------:R-:W-:Y:S06]  /*32d0*/  @P3 BRA `(.L_x_26749) ;  /* 0x0000000000203947 */ /* 0x000fec0003800000 */
[----:B------:R-:W-:-:S04]  /*32e0*/  ISETP.NE.U32.AND P4, PT, RZ, UR14, PT ;  /* 0x0000000eff007c0c */ /* 0x000fc8000bf85070 */
[----:B------:R-:W-:-:S13]  /*32f0*/  ISETP.NE.AND.EX P4, PT, RZ, UR15, PT, P4 ;  /* 0x0000000fff007c0c */ /* 0x000fda000bf85340 */
[----:B------:R-:W-:Y:S05]  /*3300*/  @P4 BRA `(.L_x_26750) ;  /* 0x0000000000084947 */ /* 0x000fea0003800000 */
[----:B------:R-:W-:Y:S05]  /*3310*/  @P0 BRA `(.L_x_26751) ;  /* 0x0000000000200947 */ /* 0x000fea0003800000 */
[----:B------:R-:W-:Y:S05]  /*3320*/  BRA `(.L_x_26752) ;  /* 0x0000000000247947 */ /* 0x000fea0003800000 */
.L_x_26750:
[----:B-----5:R-:W-:-:S05]  /*3330*/  HADD2.F32 R9, -RZ, R30.H1_H1 ;  /* 0x3000001eff097230 */ /* 0x020fca0000004100 */
[----:B------:R-:W-:Y:S01]  /*3340*/  FADD.FTZ R10, R9, R10 ;  /* 0x0000000a090a7221 */ /* 0x000fe20000010000 */
[----:B------:R-:W-:Y:S06]  /*3350*/  BRA `(.L_x_26751) ;  /* 0x0000000000107947 */ /* 0x000fec0003800000 */
.L_x_26749:
[----:B-----5:R-:W-:-:S05]  /*3360*/  HADD2.F32 R9, -RZ, R34.H1_H1 ;  /* 0x30000022ff097230 */ /* 0x020fca0000004100 */
[----:B------:R-:W-:Y:S01]  /*3370*/  FADD.FTZ R10, R9, R10 ;  /* 0x0000000a090a7221 */ /* 0x000fe20000010000 */
[----:B------:R-:W-:-:S05]  /*3380*/  @P2 HADD2.F32 R9, -RZ, R30.H1_H1 ;  /* 0x3000001eff092230 */ /* 0x000fca0000004100 */
[----:B------:R-:W-:-:S07]  /*3390*/  @P2 FADD.FTZ R10, R9, R10 ;  /* 0x0000000a090a2221 */ /* 0x000fce0000010000 */
.L_x_26751:
[----:B------:R-:W-:-:S04]  /*33a0*/  F2FP.F16.F32.PACK_AB R9, RZ, R10 ;  /* 0x0000000aff09723e */ /* 0x000fc800000000ff */
[----:B------:R-:W-:-:S07]  /*33b0*/  PRMT R26, R26, 0x5410, R9 ;  /* 0x000054101a1a7816 */ /* 0x000fce0000000009 */
.L_x_26752:
[----:B------:R-:W-:Y:S01]  /*33c0*/  HADD2.F32 R9, -RZ, R11.H0_H0 ;  /* 0x2000000bff097230 */ /* 0x000fe20000004100 */
[----:B------:R-:W-:Y:S06]  /*33d0*/  @P3 BRA `(.L_x_26753) ;  /* 0x0000000000203947 */ /* 0x000fec0003800000 */
[----:B------:R-:W-:-:S04]  /*33e0*/  ISETP.NE.U32.AND P4, PT, RZ, UR14, PT ;  /* 0x0000000eff007c0c */ /* 0x000fc8000bf85070 */
[----:B------:R-:W-:-:S13]  /*33f0*/  ISETP.NE.AND.EX P4, PT, RZ, UR15, PT, P4 ;  /* 0x0000000fff007c0c */ /* 0x000fda000bf85340 */
[----:B------:R-:W-:Y:S05]  /*3400*/  @P4 BRA `(.L_x_26754) ;  /* 0x0000000000084947 */ /* 0x000fea0003800000 */
[----:B------:R-:W-:Y:S05]  /*3410*/  @P0 BRA `(.L_x_26755) ;  /* 0x0000000000200947 */ /* 0x000fea0003800000 */
[----:B------:R-:W-:Y:S05]  /*3420*/  BRA `(.L_x_26756) ;  /* 0x0000000000247947 */ /* 0x000fea0003800000 */
.L_x_26754:
[----:B-----5:R-:W-:-:S05]  /*3430*/  HADD2.F32 R12, -RZ, R31.H0_H0 ;  /* 0x2000001fff0c7230 */ /* 0x020fca0000004100 */
[----:B------:R-:W-:Y:S01]  /*3440*/  FADD.FTZ R9, R12, R9 ;  /* 0x000000090c097221 */ /* 0x000fe20000010000 */
[----:B------:R-:W-:Y:S06]  /*3450*/  BRA `(.L_x_26755) ;  /* 0x0000000000107947 */ /* 0x000fec0003800000 */
.L_x_26753:
[----:B-----5:R-:W-:-:S05]  /*3460*/  HADD2.F32 R12, -RZ, R35.H0_H0 ;  /* 0x20000023ff0c7230 */ /* 0x020fca0000004100 */
[----:B------:R-:W-:Y:S01]  /*3470*/  FADD.FTZ R9, R12, R9 ;  /* 0x000000090c097221 */ /* 0x000fe20000010000 */
[----:B------:R-:W-:-:S05]  /*3480*/  @P2 HADD2.F32 R12, -RZ, R31.H0_H0 ;  /* 0x2000001fff0c2230 */ /* 0x000fca0000004100 */
[----:B------:R-:W-:-:S07]  /*3490*/  @P2 FADD.FTZ R9, R12, R9 ;  /* 0x000000090c092221 */ /* 0x000fce0000010000 */
.L_x_26755:
[----:B------:R-:W-:-:S04]  /*34a0*/  F2FP.F16.F32.PACK_AB R12, RZ, R9 ;  /* 0x00000009ff0c723e */ /* 0x000fc800000000ff */
[----:B------:R-:W-:-:S07]  /*34b0*/  PRMT R27, R12, 0x7610, R27 ;  /* 0x000076100c1b7816 */ /* 0x000fce000000001b */
.L_x_26756:
[----:B------:R-:W-:Y:S01]  /*34c0*/  HADD2.F32 R13, -RZ, R11.H1_H1 ;  /* 0x3000000bff0d7230 */ /* 0x000fe20000004100 */
[----:B------:R-:W-:Y:S06]  /*34d0*/  @P3 BRA `(.L_x_26757) ;  /* 0x0000000000203947 */ /* 0x000fec0003800000 */
[----:B------:R-:W-:-:S04]  /*34e0*/  ISETP.NE.U32.AND P4, PT, RZ, UR14, PT ;  /* 0x0000000eff007c0c */ /* 0x000fc8000bf85070 */
[----:B------:R-:W-:-:S13]  /*34f0*/  ISETP.NE.AND.EX P4, PT, RZ, UR15, PT, P4 ;  /* 0x0000000fff007c0c */ /* 0x000fda000bf85340 */
[----:B------:R-:W-:Y:S05]  /*3500*/  @P4 BRA `(.L_x_26758) ;  /* 0x0000000000084947 */ /* 0x000fea0003800000 */
[----:B------:R-:W-:Y:S05]  /*3510*/  @P0 BRA `(.L_x_26759) ;  /* 0x0000000000200947 */ /* 0x000fea0003800000 */
[----:B------:R-:W-:Y:S05]  /*3520*/  BRA `(.L_x_26760) ;  /* 0x0000000000247947 */ /* 0x000fea0003800000 */
.L_x_26758:
[----:B-----5:R-:W-:-:S05]  /*3530*/  HADD2.F32 R11, -RZ, R31.H1_H1 ;  /* 0x3000001fff0b7230 */ /* 0x020fca0000004100 */
[----:B------:R-:W-:Y:S01]  /*3540*/  FADD.FTZ R13, R11, R13 ;  /* 0x0000000d0b0d7221 */ /* 0x000fe20000010000 */
[----:B------:R-:W-:Y:S06]  /*3550*/  BRA `(.L_x_26759) ;  /* 0x0000000000107947 */ /* 0x000fec0003800000 */
.L_x_26757:
[----:B-----5:R-:W-:-:S05]  /*3560*/  HADD2.F32 R11, -RZ, R35.H1_H1 ;  /* 0x30000023ff0b7230 */ /* 0x020fca0000004100 */
[----:B------:R-:W-:Y:S01]  /*3570*/  FADD.FTZ R13, R11, R13 ;  /* 0x0000000d0b0d7221 */ /* 0x000fe20000010000 */
[----:B------:R-:W-:-:S05]  /*3580*/  @P2 HADD2.F32 R11, -RZ, R31.H1_H1 ;  /* 0x3000001fff0b2230 */ /* 0x000fca0000004100 */
[----:B------:R-:W-:-:S07]  /*3590*/  @P2 FADD.FTZ R13, R11, R13 ;  /* 0x0000000d0b0d2221 */ /* 0x000fce0000010000 */
.L_x_26759:
[----:B------:R-:W-:-:S04]  /*35a0*/  F2FP.F16.F32.PACK_AB R11, RZ, R13 ;  /* 0x0000000dff0b723e */ /* 0x000fc800000000ff */
[----:B------:R-:W-:-:S07]  /*35b0*/  PRMT R27, R27, 0x5410, R11 ;  /* 0x000054101b1b7816 */ /* 0x000fce000000000b */
.L_x_26760:
        /* <DEDUP_REMOVED lines=19> */
.L_x_26762:
[----:B-----5:R-:W-:-:S05]  /*36f0*/  HADD2.F32 R14, -RZ, R28.H0_H0 ;  /* 0x2000001cff0e7230 */ /* 0x020fca0000004100 */
[----:B------:R-:W-:Y:S01]  /*3700*/  FADD.FTZ R11, R14, R11 ;  /* 0x0000000b0e0b7221 */ /* 0x000fe20000010000 */
[----:B------:R-:W-:Y:S06]  /*3710*/  BRA `(.L_x_26763) ;  /* 0x0000000000107947 */ /* 0x000fec0003800000 */
.L_x_26761:
[----:B-----5:R-:W-:-:S05]  /*3720*/  HADD2.F32 R14, -RZ, R32.H0_H0 ;  /* 0x20000020ff0e7230 */ /* 0x020fca0000004100 */
[----:B------:R-:W-:Y:S01]  /*3730*/  FADD.FTZ R11, R14, R11 ;  /* 0x0000000b0e0b7221 */ /* 0x000fe20000010000 */
[----:B------:R-:W-:-:S05]  /*3740*/  @P2 HADD2.F32 R14, -RZ, R28.H0_H0 ;  /* 0x2000001cff0e2230 */ /* 0x000fca0000004100 */
[----:B------:R-:W-:-:S07]  /*3750*/  @P2 FADD.FTZ R11, R14, R11 ;  /* 0x0000000b0e0b2221 */ /* 0x000fce0000010000 */
.L_x_26763:
[----:B------:R-:W-:-:S04]  /*3760*/  F2FP.F16.F32.PACK_AB R14, RZ, R11 ;  /* 0x0000000bff0e723e */ /* 0x000fc800000000ff */
[----:B------:R-:W-:-:S07]  /*3770*/  PRMT R24, R14, 0x7610, R24 ;  /* 0x000076100e187816 */ /* 0x000fce0000000018 */
.L_x_26764:
[----:B------:R-:W-:Y:S01]  /*3780*/  HADD2.F32 R15, -RZ, R20.H1_H1 ;  /* 0x30000014ff0f7230 */ /* 0x000fe20000004100 */
[----:B------:R-:W-:Y:S06]  /*3790*/  @P3 BRA `(.L_x_26765) ;  /* 0x0000000000203947 */ /* 0x000fec0003800000 */
[----:B------:R-:W-:-:S04]  /*37a0*/  ISETP.NE.U32.AND P4, PT, RZ, UR14, PT ;  /* 0x0000000eff007c0c */ /* 0x000fc8000bf85070 */
[----:B------:R-:W-:-:S13]  /*37b0*/  ISETP.NE.AND.EX P4, PT, RZ, UR15, PT, P4 ;  /* 0x0000000fff007c0c */ /* 0x000fda000bf85340 */
[----:B------:R-:W-:Y:S05]  /*37c0*/  @P4 BRA `(.L_x_26766) ;  /* 0x0000000000084947 */ /* 0x000fea0003800000 */
[----:B------:R-:W-:Y:S05]  /*37d0*/  @P0 BRA `(.L_x_26767) ;  /* 0x0000000000200947 */ /* 0x000fea0003800000 */
[----:B------:R-:W-:Y:S05]  /*37e0*/  BRA `(.L_x_26768) ;  /* 0x0000000000247947 */ /* 0x000fea0003800000 */
.L_x_26766:
[----:B-----5:R-:W-:-:S05]  /*37f0*/  HADD2.F32 R14, -RZ, R28.H1_H1 ;  /* 0x3000001cff0e7230 */ /* 0x020fca0000004100 */
[----:B------:R-:W-:Y:S01]  /*3800*/  FADD.FTZ R15, R14, R15 ;  /* 0x0000000f0e0f7221 */ /* 0x000fe20000010000 */
[----:B------:R-:W-:Y:S06]  /*3810*/  BRA `(.L_x_26767) ;  /* 0x0000000000107947 */ /* 0x000fec0003800000 */
.L_x_26765:
[----:B-----5:R-:W-:-:S05]  /*3820*/  HADD2.F32 R14, -RZ, R32.H1_H1 ;  /* 0x30000020ff0e7230 */ /* 0x020fca0000004100 */
[----:B------:R-:W-:Y:S01]  /*3830*/  FADD.FTZ R15, R14, R15 ;  /* 0x0000000f0e0f7221 */ /* 0x000fe20000010000 */
[----:B------:R-:W-:-:S05]  /*3840*/  @P2 HADD2.F32 R14, -RZ, R28.H1_H1 ;  /* 0x3000001cff0e2230 */ /* 0x000fca0000004100 */
[----:B------:R-:W-:-:S07]  /*3850*/  @P2 FADD.FTZ R15, R14, R15 ;  /* 0x0000000f0e0f2221 */ /* 0x000fce0000010000 */
.L_x_26767:
[----:B------:R-:W-:-:S04]  /*3860*/  F2FP.F16.F32.PACK_AB R14, RZ, R15 ;  /* 0x0000000fff0e723e */ /* 0x000fc800000000ff */
[----:B------:R-:W-:-:S07]  /*3870*/  PRMT R24, R24, 0x5410, R14 ;  /* 0x0000541018187816 */ /* 0x000fce000000000e */
.L_x_26768:
[----:B------:R-:W-:Y:S01]  /*3880*/  HADD2.F32 R14, -RZ, R21.H0_H0 ;  /* 0x20000015ff0e7230 */ /* 0x000fe20000004100 */
[----:B------:R-:W-:Y:S06]  /*3890*/  @P3 BRA `(.L_x_26769) ;  /* 0x0000000000203947 */ /* 0x000fec0003800000 */
[----:B------:R-:W-:-:S04]  /*38a0*/  ISETP.NE.U32.AND P4, PT, RZ, UR14, PT ;  /* 0x0000000eff007c0c */ /* 0x000fc8000bf85070 */
[----:B------:R-:W-:-:S13]  /*38b0*/  ISETP.NE.AND.EX P4, PT, RZ, UR15, PT, P4 ;  /* 0x0000000fff007c0c */ /* 0x000fda000bf85340 */
[----:B------:R-:W-:Y:S05]  /*38c0*/  @P4 BRA `(.L_x_26770) ;  /* 0x0000000000084947 */ /* 0x000fea0003800000 */
[----:B------:R-:W-:Y:S05]  /*38d0*/  @P0 BRA `(.L_x_26771) ;  /* 0x0000000000200947 */ /* 0x000fea0003800000 */
[----:B------:R-:W-:Y:S05]  /*38e0*/  BRA `(.L_x_26772) ;  /* 0x0000000000247947 */ /* 0x000fea0003800000 */
.L_x_26770:
[----:B-----5:R-:W-:-:S05]  /*38f0*/  HADD2.F32 R16, -RZ, R29.H0_H0 ;  /* 0x2000001dff107230 */ /* 0x020fca0000004100 */
[----:B------:R-:W-:Y:S01]  /*3900*/  FADD.FTZ R14, R16, R14 ;  /* 0x0000000e100e7221 */ /* 0x000fe20000010000 */
[----:B------:R-:W-:Y:S06]  /*3910*/  BRA `(.L_x_26771) ;  /* 0x0000000000107947 */ /* 0x000fec0003800000 */
.L_x_26769:
[----:B-----5:R-:W-:-:S05]  /*3920*/  HADD2.F32 R16, -RZ, R33.H0_H0 ;  /* 0x20000021ff107230 */ /* 0x020fca0000004100 */
[----:B------:R-:W-:Y:S01]  /*3930*/  FADD.FTZ R14, R16, R14 ;  /* 0x0000000e100e7221 */ /* 0x000fe20000010000 */
[----:B------:R-:W-:-:S05]  /*3940*/  @P2 HADD2.F32 R16, -RZ, R29.H0_H0 ;  /* 0x2000001dff102230 */ /* 0x000fca0000004100 */
[----:B------:R-:W-:-:S07]  /*3950*/  @P2 FADD.FTZ R14, R16, R14 ;  /* 0x0000000e100e2221 */ /* 0x000fce0000010000 */
.L_x_26771:
[----:B------:R-:W-:-:S04]  /*3960*/  F2FP.F16.F32.PACK_AB R16, RZ, R14 ;  /* 0x0000000eff10723e */ /* 0x000fc800000000ff */
[----:B------:R-:W-:-:S07]  /*3970*/  PRMT R25, R16, 0x7610, R25 ;  /* 0x0000761010197816 */ /* 0x000fce0000000019 */
.L_x_26772:
[----:B------:R-:W-:Y:S01]  /*3980*/  HADD2.F32 R17, -RZ, R21.H1_H1 ;  /* 0x30000015ff117230 */ /* 0x000fe20000004100 */
[----:B------:R-:W-:Y:S06]  /*3990*/  @P3 BRA `(.L_x_26773) ;  /* 0x0000000000203947 */ /* 0x000fec0003800000 */
[----:B------:R-:W-:-:S04]  /*39a0*/  ISETP.NE.U32.AND P4, PT, RZ, UR14, PT ;  /* 0x0000000eff007c0c */ /* 0x000fc8000bf85070 */
[----:B------:R-:W-:-:S13]  /*39b0*/  ISETP.NE.AND.EX P4, PT, RZ, UR15, PT, P4 ;  /* 0x0000000fff007c0c */ /* 0x000fda000bf85340 */
[----:B------:R-:W-:Y:S05]  /*39c0*/  @P4 BRA `(.L_x_26774) ;  /* 0x0000000000084947 */ /* 0x000fea0003800000 */
[----:B------:R-:W-:Y:S05]  /*39d0*/  @P0 BRA `(.L_x_26775) ;  /* 0x0000000000200947 */ /* 0x000fea0003800000 */
[----:B------:R-:W-:Y:S05]  /*39e0*/  BRA `(.L_x_26776) ;  /* 0x0000000000247947 */ /* 0x000fea0003800000 */
.L_x_26774:
[----:B-----5:R-:W-:-:S05]  /*39f0*/  HADD2.F32 R16, -RZ, R29.H1_H1 ;  /* 0x3000001dff107230 */ /* 0x020fca0000004100 */
[----:B------:R-:W-:Y:S01]  /*3a00*/  FADD.FTZ R17, R16, R17 ;  /* 0x0000001110117221 */ /* 0x000fe20000010000 */
[----:B------:R-:W-:Y:S06]  /*3a10*/  BRA `(.L_x_26775) ;  /* 0x0000000000107947 */ /* 0x000fec0003800000 */
.L_x_26773:
[----:B-----5:R-:W-:-:S05]  /*3a20*/  HADD2.F32 R16, -RZ, R33.H1_H1 ;  /* 0x30000021ff107230 */ /* 0x020fca0000004100 */
[----:B------:R-:W-:Y:S01]  /*3a30*/  FADD.FTZ R17, R16, R17 ;  /* 0x0000001110117221 */ /* 0x000fe20000010000 */
[----:B------:R-:W-:-:S05]  /*3a40*/  @P2 HADD2.F32 R16, -RZ, R29.H1_H1 ;  /* 0x3000001dff102230 */ /* 0x000fca0000004100 */
[----:B------:R-:W-:-:S07]  /*3a50*/  @P2 FADD.FTZ R17, R16, R17 ;  /* 0x0000001110112221 */ /* 0x000fce0000010000 */
.L_x_26775:
[----:B------:R-:W-:-:S04]  /*3a60*/  F2FP.F16.F32.PACK_AB R16, RZ, R17 ;  /* 0x00000011ff10723e */ /* 0x000fc800000000ff */
[----:B------:R-:W-:-:S07]  /*3a70*/  PRMT R25, R25, 0x5410, R16 ;  /* 0x0000541019197816 */ /* 0x000fce0000000010 */
.L_x_26776:
[----:B------:R-:W-:Y:S01]  /*3a80*/  HADD2.F32 R16, -RZ, R22.H0_H0 ;  /* 0x20000016ff107230 */ /* 0x000fe20000004100 */
[----:B------:R-:W-:Y:S06]  /*3a90*/  @P3 BRA `(.L_x_26777) ;  /* 0x0000000000203947 */ /* 0x000fec0003800000 */
[----:B------:R-:W-:-:S04]  /*3aa0*/  ISETP.NE.U32.AND P4, PT, RZ, UR14, PT ;  /* 0x0000000eff007c0c */ /* 0x000fc8000bf85070 */
[----:B------:R-:W-:-:S13]  /*3ab0*/  ISETP.NE.AND.EX P4, PT, RZ, UR15, PT, P4 ;  /* 0x0000000fff007c0c */ /* 0x000fda000bf85340 */
[----:B------:R-:W-:Y:S05]  /*3ac0*/  @P4 BRA `(.L_x_26778) ;  /* 0x0000000000084947 */ /* 0x000fea0003800000 */
[----:B------:R-:W-:Y:S05]  /*3ad0*/  @P0 BRA `(.L_x_26779) ;  /* 0x0000000000200947 */ /* 0x000fea0003800000 */
[----:B------:R-:W-:Y:S05]  /*3ae0*/  BRA `(.L_x_26780) ;  /* 0x0000000000247947 */ /* 0x000fea0003800000 */
.L_x_26778:
[----:B-----5:R-:W-:-:S05]  /*3af0*/  HADD2.F32 R18, -RZ, R30.H0_H0 ;  /* 0x2000001eff127230 */ /* 0x020fca0000004100 */
[----:B------:R-:W-:Y:S01]  /*3b00*/  FADD.FTZ R16, R18, R16 ;  /* 0x0000001012107221 */ /* 0x000fe20000010000 */
[----:B------:R-:W-:Y:S06]  /*3b10*/  BRA `(.L_x_26779) ;  /* 0x0000000000107947 */ /* 0x000fec0003800000 */
.L_x_26777:
[----:B-----5:R-:W-:-:S05]  /*3b20*/  HADD2.F32 R18, -RZ, R34.H0_H0 ;  /* 0x20000022ff127230 */ /* 0x020fca0000004100 */
[----:B------:R-:W-:Y:S01]  /*3b30*/  FADD.FTZ R16, R18, R16 ;  /* 0x0000001012107221 */ /* 0x000fe20000010000 */
[----:B------:R-:W-:-:S05]  /*3b40*/  @P2 HADD2.F32 R18, -RZ, R30.H0_H0 ;  /* 0x2000001eff122230 */ /* 0x000fca0000004100 */
[----:B------:R-:W-:-:S07]  /*3b50*/  @P2 FADD.FTZ R16, R18, R16 ;  /* 0x0000001012102221 */ /* 0x000fce0000010000 */
.L_x_26779:
[----:B------:R-:W-:-:S04]  /*3b60*/  F2FP.F16.F32.PACK_AB R18, RZ, R16 ;  /* 0x00000010ff12723e */ /* 0x000fc800000000ff */
[----:B------:R-:W-:-:S07]  /*3b70*/  PRMT R26, R18, 0x7610, R26 ;  /* 0x00007610121a7816 */ /* 0x000fce000000001a */
.L_x_26780:
[----:B------:R-:W-:Y:S01]  /*3b80*/  HADD2.F32 R19, -RZ, R22.H1_H1 ;  /* 0x30000016ff137230 */ /* 0x000fe20000004100 */
[----:B------:R-:W-:Y:S06]  /*3b90*/  @P3 BRA `(.L_x_26781) ;  /* 0x0000000000203947 */ /* 0x000fec0003800000 */
[----:B------:R-:W-:-:S04]  /*3ba0*/  ISETP.NE.U32.AND P4, PT, RZ, UR14, PT ;  /* 0x0000000eff007c0c */ /* 0x000fc8000bf85070 */
[----:B------:R-:W-:-:S13]  /*3bb0*/  ISETP.NE.AND.EX P4, PT, RZ, UR15, PT, P4 ;  /* 0x0000000fff007c0c */ /* 0x000fda000bf85340 */
[----:B------:R-:W-:Y:S05]  /*3bc0*/  @P4 BRA `(.L_x_26782) ;  /* 0x0000000000084947 */ /* 0x000fea0003800000 */
[----:B------:R-:W-:Y:S05]  /*3bd0*/  @P0 BRA `(.L_x_26783) ;  /* 0x0000000000200947 */ /* 0x000fea0003800000 */
[----:B------:R-:W-:Y:S05]  /*3be0*/  BRA `(.L_x_26784) ;  /* 0x0000000000247947 */ /* 0x000fea0003800000 */
.L_x_26782:
[----:B-----5:R-:W-:-:S05]  /*3bf0*/  HADD2.F32 R18, -RZ, R30.H1_H1 ;  /* 0x3000001eff127230 */ /* 0x020fca0000004100 */
[----:B------:R-:W-:Y:S01]  /*3c00*/  FADD.FTZ R19, R18, R19 ;  /* 0x0000001312137221 */ /* 0x000fe20000010000 */
[----:B------:R-:W-:Y:S06]  /*3c10*/  BRA `(.L_x_26783) ;  /* 0x0000000000107947 */ /* 0x000fec0003800000 */
.L_x_26781:
[----:B-----5:R-:W-:-:S05]  /*3c20*/  HADD2.F32 R18, -RZ, R34.H1_H1 ;  /* 0x30000022ff127230 */ /* 0x020fca0000004100 */
[----:B------:R-:W-:Y:S01]  /*3c30*/  FADD.FTZ R19, R18, R19 ;  /* 0x0000001312137221 */ /* 0x000fe20000010000 */
[----:B------:R-:W-:-:S05]  /*3c40*/  @P2 HADD2.F32 R18, -RZ, R30.H1_H1 ;  /* 0x3000001eff122230 */ /* 0x000fca0000004100 */
[----:B------:R-:W-:-:S07]  /*3c50*/  @P2 FADD.FTZ R19, R18, R19 ;  /* 0x0000001312132221 */ /* 0x000fce0000010000 */
.L_x_26783:
[----:B------:R-:W-:-:S04]  /*3c60*/  F2FP.F16.F32.PACK_AB R18, RZ, R19 ;  /* 0x00000013ff12723e */ /* 0x000fc800000000ff */
[----:B------:R-:W-:-:S07]  /*3c70*/  PRMT R26, R26, 0x5410, R18 ;  /* 0x000054101a1a7816 */ /* 0x000fce0000000012 */
.L_x_26784:
[----:B------:R-:W-:Y:S01]  /*3c80*/  HADD2.F32 R18, -RZ, R23.H0_H0 ;  /* 0x20000017ff127230 */ /* 0x000fe20000004100 */
[----:B------:R-:W-:Y:S06]  /*3c90*/  @P3 BRA `(.L_x_26785) ;  /* 0x0000000000203947 */ /* 0x000fec0003800000 */
[----:B------:R-:W-:-:S04]  /*3ca0*/  ISETP.NE.U32.AND P4, PT, RZ, UR14, PT ;  /* 0x0000000eff007c0c */ /* 0x000fc8000bf85070 */
[----:B------:R-:W-:-:S13]  /*3cb0*/  ISETP.NE.AND.EX P4, PT, RZ, UR15, PT, P4 ;  /* 0x0000000fff007c0c */ /* 0x000fda000bf85340 */
[----:B------:R-:W-:Y:S05]  /*3cc0*/  @P4 BRA `(.L_x_26786) ;  /* 0x0000000000084947 */ /* 0x000fea0003800000 */
[----:B------:R-:W-:Y:S05]  /*3cd0*/  @P0 BRA `(.L_x_26787) ;  /* 0x0000000000200947 */ /* 0x000fea0003800000 */
[----:B------:R-:W-:Y:S05]  /*3ce0*/  BRA `(.L_x_26788) ;  /* 0x0000000000247947 */ /* 0x000fea0003800000 */
.L_x_26786:
[----:B-----5:R-:W-:-:S05]  /*3cf0*/  HADD2.F32 R20, -RZ, R31.H0_H0 ;  /* 0x2000001fff147230 */ /* 0x020fca0000004100 */
[----:B------:R-:W-:Y:S01]  /*3d00*/  FADD.FTZ R18, R20, R18 ;  /* 0x0000001214127221 */ /* 0x000fe20000010000 */
[----:B------:R-:W-:Y:S06]  /*3d10*/  BRA `(.L_x_26787) ;  /* 0x0000000000107947 */ /* 0x000fec0003800000 */
.L_x_26785:
[----:B-----5:R-:W-:-:S05]  /*3d20*/  HADD2.F32 R20, -RZ, R35.H0_H0 ;  /* 0x20000023ff147230 */ /* 0x020fca0000004100 */
[----:B------:R-:W-:Y:S01]  /*3d30*/  FADD.FTZ R18, R20, R18 ;  /* 0x0000001214127221 */ /* 0x000fe20000010000 */
[----:B------:R-:W-:-:S05]  /*3d40*/  @P2 HADD2.F32 R20, -RZ, R31.H0_H0 ;  /* 0x2000001fff142230 */ /* 0x000fca0000004100 */
[----:B------:R-:W-:-:S07]  /*3d50*/  @P2 FADD.FTZ R18, R20, R18 ;  /* 0x0000001214122221 */ /* 0x000fce0000010000 */
.L_x_26787:
[----:B------:R-:W-:-:S04]  /*3d60*/  F2FP.F16.F32.PACK_AB R20, RZ, R18 ;  /* 0x00000012ff14723e */ /* 0x000fc800000000ff */
[----:B------:R-:W-:-:S07]  /*3d70*/  PRMT R27, R20, 0x7610, R27 ;  /* 0x00007610141b7816 */ /* 0x000fce000000001b */
.L_x_26788:
[----:B------:R-:W-:Y:S01]  /*3d80*/  HADD2.F32 R22, -RZ, R23.H1_H1 ;  /* 0x30000017ff167230 */ /* 0x000fe20000004100 */
[----:B------:R-:W-:Y:S06]  /*3d90*/  @P3 BRA `(.L_x_26789) ;  /* 0x0000000000203947 */ /* 0x000fec0003800000 */
[----:B------:R-:W-:-:S04]  /*3da0*/  ISETP.NE.U32.AND P4, PT, RZ, UR14, PT ;  /* 0x0000000eff007c0c */ /* 0x000fc8000bf85070 */
[----:B------:R-:W-:-:S13]  /*3db0*/  ISETP.NE.AND.EX P4, PT, RZ, UR15, PT, P4 ;  /* 0x0000000fff007c0c */ /* 0x000fda000bf85340 */
[----:B------:R-:W-:Y:S05]  /*3dc0*/  @P4 BRA `(.L_x_26790) ;  /* 0x0000000000084947 */ /* 0x000fea0003800000 */
[----:B------:R-:W-:Y:S05]  /*3dd0*/  @P0 BRA `(.L_x_26791) ;  /* 0x0000000000200947 */ /* 0x000fea0003800000 */
[----:B------:R-:W-:Y:S05]  /*3de0*/  BRA `(.L_x_26792) ;  /* 0x0000000000247947 */ /* 0x000fea0003800000 */
.L_x_26790:
[----:B-----5:R-:W-:-:S05]  /*3df0*/  HADD2.F32 R20, -RZ, R31.H1_H1 ;  /* 0x3000001fff147230 */ /* 0x020fca0000004100 */
[----:B------:R-:W-:Y:S01]  /*3e00*/  FADD.FTZ R22, R20, R22 ;  /* 0x0000001614167221 */ /* 0x000fe20000010000 */
[----:B------:R-:W-:Y:S06]  /*3e10*/  BRA `(.L_x_26791) ;  /* 0x0000000000107947 */ /* 0x000fec0003800000 */
.L_x_26789:
[----:B-----5:R-:W-:-:S05]  /*3e20*/  HADD2.F32 R20, -RZ, R35.H1_H1 ;  /* 0x30000023ff147230 */ /* 0x020fca0000004100 */
[----:B------:R-:W-:Y:S01]  /*3e30*/  FADD.FTZ R22, R20, R22 ;  /* 0x0000001614167221 */ /* 0x000fe20000010000 */
[----:B------:R-:W-:-:S05]  /*3e40*/  @P2 HADD2.F32 R20, -RZ, R31.H1_H1 ;  /* 0x3000001fff142230 */ /* 0x000fca0000004100 */
[----:B------:R-:W-:-:S07]  /*3e50*/  @P2 FADD.FTZ R22, R20, R22 ;  /* 0x0000001614162221 */ /* 0x000fce0000010000 */
.L_x_26791:
[----:B------:R-:W-:-:S04]  /*3e60*/  F2FP.F16.F32.PACK_AB R20, RZ, R22 ;  /* 0x00000016ff14723e */ /* 0x000fc800000000ff */
[----:B------:R-:W-:-:S07]  /*3e70*/  PRMT R27, R27, 0x5410, R20 ;  /* 0x000054101b1b7816 */ /* 0x000fce0000000014 */
.L_x_26792:
        /* <DEDUP_REMOVED lines=12> */
[----:B--2---:R-:W-:Y:S01]  /*3f40*/  HADD2.F32 R20, -RZ, R176.H0_H0 ;  /* 0x200000b0ff147230 */ /* 0x004fe20000004100 */
[----:B------:R-:W-:Y:S06]  /*3f50*/  @P3 BRA `(.L_x_26793) ;  /* 0x0000000000203947 */ /* 0x000fec0003800000 */
[----:B------:R-:W-:-:S04]  /*3f60*/  ISETP.NE.U32.AND P4, PT, RZ, UR14, PT ;  /* 0x0000000eff007c0c */ /* 0x000fc8000bf85070 */
[----:B------:R-:W-:-:S13]  /*3f70*/  ISETP.NE.AND.EX P4, PT, RZ, UR15, PT, P4 ;  /* 0x0000000fff007c0c */ /* 0x000fda000bf85340 */
[----:B------:R-:W-:Y:S05]  /*3f80*/  @P4 BRA `(.L_x_26794) ;  /* 0x0000000000084947 */ /* 0x000fea0003800000 */
[----:B------:R-:W-:Y:S05]  /*3f90*/  @P0 BRA `(.L_x_26795) ;  /* 0x0000000000200947 */ /* 0x000fea0003800000 */
[----:B------:R-:W-:Y:S05]  /*3fa0*/  BRA `(.L_x_26796) ;  /* 0x0000000000247947 */ /* 0x000fea0003800000 */
.L_x_26794:
[----:B-----5:R-:W-:-:S05]  /*3fb0*/  HADD2.F32 R23, -RZ, R28.H0_H0 ;  /* 0x2000001cff177230 */ /* 0x020fca0000004100 */
[----:B------:R-:W-:Y:S01]  /*3fc0*/  FADD.FTZ R20, R23, R20 ;  /* 0x0000001417147221 */ /* 0x000fe20000010000 */
[----:B------:R-:W-:Y:S06]  /*3fd0*/  BRA `(.L_x_26795) ;  /* 0x0000000000107947 */ /* 0x000fec0003800000 */
.L_x_26793:
[----:B-----5:R-:W-:-:S05]  /*3fe0*/  HADD2.F32 R23, -RZ, R32.H0_H0 ;  /* 0x20000020ff177230 */ /* 0x020fca0000004100 */
[----:B------:R-:W-:Y:S01]  /*3ff0*/  FADD.FTZ R20, R23, R20 ;  /* 0x0000001417147221 */ /* 0x000fe20000010000 */
[----:B------:R-:W-:-:S05]  /*4000*/  @P2 HADD2.F32 R23, -RZ, R28.H0_H0 ;  /* 0x2000001cff172230 */ /* 0x000fca0000004100 */
[----:B------:R-:W-:-:S07]  /*4010*/  @P2 FADD.FTZ R20, R23, R20 ;  /* 0x0000001417142221 */ /* 0x000fce0000010000 */
.L_x_26795:
[----:B------:R-:W-:-:S04]  /*4020*/  F2FP.F16.F32.PACK_AB R23, RZ, R20 ;  /* 0x00000014ff17723e */ /* 0x000fc800000000ff */
[----:B------:R-:W-:-:S07]  /*4030*/  PRMT R24, R23, 0x7610, R24 ;  /* 0x0000761017187816 */ /* 0x000fce0000000018 */
.L_x_26796:
[----:B------:R-:W-:Y:S01]  /*4040*/  HADD2.F32 R180, -RZ, R176.H1_H1 ;  /* 0x300000b0ffb47230 */ /* 0x000fe20000004100 */
[----:B------:R-:W-:Y:S06]  /*4050*/  @P3 BRA `(.L_x_26797) ;  /* 0x0000000000203947 */ /* 0x000fec0003800000 */
[----:B------:R-:W-:-:S04]  /*4060*/  ISETP.NE.U32.AND P4, PT, RZ, UR14, PT ;  /* 0x0000000eff007c0c */ /* 0x000fc8000bf85070 */
[----:B------:R-:W-:-:S13]  /*4070*/  ISETP.NE.AND.EX P4, PT, RZ, UR15, PT, P4 ;  /* 0x0000000fff007c0c */ /* 0x000fda000bf85340 */
[----:B------:R-:W-:Y:S05]  /*4080*/  @P4 BRA `(.L_x_26798) ;  /* 0x0000000000084947 */ /* 0x000fea0003800000 */
[----:B------:R-:W-:Y:S05]  /*4090*/  @P0 BRA `(.L_x_26799) ;  /* 0x0000000000200947 */ /* 0x000fea0003800000 */
[----:B------:R-:W-:Y:S05]  /*40a0*/  BRA `(.L_x_26800) ;  /* 0x0000000000247947 */ /* 0x000fea0003800000 */
.L_x_26798:
[----:B-----5:R-:W-:-:S05]  /*40b0*/  HADD2.F32 R23, -RZ, R28.H1_H1 ;  /* 0x3000001cff177230 */ /* 0x020fca0000004100 */
[----:B------:R-:W-:Y:S01]  /*40c0*/  FADD.FTZ R180, R23, R180 ;  /* 0x000000b417b47221 */ /* 0x000fe20000010000 */
[----:B------:R-:W-:Y:S06]  /*40d0*/  BRA `(.L_x_26799) ;  /* 0x0000000000107947 */ /* 0x000fec0003800000 */
.L_x_26797:
[----:B-----5:R-:W-:-:S05]  /*40e0*/  HADD2.F32 R23, -RZ, R32.H1_H1 ;  /* 0x30000020ff177230 */ /* 0x020fca0000004100 */
[----:B------:R-:W-:Y:S01]  /*40f0*/  FADD.FTZ R180, R23, R180 ;  /* 0x000000b417b47221 */ /* 0x000fe20000010000 */
[----:B------:R-:W-:-:S05]  /*4100*/  @P2 HADD2.F32 R23, -RZ, R28.H1_H1 ;  /* 0x3000001cff172230 */ /* 0x000fca0000004100 */
[----:B------:R-:W-:-:S07]  /*4110*/  @P2 FADD.FTZ R180, R23, R180 ;  /* 0x000000b417b42221 */ /* 0x000fce0000010000 */
.L_x_26799:
[----:B------:R-:W-:-:S04]  /*4120*/  F2FP.F16.F32.PACK_AB R23, RZ, R180 ;  /* 0x000000b4ff17723e */ /* 0x000fc800000000ff */
[----:B------:R-:W-:-:S07]  /*4130*/  PRMT R24, R24, 0x5410, R23 ;  /* 0x0000541018187816 */ /* 0x000fce0000000017 */
.L_x_26800:
[----:B------:R-:W-:Y:S01]  /*4140*/  HADD2.F32 R23, -RZ, R177.H0_H0 ;  /* 0x200000b1ff177230 */ /* 0x000fe20000004100 */
[----:B------:R-:W-:Y:S06]  /*4150*/  @P3 BRA `(.L_x_26801) ;  /* 0x0000000000203947 */ /* 0x000fec0003800000 */
[----:B------:R-:W-:-:S04]  /*4160*/  ISETP.NE.U32.AND P4, PT, RZ, UR14, PT ;  /* 0x0000000eff007c0c */ /* 0x000fc8000bf85070 */
[----:B------:R-:W-:-:S13]  /*4170*/  ISETP.NE.AND.EX P4, PT, RZ, UR15, PT, P4 ;  /* 0x0000000fff007c0c */ /* 0x000fda000bf85340 */
[----:B------:R-:W-:Y:S05]  /*4180*/  @P4 BRA `(.L_x_26802) ;  /* 0x0000000000084947 */ /* 0x000fea0003800000 */
[----:B------:R-:W-:Y:S05]  /*4190*/  @P0 BRA `(.L_x_26803) ;  /* 0x0000000000200947 */ /* 0x000fea0003800000 */
[----:B------:R-:W-:Y:S05]  /*41a0*/  BRA `(.L_x_26804) ;  /* 0x0000000000247947 */ /* 0x000fea0003800000 */
.L_x_26802:
[----:B-----5:R-:W-:-:S05]  /*41b0*/  HADD2.F32 R176, -RZ, R29.H0_H0 ;  /* 0x2000001dffb07230 */ /* 0x020fca0000004100 */
[----:B------:R-:W-:Y:S01]  /*41c0*/  FADD.FTZ R23, R176, R23 ;  /* 0x00000017b0177221 */ /* 0x000fe20000010000 */
[----:B------:R-:W-:Y:S06]  /*41d0*/  BRA `(.L_x_26803) ;  /* 0x0000000000107947 */ /* 0x000fec0003800000 */
.L_x_26801:
[----:B-----5:R-:W-:-:S05]  /*41e0*/  HADD2.F32 R176, -RZ, R33.H0_H0 ;  /* 0x20000021ffb07230 */ /* 0x020fca0000004100 */
[----:B------:R-:W-:Y:S01]  /*41f0*/  FADD.FTZ R23, R176, R23 ;  /* 0x00000017b0177221 */ /* 0x000fe20000010000 */
[----:B------:R-:W-:-:S05]  /*4200*/  @P2 HADD2.F32 R176, -RZ, R29.H0_H0 ;  /* 0x2000001dffb02230 */ /* 0x000fca0000004100 */
[----:B------:R-:W-:-:S07]  /*4210*/  @P2 FADD.FTZ R23, R176, R23 ;  /* 0x00000017b0172221 */ /* 0x000fce0000010000 */
.L_x_26803:
[----:B------:R-:W-:-:S04]  /*4220*/  F2FP.F16.F32.PACK_AB R176, RZ, R23 ;  /* 0x00000017ffb0723e */ /* 0x000fc800000000ff */
[----:B------:R-:W-:-:S07]  /*4230*/  PRMT R25, R176, 0x7610, R25 ;  /* 0x00007610b0197816 */ /* 0x000fce0000000019 */
.L_x_26804:
[----:B------:R-:W-:Y:S01]  /*4240*/  HADD2.F32 R182, -RZ, R177.H1_H1 ;  /* 0x300000b1ffb67230 */ /* 0x000fe20000004100 */
[----:B------:R-:W-:Y:S06]  /*4250*/  @P3 BRA `(.L_x_26805) ;  /* 0x0000000000203947 */ /* 0x000fec0003800000 */
[----:B------:R-:W-:-:S04]  /*4260*/  ISETP.NE.U32.AND P4, PT, RZ, UR14, PT ;  /* 0x0000000eff007c0c */ /* 0x000fc8000bf85070 */
[----:B------:R-:W-:-:S13]  /*4270*/  ISETP.NE.AND.EX P4, PT, RZ, UR15, PT, P4 ;  /* 0x0000000fff007c0c */ /* 0x000fda000bf85340 */
[----:B------:R-:W-:Y:S05]  /*4280*/  @P4 BRA `(.L_x_26806) ;  /* 0x0000000000084947 */ /* 0x000fea0003800000 */
[----:B------:R-:W-:Y:S05]  /*4290*/  @P0 BRA `(.L_x_26807) ;  /* 0x0000000000200947 */ /* 0x000fea0003800000 */
[----:B------:R-:W-:Y:S05]  /*42a0*/  BRA `(.L_x_26808) ;  /* 0x0000000000247947 */ /* 0x000fea0003800000 */
.L_x_26806:
[----:B-----5:R-:W-:-:S05]  /*42b0*/  HADD2.F32 R176, -RZ, R29.H1_H1 ;  /* 0x3000001dffb07230 */ /* 0x020fca0000004100 */
[----:B------:R-:W-:Y:S01]  /*42c0*/  FADD.FTZ R182, R176, R182 ;  /* 0x000000b6b0b67221 */ /* 0x000fe20000010000 */
[----:B------:R-:W-:Y:S06]  /*42d0*/  BRA `(.L_x_26807) ;  /* 0x0000000000107947 */ /* 0x000fec0003800000 */
.L_x_26805:
[----:B-----5:R-:W-:-:S05]  /*42e0*/  HADD2.F32 R176, -RZ, R33.H1_H1 ;  /* 0x30000021ffb07230 */ /* 0x020fca0000004100 */
[----:B------:R-:W-:Y:S01]  /*42f0*/  FADD.FTZ R182, R176, R182 ;  /* 0x000000b6b0b67221 */ /* 0x000fe20000010000 */
[----:B------:R-:W-:-:S05]  /*4300*/  @P2 HADD2.F32 R176, -RZ, R29.H1_H1 ;  /* 0x3000001dffb02230 */ /* 0x000fca0000004100 */
[----:B------:R-:W-:-:S07]  /*4310*/  @P2 FADD.FTZ R182, R176, R182 ;  /* 0x000000b6b0b62221 */ /* 0x000fce0000010000 */
.L_x_26807:
[----:B------:R-:W-:-:S04]  /*4320*/  F2FP.F16.F32.PACK_AB R176, RZ, R182 ;  /* 0x000000b6ffb0723e */ /* 0x000fc800000000ff */
[----:B------:R-:W-:-:S07]  /*4330*/  PRMT R25, R25, 0x5410, R176 ;  /* 0x0000541019197816 */ /* 0x000fce00000000b0 */
.L_x_26808:
[----:B------:R-:W-:Y:S01]  /*4340*/  HADD2.F32 R181, -RZ, R178.H0_H0 ;  /* 0x200000b2ffb57230 */ /* 0x000fe20000004100 */
[----:B------:R-:W-:Y:S06]  /*4350*/  @P3 BRA `(.L_x_26809) ;  /* 0x0000000000203947 */ /* 0x000fec0003800000 */
[----:B------:R-:W-:-:S04]  /*4360*/  ISETP.NE.U32.AND P4, PT, RZ, UR14, PT ;  /* 0x0000000eff007c0c */ /* 0x000fc8000bf85070 */
[----:B------:R-:W-:-:S13]  /*4370*/  ISETP.NE.AND.EX P4, PT, RZ, UR15, PT, P4 ;  /* 0x0000000fff007c0c */ /* 0x000fda000bf85340 */
[----:B------:R-:W-:Y:S05]  /*4380*/  @P4 BRA `(.L_x_26810) ;  /* 0x0000000000084947 */ /* 0x000fea0003800000 */
[----:B------:R-:W-:Y:S05]  /*4390*/  @P0 BRA `(.L_x_26811) ;  /* 0x0000000000200947 */ /* 0x000fea0003800000 */
[----:B------:R-:W-:Y:S05]  /*43a0*/  BRA `(.L_x_26812) ;  /* 0x0000000000247947 */ /* 0x000fea0003800000 */
.L_x_26810:
[----:B-----5:R-:W-:-:S05]  /*43b0*/  HADD2.F32 R176, -RZ, R30.H0_H0 ;  /* 0x2000001effb07230 */ /* 0x020fca0000004100 */
[----:B------:R-:W-:Y:S01]  /*43c0*/  FADD.FTZ R181, R176, R181 ;  /* 0x000000b5b0b57221 */ /* 0x000fe20000010000 */
[----:B------:R-:W-:Y:S06]  /*43d0*/  BRA `(.L_x_26811) ;  /* 0x0000000000107947 */ /* 0x000fec0003800000 */
.L_x_26809:
[----:B-----5:R-:W-:-:S05]  /*43e0*/  HADD2.F32 R176, -RZ, R34.H0_H0 ;  /* 0x20000022ffb07230 */ /* 0x020fca0000004100 */
[----:B------:R-:W-:Y:S01]  /*43f0*/  FADD.FTZ R181, R176, R181 ;  /* 0x000000b5b0b57221 */ /* 0x000fe20000010000 */
[----:B------:R-:W-:-:S05]  /*4400*/  @P2 HADD2.F32 R176, -RZ, R30.H0_H0 ;  /* 0x2000001effb02230 */ /* 0x000fca0000004100 */
[----:B------:R-:W-:-:S07]  /*4410*/  @P2 FADD.FTZ R181, R176, R181 ;  /* 0x000000b5b0b52221 */ /* 0x000fce0000010000 */
.L_x_26811:
[----:B------:R-:W-:-:S04]  /*4420*/  F2FP.F16.F32.PACK_AB R176, RZ, R181 ;  /* 0x000000b5ffb0723e */ /* 0x000fc800000000ff */
[----:B------:R-:W-:-:S07]  /*4430*/  PRMT R26, R176, 0x7610, R26 ;  /* 0x00007610b01a7816 */ /* 0x000fce000000001a */
.L_x_26812:
[----:B------:R-:W-:Y:S01]  /*4440*/  HADD2.F32 R184, -RZ, R178.H1_H1 ;  /* 0x300000b2ffb87230 */ /* 0x000fe20000004100 */
[----:B------:R-:W-:Y:S06]  /*4450*/  @P3 BRA `(.L_x_26813) ;  /* 0x0000000000203947 */ /* 0x000fec0003800000 */
[----:B------:R-:W-:-:S04]  /*4460*/  ISETP.NE.U32.AND P4, PT, RZ, UR14, PT ;  /* 0x0000000eff007c0c */ /* 0x000fc8000bf85070 */
[----:B------:R-:W-:-:S13]  /*4470*/  ISETP.NE.AND.EX P4, PT, RZ, UR15, PT, P4 ;  /* 0x0000000fff007c0c */ /* 0x000fda000bf85340 */
[----:B------:R-:W-:Y:S05]  /*4480*/  @P4 BRA `(.L_x_26814) ;  /* 0x0000000000084947 */ /* 0x000fea0003800000 */
[----:B------:R-:W-:Y:S05]  /*4490*/  @P0 BRA `(.L_x_26815) ;  /* 0x0000000000200947 */ /* 0x000fea0003800000 */
[----:B------:R-:W-:Y:S05]  /*44a0*/  BRA `(.L_x_26816) ;  /* 0x0000000000247947 */ /* 0x000fea0003800000 */
.L_x_26814:
[----:B-----5:R-:W-:-:S05]  /*44b0*/  HADD2.F32 R176, -RZ, R30.H1_H1 ;  /* 0x3000001effb07230 */ /* 0x020fca0000004100 */
[----:B------:R-:W-:Y:S01]  /*44c0*/  FADD.FTZ R184, R176, R184 ;  /* 0x000000b8b0b87221 */ /* 0x000fe20000010000 */
[----:B------:R-:W-:Y:S06]  /*44d0*/  BRA `(.L_x_26815) ;  /* 0x0000000000107947 */ /* 0x000fec0003800000 */
.L_x_26813:
[----:B-----5:R-:W-:-:S05]  /*44e0*/  HADD2.F32 R176, -RZ, R34.H1_H1 ;  /* 0x30000022ffb07230 */ /* 0x020fca0000004100 */
[----:B------:R-:W-:Y:S01]  /*44f0*/  FADD.FTZ R184, R176, R184 ;  /* 0x000000b8b0b87221 */ /* 0x000fe20000010000 */
[----:B------:R-:W-:-:S05]  /*4500*/  @P2 HADD2.F32 R176, -RZ, R30.H1_H1 ;  /* 0x3000001effb02230 */ /* 0x000fca0000004100 */
[----:B------:R-:W-:-:S07]  /*4510*/  @P2 FADD.FTZ R184, R176, R184 ;  /* 0x000000b8b0b82221 */ /* 0x000fce0000010000 */
.L_x_26815:
[----:B------:R-:W-:-:S04]  /*4520*/  F2FP.F16.F32.PACK_AB R176, RZ, R184 ;  /* 0x000000b8ffb0723e */ /* 0x000fc800000000ff */
[----:B------:R-:W-:-:S07]  /*4530*/  PRMT R26, R26, 0x5410, R176 ;  /* 0x000054101a1a7816 */ /* 0x000fce00000000b0 */
.L_x_26816:
[----:B------:R-:W-:Y:S01]  /*4540*/  HADD2.F32 R183, -RZ, R179.H0_H0 ;  /* 0x200000b3ffb77230 */ /* 0x000fe20000004100 */
[----:B------:R-:W-:Y:S06]  /*4550*/  @P3 BRA `(.L_x_26817) ;  /* 0x0000000000203947 */ /* 0x000fec0003800000 */
[----:B------:R-:W-:-:S04]  /*4560*/  ISETP.NE.U32.AND P4, PT, RZ, UR14, PT ;  /* 0x0000000eff007c0c */ /* 0x000fc8000bf85070 */
[----:B------:R-:W-:-:S13]  /*4570*/  ISETP.NE.AND.EX P4, PT, RZ, UR15, PT, P4 ;  /* 0x0000000fff007c0c */ /* 0x000fda000bf85340 */
[----:B------:R-:W-:Y:S05]  /*4580*/  @P4 BRA `(.L_x_26818) ;  /* 0x0000000000084947 */ /* 0x000fea0003800000 */
[----:B------:R-:W-:Y:S05]  /*4590*/  @P0 BRA `(.L_x_26819) ;  /* 0x0000000000200947 */ /* 0x000fea0003800000 */
[----:B------:R-:W-:Y:S05]  /*45a0*/  BRA `(.L_x_26820) ;  /* 0x0000000000247947 */ /* 0x000fea0003800000 */
.L_x_26818:
[----:B-----5:R-:W-:-:S05]  /*45b0*/  HADD2.F32 R176, -RZ, R31.H0_H0 ;  /* 0x2000001fffb07230 */ /* 0x020fca0000004100 */
[----:B------:R-:W-:Y:S01]  /*45c0*/  FADD.FTZ R183, R176, R183 ;  /* 0x000000b7b0b77221 */ /* 0x000fe20000010000 */
[----:B------:R-:W-:Y:S06]  /*45d0*/  BRA `(.L_x_26819) ;  /* 0x0000000000107947 */ /* 0x000fec0003800000 */
.L_x_26817:
[----:B-----5:R-:W-:-:S05]  /*45e0*/  HADD2.F32 R176, -RZ, R35.H0_H0 ;  /* 0x20000023ffb07230 */ /* 0x020fca0000004100 */
[----:B------:R-:W-:Y:S01]  /*45f0*/  FADD.FTZ R183, R176, R183 ;  /* 0x000000b7b0b77221 */ /* 0x000fe20000010000 */
[----:B------:R-:W-:-:S05]  /*4600*/  @P2 HADD2.F32 R176, -RZ, R31.H0_H0 ;  /* 0x2000001fffb02230 */ /* 0x000fca0000004100 */
[----:B------:R-:W-:-:S07]  /*4610*/  @P2 FADD.FTZ R183, R176, R183 ;  /* 0x000000b7b0b72221 */ /* 0x000fce0000010000 */
.L_x_26819:
[----:B------:R-:W-:-:S04]  /*4620*/  F2FP.F16.F32.PACK_AB R176, RZ, R183 ;  /* 0x000000b7ffb0723e */ /* 0x000fc800000000ff */
[----:B------:R-:W-:-:S07]  /*4630*/  PRMT R27, R176, 0x7610, R27 ;  /* 0x00007610b01b7816 */ /* 0x000fce000000001b */
.L_x_26820:
[----:B------:R-:W-:Y:S01]  /*4640*/  HADD2.F32 R195, -RZ, R179.H1_H1 ;  /* 0x300000b3ffc37230 */ /* 0x000fe20000004100 */
[----:B------:R-:W-:Y:S06]  /*4650*/  @P3 BRA `(.L_x_26821) ;  /* 0x0000000000203947 */ /* 0x000fec0003800000 */
[----:B------:R-:W-:-:S04]  /*4660*/  ISETP.NE.U32.AND P4, PT, RZ, UR14, PT ;  /* 0x0000000eff007c0c */ /* 0x000fc8000bf85070 */
[----:B------:R-:W-:-:S13]  /*4670*/  ISETP.NE.AND.EX P4, PT, RZ, UR15, PT, P4 ;  /* 0x0000000fff007c0c */ /* 0x000fda000bf85340 */
[----:B------:R-:W-:Y:S05]  /*4680*/  @P4 BRA `(.L_x_26822) ;  /* 0x0000000000084947 */ /* 0x000fea0003800000 */
[----:B------:R-:W-:Y:S05]  /*4690*/  @P0 BRA `(.L_x_26823) ;  /* 0x0000000000200947 */ /* 0x000fea0003800000 */
[----:B------:R-:W-:Y:S05]  /*46a0*/  BRA `(.L_x_26824) ;  /* 0x0000000000247947 */ /* 0x000fea0003800000 */
.L_x_26822:
[----:B-----5:R-:W-:-:S05]  /*46b0*/  HADD2.F32 R176, -RZ, R31.H1_H1 ;  /* 0x3000001fffb07230 */ /* 0x020fca0000004100 */
[----:B------:R-:W-:Y:S01]  /*46c0*/  FADD.FTZ R195, R176, R195 ;  /* 0x000000c3b0c37221 */ /* 0x000fe20000010000 */
[----:B------:R-:W-:Y:S06]  /*46d0*/  BRA `(.L_x_26823) ;  /* 0x0000000000107947 */ /* 0x000fec0003800000 */
.L_x_26821:
[----:B-----5:R-:W-:-:S05]  /*46e0*/  HADD2.F32 R176, -RZ, R35.H1_H1 ;  /* 0x30000023ffb07230 */ /* 0x020fca0000004100 */
[----:B------:R-:W-:Y:S01]  /*46f0*/  FADD.FTZ R195, R176, R195 ;  /* 0x000000c3b0c37221 */ /* 0x000fe20000010000 */
[----:B------:R-:W-:-:S05]  /*4700*/  @P2 HADD2.F32 R176, -RZ, R31.H1_H1 ;  /* 0x3000001fffb02230 */ /* 0x000fca0000004100 */
[----:B------:R-:W-:-:S07]  /*4710*/  @P2 FADD.FTZ R195, R176, R195 ;  /* 0x000000c3b0c32221 */ /* 0x000fce0000010000 */
.L_x_26823:
[----:B------:R-:W-:-:S04]  /*4720*/  F2FP.F16.F32.PACK_AB R176, RZ, R195 ;  /* 0x000000c3ffb0723e */ /* 0x000fc800000000ff */
[----:B------:R-:W-:-:S07]  /*4730*/  PRMT R27, R27, 0x5410, R176 ;  /* 0x000054101b1b7816 */ /* 0x000fce00000000b0 */
.L_x_26824:
        /* <DEDUP_REMOVED lines=19> */
.L_x_26826:
[----:B-----5:R-:W-:-:S05]  /*4870*/  HADD2.F32 R197, -RZ, R28.H0_H0 ;  /* 0x2000001cffc57230 */ /* 0x020fca0000004100 */
[----:B------:R-:W-:Y:S01]  /*4880*/  FADD.FTZ R196, R197, R196 ;  /* 0x000000c4c5c47221 */ /* 0x000fe20000010000 */
[----:B------:R-:W-:Y:S06]  /*4890*/  BRA `(.L_x_26827) ;  /* 0x0000000000107947 */ /* 0x000fec0003800000 */
.L_x_26825:
[----:B-----5:R-:W-:-:S05]  /*48a0*/  HADD2.F32 R197, -RZ, R32.H0_H0 ;  /* 0x20000020ffc57230 */ /* 0x020fca0000004100 */
[----:B------:R-:W-:Y:S01]  /*48b0*/  FADD.FTZ R196, R197, R196 ;  /* 0x000000c4c5c47221 */ /* 0x000fe20000010000 */
[----:B------:R-:W-:-:S05]  /*48c0*/  @P2 HADD2.F32 R197, -RZ, R28.H0_H0 ;  /* 0x2000001cffc52230 */ /* 0x000fca0000004100 */
[----:B------:R-:W-:-:S07]  /*48d0*/  @P2 FADD.FTZ R196, R197, R196 ;  /* 0x000000c4c5c42221 */ /* 0x000fce0000010000 */
.L_x_26827:
[----:B------:R-:W-:-:S04]  /*48e0*/  F2FP.F16.F32.PACK_AB R197, RZ, R196 ;  /* 0x000000c4ffc5723e */ /* 0x000fc800000000ff */
[----:B------:R-:W-:-:S07]  /*48f0*/  PRMT R24, R197, 0x7610, R24 ;  /* 0x00007610c5187816 */ /* 0x000fce0000000018 */
.L_x_26828:
[----:B------:R-:W-:Y:S01]  /*4900*/  HADD2.F32 R198, -RZ, R176.H1_H1 ;  /* 0x300000b0ffc67230 */ /* 0x000fe20000004100 */
[----:B------:R-:W-:Y:S06]  /*4910*/  @P3 BRA `(.L_x_26829) ;  /* 0x0000000000203947 */ /* 0x000fec0003800000 */
[----:B------:R-:W-:-:S04]  /*4920*/  ISETP.NE.U32.AND P4, PT, RZ, UR14, PT ;  /* 0x0000000eff007c0c */ /* 0x000fc8000bf85070 */
[----:B------:R-:W-:-:S13]  /*4930*/  ISETP.NE.AND.EX P4, PT, RZ, UR15, PT, P4 ;  /* 0x0000000fff007c0c */ /* 0x000fda000bf85340 */
[----:B------:R-:W-:Y:S05]  /*4940*/  @P4 BRA `(.L_x_26830) ;  /* 0x0000000000084947 */ /* 0x000fea0003800000 */
[----:B------:R-:W-:Y:S05]  /*4950*/  @P0 BRA `(.L_x_26831) ;  /* 0x0000000000200947 */ /* 0x000fea0003800000 */
[----:B------:R-:W-:Y:S05]  /*4960*/  BRA `(.L_x_26832) ;  /* 0x0000000000247947 */ /* 0x000fea0003800000 */
.L_x_26830:
[----:B-----5:R-:W-:-:S05]  /*4970*/  HADD2.F32 R176, -RZ, R28.H1_H1 ;  /* 0x3000001cffb07230 */ /* 0x020fca0000004100 */
[----:B------:R-:W-:Y:S01]  /*4980*/  FADD.FTZ R198, R176, R198 ;  /* 0x000000c6b0c67221 */ /* 0x000fe20000010000 */
[----:B------:R-:W-:Y:S06]  /*4990*/  BRA `(.L_x_26831) ;  /* 0x0000000000107947 */ /* 0x000fec0003800000 */
.L_x_26829:
[----:B-----5:R-:W-:-:S05]  /*49a0*/  HADD2.F32 R176, -RZ, R32.H1_H1 ;  /* 0x30000020ffb07230 */ /* 0x020fca0000004100 */
[----:B------:R-:W-:Y:S01]  /*49b0*/  FADD.FTZ R198, R176, R198 ;  /* 0x000000c6b0c67221 */ /* 0x000fe20000010000 */
[----:B------:R-:W-:-:S05]  /*49c0*/  @P2 HADD2.F32 R176, -RZ, R28.H1_H1 ;  /* 0x3000001cffb02230 */ /* 0x000fca0000004100 */
[----:B------:R-:W-:-:S07]  /*49d0*/  @P2 FADD.FTZ R198, R176, R198 ;  /* 0x000000c6b0c62221 */ /* 0x000fce0000010000 */
.L_x_26831:
[----:B------:R-:W-:-:S04]  /*49e0*/  F2FP.F16.F32.PACK_AB R176, RZ, R198 ;  /* 0x000000c6ffb0723e */ /* 0x000fc800000000ff */
[----:B------:R-:W-:-:S07]  /*49f0*/  PRMT R24, R24, 0x5410, R176 ;  /* 0x0000541018187816 */ /* 0x000fce00000000b0 */
.L_x_26832:
[----:B------:R-:W-:Y:S01]  /*4a00*/  HADD2.F32 R197, -RZ, R177.H0_H0 ;  /* 0x200000b1ffc57230 */ /* 0x000fe20000004100 */
[----:B------:R-:W-:Y:S06]  /*4a10*/  @P3 BRA `(.L_x_26833) ;  /* 0x0000000000203947 */ /* 0x000fec0003800000 */
[----:B------:R-:W-:-:S04]  /*4a20*/  ISETP.NE.U32.AND P4, PT, RZ, UR14, PT ;  /* 0x0000000eff007c0c */ /* 0x000fc8000bf85070 */
[----:B------:R-:W-:-:S13]  /*4a30*/  ISETP.NE.AND.EX P4, PT, RZ, UR15, PT, P4 ;  /* 0x0000000fff007c0c */ /* 0x000fda000bf85340 */
[----:B------:R-:W-:Y:S05]  /*4a40*/  @P4 BRA `(.L_x_26834) ;  /* 0x0000000000084947 */ /* 0x000fea0003800000 */
[----:B------:R-:W-:Y:S05]  /*4a50*/  @P0 BRA `(.L_x_26835) ;  /* 0x0000000000200947 */ /* 0x000fea0003800000 */
[----:B------:R-:W-:Y:S05]  /*4a60*/  BRA `(.L_x_26836) ;  /* 0x0000000000247947 */ /* 0x000fea0003800000 */
.L_x_26834:
[----:B-----5:R-:W-:-:S05]  /*4a70*/  HADD2.F32 R176, -RZ, R29.H0_H0 ;  /* 0x2000001dffb07230 */ /* 0x020fca0000004100 */
[----:B------:R-:W-:Y:S01]  /*4a80*/  FADD.FTZ R197, R176, R197 ;  /* 0x000000c5b0c57221 */ /* 0x000fe20000010000 */
[----:B------:R-:W-:Y:S06]  /*4a90*/  BRA `(.L_x_26835) ;  /* 0x0000000000107947 */ /* 0x000fec0003800000 */
.L_x_26833:
[----:B-----5:R-:W-:-:S05]  /*4aa0*/  HADD2.F32 R176, -RZ, R33.H0_H0 ;  /* 0x20000021ffb07230 */ /* 0x020fca0000004100 */
[----:B------:R-:W-:Y:S01]  /*4ab0*/  FADD.FTZ R197, R176, R197 ;  /* 0x000000c5b0c57221 */ /* 0x000fe20000010000 */
[----:B------:R-:W-:-:S05]  /*4ac0*/  @P2 HADD2.F32 R176, -RZ, R29.H0_H0 ;  /* 0x2000001dffb02230 */ /* 0x000fca0000004100 */
[----:B------:R-:W-:-:S07]  /*4ad0*/  @P2 FADD.FTZ R197, R176, R197 ;  /* 0x000000c5b0c52221 */ /* 0x000fce0000010000 */
.L_x_26835:
[----:B------:R-:W-:-:S04]  /*4ae0*/  F2FP.F16.F32.PACK_AB R176, RZ, R197 ;  /* 0x000000c5ffb0723e */ /* 0x000fc800000000ff */
[----:B------:R-:W-:-:S07]  /*4af0*/  PRMT R25, R176, 0x7610, R25 ;  /* 0x00007610b0197816 */ /* 0x000fce0000000019 */
.L_x_26836:
[----:B------:R-:W-:Y:S01]  /*4b00*/  HADD2.F32 R199, -RZ, R177.H1_H1 ;  /* 0x300000b1ffc77230 */ /* 0x000fe20000004100 */
[----:B------:R-:W-:Y:S06]  /*4b10*/  @P3 BRA `(.L_x_26837) ;  /* 0x0000000000203947 */ /* 0x000fec0003800000 */
[----:B------:R-:W-:-:S04]  /*4b20*/  ISETP.NE.U32.AND P4, PT, RZ, UR14, PT ;  /* 0x0000000eff007c0c */ /* 0x000fc8000bf85070 */
[----:B------:R-:W-:-:S13]  /*4b30*/  ISETP.NE.AND.EX P4, PT, RZ, UR15, PT, P4 ;  /* 0x0000000fff007c0c */ /* 0x000fda000bf85340 */
[----:B------:R-:W-:Y:S05]  /*4b40*/  @P4 BRA `(.L_x_26838) ;  /* 0x0000000000084947 */ /* 0x000fea0003800000 */
[----:B------:R-:W-:Y:S05]  /*4b50*/  @P0 BRA `(.L_x_26839) ;  /* 0x0000000000200947 */ /* 0x000fea0003800000 */
[----:B------:R-:W-:Y:S05]  /*4b60*/  BRA `(.L_x_26840) ;  /* 0x0000000000247947 */ /* 0x000fea0003800000 */
.L_x_26838:
[----:B-----5:R-:W-:-:S05]  /*4b70*/  HADD2.F32 R176, -RZ, R29.H1_H1 ;  /* 0x3000001dffb07230 */ /* 0x020fca0000004100 */
[----:B------:R-:W-:Y:S01]  /*4b80*/  FADD.FTZ R199, R176, R199 ;  /* 0x000000c7b0c77221 */ /* 0x000fe20000010000 */
[----:B------:R-:W-:Y:S06]  /*4b90*/  BRA `(.L_x_26839) ;  /* 0x0000000000107947 */ /* 0x000fec0003800000 */
.L_x_26837:
[----:B-----5:R-:W-:-:S05]  /*4ba0*/  HADD2.F32 R176, -RZ, R33.H1_H1 ;  /* 0x30000021ffb07230 */ /* 0x020fca0000004100 */
[----:B------:R-:W-:Y:S01]  /*4bb0*/  FADD.FTZ R199, R176, R199 ;  /* 0x000000c7b0c77221 */ /* 0x000fe20000010000 */
[----:B------:R-:W-:-:S05]  /*4bc0*/  @P2 HADD2.F32 R176, -RZ, R29.H1_H1 ;  /* 0x3000001dffb02230 */ /* 0x000fca0000004100 */
[----:B------:R-:W-:-:S07]  /*4bd0*/  @P2 FADD.FTZ R199, R176, R199 ;  /* 0x000000c7b0c72221 */ /* 0x000fce0000010000 */
.L_x_26839:
[----:B------:R-:W-:-:S04]  /*4be0*/  F2FP.F16.F32.PACK_AB R176, RZ, R199 ;  /* 0x000000c7ffb0723e */ /* 0x000fc800000000ff */
[----:B------:R-:W-:-:S07]  /*4bf0*/  PRMT R25, R25, 0x5410, R176 ;  /* 0x0000541019197816 */ /* 0x000fce00000000b0 */
.L_x_26840:
[----:B------:R-:W-:Y:S01]  /*4c00*/  HADD2.F32 R200, -RZ, R178.H0_H0 ;  /* 0x200000b2ffc87230 */ /* 0x000fe20000004100 */
[----:B------:R-:W-:Y:S06]  /*4c10*/  @P3 BRA `(.L_x_26841) ;  /* 0x0000000000203947 */ /* 0x000fec0003800000 */
[----:B------:R-:W-:-:S04]  /*4c20*/  ISETP.NE.U32.AND P4, PT, RZ, UR14, PT ;  /* 0x0000000eff007c0c */ /* 0x000fc8000bf85070 */
[----:B------:R-:W-:-:S13]  /*4c30*/  ISETP.NE.AND.EX P4, PT, RZ, UR15, PT, P4 ;  /* 0x0000000fff007c0c */ /* 0x000fda000bf85340 */
[----:B------:R-:W-:Y:S05]  /*4c40*/  @P4 BRA `(.L_x_26842) ;  /* 0x0000000000084947 */ /* 0x000fea0003800000 */
[----:B------:R-:W-:Y:S05]  /*4c50*/  @P0 BRA `(.L_x_26843) ;  /* 0x0000000000200947 */ /* 0x000fea0003800000 */
[----:B------:R-:W-:Y:S05]  /*4c60*/  BRA `(.L_x_26844) ;  /* 0x0000000000247947 */ /* 0x000fea0003800000 */
.L_x_26842:
[----:B-----5:R-:W-:-:S05]  /*4c70*/  HADD2.F32 R176, -RZ, R30.H0_H0 ;  /* 0x2000001effb07230 */ /* 0x020fca0000004100 */
[----:B------:R-:W-:Y:S01]  /*4c80*/  FADD.FTZ R200, R176, R200 ;  /* 0x000000c8b0c87221 */ /* 0x000fe20000010000 */
[----:B------:R-:W-:Y:S06]  /*4c90*/  BRA `(.L_x_26843) ;  /* 0x0000000000107947 */ /* 0x000fec0003800000 */
.L_x_26841:
[----:B-----5:R-:W-:-:S05]  /*4ca0*/  HADD2.F32 R176, -RZ, R34.H0_H0 ;  /* 0x20000022ffb07230 */ /* 0x020fca0000004100 */
[----:B------:R-:W-:Y:S01]  /*4cb0*/  FADD.FTZ R200, R176, R200 ;  /* 0x000000c8b0c87221 */ /* 0x000fe20000010000 */
[----:B------:R-:W-:-:S05]  /*4cc0*/  @P2 HADD2.F32 R176, -RZ, R30.H0_H0 ;  /* 0x2000001effb02230 */ /* 0x000fca0000004100 */
[----:B------:R-:W-:-:S07]  /*4cd0*/  @P2 FADD.FTZ R200, R176, R200 ;  /* 0x000000c8b0c82221 */ /* 0x000fce0000010000 */
.L_x_26843:
[----:B------:R-:W-:-:S04]  /*4ce0*/  F2FP.F16.F32.PACK_AB R176, RZ, R200 ;  /* 0x000000c8ffb0723e */ /* 0x000fc800000000ff */
[----:B------:R-:W-:-:S07]  /*4cf0*/  PRMT R26, R176, 0x7610, R26 ;  /* 0x00007610b01a7816 */ /* 0x000fce000000001a */
.L_x_26844:
[----:B------:R-:W-:Y:S01]  /*4d00*/  HADD2.F32 R201, -RZ, R178.H1_H1 ;  /* 0x300000b2ffc97230 */ /* 0x000fe20000004100 */
[----:B------:R-:W-:Y:S06]  /*4d10*/  @P3 BRA `(.L_x_26845) ;  /* 0x0000000000203947 */ /* 0x000fec0003800000 */
[----:B------:R-:W-:-:S04]  /*4d20*/  ISETP.NE.U32.AND P4, PT, RZ, UR14, PT ;  /* 0x0000000eff007c0c */ /* 0x000fc8000bf85070 */
[----:B------:R-:W-:-:S13]  /*4d30*/  ISETP.NE.AND.EX P4, PT, RZ, UR15, PT, P4 ;  /* 0x0000000fff007c0c */ /* 0x000fda000bf85340 */
[----:B------:R-:W-:Y:S05]  /*4d40*/  @P4 BRA `(.L_x_26846) ;  /* 0x0000000000084947 */ /* 0x000fea0003800000 */
[----:B------:R-:W-:Y:S05]  /*4d50*/  @P0 BRA `(.L_x_26847) ;  /* 0x0000000000200947 */ /* 0x000fea0003800000 */
[----:B------:R-:W-:Y:S05]  /*4d60*/  BRA `(.L_x_26848) ;  /* 0x0000000000247947 */ /* 0x000fea0003800000 */
.L_x_26846:
[----:B-----5:R-:W-:-:S05]  /*4d70*/  HADD2.F32 R176, -RZ, R30.H1_H1 ;  /* 0x3000001effb07230 */ /* 0x020fca0000004100 */
[----:B------:R-:W-:Y:S01]  /*4d80*/  FADD.FTZ R201, R176, R201 ;  /* 0x000000c9b0c97221 */ /* 0x000fe20000010000 */
[----:B------:R-:W-:Y:S06]  /*4d90*/  BRA `(.L_x_26847) ;  /* 0x0000000000107947 */ /* 0x000fec0003800000 */
.L_x_26845:
[----:B-----5:R-:W-:-:S05]  /*4da0*/  HADD2.F32 R176, -RZ, R34.H1_H1 ;  /* 0x30000022ffb07230 */ /* 0x020fca0000004100 */
[----:B------:R-:W-:Y:S01]  /*4db0*/  FADD.FTZ R201, R176, R201 ;  /* 0x000000c9b0c97221 */ /* 0x000fe20000010000 */
[----:B------:R-:W-:-:S05]  /*4dc0*/  @P2 HADD2.F32 R176, -RZ, R30.H1_H1 ;  /* 0x3000001effb02230 */ /* 0x000fca0000004100 */
[----:B------:R-:W-:-:S07]  /*4dd0*/  @P2 FADD.FTZ R201, R176, R201 ;  /* 0x000000c9b0c92221 */ /* 0x000fce0000010000 */
.L_x_26847:
[----:B------:R-:W-:-:S04]  /*4de0*/  F2FP.F16.F32.PACK_AB R176, RZ, R201 ;  /* 0x000000c9ffb0723e */ /* 0x000fc800000000ff */
[----:B------:R-:W-:-:S07]  /*4df0*/  PRMT R26, R26, 0x5410, R176 ;  /* 0x000054101a1a7816 */ /* 0x000fce00000000b0 */
.L_x_26848:
[----:B------:R-:W-:Y:S01]  /*4e00*/  HADD2.F32 R202, -RZ, R179.H0_H0 ;  /* 0x200000b3ffca7230 */ /* 0x000fe20000004100 */
[----:B------:R-:W-:Y:S06]  /*4e10*/  @P3 BRA `(.L_x_26849) ;  /* 0x0000000000203947 */ /* 0x000fec0003800000 */
[----:B------:R-:W-:-:S04]  /*4e20*/  ISETP.NE.U32.AND P4, PT, RZ, UR14, PT ;  /* 0x0000000eff007c0c */ /* 0x000fc8000bf85070 */
[----:B------:R-:W-:-:S13]  /*4e30*/  ISETP.NE.AND.EX P4, PT, RZ, UR15, PT, P4 ;  /* 0x0000000fff007c0c */ /* 0x000fda000bf85340 */
[----:B------:R-:W-:Y:S05]  /*4e40*/  @P4 BRA `(.L_x_26850) ;  /* 0x0000000000084947 */ /* 0x000fea0003800000 */
[----:B------:R-:W-:Y:S05]  /*4e50*/  @P0 BRA `(.L_x_26851) ;  /* 0x0000000000200947 */ /* 0x000fea0003800000 */
[----:B------:R-:W-:Y:S05]  /*4e60*/  BRA `(.L_x_26852) ;  /* 0x0000000000247947 */ /* 0x000fea0003800000 */
.L_x_26850:
[----:B-----5:R-:W-:-:S05]  /*4e70*/  HADD2.F32 R176, -RZ, R31.H0_H0 ;  /* 0x2000001fffb07230 */ /* 0x020fca0000004100 */
[----:B------:R-:W-:Y:S01]  /*4e80*/  FADD.FTZ R202, R176, R202 ;  /* 0x000000cab0ca7221 */ /* 0x000fe20000010000 */
[----:B------:R-:W-:Y:S06]  /*4e90*/  BRA `(.L_x_26851) ;  /* 0x0000000000107947 */ /* 0x000fec0003800000 */
.L_x_26849:
[----:B-----5:R-:W-:-:S05]  /*4ea0*/  HADD2.F32 R176, -RZ, R35.H0_H0 ;  /* 0x20000023ffb07230 */ /* 0x020fca0000004100 */
[----:B------:R-:W-:Y:S01]  /*4eb0*/  FADD.FTZ R202, R176, R202 ;  /* 0x000000cab0ca7221 */ /* 0x000fe20000010000 */
[----:B------:R-:W-:-:S05]  /*4ec0*/  @P2 HADD2.F32 R176, -RZ, R31.H0_H0 ;  /* 0x2000001fffb02230 */ /* 0x000fca0000004100 */
[----:B------:R-:W-:-:S07]  /*4ed0*/  @P2 FADD.FTZ R202, R176, R202 ;  /* 0x000000cab0ca2221 */ /* 0x000fce0000010000 */
.L_x_26851:
[----:B------:R-:W-:-:S04]  /*4ee0*/  F2FP.F16.F32.PACK_AB R176, RZ, R202 ;  /* 0x000000caffb0723e */ /* 0x000fc800000000ff */
[----:B------:R-:W-:-:S07]  /*4ef0*/  PRMT R27, R176, 0x7610, R27 ;  /* 0x00007610b01b7816 */ /* 0x000fce000000001b */
.L_x_26852:
[----:B------:R-:W-:Y:S01]  /*4f00*/  HADD2.F32 R213, -RZ, R179.H1_H1 ;  /* 0x300000b3ffd57230 */ /* 0x000fe20000004100 */
[----:B------:R-:W-:Y:S06]  /*4f10*/  @P3 BRA `(.L_x_26853) ;  /* 0x0000000000203947 */ /* 0x000fec0003800000 */
[----:B------:R-:W-:-:S04]  /*4f20*/  ISETP.NE.U32.AND P4, PT, RZ, UR14, PT ;  /* 0x0000000eff007c0c */ /* 0x000fc8000bf85070 */
[----:B------:R-:W-:-:S13]  /*4f30*/  ISETP.NE.AND.EX P4, PT, RZ, UR15, PT, P4 ;  /* 0x0000000fff007c0c */ /* 0x000fda000bf85340 */
[----:B------:R-:W-:Y:S05]  /*4f40*/  @P4 BRA `(.L_x_26854) ;  /* 0x0000000000084947 */ /* 0x000fea0003800000 */
[----:B------:R-:W-:Y:S05]  /*4f50*/  @P0 BRA `(.L_x_26855) ;  /* 0x0000000000200947 */ /* 0x000fea0003800000 */
[----:B------:R-:W-:Y:S05]  /*4f60*/  BRA `(.L_x_26856) ;  /* 0x0000000000247947 */ /* 0x000fea0003800000 */
.L_x_26854:
[----:B-----5:R-:W-:-:S05]  /*4f70*/  HADD2.F32 R176, -RZ, R31.H1_H1 ;  /* 0x3000001fffb07230 */ /* 0x020fca0000004100 */
[----:B------:R-:W-:Y:S01]  /*4f80*/  FADD.FTZ R213, R176, R213 ;  /* 0x000000d5b0d57221 */ /* 0x000fe20000010000 */
[----:B------:R-:W-:Y:S06]  /*4f90*/  BRA `(.L_x_26855) ;  /* 0x0000000000107947 */ /* 0x000fec0003800000 */
.L_x_26853:
[----:B-----5:R-:W-:-:S05]  /*4fa0*/  HADD2.F32 R176, -RZ, R35.H1_H1 ;  /* 0x30000023ffb07230 */ /* 0x020fca0000004100 */
[----:B------:R-:W-:Y:S01]  /*4fb0*/  FADD.FTZ R213, R176, R213 ;  /* 0x000000d5b0d57221 */ /* 0x000fe20000010000 */
[----:B------:R-:W-:-:S05]  /*4fc0*/  @P2 HADD2.F32 R176, -RZ, R31.H1_H1 ;  /* 0x3000001fffb02230 */ /* 0x000fca0000004100 */
[----:B------:R-:W-:-:S07]  /*4fd0*/  @P2 FADD.FTZ R213, R176, R213 ;  /* 0x000000d5b0d52221 */ /* 0x000fce0000010000 */
.L_x_26855:
[----:B------:R-:W-:-:S04]  /*4fe0*/  F2FP.F16.F32.PACK_AB R176, RZ, R213 ;  /* 0x000000d5ffb0723e */ /* 0x000fc800000000ff */
[----:B------:R-:W-:-:S07]  /*4ff0*/  PRMT R27, R27, 0x5410, R176 ;  /* 0x000054101b1b7816 */ /* 0x000fce00000000b0 */
.L_x_26856:
        /* <DEDUP_REMOVED lines=19> */
.L_x_26858:
[----:B-----5:R-:W-:-:S05]  /*5130*/  HADD2.F32 R216, -RZ, R28.H0_H0 ;  /* 0x2000001cffd87230 */ /* 0x020fca0000004100 */
[----:B------:R-:W-:Y:S01]  /*5140*/  FADD.FTZ R215, R216, R215 ;  /* 0x000000d7d8d77221 */ /* 0x000fe20000010000 */
[----:B------:R-:W-:Y:S06]  /*5150*/  BRA `(.L_x_26859) ;  /* 0x0000000000107947 */ /* 0x000fec0003800000 */
.L_x_26857:
[----:B-----5:R-:W-:-:S05]  /*5160*/  HADD2.F32 R216, -RZ, R32.H0_H0 ;  /* 0x20000020ffd87230 */ /* 0x020fca0000004100 */
[----:B------:R-:W-:Y:S01]  /*5170*/  FADD.FTZ R215, R216, R215 ;  /* 0x000000d7d8d77221 */ /* 0x000fe20000010000 */
[----:B------:R-:W-:-:S05]  /*5180*/  @P2 HADD2.F32 R216, -RZ, R28.H0_H0 ;  /* 0x2000001cffd82230 */ /* 0x000fca0000004100 */
[----:B------:R-:W-:-:S07]  /*5190*/  @P2 FADD.FTZ R215, R216, R215 ;  /* 0x000000d7d8d72221 */ /* 0x000fce0000010000 */
.L_x_26859:
[----:B------:R-:W-:-:S04]  /*51a0*/  F2FP.F16.F32.PACK_AB R216, RZ, R215 ;  /* 0x000000d7ffd8723e */ /* 0x000fc800000000ff */
[----:B------:R-:W-:-:S07]  /*51b0*/  PRMT R24, R216, 0x7610, R24 ;  /* 0x00007610d8187816 */ /* 0x000fce0000000018 */
.L_x_26860:
[----:B------:R-:W-:Y:S01]  /*51c0*/  HADD2.F32 R216, -RZ, R176.H1_H1 ;  /* 0x300000b0ffd87230 */ /* 0x000fe20000004100 */
[----:B------:R-:W-:Y:S06]  /*51d0*/  @P3 BRA `(.L_x_26861) ;  /* 0x0000000000203947 */ /* 0x000fec0003800000 */
[----:B------:R-:W-:-:S04]  /*51e0*/  ISETP.NE.U32.AND P4, PT, RZ, UR14, PT ;  /* 0x0000000eff007c0c */ /* 0x000fc8000bf85070 */
[----:B------:R-:W-:-:S13]  /*51f0*/  ISETP.NE.AND.EX P4, PT, RZ, UR15, PT, P4 ;  /* 0x0000000fff007c0c */ /* 0x000fda000bf85340 */
[----:B------:R-:W-:Y:S05]  /*5200*/  @P4 BRA `(.L_x_26862) ;  /* 0x0000000000084947 */ /* 0x000fea0003800000 */
[----:B------:R-:W-:Y:S05]  /*5210*/  @P0 BRA `(.L_x_26863) ;  /* 0x0000000000200947 */ /* 0x000fea0003800000 */
[----:B------:R-:W-:Y:S05]  /*5220*/  BRA `(.L_x_26864) ;  /* 0x0000000000247947 */ /* 0x000fea0003800000 */
.L_x_26862:
[----:B-----5:R-:W-:-:S05]  /*5230*/  HADD2.F32 R176, -RZ, R28.H1_H1 ;  /* 0x3000001cffb07230 */ /* 0x020fca0000004100 */
[----:B------:R-:W-:Y:S01]  /*5240*/  FADD.FTZ R216, R176, R216 ;  /* 0x000000d8b0d87221 */ /* 0x000fe20000010000 */
[----:B------:R-:W-:Y:S06]  /*5250*/  BRA `(.L_x_26863) ;  /* 0x0000000000107947 */ /* 0x000fec0003800000 */
.L_x_26861:
[----:B-----5:R-:W-:-:S05]  /*5260*/  HADD2.F32 R176, -RZ, R32.H1_H1 ;  /* 0x30000020ffb07230 */ /* 0x020fca0000004100 */
[----:B------:R-:W-:Y:S01]  /*5270*/  FADD.FTZ R216, R176, R216 ;  /* 0x000000d8b0d87221 */ /* 0x000fe20000010000 */
[----:B------:R-:W-:-:S05]  /*5280*/  @P2 HADD2.F32 R176, -RZ, R28.H1_H1 ;  /* 0x3000001cffb02230 */ /* 0x000fca0000004100 */
[----:B------:R-:W-:-:S07]  /*5290*/  @P2 FADD.FTZ R216, R176, R216 ;  /* 0x000000d8b0d82221 */ /* 0x000fce0000010000 */
.L_x_26863:
[----:B------:R-:W-:-:S04]  /*52a0*/  F2FP.F16.F32.PACK_AB R176, RZ, R216 ;  /* 0x000000d8ffb0723e */ /* 0x000fc800000000ff */
[----:B------:R-:W-:-:S07]  /*52b0*/  PRMT R24, R24, 0x5410, R176 ;  /* 0x0000541018187816 */ /* 0x000fce00000000b0 */
.L_x_26864:
[----:B------:R-:W-:Y:S01]  /*52c0*/  HADD2.F32 R217, -RZ, R177.H0_H0 ;  /* 0x200000b1ffd97230 */ /* 0x000fe20000004100 */
[----:B------:R-:W-:Y:S06]  /*52d0*/  @P3 BRA `(.L_x_26865) ;  /* 0x0000000000203947 */ /* 0x000fec0003800000 */
[----:B------:R-:W-:-:S04]  /*52e0*/  ISETP.NE.U32.AND P4, PT, RZ, UR14, PT ;  /* 0x0000000eff007c0c */ /* 0x000fc8000bf85070 */
[----:B------:R-:W-:-:S13]  /*52f0*/  ISETP.NE.AND.EX P4, PT, RZ, UR15, PT, P4 ;  /* 0x0000000fff007c0c */ /* 0x000fda000bf85340 */
[----:B------:R-:W-:Y:S05]  /*5300*/  @P4 BRA `(.L_x_26866) ;  /* 0x0000000000084947 */ /* 0x000fea0003800000 */
[----:B------:R-:W-:Y:S05]  /*5310*/  @P0 BRA `(.L_x_26867) ;  /* 0x0000000000200947 */ /* 0x000fea0003800000 */
[----:B------:R-:W-:Y:S05]  /*5320*/  BRA `(.L_x_26868) ;  /* 0x0000000000247947 */ /* 0x000fea0003800000 */
.L_x_26866:
[----:B-----5:R-:W-:-:S05]  /*5330*/  HADD2.F32 R176, -RZ, R29.H0_H0 ;  /* 0x2000001dffb07230 */ /* 0x020fca0000004100 */
[----:B------:R-:W-:Y:S01]  /*5340*/  FADD.FTZ R217, R176, R217 ;  /* 0x000000d9b0d97221 */ /* 0x000fe20000010000 */
[----:B------:R-:W-:Y:S06]  /*5350*/  BRA `(.L_x_26867) ;  /* 0x0000000000107947 */ /* 0x000fec0003800000 */
.L_x_26865:
[----:B-----5:R-:W-:-:S05]  /*5360*/  HADD2.F32 R176, -RZ, R33.H0_H0 ;  /* 0x20000021ffb07230 */ /* 0x020fca0000004100 */
[----:B------:R-:W-:Y:S01]  /*5370*/  FADD.FTZ R217, R176, R217 ;  /* 0x000000d9b0d97221 */ /* 0x000fe20000010000 */
[----:B------:R-:W-:-:S05]  /*5380*/  @P2 HADD2.F32 R176, -RZ, R29.H0_H0 ;  /* 0x2000001dffb02230 */ /* 0x000fca0000004100 */
[----:B------:R-:W-:-:S07]  /*5390*/  @P2 FADD.FTZ R217, R176, R217 ;  /* 0x000000d9b0d92221 */ /* 0x000fce0000010000 */
.L_x_26867:
[----:B------:R-:W-:-:S04]  /*53a0*/  F2FP.F16.F32.PACK_AB R176, RZ, R217 ;  /* 0x000000d9ffb0723e */ /* 0x000fc800000000ff */
[----:B------:R-:W-:-:S07]  /*53b0*/  PRMT R25, R176, 0x7610, R25 ;  /* 0x00007610b0197816 */ /* 0x000fce0000000019 */
.L_x_26868:
[----:B------:R-:W-:Y:S01]  /*53c0*/  HADD2.F32 R218, -RZ, R177.H1_H1 ;  /* 0x300000b1ffda7230 */ /* 0x000fe20000004100 */
[----:B------:R-:W-:Y:S06]  /*53d0*/  @P3 BRA `(.L_x_26869) ;  /* 0x0000000000203947 */ /* 0x000fec0003800000 */
[----:B------:R-:W-:-:S04]  /*53e0*/  ISETP.NE.U32.AND P4, PT, RZ, UR14, PT ;  /* 0x0000000eff007c0c */ /* 0x000fc8000bf85070 */
[----:B------:R-:W-:-:S13]  /*53f0*/  ISETP.NE.AND.EX P4, PT, RZ, UR15, PT, P4 ;  /* 0x0000000fff007c0c */ /* 0x000fda000bf85340 */
[----:B------:R-:W-:Y:S05]  /*5400*/  @P4 BRA `(.L_x_26870) ;  /* 0x0000000000084947 */ /* 0x000fea0003800000 */
[----:B------:R-:W-:Y:S05]  /*5410*/  @P0 BRA `(.L_x_26871) ;  /* 0x0000000000200947 */ /* 0x000fea0003800000 */
[----:B------:R-:W-:Y:S05]  /*5420*/  BRA `(.L_x_26872) ;  /* 0x0000000000247947 */ /* 0x000fea0003800000 */
.L_x_26870:
[----:B-----5:R-:W-:-:S05]  /*5430*/  HADD2.F32 R176, -RZ, R29.H1_H1 ;  /* 0x3000001dffb07230 */ /* 0x020fca0000004100 */
[----:B------:R-:W-:Y:S01]  /*5440*/  FADD.FTZ R218, R176, R218 ;  /* 0x000000dab0da7221 */ /* 0x000fe20000010000 */
[----:B------:R-:W-:Y:S06]  /*5450*/  BRA `(.L_x_26871) ;  /* 0x0000000000107947 */ /* 0x000fec0003800000 */
.L_x_26869:
[----:B-----5:R-:W-:-:S05]  /*5460*/  HADD2.F32 R176, -RZ, R33.H1_H1 ;  /* 0x30000021ffb07230 */ /* 0x020fca0000004100 */
[----:B------:R-:W-:Y:S01]  /*5470*/  FADD.FTZ R218, R176, R218 ;  /* 0x000000dab0da7221 */ /* 0x000fe20000010000 */
[----:B------:R-:W-:-:S05]  /*5480*/  @P2 HADD2.F32 R176, -RZ, R29.H1_H1 ;  /* 0x3000001dffb02230 */ /* 0x000fca0000004100 */
[----:B------:R-:W-:-:S07]  /*5490*/  @P2 FADD.FTZ R218, R176, R218 ;  /* 0x000000dab0da2221 */ /* 0x000fce0000010000 */
.L_x_26871:
[----:B------:R-:W-:-:S04]  /*54a0*/  F2FP.F16.F32.PACK_AB R176, RZ, R218 ;  /* 0x000000daffb0723e */ /* 0x000fc800000000ff */
[----:B------:R-:W-:-:S07]  /*54b0*/  PRMT R25, R25, 0x5410, R176 ;  /* 0x0000541019197816 */ /* 0x000fce00000000b0 */
.L_x_26872:
[----:B------:R-:W-:Y:S01]  /*54c0*/  HADD2.F32 R219, -RZ, R178.H0_H0 ;  /* 0x200000b2ffdb7230 */ /* 0x000fe20000004100 */
[----:B------:R-:W-:Y:S06]  /*54d0*/  @P3 BRA `(.L_x_26873) ;  /* 0x0000000000203947 */ /* 0x000fec0003800000 */
[----:B------:R-:W-:-:S04]  /*54e0*/  ISETP.NE.U32.AND P4, PT, RZ, UR14, PT ;  /* 0x0000000eff007c0c */ /* 0x000fc8000bf85070 */
[----:B------:R-:W-:-:S13]  /*54f0*/  ISETP.NE.AND.EX P4, PT, RZ, UR15, PT, P4 ;  /* 0x0000000fff007c0c */ /* 0x000fda000bf85340 */
[----:B------:R-:W-:Y:S05]  /*5500*/  @P4 BRA `(.L_x_26874) ;  /* 0x0000000000084947 */ /* 0x000fea0003800000 */
[----:B------:R-:W-:Y:S05]  /*5510*/  @P0 BRA `(.L_x_26875) ;  /* 0x0000000000200947 */ /* 0x000fea0003800000 */
[----:B------:R-:W-:Y:S05]  /*5520*/  BRA `(.L_x_26876) ;  /* 0x0000000000247947 */ /* 0x000fea0003800000 */
.L_x_26874:
[----:B-----5:R-:W-:-:S05]  /*5530*/  HADD2.F32 R176, -RZ, R30.H0_H0 ;  /* 0x2000001effb07230 */ /* 0x020fca0000004100 */
[----:B------:R-:W-:Y:S01]  /*5540*/  FADD.FTZ R219, R176, R219 ;  /* 0x000000dbb0db7221 */ /* 0x000fe20000010000 */
[----:B------:R-:W-:Y:S06]  /*5550*/  BRA `(.L_x_26875) ;  /* 0x0000000000107947 */ /* 0x000fec0003800000 */
.L_x_26873:
[----:B-----5:R-:W-:-:S05]  /*5560*/  HADD2.F32 R176, -RZ, R34.H0_H0 ;  /* 0x20000022ffb07230 */ /* 0x020fca0000004100 */
[----:B------:R-:W-:Y:S01]  /*5570*/  FADD.FTZ R219, R176, R219 ;  /* 0x000000dbb0db7221 */ /* 0x000fe20000010000 */
[----:B------:R-:W-:-:S05]  /*5580*/  @P2 HADD2.F32 R176, -RZ, R30.H0_H0 ;  /* 0x2000001effb02230 */ /* 0x000fca0000004100 */
[----:B------:R-:W-:-:S07]  /*5590*/  @P2 FADD.FTZ R219, R176, R219 ;  /* 0x000000dbb0db2221 */ /* 0x000fce0000010000 */
.L_x_26875:
[----:B------:R-:W-:-:S04]  /*55a0*/  F2FP.F16.F32.PACK_AB R176, RZ, R219 ;  /* 0x000000dbffb0723e */ /* 0x000fc800000000ff */
[----:B------:R-:W-:-:S07]  /*55b0*/  PRMT R26, R176, 0x7610, R26 ;  /* 0x00007610b01a7816 */ /* 0x000fce000000001a */
.L_x_26876:
[----:B------:R-:W-:Y:S01]  /*55c0*/  HADD2.F32 R220, -RZ, R178.H1_H1 ;  /* 0x300000b2ffdc7230 */ /* 0x000fe20000004100 */
[----:B------:R-:W-:Y:S06]  /*55d0*/  @P3 BRA `(.L_x_26877) ;  /* 0x0000000000203947 */ /* 0x000fec0003800000 */
[----:B------:R-:W-:-:S04]  /*55e0*/  ISETP.NE.U32.AND P4, PT, RZ, UR14, PT ;  /* 0x0000000eff007c0c */ /* 0x000fc8000bf85070 */
[----:B------:R-:W-:-:S13]  /*55f0*/  ISETP.NE.AND.EX P4, PT, RZ, UR15, PT, P4 ;  /* 0x0000000fff007c0c */ /* 0x000fda000bf85340 */
[----:B------:R-:W-:Y:S05]  /*5600*/  @P4 BRA `(.L_x_26878) ;  /* 0x0000000000084947 */ /* 0x000fea0003800000 */
[----:B------:R-:W-:Y:S05]  /*5610*/  @P0 BRA `(.L_x_26879) ;  /* 0x0000000000200947 */ /* 0x000fea0003800000 */
[----:B------:R-:W-:Y:S05]  /*5620*/  BRA `(.L_x_26880) ;  /* 0x0000000000247947 */ /* 0x000fea0003800000 */
.L_x_26878:
[----:B-----5:R-:W-:-:S05]  /*5630*/  HADD2.F32 R176, -RZ, R30.H1_H1 ;  /* 0x3000001effb07230 */ /* 0x020fca0000004100 */
[----:B------:R-:W-:Y:S01]  /*5640*/  FADD.FTZ R220, R176, R220 ;  /* 0x000000dcb0dc7221 */ /* 0x000fe20000010000 */
[----:B------:R-:W-:Y:S06]  /*5650*/  BRA `(.L_x_26879) ;  /* 0x0000000000107947 */ /* 0x000fec0003800000 */
.L_x_26877:
[----:B-----5:R-:W-:-:S05]  /*5660*/  HADD2.F32 R176, -RZ, R34.H1_H1 ;  /* 0x30000022ffb07230 */ /* 0x020fca0000004100 */
[----:B------:R-:W-:Y:S01]  /*5670*/  FADD.FTZ R220, R176, R220 ;  /* 0x000000dcb0dc7221 */ /* 0x000fe20000010000 */
[----:B------:R-:W-:-:S05]  /*5680*/  @P2 HADD2.F32 R176, -RZ, R30.H1_H1 ;  /* 0x3000001effb02230 */ /* 0x000fca0000004100 */
[----:B------:R-:W-:-:S07]  /*5690*/  @P2 FADD.FTZ R220, R176, R220 ;  /* 0x000000dcb0dc2221 */ /* 0x000fce0000010000 */
.L_x_26879:
[----:B------:R-:W-:-:S04]  /*56a0*/  F2FP.F16.F32.PACK_AB R176, RZ, R220 ;  /* 0x000000dcffb0723e */ /* 0x000fc800000000ff */
[----:B------:R-:W-:-:S07]  /*56b0*/  PRMT R26, R26, 0x5410, R176 ;  /* 0x000054101a1a7816 */ /* 0x000fce00000000b0 */
.L_x_26880:
[----:B------:R-:W-:Y:S01]  /*56c0*/  HADD2.F32 R221, -RZ, R179.H0_H0 ;  /* 0x200000b3ffdd7230 */ /* 0x000fe20000004100 */
[----:B------:R-:W-:Y:S06]  /*56d0*/  @P3 BRA `(.L_x_26881) ;  /* 0x0000000000203947 */ /* 0x000fec0003800000 */
[----:B------:R-:W-:-:S04]  /*56e0*/  ISETP.NE.U32.AND P4, PT, RZ, UR14, PT ;  /* 0x0000000eff007c0c */ /* 0x000fc8000bf85070 */
[----:B------:R-:W-:-:S13]  /*56f0*/  ISETP.NE.AND.EX P4, PT, RZ, UR15, PT, P4 ;  /* 0x0000000fff007c0c */ /* 0x000fda000bf85340 */
[----:B------:R-:W-:Y:S05]  /*5700*/  @P4 BRA `(.L_x_26882) ;  /* 0x0000000000084947 */ /* 0x000fea0003800000 */
[----:B------:R-:W-:Y:S05]  /*5710*/  @P0 BRA `(.L_x_26883) ;  /* 0x0000000000200947 */ /* 0x000fea0003800000 */
[----:B------:R-:W-:Y:S05]  /*5720*/  BRA `(.L_x_26884) ;  /* 0x0000000000247947 */ /* 0x000fea0003800000 */
.L_x_26882:
[----:B-----5:R-:W-:-:S05]  /*5730*/  HADD2.F32 R176, -RZ, R31.H0_H0 ;  /* 0x2000001fffb07230 */ /* 0x020fca0000004100 */
[----:B------:R-:W-:Y:S01]  /*5740*/  FADD.FTZ R221, R176, R221 ;  /* 0x000000ddb0dd7221 */ /* 0x000fe20000010000 */
[----:B------:R-:W-:Y:S06]  /*5750*/  BRA `(.L_x_26883) ;  /* 0x0000000000107947 */ /* 0x000fec0003800000 */
.L_x_26881:
[----:B-----5:R-:W-:-:S05]  /*5760*/  HADD2.F32 R176, -RZ, R35.H0_H0 ;  /* 0x20000023ffb07230 */ /* 0x020fca0000004100 */
[----:B------:R-:W-:Y:S01]  /*5770*/  FADD.FTZ R221, R176, R221 ;  /* 0x000000ddb0dd7221 */ /* 0x000fe20000010000 */
[----:B------:R-:W-:-:S05]  /*5780*/  @P2 HADD2.F32 R176, -RZ, R31.H0_H0 ;  /* 0x2000001fffb02230 */ /* 0x000fca0000004100 */
[----:B------:R-:W-:-:S07]  /*5790*/  @P2 FADD.FTZ R221, R176, R221 ;  /* 0x000000ddb0dd2221 */ /* 0x000fce0000010000 */
.L_x_26883:
[----:B------:R-:W-:-:S04]  /*57a0*/  F2FP.F16.F32.PACK_AB R176, RZ, R221 ;  /* 0x000000ddffb0723e */ /* 0x000fc800000000ff */
[----:B------:R-:W-:-:S07]  /*57b0*/  PRMT R27, R176, 0x7610, R27 ;  /* 0x00007610b01b7816 */ /* 0x000fce000000001b */
.L_x_26884:
[----:B------:R-:W-:Y:S01]  /*57c0*/  HADD2.F32 R222, -RZ, R179.H1_H1 ;  /* 0x300000b3ffde7230 */ /* 0x000fe20000004100 */
[----:B------:R-:W-:Y:S06]  /*57d0*/  @P3 BRA `(.L_x_26885) ;  /* 0x0000000000203947 */ /* 0x000fec0003800000 */
[----:B------:R-:W-:-:S04]  /*57e0*/  ISETP.NE.U32.AND P2, PT, RZ, UR14, PT ;  /* 0x0000000eff007c0c */ /* 0x000fc8000bf45070 */
[----:B------:R-:W-:-:S13]  /*57f0*/  ISETP.NE.AND.EX P2, PT, RZ, UR15, PT, P2 ;  /* 0x0000000fff007c0c */ /* 0x000fda000bf45320 */
[----:B------:R-:W-:Y:S05]  /*5800*/  @P2 BRA `(.L_x_26886) ;  /* 0x0000000000082947 */ /* 0x000fea0003800000 */
[----:B------:R-:W-:Y:S05]  /*5810*/  @P0 BRA `(.L_x_26887) ;  /* 0x0000000000200947 */ /* 0x000fea0003800000 */
[----:B------:R-:W-:Y:S05]  /*5820*/  BRA `(.L_x_26888) ;  /* 0x0000000000247947 */ /* 0x000fea0003800000 */
.L_x_26886:
[----:B-----5:R-:W-:-:S05]  /*5830*/  HADD2.F32 R176, -RZ, R31.H1_H1 ;  /* 0x3000001fffb07230 */ /* 0x020fca0000004100 */
[----:B------:R-:W-:Y:S01]  /*5840*/  FADD.FTZ R222, R176, R222 ;  /* 0x000000deb0de7221 */ /* 0x000fe20000010000 */
[----:B------:R-:W-:Y:S06]  /*5850*/  BRA `(.L_x_26887) ;  /* 0x0000000000107947 */ /* 0x000fec0003800000 */
.L_x_26885:
[----:B-----5:R-:W-:-:S05]  /*5860*/  HADD2.F32 R176, -RZ, R35.H1_H1 ;  /* 0x30000023ffb07230 */ /* 0x020fca0000004100 */
[----:B------:R-:W-:Y:S01]  /*5870*/  FADD.FTZ R222, R176, R222 ;  /* 0x000000deb0de7221 */ /* 0x000fe20000010000 */
[----:B------:R-:W-:-:S05]  /*5880*/  @P2 HADD2.F32 R176, -RZ, R31.H1_H1 ;  /* 0x3000001fffb02230 */ /* 0x000fca0000004100 */
[----:B------:R-:W-:-:S07]  /*5890*/  @P2 FADD.FTZ R222, R176, R222 ;  /* 0x000000deb0de2221 */ /* 0x000fce0000010000 */
.L_x_26887:
[----:B------:R-:W-:-:S04]  /*58a0*/  F2FP.F16.F32.PACK_AB R176, RZ, R222 ;  /* 0x000000deffb0723e */ /* 0x000fc800000000ff */
[----:B------:R-:W-:-:S07]  /*58b0*/  PRMT R27, R27, 0x5410, R176 ;  /* 0x000054101b1b7816 */ /* 0x000fce00000000b0 */
.L_x_26888:
        /* <DEDUP_REMOVED lines=219> */
.L_x_26902:
[----:B-1----:R-:W-:Y:S01]  /*6670*/  FADD.FTZ R176, R223, R176 ;  /* 0x000000b0dfb07221 */ /* 0x002fe20000010000 */
[----:B------:R-:W-:Y:S03]  /*6680*/  STL [R1+0x184], R25 ;  /* 0x0001841901007387 */ /* 0x000fe60000100800 */
        /* <DEDUP_REMOVED lines=31> */
[----:B------:R-:W-:Y:S01]  /*6880*/  F2FP.F16.F32.PACK_AB R176, R177, R176 ;  /* 0x000000b0b1b0723e */ /* 0x000fe200000000ff */
        /* <DEDUP_REMOVED lines=10> */
[----:B------:R-:W-:Y:S01]  /*6930*/  F2FP.F16.F32.PACK_AB R177, R178, R177 ;  /* 0x000000b1b2b1723e */ /* 0x000fe200000000ff */
[----:B------:R-:W-:Y:S01]  /*6940*/  FFMA.FTZ R178, R231, R227, R168 ;  /* 0x000000e3e7b27223 */ /* 0x000fe200000100a8 */
[----:B------:R-:W-:Y:S01]  /*6950*/  FMUL.FTZ R231, R223, R225 ;  /* 0x000000e1dfe77220 */ /* 0x000fe20000410000 */
[----:B------:R-:W-:-:S03]  /*6960*/  SHF.L.U32 R225, R204, 0x4, RZ ;  /* 0x00000004cce17819 */ /* 0x000fc600000006ff */
[----:B------:R-:W-:Y:S01]  /*6970*/  F2FP.F16.F32.PACK_AB R178, R179, R178 ;  /* 0x000000b2b3b2723e */ /* 0x000fe200000000ff */
[----:B--2---:R-:W-:Y:S01]  /*6980*/  FFMA.FTZ R179, R205, R230, R170 ;  /* 0x000000e6cdb37223 */ /* 0x004fe200000100aa */
[----:B------:R-:W-:Y:S01]  /*6990*/  FFMA.FTZ R205, R252, R231, R171 ;  /* 0x000000e7fccd7223 */ /* 0x000fe200000100ab */
[----:B------:R-:W-:Y:S02]  /*69a0*/  SHF.R.U32.HI R252, RZ, 0x1c, R204 ;  /* 0x0000001cfffc7819 */ /* 0x000fe400000116cc */
[----:B------:R-:W-:Y:S02]  /*69b0*/  IADD3 R204, P2, R225, UR8, RZ ;  /* 0x00000008e1cc7c10 */ /* 0x000fe4000ff5e0ff */
[----:B------:R-:W-:Y:S02]  /*69c0*/  F2FP.F16.F32.PACK_AB R179, R205, R179 ;  /* 0x000000b3cdb3723e */ /* 0x000fe400000000ff */
        /* <DEDUP_REMOVED lines=17> */
[----:B------:R-:W-:-:S04]  /*6ae0*/  F2FP.F16.F32.PACK_AB R179, R176, R179 ;  /* 0x000000b3b0b3723e */ /* 0x000fc800000000ff */
[----:B------:R-:W-:Y:S01]  /*6af0*/  F2FP.F16.F32.PACK_AB R177, R205, R177 ;  /* 0x000000b1cdb1723e */ /* 0x000fe200000000ff */
[----:B------:R-:W-:Y:S01]  /*6b00*/  FFMA.FTZ R204, R204, R226, R105 ;  /* 0x000000e2cccc7223 */ /* 0x000fe20000010069 */
[----:B--2---:R-:W-:Y:S02]  /*6b10*/  FFMA.FTZ R176, R231, R25, R108 ;  /* 0x00000019e7b07223 */ /* 0x004fe4000001006c */
[----:B------:R1:W5:Y:S01]  /*6b20*/  LDL.LU R25, [R1+0x184] ;  /* 0x0001840001197983 */ /* 0x0003620000300800 */
[----:B---3--:R-:W-:-:S03]  /*6b30*/  FFMA.FTZ R205, R227, R24, R109 ;  /* 0x00000018e3cd7223 */ /* 0x008fc6000001006d */
[----:B------:R1:W5:Y:S04]  /*6b40*/  LDL.LU R24, [R1+0x180] ;  /* 0x0001800001187983 */ /* 0x0003680000300800 */
[----:B------:R-:W2:Y:S04]  /*6b50*/  LDL R227, [R1+0x138] ;  /* 0x0001380001e37983 */ /* 0x000ea80000100800 */
[----:B------:R-:W3:Y:S01]  /*6b60*/  LDL R226, [R1+0x13c] ;  /* 0x00013c0001e27983 */ /* 0x000ee20000100800 */
[----:B------:R-:W-:Y:S02]  /*6b70*/  F2FP.F16.F32.PACK_AB R178, R204, R178 ;  /* 0x000000b2ccb2723e */ /* 0x000fe400000000ff */
[----:B------:R-:W-:Y:S01]  /*6b80*/  IADD3 R204, P2, R225, UR10, RZ ;  /* 0x0000000ae1cc7c10 */ /* 0x000fe2000ff5e0ff */
[----:B------:R-:W-:Y:S01]  /*6b90*/  FADD.FTZ R207, -R224, R207 ;  /* 0x000000cfe0cf7221 */ /* 0x000fe20000010100 */
[----:B------:R-:W-:Y:S01]  /*6ba0*/  F2FP.F16.F32.PACK_AB R176, R205, R176 ;  /* 0x000000b0cdb0723e */ /* 0x000fe200000000ff */
        /* <DEDUP_REMOVED lines=20> */
[----:B------:R-:W-:Y:S01]  /*6cf0*/  F2FP.F16.F32.PACK_AB R176, R177, R176 ;  /* 0x000000b0b1b0723e */ /* 0x000fe200000000ff */
[----:B--2---:R-:W-:-:S02]  /*6d00*/  FFMA.FTZ R177, R227, R211, R166 ;  /* 0x000000d3e3b17223 */ /* 0x004fc400000100a6 */
[----:B------:R-:W2:Y:S01]  /*6d10*/  LDL R227, [R1+0x128] ;  /* 0x0001280001e37983 */ /* 0x000ea20000100800 */
[----:B---3--:R-:W-:-:S03]  /*6d20*/  FFMA.FTZ R178, R226, R212, R167 ;  /* 0x000000d4e2b27223 */ /* 0x008fc600000100a7 */
[----:B------:R-:W3:Y:S02]  /*6d30*/  LDL R226, [R1+0x12c] ;  /* 0x00012c0001e27983 */ /* 0x000ee40000100800 */
[----:B------:R-:W-:Y:S01]  /*6d40*/  F2FP.F16.F32.PACK_AB R177, R178, R177 ;  /* 0x000000b1b2b1723e */ /* 0x000fe200000000ff */
        /* <DEDUP_REMOVED lines=10> */
[----:B------:R-:W-:Y:S01]  /*6df0*/  F2FP.F16.F32.PACK_AB R179, R204, R179 ;  /* 0x000000b3ccb3723e */ /* 0x000fe200000000ff */
[----:B----4-:R-:W-:-:S05]  /*6e00*/  FFMA.FTZ R178, R178, R203, R160 ;  /* 0x000000cbb2b27223 */ /* 0x010fca00000100a0 */
[----:B------:R-:W-:Y:S01]  /*6e10*/  F2FP.F16.F32.PACK_AB R178, R205, R178 ;  /* 0x000000b2cdb2723e */ /* 0x000fe200000000ff */
        /* <DEDUP_REMOVED lines=12> */
[----:B------:R-:W-:Y:S01]  /*6ee0*/  F2FP.F16.F32.PACK_AB R179, R176, R179 ;  /* 0x000000b3b0b3723e */ /* 0x000fe200000000ff */
[----:B--2---:R-:W-:Y:S01]  /*6ef0*/  FFMA.FTZ R176, R204, R209, R100 ;  /* 0x000000d1ccb07223 */ /* 0x004fe20000010064 */
[----:B------:R-:W-:Y:S01]  /*6f00*/  FFMA.FTZ R204, R230, R212, R103 ;  /* 0x000000d4e6cc7223 */ /* 0x000fe20000010067 */
[----:B------:R-:W-:Y:S01]  /*6f10*/  FFMA.FTZ R177, R205, R211, R102 ;  /* 0x000000d3cdb17223 */ /* 0x000fe20000010066 */
[----:B------:R-:W-:Y:S01]  /*6f20*/  FFMA.FTZ R205, R225, R210, R101 ;  /* 0x000000d2e1cd7223 */ /* 0x000fe20000010065 */
[----:B------:R-:W-:Y:S01]  /*6f30*/  F2FP.F16.F32.PACK_AB R178, R203, R178 ;  /* 0x000000b2cbb2723e */ /* 0x000fe200000000ff */
[----:B------:R-:W2:Y:S02]  /*6f40*/  LDL R210, [R1+0xe4] ;  /* 0x0000e40001d27983 */ /* 0x000ea40000100800 */
[----:B------:R-:W-:-:S02]  /*6f50*/  F2FP.F16.F32.PACK_AB R177, R204, R177 ;  /* 0x000000b1ccb1723e */ /* 0x000fc400000000ff */
[----:B------:R-:W-:Y:S01]  /*6f60*/  F2FP.F16.F32.PACK_AB R176, R205, R176 ;  /* 0x000000b0cdb0723e */ /* 0x000fe200000000ff */
        /* <DEDUP_REMOVED lines=26> */
[----:B------:R-:W-:Y:S01]  /*7110*/  F2FP.F16.F32.PACK_AB R177, R178, R177 ;  /* 0x000000b1b2b1723e */ /* 0x000fe200000000ff */
[----:B------:R-:W-:Y:S01]  /*7120*/  FADD.FTZ R178, -R224, R188 ;  /* 0x000000bce0b27221 */ /* 0x000fe20000010100 */
[----:B--2---:R-:W-:Y:S01]  /*7130*/  FFMA.FTZ R179, R204, R190, R157 ;  /* 0x000000beccb37223 */ /* 0x004fe2000001009d */
[----:B------:R-:W-:-:S05]  /*7140*/  FFMA.FTZ R176, R176, R191, R156 ;  /* 0x000000bfb0b07223 */ /* 0x000fca000001009c */
[----:B------:R-:W-:Y:S01]  /*7150*/  F2FP.F16.F32.PACK_AB R176, R179, R176 ;  /* 0x000000b0b3b0723e */ /* 0x000fe200000000ff */
        /* <DEDUP_REMOVED lines=13> */
[----:B------:R-:W-:-:S02]  /*7230*/  F2FP.F16.F32.PACK_AB R178, R187, R178 ;  /* 0x000000b2bbb2723e */ /* 0x000fc400000000ff */
[----:B------:R-:W-:Y:S01]  /*7240*/  F2FP.F16.F32.PACK_AB R179, R186, R179 ;  /* 0x000000b3bab3723e */ /* 0x000fe200000000ff */
        /* <DEDUP_REMOVED lines=14> */
[----:B------:R-:W-:Y:S01]  /*7330*/  F2FP.F16.F32.PACK_AB R179, R176, R179 ;  /* 0x000000b3b0b3723e */ /* 0x000fe200000000ff */
[----:B------:R-:W-:Y:S01]  /*7340*/  FFMA.FTZ R176, R212, R191, R92 ;  /* 0x000000bfd4b07223 */ /* 0x000fe2000001005c */
[----:B------:R-:W-:Y:S01]  /*7350*/  FFMA.FTZ R187, R206, R190, R93 ;  /* 0x000000becebb7223 */ /* 0x000fe2000001005d */
[----:B------:R-:W-:Y:S01]  /*7360*/  F2FP.F16.F32.PACK_AB R178, R185, R178 ;  /* 0x000000b2b9b2723e */ /* 0x000fe200000000ff */
[----:B------:R-:W-:Y:S01]  /*7370*/  FADD.FTZ R203, -R224, R10 ;  /* 0x0000000ae0cb7221 */ /* 0x000fe20000010100 */
[----:B------:R-:W-:Y:S01]  /*7380*/  F2FP.F16.F32.PACK_AB R177, R186, R177 ;  /* 0x000000b1bab1723e */ /* 0x000fe200000000ff */
[C---:B------:R-:W-:Y:S01]  /*7390*/  FADD.FTZ R186, -R224.reuse, R14 ;  /* 0x0000000ee0ba7221 */ /* 0x040fe20000010100 */
[C---:B------:R-:W-:Y:S01]  /*73a0*/  FADD.FTZ R185, -R224.reuse, R180 ;  /* 0x000000b4e0b97221 */ /* 0x040fe20000010100 */
[C---:B------:R-:W-:Y:S01]  /*73b0*/  FADD.FTZ R10, -R224.reuse, R181 ;  /* 0x000000b5e00a7221 */ /* 0x040fe20000010100 */
[----:B------:R-:W-:Y:S01]  /*73c0*/  F2FP.F16.F32.PACK_AB R176, R187, R176 ;  /* 0x000000b0bbb0723e */ /* 0x000fe200000000ff */
        /* <DEDUP_REMOVED lines=78> */
[----:B------:R-:W-:Y:S02]  /*78b0*/  F2FP.F16.F32.PACK_AB R17, R190, R17 ;  /* 0x00000011be11723e */ /* 0x000fe400000000ff */
[----:B------:R-:W3:Y:S02]  /*78c0*/  LDL R220, [R1+0x74] ;  /* 0x0000740001dc7983 */ /* 0x000ee40000100800 */
[----:B------:R-:W-:Y:S01]  /*78d0*/  F2FP.F16.F32.PACK_AB R16, R191, R16 ;  /* 0x00000010bf10723e */ /* 0x000fe200000000ff */
        /* <DEDUP_REMOVED lines=10> */
[----:B------:R-:W-:Y:S01]  /*7980*/  F2FP.F16.F32.PACK_AB R18, R19, R18 ;  /* 0x000000121312723e */ /* 0x000fe200000000ff */
        /* <DEDUP_REMOVED lines=26> */
[----:B------:R-:W-:Y:S01]  /*7b30*/  F2FP.F16.F32.PACK_AB R179, R193, R191 ;  /* 0x000000bfc1b3723e */ /* 0x000fe200000000ff */
[----:B------:R-:W3:Y:S01]  /*7b40*/  LDL R224, [R1+0x60] ;  /* 0x0000600001e07983 */ /* 0x000ee20000100800 */
[----:B------:R-:W-:Y:S01]  /*7b50*/  F2FP.F16.F32.PACK_AB R177, R200, R190 ;  /* 0x000000bec8b1723e */ /* 0x000fe200000000ff */
[----:B------:R-:W-:Y:S01]  /*7b60*/  IMAD.WIDE.U32 R190, R3, 0x10, R228 ;  /* 0x0000001003be7825 */ /* 0x000fe200078e00e4 */
[----:B------:R-:W-:Y:S01]  /*7b70*/  F2FP.F16.F32.PACK_AB R19, R192, R19 ;  /* 0x00000013c013723e */ /* 0x000fe200000000ff */
[----:B------:R-:W3:Y:S01]  /*7b80*/  LDL R223, [R1+0x40] ;  /* 0x0000400001df7983 */ /* 0x000ee20000100800 */
[----:B------:R-:W-:Y:S01]  /*7b90*/  F2FP.F16.F32.PACK_AB R178, R199, R178 ;  /* 0x000000b2c7b2723e */ /* 0x000fe200000000ff */
[----:B------:R-:W-:Y:S01]  /*7ba0*/  IMAD.WIDE.U32 R192, R3, 0x10, R226 ;  /* 0x0000001003c07825 */ /* 0x000fe200078e00e2 */
[----:B------:R-:W-:Y:S01]  /*7bb0*/  F2FP.F16.F32.PACK_AB R176, R201, R176 ;  /* 0x000000b0c9b0723e */ /* 0x000fe200000000ff */
        /* <DEDUP_REMOVED lines=14> */
[----:B------:R-:W-:Y:S01]  /*7ca0*/  F2FP.F16.F32.PACK_AB R17, R199, R3 ;  /* 0x00000003c711723e */ /* 0x000fe200000000ff */
[----:B------:R-:W-:Y:S02]  /*7cb0*/  FFMA.FTZ R176, R215, R198, R139 ;  /* 0x000000c6d7b07223 */ /* 0x000fe4000001008b */
[----:B------:R-:W3:Y:S01]  /*7cc0*/  LDL R215, [R1+0x18] ;  /* 0x0000180001d77983 */ /* 0x000ee20000100800 */
[----:B------:R-:W-:Y:S01]  /*7cd0*/  FFMA.FTZ R19, R222, R197, R138 ;  /* 0x000000c5de137223 */ /* 0x000fe2000001008a */
[----:B------:R-:W-:-:S04]  /*7ce0*/  FFMA.FTZ R3, R225, R182, R78 ;  /* 0x000000b6e1037223 */ /* 0x000fc8000001004e */
        /* <DEDUP_REMOVED lines=15> */
[----:B------:R-:W-:Y:S02]  /*7de0*/  F2FP.F16.F32.PACK_AB R179, R177, R179 ;  /* 0x000000b3b1b3723e */ /* 0x000fe400000000ff */
[----:B------:R-:W-:Y:S01]  /*7df0*/  F2FP.F16.F32.PACK_AB R16, R201, R200 ;  /* 0x000000c8c910723e */ /* 0x000fe200000000ff */
[----:B------:R-:W-:Y:S01]  /*7e00*/  IMAD.WIDE.U32 R200, R12, 0x10, R228 ;  /* 0x000000100cc87825 */ /* 0x000fe200078e00e4 */
[----:B------:R-:W-:Y:S02]  /*7e10*/  F2FP.F16.F32.PACK_AB R177, R183, R3 ;  /* 0x00000003b7b1723e */ /* 0x000fe400000000ff */
[----:B------:R-:W-:Y:S01]  /*7e20*/  F2FP.F16.F32.PACK_AB R176, R193, R176 ;  /* 0x000000b0c1b0723e */ /* 0x000fe200000000ff */
[-C--:B------:R-:W-:Y:S01]  /*7e30*/  FFMA.FTZ R18, R224, R195.reuse, R136 ;  /* 0x000000c3e0127223 */ /* 0x080fe20000010088 */
[----:B------:R-:W-:-:S04]  /*7e40*/  FFMA.FTZ R178, R223, R195, R72 ;  /* 0x000000c3dfb27223 */ /* 0x000fc80000010048 */
[----:B------:R-:W-:Y:S02]  /*7e50*/  F2FP.F16.F32.PACK_AB R18, R190, R18 ;  /* 0x00000012be12723e */ /* 0x000fe400000000ff */
[----:B------:R-:W-:Y:S01]  /*7e60*/  F2FP.F16.F32.PACK_AB R178, R182, R178 ;  /* 0x000000b2b6b2723e */ /* 0x000fe200000000ff */
        /* <DEDUP_REMOVED lines=8> */
[----:B------:R-:W-:Y:S01]  /*7ef0*/  F2FP.F16.F32.PACK_AB R183, R183, R3 ;  /* 0x00000003b7b7723e */ /* 0x000fe200000000ff */
[----:B------:R-:W-:-:S04]  /*7f00*/  IMAD.WIDE.U32 R196, R21, 0x10, R226 ;  /* 0x0000001015c47825 */ /* 0x000fc800078e00e2 */
[----:B------:R-:W-:Y:S01]  /*7f10*/  FFMA.FTZ R21, R248, R10, R124 ;  /* 0x0000000af8157223 */ /* 0x000fe2000001007c */
[----:B0-----:R-:W-:Y:S01]  /*7f20*/  FFMA.FTZ R176, R249, R11, R125 ;  /* 0x0000000bf9b07223 */ /* 0x001fe2000001007d */
[----:B------:R-:W-:Y:S01]  /*7f30*/  FFMA.FTZ R178, R209, R187, R71 ;  /* 0x000000bbd1b27223 */ /* 0x000fe20000010047 */
[----:B------:R-:W-:-:S03]  /*7f40*/  FFMA.FTZ R179, R251, R14, R127 ;  /* 0x0000000efbb37223 */ /* 0x000fc6000001007f */
[----:B------:R-:W-:Y:S01]  /*7f50*/  F2FP.F16.F32.PACK_AB R176, R176, R21 ;  /* 0x00000015b0b0723e */ /* 0x000fe200000000ff */
[----:B------:R-:W-:Y:S01]  /*7f60*/  FFMA.FTZ R21, R244, R15, R120 ;  /* 0x0000000ff4157223 */ /* 0x000fe20000010078 */
[----:B------:R-:W-:Y:S01]  /*7f70*/  F2FP.F16.F32.PACK_AB R182, R190, R182 ;  /* 0x000000b6beb6723e */ /* 0x000fe200000000ff */
[----:B------:R-:W-:-:S04]  /*7f80*/  IMAD.WIDE.U32 R198, R214, 0x10, R226 ;  /* 0x00000010d6c67825 */ /* 0x000fc800078e00e2 */
[----:B----4-:R-:W-:Y:S01]  /*7f90*/  FFMA.FTZ R180, R221, R184, R132 ;  /* 0x000000b8ddb47223 */ /* 0x010fe20000010084 */
[----:B--2---:R-:W-:Y:S01]  /*7fa0*/  FFMA.FTZ R191, R218, R187, R135 ;  /* 0x000000bbdabf7223 */ /* 0x004fe20000010087 */
[----:B---3--:R-:W-:Y:S01]  /*7fb0*/  FFMA.FTZ R17, R215, R186, R70 ;  /* 0x000000bad7117223 */ /* 0x008fe20000010046 */
[----:B------:R-:W-:Y:S01]  /*7fc0*/  FFMA.FTZ R177, R210, R206, R65 ;  /* 0x000000ced2b17223 */ /* 0x000fe20000010041 */
[----:B------:R-:W-:Y:S01]  /*7fd0*/  FFMA.FTZ R19, R212, R207, R66 ;  /* 0x000000cfd4137223 */ /* 0x000fe20000010042 */
[----:B------:R-:W-:Y:S01]  /*7fe0*/  FFMA.FTZ R16, R211, R208, R67 ;  /* 0x000000d0d3107223 */ /* 0x000fe20000010043 */
[----:B------:R-:W-:Y:S01]  /*7ff0*/  FFMA.FTZ R12, R216, R185, R69 ;  /* 0x000000b9d80c7223 */ /* 0x000fe20000010045 */
[----:B------:R-:W-:-:S03]  /*8000*/  FFMA.FTZ R3, R217, R184, R68 ;  /* 0x000000b8d9037223 */ /* 0x000fc60000010044 */
[----:B------:R-:W-:Y:S01]  /*8010*/  F2FP.F16.F32.PACK_AB R19, R16, R19 ;  /* 0x000000131013723e */ /* 0x000fe200000000ff */
[----:B------:R-:W-:Y:S01]  /*8020*/  FFMA.FTZ R18, R213, R188, R64 ;  /* 0x000000bcd5127223 */ /* 0x000fe20000010040 */
[----:B------:R-:W-:Y:S01]  /*8030*/  F2FP.F16.F32.PACK_AB R16, R12, R3 ;  /* 0x000000030c10723e */ /* 0x000fe200000000ff */
[----:B------:R-:W-:Y:S01]  /*8040*/  FFMA.FTZ R3, R236, R15, R56 ;  /* 0x0000000fec037223 */ /* 0x000fe20000010038 */
[----:B------:R-:W-:Y:S01]  /*8050*/  F2FP.F16.F32.PACK_AB R17, R178, R17 ;  /* 0x00000011b211723e */ /* 0x000fe200000000ff */
[----:B------:R-:W-:Y:S01]  /*8060*/  FFMA.FTZ R15, R246, R22, R122 ;  /* 0x00000016f60f7223 */ /* 0x000fe2000001007a */
[----:B------:R-:W-:Y:S01]  /*8070*/  F2FP.F16.F32.PACK_AB R18, R177, R18 ;  /* 0x00000012b112723e */ /* 0x000fe200000000ff */
[----:B------:R-:W-:Y:S01]  /*8080*/  FFMA.FTZ R12, R238, R22, R58 ;  /* 0x00000016ee0c7223 */ /* 0x000fe2000001003a */
[----:B------:R-:W-:Y:S01]  /*8090*/  FFMA.FTZ R177, R250, R13, R126 ;  /* 0x0000000dfab17223 */ /* 0x000fe2000001007e */
[-C--:B------:R-:W-:Y:S01]  /*80a0*/  FFMA.FTZ R178, R245, R20.reuse, R121 ;  /* 0x00000014f5b27223 */ /* 0x080fe20000010079 */
[-C--:B------:R-:W-:Y:S01]  /*80b0*/  FFMA.FTZ R22, R247, R23.reuse, R123 ;  /* 0x00000017f7167223 */ /* 0x080fe2000001007b */
[----:B------:R-:W-:Y:S01]  /*80c0*/  FFMA.FTZ R20, R237, R20, R57 ;  /* 0x00000014ed147223 */ /* 0x000fe20000010039 */
[----:B------:R-:W-:Y:S01]  /*80d0*/  FFMA.FTZ R23, R239, R23, R59 ;  /* 0x00000017ef177223 */ /* 0x000fe2000001003b */
[----:B------:R-:W-:-:S02]  /*80e0*/  F2FP.F16.F32.PACK_AB R177, R179, R177 ;  /* 0x000000b1b3b1723e */ /* 0x000fc400000000ff */
[----:B------:R-:W-:Y:S02]  /*80f0*/  F2FP.F16.F32.PACK_AB R179, R22, R15 ;  /* 0x0000000f16b3723e */ /* 0x000fe400000000ff */
[----:B------:R-:W-:Y:S01]  /*8100*/  F2FP.F16.F32.PACK_AB R178, R178, R21 ;  /* 0x00000015b2b2723e */ /* 0x000fe200000000ff */
[----:B------:R-:W-:Y:S01]  /*8110*/  FFMA.FTZ R21, R242, R13, R62 ;  /* 0x0000000df2157223 */ /* 0x000fe2000001003e */
[----:B------:R-:W-:Y:S01]  /*8120*/  F2FP.F16.F32.PACK_AB R22, R20, R3 ;  /* 0x000000031416723e */ /* 0x000fe200000000ff */
[----:B------:R-:W-:Y:S01]  /*8130*/  FFMA.FTZ R20, R243, R14, R63 ;  /* 0x0000000ef3147223 */ /* 0x000fe2000001003f */
[----:B------:R-:W-:Y:S01]  /*8140*/  F2FP.F16.F32.PACK_AB R23, R23, R12 ;  /* 0x0000000c1717723e */ /* 0x000fe200000000ff */
        /* <DEDUP_REMOVED lines=8> */
[----:B------:R-:W-:-:S02]  /*81d0*/  F2FP.F16.F32.PACK_AB R13, R14, R13 ;  /* 0x0000000d0e0d723e */ /* 0x000fc400000000ff */
[----:B------:R-:W-:Y:S02]  /*81e0*/  F2FP.F16.F32.PACK_AB R14, R11, R10 ;  /* 0x0000000a0b0e723e */ /* 0x000fe400000000ff */
[----:B------:R-:W-:Y:S01]  /*81f0*/  F2FP.F16.F32.PACK_AB R180, R192, R180 ;  /* 0x000000b4c0b4723e */ /* 0x000fe200000000ff */
[----:B------:R-:W0:Y:S01]  /*8200*/  LDC.64 R10, c[0x0][0x210] ;  /* 0x00008400ff0a7b82 */ /* 0x000e220000000a00 */
[----:B------:R-:W-:Y:S01]  /*8210*/  F2FP.F16.F32.PACK_AB R181, R191, R181 ;  /* 0x000000b5bfb5723e */ /* 0x000fe200000000ff */
[----:B------:R-:W-:Y:S01]  /*8220*/  FFMA.FTZ R15, R232, R2, R116 ;  /* 0x00000002e80f7223 */ /* 0x000fe20000010074 */
[----:B------:R-:W-:-:S03]  /*8230*/  F2FP.F16.F32.PACK_AB R21, R20, R21 ;  /* 0x000000151415723e */ /* 0x000fc600000000ff */
[----:B------:R2:W-:Y:S01]  /*8240*/  STG.E.128 desc[UR4][R202.64], R180 ;  /* 0x000000b4ca007986 */ /* 0x0005e2000c101d04 */
[----:B------:R-:W-:Y:S01]  /*8250*/  F2FP.F16.F32.PACK_AB R20, R12, R3 ;  /* 0x000000030c14723e */ /* 0x000fe200000000ff */
        /* <DEDUP_REMOVED lines=10> */
[----:B------:R-:W-:Y:S01]  /*8300*/  F2FP.F16.F32.PACK_AB R12, R180, R15 ;  /* 0x0000000fb40c723e */ /* 0x000fe200000000ff */
[-C--:B------:R-:W-:Y:S01]  /*8310*/  FFMA.FTZ R15, R47, R189.reuse, R115 ;  /* 0x000000bd2f0f7223 */ /* 0x080fe20000010073 */
[----:B------:R-:W-:Y:S01]  /*8320*/  FFMA.FTZ R180, R39, R189, R51 ;  /* 0x000000bd27b47223 */ /* 0x000fe20000010033 */
[----:B------:R-:W-:Y:S01]  /*8330*/  IMAD.WIDE.U32 R194, R194, 0x10, R226 ;  /* 0x00000010c2c27825 */ /* 0x000fe200078e00e2 */
[----:B------:R-:W-:Y:S02]  /*8340*/  F2FP.F16.F32.PACK_AB R6, R8, R5 ;  /* 0x000000050806723e */ /* 0x000fe400000000ff */
[----:B------:R-:W-:Y:S01]  /*8350*/  F2FP.F16.F32.PACK_AB R15, R15, R7 ;  /* 0x000000070f0f723e */ /* 0x000fe200000000ff */
[----:B------:R-:W-:Y:S01]  /*8360*/  IMAD.WIDE.U32 R190, R214, 0x10, R228 ;  /* 0x00000010d6be7825 */ /* 0x000fe200078e00e4 */
[----:B------:R-:W-:Y:S01]  /*8370*/  F2FP.F16.F32.PACK_AB R7, R180, R9 ;  /* 0x00000009b407723e */ /* 0x000fe200000000ff */
[----:B------:R1:W-:Y:S01]  /*8380*/  STG.E.128 desc[UR4][R196.64], R16 ;  /* 0x00000010c4007986 */ /* 0x0003e2000c101d04 */
[----:B------:R-:W-:-:S02]  /*8390*/  F2FP.F16.F32.PACK_AB R5, R181, R3 ;  /* 0x00000003b505723e */ /* 0x000fc400000000ff */
[----:B------:R-:W-:Y:S01]  /*83a0*/  F2FP.F16.F32.PACK_AB R4, R4, R2 ;  /* 0x000000020404723e */ /* 0x000fe200000000ff */
        /* <DEDUP_REMOVED lines=8> */
.L_x_26632:
[----:B------:R-:W-:Y:S05]  /*8430*/  EXIT ;  /* 0x000000000000794d */ /* 0x000fea0003800000 */
.L_x_26889:
        /* <DEDUP_REMOVED lines=8> */
.L_x_26892:
[----:B------:R-:W-:Y:S05]  /*84c0*/  BSYNC B1 ;  /* 0x0000000000017941 */ /* 0x000fea0003800000 */
.L_x_26891:
        /* <DEDUP_REMOVED lines=9> */
.L_x_26893:
[----:B------:R-:W-:Y:S01]  /*8560*/  HFMA2.MMA R179, -RZ, RZ, 0, 2.384185791015625e-07 ;  /* 0x00000004ffb37435 */ /* 0x000fe200000001ff */
[----:B------:R-:W-:Y:S01]  /*8570*/  FADD.FTZ R178, R178, R176 ;  /* 0x000000b0b2b27221 */ /* 0x000fe20000010000 */
[----:B------:R-:W-:-:S04]  /*8580*/  MOV R176, 0xffffffff ;  /* 0xffffffff00b07802 */ /* 0x000fc80000000f00 */
[----:B------:R-:W-:-:S07]  /*8590*/  MOV R224, R178 ;  /* 0x000000b200e07202 */ /* 0x000fce0000000f00 */
[----:B------:R-:W-:Y:S05]  /*85a0*/  WARPSYNC.COLLECTIVE R176, `(.L_x_26894) ;  /* 0x00000000b0087348 */ /* 0x000fea0003c00000 */
[----:B------:R0:W1:Y:S02]  /*85b0*/  SHFL.BFLY P3, R176, R224, R179, R177 ;  /* 0x0c0000b3e0b07389 */ /* 0x00006400000600b1 */
[----:B01----:R-:W-:Y:S01]  /*85c0*/  ENDCOLLECTIVE ;  /* 0x000000000000791b */ /* 0x003fe20003800000 */
.L_x_26894:
[----:B------:R-:W-:Y:S01]  /*85d0*/  HFMA2.MMA R179, -RZ, RZ, 0, 4.76837158203125e-07 ;  /* 0x00000008ffb37435 */ /* 0x000fe200000001ff */
[----:B------:R-:W-:Y:S01]  /*85e0*/  FADD.FTZ R178, R178, R176 ;  /* 0x000000b0b2b27221 */ /* 0x000fe20000010000 */
[----:B------:R-:W-:-:S04]  /*85f0*/  MOV R176, 0xffffffff ;  /* 0xffffffff00b07802 */ /* 0x000fc80000000f00 */
[----:B------:R-:W-:-:S07]  /*8600*/  MOV R224, R178 ;  /* 0x000000b200e07202 */ /* 0x000fce0000000f00 */
[----:B------:R-:W-:Y:S05]  /*8610*/  WARPSYNC.COLLECTIVE R176, `(.L_x_26895) ;  /* 0x00000000b0087348 */ /* 0x000fea0003c00000 */
[----:B------:R0:W1:Y:S02]  /*8620*/  SHFL.BFLY P3, R176, R224, R179, R177 ;  /* 0x0c0000b3e0b07389 */ /* 0x00006400000600b1 */
[----:B01----:R-:W-:Y:S01]  /*8630*/  ENDCOLLECTIVE ;  /* 0x000000000000791b */ /* 0x003fe20003800000 */
.L_x_26895:
[----:B------:R-:W-:Y:S01]  /*8640*/  HFMA2.MMA R179, -RZ, RZ, 0, 9.5367431640625e-07 ;  /* 0x00000010ffb37435 */ /* 0x000fe200000001ff */
[----:B------:R-:W-:Y:S01]  /*8650*/  FADD.FTZ R178, R178, R176 ;  /* 0x000000b0b2b27221 */ /* 0x000fe20000010000 */
[----:B------:R-:W-:-:S04]  /*8660*/  MOV R176, 0xffffffff ;  /* 0xffffffff00b07802 */ /* 0x000fc80000000f00 */
[----:B------:R-:W-:-:S07]  /*8670*/  MOV R224, R178 ;  /* 0x000000b200e07202 */ /* 0x000fce0000000f00 */
[----:B------:R-:W-:Y:S05]  /*8680*/  WARPSYNC.COLLECTIVE R176, `(.L_x_26896) ;  /* 0x00000000b0087348 */ /* 0x000fea0003c00000 */
[----:B------:R0:W1:Y:S02]  /*8690*/  SHFL.BFLY P3, R176, R224, R179, R177 ;  /* 0x0c0000b3e0b07389 */ /* 0x00006400000600b1 */
[----:B01----:R-:W-:Y:S01]  /*86a0*/  ENDCOLLECTIVE ;  /* 0x000000000000791b */ /* 0x003fe20003800000 */
.L_x_26896:
        /* <DEDUP_REMOVED lines=137> */
.L_x_26897:
[----:B------:R-:W-:Y:S01]  /*8f40*/  HFMA2.MMA R179, -RZ, RZ, 0, 1.1920928955078125e-07 ;  /* 0x00000002ffb37435 */ /* 0x000fe200000001ff */
[----:B------:R-:W-:Y:S01]  /*8f50*/  FADD.FTZ R223, R223, R176 ;  /* 0x000000b0dfdf7221 */ /* 0x000fe20000010000 */
[----:B------:R-:W-:-:S04]  /*8f60*/  MOV R176, 0xffffffff ;  /* 0xffffffff00b07802 */ /* 0x000fc80000000f00 */
[----:B------:R-:W-:-:S07]  /*8f70*/  MOV R224, R223 ;  /* 0x000000df00e07202 */ /* 0x000fce0000000f00 */
[----:B------:R-:W-:Y:S05]  /*8f80*/  WARPSYNC.COLLECTIVE R176, `(.L_x_26898) ;  /* 0x00000000b0087348 */ /* 0x000fea0003c00000 */
[----:B------:R0:W1:Y:S02]  /*8f90*/  SHFL.BFLY P3, R176, R224, R179, R177 ;  /* 0x0c0000b3e0b07389 */ /* 0x00006400000600b1 */
[----:B01----:R-:W-:Y:S01]  /*8fa0*/  ENDCOLLECTIVE ;  /* 0x000000000000791b */ /* 0x003fe20003800000 */
.L_x_26898:
[----:B------:R-:W-:Y:S01]  /*8fb0*/  HFMA2.MMA R179, -RZ, RZ, 0, 2.384185791015625e-07 ;  /* 0x00000004ffb37435 */ /* 0x000fe200000001ff */
[----:B------:R-:W-:Y:S01]  /*8fc0*/  FADD.FTZ R223, R223, R176 ;  /* 0x000000b0dfdf7221 */ /* 0x000fe20000010000 */
[----:B------:R-:W-:-:S04]  /*8fd0*/  MOV R176, 0xffffffff ;  /* 0xffffffff00b07802 */ /* 0x000fc80000000f00 */
[----:B------:R-:W-:-:S07]  /*8fe0*/  MOV R224, R223 ;  /* 0x000000df00e07202 */ /* 0x000fce0000000f00 */
[----:B------:R-:W-:Y:S05]  /*8ff0*/  WARPSYNC.COLLECTIVE R176, `(.L_x_26899) ;  /* 0x00000000b0087348 */ /* 0x000fea0003c00000 */
[----:B------:R0:W1:Y:S02]  /*9000*/  SHFL.BFLY P3, R176, R224, R179, R177 ;  /* 0x0c0000b3e0b07389 */ /* 0x00006400000600b1 */
[----:B01----:R-:W-:Y:S01]  /*9010*/  ENDCOLLECTIVE ;  /* 0x000000000000791b */ /* 0x003fe20003800000 */
.L_x_26899:
[----:B------:R-:W-:Y:S01]  /*9020*/  HFMA2.MMA R179, -RZ, RZ, 0, 4.76837158203125e-07 ;  /* 0x00000008ffb37435 */ /* 0x000fe200000001ff */
[----:B------:R-:W-:Y:S01]  /*9030*/  FADD.FTZ R223, R223, R176 ;  /* 0x000000b0dfdf7221 */ /* 0x000fe20000010000 */
[----:B------:R-:W-:-:S04]  /*9040*/  MOV R176, 0xffffffff ;  /* 0xffffffff00b07802 */ /* 0x000fc80000000f00 */
[----:B------:R-:W-:-:S07]  /*9050*/  MOV R224, R223 ;  /* 0x000000df00e07202 */ /* 0x000fce0000000f00 */
[----:B------:R-:W-:Y:S05]  /*9060*/  WARPSYNC.COLLECTIVE R176, `(.L_x_26900) ;  /* 0x00000000b0087348 */ /* 0x000fea0003c00000 */
[----:B------:R0:W1:Y:S02]  /*9070*/  SHFL.BFLY P3, R176, R224, R179, R177 ;  /* 0x0c0000b3e0b07389 */ /* 0x00006400000600b1 */
[----:B01----:R-:W-:Y:S01]  /*9080*/  ENDCOLLECTIVE ;  /* 0x000000000000791b */ /* 0x003fe20003800000 */
.L_x_26900:
[----:B------:R-:W-:Y:S01]  /*9090*/  HFMA2.MMA R179, -RZ, RZ, 0, 9.5367431640625e-07 ;  /* 0x00000010ffb37435 */ /* 0x000fe200000001ff */
[----:B------:R-:W-:Y:S01]  /*90a0*/  FADD.FTZ R223, R223, R176 ;  /* 0x000000b0dfdf7221 */ /* 0x000fe20000010000 */
[----:B------:R-:W-:-:S04]  /*90b0*/  MOV R176, 0xffffffff ;  /* 0xffffffff00b07802 */ /* 0x000fc80000000f00 */
[----:B------:R-:W-:-:S07]  /*90c0*/  MOV R224, R223 ;  /* 0x000000df00e07202 */ /* 0x000fce0000000f00 */
[----:B------:R-:W-:Y:S05]  /*90d0*/  WARPSYNC.COLLECTIVE R176, `(.L_x_26901) ;  /* 0x00000000b0087348 */ /* 0x000fea0003c00000 */
[----:B------:R0:W1:Y:S02]  /*90e0*/  SHFL.BFLY P3, R176, R224, R179, R177 ;  /* 0x0c0000b3e0b07389 */ /* 0x00006400000600b1 */
[----:B01----:R-:W-:Y:S01]  /*90f0*/  ENDCOLLECTIVE ;  /* 0x000000000000791b */ /* 0x003fe20003800000 */
.L_x_26901:
[----:B------:R-:W-:Y:S05]  /*9100*/  BRA `(.L_x_26902) ;  /* 0xffffffd400587947 */ /* 0x000fea000383ffff */
.L_x_26903:
        /* <DEDUP_REMOVED lines=15> */
.L_x_53115:


//--------------------- .text._ZN10layer_norm31ln_parallel_residual_fwd_kernelINS_13Kernel_traitsIf6__halfS2_S2_fjLj2048ELj1ELj4ELj1ELj16ENS_18Kernel_traits_baseILj2048EfS2_S2_S2_fjLj128EEEEELb0ELb1ELb0EEEvNS_9FwdParamsE --------------------------
	.section	.text._ZN10layer_norm31ln_parallel_residual_fwd_kernelINS_13Kernel_traitsIf6__halfS2_S2_fjLj2048ELj1ELj4ELj1ELj16ENS_18Kernel_traits_baseILj2048EfS2_S2_S2_fjLj128EEEEELb0ELb1ELb0EEEvNS_9FwdParamsE,"ax",@progbits
	.align	128
        .global         _ZN10layer_norm31ln_parallel_residual_fwd_kernelINS_13Kernel_traitsIf6__halfS2_S2_fjLj2048ELj1ELj4ELj1ELj16ENS_18Kernel_traits_baseILj2048EfS2_S2_S2_fjLj128EEEEELb0ELb1ELb0EEEvNS_9FwdParamsE
        .type           _ZN10layer_norm31ln_parallel_residual_fwd_kernelINS_13Kernel_traitsIf6__halfS2_S2_fjLj2048ELj1ELj4ELj1ELj16ENS_18Kernel_traits_baseILj2048EfS2_S2_S2_fjLj128EEEEELb0ELb1ELb0EEEvNS_9FwdParamsE,@function
        .size           _ZN10layer_norm31ln_parallel_residual_fwd_kernelINS_13Kernel_traitsIf6__halfS2_S2_fjLj2048ELj1ELj4ELj1ELj16ENS_18Kernel_traits_baseILj2048EfS2_S2_S2_fjLj128EEEEELb0ELb1ELb0EEEvNS_9FwdParamsE,(.L_x_53116 - _ZN10layer_norm31ln_parallel_residual_fwd_kernelINS_13Kernel_traitsIf6__halfS2_S2_fjLj2048ELj1ELj4ELj1ELj16ENS_18Kernel_traits_baseILj2048EfS2_S2_S2_fjLj128EEEEELb0ELb1ELb0EEEvNS_9FwdParamsE)
        .other          _ZN10layer_norm31ln_parallel_residual_fwd_kernelINS_13Kernel_traitsIf6__halfS2_S2_fjLj2048ELj1ELj4ELj1ELj16ENS_18Kernel_traits_baseILj2048EfS2_S2_S2_fjLj128EEEEELb0ELb1ELb0EEEvNS_9FwdParamsE,@"STO_CUDA_ENTRY STV_DEFAULT"
_ZN10layer_norm31ln_parallel_residual_fwd_kernelINS_13Kernel_traitsIf6__halfS2_S2_fjLj2048ELj1ELj4ELj1ELj16ENS_18Kernel_traits_baseILj2048EfS2_S2_S2_fjLj128EEEEELb0ELb1ELb0EEEvNS_9FwdParamsE:
.text._ZN10layer_norm31ln_parallel_residual_fwd_kernelINS_13Kernel_traitsIf6__halfS2_S2_fjLj2048ELj1ELj4ELj1ELj16ENS_18Kernel_traits_baseILj2048EfS2_S2_S2_fjLj128EEEEELb0ELb1ELb0EEEvNS_9FwdParamsE:
        /* <DEDUP_REMOVED lines=43> */
.L_x_26905:
[----:B------:R-:W-:Y:S05]  /*02b0*/  BSYNC B0 ;  /* 0x0000000000007941 */ /* 0x000fea0003800000 */
.L_x_26904:
        /* <DEDUP_REMOVED lines=18> */
.L_x_26907:
[----:B------:R-:W-:Y:S05]  /*03e0*/  BSYNC B0 ;  /* 0x0000000000007941 */ /* 0x000fea0003800000 */
.L_x_26906:
        /* <DEDUP_REMOVED lines=18> */
.L_x_26909:
[----:B------:R-:W-:Y:S05]  /*0510*/  BSYNC B0 ;  /* 0x0000000000007941 */ /* 0x000fea0003800000 */
.L_x_26908:
        /* <DEDUP_REMOVED lines=18> */
.L_x_26911:
[----:B------:R-:W-:Y:S05]  /*0640*/  BSYNC B0 ;  /* 0x0000000000007941 */ /* 0x000fea0003800000 */
.L_x_26910:
        /* <DEDUP_REMOVED lines=18> */
.L_x_26913:
[----:B------:R-:W-:Y:S05]  /*0770*/  BSYNC B0 ;  /* 0x0000000000007941 */ /* 0x000fea0003800000 */
.L_x_26912:
        /* <DEDUP_REMOVED lines=21> */
.L_x_26915:
[----:B------:R-:W-:Y:S05]  /*08d0*/  BSYNC B0 ;  /* 0x0000000000007941 */ /* 0x000fea0003800000 */
.L_x_26914:
        /* <DEDUP_REMOVED lines=23> */
.L_x_26917:
[----:B------:R-:W-:Y:S05]  /*0a50*/  BSYNC B0 ;  /* 0x0000000000007941 */ /* 0x000fea0003800000 */
.L_x_26916:
        /* <DEDUP_REMOVED lines=20> */
.L_x_26919:
[----:B------:R-:W-:Y:S05]  /*0ba0*/  BSYNC B0 ;  /* 0x0000000000007941 */ /* 0x000fea0003800000 */
.L_x_26918:
        /* <DEDUP_REMOVED lines=15> */
.L_x_27209:
        /* <DEDUP_REMOVED lines=29> */
.L_x_26923:
[----:B-----5:R-:W-:-:S05]  /*0e70*/  HADD2.F32 R13, -RZ, R32.H0_H0 ;  /* 0x20000020ff0d7230 */ /* 0x020fca0000004100 */
[----:B------:R-:W-:Y:S01]  /*0e80*/  FADD.FTZ R2, R13, R2 ;  /* 0x000000020d027221 */ /* 0x000fe20000010000 */
[----:B------:R-:W-:Y:S06]  /*0e90*/  BRA `(.L_x_26924) ;  /* 0x0000000000107947 */ /* 0x000fec0003800000 */
.L_x_26922:
[----:B-----5:R-:W-:Y:S02]  /*0ea0*/  HADD2.F32 R13, -RZ, R36.H0_H0 ;  /* 0x20000024ff0d7230 */ /* 0x020fe40000004100 */
[----:B------:R-:W-:-:S03]  /*0eb0*/  @P2 HADD2.F32 R173, -RZ, R32.H0_H0 ;  /* 0x20000020ffad2230 */ /* 0x000fc60000004100 */
[----:B------:R-:W-:-:S04]  /*0ec0*/  FADD.FTZ R2, R13, R2 ;  /* 0x000000020d027221 */ /* 0x000fc80000010000 */
[----:B------:R-:W-:-:S07]  /*0ed0*/  @P2 FADD.FTZ R2, R173, R2 ;  /* 0x00000002ad022221 */ /* 0x000fce0000010000 */
.L_x_26924:
[----:B------:R-:W-:-:S04]  /*0ee0*/  F2FP.F16.F32.PACK_AB R14, RZ, R2 ;  /* 0x00000002ff0e723e */ /* 0x000fc800000000ff */
[----:B------:R-:W-:-:S07]  /*0ef0*/  PRMT R28, R14, 0x7610, R28 ;  /* 0x000076100e1c7816 */ /* 0x000fce000000001c */
.L_x_26925:
[----:B------:R-:W-:Y:S01]  /*0f00*/  HADD2.F32 R14, -RZ, R168.H1_H1 ;  /* 0x300000a8ff0e7230 */ /* 0x000fe20000004100 */
[----:B------:R-:W-:Y:S06]  /*0f10*/  @P3 BRA `(.L_x_26926) ;  /* 0x0000000000203947 */ /* 0x000fec0003800000 */
[----:B------:R-:W-:-:S04]  /*0f20*/  ISETP.NE.U32.AND P4, PT, RZ, UR12, PT ;  /* 0x0000000cff007c0c */ /* 0x000fc8000bf85070 */
[----:B------:R-:W-:-:S13]  /*0f30*/  ISETP.NE.AND.EX P4, PT, RZ, UR13, PT, P4 ;  /* 0x0000000dff007c0c */ /* 0x000fda000bf85340 */
[----:B------:R-:W-:Y:S05]  /*0f40*/  @P4 BRA `(.L_x_26927) ;  /* 0x0000000000084947 */ /* 0x000fea0003800000 */
[----:B------:R-:W-:Y:S05]  /*0f50*/  @P0 BRA `(.L_x_26928) ;  /* 0x0000000000200947 */ /* 0x000fea0003800000 */
[----:B------:R-:W-:Y:S05]  /*0f60*/  BRA `(.L_x_26929) ;  /* 0x0000000000247947 */ /* 0x000fea0003800000 */
.L_x_26927:
[----:B-----5:R-:W-:-:S05]  /*0f70*/  HADD2.F32 R13, -RZ, R32.H1_H1 ;  /* 0x30000020ff0d7230 */ /* 0x020fca0000004100 */
[----:B------:R-:W-:Y:S01]  /*0f80*/  FADD.FTZ R14, R13, R14 ;  /* 0x0000000e0d0e7221 */ /* 0x000fe20000010000 */
[----:B------:R-:W-:Y:S06]  /*0f90*/  BRA `(.L_x_26928) ;  /* 0x0000000000107947 */ /* 0x000fec0003800000 */
.L_x_26926:
[----:B-----5:R-:W-:Y:S02]  /*0fa0*/  HADD2.F32 R13, -RZ, R36.H1_H1 ;  /* 0x30000024ff0d7230 */ /* 0x020fe40000004100 */
[----:B------:R-:W-:-:S03]  /*0fb0*/  @P2 HADD2.F32 R173, -RZ, R32.H1_H1 ;  /* 0x30000020ffad2230 */ /* 0x000fc60000004100 */
[----:B------:R-:W-:-:S04]  /*0fc0*/  FADD.FTZ R14, R13, R14 ;  /* 0x0000000e0d0e7221 */ /* 0x000fc80000010000 */
[----:B------:R-:W-:-:S07]  /*0fd0*/  @P2 FADD.FTZ R14, R173, R14 ;  /* 0x0000000ead0e2221 */ /* 0x000fce0000010000 */
.L_x_26928:
[----:B------:R-:W-:-:S04]  /*0fe0*/  F2FP.F16.F32.PACK_AB R13, RZ, R14 ;  /* 0x0000000eff0d723e */ /* 0x000fc800000000ff */
[----:B------:R-:W-:-:S07]  /*0ff0*/  PRMT R28, R28, 0x5410, R13 ;  /* 0x000054101c1c7816 */ /* 0x000fce000000000d */
.L_x_26929:
[----:B------:R-:W-:Y:S01]  /*1000*/  HADD2.F32 R13, -RZ, R169.H0_H0 ;  /* 0x200000a9ff0d7230 */ /* 0x000fe20000004100 */
[----:B------:R-:W-:Y:S06]  /*1010*/  @P3 BRA `(.L_x_26930) ;  /* 0x0000000000203947 */ /* 0x000fec0003800000 */
[----:B------:R-:W-:-:S04]  /*1020*/  ISETP.NE.U32.AND P4, PT, RZ, UR12, PT ;  /* 0x0000000cff007c0c */ /* 0x000fc8000bf85070 */
[----:B------:R-:W-:-:S13]  /*1030*/  ISETP.NE.AND.EX P4, PT, RZ, UR13, PT, P4 ;  /* 0x0000000dff007c0c */ /* 0x000fda000bf85340 */
[----:B------:R-:W-:Y:S05]  /*1040*/  @P4 BRA `(.L_x_26931) ;  /* 0x0000000000084947 */ /* 0x000fea0003800000 */
[----:B------:R-:W-:Y:S05]  /*1050*/  @P0 BRA `(.L_x_26932) ;  /* 0x0000000000200947 */ /* 0x000fea0003800000 */
[----:B------:R-:W-:Y:S05]  /*1060*/  BRA `(.L_x_26933) ;  /* 0x0000000000247947 */ /* 0x000fea0003800000 */
.L_x_26931:
[----:B-----5:R-:W-:-:S05]  /*1070*/  HADD2.F32 R168, -RZ, R33.H0_H0 ;  /* 0x20000021ffa87230 */ /* 0x020fca0000004100 */
[----:B------:R-:W-:Y:S01]  /*1080*/  FADD.FTZ R13, R168, R13 ;  /* 0x0000000da80d7221 */ /* 0x000fe20000010000 */
[----:B------:R-:W-:Y:S06]  /*1090*/  BRA `(.L_x_26932) ;  /* 0x0000000000107947 */ /* 0x000fec0003800000 */
.L_x_26930:
[----:B-----5:R-:W-:Y:S02]  /*10a0*/  HADD2.F32 R168, -RZ, R37.H0_H0 ;  /* 0x20000025ffa87230 */ /* 0x020fe40000004100 */
[----:B------:R-:W-:-:S03]  /*10b0*/  @P2 HADD2.F32 R174, -RZ, R33.H0_H0 ;  /* 0x20000021ffae2230 */ /* 0x000fc60000004100 */
[----:B------:R-:W-:-:S04]  /*10c0*/  FADD.FTZ R13, R168, R13 ;  /* 0x0000000da80d7221 */ /* 0x000fc80000010000 */
[----:B------:R-:W-:-:S07]  /*10d0*/  @P2 FADD.FTZ R13, R174, R13 ;  /* 0x0000000dae0d2221 */ /* 0x000fce0000010000 */
.L_x_26932:
[----:B------:R-:W-:-:S04]  /*10e0*/  F2FP.F16.F32.PACK_AB R168, RZ, R13 ;  /* 0x0000000dffa8723e */ /* 0x000fc800000000ff */
[----:B------:R-:W-:-:S07]  /*10f0*/  PRMT R29, R168, 0x7610, R29 ;  /* 0x00007610a81d7816 */ /* 0x000fce000000001d */
.L_x_26933:
[----:B------:R-:W-:Y:S01]  /*1100*/  HADD2.F32 R174, -RZ, R169.H1_H1 ;  /* 0x300000a9ffae7230 */ /* 0x000fe20000004100 */
[----:B------:R-:W-:Y:S06]  /*1110*/  @P3 BRA `(.L_x_26934) ;  /* 0x0000000000203947 */ /* 0x000fec0003800000 */
[----:B------:R-:W-:-:S04]  /*1120*/  ISETP.NE.U32.AND P4, PT, RZ, UR12, PT ;  /* 0x0000000cff007c0c */ /* 0x000fc8000bf85070 */
[----:B------:R-:W-:-:S13]  /*1130*/  ISETP.NE.AND.EX P4, PT, RZ, UR13, PT, P4 ;  /* 0x0000000dff007c0c */ /* 0x000fda000bf85340 */
[----:B------:R-:W-:Y:S05]  /*1140*/  @P4 BRA `(.L_x_26935) ;  /* 0x0000000000084947 */ /* 0x000fea0003800000 */
[----:B------:R-:W-:Y:S05]  /*1150*/  @P0 BRA `(.L_x_26936) ;  /* 0x0000000000200947 */ /* 0x000fea0003800000 */
[----:B------:R-:W-:Y:S05]  /*1160*/  BRA `(.L_x_26937) ;  /* 0x0000000000247947 */ /* 0x000fea0003800000 */
.L_x_26935:
[----:B-----5:R-:W-:-:S05]  /*1170*/  HADD2.F32 R169, -RZ, R33.H1_H1 ;  /* 0x30000021ffa97230 */ /* 0x020fca0000004100 */
[----:B------:R-:W-:Y:S01]  /*1180*/  FADD.FTZ R174, R169, R174 ;  /* 0x000000aea9ae7221 */ /* 0x000fe20000010000 */
[----:B------:R-:W-:Y:S06]  /*1190*/  BRA `(.L_x_26936) ;  /* 0x0000000000107947 */ /* 0x000fec0003800000 */
.L_x_26934:
[----:B-----5:R-:W-:Y:S02]  /*11a0*/  HADD2.F32 R169, -RZ, R37.H1_H1 ;  /* 0x30000025ffa97230 */ /* 0x020fe40000004100 */
[----:B------:R-:W-:-:S03]  /*11b0*/  @P2 HADD2.F32 R173, -RZ, R33.H1_H1 ;  /* 0x30000021ffad2230 */ /* 0x000fc60000004100 */
[----:B------:R-:W-:-:S04]  /*11c0*/  FADD.FTZ R174, R169, R174 ;  /* 0x000000aea9ae7221 */ /* 0x000fc80000010000 */
[----:B------:R-:W-:-:S07]  /*11d0*/  @P2 FADD.FTZ R174, R173, R174 ;  /* 0x000000aeadae2221 */ /* 0x000fce0000010000 */
.L_x_26936:
[----:B------:R-:W-:-:S04]  /*11e0*/  F2FP.F16.F32.PACK_AB R168, RZ, R174 ;  /* 0x000000aeffa8723e */ /* 0x000fc800000000ff */
[----:B------:R-:W-:-:S07]  /*11f0*/  PRMT R29, R29, 0x5410, R168 ;  /* 0x000054101d1d7816 */ /* 0x000fce00000000a8 */
.L_x_26937:
[----:B------:R-:W-:Y:S01]  /*1200*/  HADD2.F32 R173, -RZ, R170.H0_H0 ;  /* 0x200000aaffad7230 */ /* 0x000fe20000004100 */
[----:B------:R-:W-:Y:S06]  /*1210*/  @P3 BRA `(.L_x_26938) ;  /* 0x0000000000203947 */ /* 0x000fec0003800000 */
[----:B------:R-:W-:-:S04]  /*1220*/  ISETP.NE.U32.AND P4, PT, RZ, UR12, PT ;  /* 0x0000000cff007c0c */ /* 0x000fc8000bf85070 */
[----:B------:R-:W-:-:S13]  /*1230*/  ISETP.NE.AND.EX P4, PT, RZ, UR13, PT, P4 ;  /* 0x0000000dff007c0c */ /* 0x000fda000bf85340 */
[----:B------:R-:W-:Y:S05]  /*1240*/  @P4 BRA `(.L_x_26939) ;  /* 0x0000000000084947 */ /* 0x000fea0003800000 */
[----:B------:R-:W-:Y:S05]  /*1250*/  @P0 BRA `(.L_x_26940) ;  /* 0x0000000000200947 */ /* 0x000fea0003800000 */
[----:B------:R-:W-:Y:S05]  /*1260*/  BRA `(.L_x_26941) ;  /* 0x0000000000247947 */ /* 0x000fea0003800000 */
.L_x_26939:
[----:B-----5:R-:W-:-:S05]  /*1270*/  HADD2.F32 R168, -RZ, R34.H0_H0 ;  /* 0x20000022ffa87230 */ /* 0x020fca0000004100 */
[----:B------:R-:W-:Y:S01]  /*1280*/  FADD.FTZ R173, R168, R173 ;  /* 0x000000ada8ad7221 */ /* 0x000fe20000010000 */
[----:B------:R-:W-:Y:S06]  /*1290*/  BRA `(.L_x_26940) ;  /* 0x0000000000107947 */ /* 0x000fec0003800000 */
.L_x_26938:
[----:B-----5:R-:W-:Y:S02]  /*12a0*/  HADD2.F32 R168, -RZ, R38.H0_H0 ;  /* 0x20000026ffa87230 */ /* 0x020fe40000004100 */
[----:B------:R-:W-:-:S03]  /*12b0*/  @P2 HADD2.F32 R194, -RZ, R34.H0_H0 ;  /* 0x20000022ffc22230 */ /* 0x000fc60000004100 */
[----:B------:R-:W-:-:S04]  /*12c0*/  FADD.FTZ R173, R168, R173 ;  /* 0x000000ada8ad7221 */ /* 0x000fc80000010000 */
[----:B------:R-:W-:-:S07]  /*12d0*/  @P2 FADD.FTZ R173, R194, R173 ;  /* 0x000000adc2ad2221 */ /* 0x000fce0000010000 */
.L_x_26940:
[----:B------:R-:W-:-:S04]  /*12e0*/  F2FP.F16.F32.PACK_AB R168, RZ, R173 ;  /* 0x000000adffa8723e */ /* 0x000fc800000000ff */
[----:B------:R-:W-:-:S07]  /*12f0*/  PRMT R30, R168, 0x7610, R30 ;  /* 0x00007610a81e7816 */ /* 0x000fce000000001e */
.L_x_26941:
[----:B------:R-:W-:Y:S01]  /*1300*/  HADD2.F32 R195, -RZ, R170.H1_H1 ;  /* 0x300000aaffc37230 */ /* 0x000fe20000004100 */
[----:B------:R-:W-:Y:S06]  /*1310*/  @P3 BRA `(.L_x_26942) ;  /* 0x0000000000203947 */ /* 0x000fec0003800000 */
[----:B------:R-:W-:-:S04]  /*1320*/  ISETP.NE.U32.AND P4, PT, RZ, UR12, PT ;  /* 0x0000000cff007c0c */ /* 0x000fc8000bf85070 */
[----:B------:R-:W-:-:S13]  /*1330*/  ISETP.NE.AND.EX P4, PT, RZ, UR13, PT, P4 ;  /* 0x0000000dff007c0c */ /* 0x000fda000bf85340 */
[----:B------:R-:W-:Y:S05]  /*1340*/  @P4 BRA `(.L_x_26943) ;  /* 0x0000000000084947 */ /* 0x000fea0003800000 */
[----:B------:R-:W-:Y:S05]  /*1350*/  @P0 BRA `(.L_x_26944) ;  /* 0x0000000000200947 */ /* 0x000fea0003800000 */
[----:B------:R-:W-:Y:S05]  /*1360*/  BRA `(.L_x_26945) ;  /* 0x0000000000247947 */ /* 0x000fea0003800000 */
.L_x_26943:
[----:B-----5:R-:W-:-:S05]  /*1370*/  HADD2.F32 R168, -RZ, R34.H1_H1 ;  /* 0x30000022ffa87230 */ /* 0x020fca0000004100 */
[----:B------:R-:W-:Y:S01]  /*1380*/  FADD.FTZ R195, R168, R195 ;  /* 0x000000c3a8c37221 */ /* 0x000fe20000010000 */
[----:B------:R-:W-:Y:S06]  /*1390*/  BRA `(.L_x_26944) ;  /* 0x0000000000107947 */ /* 0x000fec0003800000 */
.L_x_26942:
[----:B-----5:R-:W-:Y:S02]  /*13a0*/  HADD2.F32 R168, -RZ, R38.H1_H1 ;  /* 0x30000026ffa87230 */ /* 0x020fe40000004100 */
[----:B------:R-:W-:-:S03]  /*13b0*/  @P2 HADD2.F32 R170, -RZ, R34.H1_H1 ;  /* 0x30000022ffaa2230 */ /* 0x000fc60000004100 */
[----:B------:R-:W-:-:S04]  /*13c0*/  FADD.FTZ R195, R168, R195 ;  /* 0x000000c3a8c37221 */ /* 0x000fc80000010000 */
[----:B------:R-:W-:-:S07]  /*13d0*/  @P2 FADD.FTZ R195, R170, R195 ;  /* 0x000000c3aac32221 */ /* 0x000fce0000010000 */
.L_x_26944:
[----:B------:R-:W-:-:S04]  /*13e0*/  F2FP.F16.F32.PACK_AB R168, RZ, R195 ;  /* 0x000000c3ffa8723e */ /* 0x000fc800000000ff */
[----:B------:R-:W-:-:S07]  /*13f0*/  PRMT R30, R30, 0x5410, R168 ;  /* 0x000054101e1e7816 */ /* 0x000fce00000000a8 */
.L_x_26945:
[----:B------:R-:W-:Y:S01]  /*1400*/  HADD2.F32 R194, -RZ, R171.H0_H0 ;  /* 0x200000abffc27230 */ /* 0x000fe20000004100 */
[----:B------:R-:W-:Y:S06]  /*1410*/  @P3 BRA `(.L_x_26946) ;  /* 0x0000000000203947 */ /* 0x000fec0003800000 */
[----:B------:R-:W-:-:S04]  /*1420*/  ISETP.NE.U32.AND P4, PT, RZ, UR12, PT ;  /* 0x0000000cff007c0c */ /* 0x000fc8000bf85070 */
[----:B------:R-:W-:-:S13]  /*1430*/  ISETP.NE.AND.EX P4, PT, RZ, UR13, PT, P4 ;  /* 0x0000000dff007c0c */ /* 0x000fda000bf85340 */
[----:B------:R-:W-:Y:S05]  /*1440*/  @P4 BRA `(.L_x_26947) ;  /* 0x0000000000084947 */ /* 0x000fea0003800000 */
[----:B------:R-:W-:Y:S05]  /*1450*/  @P0 BRA `(.L_x_26948) ;  /* 0x0000000000200947 */ /* 0x000fea0003800000 */
[----:B------:R-:W-:Y:S05]  /*1460*/  BRA `(.L_x_26949) ;  /* 0x0000000000247947 */ /* 0x000fea0003800000 */
.L_x_26947:
[----:B-----5:R-:W-:-:S05]  /*1470*/  HADD2.F32 R169, -RZ, R35.H0_H0 ;  /* 0x20000023ffa97230 */ /* 0x020fca0000004100 */
[----:B------:R-:W-:Y:S01]  /*1480*/  FADD.FTZ R194, R169, R194 ;  /* 0x000000c2a9c27221 */ /* 0x000fe20000010000 */
[----:B------:R-:W-:Y:S06]  /*1490*/  BRA `(.L_x_26948) ;  /* 0x0000000000107947 */ /* 0x000fec0003800000 */
.L_x_26946:
[----:B-----5:R-:W-:Y:S02]  /*14a0*/  HADD2.F32 R169, -RZ, R39.H0_H0 ;  /* 0x20000027ffa97230 */ /* 0x020fe40000004100 */
[----:B------:R-:W-:-:S03]  /*14b0*/  @P2 HADD2.F32 R205, -RZ, R35.H0_H0 ;  /* 0x20000023ffcd2230 */ /* 0x000fc60000004100 */
[----:B------:R-:W-:-:S04]  /*14c0*/  FADD.FTZ R194, R169, R194 ;  /* 0x000000c2a9c27221 */ /* 0x000fc80000010000 */
[----:B------:R-:W-:-:S07]  /*14d0*/  @P2 FADD.FTZ R194, R205, R194 ;  /* 0x000000c2cdc22221 */ /* 0x000fce0000010000 */
.L_x_26948:
[----:B------:R-:W-:-:S04]  /*14e0*/  F2FP.F16.F32.PACK_AB R168, RZ, R194 ;  /* 0x000000c2ffa8723e */ /* 0x000fc800000000ff */
[----:B------:R-:W-:-:S07]  /*14f0*/  PRMT R31, R168, 0x7610, R31 ;  /* 0x00007610a81f7816 */ /* 0x000fce000000001f */
.L_x_26949:
[----:B------:R-:W-:Y:S01]  /*1500*/  HADD2.F32 R205, -RZ, R171.H1_H1 ;  /* 0x300000abffcd7230 */ /* 0x000fe20000004100 */
[----:B------:R-:W-:Y:S06]  /*1510*/  @P3 BRA `(.L_x_26950) ;  /* 0x0000000000203947 */ /* 0x000fec0003800000 */
[----:B------:R-:W-:-:S04]  /*1520*/  ISETP.NE.U32.AND P2, PT, RZ, UR12, PT ;  /* 0x0000000cff007c0c */ /* 0x000fc8000bf45070 */
[----:B------:R-:W-:-:S13]  /*1530*/  ISETP.NE.AND.EX P2, PT, RZ, UR13, PT, P2 ;  /* 0x0000000dff007c0c */ /* 0x000fda000bf45320 */
[----:B------:R-:W-:Y:S05]  /*1540*/  @P2 BRA `(.L_x_26951) ;  /* 0x0000000000082947 */ /* 0x000fea0003800000 */
[----:B------:R-:W-:Y:S05]  /*1550*/  @P0 BRA `(.L_x_26952) ;  /* 0x0000000000200947 */ /* 0x000fea0003800000 */
[----:B------:R-:W-:Y:S05]  /*1560*/  BRA `(.L_x_26953) ;  /* 0x0000000000247947 */ /* 0x000fea0003800000 */
.L_x_26951:
[----:B-----5:R-:W-:-:S05]  /*1570*/  HADD2.F32 R168, -RZ, R35.H1_H1 ;  /* 0x30000023ffa87230 */ /* 0x020fca0000004100 */
[----:B------:R-:W-:Y:S01]  /*1580*/  FADD.FTZ R205, R168, R205 ;  /* 0x000000cda8cd7221 */ /* 0x000fe20000010000 */
[----:B------:R-:W-:Y:S06]  /*1590*/  BRA `(.L_x_26952) ;  /* 0x0000000000107947 */ /* 0x000fec0003800000 */
.L_x_26950:
[----:B-----5:R-:W-:Y:S02]  /*15a0*/  HADD2.F32 R168, -RZ, R39.H1_H1 ;  /* 0x30000027ffa87230 */ /* 0x020fe40000004100 */
[----:B------:R-:W-:-:S03]  /*15b0*/  @P2 HADD2.F32 R170, -RZ, R35.H1_H1 ;  /* 0x30000023ffaa2230 */ /* 0x000fc60000004100 */
[----:B------:R-:W-:-:S04]  /*15c0*/  FADD.FTZ R205, R168, R205 ;  /* 0x000000cda8cd7221 */ /* 0x000fc80000010000 */
[----:B------:R-:W-:-:S07]  /*15d0*/  @P2 FADD.FTZ R205, R170, R205 ;  /* 0x000000cdaacd2221 */ /* 0x000fce0000010000 */
.L_x_26952:
[----:B------:R-:W-:-:S04]  /*15e0*/  F2FP.F16.F32.PACK_AB R168, RZ, R205 ;  /* 0x000000cdffa8723e */ /* 0x000fc800000000ff */
[----:B------:R-:W-:-:S07]  /*15f0*/  PRMT R31, R31, 0x5410, R168 ;  /* 0x000054101f1f7816 */ /* 0x000fce00000000a8 */
.L_x_26953:
[----:B------:R-:W0:Y:S01]  /*1600*/  @P0 LDC.64 R168, c[0x0][0x238] ;  /* 0x00008e00ffa80b82 */ /* 0x000e220000000a00 */
[C---:B------:R-:W-:Y:S02]  /*1610*/  IADD3 R214, R213.reuse, 0x20, RZ ;  /* 0x00000020d5d67810 */ /* 0x040fe40007ffe0ff */
[----:B0-----:R-:W-:-:S04]  /*1620*/  @P0 LEA R168, P2, R213, R168, 0x4 ;  /* 0x000000a8d5a80211 */ /* 0x001fc800078420ff */
[----:B------:R-:W-:-:S05]  /*1630*/  @P0 LEA.HI.X R169, R213, R169, RZ, 0x4, P2 ;  /* 0x000000a9d5a90211 */ /* 0x000fca00010f24ff */
[----:B------:R0:W-:Y:S04]  /*1640*/  @P0 STG.E.128 desc[UR4][R168.64], R28 ;  /* 0x0000001ca8000986 */ /* 0x0001e8000c101d04 */
.L_x_26921:
[----:B------:R-:W-:Y:S05]  /*1650*/  BSYNC B0 ;  /* 0x0000000000007941 */ /* 0x000fea0003800000 */
.L_x_26920:
        /* <DEDUP_REMOVED lines=25> */
.L_x_26957:
[----:B-----5:R-:W-:-:S05]  /*17f0*/  HADD2.F32 R15, -RZ, R32.H0_H0 ;  /* 0x20000020ff0f7230 */ /* 0x020fca0000004100 */
[----:B------:R-:W-:Y:S01]  /*1800*/  FADD.FTZ R0, R15, R0 ;  /* 0x000000000f007221 */ /* 0x000fe20000010000 */
[----:B------:R-:W-:Y:S06]  /*1810*/  BRA `(.L_x_26958) ;  /* 0x0000000000107947 */ /* 0x000fec0003800000 */
.L_x_26956:
[----:B-----5:R-:W-:Y:S02]  /*1820*/  HADD2.F32 R15, -RZ, R36.H0_H0 ;  /* 0x20000024ff0f7230 */ /* 0x020fe40000004100 */
[----:B------:R-:W-:-:S03]  /*1830*/  @P2 HADD2.F32 R175, -RZ, R32.H0_H0 ;  /* 0x20000020ffaf2230 */ /* 0x000fc60000004100 */
[----:B------:R-:W-:-:S04]  /*1840*/  FADD.FTZ R0, R15, R0 ;  /* 0x000000000f007221 */ /* 0x000fc80000010000 */
[----:B------:R-:W-:-:S07]  /*1850*/  @P2 FADD.FTZ R0, R175, R0 ;  /* 0x00000000af002221 */ /* 0x000fce0000010000 */
.L_x_26958:
[----:B------:R-:W-:-:S04]  /*1860*/  F2FP.F16.F32.PACK_AB R15, RZ, R0 ;  /* 0x00000000ff0f723e */ /* 0x000fc800000000ff */
[----:B------:R-:W-:-:S07]  /*1870*/  PRMT R28, R15, 0x7610, R28 ;  /* 0x000076100f1c7816 */ /* 0x000fce000000001c */
.L_x_26959:
[----:B------:R-:W-:Y:S01]  /*1880*/  HADD2.F32 R15, -RZ, R168.H1_H1 ;  /* 0x300000a8ff0f7230 */ /* 0x000fe20000004100 */
[----:B------:R-:W-:Y:S06]  /*1890*/  @P3 BRA `(.L_x_26960) ;  /* 0x0000000000203947 */ /* 0x000fec0003800000 */
[----:B------:R-:W-:-:S04]  /*18a0*/  ISETP.NE.U32.AND P4, PT, RZ, UR12, PT ;  /* 0x0000000cff007c0c */ /* 0x000fc8000bf85070 */
[----:B------:R-:W-:-:S13]  /*18b0*/  ISETP.NE.AND.EX P4, PT, RZ, UR13, PT, P4 ;  /* 0x0000000dff007c0c */ /* 0x000fda000bf85340 */
[----:B------:R-:W-:Y:S05]  /*18c0*/  @P4 BRA `(.L_x_26961) ;  /* 0x0000000000084947 */ /* 0x000fea0003800000 */
[----:B------:R-:W-:Y:S05]  /*18d0*/  @P0 BRA `(.L_x_26962) ;  /* 0x0000000000200947 */ /* 0x000fea0003800000 */
[----:B------:R-:W-:Y:S05]  /*18e0*/  BRA `(.L_x_26963) ;  /* 0x0000000000247947 */ /* 0x000fea0003800000 */
.L_x_26961:
[----:B-----5:R-:W-:-:S05]  /*18f0*/  HADD2.F32 R16, -RZ, R32.H1_H1 ;  /* 0x30000020ff107230 */ /* 0x020fca0000004100 */
[----:B------:R-:W-:Y:S01]  /*1900*/  FADD.FTZ R15, R16, R15 ;  /* 0x0000000f100f7221 */ /* 0x000fe20000010000 */
[----:B------:R-:W-:Y:S06]  /*1910*/  BRA `(.L_x_26962) ;  /* 0x0000000000107947 */ /* 0x000fec0003800000 */
.L_x_26960:
[----:B-----5:R-:W-:Y:S02]  /*1920*/  HADD2.F32 R16, -RZ, R36.H1_H1 ;  /* 0x30000024ff107230 */ /* 0x020fe40000004100 */
[----:B------:R-:W-:-:S03]  /*1930*/  @P2 HADD2.F32 R168, -RZ, R32.H1_H1 ;  /* 0x30000020ffa82230 */ /* 0x000fc60000004100 */
[----:B------:R-:W-:-:S04]  /*1940*/  FADD.FTZ R15, R16, R15 ;  /* 0x0000000f100f7221 */ /* 0x000fc80000010000 */
[----:B------:R-:W-:-:S07]  /*1950*/  @P2 FADD.FTZ R15, R168, R15 ;  /* 0x0000000fa80f2221 */ /* 0x000fce0000010000 */
.L_x_26962:
[----:B------:R-:W-:-:S04]  /*1960*/  F2FP.F16.F32.PACK_AB R16, RZ, R15 ;  /* 0x0000000fff10723e */ /* 0x000fc800000000ff */
[----:B------:R-:W-:-:S07]  /*1970*/  PRMT R28, R28, 0x5410, R16 ;  /* 0x000054101c1c7816 */ /* 0x000fce0000000010 */
.L_x_26963:
[----:B------:R-:W-:Y:S01]  /*1980*/  HADD2.F32 R16, -RZ, R169.H0_H0 ;  /* 0x200000a9ff107230 */ /* 0x000fe20000004100 */
[----:B------:R-:W-:Y:S06]  /*1990*/  @P3 BRA `(.L_x_26964) ;  /* 0x0000000000203947 */ /* 0x000fec0003800000 */
[----:B------:R-:W-:-:S04]  /*19a0*/  ISETP.NE.U32.AND P4, PT, RZ, UR12, PT ;  /* 0x0000000cff007c0c */ /* 0x000fc8000bf85070 */
[----:B------:R-:W-:-:S13]  /*19b0*/  ISETP.NE.AND.EX P4, PT, RZ, UR13, PT, P4 ;  /* 0x0000000dff007c0c */ /* 0x000fda000bf85340 */
[----:B------:R-:W-:Y:S05]  /*19c0*/  @P4 BRA `(.L_x_26965) ;  /* 0x0000000000084947 */ /* 0x000fea0003800000 */
[----:B------:R-:W-:Y:S05]  /*19d0*/  @P0 BRA `(.L_x_26966) ;  /* 0x0000000000200947 */ /* 0x000fea0003800000 */
[----:B------:R-:W-:Y:S05]  /*19e0*/  BRA `(.L_x_26967) ;  /* 0x0000000000247947 */ /* 0x000fea0003800000 */
.L_x_26965:
[----:B-----5:R-:W-:-:S05]  /*19f0*/  HADD2.F32 R175, -RZ, R33.H0_H0 ;  /* 0x20000021ffaf7230 */ /* 0x020fca0000004100 */
[----:B------:R-:W-:Y:S01]  /*1a00*/  FADD.FTZ R16, R175, R16 ;  /* 0x00000010af107221 */ /* 0x000fe20000010000 */
[----:B------:R-:W-:Y:S06]  /*1a10*/  BRA `(.L_x_26966) ;  /* 0x0000000000107947 */ /* 0x000fec0003800000 */
.L_x_26964:
[----:B-----5:R-:W-:Y:S02]  /*1a20*/  HADD2.F32 R175, -RZ, R37.H0_H0 ;  /* 0x20000025ffaf7230 */ /* 0x020fe40000004100 */
[----:B------:R-:W-:-:S03]  /*1a30*/  @P2 HADD2.F32 R193, -RZ, R33.H0_H0 ;  /* 0x20000021ffc12230 */ /* 0x000fc60000004100 */
[----:B------:R-:W-:-:S04]  /*1a40*/  FADD.FTZ R16, R175, R16 ;  /* 0x00000010af107221 */ /* 0x000fc80000010000 */
[----:B------:R-:W-:-:S07]  /*1a50*/  @P2 FADD.FTZ R16, R193, R16 ;  /* 0x00000010c1102221 */ /* 0x000fce0000010000 */
.L_x_26966:
[----:B------:R-:W-:-:S04]  /*1a60*/  F2FP.F16.F32.PACK_AB R168, RZ, R16 ;  /* 0x00000010ffa8723e */ /* 0x000fc800000000ff */
[----:B------:R-:W-:-:S07]  /*1a70*/  PRMT R29, R168, 0x7610, R29 ;  /* 0x00007610a81d7816 */ /* 0x000fce000000001d */
.L_x_26967:
[----:B------:R-:W-:Y:S01]  /*1a80*/  HADD2.F32 R175, -RZ, R169.H1_H1 ;  /* 0x300000a9ffaf7230 */ /* 0x000fe20000004100 */
[----:B------:R-:W-:Y:S06]  /*1a90*/  @P3 BRA `(.L_x_26968) ;  /* 0x0000000000203947 */ /* 0x000fec0003800000 */
[----:B------:R-:W-:-:S04]  /*1aa0*/  ISETP.NE.U32.AND P4, PT, RZ, UR12, PT ;  /* 0x0000000cff007c0c */ /* 0x000fc8000bf85070 */
[----:B------:R-:W-:-:S13]  /*1ab0*/  ISETP.NE.AND.EX P4, PT, RZ, UR13, PT, P4 ;  /* 0x0000000dff007c0c */ /* 0x000fda000bf85340 */
[----:B------:R-:W-:Y:S05]  /*1ac0*/  @P4 BRA `(.L_x_26969) ;  /* 0x0000000000084947 */ /* 0x000fea0003800000 */
[----:B------:R-:W-:Y:S05]  /*1ad0*/  @P0 BRA `(.L_x_26970) ;  /* 0x0000000000200947 */ /* 0x000fea0003800000 */
[----:B------:R-:W-:Y:S05]  /*1ae0*/  BRA `(.L_x_26971) ;  /* 0x0000000000247947 */ /* 0x000fea0003800000 */
.L_x_26969:
[----:B-----5:R-:W-:-:S05]  /*1af0*/  HADD2.F32 R168, -RZ, R33.H1_H1 ;  /* 0x30000021ffa87230 */ /* 0x020fca0000004100 */
[----:B------:R-:W-:Y:S01]  /*1b00*/  FADD.FTZ R175, R168, R175 ;  /* 0x000000afa8af7221 */ /* 0x000fe20000010000 */
[----:B------:R-:W-:Y:S06]  /*1b10*/  BRA `(.L_x_26970) ;  /* 0x0000000000107947 */ /* 0x000fec0003800000 */
.L_x_26968:
[----:B-----5:R-:W-:Y:S02]  /*1b20*/  HADD2.F32 R168, -RZ, R37.H1_H1 ;  /* 0x30000025ffa87230 */ /* 0x020fe40000004100 */
[----:B------:R-:W-:-:S03]  /*1b30*/  @P2 HADD2.F32 R176, -RZ, R33.H1_H1 ;  /* 0x30000021ffb02230 */ /* 0x000fc60000004100 */
[----:B------:R-:W-:-:S04]  /*1b40*/  FADD.FTZ R175, R168, R175 ;  /* 0x000000afa8af7221 */ /* 0x000fc80000010000 */
[----:B------:R-:W-:-:S07]  /*1b50*/  @P2 FADD.FTZ R175, R176, R175 ;  /* 0x000000afb0af2221 */ /* 0x000fce0000010000 */
.L_x_26970:
[----:B------:R-:W-:-:S04]  /*1b60*/  F2FP.F16.F32.PACK_AB R168, RZ, R175 ;  /* 0x000000afffa8723e */ /* 0x000fc800000000ff */
[----:B------:R-:W-:-:S07]  /*1b70*/  PRMT R29, R29, 0x5410, R168 ;  /* 0x000054101d1d7816 */ /* 0x000fce00000000a8 */
.L_x_26971:
[----:B------:R-:W-:Y:S01]  /*1b80*/  HADD2.F32 R176, -RZ, R170.H0_H0 ;  /* 0x200000aaffb07230 */ /* 0x000fe20000004100 */
[----:B------:R-:W-:Y:S06]  /*1b90*/  @P3 BRA `(.L_x_26972) ;  /* 0x0000000000203947 */ /* 0x000fec0003800000 */
[----:B------:R-:W-:-:S04]  /*1ba0*/  ISETP.NE.U32.AND P4, PT, RZ, UR12, PT ;  /* 0x0000000cff007c0c */ /* 0x000fc8000bf85070 */
[----:B------:R-:W-:-:S13]  /*1bb0*/  ISETP.NE.AND.EX P4, PT, RZ, UR13, PT, P4 ;  /* 0x0000000dff007c0c */ /* 0x000fda000bf85340 */
[----:B------:R-:W-:Y:S05]  /*1bc0*/  @P4 BRA `(.L_x_26973) ;  /* 0x0000000000084947 */ /* 0x000fea0003800000 */
[----:B------:R-:W-:Y:S05]  /*1bd0*/  @P0 BRA `(.L_x_26974) ;  /* 0x0000000000200947 */ /* 0x000fea0003800000 */
[----:B------:R-:W-:Y:S05]  /*1be0*/  BRA `(.L_x_26975) ;  /* 0x0000000000247947 */ /* 0x000fea0003800000 */
.L_x_26973:
[----:B-----5:R-:W-:-:S05]  /*1bf0*/  HADD2.F32 R169, -RZ, R34.H0_H0 ;  /* 0x20000022ffa97230 */ /* 0x020fca0000004100 */
[----:B------:R-:W-:Y:S01]  /*1c00*/  FADD.FTZ R176, R169, R176 ;  /* 0x000000b0a9b07221 */ /* 0x000fe20000010000 */
[----:B------:R-:W-:Y:S06]  /*1c10*/  BRA `(.L_x_26974) ;  /* 0x0000000000107947 */ /* 0x000fec0003800000 */
.L_x_26972:
[----:B-----5:R-:W-:Y:S02]  /*1c20*/  HADD2.F32 R169, -RZ, R38.H0_H0 ;  /* 0x20000026ffa97230 */ /* 0x020fe40000004100 */
[----:B------:R-:W-:-:S03]  /*1c30*/  @P2 HADD2.F32 R193, -RZ, R34.H0_H0 ;  /* 0x20000022ffc12230 */ /* 0x000fc60000004100 */
[----:B------:R-:W-:-:S04]  /*1c40*/  FADD.FTZ R176, R169, R176 ;  /* 0x000000b0a9b07221 */ /* 0x000fc80000010000 */
[----:B------:R-:W-:-:S07]  /*1c50*/  @P2 FADD.FTZ R176, R193, R176 ;  /* 0x000000b0c1b02221 */ /* 0x000fce0000010000 */
.L_x_26974:
[----:B------:R-:W-:-:S04]  /*1c60*/  F2FP.F16.F32.PACK_AB R168, RZ, R176 ;  /* 0x000000b0ffa8723e */ /* 0x000fc800000000ff */
[----:B------:R-:W-:-:S07]  /*1c70*/  PRMT R30, R168, 0x7610, R30 ;  /* 0x00007610a81e7816 */ /* 0x000fce000000001e */
.L_x_26975:
[----:B------:R-:W-:Y:S01]  /*1c80*/  HADD2.F32 R193, -RZ, R170.H1_H1 ;  /* 0x300000aaffc17230 */ /* 0x000fe20000004100 */
[----:B------:R-:W-:Y:S06]  /*1c90*/  @P3 BRA `(.L_x_26976) ;  /* 0x0000000000203947 */ /* 0x000fec0003800000 */
[----:B------:R-:W-:-:S04]  /*1ca0*/  ISETP.NE.U32.AND P4, PT, RZ, UR12, PT ;  /* 0x0000000cff007c0c */ /* 0x000fc8000bf85070 */
[----:B------:R-:W-:-:S13]  /*1cb0*/  ISETP.NE.AND.EX P4, PT, RZ, UR13, PT, P4 ;  /* 0x0000000dff007c0c */ /* 0x000fda000bf85340 */
[----:B------:R-:W-:Y:S05]  /*1cc0*/  @P4 BRA `(.L_x_26977) ;  /* 0x0000000000084947 */ /* 0x000fea0003800000 */
[----:B------:R-:W-:Y:S05]  /*1cd0*/  @P0 BRA `(.L_x_26978) ;  /* 0x0000000000200947 */ /* 0x000fea0003800000 */
[----:B------:R-:W-:Y:S05]  /*1ce0*/  BRA `(.L_x_26979) ;  /* 0x0000000000247947 */ /* 0x000fea0003800000 */
.L_x_26977:
[----:B-----5:R-:W-:-:S05]  /*1cf0*/  HADD2.F32 R168, -RZ, R34.H1_H1 ;  /* 0x30000022ffa87230 */ /* 0x020fca0000004100 */
[----:B------:R-:W-:Y:S01]  /*1d00*/  FADD.FTZ R193, R168, R193 ;  /* 0x000000c1a8c17221 */ /* 0x000fe20000010000 */
[----:B------:R-:W-:Y:S06]  /*1d10*/  BRA `(.L_x_26978) ;  /* 0x0000000000107947 */ /* 0x000fec0003800000 */
.L_x_26976:
[----:B-----5:R-:W-:Y:S02]  /*1d20*/  HADD2.F32 R168, -RZ, R38.H1_H1 ;  /* 0x30000026ffa87230 */ /* 0x020fe40000004100 */
[----:B------:R-:W-:-:S03]  /*1d30*/  @P2 HADD2.F32 R170, -RZ, R34.H1_H1 ;  /* 0x30000022ffaa2230 */ /* 0x000fc60000004100 */
[----:B------:R-:W-:-:S04]  /*1d40*/  FADD.FTZ R193, R168, R193 ;  /* 0x000000c1a8c17221 */ /* 0x000fc80000010000 */
[----:B------:R-:W-:-:S07]  /*1d50*/  @P2 FADD.FTZ R193, R170, R193 ;  /* 0x000000c1aac12221 */ /* 0x000fce0000010000 */
.L_x_26978:
[----:B------:R-:W-:-:S04]  /*1d60*/  F2FP.F16.F32.PACK_AB R168, RZ, R193 ;  /* 0x000000c1ffa8723e */ /* 0x000fc800000000ff */
[----:B------:R-:W-:-:S07]  /*1d70*/  PRMT R30, R30, 0x5410, R168 ;  /* 0x000054101e1e7816 */ /* 0x000fce00000000a8 */
.L_x_26979:
[----:B------:R-:W-:Y:S01]  /*1d80*/  HADD2.F32 R192, -RZ, R171.H0_H0 ;  /* 0x200000abffc07230 */ /* 0x000fe20000004100 */
[----:B------:R-:W-:Y:S06]  /*1d90*/  @P3 BRA `(.L_x_26980) ;  /* 0x0000000000203947 */ /* 0x000fec0003800000 */
[----:B------:R-:W-:-:S04]  /*1da0*/  ISETP.NE.U32.AND P4, PT, RZ, UR12, PT ;  /* 0x0000000cff007c0c */ /* 0x000fc8000bf85070 */
[----:B------:R-:W-:-:S13]  /*1db0*/  ISETP.NE.AND.EX P4, PT, RZ, UR13, PT, P4 ;  /* 0x0000000dff007c0c */ /* 0x000fda000bf85340 */
[----:B------:R-:W-:Y:S05]  /*1dc0*/  @P4 BRA `(.L_x_26981) ;  /* 0x0000000000084947 */ /* 0x000fea0003800000 */
[----:B------:R-:W-:Y:S05]  /*1dd0*/  @P0 BRA `(.L_x_26982) ;  /* 0x0000000000200947 */ /* 0x000fea0003800000 */
[----:B------:R-:W-:Y:S05]  /*1de0*/  BRA `(.L_x_26983) ;  /* 0x0000000000247947 */ /* 0x000fea0003800000 */
.L_x_26981:
[----:B-----5:R-:W-:-:S05]  /*1df0*/  HADD2.F32 R169, -RZ, R35.H0_H0 ;  /* 0x20000023ffa97230 */ /* 0x020fca0000004100 */
[----:B------:R-:W-:Y:S01]  /*1e00*/  FADD.FTZ R192, R169, R192 ;  /* 0x000000c0a9c07221 */ /* 0x000fe20000010000 */
[----:B------:R-:W-:Y:S06]  /*1e10*/  BRA `(.L_x_26982) ;  /* 0x0000000000107947 */ /* 0x000fec0003800000 */
.L_x_26980:
[----:B-----5:R-:W-:Y:S02]  /*1e20*/  HADD2.F32 R169, -RZ, R39.H0_H0 ;  /* 0x20000027ffa97230 */ /* 0x020fe40000004100 */
[----:B------:R-:W-:-:S03]  /*1e30*/  @P2 HADD2.F32 R215, -RZ, R35.H0_H0 ;  /* 0x20000023ffd72230 */ /* 0x000fc60000004100 */
[----:B------:R-:W-:-:S04]  /*1e40*/  FADD.FTZ R192, R169, R192 ;  /* 0x000000c0a9c07221 */ /* 0x000fc80000010000 */
[----:B------:R-:W-:-:S07]  /*1e50*/  @P2 FADD.FTZ R192, R215, R192 ;  /* 0x000000c0d7c02221 */ /* 0x000fce0000010000 */
.L_x_26982:
[----:B------:R-:W-:-:S04]  /*1e60*/  F2FP.F16.F32.PACK_AB R168, RZ, R192 ;  /* 0x000000c0ffa8723e */ /* 0x000fc800000000ff */
[----:B------:R-:W-:-:S07]  /*1e70*/  PRMT R31, R168, 0x7610, R31 ;  /* 0x00007610a81f7816 */ /* 0x000fce000000001f */
.L_x_26983:
[----:B------:R-:W-:Y:S01]  /*1e80*/  HADD2.F32 R206, -RZ, R171.H1_H1 ;  /* 0x300000abffce7230 */ /* 0x000fe20000004100 */
[----:B------:R-:W-:Y:S06]  /*1e90*/  @P3 BRA `(.L_x_26984) ;  /* 0x0000000000203947 */ /* 0x000fec0003800000 */
[----:B------:R-:W-:-:S04]  /*1ea0*/  ISETP.NE.U32.AND P2, PT, RZ, UR12, PT ;  /* 0x0000000cff007c0c */ /* 0x000fc8000bf45070 */
[----:B------:R-:W-:-:S13]  /*1eb0*/  ISETP.NE.AND.EX P2, PT, RZ, UR13, PT, P2 ;  /* 0x0000000dff007c0c */ /* 0x000fda000bf45320 */
[----:B------:R-:W-:Y:S05]  /*1ec0*/  @P2 BRA `(.L_x_26985) ;  /* 0x0000000000082947 */ /* 0x000fea0003800000 */
[----:B------:R-:W-:Y:S05]  /*1ed0*/  @P0 BRA `(.L_x_26986) ;  /* 0x0000000000200947 */ /* 0x000fea0003800000 */
[----:B------:R-:W-:Y:S05]  /*1ee0*/  BRA `(.L_x_26987) ;  /* 0x0000000000247947 */ /* 0x000fea0003800000 */
.L_x_26985:
[----:B-----5:R-:W-:-:S05]  /*1ef0*/  HADD2.F32 R169, -RZ, R35.H1_H1 ;  /* 0x30000023ffa97230 */ /* 0x020fca0000004100 */
[----:B------:R-:W-:Y:S01]  /*1f00*/  FADD.FTZ R206, R169, R206 ;  /* 0x000000cea9ce7221 */ /* 0x000fe20000010000 */
[----:B------:R-:W-:Y:S06]  /*1f10*/  BRA `(.L_x_26986) ;  /* 0x0000000000107947 */ /* 0x000fec0003800000 */
.L_x_26984:
[----:B-----5:R-:W-:Y:S02]  /*1f20*/  HADD2.F32 R169, -RZ, R39.H1_H1 ;  /* 0x30000027ffa97230 */ /* 0x020fe40000004100 */
[----:B------:R-:W-:-:S03]  /*1f30*/  @P2 HADD2.F32 R171, -RZ, R35.H1_H1 ;  /* 0x30000023ffab2230 */ /* 0x000fc60000004100 */
[----:B------:R-:W-:-:S04]  /*1f40*/  FADD.FTZ R206, R169, R206 ;  /* 0x000000cea9ce7221 */ /* 0x000fc80000010000 */
[----:B------:R-:W-:-:S07]  /*1f50*/  @P2 FADD.FTZ R206, R171, R206 ;  /* 0x000000ceabce2221 */ /* 0x000fce0000010000 */
.L_x_26986:
[----:B------:R-:W-:-:S04]  /*1f60*/  F2FP.F16.F32.PACK_AB R168, RZ, R206 ;  /* 0x000000ceffa8723e */ /* 0x000fc800000000ff */
[----:B------:R-:W-:-:S07]  /*1f70*/  PRMT R31, R31, 0x5410, R168 ;  /* 0x000054101f1f7816 */ /* 0x000fce00000000a8 */
.L_x_26987:
[----:B------:R-:W0:Y:S02]  /*1f80*/  @P0 LDC.64 R168, c[0x0][0x238] ;  /* 0x00008e00ffa80b82 */ /* 0x000e240000000a00 */
[----:B0-----:R-:W-:-:S04]  /*1f90*/  @P0 LEA R168, P2, R214, R168, 0x4 ;  /* 0x000000a8d6a80211 */ /* 0x001fc800078420ff */
[C---:B------:R-:W-:Y:S02]  /*1fa0*/  @P0 LEA.HI.X R169, R214.reuse, R169, RZ, 0x4, P2 ;  /* 0x000000a9d6a90211 */ /* 0x040fe400010f24ff */
[----:B------:R-:W-:-:S03]  /*1fb0*/  IADD3 R214, R214, 0x20, RZ ;  /* 0x00000020d6d67810 */ /* 0x000fc60007ffe0ff */
[----:B------:R1:W-:Y:S04]  /*1fc0*/  @P0 STG.E.128 desc[UR4][R168.64], R28 ;  /* 0x0000001ca8000986 */ /* 0x0003e8000c101d04 */
.L_x_26955:
[----:B------:R-:W-:Y:S05]  /*1fd0*/  BSYNC B0 ;  /* 0x0000000000007941 */ /* 0x000fea0003800000 */
.L_x_26954:
        /* <DEDUP_REMOVED lines=25> */
.L_x_26991:
[----:B-----5:R-:W-:-:S05]  /*2170*/  HADD2.F32 R18, -RZ, R32.H0_H0 ;  /* 0x20000020ff127230 */ /* 0x020fca0000004100 */
[----:B------:R-:W-:Y:S01]  /*2180*/  FADD.FTZ R7, R18, R7 ;  /* 0x0000000712077221 */ /* 0x000fe20000010000 */
[----:B------:R-:W-:Y:S06]  /*2190*/  BRA `(.L_x_26992) ;  /* 0x0000000000107947 */ /* 0x000fec0003800000 */
.L_x_26990:
[----:B-----5:R-:W-:Y:S02]  /*21a0*/  HADD2.F32 R18, -RZ, R36.H0_H0 ;  /* 0x20000024ff127230 */ /* 0x020fe40000004100 */
[----:B------:R-:W-:-:S03]  /*21b0*/  @P2 HADD2.F32 R178, -RZ, R32.H0_H0 ;  /* 0x20000020ffb22230 */ /* 0x000fc60000004100 */
[----:B------:R-:W-:-:S04]  /*21c0*/  FADD.FTZ R7, R18, R7 ;  /* 0x0000000712077221 */ /* 0x000fc80000010000 */
[----:B------:R-:W-:-:S07]  /*21d0*/  @P2 FADD.FTZ R7, R178, R7 ;  /* 0x00000007b2072221 */ /* 0x000fce0000010000 */
.L_x_26992:
[----:B------:R-:W-:-:S04]  /*21e0*/  F2FP.F16.F32.PACK_AB R17, RZ, R7 ;  /* 0x00000007ff11723e */ /* 0x000fc800000000ff */
[----:B------:R-:W-:-:S07]  /*21f0*/  PRMT R28, R17, 0x7610, R28 ;  /* 0x00007610111c7816 */ /* 0x000fce000000001c */
.L_x_26993:
[----:B------:R-:W-:Y:S01]  /*2200*/  HADD2.F32 R17, -RZ, R168.H1_H1 ;  /* 0x300000a8ff117230 */ /* 0x000fe20000004100 */
[----:B------:R-:W-:Y:S06]  /*2210*/  @P3 BRA `(.L_x_26994) ;  /* 0x0000000000203947 */ /* 0x000fec0003800000 */
[----:B------:R-:W-:-:S04]  /*2220*/  ISETP.NE.U32.AND P4, PT, RZ, UR12, PT ;  /* 0x0000000cff007c0c */ /* 0x000fc8000bf85070 */
[----:B------:R-:W-:-:S13]  /*2230*/  ISETP.NE.AND.EX P4, PT, RZ, UR13, PT, P4 ;  /* 0x0000000dff007c0c */ /* 0x000fda000bf85340 */
[----:B------:R-:W-:Y:S05]  /*2240*/  @P4 BRA `(.L_x_26995) ;  /* 0x0000000000084947 */ /* 0x000fea0003800000 */
[----:B------:R-:W-:Y:S05]  /*2250*/  @P0 BRA `(.L_x_26996) ;  /* 0x0000000000200947 */ /* 0x000fea0003800000 */
[----:B------:R-:W-:Y:S05]  /*2260*/  BRA `(.L_x_26997) ;  /* 0x0000000000247947 */ /* 0x000fea0003800000 */
.L_x_26995:
[----:B-----5:R-:W-:-:S05]  /*2270*/  HADD2.F32 R18, -RZ, R32.H1_H1 ;  /* 0x30000020ff127230 */ /* 0x020fca0000004100 */
[----:B------:R-:W-:Y:S01]  /*2280*/  FADD.FTZ R17, R18, R17 ;  /* 0x0000001112117221 */ /* 0x000fe20000010000 */
[----:B------:R-:W-:Y:S06]  /*2290*/  BRA `(.L_x_26996) ;  /* 0x0000000000107947 */ /* 0x000fec0003800000 */
.L_x_26994:
[----:B-----5:R-:W-:Y:S02]  /*22a0*/  HADD2.F32 R18, -RZ, R36.H1_H1 ;  /* 0x30000024ff127230 */ /* 0x020fe40000004100 */
[----:B------:R-:W-:-:S03]  /*22b0*/  @P2 HADD2.F32 R168, -RZ, R32.H1_H1 ;  /* 0x30000020ffa82230 */ /* 0x000fc60000004100 */
[----:B------:R-:W-:-:S04]  /*22c0*/  FADD.FTZ R17, R18, R17 ;  /* 0x0000001112117221 */ /* 0x000fc80000010000 */
[----:B------:R-:W-:-:S07]  /*22d0*/  @P2 FADD.FTZ R17, R168, R17 ;  /* 0x00000011a8112221 */ /* 0x000fce0000010000 */
.L_x_26996:
[----:B------:R-:W-:-:S04]  /*22e0*/  F2FP.F16.F32.PACK_AB R18, RZ, R17 ;  /* 0x00000011ff12723e */ /* 0x000fc800000000ff */
[----:B------:R-:W-:-:S07]  /*22f0*/  PRMT R28, R28, 0x5410, R18 ;  /* 0x000054101c1c7816 */ /* 0x000fce0000000012 */
.L_x_26997:
[----:B------:R-:W-:Y:S01]  /*2300*/  HADD2.F32 R18, -RZ, R169.H0_H0 ;  /* 0x200000a9ff127230 */ /* 0x000fe20000004100 */
[----:B------:R-:W-:Y:S06]  /*2310*/  @P3 BRA `(.L_x_26998) ;  /* 0x0000000000203947 */ /* 0x000fec0003800000 */
[----:B------:R-:W-:-:S04]  /*2320*/  ISETP.NE.U32.AND P4, PT, RZ, UR12, PT ;  /* 0x0000000cff007c0c */ /* 0x000fc8000bf85070 */
[----:B------:R-:W-:-:S13]  /*2330*/  ISETP.NE.AND.EX P4, PT, RZ, UR13, PT, P4 ;  /* 0x0000000dff007c0c */ /* 0x000fda000bf85340 */
[----:B------:R-:W-:Y:S05]  /*2340*/  @P4 BRA `(.L_x_26999) ;  /* 0x0000000000084947 */ /* 0x000fea0003800000 */
[----:B------:R-:W-:Y:S05]  /*2350*/  @P0 BRA `(.L_x_27000) ;  /* 0x0000000000200947 */ /* 0x000fea0003800000 */
[----:B------:R-:W-:Y:S05]  /*2360*/  BRA `(.L_x_27001) ;  /* 0x0000000000247947 */ /* 0x000fea0003800000 */
.L_x_26999:
[----:B-----5:R-:W-:-:S05]  /*2370*/  HADD2.F32 R177, -RZ, R33.H0_H0 ;  /* 0x20000021ffb17230 */ /* 0x020fca0000004100 */
[----:B------:R-:W-:Y:S01]  /*2380*/  FADD.FTZ R18, R177, R18 ;  /* 0x00000012b1127221 */ /* 0x000fe20000010000 */
[----:B------:R-:W-:Y:S06]  /*2390*/  BRA `(.L_x_27000) ;  /* 0x0000000000107947 */ /* 0x000fec0003800000 */
.L_x_26998:
[----:B-----5:R-:W-:Y:S02]  /*23a0*/  HADD2.F32 R177, -RZ, R37.H0_H0 ;  /* 0x20000025ffb17230 */ /* 0x020fe40000004100 */
[----:B------:R-:W-:-:S03]  /*23b0*/  @P2 HADD2.F32 R191, -RZ, R33.H0_H0 ;  /* 0x20000021ffbf2230 */ /* 0x000fc60000004100 */
[----:B------:R-:W-:-:S04]  /*23c0*/  FADD.FTZ R18, R177, R18 ;  /* 0x00000012b1127221 */ /* 0x000fc80000010000 */
[----:B------:R-:W-:-:S07]  /*23d0*/  @P2 FADD.FTZ R18, R191, R18 ;  /* 0x00000012bf122221 */ /* 0x000fce0000010000 */
.L_x_27000:
[----:B------:R-:W-:-:S04]  /*23e0*/  F2FP.F16.F32.PACK_AB R168, RZ, R18 ;  /* 0x00000012ffa8723e */ /* 0x000fc800000000ff */
[----:B------:R-:W-:-:S07]  /*23f0*/  PRMT R29, R168, 0x7610, R29 ;  /* 0x00007610a81d7816 */ /* 0x000fce000000001d */
.L_x_27001:
[----:B------:R-:W-:Y:S01]  /*2400*/  HADD2.F32 R177, -RZ, R169.H1_H1 ;  /* 0x300000a9ffb17230 */ /* 0x000fe20000004100 */
[----:B------:R-:W-:Y:S06]  /*2410*/  @P3 BRA `(.L_x_27002) ;  /* 0x0000000000203947 */ /* 0x000fec0003800000 */
[----:B------:R-:W-:-:S04]  /*2420*/  ISETP.NE.U32.AND P4, PT, RZ, UR12, PT ;  /* 0x0000000cff007c0c */ /* 0x000fc8000bf85070 */
[----:B------:R-:W-:-:S13]  /*2430*/  ISETP.NE.AND.EX P4, PT, RZ, UR13, PT, P4 ;  /* 0x0000000dff007c0c */ /* 0x000fda000bf85340 */
[----:B------:R-:W-:Y:S05]  /*2440*/  @P4 BRA `(.L_x_27003) ;  /* 0x0000000000084947 */ /* 0x000fea0003800000 */
[----:B------:R-:W-:Y:S05]  /*2450*/  @P0 BRA `(.L_x_27004) ;  /* 0x0000000000200947 */ /* 0x000fea0003800000 */
[----:B------:R-:W-:Y:S05]  /*2460*/  BRA `(.L_x_27005) ;  /* 0x0000000000247947 */ /* 0x000fea0003800000 */
.L_x_27003:
[----:B-----5:R-:W-:-:S05]  /*2470*/  HADD2.F32 R168, -RZ, R33.H1_H1 ;  /* 0x30000021ffa87230 */ /* 0x020fca0000004100 */
[----:B------:R-:W-:Y:S01]  /*2480*/  FADD.FTZ R177, R168, R177 ;  /* 0x000000b1a8b17221 */ /* 0x000fe20000010000 */
[----:B------:R-:W-:Y:S06]  /*2490*/  BRA `(.L_x_27004) ;  /* 0x0000000000107947 */ /* 0x000fec0003800000 */
.L_x_27002:
[----:B-----5:R-:W-:Y:S02]  /*24a0*/  HADD2.F32 R168, -RZ, R37.H1_H1 ;  /* 0x30000025ffa87230 */ /* 0x020fe40000004100 */
[----:B------:R-:W-:-:S03]  /*24b0*/  @P2 HADD2.F32 R178, -RZ, R33.H1_H1 ;  /* 0x30000021ffb22230 */ /* 0x000fc60000004100 */
[----:B------:R-:W-:-:S04]  /*24c0*/  FADD.FTZ R177, R168, R177 ;  /* 0x000000b1a8b17221 */ /* 0x000fc80000010000 */
[----:B------:R-:W-:-:S07]  /*24d0*/  @P2 FADD.FTZ R177, R178, R177 ;  /* 0x000000b1b2b12221 */ /* 0x000fce0000010000 */
.L_x_27004:
[----:B------:R-:W-:-:S04]  /*24e0*/  F2FP.F16.F32.PACK_AB R168, RZ, R177 ;  /* 0x000000b1ffa8723e */ /* 0x000fc800000000ff */
[----:B------:R-:W-:-:S07]  /*24f0*/  PRMT R29, R29, 0x5410, R168 ;  /* 0x000054101d1d7816 */ /* 0x000fce00000000a8 */
.L_x_27005:
[----:B------:R-:W-:Y:S01]  /*2500*/  HADD2.F32 R178, -RZ, R170.H0_H0 ;  /* 0x200000aaffb27230 */ /* 0x000fe20000004100 */
[----:B------:R-:W-:Y:S06]  /*2510*/  @P3 BRA `(.L_x_27006) ;  /* 0x0000000000203947 */ /* 0x000fec0003800000 */
[----:B------:R-:W-:-:S04]  /*2520*/  ISETP.NE.U32.AND P4, PT, RZ, UR12, PT ;  /* 0x0000000cff007c0c */ /* 0x000fc8000bf85070 */
[----:B------:R-:W-:-:S13]  /*2530*/  ISETP.NE.AND.EX P4, PT, RZ, UR13, PT, P4 ;  /* 0x0000000dff007c0c */ /* 0x000fda000bf85340 */
[----:B------:R-:W-:Y:S05]  /*2540*/  @P4 BRA `(.L_x_27007) ;  /* 0x0000000000084947 */ /* 0x000fea0003800000 */
[----:B------:R-:W-:Y:S05]  /*2550*/  @P0 BRA `(.L_x_27008) ;  /* 0x0000000000200947 */ /* 0x000fea0003800000 */
[----:B------:R-:W-:Y:S05]  /*2560*/  BRA `(.L_x_27009) ;  /* 0x0000000000247947 */ /* 0x000fea0003800000 */
.L_x_27007:
[----:B-----5:R-:W-:-:S05]  /*2570*/  HADD2.F32 R169, -RZ, R34.H0_H0 ;  /* 0x20000022ffa97230 */ /* 0x020fca0000004100 */
[----:B------:R-:W-:Y:S01]  /*2580*/  FADD.FTZ R178, R169, R178 ;  /* 0x000000b2a9b27221 */ /* 0x000fe20000010000 */
[----:B------:R-:W-:Y:S06]  /*2590*/  BRA `(.L_x_27008) ;  /* 0x0000000000107947 */ /* 0x000fec0003800000 */
.L_x_27006:
[----:B-----5:R-:W-:Y:S02]  /*25a0*/  HADD2.F32 R169, -RZ, R38.H0_H0 ;  /* 0x20000026ffa97230 */ /* 0x020fe40000004100 */
[----:B------:R-:W-:-:S03]  /*25b0*/  @P2 HADD2.F32 R191, -RZ, R34.H0_H0 ;  /* 0x20000022ffbf2230 */ /* 0x000fc60000004100 */
[----:B------:R-:W-:-:S04]  /*25c0*/  FADD.FTZ R178, R169, R178 ;  /* 0x000000b2a9b27221 */ /* 0x000fc80000010000 */
[----:B------:R-:W-:-:S07]  /*25d0*/  @P2 FADD.FTZ R178, R191, R178 ;  /* 0x000000b2bfb22221 */ /* 0x000fce0000010000 */
.L_x_27008:
[----:B------:R-:W-:-:S04]  /*25e0*/  F2FP.F16.F32.PACK_AB R168, RZ, R178 ;  /* 0x000000b2ffa8723e */ /* 0x000fc800000000ff */
[----:B------:R-:W-:-:S07]  /*25f0*/  PRMT R30, R168, 0x7610, R30 ;  /* 0x00007610a81e7816 */ /* 0x000fce000000001e */
.L_x_27009:
[----:B------:R-:W-:Y:S01]  /*2600*/  HADD2.F32 R191, -RZ, R170.H1_H1 ;  /* 0x300000aaffbf7230 */ /* 0x000fe20000004100 */
[----:B------:R-:W-:Y:S06]  /*2610*/  @P3 BRA `(.L_x_27010) ;  /* 0x0000000000203947 */ /* 0x000fec0003800000 */
[----:B------:R-:W-:-:S04]  /*2620*/  ISETP.NE.U32.AND P4, PT, RZ, UR12, PT ;  /* 0x0000000cff007c0c */ /* 0x000fc8000bf85070 */
[----:B------:R-:W-:-:S13]  /*2630*/  ISETP.NE.AND.EX P4, PT, RZ, UR13, PT, P4 ;  /* 0x0000000dff007c0c */ /* 0x000fda000bf85340 */
[----:B------:R-:W-:Y:S05]  /*2640*/  @P4 BRA `(.L_x_27011) ;  /* 0x0000000000084947 */ /* 0x000fea0003800000 */
[----:B------:R-:W-:Y:S05]  /*2650*/  @P0 BRA `(.L_x_27012) ;  /* 0x0000000000200947 */ /* 0x000fea0003800000 */
[----:B------:R-:W-:Y:S05]  /*2660*/  BRA `(.L_x_27013) ;  /* 0x0000000000247947 */ /* 0x000fea0003800000 */
.L_x_27011:
[----:B-----5:R-:W-:-:S05]  /*2670*/  HADD2.F32 R168, -RZ, R34.H1_H1 ;  /* 0x30000022ffa87230 */ /* 0x020fca0000004100 */
[----:B------:R-:W-:Y:S01]  /*2680*/  FADD.FTZ R191, R168, R191 ;  /* 0x000000bfa8bf7221 */ /* 0x000fe20000010000 */
[----:B------:R-:W-:Y:S06]  /*2690*/  BRA `(.L_x_27012) ;  /* 0x0000000000107947 */ /* 0x000fec0003800000 */
.L_x_27010:
[----:B-----5:R-:W-:Y:S02]  /*26a0*/  HADD2.F32 R168, -RZ, R38.H1_H1 ;  /* 0x30000026ffa87230 */ /* 0x020fe40000004100 */
[----:B------:R-:W-:-:S03]  /*26b0*/  @P2 HADD2.F32 R170, -RZ, R34.H1_H1 ;  /* 0x30000022ffaa2230 */ /* 0x000fc60000004100 */
[----:B------:R-:W-:-:S04]  /*26c0*/  FADD.FTZ R191, R168, R191 ;  /* 0x000000bfa8bf7221 */ /* 0x000fc80000010000 */
[----:B------:R-:W-:-:S07]  /*26d0*/  @P2 FADD.FTZ R191, R170, R191 ;  /* 0x000000bfaabf2221 */ /* 0x000fce0000010000 */
.L_x_27012:
[----:B------:R-:W-:-:S04]  /*26e0*/  F2FP.F16.F32.PACK_AB R168, RZ, R191 ;  /* 0x000000bfffa8723e */ /* 0x000fc800000000ff */
[----:B------:R-:W-:-:S07]  /*26f0*/  PRMT R30, R30, 0x5410, R168 ;  /* 0x000054101e1e7816 */ /* 0x000fce00000000a8 */
.L_x_27013:
[----:B------:R-:W-:Y:S01]  /*2700*/  HADD2.F32 R190, -RZ, R171.H0_H0 ;  /* 0x200000abffbe7230 */ /* 0x000fe20000004100 */
[----:B------:R-:W-:Y:S06]  /*2710*/  @P3 BRA `(.L_x_27014) ;  /* 0x0000000000203947 */ /* 0x000fec0003800000 */
[----:B------:R-:W-:-:S04]  /*2720*/  ISETP.NE.U32.AND P4, PT, RZ, UR12, PT ;  /* 0x0000000cff007c0c */ /* 0x000fc8000bf85070 */
[----:B------:R-:W-:-:S13]  /*2730*/  ISETP.NE.AND.EX P4, PT, RZ, UR13, PT, P4 ;  /* 0x0000000dff007c0c */ /* 0x000fda000bf85340 */
[----:B------:R-:W-:Y:S05]  /*2740*/  @P4 BRA `(.L_x_27015) ;  /* 0x0000000000084947 */ /* 0x000fea0003800000 */
[----:B------:R-:W-:Y:S05]  /*2750*/  @P0 BRA `(.L_x_27016) ;  /* 0x0000000000200947 */ /* 0x000fea0003800000 */
[----:B------:R-:W-:Y:S05]  /*2760*/  BRA `(.L_x_27017) ;  /* 0x0000000000247947 */ /* 0x000fea0003800000 */
.L_x_27015:
[----:B-----5:R-:W-:-:S05]  /*2770*/  HADD2.F32 R169, -RZ, R35.H0_H0 ;  /* 0x20000023ffa97230 */ /* 0x020fca0000004100 */
[----:B------:R-:W-:Y:S01]  /*2780*/  FADD.FTZ R190, R169, R190 ;  /* 0x000000bea9be7221 */ /* 0x000fe20000010000 */
[----:B------:R-:W-:Y:S06]  /*2790*/  BRA `(.L_x_27016) ;  /* 0x0000000000107947 */ /* 0x000fec0003800000 */
.L_x_27014:
[----:B-----5:R-:W-:Y:S02]  /*27a0*/  HADD2.F32 R169, -RZ, R39.H0_H0 ;  /* 0x20000027ffa97230 */ /* 0x020fe40000004100 */
[----:B------:R-:W-:-:S03]  /*27b0*/  @P2 HADD2.F32 R207, -RZ, R35.H0_H0 ;  /* 0x20000023ffcf2230 */ /* 0x000fc60000004100 */
[----:B------:R-:W-:-:S04]  /*27c0*/  FADD.FTZ R190, R169, R190 ;  /* 0x000000bea9be7221 */ /* 0x000fc80000010000 */
[----:B------:R-:W-:-:S07]  /*27d0*/  @P2 FADD.FTZ R190, R207, R190 ;  /* 0x000000becfbe2221 */ /* 0x000fce0000010000 */
.L_x_27016:
[----:B------:R-:W-:-:S04]  /*27e0*/  F2FP.F16.F32.PACK_AB R168, RZ, R190 ;  /* 0x000000beffa8723e */ /* 0x000fc800000000ff */
[----:B------:R-:W-:-:S07]  /*27f0*/  PRMT R31, R168, 0x7610, R31 ;  /* 0x00007610a81f7816 */ /* 0x000fce000000001f */
.L_x_27017:
[----:B------:R-:W-:Y:S01]  /*2800*/  HADD2.F32 R207, -RZ, R171.H1_H1 ;  /* 0x300000abffcf7230 */ /* 0x000fe20000004100 */
[----:B------:R-:W-:Y:S06]  /*2810*/  @P3 BRA `(.L_x_27018) ;  /* 0x0000000000203947 */ /* 0x000fec0003800000 */
[----:B------:R-:W-:-:S04]  /*2820*/  ISETP.NE.U32.AND P2, PT, RZ, UR12, PT ;  /* 0x0000000cff007c0c */ /* 0x000fc8000bf45070 */
[----:B------:R-:W-:-:S13]  /*2830*/  ISETP.NE.AND.EX P2, PT, RZ, UR13, PT, P2 ;  /* 0x0000000dff007c0c */ /* 0x000fda000bf45320 */
[----:B------:R-:W-:Y:S05]  /*2840*/  @P2 BRA `(.L_x_27019) ;  /* 0x0000000000082947 */ /* 0x000fea0003800000 */
[----:B------:R-:W-:Y:S05]  /*2850*/  @P0 BRA `(.L_x_27020) ;  /* 0x0000000000200947 */ /* 0x000fea0003800000 */
[----:B------:R-:W-:Y:S05]  /*2860*/  BRA `(.L_x_27021) ;  /* 0x0000000000247947 */ /* 0x000fea0003800000 */
.L_x_27019:
[----:B-----5:R-:W-:-:S05]  /*2870*/  HADD2.F32 R168, -RZ, R35.H1_H1 ;  /* 0x30000023ffa87230 */ /* 0x020fca0000004100 */
[----:B------:R-:W-:Y:S01]  /*2880*/  FADD.FTZ R207, R168, R207 ;  /* 0x000000cfa8cf7221 */ /* 0x000fe20000010000 */
[----:B------:R-:W-:Y:S06]  /*2890*/  BRA `(.L_x_27020) ;  /* 0x0000000000107947 */ /* 0x000fec0003800000 */
.L_x_27018:
[----:B-----5:R-:W-:Y:S02]  /*28a0*/  HADD2.F32 R168, -RZ, R39.H1_H1 ;  /* 0x30000027ffa87230 */ /* 0x020fe40000004100 */
[----:B------:R-:W-:-:S03]  /*28b0*/  @P2 HADD2.F32 R170, -RZ, R35.H1_H1 ;  /* 0x30000023ffaa2230 */ /* 0x000fc60000004100 */
[----:B------:R-:W-:-:S04]  /*28c0*/  FADD.FTZ R207, R168, R207 ;  /* 0x000000cfa8cf7221 */ /* 0x000fc80000010000 */
[----:B------:R-:W-:-:S07]  /*28d0*/  @P2 FADD.FTZ R207, R170, R207 ;  /* 0x000000cfaacf2221 */ /* 0x000fce0000010000 */
.L_x_27020:
[----:B------:R-:W-:-:S04]  /*28e0*/  F2FP.F16.F32.PACK_AB R168, RZ, R207 ;  /* 0x000000cfffa8723e */ /* 0x000fc800000000ff */
[----:B------:R-:W-:-:S07]  /*28f0*/  PRMT R31, R31, 0x5410, R168 ;  /* 0x000054101f1f7816 */ /* 0x000fce00000000a8 */
.L_x_27021:
[----:B------:R-:W0:Y:S02]  /*2900*/  @P0 LDC.64 R168, c[0x0][0x238] ;  /* 0x00008e00ffa80b82 */ /* 0x000e240000000a00 */
[----:B0-----:R-:W-:-:S04]  /*2910*/  @P0 LEA R168, P2, R214, R168, 0x4 ;  /* 0x000000a8d6a80211 */ /* 0x001fc800078420ff */
[C---:B------:R-:W-:Y:S02]  /*2920*/  @P0 LEA.HI.X R169, R214.reuse, R169, RZ, 0x4, P2 ;  /* 0x000000a9d6a90211 */ /* 0x040fe400010f24ff */
[----:B------:R-:W-:-:S03]  /*2930*/  IADD3 R214, R214, 0x20, RZ ;  /* 0x00000020d6d67810 */ /* 0x000fc60007ffe0ff */
[----:B------:R2:W-:Y:S04]  /*2940*/  @P0 STG.E.128 desc[UR4][R168.64], R28 ;  /* 0x0000001ca8000986 */ /* 0x0005e8000c101d04 */
.L_x_26989:
[----:B------:R-:W-:Y:S05]  /*2950*/  BSYNC B0 ;  /* 0x0000000000007941 */ /* 0x000fea0003800000 */
.L_x_26988:
        /* <DEDUP_REMOVED lines=25> */
.L_x_27025:
[----:B-----5:R-:W-:-:S05]  /*2af0*/  HADD2.F32 R19, -RZ, R32.H0_H0 ;  /* 0x20000020ff137230 */ /* 0x020fca0000004100 */
[----:B------:R-:W-:Y:S01]  /*2b00*/  FADD.FTZ R8, R19, R8 ;  /* 0x0000000813087221 */ /* 0x000fe20000010000 */
[----:B------:R-:W-:Y:S06]  /*2b10*/  BRA `(.L_x_27026) ;  /* 0x0000000000107947 */ /* 0x000fec0003800000 */
.L_x_27024:
[----:B-----5:R-:W-:Y:S02]  /*2b20*/  HADD2.F32 R19, -RZ, R36.H0_H0 ;  /* 0x20000024ff137230 */ /* 0x020fe40000004100 */
[----:B------:R-:W-:-:S03]  /*2b30*/  @P2 HADD2.F32 R179, -RZ, R32.H0_H0 ;  /* 0x20000020ffb32230 */ /* 0x000fc60000004100 */
[----:B------:R-:W-:-:S04]  /*2b40*/  FADD.FTZ R8, R19, R8 ;  /* 0x0000000813087221 */ /* 0x000fc80000010000 */
[----:B------:R-:W-:-:S07]  /*2b50*/  @P2 FADD.FTZ R8, R179, R8 ;  /* 0x00000008b3082221 */ /* 0x000fce0000010000 */
.L_x_27026:
[----:B------:R-:W-:-:S04]  /*2b60*/  F2FP.F16.F32.PACK_AB R19, RZ, R8 ;  /* 0x00000008ff13723e */ /* 0x000fc800000000ff */
[----:B------:R-:W-:-:S07]  /*2b70*/  PRMT R28, R19, 0x7610, R28 ;  /* 0x00007610131c7816 */ /* 0x000fce000000001c */
.L_x_27027:
[----:B------:R-:W-:Y:S01]  /*2b80*/  HADD2.F32 R19, -RZ, R168.H1_H1 ;  /* 0x300000a8ff137230 */ /* 0x000fe20000004100 */
[----:B------:R-:W-:Y:S06]  /*2b90*/  @P3 BRA `(.L_x_27028) ;  /* 0x0000000000203947 */ /* 0x000fec0003800000 */
[----:B------:R-:W-:-:S04]  /*2ba0*/  ISETP.NE.U32.AND P4, PT, RZ, UR12, PT ;  /* 0x0000000cff007c0c */ /* 0x000fc8000bf85070 */
[----:B------:R-:W-:-:S13]  /*2bb0*/  ISETP.NE.AND.EX P4, PT, RZ, UR13, PT, P4 ;  /* 0x0000000dff007c0c */ /* 0x000fda000bf85340 */
[----:B------:R-:W-:Y:S05]  /*2bc0*/  @P4 BRA `(.L_x_27029) ;  /* 0x0000000000084947 */ /* 0x000fea0003800000 */
[----:B------:R-:W-:Y:S05]  /*2bd0*/  @P0 BRA `(.L_x_27030) ;  /* 0x0000000000200947 */ /* 0x000fea0003800000 */
[----:B------:R-:W-:Y:S05]  /*2be0*/  BRA `(.L_x_27031) ;  /* 0x0000000000247947 */ /* 0x000fea0003800000 */
.L_x_27029:
[----:B-----5:R-:W-:-:S05]  /*2bf0*/  HADD2.F32 R20, -RZ, R32.H1_H1 ;  /* 0x30000020ff147230 */ /* 0x020fca0000004100 */
[----:B------:R-:W-:Y:S01]  /*2c00*/  FADD.FTZ R19, R20, R19 ;  /* 0x0000001314137221 */ /* 0x000fe20000010000 */
[----:B------:R-:W-:Y:S06]  /*2c10*/  BRA `(.L_x_27030) ;  /* 0x0000000000107947 */ /* 0x000fec0003800000 */
.L_x_27028:
[----:B-----5:R-:W-:Y:S02]  /*2c20*/  HADD2.F32 R20, -RZ, R36.H1_H1 ;  /* 0x30000024ff147230 */ /* 0x020fe40000004100 */
[----:B------:R-:W-:-:S03]  /*2c30*/  @P2 HADD2.F32 R168, -RZ, R32.H1_H1 ;  /* 0x30000020ffa82230 */ /* 0x000fc60000004100 */
[----:B------:R-:W-:-:S04]  /*2c40*/  FADD.FTZ R19, R20, R19 ;  /* 0x0000001314137221 */ /* 0x000fc80000010000 */
[----:B------:R-:W-:-:S07]  /*2c50*/  @P2 FADD.FTZ R19, R168, R19 ;  /* 0x00000013a8132221 */ /* 0x000fce0000010000 */
.L_x_27030:
[----:B------:R-:W-:-:S04]  /*2c60*/  F2FP.F16.F32.PACK_AB R20, RZ, R19 ;  /* 0x00000013ff14723e */ /* 0x000fc800000000ff */
[----:B------:R-:W-:-:S07]  /*2c70*/  PRMT R28, R28, 0x5410, R20 ;  /* 0x000054101c1c7816 */ /* 0x000fce0000000014 */
.L_x_27031:
[----:B------:R-:W-:Y:S01]  /*2c80*/  HADD2.F32 R20, -RZ, R169.H0_H0 ;  /* 0x200000a9ff147230 */ /* 0x000fe20000004100 */
[----:B------:R-:W-:Y:S06]  /*2c90*/  @P3 BRA `(.L_x_27032) ;  /* 0x0000000000203947 */ /* 0x000fec0003800000 */
[----:B------:R-:W-:-:S04]  /*2ca0*/  ISETP.NE.U32.AND P4, PT, RZ, UR12, PT ;  /* 0x0000000cff007c0c */ /* 0x000fc8000bf85070 */
[----:B------:R-:W-:-:S13]  /*2cb0*/  ISETP.NE.AND.EX P4, PT, RZ, UR13, PT, P4 ;  /* 0x0000000dff007c0c */ /* 0x000fda000bf85340 */
[----:B------:R-:W-:Y:S05]  /*2cc0*/  @P4 BRA `(.L_x_27033) ;  /* 0x0000000000084947 */ /* 0x000fea0003800000 */
[----:B------:R-:W-:Y:S05]  /*2cd0*/  @P0 BRA `(.L_x_27034) ;  /* 0x0000000000200947 */ /* 0x000fea0003800000 */
[----:B------:R-:W-:Y:S05]  /*2ce0*/  BRA `(.L_x_27035) ;  /* 0x0000000000247947 */ /* 0x000fea0003800000 */
.L_x_27033:
[----:B-----5:R-:W-:-:S05]  /*2cf0*/  HADD2.F32 R179, -RZ, R33.H0_H0 ;  /* 0x20000021ffb37230 */ /* 0x020fca0000004100 */
[----:B------:R-:W-:Y:S01]  /*2d00*/  FADD.FTZ R20, R179, R20 ;  /* 0x00000014b3147221 */ /* 0x000fe20000010000 */
[----:B------:R-:W-:Y:S06]  /*2d10*/  BRA `(.L_x_27034) ;  /* 0x0000000000107947 */ /* 0x000fec0003800000 */
.L_x_27032:
[----:B-----5:R-:W-:Y:S02]  /*2d20*/  HADD2.F32 R179, -RZ, R37.H0_H0 ;  /* 0x20000025ffb37230 */ /* 0x020fe40000004100 */
[----:B------:R-:W-:-:S03]  /*2d30*/  @P2 HADD2.F32 R189, -RZ, R33.H0_H0 ;  /* 0x20000021ffbd2230 */ /* 0x000fc60000004100 */
[----:B------:R-:W-:-:S04]  /*2d40*/  FADD.FTZ R20, R179, R20 ;  /* 0x00000014b3147221 */ /* 0x000fc80000010000 */
[----:B------:R-:W-:-:S07]  /*2d50*/  @P2 FADD.FTZ R20, R189, R20 ;  /* 0x00000014bd142221 */ /* 0x000fce0000010000 */
.L_x_27034:
[----:B------:R-:W-:-:S04]  /*2d60*/  F2FP.F16.F32.PACK_AB R168, RZ, R20 ;  /* 0x00000014ffa8723e */ /* 0x000fc800000000ff */
[----:B------:R-:W-:-:S07]  /*2d70*/  PRMT R29, R168, 0x7610, R29 ;  /* 0x00007610a81d7816 */ /* 0x000fce000000001d */
.L_x_27035:
[----:B------:R-:W-:Y:S01]  /*2d80*/  HADD2.F32 R179, -RZ, R169.H1_H1 ;  /* 0x300000a9ffb37230 */ /* 0x000fe20000004100 */
[----:B------:R-:W-:Y:S06]  /*2d90*/  @P3 BRA `(.L_x_27036) ;  /* 0x0000000000203947 */ /* 0x000fec0003800000 */
[----:B------:R-:W-:-:S04]  /*2da0*/  ISETP.NE.U32.AND P4, PT, RZ, UR12, PT ;  /* 0x0000000cff007c0c */ /* 0x000fc8000bf85070 */
[----:B------:R-:W-:-:S13]  /*2db0*/  ISETP.NE.AND.EX P4, PT, RZ, UR13, PT, P4 ;  /* 0x0000000dff007c0c */ /* 0x000fda000bf85340 */
[----:B------:R-:W-:Y:S05]  /*2dc0*/  @P4 BRA `(.L_x_27037) ;  /* 0x0000000000084947 */ /* 0x000fea0003800000 */
[----:B------:R-:W-:Y:S05]  /*2dd0*/  @P0 BRA `(.L_x_27038) ;  /* 0x0000000000200947 */ /* 0x000fea0003800000 */
[----:B------:R-:W-:Y:S05]  /*2de0*/  BRA `(.L_x_27039) ;  /* 0x0000000000247947 */ /* 0x000fea0003800000 */
.L_x_27037:
[----:B-----5:R-:W-:-:S05]  /*2df0*/  HADD2.F32 R168, -RZ, R33.H1_H1 ;  /* 0x30000021ffa87230 */ /* 0x020fca0000004100 */
[----:B------:R-:W-:Y:S01]  /*2e00*/  FADD.FTZ R179, R168, R179 ;  /* 0x000000b3a8b37221 */ /* 0x000fe20000010000 */
[----:B------:R-:W-:Y:S06]  /*2e10*/  BRA `(.L_x_27038) ;  /* 0x0000000000107947 */ /* 0x000fec0003800000 */
.L_x_27036:
[----:B-----5:R-:W-:Y:S02]  /*2e20*/  HADD2.F32 R168, -RZ, R37.H1_H1 ;  /* 0x30000025ffa87230 */ /* 0x020fe40000004100 */
[----:B------:R-:W-:-:S03]  /*2e30*/  @P2 HADD2.F32 R180, -RZ, R33.H1_H1 ;  /* 0x30000021ffb42230 */ /* 0x000fc60000004100 */
[----:B------:R-:W-:-:S04]  /*2e40*/  FADD.FTZ R179, R168, R179 ;  /* 0x000000b3a8b37221 */ /* 0x000fc80000010000 */
[----:B------:R-:W-:-:S07]  /*2e50*/  @P2 FADD.FTZ R179, R180, R179 ;  /* 0x000000b3b4b32221 */ /* 0x000fce0000010000 */
.L_x_27038:
[----:B------:R-:W-:-:S04]  /*2e60*/  F2FP.F16.F32.PACK_AB R168, RZ, R179 ;  /* 0x000000b3ffa8723e */ /* 0x000fc800000000ff */
[----:B------:R-:W-:-:S07]  /*2e70*/  PRMT R29, R29, 0x5410, R168 ;  /* 0x000054101d1d7816 */ /* 0x000fce00000000a8 */
.L_x_27039:
[----:B------:R-:W-:Y:S01]  /*2e80*/  HADD2.F32 R180, -RZ, R170.H0_H0 ;  /* 0x200000aaffb47230 */ /* 0x000fe20000004100 */
[----:B------:R-:W-:Y:S06]  /*2e90*/  @P3 BRA `(.L_x_27040) ;  /* 0x0000000000203947 */ /* 0x000fec0003800000 */
[----:B------:R-:W-:-:S04]  /*2ea0*/  ISETP.NE.U32.AND P4, PT, RZ, UR12, PT ;  /* 0x0000000cff007c0c */ /* 0x000fc8000bf85070 */
[----:B------:R-:W-:-:S13]  /*2eb0*/  ISETP.NE.AND.EX P4, PT, RZ, UR13, PT, P4 ;  /* 0x0000000dff007c0c */ /* 0x000fda000bf85340 */
[----:B------:R-:W-:Y:S05]  /*2ec0*/  @P4 BRA `(.L_x_27041) ;  /* 0x0000000000084947 */ /* 0x000fea0003800000 */
[----:B------:R-:W-:Y:S05]  /*2ed0*/  @P0 BRA `(.L_x_27042) ;  /* 0x0000000000200947 */ /* 0x000fea0003800000 */
[----:B------:R-:W-:Y:S05]  /*2ee0*/  BRA `(.L_x_27043) ;  /* 0x0000000000247947 */ /* 0x000fea0003800000 */
.L_x_27041:
[----:B-----5:R-:W-:-:S05]  /*2ef0*/  HADD2.F32 R169, -RZ, R34.H0_H0 ;  /* 0x20000022ffa97230 */ /* 0x020fca0000004100 */
[----:B------:R-:W-:Y:S01]  /*2f00*/  FADD.FTZ R180, R169, R180 ;  /* 0x000000b4a9b47221 */ /* 0x000fe20000010000 */
[----:B------:R-:W-:Y:S06]  /*2f10*/  BRA `(.L_x_27042) ;  /* 0x0000000000107947 */ /* 0x000fec0003800000 */
.L_x_27040:
[----:B-----5:R-:W-:Y:S02]  /*2f20*/  HADD2.F32 R169, -RZ, R38.H0_H0 ;  /* 0x20000026ffa97230 */ /* 0x020fe40000004100 */
[----:B------:R-:W-:-:S03]  /*2f30*/  @P2 HADD2.F32 R189, -RZ, R34.H0_H0 ;  /* 0x20000022ffbd2230 */ /* 0x000fc60000004100 */
[----:B------:R-:W-:-:S04]  /*2f40*/  FADD.FTZ R180, R169, R180 ;  /* 0x000000b4a9b47221 */ /* 0x000fc80000010000 */
[----:B------:R-:W-:-:S07]  /*2f50*/  @P2 FADD.FTZ R180, R189, R180 ;  /* 0x000000b4bdb42221 */ /* 0x000fce0000010000 */
.L_x_27042:
[----:B------:R-:W-:-:S04]  /*2f60*/  F2FP.F16.F32.PACK_AB R168, RZ, R180 ;  /* 0x000000b4ffa8723e */ /* 0x000fc800000000ff */
[----:B------:R-:W-:-:S07]  /*2f70*/  PRMT R30, R168, 0x7610, R30 ;  /* 0x00007610a81e7816 */ /* 0x000fce000000001e */
.L_x_27043:
[----:B------:R-:W-:Y:S01]  /*2f80*/  HADD2.F32 R189, -RZ, R170.H1_H1 ;  /* 0x300000aaffbd7230 */ /* 0x000fe20000004100 */
[----:B------:R-:W-:Y:S06]  /*2f90*/  @P3 BRA `(.L_x_27044) ;  /* 0x0000000000203947 */ /* 0x000fec0003800000 */
[----:B------:R-:W-:-:S04]  /*2fa0*/  ISETP.NE.U32.AND P4, PT, RZ, UR12, PT ;  /* 0x0000000cff007c0c */ /* 0x000fc8000bf85070 */
[----:B------:R-:W-:-:S13]  /*2fb0*/  ISETP.NE.AND.EX P4, PT, RZ, UR13, PT, P4 ;  /* 0x0000000dff007c0c */ /* 0x000fda000bf85340 */
[----:B------:R-:W-:Y:S05]  /*2fc0*/  @P4 BRA `(.L_x_27045) ;  /* 0x0000000000084947 */ /* 0x000fea0003800000 */
[----:B------:R-:W-:Y:S05]  /*2fd0*/  @P0 BRA `(.L_x_27046) ;  /* 0x0000000000200947 */ /* 0x000fea0003800000 */
[----:B------:R-:W-:Y:S05]  /*2fe0*/  BRA `(.L_x_27047) ;  /* 0x0000000000247947 */ /* 0x000fea0003800000 */
.L_x_27045:
[----:B-----5:R-:W-:-:S05]  /*2ff0*/  HADD2.F32 R168, -RZ, R34.H1_H1 ;  /* 0x30000022ffa87230 */ /* 0x020fca0000004100 */
[----:B------:R-:W-:Y:S01]  /*3000*/  FADD.FTZ R189, R168, R189 ;  /* 0x000000bda8bd7221 */ /* 0x000fe20000010000 */
[----:B------:R-:W-:Y:S06]  /*3010*/  BRA `(.L_x_27046) ;  /* 0x0000000000107947 */ /* 0x000fec0003800000 */
.L_x_27044:
[----:B-----5:R-:W-:Y:S02]  /*3020*/  HADD2.F32 R168, -RZ, R38.H1_H1 ;  /* 0x30000026ffa87230 */ /* 0x020fe40000004100 */
[----:B------:R-:W-:-:S03]  /*3030*/  @P2 HADD2.F32 R170, -RZ, R34.H1_H1 ;  /* 0x30000022ffaa2230 */ /* 0x000fc60000004100 */
[----:B------:R-:W-:-:S04]  /*3040*/  FADD.FTZ R189, R168, R189 ;  /* 0x000000bda8bd7221 */ /* 0x000fc80000010000 */
[----:B------:R-:W-:-:S07]  /*3050*/  @P2 FADD.FTZ R189, R170, R189 ;  /* 0x000000bdaabd2221 */ /* 0x000fce0000010000 */
.L_x_27046:
[----:B------:R-:W-:-:S04]  /*3060*/  F2FP.F16.F32.PACK_AB R168, RZ, R189 ;  /* 0x000000bdffa8723e */ /* 0x000fc800000000ff */
[----:B------:R-:W-:-:S07]  /*3070*/  PRMT R30, R30, 0x5410, R168 ;  /* 0x000054101e1e7816 */ /* 0x000fce00000000a8 */
.L_x_27047:
[----:B------:R-:W-:Y:S01]  /*3080*/  HADD2.F32 R196, -RZ, R171.H0_H0 ;  /* 0x200000abffc47230 */ /* 0x000fe20000004100 */
[----:B------:R-:W-:Y:S06]  /*3090*/  @P3 BRA `(.L_x_27048) ;  /* 0x0000000000203947 */ /* 0x000fec0003800000 */
[----:B------:R-:W-:-:S04]  /*30a0*/  ISETP.NE.U32.AND P4, PT, RZ, UR12, PT ;  /* 0x0000000cff007c0c */ /* 0x000fc8000bf85070 */
[----:B------:R-:W-:-:S13]  /*30b0*/  ISETP.NE.AND.EX P4, PT, RZ, UR13, PT, P4 ;  /* 0x0000000dff007c0c */ /* 0x000fda000bf85340 */
[----:B------:R-:W-:Y:S05]  /*30c0*/  @P4 BRA `(.L_x_27049) ;  /* 0x0000000000084947 */ /* 0x000fea0003800000 */
[----:B------:R-:W-:Y:S05]  /*30d0*/  @P0 BRA `(.L_x_27050) ;  /* 0x0000000000200947 */ /* 0x000fea0003800000 */
[----:B------:R-:W-:Y:S05]  /*30e0*/  BRA `(.L_x_27051) ;  /* 0x0000000000247947 */ /* 0x000fea0003800000 */
.L_x_27049:
[----:B-----5:R-:W-:-:S05]  /*30f0*/  HADD2.F32 R169, -RZ, R35.H0_H0 ;  /* 0x20000023ffa97230 */ /* 0x020fca0000004100 */
[----:B------:R-:W-:Y:S01]  /*3100*/  FADD.FTZ R196, R169, R196 ;  /* 0x000000c4a9c47221 */ /* 0x000fe20000010000 */
[----:B------:R-:W-:Y:S06]  /*3110*/  BRA `(.L_x_27050) ;  /* 0x0000000000107947 */ /* 0x000fec0003800000 */
.L_x_27048:
[----:B-----5:R-:W-:Y:S02]  /*3120*/  HADD2.F32 R169, -RZ, R39.H0_H0 ;  /* 0x20000027ffa97230 */ /* 0x020fe40000004100 */
[----:B------:R-:W-:-:S03]  /*3130*/  @P2 HADD2.F32 R215, -RZ, R35.H0_H0 ;  /* 0x20000023ffd72230 */ /* 0x000fc60000004100 */
[----:B------:R-:W-:-:S04]  /*3140*/  FADD.FTZ R196, R169, R196 ;  /* 0x000000c4a9c47221 */ /* 0x000fc80000010000 */
[----:B------:R-:W-:-:S07]  /*3150*/  @P2 FADD.FTZ R196, R215, R196 ;  /* 0x000000c4d7c42221 */ /* 0x000fce0000010000 */
.L_x_27050:
[----:B------:R-:W-:-:S04]  /*3160*/  F2FP.F16.F32.PACK_AB R168, RZ, R196 ;  /* 0x000000c4ffa8723e */ /* 0x000fc800000000ff */
[----:B------:R-:W-:-:S07]  /*3170*/  PRMT R31, R168, 0x7610, R31 ;  /* 0x00007610a81f7816 */ /* 0x000fce000000001f */
.L_x_27051:
[----:B------:R-:W-:Y:S01]  /*3180*/  HADD2.F32 R208, -RZ, R171.H1_H1 ;  /* 0x300000abffd07230 */ /* 0x000fe20000004100 */
[----:B------:R-:W-:Y:S06]  /*3190*/  @P3 BRA `(.L_x_27052) ;  /* 0x0000000000203947 */ /* 0x000fec0003800000 */
[----:B------:R-:W-:-:S04]  /*31a0*/  ISETP.NE.U32.AND P2, PT, RZ, UR12, PT ;  /* 0x0000000cff007c0c */ /* 0x000fc8000bf45070 */
[----:B------:R-:W-:-:S13]  /*31b0*/  ISETP.NE.AND.EX P2, PT, RZ, UR13, PT, P2 ;  /* 0x0000000dff007c0c */ /* 0x000fda000bf45320 */
[----:B------:R-:W-:Y:S05]  /*31c0*/  @P2 BRA `(.L_x_27053) ;  /* 0x0000000000082947 */ /* 0x000fea0003800000 */
[----:B------:R-:W-:Y:S05]  /*31d0*/  @P0 BRA `(.L_x_27054) ;  /* 0x0000000000200947 */ /* 0x000fea0003800000 */
[----:B------:R-:W-:Y:S05]  /*31e0*/  BRA `(.L_x_27055) ;  /* 0x0000000000247947 */ /* 0x000fea0003800000 */
.L_x_27053:
[----:B-----5:R-:W-:-:S05]  /*31f0*/  HADD2.F32 R169, -RZ, R35.H1_H1 ;  /* 0x30000023ffa97230 */ /* 0x020fca0000004100 */
[----:B------:R-:W-:Y:S01]  /*3200*/  FADD.FTZ R208, R169, R208 ;  /* 0x000000d0a9d07221 */ /* 0x000fe20000010000 */
[----:B------:R-:W-:Y:S06]  /*3210*/  BRA `(.L_x_27054) ;  /* 0x0000000000107947 */ /* 0x000fec0003800000 */
.L_x_27052:
[----:B-----5:R-:W-:Y:S02]  /*3220*/  HADD2.F32 R169, -RZ, R39.H1_H1 ;  /* 0x30000027ffa97230 */ /* 0x020fe40000004100 */
[----:B------:R-:W-:-:S03]  /*3230*/  @P2 HADD2.F32 R171, -RZ, R35.H1_H1 ;  /* 0x30000023ffab2230 */ /* 0x000fc60000004100 */
[----:B------:R-:W-:-:S04]  /*3240*/  FADD.FTZ R208, R169, R208 ;  /* 0x000000d0a9d07221 */ /* 0x000fc80000010000 */
[----:B------:R-:W-:-:S07]  /*3250*/  @P2 FADD.FTZ R208, R171, R208 ;  /* 0x000000d0abd02221 */ /* 0x000fce0000010000 */
.L_x_27054:
[----:B------:R-:W-:-:S04]  /*3260*/  F2FP.F16.F32.PACK_AB R168, RZ, R208 ;  /* 0x000000d0ffa8723e */ /* 0x000fc800000000ff */
[----:B------:R-:W-:-:S07]  /*3270*/  PRMT R31, R31, 0x5410, R168 ;  /* 0x000054101f1f7816 */ /* 0x000fce00000000a8 */
.L_x_27055:
[----:B------:R-:W0:Y:S02]  /*3280*/  @P0 LDC.64 R168, c[0x0][0x238] ;  /* 0x00008e00ffa80b82 */ /* 0x000e240000000a00 */
[----:B0-----:R-:W-:-:S04]  /*3290*/  @P0 LEA R168, P2, R214, R168, 0x4 ;  /* 0x000000a8d6a80211 */ /* 0x001fc800078420ff */
[C---:B------:R-:W-:Y:S02]  /*32a0*/  @P0 LEA.HI.X R169, R214.reuse, R169, RZ, 0x4, P2 ;  /* 0x000000a9d6a90211 */ /* 0x040fe400010f24ff */
[----:B------:R-:W-:-:S03]  /*32b0*/  IADD3 R214, R214, 0x20, RZ ;  /* 0x00000020d6d67810 */ /* 0x000fc60007ffe0ff */
[----:B------:R3:W-:Y:S04]  /*32c0*/  @P0 STG.E.128 desc[UR4][R168.64], R28 ;  /* 0x0000001ca8000986 */ /* 0x0007e8000c101d04 */
.L_x_27023:
[----:B------:R-:W-:Y:S05]  /*32d0*/  BSYNC B0 ;  /* 0x0000000000007941 */ /* 0x000fea0003800000 */
.L_x_27022:
        /* <DEDUP_REMOVED lines=25> */
.L_x_27059:
[----:B-----5:R-:W-:-:S05]  /*3470*/  HADD2.F32 R22, -RZ, R32.H0_H0 ;  /* 0x20000020ff167230 */ /* 0x020fca0000004100 */
[----:B------:R-:W-:Y:S01]  /*3480*/  FADD.FTZ R9, R22, R9 ;  /* 0x0000000916097221 */ /* 0x000fe20000010000 */
[----:B------:R-:W-:Y:S06]  /*3490*/  BRA `(.L_x_27060) ;  /* 0x0000000000107947 */ /* 0x000fec0003800000 */
.L_x_27058:
[----:B-----5:R-:W-:Y:S02]  /*34a0*/  HADD2.F32 R22, -RZ, R36.H0_H0 ;  /* 0x20000024ff167230 */ /* 0x020fe40000004100 */
[----:B------:R-:W-:-:S03]  /*34b0*/  @P2 HADD2.F32 R182, -RZ, R32.H0_H0 ;  /* 0x20000020ffb62230 */ /* 0x000fc60000004100 */
[----:B------:R-:W-:-:S04]  /*34c0*/  FADD.FTZ R9, R22, R9 ;  /* 0x0000000916097221 */ /* 0x000fc80000010000 */
[----:B------:R-:W-:-:S07]  /*34d0*/  @P2 FADD.FTZ R9, R182, R9 ;  /* 0x00000009b6092221 */ /* 0x000fce0000010000 */
.L_x_27060:
[----:B------:R-:W-:-:S04]  /*34e0*/  F2FP.F16.F32.PACK_AB R21, RZ, R9 ;  /* 0x00000009ff15723e */ /* 0x000fc800000000ff */
[----:B------:R-:W-:-:S07]  /*34f0*/  PRMT R28, R21, 0x7610, R28 ;  /* 0x00007610151c7816 */ /* 0x000fce000000001c */
.L_x_27061:
[----:B------:R-:W-:Y:S01]  /*3500*/  HADD2.F32 R21, -RZ, R168.H1_H1 ;  /* 0x300000a8ff157230 */ /* 0x000fe20000004100 */
[----:B------:R-:W-:Y:S06]  /*3510*/  @P3 BRA `(.L_x_27062) ;  /* 0x0000000000203947 */ /* 0x000fec0003800000 */
[----:B------:R-:W-:-:S04]  /*3520*/  ISETP.NE.U32.AND P4, PT, RZ, UR12, PT ;  /* 0x0000000cff007c0c */ /* 0x000fc8000bf85070 */
[----:B------:R-:W-:-:S13]  /*3530*/  ISETP.NE.AND.EX P4, PT, RZ, UR13, PT, P4 ;  /* 0x0000000dff007c0c */ /* 0x000fda000bf85340 */
[----:B------:R-:W-:Y:S05]  /*3540*/  @P4 BRA `(.L_x_27063) ;  /* 0x0000000000084947 */ /* 0x000fea0003800000 */
[----:B------:R-:W-:Y:S05]  /*3550*/  @P0 BRA `(.L_x_27064) ;  /* 0x0000000000200947 */ /* 0x000fea0003800000 */
[----:B------:R-:W-:Y:S05]  /*3560*/  BRA `(.L_x_27065) ;  /* 0x0000000000247947 */ /* 0x000fea0003800000 */
.L_x_27063:
[----:B-----5:R-:W-:-:S05]  /*3570*/  HADD2.F32 R22, -RZ, R32.H1_H1 ;  /* 0x30000020ff167230 */ /* 0x020fca0000004100 */
[----:B------:R-:W-:Y:S01]  /*3580*/  FADD.FTZ R21, R22, R21 ;  /* 0x0000001516157221 */ /* 0x000fe20000010000 */
[----:B------:R-:W-:Y:S06]  /*3590*/  BRA `(.L_x_27064) ;  /* 0x0000000000107947 */ /* 0x000fec0003800000 */
.L_x_27062:
[----:B-----5:R-:W-:Y:S02]  /*35a0*/  HADD2.F32 R22, -RZ, R36.H1_H1 ;  /* 0x30000024ff167230 */ /* 0x020fe40000004100 */
[----:B------:R-:W-:-:S03]  /*35b0*/  @P2 HADD2.F32 R168, -RZ, R32.H1_H1 ;  /* 0x30000020ffa82230 */ /* 0x000fc60000004100 */
[----:B------:R-:W-:-:S04]  /*35c0*/  FADD.FTZ R21, R22, R21 ;  /* 0x0000001516157221 */ /* 0x000fc80000010000 */
[----:B------:R-:W-:-:S07]  /*35d0*/  @P2 FADD.FTZ R21, R168, R21 ;  /* 0x00000015a8152221 */ /* 0x000fce0000010000 */
.L_x_27064:
[----:B------:R-:W-:-:S04]  /*35e0*/  F2FP.F16.F32.PACK_AB R22, RZ, R21 ;  /* 0x00000015ff16723e */ /* 0x000fc800000000ff */
[----:B------:R-:W-:-:S07]  /*35f0*/  PRMT R28, R28, 0x5410, R22 ;  /* 0x000054101c1c7816 */ /* 0x000fce0000000016 */
.L_x_27065:
[----:B------:R-:W-:Y:S01]  /*3600*/  HADD2.F32 R22, -RZ, R169.H0_H0 ;  /* 0x200000a9ff167230 */ /* 0x000fe20000004100 */
[----:B------:R-:W-:Y:S06]  /*3610*/  @P3 BRA `(.L_x_27066) ;  /* 0x0000000000203947 */ /* 0x000fec0003800000 */
[----:B------:R-:W-:-:S04]  /*3620*/  ISETP.NE.U32.AND P4, PT, RZ, UR12, PT ;  /* 0x0000000cff007c0c */ /* 0x000fc8000bf85070 */
[----:B------:R-:W-:-:S13]  /*3630*/  ISETP.NE.AND.EX P4, PT, RZ, UR13, PT, P4 ;  /* 0x0000000dff007c0c */ /* 0x000fda000bf85340 */
[----:B------:R-:W-:Y:S05]  /*3640*/  @P4 BRA `(.L_x_27067) ;  /* 0x0000000000084947 */ /* 0x000fea0003800000 */
[----:B------:R-:W-:Y:S05]  /*3650*/  @P0 BRA `(.L_x_27068) ;  /* 0x0000000000200947 */ /* 0x000fea0003800000 */
[----:B------:R-:W-:Y:S05]  /*3660*/  BRA `(.L_x_27069) ;  /* 0x0000000000247947 */ /* 0x000fea0003800000 */
.L_x_27067:
[----:B-----5:R-:W-:-:S05]  /*3670*/  HADD2.F32 R181, -RZ, R33.H0_H0 ;  /* 0x20000021ffb57230 */ /* 0x020fca0000004100 */
[----:B------:R-:W-:Y:S01]  /*3680*/  FADD.FTZ R22, R181, R22 ;  /* 0x00000016b5167221 */ /* 0x000fe20000010000 */
[----:B------:R-:W-:Y:S06]  /*3690*/  BRA `(.L_x_27068) ;  /* 0x0000000000107947 */ /* 0x000fec0003800000 */
.L_x_27066:
[----:B-----5:R-:W-:Y:S02]  /*36a0*/  HADD2.F32 R181, -RZ, R37.H0_H0 ;  /* 0x20000025ffb57230 */ /* 0x020fe40000004100 */
[----:B------:R-:W-:-:S03]  /*36b0*/  @P2 HADD2.F32 R197, -RZ, R33.H0_H0 ;  /* 0x20000021ffc52230 */ /* 0x000fc60000004100 */
[----:B------:R-:W-:-:S04]  /*36c0*/  FADD.FTZ R22, R181, R22 ;  /* 0x00000016b5167221 */ /* 0x000fc80000010000 */
[----:B------:R-:W-:-:S07]  /*36d0*/  @P2 FADD.FTZ R22, R197, R22 ;  /* 0x00000016c5162221 */ /* 0x000fce0000010000 */
.L_x_27068:
[----:B------:R-:W-:-:S04]  /*36e0*/  F2FP.F16.F32.PACK_AB R168, RZ, R22 ;  /* 0x00000016ffa8723e */ /* 0x000fc800000000ff */
[----:B------:R-:W-:-:S07]  /*36f0*/  PRMT R29, R168, 0x7610, R29 ;  /* 0x00007610a81d7816 */ /* 0x000fce000000001d */
.L_x_27069:
[----:B------:R-:W-:Y:S01]  /*3700*/  HADD2.F32 R181, -RZ, R169.H1_H1 ;  /* 0x300000a9ffb57230 */ /* 0x000fe20000004100 */
[----:B------:R-:W-:Y:S06]  /*3710*/  @P3 BRA `(.L_x_27070) ;  /* 0x0000000000203947 */ /* 0x000fec0003800000 */
[----:B------:R-:W-:-:S04]  /*3720*/  ISETP.NE.U32.AND P4, PT, RZ, UR12, PT ;  /* 0x0000000cff007c0c */ /* 0x000fc8000bf85070 */
[----:B------:R-:W-:-:S13]  /*3730*/  ISETP.NE.AND.EX P4, PT, RZ, UR13, PT, P4 ;  /* 0x0000000dff007c0c */ /* 0x000fda000bf85340 */
[----:B------:R-:W-:Y:S05]  /*3740*/  @P4 BRA `(.L_x_27071) ;  /* 0x0000000000084947 */ /* 0x000fea0003800000 */
[----:B------:R-:W-:Y:S05]  /*3750*/  @P0 BRA `(.L_x_27072) ;  /* 0x0000000000200947 */ /* 0x000fea0003800000 */
[----:B------:R-:W-:Y:S05]  /*3760*/  BRA `(.L_x_27073) ;  /* 0x0000000000247947 */ /* 0x000fea0003800000 */
.L_x_27071:
[----:B-----5:R-:W-:-:S05]  /*3770*/  HADD2.F32 R168, -RZ, R33.H1_H1 ;  /* 0x30000021ffa87230 */ /* 0x020fca0000004100 */
[----:B------:R-:W-:Y:S01]  /*3780*/  FADD.FTZ R181, R168, R181 ;  /* 0x000000b5a8b57221 */ /* 0x000fe20000010000 */
[----:B------:R-:W-:Y:S06]  /*3790*/  BRA `(.L_x_27072) ;  /* 0x0000000000107947 */ /* 0x000fec0003800000 */
.L_x_27070:
[----:B-----5:R-:W-:Y:S02]  /*37a0*/  HADD2.F32 R168, -RZ, R37.H1_H1 ;  /* 0x30000025ffa87230 */ /* 0x020fe40000004100 */
[----:B------:R-:W-:-:S03]  /*37b0*/  @P2 HADD2.F32 R182, -RZ, R33.H1_H1 ;  /* 0x30000021ffb62230 */ /* 0x000fc60000004100 */
[----:B------:R-:W-:-:S04]  /*37c0*/  FADD.FTZ R181, R168, R181 ;  /* 0x000000b5a8b57221 */ /* 0x000fc80000010000 */
[----:B------:R-:W-:-:S07]  /*37d0*/  @P2 FADD.FTZ R181, R182, R181 ;  /* 0x000000b5b6b52221 */ /* 0x000fce0000010000 */
.L_x_27072:
[----:B------:R-:W-:-:S04]  /*37e0*/  F2FP.F16.F32.PACK_AB R168, RZ, R181 ;  /* 0x000000b5ffa8723e */ /* 0x000fc800000000ff */
[----:B------:R-:W-:-:S07]  /*37f0*/  PRMT R29, R29, 0x5410, R168 ;  /* 0x000054101d1d7816 */ /* 0x000fce00000000a8 */
.L_x_27073:
[----:B------:R-:W-:Y:S01]  /*3800*/  HADD2.F32 R182, -RZ, R170.H0_H0 ;  /* 0x200000aaffb67230 */ /* 0x000fe20000004100 */
[----:B------:R-:W-:Y:S06]  /*3810*/  @P3 BRA `(.L_x_27074) ;  /* 0x0000000000203947 */ /* 0x000fec0003800000 */
[----:B------:R-:W-:-:S04]  /*3820*/  ISETP.NE.U32.AND P4, PT, RZ, UR12, PT ;  /* 0x0000000cff007c0c */ /* 0x000fc8000bf85070 */
[----:B------:R-:W-:-:S13]  /*3830*/  ISETP.NE.AND.EX P4, PT, RZ, UR13, PT, P4 ;  /* 0x0000000dff007c0c */ /* 0x000fda000bf85340 */
[----:B------:R-:W-:Y:S05]  /*3840*/  @P4 BRA `(.L_x_27075) ;  /* 0x0000000000084947 */ /* 0x000fea0003800000 */
[----:B------:R-:W-:Y:S05]  /*3850*/  @P0 BRA `(.L_x_27076) ;  /* 0x0000000000200947 */ /* 0x000fea0003800000 */
[----:B------:R-:W-:Y:S05]  /*3860*/  BRA `(.L_x_27077) ;  /* 0x0000000000247947 */ /* 0x000fea0003800000 */
.L_x_27075:
[----:B-----5:R-:W-:-:S05]  /*3870*/  HADD2.F32 R169, -RZ, R34.H0_H0 ;  /* 0x20000022ffa97230 */ /* 0x020fca0000004100 */
[----:B------:R-:W-:Y:S01]  /*3880*/  FADD.FTZ R182, R169, R182 ;  /* 0x000000b6a9b67221 */ /* 0x000fe20000010000 */
[----:B------:R-:W-:Y:S06]  /*3890*/  BRA `(.L_x_27076) ;  /* 0x0000000000107947 */ /* 0x000fec0003800000 */
.L_x_27074:
[----:B-----5:R-:W-:Y:S02]  /*38a0*/  HADD2.F32 R169, -RZ, R38.H0_H0 ;  /* 0x20000026ffa97230 */ /* 0x020fe40000004100 */
[----:B------:R-:W-:-:S03]  /*38b0*/  @P2 HADD2.F32 R197, -RZ, R34.H0_H0 ;  /* 0x20000022ffc52230 */ /* 0x000fc60000004100 */
[----:B------:R-:W-:-:S04]  /*38c0*/  FADD.FTZ R182, R169, R182 ;  /* 0x000000b6a9b67221 */ /* 0x000fc80000010000 */
[----:B------:R-:W-:-:S07]  /*38d0*/  @P2 FADD.FTZ R182, R197, R182 ;  /* 0x000000b6c5b62221 */ /* 0x000fce0000010000 */
.L_x_27076:
[----:B------:R-:W-:-:S04]  /*38e0*/  F2FP.F16.F32.PACK_AB R168, RZ, R182 ;  /* 0x000000b6ffa8723e */ /* 0x000fc800000000ff */
[----:B------:R-:W-:-:S07]  /*38f0*/  PRMT R30, R168, 0x7610, R30 ;  /* 0x00007610a81e7816 */ /* 0x000fce000000001e */
.L_x_27077:
[----:B------:R-:W-:Y:S01]  /*3900*/  HADD2.F32 R197, -RZ, R170.H1_H1 ;  /* 0x300000aaffc57230 */ /* 0x000fe20000004100 */
[----:B------:R-:W-:Y:S06]  /*3910*/  @P3 BRA `(.L_x_27078) ;  /* 0x0000000000203947 */ /* 0x000fec0003800000 */
[----:B------:R-:W-:-:S04]  /*3920*/  ISETP.NE.U32.AND P4, PT, RZ, UR12, PT ;  /* 0x0000000cff007c0c */ /* 0x000fc8000bf85070 */
[----:B------:R-:W-:-:S13]  /*3930*/  ISETP.NE.AND.EX P4, PT, RZ, UR13, PT, P4 ;  /* 0x0000000dff007c0c */ /* 0x000fda000bf85340 */
[----:B------:R-:W-:Y:S05]  /*3940*/  @P4 BRA `(.L_x_27079) ;  /* 0x0000000000084947 */ /* 0x000fea0003800000 */
[----:B------:R-:W-:Y:S05]  /*3950*/  @P0 BRA `(.L_x_27080) ;  /* 0x0000000000200947 */ /* 0x000fea0003800000 */
[----:B------:R-:W-:Y:S05]  /*3960*/  BRA `(.L_x_27081) ;  /* 0x0000000000247947 */ /* 0x000fea0003800000 */
.L_x_27079:
[----:B-----5:R-:W-:-:S05]  /*3970*/  HADD2.F32 R168, -RZ, R34.H1_H1 ;  /* 0x30000022ffa87230 */ /* 0x020fca0000004100 */
[----:B------:R-:W-:Y:S01]  /*3980*/  FADD.FTZ R197, R168, R197 ;  /* 0x000000c5a8c57221 */ /* 0x000fe20000010000 */
[----:B------:R-:W-:Y:S06]  /*3990*/  BRA `(.L_x_27080) ;  /* 0x0000000000107947 */ /* 0x000fec0003800000 */
.L_x_27078:
[----:B-----5:R-:W-:Y:S02]  /*39a0*/  HADD2.F32 R168, -RZ, R38.H1_H1 ;  /* 0x30000026ffa87230 */ /* 0x020fe40000004100 */
[----:B------:R-:W-:-:S03]  /*39b0*/  @P2 HADD2.F32 R170, -RZ, R34.H1_H1 ;  /* 0x30000022ffaa2230 */ /* 0x000fc60000004100 */
[----:B------:R-:W-:-:S04]  /*39c0*/  FADD.FTZ R197, R168, R197 ;  /* 0x000000c5a8c57221 */ /* 0x000fc80000010000 */
[----:B------:R-:W-:-:S07]  /*39d0*/  @P2 FADD.FTZ R197, R170, R197 ;  /* 0x000000c5aac52221 */ /* 0x000fce0000010000 */
.L_x_27080:
[----:B------:R-:W-:-:S04]  /*39e0*/  F2FP.F16.F32.PACK_AB R168, RZ, R197 ;  /* 0x000000c5ffa8723e */ /* 0x000fc800000000ff */
[----:B------:R-:W-:-:S07]  /*39f0*/  PRMT R30, R30, 0x5410, R168 ;  /* 0x000054101e1e7816 */ /* 0x000fce00000000a8 */
.L_x_27081:
[----:B------:R-:W-:Y:S01]  /*3a00*/  HADD2.F32 R198, -RZ, R171.H0_H0 ;  /* 0x200000abffc67230 */ /* 0x000fe20000004100 */
[----:B------:R-:W-:Y:S06]  /*3a10*/  @P3 BRA `(.L_x_27082) ;  /* 0x0000000000203947 */ /* 0x000fec0003800000 */
[----:B------:R-:W-:-:S04]  /*3a20*/  ISETP.NE.U32.AND P4, PT, RZ, UR12, PT ;  /* 0x0000000cff007c0c */ /* 0x000fc8000bf85070 */
[----:B------:R-:W-:-:S13]  /*3a30*/  ISETP.NE.AND.EX P4, PT, RZ, UR13, PT, P4 ;  /* 0x0000000dff007c0c */ /* 0x000fda000bf85340 */
[----:B------:R-:W-:Y:S05]  /*3a40*/  @P4 BRA `(.L_x_27083) ;  /* 0x0000000000084947 */ /* 0x000fea0003800000 */
[----:B------:R-:W-:Y:S05]  /*3a50*/  @P0 BRA `(.L_x_27084) ;  /* 0x0000000000200947 */ /* 0x000fea0003800000 */
[----:B------:R-:W-:Y:S05]  /*3a60*/  BRA `(.L_x_27085) ;  /* 0x0000000000247947 */ /* 0x000fea0003800000 */
.L_x_27083:
[----:B-----5:R-:W-:-:S05]  /*3a70*/  HADD2.F32 R169, -RZ, R35.H0_H0 ;  /* 0x20000023ffa97230 */ /* 0x020fca0000004100 */
[----:B------:R-:W-:Y:S01]  /*3a80*/  FADD.FTZ R198, R169, R198 ;  /* 0x000000c6a9c67221 */ /* 0x000fe20000010000 */
[----:B------:R-:W-:Y:S06]  /*3a90*/  BRA `(.L_x_27084) ;  /* 0x0000000000107947 */ /* 0x000fec0003800000 */
.L_x_27082:
[----:B-----5:R-:W-:Y:S02]  /*3aa0*/  HADD2.F32 R169, -RZ, R39.H0_H0 ;  /* 0x20000027ffa97230 */ /* 0x020fe40000004100 */
[----:B------:R-:W-:-:S03]  /*3ab0*/  @P2 HADD2.F32 R209, -RZ, R35.H0_H0 ;  /* 0x20000023ffd12230 */ /* 0x000fc60000004100 */
[----:B------:R-:W-:-:S04]  /*3ac0*/  FADD.FTZ R198, R169, R198 ;  /* 0x000000c6a9c67221 */ /* 0x000fc80000010000 */
[----:B------:R-:W-:-:S07]  /*3ad0*/  @P2 FADD.FTZ R198, R209, R198 ;  /* 0x000000c6d1c62221 */ /* 0x000fce0000010000 */
.L_x_27084:
[----:B------:R-:W-:-:S04]  /*3ae0*/  F2FP.F16.F32.PACK_AB R168, RZ, R198 ;  /* 0x000000c6ffa8723e */ /* 0x000fc800000000ff */
[----:B------:R-:W-:-:S07]  /*3af0*/  PRMT R31, R168, 0x7610, R31 ;  /* 0x00007610a81f7816 */ /* 0x000fce000000001f */
.L_x_27085:
[----:B------:R-:W-:Y:S01]  /*3b00*/  HADD2.F32 R209, -RZ, R171.H1_H1 ;  /* 0x300000abffd17230 */ /* 0x000fe20000004100 */
[----:B------:R-:W-:Y:S06]  /*3b10*/  @P3 BRA `(.L_x_27086) ;  /* 0x0000000000203947 */ /* 0x000fec0003800000 */
[----:B------:R-:W-:-:S04]  /*3b20*/  ISETP.NE.U32.AND P2, PT, RZ, UR12, PT ;  /* 0x0000000cff007c0c */ /* 0x000fc8000bf45070 */
[----:B------:R-:W-:-:S13]  /*3b30*/  ISETP.NE.AND.EX P2, PT, RZ, UR13, PT, P2 ;  /* 0x0000000dff007c0c */ /* 0x000fda000bf45320 */
[----:B------:R-:W-:Y:S05]  /*3b40*/  @P2 BRA `(.L_x_27087) ;  /* 0x0000000000082947 */ /* 0x000fea0003800000 */
[----:B------:R-:W-:Y:S05]  /*3b50*/  @P0 BRA `(.L_x_27088) ;  /* 0x0000000000200947 */ /* 0x000fea0003800000 */
[----:B------:R-:W-:Y:S05]  /*3b60*/  BRA `(.L_x_27089) ;  /* 0x0000000000247947 */ /* 0x000fea0003800000 */
.L_x_27087:
[----:B-----5:R-:W-:-:S05]  /*3b70*/  HADD2.F32 R168, -RZ, R35.H1_H1 ;  /* 0x30000023ffa87230 */ /* 0x020fca0000004100 */
[----:B------:R-:W-:Y:S01]  /*3b80*/  FADD.FTZ R209, R168, R209 ;  /* 0x000000d1a8d17221 */ /* 0x000fe20000010000 */
[----:B------:R-:W-:Y:S06]  /*3b90*/  BRA `(.L_x_27088) ;  /* 0x0000000000107947 */ /* 0x000fec0003800000 */
.L_x_27086:
[----:B-----5:R-:W-:Y:S02]  /*3ba0*/  HADD2.F32 R168, -RZ, R39.H1_H1 ;  /* 0x30000027ffa87230 */ /* 0x020fe40000004100 */
[----:B------:R-:W-:-:S03]  /*3bb0*/  @P2 HADD2.F32 R170, -RZ, R35.H1_H1 ;  /* 0x30000023ffaa2230 */ /* 0x000fc60000004100 */
[----:B------:R-:W-:-:S04]  /*3bc0*/  FADD.FTZ R209, R168, R209 ;  /* 0x000000d1a8d17221 */ /* 0x000fc80000010000 */
[----:B------:R-:W-:-:S07]  /*3bd0*/  @P2 FADD.FTZ R209, R170, R209 ;  /* 0x000000d1aad12221 */ /* 0x000fce0000010000 */
.L_x_27088:
[----:B------:R-:W-:-:S04]  /*3be0*/  F2FP.F16.F32.PACK_AB R168, RZ, R209 ;  /* 0x000000d1ffa8723e */ /* 0x000fc800000000ff */
[----:B------:R-:W-:-:S07]  /*3bf0*/  PRMT R31, R31, 0x5410, R168 ;  /* 0x000054101f1f7816 */ /* 0x000fce00000000a8 */
.L_x_27089:
[----:B------:R-:W0:Y:S02]  /*3c00*/  @P0 LDC.64 R168, c[0x0][0x238] ;  /* 0x00008e00ffa80b82 */ /* 0x000e240000000a00 */
[----:B0-----:R-:W-:-:S04]  /*3c10*/  @P0 LEA R168, P2, R214, R168, 0x4 ;  /* 0x000000a8d6a80211 */ /* 0x001fc800078420ff */
[C---:B------:R-:W-:Y:S02]  /*3c20*/  @P0 LEA.HI.X R169, R214.reuse, R169, RZ, 0x4, P2 ;  /* 0x000000a9d6a90211 */ /* 0x040fe400010f24ff */
[----:B------:R-:W-:-:S03]  /*3c30*/  IADD3 R214, R214, 0x20, RZ ;  /* 0x00000020d6d67810 */ /* 0x000fc60007ffe0ff */
[----:B------:R4:W-:Y:S04]  /*3c40*/  @P0 STG.E.128 desc[UR4][R168.64], R28 ;  /* 0x0000001ca8000986 */ /* 0x0009e8000c101d04 */
.L_x_27057:
[----:B------:R-:W-:Y:S05]  /*3c50*/  BSYNC B0 ;  /* 0x0000000000007941 */ /* 0x000fea0003800000 */
.L_x_27056:
        /* <DEDUP_REMOVED lines=25> */
.L_x_27093:
[----:B-----5:R-:W-:-:S05]  /*3df0*/  HADD2.F32 R23, -RZ, R32.H0_H0 ;  /* 0x20000020ff177230 */ /* 0x020fca0000004100 */
[----:B------:R-:W-:Y:S01]  /*3e00*/  FADD.FTZ R10, R23, R10 ;  /* 0x0000000a170a7221 */ /* 0x000fe20000010000 */
[----:B------:R-:W-:Y:S06]  /*3e10*/  BRA `(.L_x_27094) ;  /* 0x0000000000107947 */ /* 0x000fec0003800000 */
.L_x_27092:
[----:B-----5:R-:W-:Y:S02]  /*3e20*/  HADD2.F32 R23, -RZ, R36.H0_H0 ;  /* 0x20000024ff177230 */ /* 0x020fe40000004100 */
[----:B------:R-:W-:-:S03]  /*3e30*/  @P2 HADD2.F32 R183, -RZ, R32.H0_H0 ;  /* 0x20000020ffb72230 */ /* 0x000fc60000004100 */
[----:B------:R-:W-:-:S04]  /*3e40*/  FADD.FTZ R10, R23, R10 ;  /* 0x0000000a170a7221 */ /* 0x000fc80000010000 */
[----:B------:R-:W-:-:S07]  /*3e50*/  @P2 FADD.FTZ R10, R183, R10 ;  /* 0x0000000ab70a2221 */ /* 0x000fce0000010000 */
.L_x_27094:
[----:B------:R-:W-:-:S04]  /*3e60*/  F2FP.F16.F32.PACK_AB R23, RZ, R10 ;  /* 0x0000000aff17723e */ /* 0x000fc800000000ff */
[----:B------:R-:W-:-:S07]  /*3e70*/  PRMT R28, R23, 0x7610, R28 ;  /* 0x00007610171c7816 */ /* 0x000fce000000001c */
.L_x_27095:
[----:B------:R-:W-:Y:S01]  /*3e80*/  HADD2.F32 R23, -RZ, R168.H1_H1 ;  /* 0x300000a8ff177230 */ /* 0x000fe20000004100 */
[----:B------:R-:W-:Y:S06]  /*3e90*/  @P3 BRA `(.L_x_27096) ;  /* 0x0000000000203947 */ /* 0x000fec0003800000 */
[----:B------:R-:W-:-:S04]  /*3ea0*/  ISETP.NE.U32.AND P4, PT, RZ, UR12, PT ;  /* 0x0000000cff007c0c */ /* 0x000fc8000bf85070 */
[----:B------:R-:W-:-:S13]  /*3eb0*/  ISETP.NE.AND.EX P4, PT, RZ, UR13, PT, P4 ;  /* 0x0000000dff007c0c */ /* 0x000fda000bf85340 */
[----:B------:R-:W-:Y:S05]  /*3ec0*/  @P4 BRA `(.L_x_27097) ;  /* 0x0000000000084947 */ /* 0x000fea0003800000 */
[----:B------:R-:W-:Y:S05]  /*3ed0*/  @P0 BRA `(.L_x_27098) ;  /* 0x0000000000200947 */ /* 0x000fea0003800000 */
[----:B------:R-:W-:Y:S05]  /*3ee0*/  BRA `(.L_x_27099) ;  /* 0x0000000000247947 */ /* 0x000fea0003800000 */
.L_x_27097:
[----:B-----5:R-:W-:-:S05]  /*3ef0*/  HADD2.F32 R24, -RZ, R32.H1_H1 ;  /* 0x30000020ff187230 */ /* 0x020fca0000004100 */
[----:B------:R-:W-:Y:S01]  /*3f00*/  FADD.FTZ R23, R24, R23 ;  /* 0x0000001718177221 */ /* 0x000fe20000010000 */
[----:B------:R-:W-:Y:S06]  /*3f10*/  BRA `(.L_x_27098) ;  /* 0x0000000000107947 */ /* 0x000fec0003800000 */
.L_x_27096:
[----:B-----5:R-:W-:Y:S02]  /*3f20*/  HADD2.F32 R24, -RZ, R36.H1_H1 ;  /* 0x30000024ff187230 */ /* 0x020fe40000004100 */
[----:B------:R-:W-:-:S03]  /*3f30*/  @P2 HADD2.F32 R168, -RZ, R32.H1_H1 ;  /* 0x30000020ffa82230 */ /* 0x000fc60000004100 */
[----:B------:R-:W-:-:S04]  /*3f40*/  FADD.FTZ R23, R24, R23 ;  /* 0x0000001718177221 */ /* 0x000fc80000010000 */
[----:B------:R-:W-:-:S07]  /*3f50*/  @P2 FADD.FTZ R23, R168, R23 ;  /* 0x00000017a8172221 */ /* 0x000fce0000010000 */
.L_x_27098:
[----:B------:R-:W-:-:S04]  /*3f60*/  F2FP.F16.F32.PACK_AB R24, RZ, R23 ;  /* 0x00000017ff18723e */ /* 0x000fc800000000ff */
[----:B------:R-:W-:-:S07]  /*3f70*/  PRMT R28, R28, 0x5410, R24 ;  /* 0x000054101c1c7816 */ /* 0x000fce0000000018 */
.L_x_27099:
[----:B------:R-:W-:Y:S01]  /*3f80*/  HADD2.F32 R24, -RZ, R169.H0_H0 ;  /* 0x200000a9ff187230 */ /* 0x000fe20000004100 */
[----:B------:R-:W-:Y:S06]  /*3f90*/  @P3 BRA `(.L_x_27100) ;  /* 0x0000000000203947 */ /* 0x000fec0003800000 */
[----:B------:R-:W-:-:S04]  /*3fa0*/  ISETP.NE.U32.AND P4, PT, RZ, UR12, PT ;  /* 0x0000000cff007c0c */ /* 0x000fc8000bf85070 */
[----:B------:R-:W-:-:S13]  /*3fb0*/  ISETP.NE.AND.EX P4, PT, RZ, UR13, PT, P4 ;  /* 0x0000000dff007c0c */ /* 0x000fda000bf85340 */
[----:B------:R-:W-:Y:S05]  /*3fc0*/  @P4 BRA `(.L_x_27101) ;  /* 0x0000000000084947 */ /* 0x000fea0003800000 */
[----:B------:R-:W-:Y:S05]  /*3fd0*/  @P0 BRA `(.L_x_27102) ;  /* 0x0000000000200947 */ /* 0x000fea0003800000 */
[----:B------:R-:W-:Y:S05]  /*3fe0*/  BRA `(.L_x_27103) ;  /* 0x0000000000247947 */ /* 0x000fea0003800000 */
.L_x_27101:
[----:B-----5:R-:W-:-:S05]  /*3ff0*/  HADD2.F32 R183, -RZ, R33.H0_H0 ;  /* 0x20000021ffb77230 */ /* 0x020fca0000004100 */
[----:B------:R-:W-:Y:S01]  /*4000*/  FADD.FTZ R24, R183, R24 ;  /* 0x00000018b7187221 */ /* 0x000fe20000010000 */
[----:B------:R-:W-:Y:S06]  /*4010*/  BRA `(.L_x_27102) ;  /* 0x0000000000107947 */ /* 0x000fec0003800000 */
.L_x_27100:
[----:B-----5:R-:W-:Y:S02]  /*4020*/  HADD2.F32 R183, -RZ, R37.H0_H0 ;  /* 0x20000025ffb77230 */ /* 0x020fe40000004100 */
[----:B------:R-:W-:-:S03]  /*4030*/  @P2 HADD2.F32 R199, -RZ, R33.H0_H0 ;  /* 0x20000021ffc72230 */ /* 0x000fc60000004100 */
[----:B------:R-:W-:-:S04]  /*4040*/  FADD.FTZ R24, R183, R24 ;  /* 0x00000018b7187221 */ /* 0x000fc80000010000 */
[----:B------:R-:W-:-:S07]  /*4050*/  @P2 FADD.FTZ R24, R199, R24 ;  /* 0x00000018c7182221 */ /* 0x000fce0000010000 */
.L_x_27102:
[----:B------:R-:W-:-:S04]  /*4060*/  F2FP.F16.F32.PACK_AB R168, RZ, R24 ;  /* 0x00000018ffa8723e */ /* 0x000fc800000000ff */
[----:B------:R-:W-:-:S07]  /*4070*/  PRMT R29, R168, 0x7610, R29 ;  /* 0x00007610a81d7816 */ /* 0x000fce000000001d */
.L_x_27103:
[----:B------:R-:W-:Y:S01]  /*4080*/  HADD2.F32 R183, -RZ, R169.H1_H1 ;  /* 0x300000a9ffb77230 */ /* 0x000fe20000004100 */
[----:B------:R-:W-:Y:S06]  /*4090*/  @P3 BRA `(.L_x_27104) ;  /* 0x0000000000203947 */ /* 0x000fec0003800000 */
[----:B------:R-:W-:-:S04]  /*40a0*/  ISETP.NE.U32.AND P4, PT, RZ, UR12, PT ;  /* 0x0000000cff007c0c */ /* 0x000fc8000bf85070 */
[----:B------:R-:W-:-:S13]  /*40b0*/  ISETP.NE.AND.EX P4, PT, RZ, UR13, PT, P4 ;  /* 0x0000000dff007c0c */ /* 0x000fda000bf85340 */
[----:B------:R-:W-:Y:S05]  /*40c0*/  @P4 BRA `(.L_x_27105) ;  /* 0x0000000000084947 */ /* 0x000fea0003800000 */
[----:B------:R-:W-:Y:S05]  /*40d0*/  @P0 BRA `(.L_x_27106) ;  /* 0x0000000000200947 */ /* 0x000fea0003800000 */
[----:B------:R-:W-:Y:S05]  /*40e0*/  BRA `(.L_x_27107) ;  /* 0x0000000000247947 */ /* 0x000fea0003800000 */
.L_x_27105:
[----:B-----5:R-:W-:-:S05]  /*40f0*/  HADD2.F32 R168, -RZ, R33.H1_H1 ;  /* 0x30000021ffa87230 */ /* 0x020fca0000004100 */
[----:B------:R-:W-:Y:S01]  /*4100*/  FADD.FTZ R183, R168, R183 ;  /* 0x000000b7a8b77221 */ /* 0x000fe20000010000 */
[----:B------:R-:W-:Y:S06]  /*4110*/  BRA `(.L_x_27106) ;  /* 0x0000000000107947 */ /* 0x000fec0003800000 */
.L_x_27104:
[----:B-----5:R-:W-:Y:S02]  /*4120*/  HADD2.F32 R168, -RZ, R37.H1_H1 ;  /* 0x30000025ffa87230 */ /* 0x020fe40000004100 */
[----:B------:R-:W-:-:S03]  /*4130*/  @P2 HADD2.F32 R184, -RZ, R33.H1_H1 ;  /* 0x30000021ffb82230 */ /* 0x000fc60000004100 */
[----:B------:R-:W-:-:S04]  /*4140*/  FADD.FTZ R183, R168, R183 ;  /* 0x000000b7a8b77221 */ /* 0x000fc80000010000 */
[----:B------:R-:W-:-:S07]  /*4150*/  @P2 FADD.FTZ R183, R184, R183 ;  /* 0x000000b7b8b72221 */ /* 0x000fce0000010000 */
.L_x_27106:
[----:B------:R-:W-:-:S04]  /*4160*/  F2FP.F16.F32.PACK_AB R168, RZ, R183 ;  /* 0x000000b7ffa8723e */ /* 0x000fc800000000ff */
[----:B------:R-:W-:-:S07]  /*4170*/  PRMT R29, R29, 0x5410, R168 ;  /* 0x000054101d1d7816 */ /* 0x000fce00000000a8 */
.L_x_27107:
[----:B------:R-:W-:Y:S01]  /*4180*/  HADD2.F32 R184, -RZ, R170.H0_H0 ;  /* 0x200000aaffb87230 */ /* 0x000fe20000004100 */
[----:B------:R-:W-:Y:S06]  /*4190*/  @P3 BRA `(.L_x_27108) ;  /* 0x0000000000203947 */ /* 0x000fec0003800000 */
[----:B------:R-:W-:-:S04]  /*41a0*/  ISETP.NE.U32.AND P4, PT, RZ, UR12, PT ;  /* 0x0000000cff007c0c */ /* 0x000fc8000bf85070 */
[----:B------:R-:W-:-:S13]  /*41b0*/  ISETP.NE.AND.EX P4, PT, RZ, UR13, PT, P4 ;  /* 0x0000000dff007c0c */ /* 0x000fda000bf85340 */
[----:B------:R-:W-:Y:S05]  /*41c0*/  @P4 BRA `(.L_x_27109) ;  /* 0x0000000000084947 */ /* 0x000fea0003800000 */
[----:B------:R-:W-:Y:S05]  /*41d0*/  @P0 BRA `(.L_x_27110) ;  /* 0x0000000000200947 */ /* 0x000fea0003800000 */
[----:B------:R-:W-:Y:S05]  /*41e0*/  BRA `(.L_x_27111) ;  /* 0x0000000000247947 */ /* 0x000fea0003800000 */
.L_x_27109:
[----:B-----5:R-:W-:-:S05]  /*41f0*/  HADD2.F32 R169, -RZ, R34.H0_H0 ;  /* 0x20000022ffa97230 */ /* 0x020fca0000004100 */
[----:B------:R-:W-:Y:S01]  /*4200*/  FADD.FTZ R184, R169, R184 ;  /* 0x000000b8a9b87221 */ /* 0x000fe20000010000 */
[----:B------:R-:W-:Y:S06]  /*4210*/  BRA `(.L_x_27110) ;  /* 0x0000000000107947 */ /* 0x000fec0003800000 */
.L_x_27108:
[----:B-----5:R-:W-:Y:S02]  /*4220*/  HADD2.F32 R169, -RZ, R38.H0_H0 ;  /* 0x20000026ffa97230 */ /* 0x020fe40000004100 */
[----:B------:R-:W-:-:S03]  /*4230*/  @P2 HADD2.F32 R199, -RZ, R34.H0_H0 ;  /* 0x20000022ffc72230 */ /* 0x000fc60000004100 */
[----:B------:R-:W-:-:S04]  /*4240*/  FADD.FTZ R184, R169, R184 ;  /* 0x000000b8a9b87221 */ /* 0x000fc80000010000 */
[----:B------:R-:W-:-:S07]  /*4250*/  @P2 FADD.FTZ R184, R199, R184 ;  /* 0x000000b8c7b82221 */ /* 0x000fce0000010000 */
.L_x_27110:
[----:B------:R-:W-:-:S04]  /*4260*/  F2FP.F16.F32.PACK_AB R168, RZ, R184 ;  /* 0x000000b8ffa8723e */ /* 0x000fc800000000ff */
[----:B------:R-:W-:-:S07]  /*4270*/  PRMT R30, R168, 0x7610, R30 ;  /* 0x00007610a81e7816 */ /* 0x000fce000000001e */
.L_x_27111:
[----:B------:R-:W-:Y:S01]  /*4280*/  HADD2.F32 R199, -RZ, R170.H1_H1 ;  /* 0x300000aaffc77230 */ /* 0x000fe20000004100 */
[----:B------:R-:W-:Y:S06]  /*4290*/  @P3 BRA `(.L_x_27112) ;  /* 0x0000000000203947 */ /* 0x000fec0003800000 */
[----:B------:R-:W-:-:S04]  /*42a0*/  ISETP.NE.U32.AND P4, PT, RZ, UR12, PT ;  /* 0x0000000cff007c0c */ /* 0x000fc8000bf85070 */
[----:B------:R-:W-:-:S13]  /*42b0*/  ISETP.NE.AND.EX P4, PT, RZ, UR13, PT, P4 ;  /* 0x0000000dff007c0c */ /* 0x000fda000bf85340 */
[----:B------:R-:W-:Y:S05]  /*42c0*/  @P4 BRA `(.L_x_27113) ;  /* 0x0000000000084947 */ /* 0x000fea0003800000 */
[----:B------:R-:W-:Y:S05]  /*42d0*/  @P0 BRA `(.L_x_27114) ;  /* 0x0000000000200947 */ /* 0x000fea0003800000 */
[----:B------:R-:W-:Y:S05]  /*42e0*/  BRA `(.L_x_27115) ;  /* 0x0000000000247947 */ /* 0x000fea0003800000 */
.L_x_27113:
[----:B-----5:R-:W-:-:S05]  /*42f0*/  HADD2.F32 R168, -RZ, R34.H1_H1 ;  /* 0x30000022ffa87230 */ /* 0x020fca0000004100 */
[----:B------:R-:W-:Y:S01]  /*4300*/  FADD.FTZ R199, R168, R199 ;  /* 0x000000c7a8c77221 */ /* 0x000fe20000010000 */
[----:B------:R-:W-:Y:S06]  /*4310*/  BRA `(.L_x_27114) ;  /* 0x0000000000107947 */ /* 0x000fec0003800000 */
.L_x_27112:
[----:B-----5:R-:W-:Y:S02]  /*4320*/  HADD2.F32 R168, -RZ, R38.H1_H1 ;  /* 0x30000026ffa87230 */ /* 0x020fe40000004100 */
[----:B------:R-:W-:-:S03]  /*4330*/  @P2 HADD2.F32 R170, -RZ, R34.H1_H1 ;  /* 0x30000022ffaa2230 */ /* 0x000fc60000004100 */
[----:B------:R-:W-:-:S04]  /*4340*/  FADD.FTZ R199, R168, R199 ;  /* 0x000000c7a8c77221 */ /* 0x000fc80000010000 */
[----:B------:R-:W-:-:S07]  /*4350*/  @P2 FADD.FTZ R199, R170, R199 ;  /* 0x000000c7aac72221 */ /* 0x000fce0000010000 */
.L_x_27114:
[----:B------:R-:W-:-:S04]  /*4360*/  F2FP.F16.F32.PACK_AB R168, RZ, R199 ;  /* 0x000000c7ffa8723e */ /* 0x000fc800000000ff */
[----:B------:R-:W-:-:S07]  /*4370*/  PRMT R30, R30, 0x5410, R168 ;  /* 0x000054101e1e7816 */ /* 0x000fce00000000a8 */
.L_x_27115:
[----:B------:R-:W-:Y:S01]  /*4380*/  HADD2.F32 R200, -RZ, R171.H0_H0 ;  /* 0x200000abffc87230 */ /* 0x000fe20000004100 */
[----:B------:R-:W-:Y:S06]  /*4390*/  @P3 BRA `(.L_x_27116) ;  /* 0x0000000000203947 */ /* 0x000fec0003800000 */
[----:B------:R-:W-:-:S04]  /*43a0*/  ISETP.NE.U32.AND P4, PT, RZ, UR12, PT ;  /* 0x0000000cff007c0c */ /* 0x000fc8000bf85070 */
[----:B------:R-:W-:-:S13]  /*43b0*/  ISETP.NE.AND.EX P4, PT, RZ, UR13, PT, P4 ;  /* 0x0000000dff007c0c */ /* 0x000fda000bf85340 */
[----:B------:R-:W-:Y:S05]  /*43c0*/  @P4 BRA `(.L_x_27117) ;  /* 0x0000000000084947 */ /* 0x000fea0003800000 */
[----:B------:R-:W-:Y:S05]  /*43d0*/  @P0 BRA `(.L_x_27118) ;  /* 0x0000000000200947 */ /* 0x000fea0003800000 */
[----:B------:R-:W-:Y:S05]  /*43e0*/  BRA `(.L_x_27119) ;  /* 0x0000000000247947 */ /* 0x000fea0003800000 */
.L_x_27117:
[----:B-----5:R-:W-:-:S05]  /*43f0*/  HADD2.F32 R169, -RZ, R35.H0_H0 ;  /* 0x20000023ffa97230 */ /* 0x020fca0000004100 */
[----:B------:R-:W-:Y:S01]  /*4400*/  FADD.FTZ R200, R169, R200 ;  /* 0x000000c8a9c87221 */ /* 0x000fe20000010000 */
[----:B------:R-:W-:Y:S06]  /*4410*/  BRA `(.L_x_27118) ;  /* 0x0000000000107947 */ /* 0x000fec0003800000 */
.L_x_27116:
[----:B-----5:R-:W-:Y:S02]  /*4420*/  HADD2.F32 R169, -RZ, R39.H0_H0 ;  /* 0x20000027ffa97230 */ /* 0x020fe40000004100 */
[----:B------:R-:W-:-:S03]  /*4430*/  @P2 HADD2.F32 R215, -RZ, R35.H0_H0 ;  /* 0x20000023ffd72230 */ /* 0x000fc60000004100 */
[----:B------:R-:W-:-:S04]  /*4440*/  FADD.FTZ R200, R169, R200 ;  /* 0x000000c8a9c87221 */ /* 0x000fc80000010000 */
[----:B------:R-:W-:-:S07]  /*4450*/  @P2 FADD.FTZ R200, R215, R200 ;  /* 0x000000c8d7c82221 */ /* 0x000fce0000010000 */
.L_x_27118:
[----:B------:R-:W-:-:S04]  /*4460*/  F2FP.F16.F32.PACK_AB R168, RZ, R200 ;  /* 0x000000c8ffa8723e */ /* 0x000fc800000000ff */
[----:B------:R-:W-:-:S07]  /*4470*/  PRMT R31, R168, 0x7610, R31 ;  /* 0x00007610a81f7816 */ /* 0x000fce000000001f */
.L_x_27119:
[----:B------:R-:W-:Y:S01]  /*4480*/  HADD2.F32 R210, -RZ, R171.H1_H1 ;  /* 0x300000abffd27230 */ /* 0x000fe20000004100 */
[----:B------:R-:W-:Y:S06]  /*4490*/  @P3 BRA `(.L_x_27120) ;  /* 0x0000000000203947 */ /* 0x000fec0003800000 */
[----:B------:R-:W-:-:S04]  /*44a0*/  ISETP.NE.U32.AND P2, PT, RZ, UR12, PT ;  /* 0x0000000cff007c0c */ /* 0x000fc8000bf45070 */
[----:B------:R-:W-:-:S13]  /*44b0*/  ISETP.NE.AND.EX P2, PT, RZ, UR13, PT, P2 ;  /* 0x0000000dff007c0c */ /* 0x000fda000bf45320 */
[----:B------:R-:W-:Y:S05]  /*44c0*/  @P2 BRA `(.L_x_27121) ;  /* 0x0000000000082947 */ /* 0x000fea0003800000 */
[----:B------:R-:W-:Y:S05]  /*44d0*/  @P0 BRA `(.L_x_27122) ;  /* 0x0000000000200947 */ /* 0x000fea0003800000 */
[----:B------:R-:W-:Y:S05]  /*44e0*/  BRA `(.L_x_27123) ;  /* 0x0000000000247947 */ /* 0x000fea0003800000 */
.L_x_27121:
[----:B-----5:R-:W-:-:S05]  /*44f0*/  HADD2.F32 R169, -RZ, R35.H1_H1 ;  /* 0x30000023ffa97230 */ /* 0x020fca0000004100 */
[----:B------:R-:W-:Y:S01]  /*4500*/  FADD.FTZ R210, R169, R210 ;  /* 0x000000d2a9d27221 */ /* 0x000fe20000010000 */
[----:B------:R-:W-:Y:S06]  /*4510*/  BRA `(.L_x_27122) ;  /* 0x0000000000107947 */ /* 0x000fec0003800000 */
.L_x_27120:
[----:B-----5:R-:W-:Y:S02]  /*4520*/  HADD2.F32 R169, -RZ, R39.H1_H1 ;  /* 0x30000027ffa97230 */ /* 0x020fe40000004100 */
[----:B------:R-:W-:-:S03]  /*4530*/  @P2 HADD2.F32 R171, -RZ, R35.H1_H1 ;  /* 0x30000023ffab2230 */ /* 0x000fc60000004100 */
[----:B------:R-:W-:-:S04]  /*4540*/  FADD.FTZ R210, R169, R210 ;  /* 0x000000d2a9d27221 */ /* 0x000fc80000010000 */
[----:B------:R-:W-:-:S07]  /*4550*/  @P2 FADD.FTZ R210, R171, R210 ;  /* 0x000000d2abd22221 */ /* 0x000fce0000010000 */
.L_x_27122:
[----:B------:R-:W-:-:S04]  /*4560*/  F2FP.F16.F32.PACK_AB R168, RZ, R210 ;  /* 0x000000d2ffa8723e */ /* 0x000fc800000000ff */
[----:B------:R-:W-:-:S07]  /*4570*/  PRMT R31, R31, 0x5410, R168 ;  /* 0x000054101f1f7816 */ /* 0x000fce00000000a8 */
.L_x_27123:
[----:B------:R-:W0:Y:S02]  /*4580*/  @P0 LDC.64 R168, c[0x0][0x238] ;  /* 0x00008e00ffa80b82 */ /* 0x000e240000000a00 */
[----:B0-----:R-:W-:-:S04]  /*4590*/  @P0 LEA R168, P2, R214, R168, 0x4 ;  /* 0x000000a8d6a80211 */ /* 0x001fc800078420ff */
[C---:B------:R-:W-:Y:S02]  /*45a0*/  @P0 LEA.HI.X R169, R214.reuse, R169, RZ, 0x4, P2 ;  /* 0x000000a9d6a90211 */ /* 0x040fe400010f24ff */
[----:B------:R-:W-:-:S03]  /*45b0*/  IADD3 R214, R214, 0x20, RZ ;  /* 0x00000020d6d67810 */ /* 0x000fc60007ffe0ff */
[----:B------:R0:W-:Y:S04]  /*45c0*/  @P0 STG.E.128 desc[UR4][R168.64], R28 ;  /* 0x0000001ca8000986 */ /* 0x0001e8000c101d04 */
.L_x_27091:
[----:B------:R-:W-:Y:S05]  /*45d0*/  BSYNC B0 ;  /* 0x0000000000007941 */ /* 0x000fea0003800000 */
.L_x_27090:
        /* <DEDUP_REMOVED lines=25> */
.L_x_27127:
[----:B-----5:R-:W-:-:S05]  /*4770*/  HADD2.F32 R26, -RZ, R32.H0_H0 ;  /* 0x20000020ff1a7230 */ /* 0x020fca0000004100 */
[----:B------:R-:W-:Y:S01]  /*4780*/  FADD.FTZ R11, R26, R11 ;  /* 0x0000000b1a0b7221 */ /* 0x000fe20000010000 */
[----:B------:R-:W-:Y:S06]  /*4790*/  BRA `(.L_x_27128) ;  /* 0x0000000000107947 */ /* 0x000fec0003800000 */
.L_x_27126:
[----:B-----5:R-:W-:Y:S02]  /*47a0*/  HADD2.F32 R26, -RZ, R36.H0_H0 ;  /* 0x20000024ff1a7230 */ /* 0x020fe40000004100 */
[----:B------:R-:W-:-:S03]  /*47b0*/  @P2 HADD2.F32 R186, -RZ, R32.H0_H0 ;  /* 0x20000020ffba2230 */ /* 0x000fc60000004100 */
[----:B------:R-:W-:-:S04]  /*47c0*/  FADD.FTZ R11, R26, R11 ;  /* 0x0000000b1a0b7221 */ /* 0x000fc80000010000 */
[----:B------:R-:W-:-:S07]  /*47d0*/  @P2 FADD.FTZ R11, R186, R11 ;  /* 0x0000000bba0b2221 */ /* 0x000fce0000010000 */
.L_x_27128:
[----:B------:R-:W-:-:S04]  /*47e0*/  F2FP.F16.F32.PACK_AB R25, RZ, R11 ;  /* 0x0000000bff19723e */ /* 0x000fc800000000ff */
[----:B------:R-:W-:-:S07]  /*47f0*/  PRMT R28, R25, 0x7610, R28 ;  /* 0x00007610191c7816 */ /* 0x000fce000000001c */
.L_x_27129:
[----:B------:R-:W-:Y:S01]  /*4800*/  HADD2.F32 R25, -RZ, R168.H1_H1 ;  /* 0x300000a8ff197230 */ /* 0x000fe20000004100 */
[----:B------:R-:W-:Y:S06]  /*4810*/  @P3 BRA `(.L_x_27130) ;  /* 0x0000000000203947 */ /* 0x000fec0003800000 */
[----:B------:R-:W-:-:S04]  /*4820*/  ISETP.NE.U32.AND P4, PT, RZ, UR12, PT ;  /* 0x0000000cff007c0c */ /* 0x000fc8000bf85070 */
[----:B------:R-:W-:-:S13]  /*4830*/  ISETP.NE.AND.EX P4, PT, RZ, UR13, PT, P4 ;  /* 0x0000000dff007c0c */ /* 0x000fda000bf85340 */
[----:B------:R-:W-:Y:S05]  /*4840*/  @P4 BRA `(.L_x_27131) ;  /* 0x0000000000084947 */ /* 0x000fea0003800000 */
[----:B------:R-:W-:Y:S05]  /*4850*/  @P0 BRA `(.L_x_27132) ;  /* 0x0000000000200947 */ /* 0x000fea0003800000 */
[----:B------:R-:W-:Y:S05]  /*4860*/  BRA `(.L_x_27133) ;  /* 0x0000000000247947 */ /* 0x000fea0003800000 */
.L_x_27131:
[----:B-----5:R-:W-:-:S05]  /*4870*/  HADD2.F32 R26, -RZ, R32.H1_H1 ;  /* 0x30000020ff1a7230 */ /* 0x020fca0000004100 */
[----:B------:R-:W-:Y:S01]  /*4880*/  FADD.FTZ R25, R26, R25 ;  /* 0x000000191a197221 */ /* 0x000fe20000010000 */
[----:B------:R-:W-:Y:S06]  /*4890*/  BRA `(.L_x_27132) ;  /* 0x0000000000107947 */ /* 0x000fec0003800000 */
.L_x_27130:
[----:B-----5:R-:W-:Y:S02]  /*48a0*/  HADD2.F32 R26, -RZ, R36.H1_H1 ;  /* 0x30000024ff1a7230 */ /* 0x020fe40000004100 */
[----:B------:R-:W-:-:S03]  /*48b0*/  @P2 HADD2.F32 R168, -RZ, R32.H1_H1 ;  /* 0x30000020ffa82230 */ /* 0x000fc60000004100 */
[----:B------:R-:W-:-:S04]  /*48c0*/  FADD.FTZ R25, R26, R25 ;  /* 0x000000191a197221 */ /* 0x000fc80000010000 */
[----:B------:R-:W-:-:S07]  /*48d0*/  @P2 FADD.FTZ R25, R168, R25 ;  /* 0x00000019a8192221 */ /* 0x000fce0000010000 */
.L_x_27132:
[----:B------:R-:W-:-:S04]  /*48e0*/  F2FP.F16.F32.PACK_AB R26, RZ, R25 ;  /* 0x00000019ff1a723e */ /* 0x000fc800000000ff */
[----:B------:R-:W-:-:S07]  /*48f0*/  PRMT R28, R28, 0x5410, R26 ;  /* 0x000054101c1c7816 */ /* 0x000fce000000001a */
.L_x_27133:
[----:B------:R-:W-:Y:S01]  /*4900*/  HADD2.F32 R26, -RZ, R169.H0_H0 ;  /* 0x200000a9ff1a7230 */ /* 0x000fe20000004100 */
[----:B------:R-:W-:Y:S06]  /*4910*/  @P3 BRA `(.L_x_27134) ;  /* 0x0000000000203947 */ /* 0x000fec0003800000 */
[----:B------:R-:W-:-:S04]  /*4920*/  ISETP.NE.U32.AND P4, PT, RZ, UR12, PT ;  /* 0x0000000cff007c0c */ /* 0x000fc8000bf85070 */
[----:B------:R-:W-:-:S13]  /*4930*/  ISETP.NE.AND.EX P4, PT, RZ, UR13, PT, P4 ;  /* 0x0000000dff007c0c */ /* 0x000fda000bf85340 */
[----:B------:R-:W-:Y:S05]  /*4940*/  @P4 BRA `(.L_x_27135) ;  /* 0x0000000000084947 */ /* 0x000fea0003800000 */
[----:B------:R-:W-:Y:S05]  /*4950*/  @P0 BRA `(.L_x_27136) ;  /* 0x0000000000200947 */ /* 0x000fea0003800000 */
[----:B------:R-:W-:Y:S05]  /*4960*/  BRA `(.L_x_27137) ;  /* 0x0000000000247947 */ /* 0x000fea0003800000 */
.L_x_27135:
[----:B-----5:R-:W-:-:S05]  /*4970*/  HADD2.F32 R185, -RZ, R33.H0_H0 ;  /* 0x20000021ffb97230 */ /* 0x020fca0000004100 */
[----:B------:R-:W-:Y:S01]  /*4980*/  FADD.FTZ R26, R185, R26 ;  /* 0x0000001ab91a7221 */ /* 0x000fe20000010000 */
[----:B------:R-:W-:Y:S06]  /*4990*/  BRA `(.L_x_27136) ;  /* 0x0000000000107947 */ /* 0x000fec0003800000 */
.L_x_27134:
[----:B-----5:R-:W-:Y:S02]  /*49a0*/  HADD2.F32 R185, -RZ, R37.H0_H0 ;  /* 0x20000025ffb97230 */ /* 0x020fe40000004100 */
[----:B------:R-:W-:-:S03]  /*49b0*/  @P2 HADD2.F32 R201, -RZ, R33.H0_H0 ;  /* 0x20000021ffc92230 */ /* 0x000fc60000004100 */
[----:B------:R-:W-:-:S04]  /*49c0*/  FADD.FTZ R26, R185, R26 ;  /* 0x0000001ab91a7221 */ /* 0x000fc80000010000 */
[----:B------:R-:W-:-:S07]  /*49d0*/  @P2 FADD.FTZ R26, R201, R26 ;  /* 0x0000001ac91a2221 */ /* 0x000fce0000010000 */
.L_x_27136:
[----:B------:R-:W-:-:S04]  /*49e0*/  F2FP.F16.F32.PACK_AB R168, RZ, R26 ;  /* 0x0000001affa8723e */ /* 0x000fc800000000ff */
[----:B------:R-:W-:-:S07]  /*49f0*/  PRMT R29, R168, 0x7610, R29 ;  /* 0x00007610a81d7816 */ /* 0x000fce000000001d */
.L_x_27137:
[----:B------:R-:W-:Y:S01]  /*4a00*/  HADD2.F32 R185, -RZ, R169.H1_H1 ;  /* 0x300000a9ffb97230 */ /* 0x000fe20000004100 */
[----:B------:R-:W-:Y:S06]  /*4a10*/  @P3 BRA `(.L_x_27138) ;  /* 0x0000000000203947 */ /* 0x000fec0003800000 */
[----:B------:R-:W-:-:S04]  /*4a20*/  ISETP.NE.U32.AND P4, PT, RZ, UR12, PT ;  /* 0x0000000cff007c0c */ /* 0x000fc8000bf85070 */
[----:B------:R-:W-:-:S13]  /*4a30*/  ISETP.NE.AND.EX P4, PT, RZ, UR13, PT, P4 ;  /* 0x0000000dff007c0c */ /* 0x000fda000bf85340 */
[----:B------:R-:W-:Y:S05]  /*4a40*/  @P4 BRA `(.L_x_27139) ;  /* 0x0000000000084947 */ /* 0x000fea0003800000 */
[----:B------:R-:W-:Y:S05]  /*4a50*/  @P0 BRA `(.L_x_27140) ;  /* 0x0000000000200947 */ /* 0x000fea0003800000 */
[----:B------:R-:W-:Y:S05]  /*4a60*/  BRA `(.L_x_27141) ;  /* 0x0000000000247947 */ /* 0x000fea0003800000 */
.L_x_27139:
[----:B-----5:R-:W-:-:S05]  /*4a70*/  HADD2.F32 R168, -RZ, R33.H1_H1 ;  /* 0x30000021ffa87230 */ /* 0x020fca0000004100 */
[----:B------:R-:W-:Y:S01]  /*4a80*/  FADD.FTZ R185, R168, R185 ;  /* 0x000000b9a8b97221 */ /* 0x000fe20000010000 */
[----:B------:R-:W-:Y:S06]  /*4a90*/  BRA `(.L_x_27140) ;  /* 0x0000000000107947 */ /* 0x000fec0003800000 */
.L_x_27138:
[----:B-----5:R-:W-:Y:S02]  /*4aa0*/  HADD2.F32 R168, -RZ, R37.H1_H1 ;  /* 0x30000025ffa87230 */ /* 0x020fe40000004100 */
[----:B------:R-:W-:-:S03]  /*4ab0*/  @P2 HADD2.F32 R186, -RZ, R33.H1_H1 ;  /* 0x30000021ffba2230 */ /* 0x000fc60000004100 */
[----:B------:R-:W-:-:S04]  /*4ac0*/  FADD.FTZ R185, R168, R185 ;  /* 0x000000b9a8b97221 */ /* 0x000fc80000010000 */
[----:B------:R-:W-:-:S07]  /*4ad0*/  @P2 FADD.FTZ R185, R186, R185 ;  /* 0x000000b9bab92221 */ /* 0x000fce0000010000 */
.L_x_27140:
[----:B------:R-:W-:-:S04]  /*4ae0*/  F2FP.F16.F32.PACK_AB R168, RZ, R185 ;  /* 0x000000b9ffa8723e */ /* 0x000fc800000000ff */
[----:B------:R-:W-:-:S07]  /*4af0*/  PRMT R29, R29, 0x5410, R168 ;  /* 0x000054101d1d7816 */ /* 0x000fce00000000a8 */
.L_x_27141:
[----:B------:R-:W-:Y:S01]  /*4b00*/  HADD2.F32 R186, -RZ, R170.H0_H0 ;  /* 0x200000aaffba7230 */ /* 0x000fe20000004100 */
[----:B------:R-:W-:Y:S06]  /*4b10*/  @P3 BRA `(.L_x_27142) ;  /* 0x0000000000203947 */ /* 0x000fec0003800000 */
[----:B------:R-:W-:-:S04]  /*4b20*/  ISETP.NE.U32.AND P4, PT, RZ, UR12, PT ;  /* 0x0000000cff007c0c */ /* 0x000fc8000bf85070 */
[----:B------:R-:W-:-:S13]  /*4b30*/  ISETP.NE.AND.EX P4, PT, RZ, UR13, PT, P4 ;  /* 0x0000000dff007c0c */ /* 0x000fda000bf85340 */
[----:B------:R-:W-:Y:S05]  /*4b40*/  @P4 BRA `(.L_x_27143) ;  /* 0x0000000000084947 */ /* 0x000fea0003800000 */
[----:B------:R-:W-:Y:S05]  /*4b50*/  @P0 BRA `(.L_x_27144) ;  /* 0x0000000000200947 */ /* 0x000fea0003800000 */
[----:B------:R-:W-:Y:S05]  /*4b60*/  BRA `(.L_x_27145) ;  /* 0x0000000000247947 */ /* 0x000fea0003800000 */
.L_x_27143:
[----:B-----5:R-:W-:-:S05]  /*4b70*/  HADD2.F32 R169, -RZ, R34.H0_H0 ;  /* 0x20000022ffa97230 */ /* 0x020fca0000004100 */
[----:B------:R-:W-:Y:S01]  /*4b80*/  FADD.FTZ R186, R169, R186 ;  /* 0x000000baa9ba7221 */ /* 0x000fe20000010000 */
[----:B------:R-:W-:Y:S06]  /*4b90*/  BRA `(.L_x_27144) ;  /* 0x0000000000107947 */ /* 0x000fec0003800000 */
.L_x_27142:
[----:B-----5:R-:W-:Y:S02]  /*4ba0*/  HADD2.F32 R169, -RZ, R38.H0_H0 ;  /* 0x20000026ffa97230 */ /* 0x020fe40000004100 */
[----:B------:R-:W-:-:S03]  /*4bb0*/  @P2 HADD2.F32 R201, -RZ, R34.H0_H0 ;  /* 0x20000022ffc92230 */ /* 0x000fc60000004100 */
[----:B------:R-:W-:-:S04]  /*4bc0*/  FADD.FTZ R186, R169, R186 ;  /* 0x000000baa9ba7221 */ /* 0x000fc80000010000 */
[----:B------:R-:W-:-:S07]  /*4bd0*/  @P2 FADD.FTZ R186, R201, R186 ;  /* 0x000000bac9ba2221 */ /* 0x000fce0000010000 */
.L_x_27144:
[----:B------:R-:W-:-:S04]  /*4be0*/  F2FP.F16.F32.PACK_AB R168, RZ, R186 ;  /* 0x000000baffa8723e */ /* 0x000fc800000000ff */
[----:B------:R-:W-:-:S07]  /*4bf0*/  PRMT R30, R168, 0x7610, R30 ;  /* 0x00007610a81e7816 */ /* 0x000fce000000001e */
.L_x_27145:
[----:B------:R-:W-:Y:S01]  /*4c00*/  HADD2.F32 R201, -RZ, R170.H1_H1 ;  /* 0x300000aaffc97230 */ /* 0x000fe20000004100 */
[----:B------:R-:W-:Y:S06]  /*4c10*/  @P3 BRA `(.L_x_27146) ;  /* 0x0000000000203947 */ /* 0x000fec0003800000 */
[----:B------:R-:W-:-:S04]  /*4c20*/  ISETP.NE.U32.AND P4, PT, RZ, UR12, PT ;  /* 0x0000000cff007c0c */ /* 0x000fc8000bf85070 */
[----:B------:R-:W-:-:S13]  /*4c30*/  ISETP.NE.AND.EX P4, PT, RZ, UR13, PT, P4 ;  /* 0x0000000dff007c0c */ /* 0x000fda000bf85340 */
[----:B------:R-:W-:Y:S05]  /*4c40*/  @P4 BRA `(.L_x_27147) ;  /* 0x0000000000084947 */ /* 0x000fea0003800000 */
[----:B------:R-:W-:Y:S05]  /*4c50*/  @P0 BRA `(.L_x_27148) ;  /* 0x0000000000200947 */ /* 0x000fea0003800000 */
[----:B------:R-:W-:Y:S05]  /*4c60*/  BRA `(.L_x_27149) ;  /* 0x0000000000247947 */ /* 0x000fea0003800000 */
.L_x_27147:
[----:B-----5:R-:W-:-:S05]  /*4c70*/  HADD2.F32 R168, -RZ, R34.H1_H1 ;  /* 0x30000022ffa87230 */ /* 0x020fca0000004100 */
[----:B------:R-:W-:Y:S01]  /*4c80*/  FADD.FTZ R201, R168, R201 ;  /* 0x000000c9a8c97221 */ /* 0x000fe20000010000 */
[----:B------:R-:W-:Y:S06]  /*4c90*/  BRA `(.L_x_27148) ;  /* 0x0000000000107947 */ /* 0x000fec0003800000 */
.L_x_27146:
[----:B-----5:R-:W-:Y:S02]  /*4ca0*/  HADD2.F32 R168, -RZ, R38.H1_H1 ;  /* 0x30000026ffa87230 */ /* 0x020fe40000004100 */
[----:B------:R-:W-:-:S03]  /*4cb0*/  @P2 HADD2.F32 R170, -RZ, R34.H1_H1 ;  /* 0x30000022ffaa2230 */ /* 0x000fc60000004100 */
[----:B------:R-:W-:-:S04]  /*4cc0*/  FADD.FTZ R201, R168, R201 ;  /* 0x000000c9a8c97221 */ /* 0x000fc80000010000 */
[----:B------:R-:W-:-:S07]  /*4cd0*/  @P2 FADD.FTZ R201, R170, R201 ;  /* 0x000000c9aac92221 */ /* 0x000fce0000010000 */
.L_x_27148:
[----:B------:R-:W-:-:S04]  /*4ce0*/  F2FP.F16.F32.PACK_AB R168, RZ, R201 ;  /* 0x000000c9ffa8723e */ /* 0x000fc800000000ff */
[----:B------:R-:W-:-:S07]  /*4cf0*/  PRMT R30, R30, 0x5410, R168 ;  /* 0x000054101e1e7816 */ /* 0x000fce00000000a8 */
.L_x_27149:
[----:B------:R-:W-:Y:S01]  /*4d00*/  HADD2.F32 R202, -RZ, R171.H0_H0 ;  /* 0x200000abffca7230 */ /* 0x000fe20000004100 */
[----:B------:R-:W-:Y:S06]  /*4d10*/  @P3 BRA `(.L_x_27150) ;  /* 0x0000000000203947 */ /* 0x000fec0003800000 */
[----:B------:R-:W-:-:S04]  /*4d20*/  ISETP.NE.U32.AND P4, PT, RZ, UR12, PT ;  /* 0x0000000cff007c0c */ /* 0x000fc8000bf85070 */
[----:B------:R-:W-:-:S13]  /*4d30*/  ISETP.NE.AND.EX P4, PT, RZ, UR13, PT, P4 ;  /* 0x0000000dff007c0c */ /* 0x000fda000bf85340 */
[----:B------:R-:W-:Y:S05]  /*4d40*/  @P4 BRA `(.L_x_27151) ;  /* 0x0000000000084947 */ /* 0x000fea0003800000 */
[----:B------:R-:W-:Y:S05]  /*4d50*/  @P0 BRA `(.L_x_27152) ;  /* 0x0000000000200947 */ /* 0x000fea0003800000 */
[----:B------:R-:W-:Y:S05]  /*4d60*/  BRA `(.L_x_27153) ;  /* 0x0000000000247947 */ /* 0x000fea0003800000 */
.L_x_27151:
[----:B-----5:R-:W-:-:S05]  /*4d70*/  HADD2.F32 R169, -RZ, R35.H0_H0 ;  /* 0x20000023ffa97230 */ /* 0x020fca0000004100 */
[----:B------:R-:W-:Y:S01]  /*4d80*/  FADD.FTZ R202, R169, R202 ;  /* 0x000000caa9ca7221 */ /* 0x000fe20000010000 */
[----:B------:R-:W-:Y:S06]  /*4d90*/  BRA `(.L_x_27152) ;  /* 0x0000000000107947 */ /* 0x000fec0003800000 */
.L_x_27150:
[----:B-----5:R-:W-:Y:S02]  /*4da0*/  HADD2.F32 R169, -RZ, R39.H0_H0 ;  /* 0x20000027ffa97230 */ /* 0x020fe40000004100 */
[----:B------:R-:W-:-:S03]  /*4db0*/  @P2 HADD2.F32 R211, -RZ, R35.H0_H0 ;  /* 0x20000023ffd32230 */ /* 0x000fc60000004100 */
[----:B------:R-:W-:-:S04]  /*4dc0*/  FADD.FTZ R202, R169, R202 ;  /* 0x000000caa9ca7221 */ /* 0x000fc80000010000 */
[----:B------:R-:W-:-:S07]  /*4dd0*/  @P2 FADD.FTZ R202, R211, R202 ;  /* 0x000000cad3ca2221 */ /* 0x000fce0000010000 */
.L_x_27152:
[----:B------:R-:W-:-:S04]  /*4de0*/  F2FP.F16.F32.PACK_AB R168, RZ, R202 ;  /* 0x000000caffa8723e */ /* 0x000fc800000000ff */
[----:B------:R-:W-:-:S07]  /*4df0*/  PRMT R31, R168, 0x7610, R31 ;  /* 0x00007610a81f7816 */ /* 0x000fce000000001f */
.L_x_27153:
[----:B------:R-:W-:Y:S01]  /*4e00*/  HADD2.F32 R211, -RZ, R171.H1_H1 ;  /* 0x300000abffd37230 */ /* 0x000fe20000004100 */
[----:B------:R-:W-:Y:S06]  /*4e10*/  @P3 BRA `(.L_x_27154) ;  /* 0x0000000000203947 */ /* 0x000fec0003800000 */
[----:B------:R-:W-:-:S04]  /*4e20*/  ISETP.NE.U32.AND P2, PT, RZ, UR12, PT ;  /* 0x0000000cff007c0c */ /* 0x000fc8000bf45070 */
[----:B------:R-:W-:-:S13]  /*4e30*/  ISETP.NE.AND.EX P2, PT, RZ, UR13, PT, P2 ;  /* 0x0000000dff007c0c */ /* 0x000fda000bf45320 */
[----:B------:R-:W-:Y:S05]  /*4e40*/  @P2 BRA `(.L_x_27155) ;  /* 0x0000000000082947 */ /* 0x000fea0003800000 */
[----:B------:R-:W-:Y:S05]  /*4e50*/  @P0 BRA `(.L_x_27156) ;  /* 0x0000000000200947 */ /* 0x000fea0003800000 */
[----:B------:R-:W-:Y:S05]  /*4e60*/  BRA `(.L_x_27157) ;  /* 0x0000000000247947 */ /* 0x000fea0003800000 */
.L_x_27155:
[----:B-----5:R-:W-:-:S05]  /*4e70*/  HADD2.F32 R168, -RZ, R35.H1_H1 ;  /* 0x30000023ffa87230 */ /* 0x020fca0000004100 */
[----:B------:R-:W-:Y:S01]  /*4e80*/  FADD.FTZ R211, R168, R211 ;  /* 0x000000d3a8d37221 */ /* 0x000fe20000010000 */
[----:B------:R-:W-:Y:S06]  /*4e90*/  BRA `(.L_x_27156) ;  /* 0x0000000000107947 */ /* 0x000fec0003800000 */
.L_x_27154:
[----:B-----5:R-:W-:Y:S02]  /*4ea0*/  HADD2.F32 R168, -RZ, R39.H1_H1 ;  /* 0x30000027ffa87230 */ /* 0x020fe40000004100 */
[----:B------:R-:W-:-:S03]  /*4eb0*/  @P2 HADD2.F32 R170, -RZ, R35.H1_H1 ;  /* 0x30000023ffaa2230 */ /* 0x000fc60000004100 */
[----:B------:R-:W-:-:S04]  /*4ec0*/  FADD.FTZ R211, R168, R211 ;  /* 0x000000d3a8d37221 */ /* 0x000fc80000010000 */
[----:B------:R-:W-:-:S07]  /*4ed0*/  @P2 FADD.FTZ R211, R170, R211 ;  /* 0x000000d3aad32221 */ /* 0x000fce0000010000 */
.L_x_27156:
[----:B------:R-:W-:-:S04]  /*4ee0*/  F2FP.F16.F32.PACK_AB R168, RZ, R211 ;  /* 0x000000d3ffa8723e */ /* 0x000fc800000000ff */
[----:B------:R-:W-:-:S07]  /*4ef0*/  PRMT R31, R31, 0x5410, R168 ;  /* 0x000054101f1f7816 */ /* 0x000fce00000000a8 */
.L_x_27157:
[----:B------:R-:W0:Y:S02]  /*4f00*/  @P0 LDC.64 R168, c[0x0][0x238] ;  /* 0x00008e00ffa80b82 */ /* 0x000e240000000a00 */
[----:B0-----:R-:W-:-:S04]  /*4f10*/  @P0 LEA R168, P2, R214, R168, 0x4 ;  /* 0x000000a8d6a80211 */ /* 0x001fc800078420ff */
[C---:B------:R-:W-:Y:S02]  /*4f20*/  @P0 LEA.HI.X R169, R214.reuse, R169, RZ, 0x4, P2 ;  /* 0x000000a9d6a90211 */ /* 0x040fe400010f24ff */
[----:B------:R-:W-:-:S03]  /*4f30*/  IADD3 R214, R214, 0x20, RZ ;  /* 0x00000020d6d67810 */ /* 0x000fc60007ffe0ff */
[----:B------:R0:W-:Y:S04]  /*4f40*/  @P0 STG.E.128 desc[UR4][R168.64], R28 ;  /* 0x0000001ca8000986 */ /* 0x0001e8000c101d04 */
.L_x_27125:
[----:B------:R-:W-:Y:S05]  /*4f50*/  BSYNC B0 ;  /* 0x0000000000007941 */ /* 0x000fea0003800000 */
.L_x_27124:
        /* <DEDUP_REMOVED lines=25> */
.L_x_27161:
[----:B-----5:R-:W-:-:S05]  /*50f0*/  HADD2.F32 R27, -RZ, R32.H0_H0 ;  /* 0x20000020ff1b7230 */ /* 0x020fca0000004100 */
[----:B------:R-:W-:Y:S01]  /*5100*/  FADD.FTZ R12, R27, R12 ;  /* 0x0000000c1b0c7221 */ /* 0x000fe20000010000 */
[----:B------:R-:W-:Y:S06]  /*5110*/  BRA `(.L_x_27162) ;  /* 0x0000000000107947 */ /* 0x000fec0003800000 */
.L_x_27160:
[----:B-----5:R-:W-:Y:S02]  /*5120*/  HADD2.F32 R27, -RZ, R36.H0_H0 ;  /* 0x20000024ff1b7230 */ /* 0x020fe40000004100 */
[----:B------:R-:W-:-:S03]  /*5130*/  @P2 HADD2.F32 R187, -RZ, R32.H0_H0 ;  /* 0x20000020ffbb2230 */ /* 0x000fc60000004100 */
[----:B------:R-:W-:-:S04]  /*5140*/  FADD.FTZ R12, R27, R12 ;  /* 0x0000000c1b0c7221 */ /* 0x000fc80000010000 */
[----:B------:R-:W-:-:S07]  /*5150*/  @P2 FADD.FTZ R12, R187, R12 ;  /* 0x0000000cbb0c2221 */ /* 0x000fce0000010000 */
.L_x_27162:
[----:B------:R-:W-:-:S04]  /*5160*/  F2FP.F16.F32.PACK_AB R27, RZ, R12 ;  /* 0x0000000cff1b723e */ /* 0x000fc800000000ff */
[----:B------:R-:W-:-:S07]  /*5170*/  PRMT R28, R27, 0x7610, R28 ;  /* 0x000076101b1c7816 */ /* 0x000fce000000001c */
.L_x_27163:
[----:B------:R-:W-:Y:S01]  /*5180*/  HADD2.F32 R27, -RZ, R168.H1_H1 ;  /* 0x300000a8ff1b7230 */ /* 0x000fe20000004100 */
[----:B------:R-:W-:Y:S06]  /*5190*/  @P3 BRA `(.L_x_27164) ;  /* 0x0000000000203947 */ /* 0x000fec0003800000 */
[----:B------:R-:W-:-:S04]  /*51a0*/  ISETP.NE.U32.AND P4, PT, RZ, UR12, PT ;  /* 0x0000000cff007c0c */ /* 0x000fc8000bf85070 */
[----:B------:R-:W-:-:S13]  /*51b0*/  ISETP.NE.AND.EX P4, PT, RZ, UR13, PT, P4 ;  /* 0x0000000dff007c0c */ /* 0x000fda000bf85340 */
[----:B------:R-:W-:Y:S05]  /*51c0*/  @P4 BRA `(.L_x_27165) ;  /* 0x0000000000084947 */ /* 0x000fea0003800000 */
[----:B------:R-:W-:Y:S05]  /*51d0*/  @P0 BRA `(.L_x_27166) ;  /* 0x0000000000200947 */ /* 0x000fea0003800000 */
[----:B------:R-:W-:Y:S05]  /*51e0*/  BRA `(.L_x_27167) ;  /* 0x0000000000247947 */ /* 0x000fea0003800000 */
.L_x_27165:
[----:B-----5:R-:W-:-:S05]  /*51f0*/  HADD2.F32 R168, -RZ, R32.H1_H1 ;  /* 0x30000020ffa87230 */ /* 0x020fca0000004100 */
[----:B------:R-:W-:Y:S01]  /*5200*/  FADD.FTZ R27, R168, R27 ;  /* 0x0000001ba81b7221 */ /* 0x000fe20000010000 */
[----:B------:R-:W-:Y:S06]  /*5210*/  BRA `(.L_x_27166) ;  /* 0x0000000000107947 */ /* 0x000fec0003800000 */
.L_x_27164:
[----:B-----5:R-:W-:Y:S02]  /*5220*/  HADD2.F32 R168, -RZ, R36.H1_H1 ;  /* 0x30000024ffa87230 */ /* 0x020fe40000004100 */
[----:B------:R-:W-:-:S03]  /*5230*/  @P2 HADD2.F32 R172, -RZ, R32.H1_H1 ;  /* 0x30000020ffac2230 */ /* 0x000fc60000004100 */
[----:B------:R-:W-:-:S04]  /*5240*/  FADD.FTZ R27, R168, R27 ;  /* 0x0000001ba81b7221 */ /* 0x000fc80000010000 */
[----:B------:R-:W-:-:S07]  /*5250*/  @P2 FADD.FTZ R27, R172, R27 ;  /* 0x0000001bac1b2221 */ /* 0x000fce0000010000 */
.L_x_27166:
[----:B------:R-:W-:-:S04]  /*5260*/  F2FP.F16.F32.PACK_AB R168, RZ, R27 ;  /* 0x0000001bffa8723e */ /* 0x000fc800000000ff */
[----:B------:R-:W-:-:S07]  /*5270*/  PRMT R28, R28, 0x5410, R168 ;  /* 0x000054101c1c7816 */ /* 0x000fce00000000a8 */
.L_x_27167:
[----:B------:R-:W-:Y:S01]  /*5280*/  HADD2.F32 R172, -RZ, R169.H0_H0 ;  /* 0x200000a9ffac7230 */ /* 0x000fe20000004100 */
[----:B------:R-:W-:Y:S06]  /*5290*/  @P3 BRA `(.L_x_27168) ;  /* 0x0000000000203947 */ /* 0x000fec0003800000 */
[----:B------:R-:W-:-:S04]  /*52a0*/  ISETP.NE.U32.AND P4, PT, RZ, UR12, PT ;  /* 0x0000000cff007c0c */ /* 0x000fc8000bf85070 */
[----:B------:R-:W-:-:S13]  /*52b0*/  ISETP.NE.AND.EX P4, PT, RZ, UR13, PT, P4 ;  /* 0x0000000dff007c0c */ /* 0x000fda000bf85340 */
[----:B------:R-:W-:Y:S05]  /*52c0*/  @P4 BRA `(.L_x_27169) ;  /* 0x0000000000084947 */ /* 0x000fea0003800000 */
[----:B------:R-:W-:Y:S05]  /*52d0*/  @P0 BRA `(.L_x_27170) ;  /* 0x0000000000200947 */ /* 0x000fea0003800000 */
[----:B------:R-:W-:Y:S05]  /*52e0*/  BRA `(.L_x_27171) ;  /* 0x0000000000247947 */ /* 0x000fea0003800000 */
.L_x_27169:
[----:B-----5:R-:W-:-:S05]  /*52f0*/  HADD2.F32 R187, -RZ, R33.H0_H0 ;  /* 0x20000021ffbb7230 */ /* 0x020fca0000004100 */
[----:B------:R-:W-:Y:S01]  /*5300*/  FADD.FTZ R172, R187, R172 ;  /* 0x000000acbbac7221 */ /* 0x000fe20000010000 */
[----:B------:R-:W-:Y:S06]  /*5310*/  BRA `(.L_x_27170) ;  /* 0x0000000000107947 */ /* 0x000fec0003800000 */
.L_x_27168:
[----:B-----5:R-:W-:Y:S02]  /*5320*/  HADD2.F32 R187, -RZ, R37.H0_H0 ;  /* 0x20000025ffbb7230 */ /* 0x020fe40000004100 */
[----:B------:R-:W-:-:S03]  /*5330*/  @P2 HADD2.F32 R203, -RZ, R33.H0_H0 ;  /* 0x20000021ffcb2230 */ /* 0x000fc60000004100 */
[----:B------:R-:W-:-:S04]  /*5340*/  FADD.FTZ R172, R187, R172 ;  /* 0x000000acbbac7221 */ /* 0x000fc80000010000 */
[----:B------:R-:W-:-:S07]  /*5350*/  @P2 FADD.FTZ R172, R203, R172 ;  /* 0x000000accbac2221 */ /* 0x000fce0000010000 */
.L_x_27170:
[----:B------:R-:W-:-:S04]  /*5360*/  F2FP.F16.F32.PACK_AB R168, RZ, R172 ;  /* 0x000000acffa8723e */ /* 0x000fc800000000ff */
[----:B------:R-:W-:-:S07]  /*5370*/  PRMT R29, R168, 0x7610, R29 ;  /* 0x00007610a81d7816 */ /* 0x000fce000000001d */
.L_x_27171:
[----:B------:R-:W-:Y:S01]  /*5380*/  HADD2.F32 R187, -RZ, R169.H1_H1 ;  /* 0x300000a9ffbb7230 */ /* 0x000fe20000004100 */
[----:B------:R-:W-:Y:S06]  /*5390*/  @P3 BRA `(.L_x_27172) ;  /* 0x0000000000203947 */ /* 0x000fec0003800000 */
[----:B------:R-:W-:-:S04]  /*53a0*/  ISETP.NE.U32.AND P4, PT, RZ, UR12, PT ;  /* 0x0000000cff007c0c */ /* 0x000fc8000bf85070 */
[----:B------:R-:W-:-:S13]  /*53b0*/  ISETP.NE.AND.EX P4, PT, RZ, UR13, PT, P4 ;  /* 0x0000000dff007c0c */ /* 0x000fda000bf85340 */
[----:B------:R-:W-:Y:S05]  /*53c0*/  @P4 BRA `(.L_x_27173) ;  /* 0x0000000000084947 */ /* 0x000fea0003800000 */
[----:B------:R-:W-:Y:S05]  /*53d0*/  @P0 BRA `(.L_x_27174) ;  /* 0x0000000000200947 */ /* 0x000fea0003800000 */
[----:B------:R-:W-:Y:S05]  /*53e0*/  BRA `(.L_x_27175) ;  /* 0x0000000000247947 */ /* 0x000fea0003800000 */
.L_x_27173:
[----:B-----5:R-:W-:-:S05]  /*53f0*/  HADD2.F32 R168, -RZ, R33.H1_H1 ;  /* 0x30000021ffa87230 */ /* 0x020fca0000004100 */
[----:B------:R-:W-:Y:S01]  /*5400*/  FADD.FTZ R187, R168, R187 ;  /* 0x000000bba8bb7221 */ /* 0x000fe20000010000 */
[----:B------:R-:W-:Y:S06]  /*5410*/  BRA `(.L_x_27174) ;  /* 0x0000000000107947 */ /* 0x000fec0003800000 */
.L_x_27172:
[----:B-----5:R-:W-:Y:S02]  /*5420*/  HADD2.F32 R168, -RZ, R37.H1_H1 ;  /* 0x30000025ffa87230 */ /* 0x020fe40000004100 */
[----:B------:R-:W-:-:S03]  /*5430*/  @P2 HADD2.F32 R188, -RZ, R33.H1_H1 ;  /* 0x30000021ffbc2230 */ /* 0x000fc60000004100 */
[----:B------:R-:W-:-:S04]  /*5440*/  FADD.FTZ R187, R168, R187 ;  /* 0x000000bba8bb7221 */ /* 0x000fc80000010000 */
[----:B------:R-:W-:-:S07]  /*5450*/  @P2 FADD.FTZ R187, R188, R187 ;  /* 0x000000bbbcbb2221 */ /* 0x000fce0000010000 */
.L_x_27174:
[----:B------:R-:W-:-:S04]  /*5460*/  F2FP.F16.F32.PACK_AB R168, RZ, R187 ;  /* 0x000000bbffa8723e */ /* 0x000fc800000000ff */
[----:B------:R-:W-:-:S07]  /*5470*/  PRMT R29, R29, 0x5410, R168 ;  /* 0x000054101d1d7816 */ /* 0x000fce00000000a8 */
.L_x_27175:
[----:B------:R-:W-:Y:S01]  /*5480*/  HADD2.F32 R188, -RZ, R170.H0_H0 ;  /* 0x200000aaffbc7230 */ /* 0x000fe20000004100 */
[----:B------:R-:W-:Y:S06]  /*5490*/  @P3 BRA `(.L_x_27176) ;  /* 0x0000000000203947 */ /* 0x000fec0003800000 */
[----:B------:R-:W-:-:S04]  /*54a0*/  ISETP.NE.U32.AND P4, PT, RZ, UR12, PT ;  /* 0x0000000cff007c0c */ /* 0x000fc8000bf85070 */
[----:B------:R-:W-:-:S13]  /*54b0*/  ISETP.NE.AND.EX P4, PT, RZ, UR13, PT, P4 ;  /* 0x0000000dff007c0c */ /* 0x000fda000bf85340 */
[----:B------:R-:W-:Y:S05]  /*54c0*/  @P4 BRA `(.L_x_27177) ;  /* 0x0000000000084947 */ /* 0x000fea0003800000 */
[----:B------:R-:W-:Y:S05]  /*54d0*/  @P0 BRA `(.L_x_27178) ;  /* 0x0000000000200947 */ /* 0x000fea0003800000 */
[----:B------:R-:W-:Y:S05]  /*54e0*/  BRA `(.L_x_27179) ;  /* 0x0000000000247947 */ /* 0x000fea0003800000 */
.L_x_27177:
[----:B-----5:R-:W-:-:S05]  /*54f0*/  HADD2.F32 R169, -RZ, R34.H0_H0 ;  /* 0x20000022ffa97230 */ /* 0x020fca0000004100 */
[----:B------:R-:W-:Y:S01]  /*5500*/  FADD.FTZ R188, R169, R188 ;  /* 0x000000bca9bc7221 */ /* 0x000fe20000010000 */
[----:B------:R-:W-:Y:S06]  /*5510*/  BRA `(.L_x_27178) ;  /* 0x0000000000107947 */ /* 0x000fec0003800000 */
.L_x_27176:
[----:B-----5:R-:W-:Y:S02]  /*5520*/  HADD2.F32 R169, -RZ, R38.H0_H0 ;  /* 0x20000026ffa97230 */ /* 0x020fe40000004100 */
[----:B------:R-:W-:-:S03]  /*5530*/  @P2 HADD2.F32 R203, -RZ, R34.H0_H0 ;  /* 0x20000022ffcb2230 */ /* 0x000fc60000004100 */
[----:B------:R-:W-:-:S04]  /*5540*/  FADD.FTZ R188, R169, R188 ;  /* 0x000000bca9bc7221 */ /* 0x000fc80000010000 */
[----:B------:R-:W-:-:S07]  /*5550*/  @P2 FADD.FTZ R188, R203, R188 ;  /* 0x000000bccbbc2221 */ /* 0x000fce0000010000 */
.L_x_27178:
[----:B------:R-:W-:-:S04]  /*5560*/  F2FP.F16.F32.PACK_AB R168, RZ, R188 ;  /* 0x000000bcffa8723e */ /* 0x000fc800000000ff */
[----:B------:R-:W-:-:S07]  /*5570*/  PRMT R30, R168, 0x7610, R30 ;  /* 0x00007610a81e7816 */ /* 0x000fce000000001e */
.L_x_27179:
[----:B------:R-:W-:Y:S01]  /*5580*/  HADD2.F32 R203, -RZ, R170.H1_H1 ;  /* 0x300000aaffcb7230 */ /* 0x000fe20000004100 */
[----:B------:R-:W-:Y:S06]  /*5590*/  @P3 BRA `(.L_x_27180) ;  /* 0x0000000000203947 */ /* 0x000fec0003800000 */
[----:B------:R-:W-:-:S04]  /*55a0*/  ISETP.NE.U32.AND P4, PT, RZ, UR12, PT ;  /* 0x0000000cff007c0c */ /* 0x000fc8000bf85070 */
[----:B------:R-:W-:-:S13]  /*55b0*/  ISETP.NE.AND.EX P4, PT, RZ, UR13, PT, P4 ;  /* 0x0000000dff007c0c */ /* 0x000fda000bf85340 */
[----:B------:R-:W-:Y:S05]  /*55c0*/  @P4 BRA `(.L_x_27181) ;  /* 0x0000000000084947 */ /* 0x000fea0003800000 */
[----:B------:R-:W-:Y:S05]  /*55d0*/  @P0 BRA `(.L_x_27182) ;  /* 0x0000000000200947 */ /* 0x000fea0003800000 */
[----:B------:R-:W-:Y:S05]  /*55e0*/  BRA `(.L_x_27183) ;  /* 0x0000000000247947 */ /* 0x000fea0003800000 */
.L_x_27181:
[----:B-----5:R-:W-:-:S05]  /*55f0*/  HADD2.F32 R168, -RZ, R34.H1_H1 ;  /* 0x30000022ffa87230 */ /* 0x020fca0000004100 */
[----:B------:R-:W-:Y:S01]  /*5600*/  FADD.FTZ R203, R168, R203 ;  /* 0x000000cba8cb7221 */ /* 0x000fe20000010000 */
[----:B------:R-:W-:Y:S06]  /*5610*/  BRA `(.L_x_27182) ;  /* 0x0000000000107947 */ /* 0x000fec0003800000 */
.L_x_27180:
[----:B-----5:R-:W-:Y:S02]  /*5620*/  HADD2.F32 R168, -RZ, R38.H1_H1 ;  /* 0x30000026ffa87230 */ /* 0x020fe40000004100 */
[----:B------:R-:W-:-:S03]  /*5630*/  @P2 HADD2.F32 R170, -RZ, R34.H1_H1 ;  /* 0x30000022ffaa2230 */ /* 0x000fc60000004100 */
[----:B------:R-:W-:-:S04]  /*5640*/  FADD.FTZ R203, R168, R203 ;  /* 0x000000cba8cb7221 */ /* 0x000fc80000010000 */
[----:B------:R-:W-:-:S07]  /*5650*/  @P2 FADD.FTZ R203, R170, R203 ;  /* 0x000000cbaacb2221 */ /* 0x000fce0000010000 */
.L_x_27182:
[----:B------:R-:W-:-:S04]  /*5660*/  F2FP.F16.F32.PACK_AB R168, RZ, R203 ;  /* 0x000000cbffa8723e */ /* 0x000fc800000000ff */
[----:B------:R-:W-:-:S07]  /*5670*/  PRMT R30, R30, 0x5410, R168 ;  /* 0x000054101e1e7816 */ /* 0x000fce00000000a8 */
.L_x_27183:
[----:B------:R-:W-:Y:S01]  /*5680*/  HADD2.F32 R204, -RZ, R171.H0_H0 ;  /* 0x200000abffcc7230 */ /* 0x000fe20000004100 */
[----:B------:R-:W-:Y:S06]  /*5690*/  @P3 BRA `(.L_x_27184) ;  /* 0x0000000000203947 */ /* 0x000fec0003800000 */
[----:B------:R-:W-:-:S04]  /*56a0*/  ISETP.NE.U32.AND P4, PT, RZ, UR12, PT ;  /* 0x0000000cff007c0c */ /* 0x000fc8000bf85070 */
[----:B------:R-:W-:-:S13]  /*56b0*/  ISETP.NE.AND.EX P4, PT, RZ, UR13, PT, P4 ;  /* 0x0000000dff007c0c */ /* 0x000fda000bf85340 */
[----:B------:R-:W-:Y:S05]  /*56c0*/  @P4 BRA `(.L_x_27185) ;  /* 0x0000000000084947 */ /* 0x000fea0003800000 */
[----:B------:R-:W-:Y:S05]  /*56d0*/  @P0 BRA `(.L_x_27186) ;  /* 0x0000000000200947 */ /* 0x000fea0003800000 */
[----:B------:R-:W-:Y:S05]  /*56e0*/  BRA `(.L_x_27187) ;  /* 0x0000000000247947 */ /* 0x000fea0003800000 */
.L_x_27185:
[----:B-----5:R-:W-:-:S05]  /*56f0*/  HADD2.F32 R169, -RZ, R35.H0_H0 ;  /* 0x20000023ffa97230 */ /* 0x020fca0000004100 */
[----:B------:R-:W-:Y:S01]  /*5700*/  FADD.FTZ R204, R169, R204 ;  /* 0x000000cca9cc7221 */ /* 0x000fe20000010000 */
[----:B------:R-:W-:Y:S06]  /*5710*/  BRA `(.L_x_27186) ;  /* 0x0000000000107947 */ /* 0x000fec0003800000 */
.L_x_27184:
[----:B-----5:R-:W-:Y:S02]  /*5720*/  HADD2.F32 R169, -RZ, R39.H0_H0 ;  /* 0x20000027ffa97230 */ /* 0x020fe40000004100 */
[----:B------:R-:W-:-:S03]  /*5730*/  @P2 HADD2.F32 R215, -RZ, R35.H0_H0 ;  /* 0x20000023ffd72230 */ /* 0x000fc60000004100 */
[----:B------:R-:W-:-:S04]  /*5740*/  FADD.FTZ R204, R169, R204 ;  /* 0x000000cca9cc7221 */ /* 0x000fc80000010000 */
[----:B------:R-:W-:-:S07]  /*5750*/  @P2 FADD.FTZ R204, R215, R204 ;  /* 0x000000ccd7cc2221 */ /* 0x000fce0000010000 */
.L_x_27186:
[----:B------:R-:W-:-:S04]  /*5760*/  F2FP.F16.F32.PACK_AB R168, RZ, R204 ;  /* 0x000000ccffa8723e */ /* 0x000fc800000000ff */
[----:B------:R-:W-:-:S07]  /*5770*/  PRMT R31, R168, 0x7610, R31 ;  /* 0x00007610a81f7816 */ /* 0x000fce000000001f */
.L_x_27187:
[----:B------:R-:W-:Y:S01]  /*5780*/  HADD2.F32 R212, -RZ, R171.H1_H1 ;  /* 0x300000abffd47230 */ /* 0x000fe20000004100 */
[----:B------:R-:W-:Y:S06]  /*5790*/  @P3 BRA `(.L_x_27188) ;  /* 0x0000000000203947 */ /* 0x000fec0003800000 */
[----:B------:R-:W-:-:S04]  /*57a0*/  ISETP.NE.U32.AND P2, PT, RZ, UR12, PT ;  /* 0x0000000cff007c0c */ /* 0x000fc8000bf45070 */
[----:B------:R-:W-:-:S13]  /*57b0*/  ISETP.NE.AND.EX P2, PT, RZ, UR13, PT, P2 ;  /* 0x0000000dff007c0c */ /* 0x000fda000bf45320 */
[----:B------:R-:W-:Y:S05]  /*57c0*/  @P2 BRA `(.L_x_27189) ;  /* 0x0000000000082947 */ /* 0x000fea0003800000 */
[----:B------:R-:W-:Y:S05]  /*57d0*/  @P0 BRA `(.L_x_27190) ;  /* 0x0000000000200947 */ /* 0x000fea0003800000 */
[----:B------:R-:W-:Y:S05]  /*57e0*/  BRA `(.L_x_27191) ;  /* 0x0000000000247947 */ /* 0x000fea0003800000 */
.L_x_27189:
[----:B-----5:R-:W-:-:S05]  /*57f0*/  HADD2.F32 R169, -RZ, R35.H1_H1 ;  /* 0x30000023ffa97230 */ /* 0x020fca0000004100 */
[----:B------:R-:W-:Y:S01]  /*5800*/  FADD.FTZ R212, R169, R212 ;  /* 0x000000d4a9d47221 */ /* 0x000fe20000010000 */
[----:B------:R-:W-:Y:S06]  /*5810*/  BRA `(.L_x_27190) ;  /* 0x0000000000107947 */ /* 0x000fec0003800000 */
.L_x_27188:
[----:B-----5:R-:W-:Y:S02]  /*5820*/  HADD2.F32 R169, -RZ, R39.H1_H1 ;  /* 0x30000027ffa97230 */ /* 0x020fe40000004100 */
[----:B------:R-:W-:-:S03]  /*5830*/  @P2 HADD2.F32 R171, -RZ, R35.H1_H1 ;  /* 0x30000023ffab2230 */ /* 0x000fc60000004100 */
[----:B------:R-:W-:-:S04]  /*5840*/  FADD.FTZ R212, R169, R212 ;  /* 0x000000d4a9d47221 */ /* 0x000fc80000010000 */
[----:B------:R-:W-:-:S07]  /*5850*/  @P2 FADD.FTZ R212, R171, R212 ;  /* 0x000000d4abd42221 */ /* 0x000fce0000010000 */
.L_x_27190:
[----:B------:R-:W-:-:S04]  /*5860*/  F2FP.F16.F32.PACK_AB R168, RZ, R212 ;  /* 0x000000d4ffa8723e */ /* 0x000fc800000000ff */
[----:B------:R-:W-:-:S07]  /*5870*/  PRMT R31, R31, 0x5410, R168 ;  /* 0x000054101f1f7816 */ /* 0x000fce00000000a8 */
.L_x_27191:
[----:B------:R-:W0:Y:S02]  /*5880*/  @P0 LDC.64 R168, c[0x0][0x238] ;  /* 0x00008e00ffa80b82 */ /* 0x000e240000000a00 */
[----:B0-----:R-:W-:-:S04]  /*5890*/  @P0 LEA R168, P2, R214, R168, 0x4 ;  /* 0x000000a8d6a80211 */ /* 0x001fc800078420ff */
[----:B------:R-:W-:-:S05]  /*58a0*/  @P0 LEA.HI.X R169, R214, R169, RZ, 0x4, P2 ;  /* 0x000000a9d6a90211 */ /* 0x000fca00010f24ff */
[----:B------:R0:W-:Y:S04]  /*58b0*/  @P0 STG.E.128 desc[UR4][R168.64], R28 ;  /* 0x0000001ca8000986 */ /* 0x0001e8000c101d04 */
.L_x_27159:
[----:B------:R-:W-:Y:S05]  /*58c0*/  BSYNC B0 ;  /* 0x0000000000007941 */ /* 0x000fea0003800000 */
.L_x_27158:
        /* <DEDUP_REMOVED lines=237> */
.L_x_27221:
        /* <DEDUP_REMOVED lines=48> */
.L_x_27194:
[----:B------:R-:W-:Y:S05]  /*6aa0*/  BSYNC B0 ;  /* 0x0000000000007941 */ /* 0x000fea0003800000 */
.L_x_27193:
        /* <DEDUP_REMOVED lines=35> */
.L_x_27196:
[----:B------:R-:W-:Y:S05]  /*6ce0*/  BSYNC B0 ;  /* 0x0000000000007941 */ /* 0x000fea0003800000 */
.L_x_27195:
        /* <DEDUP_REMOVED lines=35> */
.L_x_27198:
[----:B------:R-:W-:Y:S05]  /*6f20*/  BSYNC B0 ;  /* 0x0000000000007941 */ /* 0x000fea0003800000 */
.L_x_27197:
        /* <DEDUP_REMOVED lines=35> */
.L_x_27200:
[----:B------:R-:W-:Y:S05]  /*7160*/  BSYNC B0 ;  /* 0x0000000000007941 */ /* 0x000fea0003800000 */
.L_x_27199:
        /* <DEDUP_REMOVED lines=35> */
.L_x_27202:
[----:B------:R-:W-:Y:S05]  /*73a0*/  BSYNC B0 ;  /* 0x0000000000007941 */ /* 0x000fea0003800000 */
.L_x_27201:
        /* <DEDUP_REMOVED lines=35> */
.L_x_27204:
[----:B------:R-:W-:Y:S05]  /*75e0*/  BSYNC B0 ;  /* 0x0000000000007941 */ /* 0x000fea0003800000 */
.L_x_27203:
        /* <DEDUP_REMOVED lines=35> */
.L_x_27206:
[----:B------:R-:W-:Y:S05]  /*7820*/  BSYNC B0 ;  /* 0x0000000000007941 */ /* 0x000fea0003800000 */
.L_x_27205:
        /* <DEDUP_REMOVED lines=34> */
.L_x_27208:
[----:B------:R-:W-:Y:S05]  /*7a50*/  BSYNC B0 ;  /* 0x0000000000007941 */ /* 0x000fea0003800000 */
.L_x_27207:
[----:B01234-:R-:W0:Y:S02]  /*7a60*/  LDC.64 R168, c[0x0][0x210] ;  /* 0x00008400ffa87b82 */ /* 0x01fe240000000a00 */
[----:B0-----:R-:W-:-:S04]  /*7a70*/  LEA R3, R168, R3, 0x2 ;  /* 0x00000003a8037211 */ /* 0x001fc800078e10ff */
[----:B------:R-:W-:-:S13]  /*7a80*/  ISETP.GE.AND P2, PT, R3, R169, PT ;  /* 0x000000a90300720c */ /* 0x000fda0003f46270 */
[----:B------:R-:W-:Y:S05]  /*7a90*/  @!P2 BRA `(.L_x_27209) ;  /* 0xffffff900080a947 */ /* 0x000fea000383ffff */
[----:B------:R-:W-:Y:S05]  /*7aa0*/  EXIT ;  /* 0x000000000000794d */ /* 0x000fea0003800000 */
.L_x_27192:
        /* <DEDUP_REMOVED lines=8> */
.L_x_27211:
[----:B------:R-:W-:Y:S05]  /*7b30*/  BSYNC B0 ;  /* 0x0000000000007941 */ /* 0x000fea0003800000 */
.L_x_27210:
        /* <DEDUP_REMOVED lines=10> */
.L_x_27212:
[----:B------:R-:W-:Y:S01]  /*7be0*/  HFMA2.MMA R220, -RZ, RZ, 0, 2.384185791015625e-07 ;  /* 0x00000004ffdc7435 */ /* 0x000fe200000001ff */
[----:B------:R-:W-:-:S05]  /*7bf0*/  MOV R171, R219 ;  /* 0x000000db00ab7202 */ /* 0x000fca0000000f00 */
[----:B------:R-:W-:-:S05]  /*7c00*/  FADD.FTZ R171, R170, R171 ;  /* 0x000000abaaab7221 */ /* 0x000fca0000010000 */
[----:B------:R-:W-:-:S07]  /*7c10*/  MOV R221, R171 ;  /* 0x000000ab00dd7202 */ /* 0x000fce0000000f00 */
[----:B------:R-:W-:Y:S05]  /*7c20*/  WARPSYNC.COLLECTIVE R218, `(.L_x_27213) ;  /* 0x00000000da087348 */ /* 0x000fea0003c00000 */
[----:B------:R0:W1:Y:S02]  /*7c30*/  SHFL.BFLY P6, R219, R221, R220, R223 ;  /* 0x0c0000dcdddb7389 */ /* 0x00006400000c00df */
[----:B01----:R-:W-:Y:S01]  /*7c40*/  ENDCOLLECTIVE ;  /* 0x000000000000791b */ /* 0x003fe20003800000 */
.L_x_27213:
[----:B------:R-:W-:Y:S01]  /*7c50*/  HFMA2.MMA R220, -RZ, RZ, 0, 4.76837158203125e-07 ;  /* 0x00000008ffdc7435 */ /* 0x000fe200000001ff */
[----:B------:R-:W-:-:S05]  /*7c60*/  MOV R168, R219 ;  /* 0x000000db00a87202 */ /* 0x000fca0000000f00 */
[----:B------:R-:W-:-:S05]  /*7c70*/  FADD.FTZ R216, R171, R168 ;  /* 0x000000a8abd87221 */ /* 0x000fca0000010000 */
[----:B------:R-:W-:-:S07]  /*7c80*/  MOV R221, R216 ;  /* 0x000000d800dd7202 */ /* 0x000fce0000000f00 */
[----:B------:R-:W-:Y:S05]  /*7c90*/  WARPSYNC.COLLECTIVE R218, `(.L_x_27214) ;  /* 0x00000000da087348 */ /* 0x000fea0003c00000 */
[----:B------:R0:W1:Y:S02]  /*7ca0*/  SHFL.BFLY P6, R219, R221, R220, R223 ;  /* 0x0c0000dcdddb7389 */ /* 0x00006400000c00df */
[----:B01----:R-:W-:Y:S01]  /*7cb0*/  ENDCOLLECTIVE ;  /* 0x000000000000791b */ /* 0x003fe20003800000 */
.L_x_27214:
[----:B------:R-:W-:Y:S01]  /*7cc0*/  HFMA2.MMA R220, -RZ, RZ, 0, 9.5367431640625e-07 ;  /* 0x00000010ffdc7435 */ /* 0x000fe200000001ff */
[----:B------:R-:W-:-:S05]  /*7cd0*/  MOV R215, R219 ;  /* 0x000000db00d77202 */ /* 0x000fca0000000f00 */
[----:B------:R-:W-:-:S05]  /*7ce0*/  FADD.FTZ R217, R216, R215 ;  /* 0x000000d7d8d97221 */ /* 0x000fca0000010000 */
[----:B------:R-:W-:-:S07]  /*7cf0*/  MOV R221, R217 ;  /* 0x000000d900dd7202 */ /* 0x000fce0000000f00 */
[----:B------:R-:W-:Y:S05]  /*7d00*/  WARPSYNC.COLLECTIVE R218, `(.L_x_27215) ;  /* 0x00000000da087348 */ /* 0x000fea0003c00000 */
[----:B------:R0:W1:Y:S02]  /*7d10*/  SHFL.BFLY P6, R219, R221, R220, R223 ;  /* 0x0c0000dcdddb7389 */ /* 0x00006400000c00df */
[----:B01----:R-:W-:Y:S01]  /*7d20*/  ENDCOLLECTIVE ;  /* 0x000000000000791b */ /* 0x003fe20003800000 */
.L_x_27215:
        /* <DEDUP_REMOVED lines=141> */
.L_x_27216:
[----:B------:R-:W-:Y:S01]  /*8600*/  HFMA2.MMA R220, -RZ, RZ, 0, 1.1920928955078125e-07 ;  /* 0x00000002ffdc7435 */ /* 0x000fe200000001ff */
[----:B------:R-:W-:-:S05]  /*8610*/  MOV R169, R219 ;  /* 0x000000db00a97202 */ /* 0x000fca0000000f00 */
[----:B------:R-:W-:-:S05]  /*8620*/  FADD.FTZ R169, R168, R169 ;  /* 0x000000a9a8a97221 */ /* 0x000fca0000010000 */
[----:B------:R-:W-:-:S07]  /*8630*/  MOV R221, R169 ;  /* 0x000000a900dd7202 */ /* 0x000fce0000000f00 */
[----:B------:R-:W-:Y:S05]  /*8640*/  WARPSYNC.COLLECTIVE R218, `(.L_x_27217) ;  /* 0x00000000da087348 */ /* 0x000fea0003c00000 */
[----:B------:R0:W1:Y:S02]  /*8650*/  SHFL.BFLY P6, R219, R221, R220, R223 ;  /* 0x0c0000dcdddb7389 */ /* 0x00006400000c00df */
[----:B01----:R-:W-:Y:S01]  /*8660*/  ENDCOLLECTIVE ;  /* 0x000000000000791b */ /* 0x003fe20003800000 */
.L_x_27217:
[----:B------:R-:W-:Y:S01]  /*8670*/  HFMA2.MMA R220, -RZ, RZ, 0, 2.384185791015625e-07 ;  /* 0x00000004ffdc7435 */ /* 0x000fe200000001ff */
[----:B------:R-:W-:-:S05]  /*8680*/  MOV R170, R219 ;  /* 0x000000db00aa7202 */ /* 0x000fca0000000f00 */
[----:B------:R-:W-:-:S05]  /*8690*/  FADD.FTZ R170, R169, R170 ;  /* 0x000000aaa9aa7221 */ /* 0x000fca0000010000 */
[----:B------:R-:W-:-:S07]  /*86a0*/  MOV R221, R170 ;  /* 0x000000aa00dd7202 */ /* 0x000fce0000000f00 */
[----:B------:R-:W-:Y:S05]  /*86b0*/  WARPSYNC.COLLECTIVE R218, `(.L_x_27218) ;  /* 0x00000000da087348 */ /* 0x000fea0003c00000 */
[----:B------:R0:W1:Y:S02]  /*86c0*/  SHFL.BFLY P6, R219, R221, R220, R223 ;  /* 0x0c0000dcdddb7389 */ /* 0x00006400000c00df */
[----:B01----:R-:W-:Y:S01]  /*86d0*/  ENDCOLLECTIVE ;  /* 0x000000000000791b */ /* 0x003fe20003800000 */
.L_x_27218:
[----:B------:R-:W-:Y:S01]  /*86e0*/  HFMA2.MMA R220, -RZ, RZ, 0, 4.76837158203125e-07 ;  /* 0x00000008ffdc7435 */ /* 0x000fe200000001ff */
[----:B------:R-:W-:-:S05]  /*86f0*/  MOV R171, R219 ;  /* 0x000000db00ab7202 */ /* 0x000fca0000000f00 */
[----:B------:R-:W-:-:S05]  /*8700*/  FADD.FTZ R171, R170, R171 ;  /* 0x000000abaaab7221 */ /* 0x000fca0000010000 */
[----:B------:R-:W-:-:S07]  /*8710*/  MOV R221, R171 ;  /* 0x000000ab00dd7202 */ /* 0x000fce0000000f00 */
[----:B------:R-:W-:Y:S05]  /*8720*/  WARPSYNC.COLLECTIVE R218, `(.L_x_27219) ;  /* 0x00000000da087348 */ /* 0x000fea0003c00000 */
[----:B------:R0:W1:Y:S02]  /*8730*/  SHFL.BFLY P6, R219, R221, R220, R223 ;  /* 0x0c0000dcdddb7389 */ /* 0x00006400000c00df */
[----:B01----:R-:W-:Y:S01]  /*8740*/  ENDCOLLECTIVE ;  /* 0x000000000000791b */ /* 0x003fe20003800000 */
.L_x_27219:
[----:B------:R-:W-:Y:S01]  /*8750*/  HFMA2.MMA R220, -RZ, RZ, 0, 9.5367431640625e-07 ;  /* 0x00000010ffdc7435 */ /* 0x000fe200000001ff */
[----:B------:R-:W-:-:S05]  /*8760*/  MOV R216, R219 ;  /* 0x000000db00d87202 */ /* 0x000fca0000000f00 */
[----:B------:R-:W-:-:S05]  /*8770*/  FADD.FTZ R216, R171, R216 ;  /* 0x000000d8abd87221 */ /* 0x000fca0000010000 */
[----:B------:R-:W-:-:S07]  /*8780*/  MOV R221, R216 ;  /* 0x000000d800dd7202 */ /* 0x000fce0000000f00 */
[----:B------:R-:W-:Y:S05]  /*8790*/  WARPSYNC.COLLECTIVE R218, `(.L_x_27220) ;  /* 0x00000000da087348 */ /* 0x000fea0003c00000 */
[----:B------:R0:W1:Y:S02]  /*87a0*/  SHFL.BFLY P6, R219, R221, R220, R223 ;  /* 0x0c0000dcdddb7389 */ /* 0x00006400000c00df */
[----:B01----:R-:W-:Y:S01]  /*87b0*/  ENDCOLLECTIVE ;  /* 0x000000000000791b */ /* 0x003fe20003800000 */
.L_x_27220:
[----:B------:R-:W-:Y:S01]  /*87c0*/  MOV R217, R219 ;  /* 0x000000db00d97202 */ /* 0x000fe20000000f00 */
[----:B------:R-:W-:Y:S06]  /*87d0*/  BRA `(.L_x_27221) ;  /* 0xffffffdc00f07947 */ /* 0x000fec000383ffff */
.L_x_27222:
        /* <DEDUP_REMOVED lines=10> */
.L_x_53116:


//--------------------- .text._ZN10layer_norm31ln_parallel_residual_fwd_kernelINS_13Kernel_traitsIf6__halfS2_S2_fjLj2048ELj1ELj4ELj1ELj16ENS_18Kernel_traits_baseILj2048EfS2_S2_S2_fjLj128EEEEELb0ELb1ELb1EEEvNS_9FwdParamsE --------------------------
	.section	.text._ZN10layer_norm31ln_parallel_residual_fwd_kernelINS_13Kernel_traitsIf6__halfS2_S2_fjLj2048ELj1ELj4ELj1ELj16ENS_18Kernel_traits_baseILj2048EfS2_S2_S2_fjLj128EEEEELb0ELb1ELb1EEEvNS_9FwdParamsE,"ax",@progbits
	.align	128
        .global         _ZN10layer_norm31ln_parallel_residual_fwd_kernelINS_13Kernel_traitsIf6__halfS2_S2_fjLj2048ELj1ELj4ELj1ELj16ENS_18Kernel_traits_baseILj2048EfS2_S2_S2_fjLj128EEEEELb0ELb1ELb1EEEvNS_9FwdParamsE
        .type           _ZN10layer_norm31ln_parallel_residual_fwd_kernelINS_13Kernel_traitsIf6__halfS2_S2_fjLj2048ELj1ELj4ELj1ELj16ENS_18Kernel_traits_baseILj2048EfS2_S2_S2_fjLj128EEEEELb0ELb1ELb1EEEvNS_9FwdParamsE,@function
        .size           _ZN10layer_norm31ln_parallel_residual_fwd_kernelINS_13Kernel_traitsIf6__halfS2_S2_fjLj2048ELj1ELj4ELj1ELj16ENS_18Kernel_traits_baseILj2048EfS2_S2_S2_fjLj128EEEEELb0ELb1ELb1EEEvNS_9FwdParamsE,(.L_x_53117 - _ZN10layer_norm31ln_parallel_residual_fwd_kernelINS_13Kernel_traitsIf6__halfS2_S2_fjLj2048ELj1ELj4ELj1ELj16ENS_18Kernel_traits_baseILj2048EfS2_S2_S2_fjLj128EEEEELb0ELb1ELb1EEEvNS_9FwdParamsE)
        .other          _ZN10layer_norm31ln_parallel_residual_fwd_kernelINS_13Kernel_traitsIf6__halfS2_S2_fjLj2048ELj1ELj4ELj1ELj16ENS_18Kernel_traits_baseILj2048EfS2_S2_S2_fjLj128EEEEELb0ELb1ELb1EEEvNS_9FwdParamsE,@"STO_CUDA_ENTRY STV_DEFAULT"
_ZN10layer_norm31ln_parallel_residual_fwd_kernelINS_13Kernel_traitsIf6__halfS2_S2_fjLj2048ELj1ELj4ELj1ELj16ENS_18Kernel_traits_baseILj2048EfS2_S2_S2_fjLj128EEEEELb0ELb1ELb1EEEvNS_9FwdParamsE:
.text._ZN10layer_norm31ln_parallel_residual_fwd_kernelINS_13Kernel_traitsIf6__halfS2_S2_fjLj2048ELj1ELj4ELj1ELj16ENS_18Kernel_traits_baseILj2048EfS2_S2_S2_fjLj128EEEEELb0ELb1ELb1EEEvNS_9FwdParamsE:
        /* <DEDUP_REMOVED lines=98> */
.L_x_27480:
        /* <DEDUP_REMOVED lines=24> */
.L_x_27224:
[----:B-----5:R-:W-:-:S05]  /*07a0*/  HADD2.F32 R5, -RZ, R32.H0_H0 ;  /* 0x20000020ff057230 */ /* 0x020fca0000004100 */
[----:B------:R-:W-:Y:S01]  /*07b0*/  FADD.FTZ R4, R4, R5 ;  /* 0x0000000504047221 */ /* 0x000fe20000010000 */
[----:B------:R-:W-:Y:S06]  /*07c0*/  BRA `(.L_x_27225) ;  /* 0x0000000000107947 */ /* 0x000fec0003800000 */
.L_x_27223:
[----:B-----5:R-:W-:Y:S02]  /*07d0*/  HADD2.F32 R5, -RZ, R36.H0_H0 ;  /* 0x20000024ff057230 */ /* 0x020fe40000004100 */
[----:B------:R-:W-:-:S03]  /*07e0*/  @P2 HADD2.F32 R7, -RZ, R32.H0_H0 ;  /* 0x20000020ff072230 */ /* 0x000fc60000004100 */
[----:B------:R-:W-:-:S04]  /*07f0*/  FADD.FTZ R4, R4, R5 ;  /* 0x0000000504047221 */ /* 0x000fc80000010000 */
[----:B------:R-:W-:-:S07]  /*0800*/  @P2 FADD.FTZ R4, R4, R7 ;  /* 0x0000000704042221 */ /* 0x000fce0000010000 */
.L_x_27225:
[----:B------:R-:W-:-:S04]  /*0810*/  F2FP.F16.F32.PACK_AB R14, RZ, R4 ;  /* 0x00000004ff0e723e */ /* 0x000fc800000000ff */
[----:B------:R-:W-:-:S07]  /*0820*/  PRMT R28, R14, 0x7610, R28 ;  /* 0x000076100e1c7816 */ /* 0x000fce000000001c */
.L_x_27226:
[----:B------:R-:W-:Y:S01]  /*0830*/  HADD2.F32 R5, -RZ, R8.H1_H1 ;  /* 0x30000008ff057230 */ /* 0x000fe20000004100 */
[----:B------:R-:W-:Y:S06]  /*0840*/  @P3 BRA `(.L_x_27227) ;  /* 0x0000000000203947 */ /* 0x000fec0003800000 */
[----:B------:R-:W-:-:S04]  /*0850*/  ISETP.NE.U32.AND P4, PT, RZ, UR12, PT ;  /* 0x0000000cff007c0c */ /* 0x000fc8000bf85070 */
[----:B------:R-:W-:-:S13]  /*0860*/  ISETP.NE.AND.EX P4, PT, RZ, UR13, PT, P4 ;  /* 0x0000000dff007c0c */ /* 0x000fda000bf85340 */
[----:B------:R-:W-:Y:S05]  /*0870*/  @P4 BRA `(.L_x_27228) ;  /* 0x0000000000084947 */ /* 0x000fea0003800000 */
[----:B------:R-:W-:Y:S05]  /*0880*/  @P0 BRA `(.L_x_27229) ;  /* 0x0000000000200947 */ /* 0x000fea0003800000 */
[----:B------:R-:W-:Y:S05]  /*0890*/  BRA `(.L_x_27230) ;  /* 0x0000000000247947 */ /* 0x000fea0003800000 */
.L_x_27228:
[----:B-----5:R-:W-:-:S05]  /*08a0*/  HADD2.F32 R6, -RZ, R32.H1_H1 ;  /* 0x30000020ff067230 */ /* 0x020fca0000004100 */
[----:B------:R-:W-:Y:S01]  /*08b0*/  FADD.FTZ R5, R5, R6 ;  /* 0x0000000605057221 */ /* 0x000fe20000010000 */
[----:B------:R-:W-:Y:S06]  /*08c0*/  BRA `(.L_x_27229) ;  /* 0x0000000000107947 */ /* 0x000fec0003800000 */
.L_x_27227:
[----:B-----5:R-:W-:Y:S02]  /*08d0*/  HADD2.F32 R6, -RZ, R36.H1_H1 ;  /* 0x30000024ff067230 */ /* 0x020fe40000004100 */
[----:B------:R-:W-:-:S03]  /*08e0*/  @P2 HADD2.F32 R8, -RZ, R32.H1_H1 ;  /* 0x30000020ff082230 */ /* 0x000fc60000004100 */
[----:B------:R-:W-:-:S04]  /*08f0*/  FADD.FTZ R5, R5, R6 ;  /* 0x0000000605057221 */ /* 0x000fc80000010000 */
[----:B------:R-:W-:-:S07]  /*0900*/  @P2 FADD.FTZ R5, R5, R8 ;  /* 0x0000000805052221 */ /* 0x000fce0000010000 */
.L_x_27229:
[----:B------:R-:W-:-:S04]  /*0910*/  F2FP.F16.F32.PACK_AB R14, RZ, R5 ;  /* 0x00000005ff0e723e */ /* 0x000fc800000000ff */
[----:B------:R-:W-:-:S07]  /*0920*/  PRMT R28, R28, 0x5410, R14 ;  /* 0x000054101c1c7816 */ /* 0x000fce000000000e */
.L_x_27230:
[----:B------:R-:W-:Y:S01]  /*0930*/  HADD2.F32 R6, -RZ, R9.H0_H0 ;  /* 0x20000009ff067230 */ /* 0x000fe20000004100 */
[----:B------:R-:W-:Y:S06]  /*0940*/  @P3 BRA `(.L_x_27231) ;  /* 0x0000000000203947 */ /* 0x000fec0003800000 */
[----:B------:R-:W-:-:S04]  /*0950*/  ISETP.NE.U32.AND P4, PT, RZ, UR12, PT ;  /* 0x0000000cff007c0c */ /* 0x000fc8000bf85070 */
[----:B------:R-:W-:-:S13]  /*0960*/  ISETP.NE.AND.EX P4, PT, RZ, UR13, PT, P4 ;  /* 0x0000000dff007c0c */ /* 0x000fda000bf85340 */
[----:B------:R-:W-:Y:S05]  /*0970*/  @P4 BRA `(.L_x_27232) ;  /* 0x0000000000084947 */ /* 0x000fea0003800000 */
[----:B------:R-:W-:Y:S05]  /*0980*/  @P0 BRA `(.L_x_27233) ;  /* 0x0000000000200947 */ /* 0x000fea0003800000 */
[----:B------:R-:W-:Y:S05]  /*0990*/  BRA `(.L_x_27234) ;  /* 0x0000000000247947 */ /* 0x000fea0003800000 */
.L_x_27232:
[----:B-----5:R-:W-:-:S05]  /*09a0*/  HADD2.F32 R7, -RZ, R33.H0_H0 ;  /* 0x20000021ff077230 */ /* 0x020fca0000004100 */
[----:B------:R-:W-:Y:S01]  /*09b0*/  FADD.FTZ R6, R6, R7 ;  /* 0x0000000706067221 */ /* 0x000fe20000010000 */
[----:B------:R-:W-:Y:S06]  /*09c0*/  BRA `(.L_x_27233) ;  /* 0x0000000000107947 */ /* 0x000fec0003800000 */
.L_x_27231:
[----:B-----5:R-:W-:Y:S02]  /*09d0*/  HADD2.F32 R7, -RZ, R37.H0_H0 ;  /* 0x20000025ff077230 */ /* 0x020fe40000004100 */
[----:B------:R-:W-:-:S03]  /*09e0*/  @P2 HADD2.F32 R13, -RZ, R33.H0_H0 ;  /* 0x20000021ff0d2230 */ /* 0x000fc60000004100 */
[----:B------:R-:W-:-:S04]  /*09f0*/  FADD.FTZ R6, R6, R7 ;  /* 0x0000000706067221 */ /* 0x000fc80000010000 */
[----:B------:R-:W-:-:S07]  /*0a00*/  @P2 FADD.FTZ R6, R6, R13 ;  /* 0x0000000d06062221 */ /* 0x000fce0000010000 */
.L_x_27233:
[----:B------:R-:W-:-:S04]  /*0a10*/  F2FP.F16.F32.PACK_AB R7, RZ, R6 ;  /* 0x00000006ff07723e */ /* 0x000fc800000000ff */
[----:B------:R-:W-:-:S07]  /*0a20*/  PRMT R29, R7, 0x7610, R29 ;  /* 0x00007610071d7816 */ /* 0x000fce000000001d */
.L_x_27234:
[----:B------:R-:W-:Y:S01]  /*0a30*/  HADD2.F32 R7, -RZ, R9.H1_H1 ;  /* 0x30000009ff077230 */ /* 0x000fe20000004100 */
[----:B------:R-:W-:Y:S06]  /*0a40*/  @P3 BRA `(.L_x_27235) ;  /* 0x0000000000203947 */ /* 0x000fec0003800000 */
[----:B------:R-:W-:-:S04]  /*0a50*/  ISETP.NE.U32.AND P4, PT, RZ, UR12, PT ;  /* 0x0000000cff007c0c */ /* 0x000fc8000bf85070 */
[----:B------:R-:W-:-:S13]  /*0a60*/  ISETP.NE.AND.EX P4, PT, RZ, UR13, PT, P4 ;  /* 0x0000000dff007c0c */ /* 0x000fda000bf85340 */
[----:B------:R-:W-:Y:S05]  /*0a70*/  @P4 BRA `(.L_x_27236) ;  /* 0x0000000000084947 */ /* 0x000fea0003800000 */
[----:B------:R-:W-:Y:S05]  /*0a80*/  @P0 BRA `(.L_x_27237) ;  /* 0x0000000000200947 */ /* 0x000fea0003800000 */
[----:B------:R-:W-:Y:S05]  /*0a90*/  BRA `(.L_x_27238) ;  /* 0x0000000000247947 */ /* 0x000fea0003800000 */
.L_x_27236:
[----:B-----5:R-:W-:-:S05]  /*0aa0*/  HADD2.F32 R8, -RZ, R33.H1_H1 ;  /* 0x30000021ff087230 */ /* 0x020fca0000004100 */
[----:B------:R-:W-:Y:S01]  /*0ab0*/  FADD.FTZ R7, R7, R8 ;  /* 0x0000000807077221 */ /* 0x000fe20000010000 */
[----:B------:R-:W-:Y:S06]  /*0ac0*/  BRA `(.L_x_27237) ;  /* 0x0000000000107947 */ /* 0x000fec0003800000 */
.L_x_27235:
[----:B-----5:R-:W-:Y:S02]  /*0ad0*/  HADD2.F32 R8, -RZ, R37.H1_H1 ;  /* 0x30000025ff087230 */ /* 0x020fe40000004100 */
[----:B------:R-:W-:-:S03]  /*0ae0*/  @P2 HADD2.F32 R12, -RZ, R33.H1_H1 ;  /* 0x30000021ff0c2230 */ /* 0x000fc60000004100 */
[----:B------:R-:W-:-:S04]  /*0af0*/  FADD.FTZ R7, R7, R8 ;  /* 0x0000000807077221 */ /* 0x000fc80000010000 */
[----:B------:R-:W-:-:S07]  /*0b00*/  @P2 FADD.FTZ R7, R7, R12 ;  /* 0x0000000c07072221 */ /* 0x000fce0000010000 */
.L_x_27237:
[----:B------:R-:W-:-:S04]  /*0b10*/  F2FP.F16.F32.PACK_AB R8, RZ, R7 ;  /* 0x00000007ff08723e */ /* 0x000fc800000000ff */
[----:B------:R-:W-:-:S07]  /*0b20*/  PRMT R29, R29, 0x5410, R8 ;  /* 0x000054101d1d7816 */ /* 0x000fce0000000008 */
.L_x_27238:
[----:B------:R-:W-:Y:S01]  /*0b30*/  HADD2.F32 R8, -RZ, R10.H0_H0 ;  /* 0x2000000aff087230 */ /* 0x000fe20000004100 */
[----:B------:R-:W-:Y:S06]  /*0b40*/  @P3 BRA `(.L_x_27239) ;  /* 0x0000000000203947 */ /* 0x000fec0003800000 */
[----:B------:R-:W-:-:S04]  /*0b50*/  ISETP.NE.U32.AND P4, PT, RZ, UR12, PT ;  /* 0x0000000cff007c0c */ /* 0x000fc8000bf85070 */
[----:B------:R-:W-:-:S13]  /*0b60*/  ISETP.NE.AND.EX P4, PT, RZ, UR13, PT, P4 ;  /* 0x0000000dff007c0c */ /* 0x000fda000bf85340 */
[----:B------:R-:W-:Y:S05]  /*0b70*/  @P4 BRA `(.L_x_27240) ;  /* 0x0000000000084947 */ /* 0x000fea0003800000 */
[----:B------:R-:W-:Y:S05]  /*0b80*/  @P0 BRA `(.L_x_27241) ;  /* 0x0000000000200947 */ /* 0x000fea0003800000 */
[----:B------:R-:W-:Y:S05]  /*0b90*/  BRA `(.L_x_27242) ;  /* 0x0000000000247947 */ /* 0x000fea0003800000 */
.L_x_27240:
[----:B-----5:R-:W-:-:S05]  /*0ba0*/  HADD2.F32 R9, -RZ, R34.H0_H0 ;  /* 0x20000022ff097230 */ /* 0x020fca0000004100 */
[----:B------:R-:W-:Y:S01]  /*0bb0*/  FADD.FTZ R8, R8, R9 ;  /* 0x0000000908087221 */ /* 0x000fe20000010000 */
[----:B------:R-:W-:Y:S06]  /*0bc0*/  BRA `(.L_x_27241) ;  /* 0x0000000000107947 */ /* 0x000fec0003800000 */
.L_x_27239:
[----:B-----5:R-:W-:Y:S02]  /*0bd0*/  HADD2.F32 R9, -RZ, R38.H0_H0 ;  /* 0x20000026ff097230 */ /* 0x020fe40000004100 */
[----:B------:R-:W-:-:S03]  /*0be0*/  @P2 HADD2.F32 R13, -RZ, R34.H0_H0 ;  /* 0x20000022ff0d2230 */ /* 0x000fc60000004100 */
[----:B------:R-:W-:-:S04]  /*0bf0*/  FADD.FTZ R8, R8, R9 ;  /* 0x0000000908087221 */ /* 0x000fc80000010000 */
[----:B------:R-:W-:-:S07]  /*0c00*/  @P2 FADD.FTZ R8, R8, R13 ;  /* 0x0000000d08082221 */ /* 0x000fce0000010000 */
.L_x_27241:
[----:B------:R-:W-:-:S04]  /*0c10*/  F2FP.F16.F32.PACK_AB R15, RZ, R8 ;  /* 0x00000008ff0f723e */ /* 0x000fc800000000ff */
[----:B------:R-:W-:-:S07]  /*0c20*/  PRMT R30, R15, 0x7610, R30 ;  /* 0x000076100f1e7816 */ /* 0x000fce000000001e */
.L_x_27242:
[----:B------:R-:W-:Y:S01]  /*0c30*/  HADD2.F32 R9, -RZ, R10.H1_H1 ;  /* 0x3000000aff097230 */ /* 0x000fe20000004100 */
[----:B------:R-:W-:Y:S06]  /*0c40*/  @P3 BRA `(.L_x_27243) ;  /* 0x0000000000203947 */ /* 0x000fec0003800000 */
[----:B------:R-:W-:-:S04]  /*0c50*/  ISETP.NE.U32.AND P4, PT, RZ, UR12, PT ;  /* 0x0000000cff007c0c */ /* 0x000fc8000bf85070 */
[----:B------:R-:W-:-:S13]  /*0c60*/  ISETP.NE.AND.EX P4, PT, RZ, UR13, PT, P4 ;  /* 0x0000000dff007c0c */ /* 0x000fda000bf85340 */
[----:B------:R-:W-:Y:S05]  /*0c70*/  @P4 BRA `(.L_x_27244) ;  /* 0x0000000000084947 */ /* 0x000fea0003800000 */
[----:B------:R-:W-:Y:S05]  /*0c80*/  @P0 BRA `(.L_x_27245) ;  /* 0x0000000000200947 */ /* 0x000fea0003800000 */
[----:B------:R-:W-:Y:S05]  /*0c90*/  BRA `(.L_x_27246) ;  /* 0x0000000000247947 */ /* 0x000fea0003800000 */
.L_x_27244:
[----:B-----5:R-:W-:-:S05]  /*0ca0*/  HADD2.F32 R10, -RZ, R34.H1_H1 ;  /* 0x30000022ff0a7230 */ /* 0x020fca0000004100 */
[----:B------:R-:W-:Y:S01]  /*0cb0*/  FADD.FTZ R9, R9, R10 ;  /* 0x0000000a09097221 */ /* 0x000fe20000010000 */
[----:B------:R-:W-:Y:S06]  /*0cc0*/  BRA `(.L_x_27245) ;  /* 0x0000000000107947 */ /* 0x000fec0003800000 */
.L_x_27243:
[----:B-----5:R-:W-:Y:S02]  /*0cd0*/  HADD2.F32 R10, -RZ, R38.H1_H1 ;  /* 0x30000026ff0a7230 */ /* 0x020fe40000004100 */
[----:B------:R-:W-:-:S03]  /*0ce0*/  @P2 HADD2.F32 R12, -RZ, R34.H1_H1 ;  /* 0x30000022ff0c2230 */ /* 0x000fc60000004100 */
[----:B------:R-:W-:-:S04]  /*0cf0*/  FADD.FTZ R9, R9, R10 ;  /* 0x0000000a09097221 */ /* 0x000fc80000010000 */
[----:B------:R-:W-:-:S07]  /*0d00*/  @P2 FADD.FTZ R9, R9, R12 ;  /* 0x0000000c09092221 */ /* 0x000fce0000010000 */
.L_x_27245:
[----:B------:R-:W-:-:S04]  /*0d10*/  F2FP.F16.F32.PACK_AB R15, RZ, R9 ;  /* 0x00000009ff0f723e */ /* 0x000fc800000000ff */
[----:B------:R-:W-:-:S07]  /*0d20*/  PRMT R30, R30, 0x5410, R15 ;  /* 0x000054101e1e7816 */ /* 0x000fce000000000f */
.L_x_27246:
[----:B------:R-:W-:Y:S01]  /*0d30*/  HADD2.F32 R10, -RZ, R11.H0_H0 ;  /* 0x2000000bff0a7230 */ /* 0x000fe20000004100 */
[----:B------:R-:W-:Y:S06]  /*0d40*/  @P3 BRA `(.L_x_27247) ;  /* 0x0000000000203947 */ /* 0x000fec0003800000 */
[----:B------:R-:W-:-:S04]  /*0d50*/  ISETP.NE.U32.AND P4, PT, RZ, UR12, PT ;  /* 0x0000000cff007c0c */ /* 0x000fc8000bf85070 */
[----:B------:R-:W-:-:S13]  /*0d60*/  ISETP.NE.AND.EX P4, PT, RZ, UR13, PT, P4 ;  /* 0x0000000dff007c0c */ /* 0x000fda000bf85340 */
[----:B------:R-:W-:Y:S05]  /*0d70*/  @P4 BRA `(.L_x_27248) ;  /* 0x0000000000084947 */ /* 0x000fea0003800000 */
[----:B------:R-:W-:Y:S05]  /*0d80*/  @P0 BRA `(.L_x_27249) ;  /* 0x0000000000200947 */ /* 0x000fea0003800000 */
[----:B------:R-:W-:Y:S05]  /*0d90*/  BRA `(.L_x_27250) ;  /* 0x0000000000247947 */ /* 0x000fea0003800000 */
.L_x_27248:
[----:B-----5:R-:W-:-:S05]  /*0da0*/  HADD2.F32 R13, -RZ, R35.H0_H0 ;  /* 0x20000023ff0d7230 */ /* 0x020fca0000004100 */
[----:B------:R-:W-:Y:S01]  /*0db0*/  FADD.FTZ R10, R10, R13 ;  /* 0x0000000d0a0a7221 */ /* 0x000fe20000010000 */
[----:B------:R-:W-:Y:S06]  /*0dc0*/  BRA `(.L_x_27249) ;  /* 0x0000000000107947 */ /* 0x000fec0003800000 */
.L_x_27247:
[----:B-----5:R-:W-:Y:S02]  /*0dd0*/  HADD2.F32 R13, -RZ, R39.H0_H0 ;  /* 0x20000027ff0d7230 */ /* 0x020fe40000004100 */
[----:B------:R-:W-:-:S03]  /*0de0*/  @P2 HADD2.F32 R15, -RZ, R35.H0_H0 ;  /* 0x20000023ff0f2230 */ /* 0x000fc60000004100 */
[----:B------:R-:W-:-:S04]  /*0df0*/  FADD.FTZ R10, R10, R13 ;  /* 0x0000000d0a0a7221 */ /* 0x000fc80000010000 */
[----:B------:R-:W-:-:S07]  /*0e00*/  @P2 FADD.FTZ R10, R10, R15 ;  /* 0x0000000f0a0a2221 */ /* 0x000fce0000010000 */
.L_x_27249:
[----:B------:R-:W-:-:S04]  /*0e10*/  F2FP.F16.F32.PACK_AB R12, RZ, R10 ;  /* 0x0000000aff0c723e */ /* 0x000fc800000000ff */
[----:B------:R-:W-:-:S07]  /*0e20*/  PRMT R31, R12, 0x7610, R31 ;  /* 0x000076100c1f7816 */ /* 0x000fce000000001f */
.L_x_27250:
[----:B------:R-:W-:Y:S01]  /*0e30*/  HADD2.F32 R11, -RZ, R11.H1_H1 ;  /* 0x3000000bff0b7230 */ /* 0x000fe20000004100 */
[----:B------:R-:W-:Y:S06]  /*0e40*/  @P3 BRA `(.L_x_27251) ;  /* 0x0000000000203947 */ /* 0x000fec0003800000 */
[----:B------:R-:W-:-:S04]  /*0e50*/  ISETP.NE.U32.AND P4, PT, RZ, UR12, PT ;  /* 0x0000000cff007c0c */ /* 0x000fc8000bf85070 */
[----:B------:R-:W-:-:S13]  /*0e60*/  ISETP.NE.AND.EX P4, PT, RZ, UR13, PT, P4 ;  /* 0x0000000dff007c0c */ /* 0x000fda000bf85340 */
[----:B------:R-:W-:Y:S05]  /*0e70*/  @P4 BRA `(.L_x_27252) ;  /* 0x0000000000084947 */ /* 0x000fea0003800000 */
[----:B------:R-:W-:Y:S05]  /*0e80*/  @P0 BRA `(.L_x_27253) ;  /* 0x0000000000200947 */ /* 0x000fea0003800000 */
[----:B------:R-:W-:Y:S05]  /*0e90*/  BRA `(.L_x_27254) ;  /* 0x0000000000247947 */ /* 0x000fea0003800000 */
.L_x_27252:
[----:B-----5:R-:W-:-:S05]  /*0ea0*/  HADD2.F32 R12, -RZ, R35.H1_H1 ;  /* 0x30000023ff0c7230 */ /* 0x020fca0000004100 */
[----:B------:R-:W-:Y:S01]  /*0eb0*/  FADD.FTZ R11, R11, R12 ;  /* 0x0000000c0b0b7221 */ /* 0x000fe20000010000 */
[----:B------:R-:W-:Y:S06]  /*0ec0*/  BRA `(.L_x_27253) ;  /* 0x0000000000107947 */ /* 0x000fec0003800000 */
.L_x_27251:
[----:B-----5:R-:W-:Y:S02]  /*0ed0*/  HADD2.F32 R12, -RZ, R39.H1_H1 ;  /* 0x30000027ff0c7230 */ /* 0x020fe40000004100 */
[----:B------:R-:W-:-:S03]  /*0ee0*/  @P2 HADD2.F32 R14, -RZ, R35.H1_H1 ;  /* 0x30000023ff0e2230 */ /* 0x000fc60000004100 */
[----:B------:R-:W-:-:S04]  /*0ef0*/  FADD.FTZ R11, R11, R12 ;  /* 0x0000000c0b0b7221 */ /* 0x000fc80000010000 */
[----:B------:R-:W-:-:S07]  /*0f00*/  @P2 FADD.FTZ R11, R11, R14 ;  /* 0x0000000e0b0b2221 */ /* 0x000fce0000010000 */
.L_x_27253:
[----:B------:R-:W-:-:S04]  /*0f10*/  F2FP.F16.F32.PACK_AB R12, RZ, R11 ;  /* 0x0000000bff0c723e */ /* 0x000fc800000000ff */
[----:B------:R-:W-:-:S07]  /*0f20*/  PRMT R31, R31, 0x5410, R12 ;  /* 0x000054101f1f7816 */ /* 0x000fce000000000c */
.L_x_27254:
        /* <DEDUP_REMOVED lines=20> */
.L_x_27256:
[----:B-----5:R-:W-:-:S05]  /*1070*/  HADD2.F32 R14, -RZ, R32.H0_H0 ;  /* 0x20000020ff0e7230 */ /* 0x020fca0000004100 */
[----:B------:R-:W-:Y:S01]  /*1080*/  FADD.FTZ R13, R14, R13 ;  /* 0x0000000d0e0d7221 */ /* 0x000fe20000010000 */
[----:B------:R-:W-:Y:S06]  /*1090*/  BRA `(.L_x_27257) ;  /* 0x0000000000107947 */ /* 0x000fec0003800000 */
.L_x_27255:
[----:B-----5:R-:W-:Y:S02]  /*10a0*/  HADD2.F32 R14, -RZ, R36.H0_H0 ;  /* 0x20000024ff0e7230 */ /* 0x020fe40000004100 */
[----:B------:R-:W-:-:S03]  /*10b0*/  @P2 HADD2.F32 R16, -RZ, R32.H0_H0 ;  /* 0x20000020ff102230 */ /* 0x000fc60000004100 */
[----:B------:R-:W-:-:S04]  /*10c0*/  FADD.FTZ R13, R14, R13 ;  /* 0x0000000d0e0d7221 */ /* 0x000fc80000010000 */
[----:B------:R-:W-:-:S07]  /*10d0*/  @P2 FADD.FTZ R13, R16, R13 ;  /* 0x0000000d100d2221 */ /* 0x000fce0000010000 */
.L_x_27257:
[----:B------:R-:W-:-:S04]  /*10e0*/  F2FP.F16.F32.PACK_AB R14, RZ, R13 ;  /* 0x0000000dff0e723e */ /* 0x000fc800000000ff */
[----:B------:R-:W-:-:S07]  /*10f0*/  PRMT R28, R14, 0x7610, R28 ;  /* 0x000076100e1c7816 */ /* 0x000fce000000001c */
.L_x_27258:
[----:B------:R-:W-:Y:S01]  /*1100*/  HADD2.F32 R14, -RZ, R20.H1_H1 ;  /* 0x30000014ff0e7230 */ /* 0x000fe20000004100 */
[----:B------:R-:W-:Y:S06]  /*1110*/  @P3 BRA `(.L_x_27259) ;  /* 0x0000000000203947 */ /* 0x000fec0003800000 */
[----:B------:R-:W-:-:S04]  /*1120*/  ISETP.NE.U32.AND P4, PT, RZ, UR12, PT ;  /* 0x0000000cff007c0c */ /* 0x000fc8000bf85070 */
[----:B------:R-:W-:-:S13]  /*1130*/  ISETP.NE.AND.EX P4, PT, RZ, UR13, PT, P4 ;  /* 0x0000000dff007c0c */ /* 0x000fda000bf85340 */
[----:B------:R-:W-:Y:S05]  /*1140*/  @P4 BRA `(.L_x_27260) ;  /* 0x0000000000084947 */ /* 0x000fea0003800000 */
[----:B------:R-:W-:Y:S05]  /*1150*/  @P0 BRA `(.L_x_27261) ;  /* 0x0000000000200947 */ /* 0x000fea0003800000 */
[----:B------:R-:W-:Y:S05]  /*1160*/  BRA `(.L_x_27262) ;  /* 0x0000000000247947 */ /* 0x000fea0003800000 */
.L_x_27260:
[----:B-----5:R-:W-:-:S05]  /*1170*/  HADD2.F32 R15, -RZ, R32.H1_H1 ;  /* 0x30000020ff0f7230 */ /* 0x020fca0000004100 */
[----:B------:R-:W-:Y:S01]  /*1180*/  FADD.FTZ R14, R15, R14 ;  /* 0x0000000e0f0e7221 */ /* 0x000fe20000010000 */
[----:B------:R-:W-:Y:S06]  /*1190*/  BRA `(.L_x_27261) ;  /* 0x0000000000107947 */ /* 0x000fec0003800000 */
.L_x_27259:
[----:B-----5:R-:W-:Y:S02]  /*11a0*/  HADD2.F32 R15, -RZ, R36.H1_H1 ;  /* 0x30000024ff0f7230 */ /* 0x020fe40000004100 */
[----:B------:R-:W-:-:S03]  /*11b0*/  @P2 HADD2.F32 R17, -RZ, R32.H1_H1 ;  /* 0x30000020ff112230 */ /* 0x000fc60000004100 */
[----:B------:R-:W-:-:S04]  /*11c0*/  FADD.FTZ R14, R15, R14 ;  /* 0x0000000e0f0e7221 */ /* 0x000fc80000010000 */
[----:B------:R-:W-:-:S07]  /*11d0*/  @P2 FADD.FTZ R14, R17, R14 ;  /* 0x0000000e110e2221 */ /* 0x000fce0000010000 */
.L_x_27261:
[----:B------:R-:W-:-:S04]  /*11e0*/  F2FP.F16.F32.PACK_AB R15, RZ, R14 ;  /* 0x0000000eff0f723e */ /* 0x000fc800000000ff */
[----:B------:R-:W-:-:S07]  /*11f0*/  PRMT R28, R28, 0x5410, R15 ;  /* 0x000054101c1c7816 */ /* 0x000fce000000000f */
.L_x_27262:
[----:B------:R-:W-:Y:S01]  /*1200*/  HADD2.F32 R15, -RZ, R21.H0_H0 ;  /* 0x20000015ff0f7230 */ /* 0x000fe20000004100 */
[----:B------:R-:W-:Y:S06]  /*1210*/  @P3 BRA `(.L_x_27263) ;  /* 0x0000000000203947 */ /* 0x000fec0003800000 */
[----:B------:R-:W-:-:S04]  /*1220*/  ISETP.NE.U32.AND P4, PT, RZ, UR12, PT ;  /* 0x0000000cff007c0c */ /* 0x000fc8000bf85070 */
[----:B------:R-:W-:-:S13]  /*1230*/  ISETP.NE.AND.EX P4, PT, RZ, UR13, PT, P4 ;  /* 0x0000000dff007c0c */ /* 0x000fda000bf85340 */
[----:B------:R-:W-:Y:S05]  /*1240*/  @P4 BRA `(.L_x_27264) ;  /* 0x0000000000084947 */ /* 0x000fea0003800000 */
[----:B------:R-:W-:Y:S05]  /*1250*/  @P0 BRA `(.L_x_27265) ;  /* 0x0000000000200947 */ /* 0x000fea0003800000 */
[----:B------:R-:W-:Y:S05]  /*1260*/  BRA `(.L_x_27266) ;  /* 0x0000000000247947 */ /* 0x000fea0003800000 */
.L_x_27264:
[----:B-----5:R-:W-:-:S05]  /*1270*/  HADD2.F32 R16, -RZ, R33.H0_H0 ;  /* 0x20000021ff107230 */ /* 0x020fca0000004100 */
[----:B------:R-:W-:Y:S01]  /*1280*/  FADD.FTZ R15, R16, R15 ;  /* 0x0000000f100f7221 */ /* 0x000fe20000010000 */
[----:B------:R-:W-:Y:S06]  /*1290*/  BRA `(.L_x_27265) ;  /* 0x0000000000107947 */ /* 0x000fec0003800000 */
.L_x_27263:
[----:B-----5:R-:W-:Y:S02]  /*12a0*/  HADD2.F32 R16, -RZ, R37.H0_H0 ;  /* 0x20000025ff107230 */ /* 0x020fe40000004100 */
[----:B------:R-:W-:-:S03]  /*12b0*/  @P2 HADD2.F32 R18, -RZ, R33.H0_H0 ;  /* 0x20000021ff122230 */ /* 0x000fc60000004100 */
[----:B------:R-:W-:-:S04]  /*12c0*/  FADD.FTZ R15, R16, R15 ;  /* 0x0000000f100f7221 */ /* 0x000fc80000010000 */
[----:B------:R-:W-:-:S07]  /*12d0*/  @P2 FADD.FTZ R15, R18, R15 ;  /* 0x0000000f120f2221 */ /* 0x000fce0000010000 */
.L_x_27265:
[----:B------:R-:W-:-:S04]  /*12e0*/  F2FP.F16.F32.PACK_AB R16, RZ, R15 ;  /* 0x0000000fff10723e */ /* 0x000fc800000000ff */
[----:B------:R-:W-:-:S07]  /*12f0*/  PRMT R29, R16, 0x7610, R29 ;  /* 0x00007610101d7816 */ /* 0x000fce000000001d */
.L_x_27266:
[----:B------:R-:W-:Y:S01]  /*1300*/  HADD2.F32 R16, -RZ, R21.H1_H1 ;  /* 0x30000015ff107230 */ /* 0x000fe20000004100 */
[----:B------:R-:W-:Y:S06]  /*1310*/  @P3 BRA `(.L_x_27267) ;  /* 0x0000000000203947 */ /* 0x000fec0003800000 */
[----:B------:R-:W-:-:S04]  /*1320*/  ISETP.NE.U32.AND P4, PT, RZ, UR12, PT ;  /* 0x0000000cff007c0c */ /* 0x000fc8000bf85070 */
[----:B------:R-:W-:-:S13]  /*1330*/  ISETP.NE.AND.EX P4, PT, RZ, UR13, PT, P4 ;  /* 0x0000000dff007c0c */ /* 0x000fda000bf85340 */
[----:B------:R-:W-:Y:S05]  /*1340*/  @P4 BRA `(.L_x_27268) ;  /* 0x0000000000084947 */ /* 0x000fea0003800000 */
[----:B------:R-:W-:Y:S05]  /*1350*/  @P0 BRA `(.L_x_27269) ;  /* 0x0000000000200947 */ /* 0x000fea0003800000 */
[----:B------:R-:W-:Y:S05]  /*1360*/  BRA `(.L_x_27270) ;  /* 0x0000000000247947 */ /* 0x000fea0003800000 */
.L_x_27268:
[----:B-----5:R-:W-:-:S05]  /*1370*/  HADD2.F32 R17, -RZ, R33.H1_H1 ;  /* 0x30000021ff117230 */ /* 0x020fca0000004100 */
[----:B------:R-:W-:Y:S01]  /*1380*/  FADD.FTZ R16, R17, R16 ;  /* 0x0000001011107221 */ /* 0x000fe20000010000 */
[----:B------:R-:W-:Y:S06]  /*1390*/  BRA `(.L_x_27269) ;  /* 0x0000000000107947 */ /* 0x000fec0003800000 */
.L_x_27267:
[----:B-----5:R-:W-:Y:S02]  /*13a0*/  HADD2.F32 R17, -RZ, R37.H1_H1 ;  /* 0x30000025ff117230 */ /* 0x020fe40000004100 */
[----:B------:R-:W-:-:S03]  /*13b0*/  @P2 HADD2.F32 R19, -RZ, R33.H1_H1 ;  /* 0x30000021ff132230 */ /* 0x000fc60000004100 */
[----:B------:R-:W-:-:S04]  /*13c0*/  FADD.FTZ R16, R17, R16 ;  /* 0x0000001011107221 */ /* 0x000fc80000010000 */
[----:B------:R-:W-:-:S07]  /*13d0*/  @P2 FADD.FTZ R16, R19, R16 ;  /* 0x0000001013102221 */ /* 0x000fce0000010000 */
.L_x_27269:
[----:B------:R-:W-:-:S04]  /*13e0*/  F2FP.F16.F32.PACK_AB R17, RZ, R16 ;  /* 0x00000010ff11723e */ /* 0x000fc800000000ff */
[----:B------:R-:W-:-:S07]  /*13f0*/  PRMT R29, R29, 0x5410, R17 ;  /* 0x000054101d1d7816 */ /* 0x000fce0000000011 */
.L_x_27270:
[----:B------:R-:W-:Y:S01]  /*1400*/  HADD2.F32 R17, -RZ, R22.H0_H0 ;  /* 0x20000016ff117230 */ /* 0x000fe20000004100 */
[----:B------:R-:W-:Y:S06]  /*1410*/  @P3 BRA `(.L_x_27271) ;  /* 0x0000000000203947 */ /* 0x000fec0003800000 */
[----:B------:R-:W-:-:S04]  /*1420*/  ISETP.NE.U32.AND P4, PT, RZ, UR12, PT ;  /* 0x0000000cff007c0c */ /* 0x000fc8000bf85070 */
[----:B------:R-:W-:-:S13]  /*1430*/  ISETP.NE.AND.EX P4, PT, RZ, UR13, PT, P4 ;  /* 0x0000000dff007c0c */ /* 0x000fda000bf85340 */
[----:B------:R-:W-:Y:S05]  /*1440*/  @P4 BRA `(.L_x_27272) ;  /* 0x0000000000084947 */ /* 0x000fea0003800000 */
[----:B------:R-:W-:Y:S05]  /*1450*/  @P0 BRA `(.L_x_27273) ;  /* 0x0000000000200947 */ /* 0x000fea0003800000 */
[----:B------:R-:W-:Y:S05]  /*1460*/  BRA `(.L_x_27274) ;  /* 0x0000000000247947 */ /* 0x000fea0003800000 */
.L_x_27272:
[----:B-----5:R-:W-:-:S05]  /*1470*/  HADD2.F32 R18, -RZ, R34.H0_H0 ;  /* 0x20000022ff127230 */ /* 0x020fca0000004100 */
[----:B------:R-:W-:Y:S01]  /*1480*/  FADD.FTZ R17, R18, R17 ;  /* 0x0000001112117221 */ /* 0x000fe20000010000 */
[----:B------:R-:W-:Y:S06]  /*1490*/  BRA `(.L_x_27273) ;  /* 0x0000000000107947 */ /* 0x000fec0003800000 */
.L_x_27271:
[----:B-----5:R-:W-:Y:S02]  /*14a0*/  HADD2.F32 R18, -RZ, R38.H0_H0 ;  /* 0x20000026ff127230 */ /* 0x020fe40000004100 */
[----:B------:R-:W-:-:S03]  /*14b0*/  @P2 HADD2.F32 R20, -RZ, R34.H0_H0 ;  /* 0x20000022ff142230 */ /* 0x000fc60000004100 */
[----:B------:R-:W-:-:S04]  /*14c0*/  FADD.FTZ R17, R18, R17 ;  /* 0x0000001112117221 */ /* 0x000fc80000010000 */
[----:B------:R-:W-:-:S07]  /*14d0*/  @P2 FADD.FTZ R17, R20, R17 ;  /* 0x0000001114112221 */ /* 0x000fce0000010000 */
.L_x_27273:
[----:B------:R-:W-:-:S04]  /*14e0*/  F2FP.F16.F32.PACK_AB R18, RZ, R17 ;  /* 0x00000011ff12723e */ /* 0x000fc800000000ff */
[----:B------:R-:W-:-:S07]  /*14f0*/  PRMT R30, R18, 0x7610, R30 ;  /* 0x00007610121e7816 */ /* 0x000fce000000001e */
.L_x_27274:
[----:B------:R-:W-:Y:S01]  /*1500*/  HADD2.F32 R18, -RZ, R22.H1_H1 ;  /* 0x30000016ff127230 */ /* 0x000fe20000004100 */
[----:B------:R-:W-:Y:S06]  /*1510*/  @P3 BRA `(.L_x_27275) ;  /* 0x0000000000203947 */ /* 0x000fec0003800000 */
[----:B------:R-:W-:-:S04]  /*1520*/  ISETP.NE.U32.AND P4, PT, RZ, UR12, PT ;  /* 0x0000000cff007c0c */ /* 0x000fc8000bf85070 */
[----:B------:R-:W-:-:S13]  /*1530*/  ISETP.NE.AND.EX P4, PT, RZ, UR13, PT, P4 ;  /* 0x0000000dff007c0c */ /* 0x000fda000bf85340 */
[----:B------:R-:W-:Y:S05]  /*1540*/  @P4 BRA `(.L_x_27276) ;  /* 0x0000000000084947 */ /* 0x000fea0003800000 */
[----:B------:R-:W-:Y:S05]  /*1550*/  @P0 BRA `(.L_x_27277) ;  /* 0x0000000000200947 */ /* 0x000fea0003800000 */
[----:B------:R-:W-:Y:S05]  /*1560*/  BRA `(.L_x_27278) ;  /* 0x0000000000247947 */ /* 0x000fea0003800000 */
.L_x_27276:
[----:B-----5:R-:W-:-:S05]  /*1570*/  HADD2.F32 R19, -RZ, R34.H1_H1 ;  /* 0x30000022ff137230 */ /* 0x020fca0000004100 */
[----:B------:R-:W-:Y:S01]  /*1580*/  FADD.FTZ R18, R19, R18 ;  /* 0x0000001213127221 */ /* 0x000fe20000010000 */
[----:B------:R-:W-:Y:S06]  /*1590*/  BRA `(.L_x_27277) ;  /* 0x0000000000107947 */ /* 0x000fec0003800000 */
.L_x_27275:
[----:B-----5:R-:W-:Y:S02]  /*15a0*/  HADD2.F32 R19, -RZ, R38.H1_H1 ;  /* 0x30000026ff137230 */ /* 0x020fe40000004100 */
[----:B------:R-:W-:-:S03]  /*15b0*/  @P2 HADD2.F32 R21, -RZ, R34.H1_H1 ;  /* 0x30000022ff152230 */ /* 0x000fc60000004100 */
[----:B------:R-:W-:-:S04]  /*15c0*/  FADD.FTZ R18, R19, R18 ;  /* 0x0000001213127221 */ /* 0x000fc80000010000 */
[----:B------:R-:W-:-:S07]  /*15d0*/  @P2 FADD.FTZ R18, R21, R18 ;  /* 0x0000001215122221 */ /* 0x000fce0000010000 */
.L_x_27277:
[----:B------:R-:W-:-:S04]  /*15e0*/  F2FP.F16.F32.PACK_AB R19, RZ, R18 ;  /* 0x00000012ff13723e */ /* 0x000fc800000000ff */
[----:B------:R-:W-:-:S07]  /*15f0*/  PRMT R30, R30, 0x5410, R19 ;  /* 0x000054101e1e7816 */ /* 0x000fce0000000013 */
.L_x_27278:
[----:B------:R-:W-:Y:S01]  /*1600*/  HADD2.F32 R19, -RZ, R23.H0_H0 ;  /* 0x20000017ff137230 */ /* 0x000fe20000004100 */
[----:B------:R-:W-:Y:S06]  /*1610*/  @P3 BRA `(.L_x_27279) ;  /* 0x0000000000203947 */ /* 0x000fec0003800000 */
[----:B------:R-:W-:-:S04]  /*1620*/  ISETP.NE.U32.AND P4, PT, RZ, UR12, PT ;  /* 0x0000000cff007c0c */ /* 0x000fc8000bf85070 */
[----:B------:R-:W-:-:S13]  /*1630*/  ISETP.NE.AND.EX P4, PT, RZ, UR13, PT, P4 ;  /* 0x0000000dff007c0c */ /* 0x000fda000bf85340 */
[----:B------:R-:W-:Y:S05]  /*1640*/  @P4 BRA `(.L_x_27280) ;  /* 0x0000000000084947 */ /* 0x000fea0003800000 */
[----:B------:R-:W-:Y:S05]  /*1650*/  @P0 BRA `(.L_x_27281) ;  /* 0x0000000000200947 */ /* 0x000fea0003800000 */
[----:B------:R-:W-:Y:S05]  /*1660*/  BRA `(.L_x_27282) ;  /* 0x0000000000247947 */ /* 0x000fea0003800000 */
.L_x_27280:
[----:B-----5:R-:W-:-:S05]  /*1670*/  HADD2.F32 R20, -RZ, R35.H0_H0 ;  /* 0x20000023ff147230 */ /* 0x020fca0000004100 */
[----:B------:R-:W-:Y:S01]  /*1680*/  FADD.FTZ R19, R20, R19 ;  /* 0x0000001314137221 */ /* 0x000fe20000010000 */
[----:B------:R-:W-:Y:S06]  /*1690*/  BRA `(.L_x_27281) ;  /* 0x0000000000107947 */ /* 0x000fec0003800000 */
.L_x_27279:
[----:B-----5:R-:W-:Y:S02]  /*16a0*/  HADD2.F32 R20, -RZ, R39.H0_H0 ;  /* 0x20000027ff147230 */ /* 0x020fe40000004100 */
[----:B------:R-:W-:-:S03]  /*16b0*/  @P2 HADD2.F32 R22, -RZ, R35.H0_H0 ;  /* 0x20000023ff162230 */ /* 0x000fc60000004100 */
[----:B------:R-:W-:-:S04]  /*16c0*/  FADD.FTZ R19, R20, R19 ;  /* 0x0000001314137221 */ /* 0x000fc80000010000 */
[----:B------:R-:W-:-:S07]  /*16d0*/  @P2 FADD.FTZ R19, R22, R19 ;  /* 0x0000001316132221 */ /* 0x000fce0000010000 */
.L_x_27281:
[----:B------:R-:W-:-:S04]  /*16e0*/  F2FP.F16.F32.PACK_AB R20, RZ, R19 ;  /* 0x00000013ff14723e */ /* 0x000fc800000000ff */
[----:B------:R-:W-:-:S07]  /*16f0*/  PRMT R31, R20, 0x7610, R31 ;  /* 0x00007610141f7816 */ /* 0x000fce000000001f */
.L_x_27282:
[----:B------:R-:W-:Y:S01]  /*1700*/  HADD2.F32 R20, -RZ, R23.H1_H1 ;  /* 0x30000017ff147230 */ /* 0x000fe20000004100 */
[----:B------:R-:W-:Y:S06]  /*1710*/  @P3 BRA `(.L_x_27283) ;  /* 0x0000000000203947 */ /* 0x000fec0003800000 */
[----:B------:R-:W-:-:S04]  /*1720*/  ISETP.NE.U32.AND P4, PT, RZ, UR12, PT ;  /* 0x0000000cff007c0c */ /* 0x000fc8000bf85070 */
[----:B------:R-:W-:-:S13]  /*1730*/  ISETP.NE.AND.EX P4, PT, RZ, UR13, PT, P4 ;  /* 0x0000000dff007c0c */ /* 0x000fda000bf85340 */
[----:B------:R-:W-:Y:S05]  /*1740*/  @P4 BRA `(.L_x_27284) ;  /* 0x0000000000084947 */ /* 0x000fea0003800000 */
[----:B------:R-:W-:Y:S05]  /*1750*/  @P0 BRA `(.L_x_27285) ;  /* 0x0000000000200947 */ /* 0x000fea0003800000 */
[----:B------:R-:W-:Y:S05]  /*1760*/  BRA `(.L_x_27286) ;  /* 0x0000000000247947 */ /* 0x000fea0003800000 */
.L_x_27284:
[----:B-----5:R-:W-:-:S05]  /*1770*/  HADD2.F32 R21, -RZ, R35.H1_H1 ;  /* 0x30000023ff157230 */ /* 0x020fca0000004100 */
[----:B------:R-:W-:Y:S01]  /*1780*/  FADD.FTZ R20, R21, R20 ;  /* 0x0000001415147221 */ /* 0x000fe20000010000 */
[----:B------:R-:W-:Y:S06]  /*1790*/  BRA `(.L_x_27285) ;  /* 0x0000000000107947 */ /* 0x000fec0003800000 */
.L_x_27283:
[----:B-----5:R-:W-:Y:S02]  /*17a0*/  HADD2.F32 R21, -RZ, R39.H1_H1 ;  /* 0x30000027ff157230 */ /* 0x020fe40000004100 */
[----:B------:R-:W-:-:S03]  /*17b0*/  @P2 HADD2.F32 R23, -RZ, R35.H1_H1 ;  /* 0x30000023ff172230 */ /* 0x000fc60000004100 */
[----:B------:R-:W-:-:S04]  /*17c0*/  FADD.FTZ R20, R21, R20 ;  /* 0x0000001415147221 */ /* 0x000fc80000010000 */
[----:B------:R-:W-:-:S07]  /*17d0*/  @P2 FADD.FTZ R20, R23, R20 ;  /* 0x0000001417142221 */ /* 0x000fce0000010000 */
.L_x_27285:
[----:B------:R-:W-:-:S04]  /*17e0*/  F2FP.F16.F32.PACK_AB R21, RZ, R20 ;  /* 0x00000014ff15723e */ /* 0x000fc800000000ff */
[----:B------:R-:W-:-:S07]  /*17f0*/  PRMT R31, R31, 0x5410, R21 ;  /* 0x000054101f1f7816 */ /* 0x000fce0000000015 */
.L_x_27286:
        /* <DEDUP_REMOVED lines=19> */
.L_x_27288:
[----:B-----5:R-:W-:-:S05]  /*1930*/  HADD2.F32 R23, -RZ, R32.H0_H0 ;  /* 0x20000020ff177230 */ /* 0x020fca0000004100 */
[----:B------:R-:W-:Y:S01]  /*1940*/  FADD.FTZ R22, R23, R22 ;  /* 0x0000001617167221 */ /* 0x000fe20000010000 */
[----:B------:R-:W-:Y:S06]  /*1950*/  BRA `(.L_x_27289) ;  /* 0x0000000000107947 */ /* 0x000fec0003800000 */
.L_x_27287:
[----:B-----5:R-:W-:Y:S02]  /*1960*/  HADD2.F32 R23, -RZ, R36.H0_H0 ;  /* 0x20000024ff177230 */ /* 0x020fe40000004100 */
[----:B------:R-:W-:-:S03]  /*1970*/  @P2 HADD2.F32 R25, -RZ, R32.H0_H0 ;  /* 0x20000020ff192230 */ /* 0x000fc60000004100 */
[----:B------:R-:W-:-:S04]  /*1980*/  FADD.FTZ R22, R23, R22 ;  /* 0x0000001617167221 */ /* 0x000fc80000010000 */
[----:B------:R-:W-:-:S07]  /*1990*/  @P2 FADD.FTZ R22, R25, R22 ;  /* 0x0000001619162221 */ /* 0x000fce0000010000 */
.L_x_27289:
[----:B------:R-:W-:-:S04]  /*19a0*/  F2FP.F16.F32.PACK_AB R23, RZ, R22 ;  /* 0x00000016ff17723e */ /* 0x000fc800000000ff */
[----:B------:R-:W-:-:S07]  /*19b0*/  PRMT R28, R23, 0x7610, R28 ;  /* 0x00007610171c7816 */ /* 0x000fce000000001c */
.L_x_27290:
[----:B------:R-:W-:Y:S01]  /*19c0*/  HADD2.F32 R23, -RZ, R168.H1_H1 ;  /* 0x300000a8ff177230 */ /* 0x000fe20000004100 */
[----:B------:R-:W-:Y:S06]  /*19d0*/  @P3 BRA `(.L_x_27291) ;  /* 0x0000000000203947 */ /* 0x000fec0003800000 */
[----:B------:R-:W-:-:S04]  /*19e0*/  ISETP.NE.U32.AND P4, PT, RZ, UR12, PT ;  /* 0x0000000cff007c0c */ /* 0x000fc8000bf85070 */
[----:B------:R-:W-:-:S13]  /*19f0*/  ISETP.NE.AND.EX P4, PT, RZ, UR13, PT, P4 ;  /* 0x0000000dff007c0c */ /* 0x000fda000bf85340 */
[----:B------:R-:W-:Y:S05]  /*1a00*/  @P4 BRA `(.L_x_27292) ;  /* 0x0000000000084947 */ /* 0x000fea0003800000 */
[----:B------:R-:W-:Y:S05]  /*1a10*/  @P0 BRA `(.L_x_27293) ;  /* 0x0000000000200947 */ /* 0x000fea0003800000 */
[----:B------:R-:W-:Y:S05]  /*1a20*/  BRA `(.L_x_27294) ;  /* 0x0000000000247947 */ /* 0x000fea0003800000 */
.L_x_27292:
[----:B-----5:R-:W-:-:S05]  /*1a30*/  HADD2.F32 R24, -RZ, R32.H1_H1 ;  /* 0x30000020ff187230 */ /* 0x020fca0000004100 */
[----:B------:R-:W-:Y:S01]  /*1a40*/  FADD.FTZ R23, R24, R23 ;  /* 0x0000001718177221 */ /* 0x000fe20000010000 */
[----:B------:R-:W-:Y:S06]  /*1a50*/  BRA `(.L_x_27293) ;  /* 0x0000000000107947 */ /* 0x000fec0003800000 */
.L_x_27291:
[----:B-----5:R-:W-:Y:S02]  /*1a60*/  HADD2.F32 R24, -RZ, R36.H1_H1 ;  /* 0x30000024ff187230 */ /* 0x020fe40000004100 */
[----:B------:R-:W-:-:S03]  /*1a70*/  @P2 HADD2.F32 R26, -RZ, R32.H1_H1 ;  /* 0x30000020ff1a2230 */ /* 0x000fc60000004100 */
[----:B------:R-:W-:-:S04]  /*1a80*/  FADD.FTZ R23, R24, R23 ;  /* 0x0000001718177221 */ /* 0x000fc80000010000 */
[----:B------:R-:W-:-:S07]  /*1a90*/  @P2 FADD.FTZ R23, R26, R23 ;  /* 0x000000171a172221 */ /* 0x000fce0000010000 */
.L_x_27293:
[----:B------:R-:W-:-:S04]  /*1aa0*/  F2FP.F16.F32.PACK_AB R24, RZ, R23 ;  /* 0x00000017ff18723e */ /* 0x000fc800000000ff */
[----:B------:R-:W-:-:S07]  /*1ab0*/  PRMT R28, R28, 0x5410, R24 ;  /* 0x000054101c1c7816 */ /* 0x000fce0000000018 */
.L_x_27294:
[----:B------:R-:W-:Y:S01]  /*1ac0*/  HADD2.F32 R24, -RZ, R169.H0_H0 ;  /* 0x200000a9ff187230 */ /* 0x000fe20000004100 */
[----:B------:R-:W-:Y:S06]  /*1ad0*/  @P3 BRA `(.L_x_27295) ;  /* 0x0000000000203947 */ /* 0x000fec0003800000 */
[----:B------:R-:W-:-:S04]  /*1ae0*/  ISETP.NE.U32.AND P4, PT, RZ, UR12, PT ;  /* 0x0000000cff007c0c */ /* 0x000fc8000bf85070 */
[----:B------:R-:W-:-:S13]  /*1af0*/  ISETP.NE.AND.EX P4, PT, RZ, UR13, PT, P4 ;  /* 0x0000000dff007c0c */ /* 0x000fda000bf85340 */
[----:B------:R-:W-:Y:S05]  /*1b00*/  @P4 BRA `(.L_x_27296) ;  /* 0x0000000000084947 */ /* 0x000fea0003800000 */
[----:B------:R-:W-:Y:S05]  /*1b10*/  @P0 BRA `(.L_x_27297) ;  /* 0x0000000000200947 */ /* 0x000fea0003800000 */
[----:B------:R-:W-:Y:S05]  /*1b20*/  BRA `(.L_x_27298) ;  /* 0x0000000000247947 */ /* 0x000fea0003800000 */
.L_x_27296:
[----:B-----5:R-:W-:-:S05]  /*1b30*/  HADD2.F32 R25, -RZ, R33.H0_H0 ;  /* 0x20000021ff197230 */ /* 0x020fca0000004100 */
[----:B------:R-:W-:Y:S01]  /*1b40*/  FADD.FTZ R24, R25, R24 ;  /* 0x0000001819187221 */ /* 0x000fe20000010000 */
[----:B------:R-:W-:Y:S06]  /*1b50*/  BRA `(.L_x_27297) ;  /* 0x0000000000107947 */ /* 0x000fec0003800000 */
.L_x_27295:
[----:B-----5:R-:W-:Y:S02]  /*1b60*/  HADD2.F32 R25, -RZ, R37.H0_H0 ;  /* 0x20000025ff197230 */ /* 0x020fe40000004100 */
[----:B------:R-:W-:-:S03]  /*1b70*/  @P2 HADD2.F32 R27, -RZ, R33.H0_H0 ;  /* 0x20000021ff1b2230 */ /* 0x000fc60000004100 */
[----:B------:R-:W-:-:S04]  /*1b80*/  FADD.FTZ R24, R25, R24 ;  /* 0x0000001819187221 */ /* 0x000fc80000010000 */
[----:B------:R-:W-:-:S07]  /*1b90*/  @P2 FADD.FTZ R24, R27, R24 ;  /* 0x000000181b182221 */ /* 0x000fce0000010000 */
.L_x_27297:
[----:B------:R-:W-:-:S04]  /*1ba0*/  F2FP.F16.F32.PACK_AB R25, RZ, R24 ;  /* 0x00000018ff19723e */ /* 0x000fc800000000ff */
[----:B------:R-:W-:-:S07]  /*1bb0*/  PRMT R29, R25, 0x7610, R29 ;  /* 0x00007610191d7816 */ /* 0x000fce000000001d */
.L_x_27298:
[----:B------:R-:W-:Y:S01]  /*1bc0*/  HADD2.F32 R25, -RZ, R169.H1_H1 ;  /* 0x300000a9ff197230 */ /* 0x000fe20000004100 */
[----:B------:R-:W-:Y:S06]  /*1bd0*/  @P3 BRA `(.L_x_27299) ;  /* 0x0000000000203947 */ /* 0x000fec0003800000 */
[----:B------:R-:W-:-:S04]  /*1be0*/  ISETP.NE.U32.AND P4, PT, RZ, UR12, PT ;  /* 0x0000000cff007c0c */ /* 0x000fc8000bf85070 */
[----:B------:R-:W-:-:S13]  /*1bf0*/  ISETP.NE.AND.EX P4, PT, RZ, UR13, PT, P4 ;  /* 0x0000000dff007c0c */ /* 0x000fda000bf85340 */
[----:B------:R-:W-:Y:S05]  /*1c00*/  @P4 BRA `(.L_x_27300) ;  /* 0x0000000000084947 */ /* 0x000fea0003800000 */
[----:B------:R-:W-:Y:S05]  /*1c10*/  @P0 BRA `(.L_x_27301) ;  /* 0x0000000000200947 */ /* 0x000fea0003800000 */
[----:B------:R-:W-:Y:S05]  /*1c20*/  BRA `(.L_x_27302) ;  /* 0x0000000000247947 */ /* 0x000fea0003800000 */
.L_x_27300:
[----:B-----5:R-:W-:-:S05]  /*1c30*/  HADD2.F32 R26, -RZ, R33.H1_H1 ;  /* 0x30000021ff1a7230 */ /* 0x020fca0000004100 */
[----:B------:R-:W-:Y:S01]  /*1c40*/  FADD.FTZ R25, R26, R25 ;  /* 0x000000191a197221 */ /* 0x000fe20000010000 */
[----:B------:R-:W-:Y:S06]  /*1c50*/  BRA `(.L_x_27301) ;  /* 0x0000000000107947 */ /* 0x000fec0003800000 */
.L_x_27299:
[----:B-----5:R-:W-:Y:S02]  /*1c60*/  HADD2.F32 R26, -RZ, R37.H1_H1 ;  /* 0x30000025ff1a7230 */ /* 0x020fe40000004100 */
[----:B------:R-:W-:-:S03]  /*1c70*/  @P2 HADD2.F32 R168, -RZ, R33.H1_H1 ;  /* 0x30000021ffa82230 */ /* 0x000fc60000004100 */
[----:B------:R-:W-:-:S04]  /*1c80*/  FADD.FTZ R25, R26, R25 ;  /* 0x000000191a197221 */ /* 0x000fc80000010000 */
[----:B------:R-:W-:-:S07]  /*1c90*/  @P2 FADD.FTZ R25, R168, R25 ;  /* 0x00000019a8192221 */ /* 0x000fce0000010000 */
.L_x_27301:
[----:B------:R-:W-:-:S04]  /*1ca0*/  F2FP.F16.F32.PACK_AB R26, RZ, R25 ;  /* 0x00000019ff1a723e */ /* 0x000fc800000000ff */
[----:B------:R-:W-:-:S07]  /*1cb0*/  PRMT R29, R29, 0x5410, R26 ;  /* 0x000054101d1d7816 */ /* 0x000fce000000001a */
.L_x_27302:
[----:B------:R-:W-:Y:S01]  /*1cc0*/  HADD2.F32 R26, -RZ, R170.H0_H0 ;  /* 0x200000aaff1a7230 */ /* 0x000fe20000004100 */
[----:B------:R-:W-:Y:S06]  /*1cd0*/  @P3 BRA `(.L_x_27303) ;  /* 0x0000000000203947 */ /* 0x000fec0003800000 */
[----:B------:R-:W-:-:S04]  /*1ce0*/  ISETP.NE.U32.AND P4, PT, RZ, UR12, PT ;  /* 0x0000000cff007c0c */ /* 0x000fc8000bf85070 */
[----:B------:R-:W-:-:S13]  /*1cf0*/  ISETP.NE.AND.EX P4, PT, RZ, UR13, PT, P4 ;  /* 0x0000000dff007c0c */ /* 0x000fda000bf85340 */
[----:B------:R-:W-:Y:S05]  /*1d00*/  @P4 BRA `(.L_x_27304) ;  /* 0x0000000000084947 */ /* 0x000fea0003800000 */
[----:B------:R-:W-:Y:S05]  /*1d10*/  @P0 BRA `(.L_x_27305) ;  /* 0x0000000000200947 */ /* 0x000fea0003800000 */
[----:B------:R-:W-:Y:S05]  /*1d20*/  BRA `(.L_x_27306) ;  /* 0x0000000000247947 */ /* 0x000fea0003800000 */
.L_x_27304:
[----:B-----5:R-:W-:-:S05]  /*1d30*/  HADD2.F32 R27, -RZ, R34.H0_H0 ;  /* 0x20000022ff1b7230 */ /* 0x020fca0000004100 */
[----:B------:R-:W-:Y:S01]  /*1d40*/  FADD.FTZ R26, R27, R26 ;  /* 0x0000001a1b1a7221 */ /* 0x000fe20000010000 */
[----:B------:R-:W-:Y:S06]  /*1d50*/  BRA `(.L_x_27305) ;  /* 0x0000000000107947 */ /* 0x000fec0003800000 */
.L_x_27303:
[----:B-----5:R-:W-:Y:S02]  /*1d60*/  HADD2.F32 R27, -RZ, R38.H0_H0 ;  /* 0x20000026ff1b7230 */ /* 0x020fe40000004100 */
[----:B------:R-:W-:-:S03]  /*1d70*/  @P2 HADD2.F32 R169, -RZ, R34.H0_H0 ;  /* 0x20000022ffa92230 */ /* 0x000fc60000004100 */
[----:B------:R-:W-:-:S04]  /*1d80*/  FADD.FTZ R26, R27, R26 ;  /* 0x0000001a1b1a7221 */ /* 0x000fc80000010000 */
[----:B------:R-:W-:-:S07]  /*1d90*/  @P2 FADD.FTZ R26, R169, R26 ;  /* 0x0000001aa91a2221 */ /* 0x000fce0000010000 */
.L_x_27305:
[----:B------:R-:W-:-:S04]  /*1da0*/  F2FP.F16.F32.PACK_AB R27, RZ, R26 ;  /* 0x0000001aff1b723e */ /* 0x000fc800000000ff */
[----:B------:R-:W-:-:S07]  /*1db0*/  PRMT R30, R27, 0x7610, R30 ;  /* 0x000076101b1e7816 */ /* 0x000fce000000001e */
.L_x_27306:
[----:B------:R-:W-:Y:S01]  /*1dc0*/  HADD2.F32 R27, -RZ, R170.H1_H1 ;  /* 0x300000aaff1b7230 */ /* 0x000fe20000004100 */
[----:B------:R-:W-:Y:S06]  /*1dd0*/  @P3 BRA `(.L_x_27307) ;  /* 0x0000000000203947 */ /* 0x000fec0003800000 */
[----:B------:R-:W-:-:S04]  /*1de0*/  ISETP.NE.U32.AND P4, PT, RZ, UR12, PT ;  /* 0x0000000cff007c0c */ /* 0x000fc8000bf85070 */
[----:B------:R-:W-:-:S13]  /*1df0*/  ISETP.NE.AND.EX P4, PT, RZ, UR13, PT, P4 ;  /* 0x0000000dff007c0c */ /* 0x000fda000bf85340 */
[----:B------:R-:W-:Y:S05]  /*1e00*/  @P4 BRA `(.L_x_27308) ;  /* 0x0000000000084947 */ /* 0x000fea0003800000 */
[----:B------:R-:W-:Y:S05]  /*1e10*/  @P0 BRA `(.L_x_27309) ;  /* 0x0000000000200947 */ /* 0x000fea0003800000 */
[----:B------:R-:W-:Y:S05]  /*1e20*/  BRA `(.L_x_27310) ;  /* 0x0000000000247947 */ /* 0x000fea0003800000 */
.L_x_27308:
[----:B-----5:R-:W-:-:S05]  /*1e30*/  HADD2.F32 R168, -RZ, R34.H1_H1 ;  /* 0x30000022ffa87230 */ /* 0x020fca0000004100 */
[----:B------:R-:W-:Y:S01]  /*1e40*/  FADD.FTZ R27, R168, R27 ;  /* 0x0000001ba81b7221 */ /* 0x000fe20000010000 */
[----:B------:R-:W-:Y:S06]  /*1e50*/  BRA `(.L_x_27309) ;  /* 0x0000000000107947 */ /* 0x000fec0003800000 */
.L_x_27307:
[----:B-----5:R-:W-:Y:S02]  /*1e60*/  HADD2.F32 R168, -RZ, R38.H1_H1 ;  /* 0x30000026ffa87230 */ /* 0x020fe40000004100 */
[----:B------:R-:W-:-:S03]  /*1e70*/  @P2 HADD2.F32 R170, -RZ, R34.H1_H1 ;  /* 0x30000022ffaa2230 */ /* 0x000fc60000004100 */
[----:B------:R-:W-:-:S04]  /*1e80*/  FADD.FTZ R27, R168, R27 ;  /* 0x0000001ba81b7221 */ /* 0x000fc80000010000 */
[----:B------:R-:W-:-:S07]  /*1e90*/  @P2 FADD.FTZ R27, R170, R27 ;  /* 0x0000001baa1b2221 */ /* 0x000fce0000010000 */
.L_x_27309:
[----:B------:R-:W-:-:S04]  /*1ea0*/  F2FP.F16.F32.PACK_AB R168, RZ, R27 ;  /* 0x0000001bffa8723e */ /* 0x000fc800000000ff */
[----:B------:R-:W-:-:S07]  /*1eb0*/  PRMT R30, R30, 0x5410, R168 ;  /* 0x000054101e1e7816 */ /* 0x000fce00000000a8 */
.L_x_27310:
[----:B------:R-:W-:Y:S01]  /*1ec0*/  HADD2.F32 R172, -RZ, R171.H0_H0 ;  /* 0x200000abffac7230 */ /* 0x000fe20000004100 */
[----:B------:R-:W-:Y:S06]  /*1ed0*/  @P3 BRA `(.L_x_27311) ;  /* 0x0000000000203947 */ /* 0x000fec0003800000 */
[----:B------:R-:W-:-:S04]  /*1ee0*/  ISETP.NE.U32.AND P4, PT, RZ, UR12, PT ;  /* 0x0000000cff007c0c */ /* 0x000fc8000bf85070 */
[----:B------:R-:W-:-:S13]  /*1ef0*/  ISETP.NE.AND.EX P4, PT, RZ, UR13, PT, P4 ;  /* 0x0000000dff007c0c */ /* 0x000fda000bf85340 */
[----:B------:R-:W-:Y:S05]  /*1f00*/  @P4 BRA `(.L_x_27312) ;  /* 0x0000000000084947 */ /* 0x000fea0003800000 */
[----:B------:R-:W-:Y:S05]  /*1f10*/  @P0 BRA `(.L_x_27313) ;  /* 0x0000000000200947 */ /* 0x000fea0003800000 */
[----:B------:R-:W-:Y:S05]  /*1f20*/  BRA `(.L_x_27314) ;  /* 0x0000000000247947 */ /* 0x000fea0003800000 */
.L_x_27312:
[----:B-----5:R-:W-:-:S05]  /*1f30*/  HADD2.F32 R169, -RZ, R35.H0_H0 ;  /* 0x20000023ffa97230 */ /* 0x020fca0000004100 */
[----:B------:R-:W-:Y:S01]  /*1f40*/  FADD.FTZ R172, R169, R172 ;  /* 0x000000aca9ac7221 */ /* 0x000fe20000010000 */
[----:B------:R-:W-:Y:S06]  /*1f50*/  BRA `(.L_x_27313) ;  /* 0x0000000000107947 */ /* 0x000fec0003800000 */
.L_x_27311:
[----:B-----5:R-:W-:Y:S02]  /*1f60*/  HADD2.F32 R169, -RZ, R39.H0_H0 ;  /* 0x20000027ffa97230 */ /* 0x020fe40000004100 */
[----:B------:R-:W-:-:S03]  /*1f70*/  @P2 HADD2.F32 R173, -RZ, R35.H0_H0 ;  /* 0x20000023ffad2230 */ /* 0x000fc60000004100 */
[----:B------:R-:W-:-:S04]  /*1f80*/  FADD.FTZ R172, R169, R172 ;  /* 0x000000aca9ac7221 */ /* 0x000fc80000010000 */
[----:B------:R-:W-:-:S07]  /*1f90*/  @P2 FADD.FTZ R172, R173, R172 ;  /* 0x000000acadac2221 */ /* 0x000fce0000010000 */
.L_x_27313:
[----:B------:R-:W-:-:S04]  /*1fa0*/  F2FP.F16.F32.PACK_AB R168, RZ, R172 ;  /* 0x000000acffa8723e */ /* 0x000fc800000000ff */
[----:B------:R-:W-:-:S07]  /*1fb0*/  PRMT R31, R168, 0x7610, R31 ;  /* 0x00007610a81f7816 */ /* 0x000fce000000001f */
.L_x_27314:
[----:B------:R-:W-:Y:S01]  /*1fc0*/  HADD2.F32 R175, -RZ, R171.H1_H1 ;  /* 0x300000abffaf7230 */ /* 0x000fe20000004100 */
[----:B------:R-:W-:Y:S06]  /*1fd0*/  @P3 BRA `(.L_x_27315) ;  /* 0x0000000000203947 */ /* 0x000fec0003800000 */
[----:B------:R-:W-:-:S04]  /*1fe0*/  ISETP.NE.U32.AND P4, PT, RZ, UR12, PT ;  /* 0x0000000cff007c0c */ /* 0x000fc8000bf85070 */
[----:B------:R-:W-:-:S13]  /*1ff0*/  ISETP.NE.AND.EX P4, PT, RZ, UR13, PT, P4 ;  /* 0x0000000dff007c0c */ /* 0x000fda000bf85340 */
[----:B------:R-:W-:Y:S05]  /*2000*/  @P4 BRA `(.L_x_27316) ;  /* 0x0000000000084947 */ /* 0x000fea0003800000 */
[----:B------:R-:W-:Y:S05]  /*2010*/  @P0 BRA `(.L_x_27317) ;  /* 0x0000000000200947 */ /* 0x000fea0003800000 */
[----:B------:R-:W-:Y:S05]  /*2020*/  BRA `(.L_x_27318) ;  /* 0x0000000000247947 */ /* 0x000fea0003800000 */
.L_x_27316:
[----:B-----5:R-:W-:-:S05]  /*2030*/  HADD2.F32 R168, -RZ, R35.H1_H1 ;  /* 0x30000023ffa87230 */ /* 0x020fca0000004100 */
[----:B------:R-:W-:Y:S01]  /*2040*/  FADD.FTZ R175, R168, R175 ;  /* 0x000000afa8af7221 */ /* 0x000fe20000010000 */
[----:B------:R-:W-:Y:S06]  /*2050*/  BRA `(.L_x_27317) ;  /* 0x0000000000107947 */ /* 0x000fec0003800000 */
.L_x_27315:
[----:B-----5:R-:W-:Y:S02]  /*2060*/  HADD2.F32 R168, -RZ, R39.H1_H1 ;  /* 0x30000027ffa87230 */ /* 0x020fe40000004100 */
[----:B------:R-:W-:-:S03]  /*2070*/  @P2 HADD2.F32 R170, -RZ, R35.H1_H1 ;  /* 0x30000023ffaa2230 */ /* 0x000fc60000004100 */
[----:B------:R-:W-:-:S04]  /*2080*/  FADD.FTZ R175, R168, R175 ;  /* 0x000000afa8af7221 */ /* 0x000fc80000010000 */
[----:B------:R-:W-:-:S07]  /*2090*/  @P2 FADD.FTZ R175, R170, R175 ;  /* 0x000000afaaaf2221 */ /* 0x000fce0000010000 */
.L_x_27317:
[----:B------:R-:W-:-:S04]  /*20a0*/  F2FP.F16.F32.PACK_AB R168, RZ, R175 ;  /* 0x000000afffa8723e */ /* 0x000fc800000000ff */
[----:B------:R-:W-:-:S07]  /*20b0*/  PRMT R31, R31, 0x5410, R168 ;  /* 0x000054101f1f7816 */ /* 0x000fce00000000a8 */
.L_x_27318:
        /* <DEDUP_REMOVED lines=19> */
.L_x_27320:
[----:B-----5:R-:W-:-:S05]  /*21f0*/  HADD2.F32 R176, -RZ, R32.H0_H0 ;  /* 0x20000020ffb07230 */ /* 0x020fca0000004100 */
[----:B------:R-:W-:Y:S01]  /*2200*/  FADD.FTZ R173, R176, R173 ;  /* 0x000000adb0ad7221 */ /* 0x000fe20000010000 */
[----:B------:R-:W-:Y:S06]  /*2210*/  BRA `(.L_x_27321) ;  /* 0x0000000000107947 */ /* 0x000fec0003800000 */
.L_x_27319:
[----:B-----5:R-:W-:Y:S02]  /*2220*/  HADD2.F32 R176, -RZ, R36.H0_H0 ;  /* 0x20000024ffb07230 */ /* 0x020fe40000004100 */
[----:B------:R-:W-:-:S03]  /*2230*/  @P2 HADD2.F32 R178, -RZ, R32.H0_H0 ;  /* 0x20000020ffb22230 */ /* 0x000fc60000004100 */
[----:B------:R-:W-:-:S04]  /*2240*/  FADD.FTZ R173, R176, R173 ;  /* 0x000000adb0ad7221 */ /* 0x000fc80000010000 */
[----:B------:R-:W-:-:S07]  /*2250*/  @P2 FADD.FTZ R173, R178, R173 ;  /* 0x000000adb2ad2221 */ /* 0x000fce0000010000 */
.L_x_27321:
[----:B------:R-:W-:-:S04]  /*2260*/  F2FP.F16.F32.PACK_AB R176, RZ, R173 ;  /* 0x000000adffb0723e */ /* 0x000fc800000000ff */
[----:B------:R-:W-:-:S07]  /*2270*/  PRMT R28, R176, 0x7610, R28 ;  /* 0x00007610b01c7816 */ /* 0x000fce000000001c */
.L_x_27322:
[----:B------:R-:W-:Y:S01]  /*2280*/  HADD2.F32 R177, -RZ, R168.H1_H1 ;  /* 0x300000a8ffb17230 */ /* 0x000fe20000004100 */
[----:B------:R-:W-:Y:S06]  /*2290*/  @P3 BRA `(.L_x_27323) ;  /* 0x0000000000203947 */ /* 0x000fec0003800000 */
[----:B------:R-:W-:-:S04]  /*22a0*/  ISETP.NE.U32.AND P4, PT, RZ, UR12, PT ;  /* 0x0000000cff007c0c */ /* 0x000fc8000bf85070 */
[----:B------:R-:W-:-:S13]  /*22b0*/  ISETP.NE.AND.EX P4, PT, RZ, UR13, PT, P4 ;  /* 0x0000000dff007c0c */ /* 0x000fda000bf85340 */
[----:B------:R-:W-:Y:S05]  /*22c0*/  @P4 BRA `(.L_x_27324) ;  /* 0x0000000000084947 */ /* 0x000fea0003800000 */
[----:B------:R-:W-:Y:S05]  /*22d0*/  @P0 BRA `(.L_x_27325) ;  /* 0x0000000000200947 */ /* 0x000fea0003800000 */
[----:B------:R-:W-:Y:S05]  /*22e0*/  BRA `(.L_x_27326) ;  /* 0x0000000000247947 */ /* 0x000fea0003800000 */
.L_x_27324:
[----:B-----5:R-:W-:-:S05]  /*22f0*/  HADD2.F32 R168, -RZ, R32.H1_H1 ;  /* 0x30000020ffa87230 */ /* 0x020fca0000004100 */
[----:B------:R-:W-:Y:S01]  /*2300*/  FADD.FTZ R177, R168, R177 ;  /* 0x000000b1a8b17221 */ /* 0x000fe20000010000 */
[----:B------:R-:W-:Y:S06]  /*2310*/  BRA `(.L_x_27325) ;  /* 0x0000000000107947 */ /* 0x000fec0003800000 */
.L_x_27323:
[----:B-----5:R-:W-:Y:S02]  /*2320*/  HADD2.F32 R168, -RZ, R36.H1_H1 ;  /* 0x30000024ffa87230 */ /* 0x020fe40000004100 */
[----:B------:R-:W-:-:S03]  /*2330*/  @P2 HADD2.F32 R176, -RZ, R32.H1_H1 ;  /* 0x30000020ffb02230 */ /* 0x000fc60000004100 */
[----:B------:R-:W-:-:S04]  /*2340*/  FADD.FTZ R177, R168, R177 ;  /* 0x000000b1a8b17221 */ /* 0x000fc80000010000 */
[----:B------:R-:W-:-:S07]  /*2350*/  @P2 FADD.FTZ R177, R176, R177 ;  /* 0x000000b1b0b12221 */ /* 0x000fce0000010000 */
.L_x_27325:
[----:B------:R-:W-:-:S04]  /*2360*/  F2FP.F16.F32.PACK_AB R168, RZ, R177 ;  /* 0x000000b1ffa8723e */ /* 0x000fc800000000ff */
[----:B------:R-:W-:-:S07]  /*2370*/  PRMT R28, R28, 0x5410, R168 ;  /* 0x000054101c1c7816 */ /* 0x000fce00000000a8 */
.L_x_27326:
[----:B------:R-:W-:Y:S01]  /*2380*/  HADD2.F32 R176, -RZ, R169.H0_H0 ;  /* 0x200000a9ffb07230 */ /* 0x000fe20000004100 */
[----:B------:R-:W-:Y:S06]  /*2390*/  @P3 BRA `(.L_x_27327) ;  /* 0x0000000000203947 */ /* 0x000fec0003800000 */
[----:B------:R-:W-:-:S04]  /*23a0*/  ISETP.NE.U32.AND P4, PT, RZ, UR12, PT ;  /* 0x0000000cff007c0c */ /* 0x000fc8000bf85070 */
[----:B------:R-:W-:-:S13]  /*23b0*/  ISETP.NE.AND.EX P4, PT, RZ, UR13, PT, P4 ;  /* 0x0000000dff007c0c */ /* 0x000fda000bf85340 */
[----:B------:R-:W-:Y:S05]  /*23c0*/  @P4 BRA `(.L_x_27328) ;  /* 0x0000000000084947 */ /* 0x000fea0003800000 */
[----:B------:R-:W-:Y:S05]  /*23d0*/  @P0 BRA `(.L_x_27329) ;  /* 0x0000000000200947 */ /* 0x000fea0003800000 */
[----:B------:R-:W-:Y:S05]  /*23e0*/  BRA `(.L_x_27330) ;  /* 0x0000000000247947 */ /* 0x000fea0003800000 */
.L_x_27328:
[----:B-----5:R-:W-:-:S05]  /*23f0*/  HADD2.F32 R179, -RZ, R33.H0_H0 ;  /* 0x20000021ffb37230 */ /* 0x020fca0000004100 */
[----:B------:R-:W-:Y:S01]  /*2400*/  FADD.FTZ R176, R179, R176 ;  /* 0x000000b0b3b07221 */ /* 0x000fe20000010000 */
[----:B------:R-:W-:Y:S06]  /*2410*/  BRA `(.L_x_27329) ;  /* 0x0000000000107947 */ /* 0x000fec0003800000 */
.L_x_27327:
[----:B-----5:R-:W-:Y:S02]  /*2420*/  HADD2.F32 R179, -RZ, R37.H0_H0 ;  /* 0x20000025ffb37230 */ /* 0x020fe40000004100 */
[----:B------:R-:W-:-:S03]  /*2430*/  @P2 HADD2.F32 R181, -RZ, R33.H0_H0 ;  /* 0x20000021ffb52230 */ /* 0x000fc60000004100 */
[----:B------:R-:W-:-:S04]  /*2440*/  FADD.FTZ R176, R179, R176 ;  /* 0x000000b0b3b07221 */ /* 0x000fc80000010000 */
[----:B------:R-:W-:-:S07]  /*2450*/  @P2 FADD.FTZ R176, R181, R176 ;  /* 0x000000b0b5b02221 */ /* 0x000fce0000010000 */
.L_x_27329:
[----:B------:R-:W-:-:S04]  /*2460*/  F2FP.F16.F32.PACK_AB R168, RZ, R176 ;  /* 0x000000b0ffa8723e */ /* 0x000fc800000000ff */
[----:B------:R-:W-:-:S07]  /*2470*/  PRMT R29, R168, 0x7610, R29 ;  /* 0x00007610a81d7816 */ /* 0x000fce000000001d */
.L_x_27330:
[----:B------:R-:W-:Y:S01]  /*2480*/  HADD2.F32 R179, -RZ, R169.H1_H1 ;  /* 0x300000a9ffb37230 */ /* 0x000fe20000004100 */
[----:B------:R-:W-:Y:S06]  /*2490*/  @P3 BRA `(.L_x_27331) ;  /* 0x0000000000203947 */ /* 0x000fec0003800000 */
[----:B------:R-:W-:-:S04]  /*24a0*/  ISETP.NE.U32.AND P4, PT, RZ, UR12, PT ;  /* 0x0000000cff007c0c */ /* 0x000fc8000bf85070 */
[----:B------:R-:W-:-:S13]  /*24b0*/  ISETP.NE.AND.EX P4, PT, RZ, UR13, PT, P4 ;  /* 0x0000000dff007c0c */ /* 0x000fda000bf85340 */
[----:B------:R-:W-:Y:S05]  /*24c0*/  @P4 BRA `(.L_x_27332) ;  /* 0x0000000000084947 */ /* 0x000fea0003800000 */
[----:B------:R-:W-:Y:S05]  /*24d0*/  @P0 BRA `(.L_x_27333) ;  /* 0x0000000000200947 */ /* 0x000fea0003800000 */
[----:B------:R-:W-:Y:S05]  /*24e0*/  BRA `(.L_x_27334) ;  /* 0x0000000000247947 */ /* 0x000fea0003800000 */
.L_x_27332:
[----:B-----5:R-:W-:-:S05]  /*24f0*/  HADD2.F32 R168, -RZ, R33.H1_H1 ;  /* 0x30000021ffa87230 */ /* 0x020fca0000004100 */
[----:B------:R-:W-:Y:S01]  /*2500*/  FADD.FTZ R179, R168, R179 ;  /* 0x000000b3a8b37221 */ /* 0x000fe20000010000 */
[----:B------:R-:W-:Y:S06]  /*2510*/  BRA `(.L_x_27333) ;  /* 0x0000000000107947 */ /* 0x000fec0003800000 */
.L_x_27331:
[----:B-----5:R-:W-:Y:S02]  /*2520*/  HADD2.F32 R168, -RZ, R37.H1_H1 ;  /* 0x30000025ffa87230 */ /* 0x020fe40000004100 */
[----:B------:R-:W-:-:S03]  /*2530*/  @P2 HADD2.F32 R178, -RZ, R33.H1_H1 ;  /* 0x30000021ffb22230 */ /* 0x000fc60000004100 */
[----:B------:R-:W-:-:S04]  /*2540*/  FADD.FTZ R179, R168, R179 ;  /* 0x000000b3a8b37221 */ /* 0x000fc80000010000 */
[----:B------:R-:W-:-:S07]  /*2550*/  @P2 FADD.FTZ R179, R178, R179 ;  /* 0x000000b3b2b32221 */ /* 0x000fce0000010000 */
.L_x_27333:
[----:B------:R-:W-:-:S04]  /*2560*/  F2FP.F16.F32.PACK_AB R168, RZ, R179 ;  /* 0x000000b3ffa8723e */ /* 0x000fc800000000ff */
[----:B------:R-:W-:-:S07]  /*2570*/  PRMT R29, R29, 0x5410, R168 ;  /* 0x000054101d1d7816 */ /* 0x000fce00000000a8 */
.L_x_27334:
[----:B------:R-:W-:Y:S01]  /*2580*/  HADD2.F32 R178, -RZ, R170.H0_H0 ;  /* 0x200000aaffb27230 */ /* 0x000fe20000004100 */
[----:B------:R-:W-:Y:S06]  /*2590*/  @P3 BRA `(.L_x_27335) ;  /* 0x0000000000203947 */ /* 0x000fec0003800000 */
[----:B------:R-:W-:-:S04]  /*25a0*/  ISETP.NE.U32.AND P4, PT, RZ, UR12, PT ;  /* 0x0000000cff007c0c */ /* 0x000fc8000bf85070 */
[----:B------:R-:W-:-:S13]  /*25b0*/  ISETP.NE.AND.EX P4, PT, RZ, UR13, PT, P4 ;  /* 0x0000000dff007c0c */ /* 0x000fda000bf85340 */
[----:B------:R-:W-:Y:S05]  /*25c0*/  @P4 BRA `(.L_x_27336) ;  /* 0x0000000000084947 */ /* 0x000fea0003800000 */
[----:B------:R-:W-:Y:S05]  /*25d0*/  @P0 BRA `(.L_x_27337) ;  /* 0x0000000000200947 */ /* 0x000fea0003800000 */
[----:B------:R-:W-:Y:S05]  /*25e0*/  BRA `(.L_x_27338) ;  /* 0x0000000000247947 */ /* 0x000fea0003800000 */
.L_x_27336:
[----:B-----5:R-:W-:-:S05]  /*25f0*/  HADD2.F32 R169, -RZ, R34.H0_H0 ;  /* 0x20000022ffa97230 */ /* 0x020fca0000004100 */
[----:B------:R-:W-:Y:S01]  /*2600*/  FADD.FTZ R178, R169, R178 ;  /* 0x000000b2a9b27221 */ /* 0x000fe20000010000 */
[----:B------:R-:W-:Y:S06]  /*2610*/  BRA `(.L_x_27337) ;  /* 0x0000000000107947 */ /* 0x000fec0003800000 */
.L_x_27335:
[----:B-----5:R-:W-:Y:S02]  /*2620*/  HADD2.F32 R169, -RZ, R38.H0_H0 ;  /* 0x20000026ffa97230 */ /* 0x020fe40000004100 */
[----:B------:R-:W-:-:S03]  /*2630*/  @P2 HADD2.F32 R181, -RZ, R34.H0_H0 ;  /* 0x20000022ffb52230 */ /* 0x000fc60000004100 */
[----:B------:R-:W-:-:S04]  /*2640*/  FADD.FTZ R178, R169, R178 ;  /* 0x000000b2a9b27221 */ /* 0x000fc80000010000 */
[----:B------:R-:W-:-:S07]  /*2650*/  @P2 FADD.FTZ R178, R181, R178 ;  /* 0x000000b2b5b22221 */ /* 0x000fce0000010000 */
.L_x_27337:
[----:B------:R-:W-:-:S04]  /*2660*/  F2FP.F16.F32.PACK_AB R168, RZ, R178 ;  /* 0x000000b2ffa8723e */ /* 0x000fc800000000ff */
[----:B------:R-:W-:-:S07]  /*2670*/  PRMT R30, R168, 0x7610, R30 ;  /* 0x00007610a81e7816 */ /* 0x000fce000000001e */
.L_x_27338:
[----:B------:R-:W-:Y:S01]  /*2680*/  HADD2.F32 R181, -RZ, R170.H1_H1 ;  /* 0x300000aaffb57230 */ /* 0x000fe20000004100 */
[----:B------:R-:W-:Y:S06]  /*2690*/  @P3 BRA `(.L_x_27339) ;  /* 0x0000000000203947 */ /* 0x000fec0003800000 */
[----:B------:R-:W-:-:S04]  /*26a0*/  ISETP.NE.U32.AND P4, PT, RZ, UR12, PT ;  /* 0x0000000cff007c0c */ /* 0x000fc8000bf85070 */
[----:B------:R-:W-:-:S13]  /*26b0*/  ISETP.NE.AND.EX P4, PT, RZ, UR13, PT, P4 ;  /* 0x0000000dff007c0c */ /* 0x000fda000bf85340 */
[----:B------:R-:W-:Y:S05]  /*26c0*/  @P4 BRA `(.L_x_27340) ;  /* 0x0000000000084947 */ /* 0x000fea0003800000 */
[----:B------:R-:W-:Y:S05]  /*26d0*/  @P0 BRA `(.L_x_27341) ;  /* 0x0000000000200947 */ /* 0x000fea0003800000 */
[----:B------:R-:W-:Y:S05]  /*26e0*/  BRA `(.L_x_27342) ;  /* 0x0000000000247947 */ /* 0x000fea0003800000 */
.L_x_27340:
[----:B-----5:R-:W-:-:S05]  /*26f0*/  HADD2.F32 R168, -RZ, R34.H1_H1 ;  /* 0x30000022ffa87230 */ /* 0x020fca0000004100 */
[----:B------:R-:W-:Y:S01]  /*2700*/  FADD.FTZ R181, R168, R181 ;  /* 0x000000b5a8b57221 */ /* 0x000fe20000010000 */
[----:B------:R-:W-:Y:S06]  /*2710*/  BRA `(.L_x_27341) ;  /* 0x0000000000107947 */ /* 0x000fec0003800000 */
.L_x_27339:
[----:B-----5:R-:W-:Y:S02]  /*2720*/  HADD2.F32 R168, -RZ, R38.H1_H1 ;  /* 0x30000026ffa87230 */ /* 0x020fe40000004100 */
[----:B------:R-:W-:-:S03]  /*2730*/  @P2 HADD2.F32 R170, -RZ, R34.H1_H1 ;  /* 0x30000022ffaa2230 */ /* 0x000fc60000004100 */
[----:B------:R-:W-:-:S04]  /*2740*/  FADD.FTZ R181, R168, R181 ;  /* 0x000000b5a8b57221 */ /* 0x000fc80000010000 */
[----:B------:R-:W-:-:S07]  /*2750*/  @P2 FADD.FTZ R181, R170, R181 ;  /* 0x000000b5aab52221 */ /* 0x000fce0000010000 */
.L_x_27341:
[----:B------:R-:W-:-:S04]  /*2760*/  F2FP.F16.F32.PACK_AB R168, RZ, R181 ;  /* 0x000000b5ffa8723e */ /* 0x000fc800000000ff */
[----:B------:R-:W-:-:S07]  /*2770*/  PRMT R30, R30, 0x5410, R168 ;  /* 0x000054101e1e7816 */ /* 0x000fce00000000a8 */
.L_x_27342:
[----:B------:R-:W-:Y:S01]  /*2780*/  HADD2.F32 R180, -RZ, R171.H0_H0 ;  /* 0x200000abffb47230 */ /* 0x000fe20000004100 */
[----:B------:R-:W-:Y:S06]  /*2790*/  @P3 BRA `(.L_x_27343) ;  /* 0x0000000000203947 */ /* 0x000fec0003800000 */
[----:B------:R-:W-:-:S04]  /*27a0*/  ISETP.NE.U32.AND P4, PT, RZ, UR12, PT ;  /* 0x0000000cff007c0c */ /* 0x000fc8000bf85070 */
[----:B------:R-:W-:-:S13]  /*27b0*/  ISETP.NE.AND.EX P4, PT, RZ, UR13, PT, P4 ;  /* 0x0000000dff007c0c */ /* 0x000fda000bf85340 */
[----:B------:R-:W-:Y:S05]  /*27c0*/  @P4 BRA `(.L_x_27344) ;  /* 0x0000000000084947 */ /* 0x000fea0003800000 */
[----:B------:R-:W-:Y:S05]  /*27d0*/  @P0 BRA `(.L_x_27345) ;  /* 0x0000000000200947 */ /* 0x000fea0003800000 */
[----:B------:R-:W-:Y:S05]  /*27e0*/  BRA `(.L_x_27346) ;  /* 0x0000000000247947 */ /* 0x000fea0003800000 */
.L_x_27344:
[----:B-----5:R-:W-:-:S05]  /*27f0*/  HADD2.F32 R169, -RZ, R35.H0_H0 ;  /* 0x20000023ffa97230 */ /* 0x020fca0000004100 */
[----:B------:R-:W-:Y:S01]  /*2800*/  FADD.FTZ R180, R169, R180 ;  /* 0x000000b4a9b47221 */ /* 0x000fe20000010000 */
[----:B------:R-:W-:Y:S06]  /*2810*/  BRA `(.L_x_27345) ;  /* 0x0000000000107947 */ /* 0x000fec0003800000 */
.L_x_27343:
[----:B-----5:R-:W-:Y:S02]  /*2820*/  HADD2.F32 R169, -RZ, R39.H0_H0 ;  /* 0x20000027ffa97230 */ /* 0x020fe40000004100 */
[----:B------:R-:W-:-:S03]  /*2830*/  @P2 HADD2.F32 R183, -RZ, R35.H0_H0 ;  /* 0x20000023ffb72230 */ /* 0x000fc60000004100 */
[----:B------:R-:W-:-:S04]  /*2840*/  FADD.FTZ R180, R169, R180 ;  /* 0x000000b4a9b47221 */ /* 0x000fc80000010000 */
[----:B------:R-:W-:-:S07]  /*2850*/  @P2 FADD.FTZ R180, R183, R180 ;  /* 0x000000b4b7b42221 */ /* 0x000fce0000010000 */
.L_x_27345:
[----:B------:R-:W-:-:S04]  /*2860*/  F2FP.F16.F32.PACK_AB R168, RZ, R180 ;  /* 0x000000b4ffa8723e */ /* 0x000fc800000000ff */
[----:B------:R-:W-:-:S07]  /*2870*/  PRMT R31, R168, 0x7610, R31 ;  /* 0x00007610a81f7816 */ /* 0x000fce000000001f */
.L_x_27346:
[----:B------:R-:W-:Y:S01]  /*2880*/  HADD2.F32 R184, -RZ, R171.H1_H1 ;  /* 0x300000abffb87230 */ /* 0x000fe20000004100 */
[----:B------:R-:W-:Y:S06]  /*2890*/  @P3 BRA `(.L_x_27347) ;  /* 0x0000000000203947 */ /* 0x000fec0003800000 */
[----:B------:R-:W-:-:S04]  /*28a0*/  ISETP.NE.U32.AND P4, PT, RZ, UR12, PT ;  /* 0x0000000cff007c0c */ /* 0x000fc8000bf85070 */
[----:B------:R-:W-:-:S13]  /*28b0*/  ISETP.NE.AND.EX P4, PT, RZ, UR13, PT, P4 ;  /* 0x0000000dff007c0c */ /* 0x000fda000bf85340 */
[----:B------:R-:W-:Y:S05]  /*28c0*/  @P4 BRA `(.L_x_27348) ;  /* 0x0000000000084947 */ /* 0x000fea0003800000 */
[----:B------:R-:W-:Y:S05]  /*28d0*/  @P0 BRA `(.L_x_27349) ;  /* 0x0000000000200947 */ /* 0x000fea0003800000 */
[----:B------:R-:W-:Y:S05]  /*28e0*/  BRA `(.L_x_27350) ;  /* 0x0000000000247947 */ /* 0x000fea0003800000 */
.L_x_27348:
[----:B-----5:R-:W-:-:S05]  /*28f0*/  HADD2.F32 R169, -RZ, R35.H1_H1 ;  /* 0x30000023ffa97230 */ /* 0x020fca0000004100 */
[----:B------:R-:W-:Y:S01]  /*2900*/  FADD.FTZ R184, R169, R184 ;  /* 0x000000b8a9b87221 */ /* 0x000fe20000010000 */
[----:B------:R-:W-:Y:S06]  /*2910*/  BRA `(.L_x_27349) ;  /* 0x0000000000107947 */ /* 0x000fec0003800000 */
.L_x_27347:
[----:B-----5:R-:W-:Y:S02]  /*2920*/  HADD2.F32 R169, -RZ, R39.H1_H1 ;  /* 0x30000027ffa97230 */ /* 0x020fe40000004100 */
[----:B------:R-:W-:-:S03]  /*2930*/  @P2 HADD2.F32 R171, -RZ, R35.H1_H1 ;  /* 0x30000023ffab2230 */ /* 0x000fc60000004100 */
[----:B------:R-:W-:-:S04]  /*2940*/  FADD.FTZ R184, R169, R184 ;  /* 0x000000b8a9b87221 */ /* 0x000fc80000010000 */
[----:B------:R-:W-:-:S07]  /*2950*/  @P2 FADD.FTZ R184, R171, R184 ;  /* 0x000000b8abb82221 */ /* 0x000fce0000010000 */
.L_x_27349:
[----:B------:R-:W-:-:S04]  /*2960*/  F2FP.F16.F32.PACK_AB R168, RZ, R184 ;  /* 0x000000b8ffa8723e */ /* 0x000fc800000000ff */
[----:B------:R-:W-:-:S07]  /*2970*/  PRMT R31, R31, 0x5410, R168 ;  /* 0x000054101f1f7816 */ /* 0x000fce00000000a8 */
.L_x_27350:
        /* <DEDUP_REMOVED lines=19> */
.L_x_27352:
[----:B-----5:R-:W-:-:S05]  /*2ab0*/  HADD2.F32 R185, -RZ, R32.H0_H0 ;  /* 0x20000020ffb97230 */ /* 0x020fca0000004100 */
[----:B------:R-:W-:Y:S01]  /*2ac0*/  FADD.FTZ R182, R185, R182 ;  /* 0x000000b6b9b67221 */ /* 0x000fe20000010000 */
[----:B------:R-:W-:Y:S06]  /*2ad0*/  BRA `(.L_x_27353) ;  /* 0x0000000000107947 */ /* 0x000fec0003800000 */
.L_x_27351:
[----:B-----5:R-:W-:Y:S02]  /*2ae0*/  HADD2.F32 R185, -RZ, R36.H0_H0 ;  /* 0x20000024ffb97230 */ /* 0x020fe40000004100 */
[----:B------:R-:W-:-:S03]  /*2af0*/  @P2 HADD2.F32 R187, -RZ, R32.H0_H0 ;  /* 0x20000020ffbb2230 */ /* 0x000fc60000004100 */
[----:B------:R-:W-:-:S04]  /*2b00*/  FADD.FTZ R182, R185, R182 ;  /* 0x000000b6b9b67221 */ /* 0x000fc80000010000 */
[----:B------:R-:W-:-:S07]  /*2b10*/  @P2 FADD.FTZ R182, R187, R182 ;  /* 0x000000b6bbb62221 */ /* 0x000fce0000010000 */
.L_x_27353:
[----:B------:R-:W-:-:S04]  /*2b20*/  F2FP.F16.F32.PACK_AB R185, RZ, R182 ;  /* 0x000000b6ffb9723e */ /* 0x000fc800000000ff */
[----:B------:R-:W-:-:S07]  /*2b30*/  PRMT R28, R185, 0x7610, R28 ;  /* 0x00007610b91c7816 */ /* 0x000fce000000001c */
.L_x_27354:
[----:B------:R-:W-:Y:S01]  /*2b40*/  HADD2.F32 R186, -RZ, R168.H1_H1 ;  /* 0x300000a8ffba7230 */ /* 0x000fe20000004100 */
[----:B------:R-:W-:Y:S06]  /*2b50*/  @P3 BRA `(.L_x_27355) ;  /* 0x0000000000203947 */ /* 0x000fec0003800000 */
[----:B------:R-:W-:-:S04]  /*2b60*/  ISETP.NE.U32.AND P4, PT, RZ, UR12, PT ;  /* 0x0000000cff007c0c */ /* 0x000fc8000bf85070 */
[----:B------:R-:W-:-:S13]  /*2b70*/  ISETP.NE.AND.EX P4, PT, RZ, UR13, PT, P4 ;  /* 0x0000000dff007c0c */ /* 0x000fda000bf85340 */
[----:B------:R-:W-:Y:S05]  /*2b80*/  @P4 BRA `(.L_x_27356) ;  /* 0x0000000000084947 */ /* 0x000fea0003800000 */
[----:B------:R-:W-:Y:S05]  /*2b90*/  @P0 BRA `(.L_x_27357) ;  /* 0x0000000000200947 */ /* 0x000fea0003800000 */
[----:B------:R-:W-:Y:S05]  /*2ba0*/  BRA `(.L_x_27358) ;  /* 0x0000000000247947 */ /* 0x000fea0003800000 */
.L_x_27356:
[----:B-----5:R-:W-:-:S05]  /*2bb0*/  HADD2.F32 R185, -RZ, R32.H1_H1 ;  /* 0x30000020ffb97230 */ /* 0x020fca0000004100 */
[----:B------:R-:W-:Y:S01]  /*2bc0*/  FADD.FTZ R186, R185, R186 ;  /* 0x000000bab9ba7221 */ /* 0x000fe20000010000 */
[----:B------:R-:W-:Y:S06]  /*2bd0*/  BRA `(.L_x_27357) ;  /* 0x0000000000107947 */ /* 0x000fec0003800000 */
.L_x_27355:
[----:B-----5:R-:W-:Y:S02]  /*2be0*/  HADD2.F32 R185, -RZ, R36.H1_H1 ;  /* 0x30000024ffb97230 */ /* 0x020fe40000004100 */
[----:B------:R-:W-:-:S03]  /*2bf0*/  @P2 HADD2.F32 R187, -RZ, R32.H1_H1 ;  /* 0x30000020ffbb2230 */ /* 0x000fc60000004100 */
[----:B------:R-:W-:-:S04]  /*2c00*/  FADD.FTZ R186, R185, R186 ;  /* 0x000000bab9ba7221 */ /* 0x000fc80000010000 */
[----:B------:R-:W-:-:S07]  /*2c10*/  @P2 FADD.FTZ R186, R187, R186 ;  /* 0x000000babbba2221 */ /* 0x000fce0000010000 */
.L_x_27357:
[----:B------:R-:W-:-:S04]  /*2c20*/  F2FP.F16.F32.PACK_AB R168, RZ, R186 ;  /* 0x000000baffa8723e */ /* 0x000fc800000000ff */
[----:B------:R-:W-:-:S07]  /*2c30*/  PRMT R28, R28, 0x5410, R168 ;  /* 0x000054101c1c7816 */ /* 0x000fce00000000a8 */
.L_x_27358:
[----:B------:R-:W-:Y:S01]  /*2c40*/  HADD2.F32 R185, -RZ, R169.H0_H0 ;  /* 0x200000a9ffb97230 */ /* 0x000fe20000004100 */
[----:B------:R-:W-:Y:S06]  /*2c50*/  @P3 BRA `(.L_x_27359) ;  /* 0x0000000000203947 */ /* 0x000fec0003800000 */
[----:B------:R-:W-:-:S04]  /*2c60*/  ISETP.NE.U32.AND P4, PT, RZ, UR12, PT ;  /* 0x0000000cff007c0c */ /* 0x000fc8000bf85070 */
[----:B------:R-:W-:-:S13]  /*2c70*/  ISETP.NE.AND.EX P4, PT, RZ, UR13, PT, P4 ;  /* 0x0000000dff007c0c */ /* 0x000fda000bf85340 */
[----:B------:R-:W-:Y:S05]  /*2c80*/  @P4 BRA `(.L_x_27360) ;  /* 0x0000000000084947 */ /* 0x000fea0003800000 */
[----:B------:R-:W-:Y:S05]  /*2c90*/  @P0 BRA `(.L_x_27361) ;  /* 0x0000000000200947 */ /* 0x000fea0003800000 */
[----:B------:R-:W-:Y:S05]  /*2ca0*/  BRA `(.L_x_27362) ;  /* 0x0000000000247947 */ /* 0x000fea0003800000 */
.L_x_27360:
[----:B-----5:R-:W-:-:S05]  /*2cb0*/  HADD2.F32 R168, -RZ, R33.H0_H0 ;  /* 0x20000021ffa87230 */ /* 0x020fca0000004100 */
[----:B------:R-:W-:Y:S01]  /*2cc0*/  FADD.FTZ R185, R168, R185 ;  /* 0x000000b9a8b97221 */ /* 0x000fe20000010000 */
[----:B------:R-:W-:Y:S06]  /*2cd0*/  BRA `(.L_x_27361) ;  /* 0x0000000000107947 */ /* 0x000fec0003800000 */
.L_x_27359:
[----:B-----5:R-:W-:Y:S02]  /*2ce0*/  HADD2.F32 R168, -RZ, R37.H0_H0 ;  /* 0x20000025ffa87230 */ /* 0x020fe40000004100 */
[----:B------:R-:W-:-:S03]  /*2cf0*/  @P2 HADD2.F32 R188, -RZ, R33.H0_H0 ;  /* 0x20000021ffbc2230 */ /* 0x000fc60000004100 */
[----:B------:R-:W-:-:S04]  /*2d00*/  FADD.FTZ R185, R168, R185 ;  /* 0x000000b9a8b97221 */ /* 0x000fc80000010000 */
[----:B------:R-:W-:-:S07]  /*2d10*/  @P2 FADD.FTZ R185, R188, R185 ;  /* 0x000000b9bcb92221 */ /* 0x000fce0000010000 */
.L_x_27361:
[----:B------:R-:W-:-:S04]  /*2d20*/  F2FP.F16.F32.PACK_AB R168, RZ, R185 ;  /* 0x000000b9ffa8723e */ /* 0x000fc800000000ff */
[----:B------:R-:W-:-:S07]  /*2d30*/  PRMT R29, R168, 0x7610, R29 ;  /* 0x00007610a81d7816 */ /* 0x000fce000000001d */
.L_x_27362:
[----:B------:R-:W-:Y:S01]  /*2d40*/  HADD2.F32 R188, -RZ, R169.H1_H1 ;  /* 0x300000a9ffbc7230 */ /* 0x000fe20000004100 */
[----:B------:R-:W-:Y:S06]  /*2d50*/  @P3 BRA `(.L_x_27363) ;  /* 0x0000000000203947 */ /* 0x000fec0003800000 */
[----:B------:R-:W-:-:S04]  /*2d60*/  ISETP.NE.U32.AND P4, PT, RZ, UR12, PT ;  /* 0x0000000cff007c0c */ /* 0x000fc8000bf85070 */
[----:B------:R-:W-:-:S13]  /*2d70*/  ISETP.NE.AND.EX P4, PT, RZ, UR13, PT, P4 ;  /* 0x0000000dff007c0c */ /* 0x000fda000bf85340 */
[----:B------:R-:W-:Y:S05]  /*2d80*/  @P4 BRA `(.L_x_27364) ;  /* 0x0000000000084947 */ /* 0x000fea0003800000 */
[----:B------:R-:W-:Y:S05]  /*2d90*/  @P0 BRA `(.L_x_27365) ;  /* 0x0000000000200947 */ /* 0x000fea0003800000 */
[----:B------:R-:W-:Y:S05]  /*2da0*/  BRA `(.L_x_27366) ;  /* 0x0000000000247947 */ /* 0x000fea0003800000 */
.L_x_27364:
[----:B-----5:R-:W-:-:S05]  /*2db0*/  HADD2.F32 R169, -RZ, R33.H1_H1 ;  /* 0x30000021ffa97230 */ /* 0x020fca0000004100 */
[----:B------:R-:W-:Y:S01]  /*2dc0*/  FADD.FTZ R188, R169, R188 ;  /* 0x000000bca9bc7221 */ /* 0x000fe20000010000 */
[----:B------:R-:W-:Y:S06]  /*2dd0*/  BRA `(.L_x_27365) ;  /* 0x0000000000107947 */ /* 0x000fec0003800000 */
.L_x_27363:
[----:B-----5:R-:W-:Y:S02]  /*2de0*/  HADD2.F32 R169, -RZ, R37.H1_H1 ;  /* 0x30000025ffa97230 */ /* 0x020fe40000004100 */
[----:B------:R-:W-:-:S03]  /*2df0*/  @P2 HADD2.F32 R187, -RZ, R33.H1_H1 ;  /* 0x30000021ffbb2230 */ /* 0x000fc60000004100 */
[----:B------:R-:W-:-:S04]  /*2e00*/  FADD.FTZ R188, R169, R188 ;  /* 0x000000bca9bc7221 */ /* 0x000fc80000010000 */
[----:B------:R-:W-:-:S07]  /*2e10*/  @P2 FADD.FTZ R188, R187, R188 ;  /* 0x000000bcbbbc2221 */ /* 0x000fce0000010000 */
.L_x_27365:
[----:B------:R-:W-:-:S04]  /*2e20*/  F2FP.F16.F32.PACK_AB R168, RZ, R188 ;  /* 0x000000bcffa8723e */ /* 0x000fc800000000ff */
[----:B------:R-:W-:-:S07]  /*2e30*/  PRMT R29, R29, 0x5410, R168 ;  /* 0x000054101d1d7816 */ /* 0x000fce00000000a8 */
.L_x_27366:
[----:B------:R-:W-:Y:S01]  /*2e40*/  HADD2.F32 R187, -RZ, R170.H0_H0 ;  /* 0x200000aaffbb7230 */ /* 0x000fe20000004100 */
[----:B------:R-:W-:Y:S06]  /*2e50*/  @P3 BRA `(.L_x_27367) ;  /* 0x0000000000203947 */ /* 0x000fec0003800000 */
[----:B------:R-:W-:-:S04]  /*2e60*/  ISETP.NE.U32.AND P4, PT, RZ, UR12, PT ;  /* 0x0000000cff007c0c */ /* 0x000fc8000bf85070 */
[----:B------:R-:W-:-:S13]  /*2e70*/  ISETP.NE.AND.EX P4, PT, RZ, UR13, PT, P4 ;  /* 0x0000000dff007c0c */ /* 0x000fda000bf85340 */
[----:B------:R-:W-:Y:S05]  /*2e80*/  @P4 BRA `(.L_x_27368) ;  /* 0x0000000000084947 */ /* 0x000fea0003800000 */
[----:B------:R-:W-:Y:S05]  /*2e90*/  @P0 BRA `(.L_x_27369) ;  /* 0x0000000000200947 */ /* 0x000fea0003800000 */
[----:B------:R-:W-:Y:S05]  /*2ea0*/  BRA `(.L_x_27370) ;  /* 0x0000000000247947 */ /* 0x000fea0003800000 */
.L_x_27368:
[----:B-----5:R-:W-:-:S05]  /*2eb0*/  HADD2.F32 R168, -RZ, R34.H0_H0 ;  /* 0x20000022ffa87230 */ /* 0x020fca0000004100 */
[----:B------:R-:W-:Y:S01]  /*2ec0*/  FADD.FTZ R187, R168, R187 ;  /* 0x000000bba8bb7221 */ /* 0x000fe20000010000 */
[----:B------:R-:W-:Y:S06]  /*2ed0*/  BRA `(.L_x_27369) ;  /* 0x0000000000107947 */ /* 0x000fec0003800000 */
.L_x_27367:
[----:B-----5:R-:W-:Y:S02]  /*2ee0*/  HADD2.F32 R168, -RZ, R38.H0_H0 ;  /* 0x20000026ffa87230 */ /* 0x020fe40000004100 */
[----:B------:R-:W-:-:S03]  /*2ef0*/  @P2 HADD2.F32 R192, -RZ, R34.H0_H0 ;  /* 0x20000022ffc02230 */ /* 0x000fc60000004100 */
[----:B------:R-:W-:-:S04]  /*2f00*/  FADD.FTZ R187, R168, R187 ;  /* 0x000000bba8bb7221 */ /* 0x000fc80000010000 */
[----:B------:R-:W-:-:S07]  /*2f10*/  @P2 FADD.FTZ R187, R192, R187 ;  /* 0x000000bbc0bb2221 */ /* 0x000fce0000010000 */
.L_x_27369:
[----:B------:R-:W-:-:S04]  /*2f20*/  F2FP.F16.F32.PACK_AB R168, RZ, R187 ;  /* 0x000000bbffa8723e */ /* 0x000fc800000000ff */
[----:B------:R-:W-:-:S07]  /*2f30*/  PRMT R30, R168, 0x7610, R30 ;  /* 0x00007610a81e7816 */ /* 0x000fce000000001e */
.L_x_27370:
[----:B------:R-:W-:Y:S01]  /*2f40*/  HADD2.F32 R192, -RZ, R170.H1_H1 ;  /* 0x300000aaffc07230 */ /* 0x000fe20000004100 */
[----:B------:R-:W-:Y:S06]  /*2f50*/  @P3 BRA `(.L_x_27371) ;  /* 0x0000000000203947 */ /* 0x000fec0003800000 */
[----:B------:R-:W-:-:S04]  /*2f60*/  ISETP.NE.U32.AND P4, PT, RZ, UR12, PT ;  /* 0x0000000cff007c0c */ /* 0x000fc8000bf85070 */
[----:B------:R-:W-:-:S13]  /*2f70*/  ISETP.NE.AND.EX P4, PT, RZ, UR13, PT, P4 ;  /* 0x0000000dff007c0c */ /* 0x000fda000bf85340 */
[----:B------:R-:W-:Y:S05]  /*2f80*/  @P4 BRA `(.L_x_27372) ;  /* 0x0000000000084947 */ /* 0x000fea0003800000 */
[----:B------:R-:W-:Y:S05]  /*2f90*/  @P0 BRA `(.L_x_27373) ;  /* 0x0000000000200947 */ /* 0x000fea0003800000 */
[----:B------:R-:W-:Y:S05]  /*2fa0*/  BRA `(.L_x_27374) ;  /* 0x0000000000247947 */ /* 0x000fea0003800000 */
.L_x_27372:
[----:B-----5:R-:W-:-:S05]  /*2fb0*/  HADD2.F32 R169, -RZ, R34.H1_H1 ;  /* 0x30000022ffa97230 */ /* 0x020fca0000004100 */
[----:B------:R-:W-:Y:S01]  /*2fc0*/  FADD.FTZ R192, R169, R192 ;  /* 0x000000c0a9c07221 */ /* 0x000fe20000010000 */
[----:B------:R-:W-:Y:S06]  /*2fd0*/  BRA `(.L_x_27373) ;  /* 0x0000000000107947 */ /* 0x000fec0003800000 */
.L_x_27371:
[----:B-----5:R-:W-:Y:S02]  /*2fe0*/  HADD2.F32 R169, -RZ, R38.H1_H1 ;  /* 0x30000026ffa97230 */ /* 0x020fe40000004100 */
[----:B------:R-:W-:-:S03]  /*2ff0*/  @P2 HADD2.F32 R189, -RZ, R34.H1_H1 ;  /* 0x30000022ffbd2230 */ /* 0x000fc60000004100 */
[----:B------:R-:W-:-:S04]  /*3000*/  FADD.FTZ R192, R169, R192 ;  /* 0x000000c0a9c07221 */ /* 0x000fc80000010000 */
[----:B------:R-:W-:-:S07]  /*3010*/  @P2 FADD.FTZ R192, R189, R192 ;  /* 0x000000c0bdc02221 */ /* 0x000fce0000010000 */
.L_x_27373:
[----:B------:R-:W-:-:S04]  /*3020*/  F2FP.F16.F32.PACK_AB R168, RZ, R192 ;  /* 0x000000c0ffa8723e */ /* 0x000fc800000000ff */
[----:B------:R-:W-:-:S07]  /*3030*/  PRMT R30, R30, 0x5410, R168 ;  /* 0x000054101e1e7816 */ /* 0x000fce00000000a8 */
.L_x_27374:
[----:B------:R-:W-:Y:S01]  /*3040*/  HADD2.F32 R189, -RZ, R171.H0_H0 ;  /* 0x200000abffbd7230 */ /* 0x000fe20000004100 */
[----:B------:R-:W-:Y:S06]  /*3050*/  @P3 BRA `(.L_x_27375) ;  /* 0x0000000000203947 */ /* 0x000fec0003800000 */
[----:B------:R-:W-:-:S04]  /*3060*/  ISETP.NE.U32.AND P4, PT, RZ, UR12, PT ;  /* 0x0000000cff007c0c */ /* 0x000fc8000bf85070 */
[----:B------:R-:W-:-:S13]  /*3070*/  ISETP.NE.AND.EX P4, PT, RZ, UR13, PT, P4 ;  /* 0x0000000dff007c0c */ /* 0x000fda000bf85340 */
[----:B------:R-:W-:Y:S05]  /*3080*/  @P4 BRA `(.L_x_27376) ;  /* 0x0000000000084947 */ /* 0x000fea0003800000 */
[----:B------:R-:W-:Y:S05]  /*3090*/  @P0 BRA `(.L_x_27377) ;  /* 0x0000000000200947 */ /* 0x000fea0003800000 */
[----:B------:R-:W-:Y:S05]  /*30a0*/  BRA `(.L_x_27378) ;  /* 0x0000000000247947 */ /* 0x000fea0003800000 */
.L_x_27376:
[----:B-----5:R-:W-:-:S05]  /*30b0*/  HADD2.F32 R168, -RZ, R35.H0_H0 ;  /* 0x20000023ffa87230 */ /* 0x020fca0000004100 */
[----:B------:R-:W-:Y:S01]  /*30c0*/  FADD.FTZ R189, R168, R189 ;  /* 0x000000bda8bd7221 */ /* 0x000fe20000010000 */
[----:B------:R-:W-:Y:S06]  /*30d0*/  BRA `(.L_x_27377) ;  /* 0x0000000000107947 */ /* 0x000fec0003800000 */
.L_x_27375:
[----:B-----5:R-:W-:Y:S02]  /*30e0*/  HADD2.F32 R168, -RZ, R39.H0_H0 ;  /* 0x20000027ffa87230 */ /* 0x020fe40000004100 */
[----:B------:R-:W-:-:S03]  /*30f0*/  @P2 HADD2.F32 R170, -RZ, R35.H0_H0 ;  /* 0x20000023ffaa2230 */ /* 0x000fc60000004100 */
[----:B------:R-:W-:-:S04]  /*3100*/  FADD.FTZ R189, R168, R189 ;  /* 0x000000bda8bd7221 */ /* 0x000fc80000010000 */
[----:B------:R-:W-:-:S07]  /*3110*/  @P2 FADD.FTZ R189, R170, R189 ;  /* 0x000000bdaabd2221 */ /* 0x000fce0000010000 */
.L_x_27377:
[----:B------:R-:W-:-:S04]  /*3120*/  F2FP.F16.F32.PACK_AB R168, RZ, R189 ;  /* 0x000000bdffa8723e */ /* 0x000fc800000000ff */
[----:B------:R-:W-:-:S07]  /*3130*/  PRMT R31, R168, 0x7610, R31 ;  /* 0x00007610a81f7816 */ /* 0x000fce000000001f */
.L_x_27378:
[----:B------:R-:W-:Y:S01]  /*3140*/  HADD2.F32 R194, -RZ, R171.H1_H1 ;  /* 0x300000abffc27230 */ /* 0x000fe20000004100 */
[----:B------:R-:W-:Y:S06]  /*3150*/  @P3 BRA `(.L_x_27379) ;  /* 0x0000000000203947 */ /* 0x000fec0003800000 */
[----:B------:R-:W-:-:S04]  /*3160*/  ISETP.NE.U32.AND P4, PT, RZ, UR12, PT ;  /* 0x0000000cff007c0c */ /* 0x000fc8000bf85070 */
[----:B------:R-:W-:-:S13]  /*3170*/  ISETP.NE.AND.EX P4, PT, RZ, UR13, PT, P4 ;  /* 0x0000000dff007c0c */ /* 0x000fda000bf85340 */
[----:B------:R-:W-:Y:S05]  /*3180*/  @P4 BRA `(.L_x_27380) ;  /* 0x0000000000084947 */ /* 0x000fea0003800000 */
[----:B------:R-:W-:Y:S05]  /*3190*/  @P0 BRA `(.L_x_27381) ;  /* 0x0000000000200947 */ /* 0x000fea0003800000 */
[----:B------:R-:W-:Y:S05]  /*31a0*/  BRA `(.L_x_27382) ;  /* 0x0000000000247947 */ /* 0x000fea0003800000 */
.L_x_27380:
[----:B-----5:R-:W-:-:S05]  /*31b0*/  HADD2.F32 R169, -RZ, R35.H1_H1 ;  /* 0x30000023ffa97230 */ /* 0x020fca0000004100 */
[----:B------:R-:W-:Y:S01]  /*31c0*/  FADD.FTZ R194, R169, R194 ;  /* 0x000000c2a9c27221 */ /* 0x000fe20000010000 */
[----:B------:R-:W-:Y:S06]  /*31d0*/  BRA `(.L_x_27381) ;  /* 0x0000000000107947 */ /* 0x000fec0003800000 */
.L_x_27379:
[----:B-----5:R-:W-:Y:S02]  /*31e0*/  HADD2.F32 R169, -RZ, R39.H1_H1 ;  /* 0x30000027ffa97230 */ /* 0x020fe40000004100 */
[----:B------:R-:W-:-:S03]  /*31f0*/  @P2 HADD2.F32 R171, -RZ, R35.H1_H1 ;  /* 0x30000023ffab2230 */ /* 0x000fc60000004100 */
[----:B------:R-:W-:-:S04]  /*3200*/  FADD.FTZ R194, R169, R194 ;  /* 0x000000c2a9c27221 */ /* 0x000fc80000010000 */
[----:B------:R-:W-:-:S07]  /*3210*/  @P2 FADD.FTZ R194, R171, R194 ;  /* 0x000000c2abc22221 */ /* 0x000fce0000010000 */
.L_x_27381:
[----:B------:R-:W-:-:S04]  /*3220*/  F2FP.F16.F32.PACK_AB R168, RZ, R194 ;  /* 0x000000c2ffa8723e */ /* 0x000fc800000000ff */
[----:B------:R-:W-:-:S07]  /*3230*/  PRMT R31, R31, 0x5410, R168 ;  /* 0x000054101f1f7816 */ /* 0x000fce00000000a8 */
.L_x_27382:
        /* <DEDUP_REMOVED lines=19> */
.L_x_27384:
[----:B-----5:R-:W-:-:S05]  /*3370*/  HADD2.F32 R196, -RZ, R32.H0_H0 ;  /* 0x20000020ffc47230 */ /* 0x020fca0000004100 */
[----:B------:R-:W-:Y:S01]  /*3380*/  FADD.FTZ R193, R196, R193 ;  /* 0x000000c1c4c17221 */ /* 0x000fe20000010000 */
[----:B------:R-:W-:Y:S06]  /*3390*/  BRA `(.L_x_27385) ;  /* 0x0000000000107947 */ /* 0x000fec0003800000 */
.L_x_27383:
[----:B-----5:R-:W-:Y:S02]  /*33a0*/  HADD2.F32 R196, -RZ, R36.H0_H0 ;  /* 0x20000024ffc47230 */ /* 0x020fe40000004100 */
[----:B------:R-:W-:-:S03]  /*33b0*/  @P2 HADD2.F32 R198, -RZ, R32.H0_H0 ;  /* 0x20000020ffc62230 */ /* 0x000fc60000004100 */
[----:B------:R-:W-:-:S04]  /*33c0*/  FADD.FTZ R193, R196, R193 ;  /* 0x000000c1c4c17221 */ /* 0x000fc80000010000 */
[----:B------:R-:W-:-:S07]  /*33d0*/  @P2 FADD.FTZ R193, R198, R193 ;  /* 0x000000c1c6c12221 */ /* 0x000fce0000010000 */
.L_x_27385:
[----:B------:R-:W-:-:S04]  /*33e0*/  F2FP.F16.F32.PACK_AB R196, RZ, R193 ;  /* 0x000000c1ffc4723e */ /* 0x000fc800000000ff */
[----:B------:R-:W-:-:S07]  /*33f0*/  PRMT R28, R196, 0x7610, R28 ;  /* 0x00007610c41c7816 */ /* 0x000fce000000001c */
.L_x_27386:
[----:B------:R-:W-:Y:S01]  /*3400*/  HADD2.F32 R197, -RZ, R168.H1_H1 ;  /* 0x300000a8ffc57230 */ /* 0x000fe20000004100 */
[----:B------:R-:W-:Y:S06]  /*3410*/  @P3 BRA `(.L_x_27387) ;  /* 0x0000000000203947 */ /* 0x000fec0003800000 */
[----:B------:R-:W-:-:S04]  /*3420*/  ISETP.NE.U32.AND P4, PT, RZ, UR12, PT ;  /* 0x0000000cff007c0c */ /* 0x000fc8000bf85070 */
[----:B------:R-:W-:-:S13]  /*3430*/  ISETP.NE.AND.EX P4, PT, RZ, UR13, PT, P4 ;  /* 0x0000000dff007c0c */ /* 0x000fda000bf85340 */
[----:B------:R-:W-:Y:S05]  /*3440*/  @P4 BRA `(.L_x_27388) ;  /* 0x0000000000084947 */ /* 0x000fea0003800000 */
[----:B------:R-:W-:Y:S05]  /*3450*/  @P0 BRA `(.L_x_27389) ;  /* 0x0000000000200947 */ /* 0x000fea0003800000 */
[----:B------:R-:W-:Y:S05]  /*3460*/  BRA `(.L_x_27390) ;  /* 0x0000000000247947 */ /* 0x000fea0003800000 */
.L_x_27388:
[----:B-----5:R-:W-:-:S05]  /*3470*/  HADD2.F32 R168, -RZ, R32.H1_H1 ;  /* 0x30000020ffa87230 */ /* 0x020fca0000004100 */
[----:B------:R-:W-:Y:S01]  /*3480*/  FADD.FTZ R197, R168, R197 ;  /* 0x000000c5a8c57221 */ /* 0x000fe20000010000 */
[----:B------:R-:W-:Y:S06]  /*3490*/  BRA `(.L_x_27389) ;  /* 0x0000000000107947 */ /* 0x000fec0003800000 */
.L_x_27387:
[----:B-----5:R-:W-:Y:S02]  /*34a0*/  HADD2.F32 R168, -RZ, R36.H1_H1 ;  /* 0x30000024ffa87230 */ /* 0x020fe40000004100 */
[----:B------:R-:W-:-:S03]  /*34b0*/  @P2 HADD2.F32 R196, -RZ, R32.H1_H1 ;  /* 0x30000020ffc42230 */ /* 0x000fc60000004100 */
[----:B------:R-:W-:-:S04]  /*34c0*/  FADD.FTZ R197, R168, R197 ;  /* 0x000000c5a8c57221 */ /* 0x000fc80000010000 */
[----:B------:R-:W-:-:S07]  /*34d0*/  @P2 FADD.FTZ R197, R196, R197 ;  /* 0x000000c5c4c52221 */ /* 0x000fce0000010000 */
.L_x_27389:
[----:B------:R-:W-:-:S04]  /*34e0*/  F2FP.F16.F32.PACK_AB R168, RZ, R197 ;  /* 0x000000c5ffa8723e */ /* 0x000fc800000000ff */
[----:B------:R-:W-:-:S07]  /*34f0*/  PRMT R28, R28, 0x5410, R168 ;  /* 0x000054101c1c7816 */ /* 0x000fce00000000a8 */
.L_x_27390:
[----:B------:R-:W-:Y:S01]  /*3500*/  HADD2.F32 R196, -RZ, R169.H0_H0 ;  /* 0x200000a9ffc47230 */ /* 0x000fe20000004100 */
[----:B------:R-:W-:Y:S06]  /*3510*/  @P3 BRA `(.L_x_27391) ;  /* 0x0000000000203947 */ /* 0x000fec0003800000 */
[----:B------:R-:W-:-:S04]  /*3520*/  ISETP.NE.U32.AND P4, PT, RZ, UR12, PT ;  /* 0x0000000cff007c0c */ /* 0x000fc8000bf85070 */
[----:B------:R-:W-:-:S13]  /*3530*/  ISETP.NE.AND.EX P4, PT, RZ, UR13, PT, P4 ;  /* 0x0000000dff007c0c */ /* 0x000fda000bf85340 */
[----:B------:R-:W-:Y:S05]  /*3540*/  @P4 BRA `(.L_x_27392) ;  /* 0x0000000000084947 */ /* 0x000fea0003800000 */
[----:B------:R-:W-:Y:S05]  /*3550*/  @P0 BRA `(.L_x_27393) ;  /* 0x0000000000200947 */ /* 0x000fea0003800000 */
[----:B------:R-:W-:Y:S05]  /*3560*/  BRA `(.L_x_27394) ;  /* 0x0000000000247947 */ /* 0x000fea0003800000 */
.L_x_27392:
[----:B-----5:R-:W-:-:S05]  /*3570*/  HADD2.F32 R199, -RZ, R33.H0_H0 ;  /* 0x20000021ffc77230 */ /* 0x020fca0000004100 */
[----:B------:R-:W-:Y:S01]  /*3580*/  FADD.FTZ R196, R199, R196 ;  /* 0x000000c4c7c47221 */ /* 0x000fe20000010000 */
[----:B------:R-:W-:Y:S06]  /*3590*/  BRA `(.L_x_27393) ;  /* 0x0000000000107947 */ /* 0x000fec0003800000 */
.L_x_27391:
[----:B-----5:R-:W-:Y:S02]  /*35a0*/  HADD2.F32 R199, -RZ, R37.H0_H0 ;  /* 0x20000025ffc77230 */ /* 0x020fe40000004100 */
[----:B------:R-:W-:-:S03]  /*35b0*/  @P2 HADD2.F32 R201, -RZ, R33.H0_H0 ;  /* 0x20000021ffc92230 */ /* 0x000fc60000004100 */
[----:B------:R-:W-:-:S04]  /*35c0*/  FADD.FTZ R196, R199, R196 ;  /* 0x000000c4c7c47221 */ /* 0x000fc80000010000 */
[----:B------:R-:W-:-:S07]  /*35d0*/  @P2 FADD.FTZ R196, R201, R196 ;  /* 0x000000c4c9c42221 */ /* 0x000fce0000010000 */
.L_x_27393:
[----:B------:R-:W-:-:S04]  /*35e0*/  F2FP.F16.F32.PACK_AB R168, RZ, R196 ;  /* 0x000000c4ffa8723e */ /* 0x000fc800000000ff */
[----:B------:R-:W-:-:S07]  /*35f0*/  PRMT R29, R168, 0x7610, R29 ;  /* 0x00007610a81d7816 */ /* 0x000fce000000001d */
.L_x_27394:
[----:B------:R-:W-:Y:S01]  /*3600*/  HADD2.F32 R205, -RZ, R169.H1_H1 ;  /* 0x300000a9ffcd7230 */ /* 0x000fe20000004100 */
[----:B------:R-:W-:Y:S06]  /*3610*/  @P3 BRA `(.L_x_27395) ;  /* 0x0000000000203947 */ /* 0x000fec0003800000 */
[----:B------:R-:W-:-:S04]  /*3620*/  ISETP.NE.U32.AND P4, PT, RZ, UR12, PT ;  /* 0x0000000cff007c0c */ /* 0x000fc8000bf85070 */
[----:B------:R-:W-:-:S13]  /*3630*/  ISETP.NE.AND.EX P4, PT, RZ, UR13, PT, P4 ;  /* 0x0000000dff007c0c */ /* 0x000fda000bf85340 */
[----:B------:R-:W-:Y:S05]  /*3640*/  @P4 BRA `(.L_x_27396) ;  /* 0x0000000000084947 */ /* 0x000fea0003800000 */
[----:B------:R-:W-:Y:S05]  /*3650*/  @P0 BRA `(.L_x_27397) ;  /* 0x0000000000200947 */ /* 0x000fea0003800000 */
[----:B------:R-:W-:Y:S05]  /*3660*/  BRA `(.L_x_27398) ;  /* 0x0000000000247947 */ /* 0x000fea0003800000 */
.L_x_27396:
[----:B-----5:R-:W-:-:S05]  /*3670*/  HADD2.F32 R168, -RZ, R33.H1_H1 ;  /* 0x30000021ffa87230 */ /* 0x020fca0000004100 */
[----:B------:R-:W-:Y:S01]  /*3680*/  FADD.FTZ R205, R168, R205 ;  /* 0x000000cda8cd7221 */ /* 0x000fe20000010000 */
[----:B------:R-:W-:Y:S06]  /*3690*/  BRA `(.L_x_27397) ;  /* 0x0000000000107947 */ /* 0x000fec0003800000 */
.L_x_27395:
[----:B-----5:R-:W-:Y:S02]  /*36a0*/  HADD2.F32 R168, -RZ, R37.H1_H1 ;  /* 0x30000025ffa87230 */ /* 0x020fe40000004100 */
[----:B------:R-:W-:-:S03]  /*36b0*/  @P2 HADD2.F32 R198, -RZ, R33.H1_H1 ;  /* 0x30000021ffc62230 */ /* 0x000fc60000004100 */
[----:B------:R-:W-:-:S04]  /*36c0*/  FADD.FTZ R205, R168, R205 ;  /* 0x000000cda8cd7221 */ /* 0x000fc80000010000 */
[----:B------:R-:W-:-:S07]  /*36d0*/  @P2 FADD.FTZ R205, R198, R205 ;  /* 0x000000cdc6cd2221 */ /* 0x000fce0000010000 */
.L_x_27397:
[----:B------:R-:W-:-:S04]  /*36e0*/  F2FP.F16.F32.PACK_AB R168, RZ, R205 ;  /* 0x000000cdffa8723e */ /* 0x000fc800000000ff */
[----:B------:R-:W-:-:S07]  /*36f0*/  PRMT R29, R29, 0x5410, R168 ;  /* 0x000054101d1d7816 */ /* 0x000fce00000000a8 */
.L_x_27398:
[----:B------:R-:W-:Y:S01]  /*3700*/  HADD2.F32 R204, -RZ, R170.H0_H0 ;  /* 0x200000aaffcc7230 */ /* 0x000fe20000004100 */
[----:B------:R-:W-:Y:S06]  /*3710*/  @P3 BRA `(.L_x_27399) ;  /* 0x0000000000203947 */ /* 0x000fec0003800000 */
[----:B------:R-:W-:-:S04]  /*3720*/  ISETP.NE.U32.AND P4, PT, RZ, UR12, PT ;  /* 0x0000000cff007c0c */ /* 0x000fc8000bf85070 */
[----:B------:R-:W-:-:S13]  /*3730*/  ISETP.NE.AND.EX P4, PT, RZ, UR13, PT, P4 ;  /* 0x0000000dff007c0c */ /* 0x000fda000bf85340 */
[----:B------:R-:W-:Y:S05]  /*3740*/  @P4 BRA `(.L_x_27400) ;  /* 0x0000000000084947 */ /* 0x000fea0003800000 */
[----:B------:R-:W-:Y:S05]  /*3750*/  @P0 BRA `(.L_x_27401) ;  /* 0x0000000000200947 */ /* 0x000fea0003800000 */
[----:B------:R-:W-:Y:S05]  /*3760*/  BRA `(.L_x_27402) ;  /* 0x0000000000247947 */ /* 0x000fea0003800000 */
.L_x_27400:
[----:B-----5:R-:W-:-:S05]  /*3770*/  HADD2.F32 R169, -RZ, R34.H0_H0 ;  /* 0x20000022ffa97230 */ /* 0x020fca0000004100 */
[----:B------:R-:W-:Y:S01]  /*3780*/  FADD.FTZ R204, R169, R204 ;  /* 0x000000cca9cc7221 */ /* 0x000fe20000010000 */
[----:B------:R-:W-:Y:S06]  /*3790*/  BRA `(.L_x_27401) ;  /* 0x0000000000107947 */ /* 0x000fec0003800000 */
.L_x_27399:
[----:B-----5:R-:W-:Y:S02]  /*37a0*/  HADD2.F32 R169, -RZ, R38.H0_H0 ;  /* 0x20000026ffa97230 */ /* 0x020fe40000004100 */
[----:B------:R-:W-:-:S03]  /*37b0*/  @P2 HADD2.F32 R199, -RZ, R34.H0_H0 ;  /* 0x20000022ffc72230 */ /* 0x000fc60000004100 */
[----:B------:R-:W-:-:S04]  /*37c0*/  FADD.FTZ R204, R169, R204 ;  /* 0x000000cca9cc7221 */ /* 0x000fc80000010000 */
[----:B------:R-:W-:-:S07]  /*37d0*/  @P2 FADD.FTZ R204, R199, R204 ;  /* 0x000000ccc7cc2221 */ /* 0x000fce0000010000 */
.L_x_27401:
[----:B------:R-:W-:-:S04]  /*37e0*/  F2FP.F16.F32.PACK_AB R168, RZ, R204 ;  /* 0x000000ccffa8723e */ /* 0x000fc800000000ff */
[----:B------:R-:W-:-:S07]  /*37f0*/  PRMT R30, R168, 0x7610, R30 ;  /* 0x00007610a81e7816 */ /* 0x000fce000000001e */
.L_x_27402:
[----:B------:R-:W-:Y:S01]  /*3800*/  HADD2.F32 R207, -RZ, R170.H1_H1 ;  /* 0x300000aaffcf7230 */ /* 0x000fe20000004100 */
[----:B------:R-:W-:Y:S06]  /*3810*/  @P3 BRA `(.L_x_27403) ;  /* 0x0000000000203947 */ /* 0x000fec0003800000 */
[----:B------:R-:W-:-:S04]  /*3820*/  ISETP.NE.U32.AND P4, PT, RZ, UR12, PT ;  /* 0x0000000cff007c0c */ /* 0x000fc8000bf85070 */
[----:B------:R-:W-:-:S13]  /*3830*/  ISETP.NE.AND.EX P4, PT, RZ, UR13, PT, P4 ;  /* 0x0000000dff007c0c */ /* 0x000fda000bf85340 */
[----:B------:R-:W-:Y:S05]  /*3840*/  @P4 BRA `(.L_x_27404) ;  /* 0x0000000000084947 */ /* 0x000fea0003800000 */
[----:B------:R-:W-:Y:S05]  /*3850*/  @P0 BRA `(.L_x_27405) ;  /* 0x0000000000200947 */ /* 0x000fea0003800000 */
[----:B------:R-:W-:Y:S05]  /*3860*/  BRA `(.L_x_27406) ;  /* 0x0000000000247947 */ /* 0x000fea0003800000 */
.L_x_27404:
[----:B-----5:R-:W-:-:S05]  /*3870*/  HADD2.F32 R168, -RZ, R34.H1_H1 ;  /* 0x30000022ffa87230 */ /* 0x020fca0000004100 */
[----:B------:R-:W-:Y:S01]  /*3880*/  FADD.FTZ R207, R168, R207 ;  /* 0x000000cfa8cf7221 */ /* 0x000fe20000010000 */
[----:B------:R-:W-:Y:S06]  /*3890*/  BRA `(.L_x_27405) ;  /* 0x0000000000107947 */ /* 0x000fec0003800000 */
.L_x_27403:
[----:B-----5:R-:W-:Y:S02]  /*38a0*/  HADD2.F32 R168, -RZ, R38.H1_H1 ;  /* 0x30000026ffa87230 */ /* 0x020fe40000004100 */
[----:B------:R-:W-:-:S03]  /*38b0*/  @P2 HADD2.F32 R170, -RZ, R34.H1_H1 ;  /* 0x30000022ffaa2230 */ /* 0x000fc60000004100 */
[----:B------:R-:W-:-:S04]  /*38c0*/  FADD.FTZ R207, R168, R207 ;  /* 0x000000cfa8cf7221 */ /* 0x000fc80000010000 */
[----:B------:R-:W-:-:S07]  /*38d0*/  @P2 FADD.FTZ R207, R170, R207 ;  /* 0x000000cfaacf2221 */ /* 0x000fce0000010000 */
.L_x_27405:
[----:B------:R-:W-:-:S04]  /*38e0*/  F2FP.F16.F32.PACK_AB R168, RZ, R207 ;  /* 0x000000cfffa8723e */ /* 0x000fc800000000ff */
[----:B------:R-:W-:-:S07]  /*38f0*/  PRMT R30, R30, 0x5410, R168 ;  /* 0x000054101e1e7816 */ /* 0x000fce00000000a8 */
.L_x_27406:
[----:B------:R-:W-:Y:S01]  /*3900*/  HADD2.F32 R206, -RZ, R171.H0_H0 ;  /* 0x200000abffce7230 */ /* 0x000fe20000004100 */
[----:B------:R-:W-:Y:S06]  /*3910*/  @P3 BRA `(.L_x_27407) ;  /* 0x0000000000203947 */ /* 0x000fec0003800000 */
[----:B------:R-:W-:-:S04]  /*3920*/  ISETP.NE.U32.AND P4, PT, RZ, UR12, PT ;  /* 0x0000000cff007c0c */ /* 0x000fc8000bf85070 */
[----:B------:R-:W-:-:S13]  /*3930*/  ISETP.NE.AND.EX P4, PT, RZ, UR13, PT, P4 ;  /* 0x0000000dff007c0c */ /* 0x000fda000bf85340 */
[----:B------:R-:W-:Y:S05]  /*3940*/  @P4 BRA `(.L_x_27408) ;  /* 0x0000000000084947 */ /* 0x000fea0003800000 */
[----:B------:R-:W-:Y:S05]  /*3950*/  @P0 BRA `(.L_x_27409) ;  /* 0x0000000000200947 */ /* 0x000fea0003800000 */
[----:B------:R-:W-:Y:S05]  /*3960*/  BRA `(.L_x_27410) ;  /* 0x0000000000247947 */ /* 0x000fea0003800000 */
.L_x_27408:
[----:B-----5:R-:W-:-:S05]  /*3970*/  HADD2.F32 R169, -RZ, R35.H0_H0 ;  /* 0x20000023ffa97230 */ /* 0x020fca0000004100 */
[----:B------:R-:W-:Y:S01]  /*3980*/  FADD.FTZ R206, R169, R206 ;  /* 0x000000cea9ce7221 */ /* 0x000fe20000010000 */
[----:B------:R-:W-:Y:S06]  /*3990*/  BRA `(.L_x_27409) ;  /* 0x0000000000107947 */ /* 0x000fec0003800000 */
.L_x_27407:
[----:B-----5:R-:W-:Y:S02]  /*39a0*/  HADD2.F32 R169, -RZ, R39.H0_H0 ;  /* 0x20000027ffa97230 */ /* 0x020fe40000004100 */
[----:B------:R-:W-:-:S03]  /*39b0*/  @P2 HADD2.F32 R199, -RZ, R35.H0_H0 ;  /* 0x20000023ffc72230 */ /* 0x000fc60000004100 */
[----:B------:R-:W-:-:S04]  /*39c0*/  FADD.FTZ R206, R169, R206 ;  /* 0x000000cea9ce7221 */ /* 0x000fc80000010000 */
[----:B------:R-:W-:-:S07]  /*39d0*/  @P2 FADD.FTZ R206, R199, R206 ;  /* 0x000000cec7ce2221 */ /* 0x000fce0000010000 */
.L_x_27409:
[----:B------:R-:W-:-:S04]  /*39e0*/  F2FP.F16.F32.PACK_AB R168, RZ, R206 ;  /* 0x000000ceffa8723e */ /* 0x000fc800000000ff */
[----:B------:R-:W-:-:S07]  /*39f0*/  PRMT R31, R168, 0x7610, R31 ;  /* 0x00007610a81f7816 */ /* 0x000fce000000001f */
.L_x_27410:
[----:B------:R-:W-:Y:S01]  /*3a00*/  HADD2.F32 R208, -RZ, R171.H1_H1 ;  /* 0x300000abffd07230 */ /* 0x000fe20000004100 */
[----:B------:R-:W-:Y:S06]  /*3a10*/  @P3 BRA `(.L_x_27411) ;  /* 0x0000000000203947 */ /* 0x000fec0003800000 */
[----:B------:R-:W-:-:S04]  /*3a20*/  ISETP.NE.U32.AND P4, PT, RZ, UR12, PT ;  /* 0x0000000cff007c0c */ /* 0x000fc8000bf85070 */
[----:B------:R-:W-:-:S13]  /*3a30*/  ISETP.NE.AND.EX P4, PT, RZ, UR13, PT, P4 ;  /* 0x0000000dff007c0c */ /* 0x000fda000bf85340 */
[----:B------:R-:W-:Y:S05]  /*3a40*/  @P4 BRA `(.L_x_27412) ;  /* 0x0000000000084947 */ /* 0x000fea0003800000 */
[----:B------:R-:W-:Y:S05]  /*3a50*/  @P0 BRA `(.L_x_27413) ;  /* 0x0000000000200947 */ /* 0x000fea0003800000 */
[----:B------:R-:W-:Y:S05]  /*3a60*/  BRA `(.L_x_27414) ;  /* 0x0000000000247947 */ /* 0x000fea0003800000 */
.L_x_27412:
[----:B-----5:R-:W-:-:S05]  /*3a70*/  HADD2.F32 R169, -RZ, R35.H1_H1 ;  /* 0x30000023ffa97230 */ /* 0x020fca0000004100 */
[----:B------:R-:W-:Y:S01]  /*3a80*/  FADD.FTZ R208, R169, R208 ;  /* 0x000000d0a9d07221 */ /* 0x000fe20000010000 */
[----:B------:R-:W-:Y:S06]  /*3a90*/  BRA `(.L_x_27413) ;  /* 0x0000000000107947 */ /* 0x000fec0003800000 */
.L_x_27411:
[----:B-----5:R-:W-:Y:S02]  /*3aa0*/  HADD2.F32 R169, -RZ, R39.H1_H1 ;  /* 0x30000027ffa97230 */ /* 0x020fe40000004100 */
[----:B------:R-:W-:-:S03]  /*3ab0*/  @P2 HADD2.F32 R171, -RZ, R35.H1_H1 ;  /* 0x30000023ffab2230 */ /* 0x000fc60000004100 */
[----:B------:R-:W-:-:S04]  /*3ac0*/  FADD.FTZ R208, R169, R208 ;  /* 0x000000d0a9d07221 */ /* 0x000fc80000010000 */
[----:B------:R-:W-:-:S07]  /*3ad0*/  @P2 FADD.FTZ R208, R171, R208 ;  /* 0x000000d0abd02221 */ /* 0x000fce0000010000 */
.L_x_27413:
[----:B------:R-:W-:-:S04]  /*3ae0*/  F2FP.F16.F32.PACK_AB R168, RZ, R208 ;  /* 0x000000d0ffa8723e */ /* 0x000fc800000000ff */
[----:B------:R-:W-:-:S07]  /*3af0*/  PRMT R31, R31, 0x5410, R168 ;  /* 0x000054101f1f7816 */ /* 0x000fce00000000a8 */
.L_x_27414:
        /* <DEDUP_REMOVED lines=19> */
.L_x_27416:
[----:B-----5:R-:W-:-:S05]  /*3c30*/  HADD2.F32 R199, -RZ, R32.H0_H0 ;  /* 0x20000020ffc77230 */ /* 0x020fca0000004100 */
[----:B------:R-:W-:Y:S01]  /*3c40*/  FADD.FTZ R210, R199, R210 ;  /* 0x000000d2c7d27221 */ /* 0x000fe20000010000 */
[----:B------:R-:W-:Y:S06]  /*3c50*/  BRA `(.L_x_27417) ;  /* 0x0000000000107947 */ /* 0x000fec0003800000 */
.L_x_27415:
[----:B-----5:R-:W-:Y:S02]  /*3c60*/  HADD2.F32 R199, -RZ, R36.H0_H0 ;  /* 0x20000024ffc77230 */ /* 0x020fe40000004100 */
[----:B------:R-:W-:-:S03]  /*3c70*/  @P2 HADD2.F32 R201, -RZ, R32.H0_H0 ;  /* 0x20000020ffc92230 */ /* 0x000fc60000004100 */
[----:B------:R-:W-:-:S04]  /*3c80*/  FADD.FTZ R210, R199, R210 ;  /* 0x000000d2c7d27221 */ /* 0x000fc80000010000 */
[----:B------:R-:W-:-:S07]  /*3c90*/  @P2 FADD.FTZ R210, R201, R210 ;  /* 0x000000d2c9d22221 */ /* 0x000fce0000010000 */
.L_x_27417:
[----:B------:R-:W-:-:S04]  /*3ca0*/  F2FP.F16.F32.PACK_AB R198, RZ, R210 ;  /* 0x000000d2ffc6723e */ /* 0x000fc800000000ff */
[----:B------:R-:W-:-:S07]  /*3cb0*/  PRMT R28, R198, 0x7610, R28 ;  /* 0x00007610c61c7816 */ /* 0x000fce000000001c */
.L_x_27418:
[----:B------:R-:W-:Y:S01]  /*3cc0*/  HADD2.F32 R212, -RZ, R168.H1_H1 ;  /* 0x300000a8ffd47230 */ /* 0x000fe20000004100 */
[----:B------:R-:W-:Y:S06]  /*3cd0*/  @P3 BRA `(.L_x_27419) ;  /* 0x0000000000203947 */ /* 0x000fec0003800000 */
[----:B------:R-:W-:-:S04]  /*3ce0*/  ISETP.NE.U32.AND P4, PT, RZ, UR12, PT ;  /* 0x0000000cff007c0c */ /* 0x000fc8000bf85070 */
[----:B------:R-:W-:-:S13]  /*3cf0*/  ISETP.NE.AND.EX P4, PT, RZ, UR13, PT, P4 ;  /* 0x0000000dff007c0c */ /* 0x000fda000bf85340 */
[----:B------:R-:W-:Y:S05]  /*3d00*/  @P4 BRA `(.L_x_27420) ;  /* 0x0000000000084947 */ /* 0x000fea0003800000 */
[----:B------:R-:W-:Y:S05]  /*3d10*/  @P0 BRA `(.L_x_27421) ;  /* 0x0000000000200947 */ /* 0x000fea0003800000 */
[----:B------:R-:W-:Y:S05]  /*3d20*/  BRA `(.L_x_27422) ;  /* 0x0000000000247947 */ /* 0x000fea0003800000 */
.L_x_27420:
[----:B-----5:R-:W-:-:S05]  /*3d30*/  HADD2.F32 R199, -RZ, R32.H1_H1 ;  /* 0x30000020ffc77230 */ /* 0x020fca0000004100 */
[----:B------:R-:W-:Y:S01]  /*3d40*/  FADD.FTZ R212, R199, R212 ;  /* 0x000000d4c7d47221 */ /* 0x000fe20000010000 */
[----:B------:R-:W-:Y:S06]  /*3d50*/  BRA `(.L_x_27421) ;  /* 0x0000000000107947 */ /* 0x000fec0003800000 */
.L_x_27419:
[----:B-----5:R-:W-:Y:S02]  /*3d60*/  HADD2.F32 R199, -RZ, R36.H1_H1 ;  /* 0x30000024ffc77230 */ /* 0x020fe40000004100 */
[----:B------:R-:W-:-:S03]  /*3d70*/  @P2 HADD2.F32 R201, -RZ, R32.H1_H1 ;  /* 0x30000020ffc92230 */ /* 0x000fc60000004100 */
[----:B------:R-:W-:-:S04]  /*3d80*/  FADD.FTZ R212, R199, R212 ;  /* 0x000000d4c7d47221 */ /* 0x000fc80000010000 */
[----:B------:R-:W-:-:S07]  /*3d90*/  @P2 FADD.FTZ R212, R201, R212 ;  /* 0x000000d4c9d42221 */ /* 0x000fce0000010000 */
.L_x_27421:
[----:B------:R-:W-:-:S04]  /*3da0*/  F2FP.F16.F32.PACK_AB R168, RZ, R212 ;  /* 0x000000d4ffa8723e */ /* 0x000fc800000000ff */
[----:B------:R-:W-:-:S07]  /*3db0*/  PRMT R28, R28, 0x5410, R168 ;  /* 0x000054101c1c7816 */ /* 0x000fce00000000a8 */
.L_x_27422:
[----:B------:R-:W-:Y:S01]  /*3dc0*/  HADD2.F32 R211, -RZ, R169.H0_H0 ;  /* 0x200000a9ffd37230 */ /* 0x000fe20000004100 */
[----:B------:R-:W-:Y:S06]  /*3dd0*/  @P3 BRA `(.L_x_27423) ;  /* 0x0000000000203947 */ /* 0x000fec0003800000 */
[----:B------:R-:W-:-:S04]  /*3de0*/  ISETP.NE.U32.AND P4, PT, RZ, UR12, PT ;  /* 0x0000000cff007c0c */ /* 0x000fc8000bf85070 */
[----:B------:R-:W-:-:S13]  /*3df0*/  ISETP.NE.AND.EX P4, PT, RZ, UR13, PT, P4 ;  /* 0x0000000dff007c0c */ /* 0x000fda000bf85340 */
[----:B------:R-:W-:Y:S05]  /*3e00*/  @P4 BRA `(.L_x_27424) ;  /* 0x0000000000084947 */ /* 0x000fea0003800000 */
[----:B------:R-:W-:Y:S05]  /*3e10*/  @P0 BRA `(.L_x_27425) ;  /* 0x0000000000200947 */ /* 0x000fea0003800000 */
[----:B------:R-:W-:Y:S05]  /*3e20*/  BRA `(.L_x_27426) ;  /* 0x0000000000247947 */ /* 0x000fea0003800000 */
.L_x_27424:
[----:B-----5:R-:W-:-:S05]  /*3e30*/  HADD2.F32 R168, -RZ, R33.H0_H0 ;  /* 0x20000021ffa87230 */ /* 0x020fca0000004100 */
[----:B------:R-:W-:Y:S01]  /*3e40*/  FADD.FTZ R211, R168, R211 ;  /* 0x000000d3a8d37221 */ /* 0x000fe20000010000 */
[----:B------:R-:W-:Y:S06]  /*3e50*/  BRA `(.L_x_27425) ;  /* 0x0000000000107947 */ /* 0x000fec0003800000 */
.L_x_27423:
[----:B-----5:R-:W-:Y:S02]  /*3e60*/  HADD2.F32 R168, -RZ, R37.H0_H0 ;  /* 0x20000025ffa87230 */ /* 0x020fe40000004100 */
[----:B------:R-:W-:-:S03]  /*3e70*/  @P2 HADD2.F32 R198, -RZ, R33.H0_H0 ;  /* 0x20000021ffc62230 */ /* 0x000fc60000004100 */
[----:B------:R-:W-:-:S04]  /*3e80*/  FADD.FTZ R211, R168, R211 ;  /* 0x000000d3a8d37221 */ /* 0x000fc80000010000 */
[----:B------:R-:W-:-:S07]  /*3e90*/  @P2 FADD.FTZ R211, R198, R211 ;  /* 0x000000d3c6d32221 */ /* 0x000fce0000010000 */
.L_x_27425:
[----:B------:R-:W-:-:S04]  /*3ea0*/  F2FP.F16.F32.PACK_AB R168, RZ, R211 ;  /* 0x000000d3ffa8723e */ /* 0x000fc800000000ff */
[----:B------:R-:W-:-:S07]  /*3eb0*/  PRMT R29, R168, 0x7610, R29 ;  /* 0x00007610a81d7816 */ /* 0x000fce000000001d */
.L_x_27426:
[----:B------:R-:W-:Y:S01]  /*3ec0*/  HADD2.F32 R214, -RZ, R169.H1_H1 ;  /* 0x300000a9ffd67230 */ /* 0x000fe20000004100 */
[----:B------:R-:W-:Y:S06]  /*3ed0*/  @P3 BRA `(.L_x_27427) ;  /* 0x0000000000203947 */ /* 0x000fec0003800000 */
[----:B------:R-:W-:-:S04]  /*3ee0*/  ISETP.NE.U32.AND P4, PT, RZ, UR12, PT ;  /* 0x0000000cff007c0c */ /* 0x000fc8000bf85070 */
[----:B------:R-:W-:-:S13]  /*3ef0*/  ISETP.NE.AND.EX P4, PT, RZ, UR13, PT, P4 ;  /* 0x0000000dff007c0c */ /* 0x000fda000bf85340 */
[----:B------:R-:W-:Y:S05]  /*3f00*/  @P4 BRA `(.L_x_27428) ;  /* 0x0000000000084947 */ /* 0x000fea0003800000 */
[----:B------:R-:W-:Y:S05]  /*3f10*/  @P0 BRA `(.L_x_27429) ;  /* 0x0000000000200947 */ /* 0x000fea0003800000 */
[----:B------:R-:W-:Y:S05]  /*3f20*/  BRA `(.L_x_27430) ;  /* 0x0000000000247947 */ /* 0x000fea0003800000 */
.L_x_27428:
[----:B-----5:R-:W-:-:S05]  /*3f30*/  HADD2.F32 R169, -RZ, R33.H1_H1 ;  /* 0x30000021ffa97230 */ /* 0x020fca0000004100 */
[----:B------:R-:W-:Y:S01]  /*3f40*/  FADD.FTZ R214, R169, R214 ;  /* 0x000000d6a9d67221 */ /* 0x000fe20000010000 */
[----:B------:R-:W-:Y:S06]  /*3f50*/  BRA `(.L_x_27429) ;  /* 0x0000000000107947 */ /* 0x000fec0003800000 */
.L_x_27427:
[----:B-----5:R-:W-:Y:S02]  /*3f60*/  HADD2.F32 R169, -RZ, R37.H1_H1 ;  /* 0x30000025ffa97230 */ /* 0x020fe40000004100 */
[----:B------:R-:W-:-:S03]  /*3f70*/  @P2 HADD2.F32 R199, -RZ, R33.H1_H1 ;  /* 0x30000021ffc72230 */ /* 0x000fc60000004100 */
[----:B------:R-:W-:-:S04]  /*3f80*/  FADD.FTZ R214, R169, R214 ;  /* 0x000000d6a9d67221 */ /* 0x000fc80000010000 */
[----:B------:R-:W-:-:S07]  /*3f90*/  @P2 FADD.FTZ R214, R199, R214 ;  /* 0x000000d6c7d62221 */ /* 0x000fce0000010000 */
.L_x_27429:
[----:B------:R-:W-:-:S04]  /*3fa0*/  F2FP.F16.F32.PACK_AB R168, RZ, R214 ;  /* 0x000000d6ffa8723e */ /* 0x000fc800000000ff */
[----:B------:R-:W-:-:S07]  /*3fb0*/  PRMT R29, R29, 0x5410, R168 ;  /* 0x000054101d1d7816 */ /* 0x000fce00000000a8 */
.L_x_27430:
[----:B------:R-:W-:Y:S01]  /*3fc0*/  HADD2.F32 R213, -RZ, R170.H0_H0 ;  /* 0x200000aaffd57230 */ /* 0x000fe20000004100 */
[----:B------:R-:W-:Y:S06]  /*3fd0*/  @P3 BRA `(.L_x_27431) ;  /* 0x0000000000203947 */ /* 0x000fec0003800000 */
[----:B------:R-:W-:-:S04]  /*3fe0*/  ISETP.NE.U32.AND P4, PT, RZ, UR12, PT ;  /* 0x0000000cff007c0c */ /* 0x000fc8000bf85070 */
[----:B------:R-:W-:-:S13]  /*3ff0*/  ISETP.NE.AND.EX P4, PT, RZ, UR13, PT, P4 ;  /* 0x0000000dff007c0c */ /* 0x000fda000bf85340 */
[----:B------:R-:W-:Y:S05]  /*4000*/  @P4 BRA `(.L_x_27432) ;  /* 0x0000000000084947 */ /* 0x000fea0003800000 */
[----:B------:R-:W-:Y:S05]  /*4010*/  @P0 BRA `(.L_x_27433) ;  /* 0x0000000000200947 */ /* 0x000fea0003800000 */
[----:B------:R-:W-:Y:S05]  /*4020*/  BRA `(.L_x_27434) ;  /* 0x0000000000247947 */ /* 0x000fea0003800000 */
.L_x_27432:
[----:B-----5:R-:W-:-:S05]  /*4030*/  HADD2.F32 R168, -RZ, R34.H0_H0 ;  /* 0x20000022ffa87230 */ /* 0x020fca0000004100 */
[----:B------:R-:W-:Y:S01]  /*4040*/  FADD.FTZ R213, R168, R213 ;  /* 0x000000d5a8d57221 */ /* 0x000fe20000010000 */
[----:B------:R-:W-:Y:S06]  /*4050*/  BRA `(.L_x_27433) ;  /* 0x0000000000107947 */ /* 0x000fec0003800000 */
.L_x_27431:
[----:B-----5:R-:W-:Y:S02]  /*4060*/  HADD2.F32 R168, -RZ, R38.H0_H0 ;  /* 0x20000026ffa87230 */ /* 0x020fe40000004100 */
[----:B------:R-:W-:-:S03]  /*4070*/  @P2 HADD2.F32 R198, -RZ, R34.H0_H0 ;  /* 0x20000022ffc62230 */ /* 0x000fc60000004100 */
[----:B------:R-:W-:-:S04]  /*4080*/  FADD.FTZ R213, R168, R213 ;  /* 0x000000d5a8d57221 */ /* 0x000fc80000010000 */
[----:B------:R-:W-:-:S07]  /*4090*/  @P2 FADD.FTZ R213, R198, R213 ;  /* 0x000000d5c6d52221 */ /* 0x000fce0000010000 */
.L_x_27433:
[----:B------:R-:W-:-:S04]  /*40a0*/  F2FP.F16.F32.PACK_AB R168, RZ, R213 ;  /* 0x000000d5ffa8723e */ /* 0x000fc800000000ff */
[----:B------:R-:W-:-:S07]  /*40b0*/  PRMT R30, R168, 0x7610, R30 ;  /* 0x00007610a81e7816 */ /* 0x000fce000000001e */
.L_x_27434:
[----:B------:R-:W-:Y:S01]  /*40c0*/  HADD2.F32 R215, -RZ, R170.H1_H1 ;  /* 0x300000aaffd77230 */ /* 0x000fe20000004100 */
[----:B------:R-:W-:Y:S06]  /*40d0*/  @P3 BRA `(.L_x_27435) ;  /* 0x0000000000203947 */ /* 0x000fec0003800000 */
[----:B------:R-:W-:-:S04]  /*40e0*/  ISETP.NE.U32.AND P4, PT, RZ, UR12, PT ;  /* 0x0000000cff007c0c */ /* 0x000fc8000bf85070 */
[----:B------:R-:W-:-:S13]  /*40f0*/  ISETP.NE.AND.EX P4, PT, RZ, UR13, PT, P4 ;  /* 0x0000000dff007c0c */ /* 0x000fda000bf85340 */
[----:B------:R-:W-:Y:S05]  /*4100*/  @P4 BRA `(.L_x_27436) ;  /* 0x0000000000084947 */ /* 0x000fea0003800000 */
[----:B------:R-:W-:Y:S05]  /*4110*/  @P0 BRA `(.L_x_27437) ;  /* 0x0000000000200947 */ /* 0x000fea0003800000 */
[----:B------:R-:W-:Y:S05]  /*4120*/  BRA `(.L_x_27438) ;  /* 0x0000000000247947 */ /* 0x000fea0003800000 */
.L_x_27436:
[----:B-----5:R-:W-:-:S05]  /*4130*/  HADD2.F32 R168, -RZ, R34.H1_H1 ;  /* 0x30000022ffa87230 */ /* 0x020fca0000004100 */
[----:B------:R-:W-:Y:S01]  /*4140*/  FADD.FTZ R215, R168, R215 ;  /* 0x000000d7a8d77221 */ /* 0x000fe20000010000 */
[----:B------:R-:W-:Y:S06]  /*4150*/  BRA `(.L_x_27437) ;  /* 0x0000000000107947 */ /* 0x000fec0003800000 */
.L_x_27435:
[----:B-----5:R-:W-:Y:S02]  /*4160*/  HADD2.F32 R168, -RZ, R38.H1_H1 ;  /* 0x30000026ffa87230 */ /* 0x020fe40000004100 */
[----:B------:R-:W-:-:S03]  /*4170*/  @P2 HADD2.F32 R170, -RZ, R34.H1_H1 ;  /* 0x30000022ffaa2230 */ /* 0x000fc60000004100 */
[----:B------:R-:W-:-:S04]  /*4180*/  FADD.FTZ R215, R168, R215 ;  /* 0x000000d7a8d77221 */ /* 0x000fc80000010000 */
[----:B------:R-:W-:-:S07]  /*4190*/  @P2 FADD.FTZ R215, R170, R215 ;  /* 0x000000d7aad72221 */ /* 0x000fce0000010000 */
.L_x_27437:
[----:B------:R-:W-:-:S04]  /*41a0*/  F2FP.F16.F32.PACK_AB R168, RZ, R215 ;  /* 0x000000d7ffa8723e */ /* 0x000fc800000000ff */
[----:B------:R-:W-:-:S07]  /*41b0*/  PRMT R30, R30, 0x5410, R168 ;  /* 0x000054101e1e7816 */ /* 0x000fce00000000a8 */
.L_x_27438:
[----:B------:R-:W-:Y:S01]  /*41c0*/  HADD2.F32 R216, -RZ, R171.H0_H0 ;  /* 0x200000abffd87230 */ /* 0x000fe20000004100 */
[----:B------:R-:W-:Y:S06]  /*41d0*/  @P3 BRA `(.L_x_27439) ;  /* 0x0000000000203947 */ /* 0x000fec0003800000 */
[----:B------:R-:W-:-:S04]  /*41e0*/  ISETP.NE.U32.AND P4, PT, RZ, UR12, PT ;  /* 0x0000000cff007c0c */ /* 0x000fc8000bf85070 */
[----:B------:R-:W-:-:S13]  /*41f0*/  ISETP.NE.AND.EX P4, PT, RZ, UR13, PT, P4 ;  /* 0x0000000dff007c0c */ /* 0x000fda000bf85340 */
[----:B------:R-:W-:Y:S05]  /*4200*/  @P4 BRA `(.L_x_27440) ;  /* 0x0000000000084947 */ /* 0x000fea0003800000 */
[----:B------:R-:W-:Y:S05]  /*4210*/  @P0 BRA `(.L_x_27441) ;  /* 0x0000000000200947 */ /* 0x000fea0003800000 */
[----:B------:R-:W-:Y:S05]  /*4220*/  BRA `(.L_x_27442) ;  /* 0x0000000000247947 */ /* 0x000fea0003800000 */
.L_x_27440:
[----:B-----5:R-:W-:-:S05]  /*4230*/  HADD2.F32 R169, -RZ, R35.H0_H0 ;  /* 0x20000023ffa97230 */ /* 0x020fca0000004100 */
[----:B------:R-:W-:Y:S01]  /*4240*/  FADD.FTZ R216, R169, R216 ;  /* 0x000000d8a9d87221 */ /* 0x000fe20000010000 */
[----:B------:R-:W-:Y:S06]  /*4250*/  BRA `(.L_x_27441) ;  /* 0x0000000000107947 */ /* 0x000fec0003800000 */
.L_x_27439:
[----:B-----5:R-:W-:Y:S02]  /*4260*/  HADD2.F32 R169, -RZ, R39.H0_H0 ;  /* 0x20000027ffa97230 */ /* 0x020fe40000004100 */
[----:B------:R-:W-:-:S03]  /*4270*/  @P2 HADD2.F32 R199, -RZ, R35.H0_H0 ;  /* 0x20000023ffc72230 */ /* 0x000fc60000004100 */
[----:B------:R-:W-:-:S04]  /*4280*/  FADD.FTZ R216, R169, R216 ;  /* 0x000000d8a9d87221 */ /* 0x000fc80000010000 */
[----:B------:R-:W-:-:S07]  /*4290*/  @P2 FADD.FTZ R216, R199, R216 ;  /* 0x000000d8c7d82221 */ /* 0x000fce0000010000 */
.L_x_27441:
[----:B------:R-:W-:-:S04]  /*42a0*/  F2FP.F16.F32.PACK_AB R168, RZ, R216 ;  /* 0x000000d8ffa8723e */ /* 0x000fc800000000ff */
[----:B------:R-:W-:-:S07]  /*42b0*/  PRMT R31, R168, 0x7610, R31 ;  /* 0x00007610a81f7816 */ /* 0x000fce000000001f */
.L_x_27442:
[----:B------:R-:W-:Y:S01]  /*42c0*/  HADD2.F32 R217, -RZ, R171.H1_H1 ;  /* 0x300000abffd97230 */ /* 0x000fe20000004100 */
[----:B------:R-:W-:Y:S06]  /*42d0*/  @P3 BRA `(.L_x_27443) ;  /* 0x0000000000203947 */ /* 0x000fec0003800000 */
[----:B------:R-:W-:-:S04]  /*42e0*/  ISETP.NE.U32.AND P4, PT, RZ, UR12, PT ;  /* 0x0000000cff007c0c */ /* 0x000fc8000bf85070 */
[----:B------:R-:W-:-:S13]  /*42f0*/  ISETP.NE.AND.EX P4, PT, RZ, UR13, PT, P4 ;  /* 0x0000000dff007c0c */ /* 0x000fda000bf85340 */
[----:B------:R-:W-:Y:S05]  /*4300*/  @P4 BRA `(.L_x_27444) ;  /* 0x0000000000084947 */ /* 0x000fea0003800000 */
[----:B------:R-:W-:Y:S05]  /*4310*/  @P0 BRA `(.L_x_27445) ;  /* 0x0000000000200947 */ /* 0x000fea0003800000 */
[----:B------:R-:W-:Y:S05]  /*4320*/  BRA `(.L_x_27446) ;  /* 0x0000000000247947 */ /* 0x000fea0003800000 */
.L_x_27444:
[----:B-----5:R-:W-:-:S05]  /*4330*/  HADD2.F32 R168, -RZ, R35.H1_H1 ;  /* 0x30000023ffa87230 */ /* 0x020fca0000004100 */
[----:B------:R-:W-:Y:S01]  /*4340*/  FADD.FTZ R217, R168, R217 ;  /* 0x000000d9a8d97221 */ /* 0x000fe20000010000 */
[----:B------:R-:W-:Y:S06]  /*4350*/  BRA `(.L_x_27445) ;  /* 0x0000000000107947 */ /* 0x000fec0003800000 */
.L_x_27443:
[----:B-----5:R-:W-:Y:S02]  /*4360*/  HADD2.F32 R168, -RZ, R39.H1_H1 ;  /* 0x30000027ffa87230 */ /* 0x020fe40000004100 */
[----:B------:R-:W-:-:S03]  /*4370*/  @P2 HADD2.F32 R170, -RZ, R35.H1_H1 ;  /* 0x30000023ffaa2230 */ /* 0x000fc60000004100 */
[----:B------:R-:W-:-:S04]  /*4380*/  FADD.FTZ R217, R168, R217 ;  /* 0x000000d9a8d97221 */ /* 0x000fc80000010000 */
[----:B------:R-:W-:-:S07]  /*4390*/  @P2 FADD.FTZ R217, R170, R217 ;  /* 0x000000d9aad92221 */ /* 0x000fce0000010000 */
.L_x_27445:
[----:B------:R-:W-:-:S04]  /*43a0*/  F2FP.F16.F32.PACK_AB R168, RZ, R217 ;  /* 0x000000d9ffa8723e */ /* 0x000fc800000000ff */
[----:B------:R-:W-:-:S07]  /*43b0*/  PRMT R31, R31, 0x5410, R168 ;  /* 0x000054101f1f7816 */ /* 0x000fce00000000a8 */
.L_x_27446:
        /* <DEDUP_REMOVED lines=19> */
.L_x_27448:
[----:B-----5:R-:W-:-:S05]  /*44f0*/  HADD2.F32 R191, -RZ, R32.H0_H0 ;  /* 0x20000020ffbf7230 */ /* 0x020fca0000004100 */
[----:B------:R-:W-:Y:S01]  /*4500*/  FADD.FTZ R190, R191, R190 ;  /* 0x000000bebfbe7221 */ /* 0x000fe20000010000 */
[----:B------:R-:W-:Y:S06]  /*4510*/  BRA `(.L_x_27449) ;  /* 0x0000000000107947 */ /* 0x000fec0003800000 */
.L_x_27447:
[----:B-----5:R-:W-:Y:S02]  /*4520*/  HADD2.F32 R191, -RZ, R36.H0_H0 ;  /* 0x20000024ffbf7230 */ /* 0x020fe40000004100 */
[----:B------:R-:W-:-:S03]  /*4530*/  @P2 HADD2.F32 R199, -RZ, R32.H0_H0 ;  /* 0x20000020ffc72230 */ /* 0x000fc60000004100 */
[----:B------:R-:W-:-:S04]  /*4540*/  FADD.FTZ R190, R191, R190 ;  /* 0x000000bebfbe7221 */ /* 0x000fc80000010000 */
[----:B------:R-:W-:-:S07]  /*4550*/  @P2 FADD.FTZ R190, R199, R190 ;  /* 0x000000bec7be2221 */ /* 0x000fce0000010000 */
.L_x_27449:
[----:B------:R-:W-:-:S04]  /*4560*/  F2FP.F16.F32.PACK_AB R191, RZ, R190 ;  /* 0x000000beffbf723e */ /* 0x000fc800000000ff */
[----:B------:R-:W-:-:S07]  /*4570*/  PRMT R28, R191, 0x7610, R28 ;  /* 0x00007610bf1c7816 */ /* 0x000fce000000001c */
.L_x_27450:
[----:B------:R-:W-:Y:S01]  /*4580*/  HADD2.F32 R198, -RZ, R168.H1_H1 ;  /* 0x300000a8ffc67230 */ /* 0x000fe20000004100 */
[----:B------:R-:W-:Y:S06]  /*4590*/  @P3 BRA `(.L_x_27451) ;  /* 0x0000000000203947 */ /* 0x000fec0003800000 */
[----:B------:R-:W-:-:S04]  /*45a0*/  ISETP.NE.U32.AND P4, PT, RZ, UR12, PT ;  /* 0x0000000cff007c0c */ /* 0x000fc8000bf85070 */
[----:B------:R-:W-:-:S13]  /*45b0*/  ISETP.NE.AND.EX P4, PT, RZ, UR13, PT, P4 ;  /* 0x0000000dff007c0c */ /* 0x000fda000bf85340 */
[----:B------:R-:W-:Y:S05]  /*45c0*/  @P4 BRA `(.L_x_27452) ;  /* 0x0000000000084947 */ /* 0x000fea0003800000 */
[----:B------:R-:W-:Y:S05]  /*45d0*/  @P0 BRA `(.L_x_27453) ;  /* 0x0000000000200947 */ /* 0x000fea0003800000 */
[----:B------:R-:W-:Y:S05]  /*45e0*/  BRA `(.L_x_27454) ;  /* 0x0000000000247947 */ /* 0x000fea0003800000 */
.L_x_27452:
[----:B-----5:R-:W-:-:S05]  /*45f0*/  HADD2.F32 R191, -RZ, R32.H1_H1 ;  /* 0x30000020ffbf7230 */ /* 0x020fca0000004100 */
[----:B------:R-:W-:Y:S01]  /*4600*/  FADD.FTZ R198, R191, R198 ;  /* 0x000000c6bfc67221 */ /* 0x000fe20000010000 */
[----:B------:R-:W-:Y:S06]  /*4610*/  BRA `(.L_x_27453) ;  /* 0x0000000000107947 */ /* 0x000fec0003800000 */
.L_x_27451:
[----:B-----5:R-:W-:Y:S02]  /*4620*/  HADD2.F32 R191, -RZ, R36.H1_H1 ;  /* 0x30000024ffbf7230 */ /* 0x020fe40000004100 */
[----:B------:R-:W-:-:S03]  /*4630*/  @P2 HADD2.F32 R199, -RZ, R32.H1_H1 ;  /* 0x30000020ffc72230 */ /* 0x000fc60000004100 */
[----:B------:R-:W-:-:S04]  /*4640*/  FADD.FTZ R198, R191, R198 ;  /* 0x000000c6bfc67221 */ /* 0x000fc80000010000 */
[----:B------:R-:W-:-:S07]  /*4650*/  @P2 FADD.FTZ R198, R199, R198 ;  /* 0x000000c6c7c62221 */ /* 0x000fce0000010000 */
.L_x_27453:
[----:B------:R-:W-:-:S04]  /*4660*/  F2FP.F16.F32.PACK_AB R168, RZ, R198 ;  /* 0x000000c6ffa8723e */ /* 0x000fc800000000ff */
[----:B------:R-:W-:-:S07]  /*4670*/  PRMT R28, R28, 0x5410, R168 ;  /* 0x000054101c1c7816 */ /* 0x000fce00000000a8 */
.L_x_27454:
[----:B------:R-:W-:Y:S01]  /*4680*/  HADD2.F32 R191, -RZ, R169.H0_H0 ;  /* 0x200000a9ffbf7230 */ /* 0x000fe20000004100 */
[----:B------:R-:W-:Y:S06]  /*4690*/  @P3 BRA `(.L_x_27455) ;  /* 0x0000000000203947 */ /* 0x000fec0003800000 */
[----:B------:R-:W-:-:S04]  /*46a0*/  ISETP.NE.U32.AND P4, PT, RZ, UR12, PT ;  /* 0x0000000cff007c0c */ /* 0x000fc8000bf85070 */
[----:B------:R-:W-:-:S13]  /*46b0*/  ISETP.NE.AND.EX P4, PT, RZ, UR13, PT, P4 ;  /* 0x0000000dff007c0c */ /* 0x000fda000bf85340 */
[----:B------:R-:W-:Y:S05]  /*46c0*/  @P4 BRA `(.L_x_27456) ;  /* 0x0000000000084947 */ /* 0x000fea0003800000 */
[----:B------:R-:W-:Y:S05]  /*46d0*/  @P0 BRA `(.L_x_27457) ;  /* 0x0000000000200947 */ /* 0x000fea0003800000 */
[----:B------:R-:W-:Y:S05]  /*46e0*/  BRA `(.L_x_27458) ;  /* 0x0000000000247947 */ /* 0x000fea0003800000 */
.L_x_27456:
[----:B-----5:R-:W-:-:S05]  /*46f0*/  HADD2.F32 R168, -RZ, R33.H0_H0 ;  /* 0x20000021ffa87230 */ /* 0x020fca0000004100 */
[----:B------:R-:W-:Y:S01]  /*4700*/  FADD.FTZ R191, R168, R191 ;  /* 0x000000bfa8bf7221 */ /* 0x000fe20000010000 */
[----:B------:R-:W-:Y:S06]  /*4710*/  BRA `(.L_x_27457) ;  /* 0x0000000000107947 */ /* 0x000fec0003800000 */
.L_x_27455:
[----:B-----5:R-:W-:Y:S02]  /*4720*/  HADD2.F32 R168, -RZ, R37.H0_H0 ;  /* 0x20000025ffa87230 */ /* 0x020fe40000004100 */
[----:B------:R-:W-:-:S03]  /*4730*/  @P2 HADD2.F32 R200, -RZ, R33.H0_H0 ;  /* 0x20000021ffc82230 */ /* 0x000fc60000004100 */
[----:B------:R-:W-:-:S04]  /*4740*/  FADD.FTZ R191, R168, R191 ;  /* 0x000000bfa8bf7221 */ /* 0x000fc80000010000 */
[----:B------:R-:W-:-:S07]  /*4750*/  @P2 FADD.FTZ R191, R200, R191 ;  /* 0x000000bfc8bf2221 */ /* 0x000fce0000010000 */
.L_x_27457:
[----:B------:R-:W-:-:S04]  /*4760*/  F2FP.F16.F32.PACK_AB R168, RZ, R191 ;  /* 0x000000bfffa8723e */ /* 0x000fc800000000ff */
[----:B------:R-:W-:-:S07]  /*4770*/  PRMT R29, R168, 0x7610, R29 ;  /* 0x00007610a81d7816 */ /* 0x000fce000000001d */
.L_x_27458:
[----:B------:R-:W-:Y:S01]  /*4780*/  HADD2.F32 R199, -RZ, R169.H1_H1 ;  /* 0x300000a9ffc77230 */ /* 0x000fe20000004100 */
[----:B------:R-:W-:Y:S06]  /*4790*/  @P3 BRA `(.L_x_27459) ;  /* 0x0000000000203947 */ /* 0x000fec0003800000 */
[----:B------:R-:W-:-:S04]  /*47a0*/  ISETP.NE.U32.AND P4, PT, RZ, UR12, PT ;  /* 0x0000000cff007c0c */ /* 0x000fc8000bf85070 */
[----:B------:R-:W-:-:S13]  /*47b0*/  ISETP.NE.AND.EX P4, PT, RZ, UR13, PT, P4 ;  /* 0x0000000dff007c0c */ /* 0x000fda000bf85340 */
[----:B------:R-:W-:Y:S05]  /*47c0*/  @P4 BRA `(.L_x_27460) ;  /* 0x0000000000084947 */ /* 0x000fea0003800000 */
[----:B------:R-:W-:Y:S05]  /*47d0*/  @P0 BRA `(.L_x_27461) ;  /* 0x0000000000200947 */ /* 0x000fea0003800000 */
[----:B------:R-:W-:Y:S05]  /*47e0*/  BRA `(.L_x_27462) ;  /* 0x0000000000247947 */ /* 0x000fea0003800000 */
.L_x_27460:
[----:B-----5:R-:W-:-:S05]  /*47f0*/  HADD2.F32 R168, -RZ, R33.H1_H1 ;  /* 0x30000021ffa87230 */ /* 0x020fca0000004100 */
[----:B------:R-:W-:Y:S01]  /*4800*/  FADD.FTZ R199, R168, R199 ;  /* 0x000000c7a8c77221 */ /* 0x000fe20000010000 */
[----:B------:R-:W-:Y:S06]  /*4810*/  BRA `(.L_x_27461) ;  /* 0x0000000000107947 */ /* 0x000fec0003800000 */
.L_x_27459:
[----:B-----5:R-:W-:Y:S02]  /*4820*/  HADD2.F32 R168, -RZ, R37.H1_H1 ;  /* 0x30000025ffa87230 */ /* 0x020fe40000004100 */
[----:B------:R-:W-:-:S03]  /*4830*/  @P2 HADD2.F32 R200, -RZ, R33.H1_H1 ;  /* 0x30000021ffc82230 */ /* 0x000fc60000004100 */
[----:B------:R-:W-:-:S04]  /*4840*/  FADD.FTZ R199, R168, R199 ;  /* 0x000000c7a8c77221 */ /* 0x000fc80000010000 */
[----:B------:R-:W-:-:S07]  /*4850*/  @P2 FADD.FTZ R199, R200, R199 ;  /* 0x000000c7c8c72221 */ /* 0x000fce0000010000 */
.L_x_27461:
[----:B------:R-:W-:-:S04]  /*4860*/  F2FP.F16.F32.PACK_AB R168, RZ, R199 ;  /* 0x000000c7ffa8723e */ /* 0x000fc800000000ff */
[----:B------:R-:W-:-:S07]  /*4870*/  PRMT R29, R29, 0x5410, R168 ;  /* 0x000054101d1d7816 */ /* 0x000fce00000000a8 */
.L_x_27462:
[----:B------:R-:W-:Y:S01]  /*4880*/  HADD2.F32 R200, -RZ, R170.H0_H0 ;  /* 0x200000aaffc87230 */ /* 0x000fe20000004100 */
[----:B------:R-:W-:Y:S06]  /*4890*/  @P3 BRA `(.L_x_27463) ;  /* 0x0000000000203947 */ /* 0x000fec0003800000 */
[----:B------:R-:W-:-:S04]  /*48a0*/  ISETP.NE.U32.AND P4, PT, RZ, UR12, PT ;  /* 0x0000000cff007c0c */ /* 0x000fc8000bf85070 */
[----:B------:R-:W-:-:S13]  /*48b0*/  ISETP.NE.AND.EX P4, PT, RZ, UR13, PT, P4 ;  /* 0x0000000dff007c0c */ /* 0x000fda000bf85340 */
[----:B------:R-:W-:Y:S05]  /*48c0*/  @P4 BRA `(.L_x_27464) ;  /* 0x0000000000084947 */ /* 0x000fea0003800000 */
[----:B------:R-:W-:Y:S05]  /*48d0*/  @P0 BRA `(.L_x_27465) ;  /* 0x0000000000200947 */ /* 0x000fea0003800000 */
[----:B------:R-:W-:Y:S05]  /*48e0*/  BRA `(.L_x_27466) ;  /* 0x0000000000247947 */ /* 0x000fea0003800000 */
.L_x_27464:
[----:B-----5:R-:W-:-:S05]  /*48f0*/  HADD2.F32 R169, -RZ, R34.H0_H0 ;  /* 0x20000022ffa97230 */ /* 0x020fca0000004100 */
[----:B------:R-:W-:Y:S01]  /*4900*/  FADD.FTZ R200, R169, R200 ;  /* 0x000000c8a9c87221 */ /* 0x000fe20000010000 */
[----:B------:R-:W-:Y:S06]  /*4910*/  BRA `(.L_x_27465) ;  /* 0x0000000000107947 */ /* 0x000fec0003800000 */
.L_x_27463:
[----:B-----5:R-:W-:Y:S02]  /*4920*/  HADD2.F32 R169, -RZ, R38.H0_H0 ;  /* 0x20000026ffa97230 */ /* 0x020fe40000004100 */
[----:B------:R-:W-:-:S03]  /*4930*/  @P2 HADD2.F32 R201, -RZ, R34.H0_H0 ;  /* 0x20000022ffc92230 */ /* 0x000fc60000004100 */
[----:B------:R-:W-:-:S04]  /*4940*/  FADD.FTZ R200, R169, R200 ;  /* 0x000000c8a9c87221 */ /* 0x000fc80000010000 */
[----:B------:R-:W-:-:S07]  /*4950*/  @P2 FADD.FTZ R200, R201, R200 ;  /* 0x000000c8c9c82221 */ /* 0x000fce0000010000 */
.L_x_27465:
[----:B------:R-:W-:-:S04]  /*4960*/  F2FP.F16.F32.PACK_AB R168, RZ, R200 ;  /* 0x000000c8ffa8723e */ /* 0x000fc800000000ff */
[----:B------:R-:W-:-:S07]  /*4970*/  PRMT R30, R168, 0x7610, R30 ;  /* 0x00007610a81e7816 */ /* 0x000fce000000001e */
.L_x_27466:
[----:B------:R-:W-:Y:S01]  /*4980*/  HADD2.F32 R201, -RZ, R170.H1_H1 ;  /* 0x300000aaffc97230 */ /* 0x000fe20000004100 */
[----:B------:R-:W-:Y:S06]  /*4990*/  @P3 BRA `(.L_x_27467) ;  /* 0x0000000000203947 */ /* 0x000fec0003800000 */
[----:B------:R-:W-:-:S04]  /*49a0*/  ISETP.NE.U32.AND P4, PT, RZ, UR12, PT ;  /* 0x0000000cff007c0c */ /* 0x000fc8000bf85070 */
[----:B------:R-:W-:-:S13]  /*49b0*/  ISETP.NE.AND.EX P4, PT, RZ, UR13, PT, P4 ;  /* 0x0000000dff007c0c */ /* 0x000fda000bf85340 */
[----:B------:R-:W-:Y:S05]  /*49c0*/  @P4 BRA `(.L_x_27468) ;  /* 0x0000000000084947 */ /* 0x000fea0003800000 */
[----:B------:R-:W-:Y:S05]  /*49d0*/  @P0 BRA `(.L_x_27469) ;  /* 0x0000000000200947 */ /* 0x000fea0003800000 */
[----:B------:R-:W-:Y:S05]  /*49e0*/  BRA `(.L_x_27470) ;  /* 0x0000000000247947 */ /* 0x000fea0003800000 */
.L_x_27468:
[----:B-----5:R-:W-:-:S05]  /*49f0*/  HADD2.F32 R168, -RZ, R34.H1_H1 ;  /* 0x30000022ffa87230 */ /* 0x020fca0000004100 */
[----:B------:R-:W-:Y:S01]  /*4a00*/  FADD.FTZ R201, R168, R201 ;  /* 0x000000c9a8c97221 */ /* 0x000fe20000010000 */
[----:B------:R-:W-:Y:S06]  /*4a10*/  BRA `(.L_x_27469) ;  /* 0x0000000000107947 */ /* 0x000fec0003800000 */
.L_x_27467:
[----:B-----5:R-:W-:Y:S02]  /*4a20*/  HADD2.F32 R168, -RZ, R38.H1_H1 ;  /* 0x30000026ffa87230 */ /* 0x020fe40000004100 */
[----:B------:R-:W-:-:S03]  /*4a30*/  @P2 HADD2.F32 R170, -RZ, R34.H1_H1 ;  /* 0x30000022ffaa2230 */ /* 0x000fc60000004100 */
[----:B------:R-:W-:-:S04]  /*4a40*/  FADD.FTZ R201, R168, R201 ;  /* 0x000000c9a8c97221 */ /* 0x000fc80000010000 */
[----:B------:R-:W-:-:S07]  /*4a50*/  @P2 FADD.FTZ R201, R170, R201 ;  /* 0x000000c9aac92221 */ /* 0x000fce0000010000 */
.L_x_27469:
[----:B------:R-:W-:-:S04]  /*4a60*/  F2FP.F16.F32.PACK_AB R168, RZ, R201 ;  /* 0x000000c9ffa8723e */ /* 0x000fc800000000ff */
[----:B------:R-:W-:-:S07]  /*4a70*/  PRMT R30, R30, 0x5410, R168 ;  /* 0x000054101e1e7816 */ /* 0x000fce00000000a8 */
.L_x_27470:
[----:B------:R-:W-:Y:S01]  /*4a80*/  HADD2.F32 R202, -RZ, R171.H0_H0 ;  /* 0x200000abffca7230 */ /* 0x000fe20000004100 */
[----:B------:R-:W-:Y:S06]  /*4a90*/  @P3 BRA `(.L_x_27471) ;  /* 0x0000000000203947 */ /* 0x000fec0003800000 */
[----:B------:R-:W-:-:S04]  /*4aa0*/  ISETP.NE.U32.AND P4, PT, RZ, UR12, PT ;  /* 0x0000000cff007c0c */ /* 0x000fc8000bf85070 */
[----:B------:R-:W-:-:S13]  /*4ab0*/  ISETP.NE.AND.EX P4, PT, RZ, UR13, PT, P4 ;  /* 0x0000000dff007c0c */ /* 0x000fda000bf85340 */
[----:B------:R-:W-:Y:S05]  /*4ac0*/  @P4 BRA `(.L_x_27472) ;  /* 0x0000000000084947 */ /* 0x000fea0003800000 */
[----:B------:R-:W-:Y:S05]  /*4ad0*/  @P0 BRA `(.L_x_27473) ;  /* 0x0000000000200947 */ /* 0x000fea0003800000 */
[----:B------:R-:W-:Y:S05]  /*4ae0*/  BRA `(.L_x_27474) ;  /* 0x0000000000247947 */ /* 0x000fea0003800000 */
.L_x_27472:
[----:B-----5:R-:W-:-:S05]  /*4af0*/  HADD2.F32 R169, -RZ, R35.H0_H0 ;  /* 0x20000023ffa97230 */ /* 0x020fca0000004100 */
[----:B------:R-:W-:Y:S01]  /*4b00*/  FADD.FTZ R202, R169, R202 ;  /* 0x000000caa9ca7221 */ /* 0x000fe20000010000 */
[----:B------:R-:W-:Y:S06]  /*4b10*/  BRA `(.L_x_27473) ;  /* 0x0000000000107947 */ /* 0x000fec0003800000 */
.L_x_27471:
[----:B-----5:R-:W-:Y:S02]  /*4b20*/  HADD2.F32 R169, -RZ, R39.H0_H0 ;  /* 0x20000027ffa97230 */ /* 0x020fe40000004100 */
[----:B------:R-:W-:-:S03]  /*4b30*/  @P2 HADD2.F32 R203, -RZ, R35.H0_H0 ;  /* 0x20000023ffcb2230 */ /* 0x000fc60000004100 */
[----:B------:R-:W-:-:S04]  /*4b40*/  FADD.FTZ R202, R169, R202 ;  /* 0x000000caa9ca7221 */ /* 0x000fc80000010000 */
[----:B------:R-:W-:-:S07]  /*4b50*/  @P2 FADD.FTZ R202, R203, R202 ;  /* 0x000000cacbca2221 */ /* 0x000fce0000010000 */
.L_x_27473:
[----:B------:R-:W-:-:S04]  /*4b60*/  F2FP.F16.F32.PACK_AB R168, RZ, R202 ;  /* 0x000000caffa8723e */ /* 0x000fc800000000ff */
[----:B------:R-:W-:-:S07]  /*4b70*/  PRMT R31, R168, 0x7610, R31 ;  /* 0x00007610a81f7816 */ /* 0x000fce000000001f */
.L_x_27474:
[----:B------:R-:W-:Y:S01]  /*4b80*/  HADD2.F32 R203, -RZ, R171.H1_H1 ;  /* 0x300000abffcb7230 */ /* 0x000fe20000004100 */
[----:B------:R-:W-:Y:S06]  /*4b90*/  @P3 BRA `(.L_x_27475) ;  /* 0x0000000000203947 */ /* 0x000fec0003800000 */
[----:B------:R-:W-:-:S04]  /*4ba0*/  ISETP.NE.U32.AND P2, PT, RZ, UR12, PT ;  /* 0x0000000cff007c0c */ /* 0x000fc8000bf45070 */
[----:B------:R-:W-:-:S13]  /*4bb0*/  ISETP.NE.AND.EX P2, PT, RZ, UR13, PT, P2 ;  /* 0x0000000dff007c0c */ /* 0x000fda000bf45320 */
[----:B------:R-:W-:Y:S05]  /*4bc0*/  @P2 BRA `(.L_x_27476) ;  /* 0x0000000000082947 */ /* 0x000fea0003800000 */
[----:B------:R-:W-:Y:S05]  /*4bd0*/  @P0 BRA `(.L_x_27477) ;  /* 0x0000000000200947 */ /* 0x000fea0003800000 */
[----:B------:R-:W-:Y:S05]  /*4be0*/  BRA `(.L_x_27478) ;  /* 0x0000000000247947 */ /* 0x000fea0003800000 */
.L_x_27476:
[----:B-----5:R-:W-:-:S05]  /*4bf0*/  HADD2.F32 R168, -RZ, R35.H1_H1 ;  /* 0x30000023ffa87230 */ /* 0x020fca0000004100 */
[----:B------:R-:W-:Y:S01]  /*4c00*/  FADD.FTZ R203, R168, R203 ;  /* 0x000000cba8cb7221 */ /* 0x000fe20000010000 */
[----:B------:R-:W-:Y:S06]  /*4c10*/  BRA `(.L_x_27477) ;  /* 0x0000000000107947 */ /* 0x000fec0003800000 */
.L_x_27475:
[----:B-----5:R-:W-:Y:S02]  /*4c20*/  HADD2.F32 R168, -RZ, R39.H1_H1 ;  /* 0x30000027ffa87230 */ /* 0x020fe40000004100 */
[----:B------:R-:W-:-:S03]  /*4c30*/  @P2 HADD2.F32 R170, -RZ, R35.H1_H1 ;  /* 0x30000023ffaa2230 */ /* 0x000fc60000004100 */
[----:B------:R-:W-:-:S04]  /*4c40*/  FADD.FTZ R203, R168, R203 ;  /* 0x000000cba8cb7221 */ /* 0x000fc80000010000 */
[----:B------:R-:W-:-:S07]  /*4c50*/  @P2 FADD.FTZ R203, R170, R203 ;  /* 0x000000cbaacb2221 */ /* 0x000fce0000010000 */
.L_x_27477:
[----:B------:R-:W-:-:S04]  /*4c60*/  F2FP.F16.F32.PACK_AB R168, RZ, R203 ;  /* 0x000000cbffa8723e */ /* 0x000fc800000000ff */
[----:B------:R-:W-:-:S07]  /*4c70*/  PRMT R31, R31, 0x5410, R168 ;  /* 0x000054101f1f7816 */ /* 0x000fce00000000a8 */
.L_x_27478:
        /* <DEDUP_REMOVED lines=219> */
.L_x_27492:
        /* <DEDUP_REMOVED lines=60> */
[----:B------:R-:W-:Y:S01]  /*5df0*/  F2FP.F16.F32.PACK_AB R6, R9, R190 ;  /* 0x000000be0906723e */ /* 0x000fe200000000ff */
[C---:B------:R-:W-:Y:S01]  /*5e00*/  FADD.FTZ R16, -R223.reuse, R16 ;  /* 0x00000010df107221 */ /* 0x040fe20000010100 */
[----:B------:R-:W-:Y:S01]  /*5e10*/  F2FP.F16.F32.PACK_AB R5, R8, R5 ;  /* 0x000000050805723e */ /* 0x000fe200000000ff */
        /* <DEDUP_REMOVED lines=10> */
[----:B------:R-:W-:Y:S01]  /*5ec0*/  F2FP.F16.F32.PACK_AB R7, R10, R7 ;  /* 0x000000070a07723e */ /* 0x000fe200000000ff */
[C---:B------:R-:W-:Y:S01]  /*5ed0*/  FMUL.FTZ R17, R225.reuse, R17 ;  /* 0x00000011e1117220 */ /* 0x040fe20000410000 */
[----:B------:R-:W-:Y:S01]  /*5ee0*/  F2FP.F16.F32.PACK_AB R4, R4, R191 ;  /* 0x000000bf0404723e */ /* 0x000fe200000000ff */
        /* <DEDUP_REMOVED lines=29> */
[----:B------:R-:W-:Y:S01]  /*60c0*/  F2FP.F16.F32.PACK_AB R18, R18, R17 ;  /* 0x000000111212723e */ /* 0x000fe200000000ff */
[----:B------:R-:W-:Y:S01]  /*60d0*/  FADD.FTZ R204, -R223, R204 ;  /* 0x000000ccdfcc7221 */ /* 0x000fe20000010100 */
[----:B-1----:R-:W-:Y:S01]  /*60e0*/  FFMA.FTZ R4, R85, R22, R149 ;  /* 0x0000001655047223 */ /* 0x002fe20000010095 */
[----:B------:R-:W-:Y:S01]  /*60f0*/  FFMA.FTZ R6, R81, R26, R145 ;  /* 0x0000001a51067223 */ /* 0x000fe20000010091 */
[----:B------:R-:W-:Y:S01]  /*6100*/  F2FP.F16.F32.PACK_AB R17, R16, R15 ;  /* 0x0000000f1011723e */ /* 0x000fe200000000ff */
[C---:B------:R-:W-:Y:S01]  /*6110*/  FMUL.FTZ R172, R225.reuse, R177 ;  /* 0x000000b1e1ac7220 */ /* 0x040fe20000410000 */
[----:B------:R-:W-:Y:S01]  /*6120*/  F2FP.F16.F32.PACK_AB R19, R20, R19 ;  /* 0x000000131413723e */ /* 0x000fe200000000ff */
[----:B------:R-:W-:Y:S01]  /*6130*/  FMUL.FTZ R177, R225, R180 ;  /* 0x000000b4e1b17220 */ /* 0x000fe20000410000 */
[----:B------:R-:W-:Y:S01]  /*6140*/  F2FP.F16.F32.PACK_AB R4, R4, R11 ;  /* 0x0000000b0404723e */ /* 0x000fe200000000ff */
[----:B0-----:R-:W-:Y:S01]  /*6150*/  IMAD.WIDE.U32 R10, R12, 0x10, R8 ;  /* 0x000000100c0a7825 */ /* 0x001fe200078e0008 */
[----:B------:R-:W-:-:S03]  /*6160*/  F2FP.F16.F32.PACK_AB R16, R14, R13 ;  /* 0x0000000d0e10723e */ /* 0x000fc600000000ff */
[----:B------:R-:W-:Y:S01]  /*6170*/  FMUL.FTZ R180, R225, R197 ;  /* 0x000000c5e1b47220 */ /* 0x000fe20000410000 */
[----:B------:R-:W-:Y:S01]  /*6180*/  F2FP.F16.F32.PACK_AB R7, R168, R27 ;  /* 0x0000001ba807723e */ /* 0x000fe200000000ff */
[----:B------:R-:W-:Y:S01]  /*6190*/  IMAD.WIDE.U32 R26, R21, 0x10, R8 ;  /* 0x00000010151a7825 */ /* 0x000fe200078e0008 */
[----:B------:R-:W-:-:S03]  /*61a0*/  F2FP.F16.F32.PACK_AB R6, R6, R25 ;  /* 0x000000190606723e */ /* 0x000fc600000000ff */
[----:B------:R-:W-:Y:S01]  /*61b0*/  FMUL.FTZ R197, R225, R204 ;  /* 0x000000cce1c57220 */ /* 0x000fe20000410000 */
[----:B------:R-:W-:Y:S01]  /*61c0*/  F2FP.F16.F32.PACK_AB R5, R24, R23 ;  /* 0x000000171805723e */ /* 0x000fe200000000ff */
        /* <DEDUP_REMOVED lines=29> */
[----:B------:R-:W-:Y:S01]  /*63a0*/  F2FP.F16.F32.PACK_AB R18, R27, R18 ;  /* 0x000000121b12723e */ /* 0x000fe200000000ff */
[----:B------:R-:W-:Y:S01]  /*63b0*/  FFMA.FTZ R27, R49, R222, R113 ;  /* 0x000000de311b7223 */ /* 0x000fe20000010071 */
[----:B------:R-:W-:-:S04]  /*63c0*/  IMAD.WIDE.U32 R22, R209, 0x10, R8 ;  /* 0x00000010d1167825 */ /* 0x000fc800078e0008 */
[C---:B------:R-:W-:Y:S01]  /*63d0*/  FADD.FTZ R185, -R223.reuse, R185 ;  /* 0x000000b9dfb97221 */ /* 0x040fe20000010100 */
[C---:B------:R-:W-:Y:S01]  /*63e0*/  FADD.FTZ R188, -R223.reuse, R188 ;  /* 0x000000bcdfbc7221 */ /* 0x040fe20000010100 */
[----:B------:R-:W-:Y:S01]  /*63f0*/  FADD.FTZ R189, -R223, R189 ;  /* 0x000000bddfbd7221 */ /* 0x000fe20000010100 */
[----:B------:R-:W-:Y:S01]  /*6400*/  IMAD.WIDE.U32 R24, R219, 0x10, R8 ;  /* 0x00000010db187825 */ /* 0x000fe200078e0008 */
[----:B------:R-:W-:-:S03]  /*6410*/  F2FP.F16.F32.PACK_AB R170, R27, R170 ;  /* 0x000000aa1baa723e */ /* 0x000fc600000000ff */
        /* <DEDUP_REMOVED lines=22> */
[----:B------:R-:W-:Y:S01]  /*6580*/  F2FP.F16.F32.PACK_AB R8, R3, R8 ;  /* 0x000000080308723e */ /* 0x000fe200000000ff */
        /* <DEDUP_REMOVED lines=35> */
[----:B------:R-:W-:Y:S01]  /*67c0*/  FFMA.FTZ R19, R58, R199, R122 ;  /* 0x000000c73a137223 */ /* 0x000fe2000001007a */
[----:B------:R-:W-:Y:S01]  /*67d0*/  F2FP.F16.F32.PACK_AB R5, R176, R169 ;  /* 0x000000a9b005723e */ /* 0x000fe200000000ff */
[----:B------:R-:W-:Y:S01]  /*67e0*/  FFMA.FTZ R208, R59, R208, R123 ;  /* 0x000000d03bd07223 */ /* 0x000fe2000001007b */
[----:B------:R-:W-:Y:S01]  /*67f0*/  FFMA.FTZ R17, R62, R181, R126 ;  /* 0x000000b53e117223 */ /* 0x000fe2000001007e */
        /* <DEDUP_REMOVED lines=18> */
[----:B------:R-:W-:Y:S02]  /*6920*/  F2FP.F16.F32.PACK_AB R4, R172, R173 ;  /* 0x000000adac04723e */ /* 0x000fe400000000ff */
[----:B------:R-:W-:Y:S02]  /*6930*/  F2FP.F16.F32.PACK_AB R11, R194, R189 ;  /* 0x000000bdc20b723e */ /* 0x000fe400000000ff */
[----:B------:R-:W-:Y:S01]  /*6940*/  F2FP.F16.F32.PACK_AB R9, R188, R9 ;  /* 0x00000009bc09723e */ /* 0x000fe200000000ff */
[----:B------:R1:W-:Y:S01]  /*6950*/  STG.E.128 desc[UR4][R12.64], R4 ;  /* 0x000000040c007986 */ /* 0x0003e2000c101d04 */
[----:B------:R-:W-:Y:S02]  /*6960*/  F2FP.F16.F32.PACK_AB R19, R208, R19 ;  /* 0x00000013d013723e */ /* 0x000fe400000000ff */
[----:B------:R-:W-:Y:S01]  /*6970*/  F2FP.F16.F32.PACK_AB R17, R182, R17 ;  /* 0x00000011b611723e */ /* 0x000fe200000000ff */
[----:B------:R1:W-:Y:S01]  /*6980*/  STG.E.128 desc[UR4][R14.64], R8 ;  /* 0x000000080e007986 */ /* 0x0003e2000c101d04 */
[----:B------:R-:W-:-:S02]  /*6990*/  F2FP.F16.F32.PACK_AB R171, R224, R171 ;  /* 0x000000abe0ab723e */ /* 0x000fc400000000ff */
[----:B------:R-:W-:Y:S01]  /*69a0*/  F2FP.F16.F32.PACK_AB R169, R214, R169 ;  /* 0x000000a9d6a9723e */ /* 0x000fe200000000ff */
[----:B------:R1:W-:Y:S01]  /*69b0*/  STG.E.128 desc[UR4][R20.64], R16 ;  /* 0x0000001014007986 */ /* 0x0003e2000c101d04 */
[----:B------:R-:W-:Y:S02]  /*69c0*/  F2FP.F16.F32.PACK_AB R168, R3, R168 ;  /* 0x000000a803a8723e */ /* 0x000fe400000000ff */
[----:B------:R-:W-:Y:S02]  /*69d0*/  F2FP.F16.F32.PACK_AB R219, R230, R217 ;  /* 0x000000d9e6db723e */ /* 0x000fe400000000ff */
[----:B------:R-:W-:Y:S01]  /*69e0*/  F2FP.F16.F32.PACK_AB R218, R218, R215 ;  /* 0x000000d7dada723e */ /* 0x000fe200000000ff */
[----:B------:R1:W-:Y:S01]  /*69f0*/  STG.E.128 desc[UR4][R22.64], R168 ;  /* 0x000000a816007986 */ /* 0x0003e2000c101d04 */
[----:B------:R-:W-:Y:S02]  /*6a00*/  F2FP.F16.F32.PACK_AB R217, R228, R213 ;  /* 0x000000d5e4d9723e */ /* 0x000fe400000000ff */
[----:B------:R-:W-:-:S02]  /*6a10*/  F2FP.F16.F32.PACK_AB R216, R198, R207 ;  /* 0x000000cfc6d8723e */ /* 0x000fc400000000ff */
[----:B0-----:R-:W-:-:S03]  /*6a20*/  LEA R0, R26, R0, 0x2 ;  /* 0x000000001a007211 */ /* 0x001fc600078e10ff */
[----:B------:R1:W-:Y:S01]  /*6a30*/  STG.E.128 desc[UR4][R24.64], R216 ;  /* 0x000000d818007986 */ /* 0x0003e2000c101d04 */
[----:B------:R-:W-:-:S13]  /*6a40*/  ISETP.GE.AND P2, PT, R0, R27, PT ;  /* 0x0000001b0000720c */ /* 0x000fda0003f46270 */
[----:B------:R-:W-:Y:S05]  /*6a50*/  @!P2 BRA `(.L_x_27480) ;  /* 0xffffff9800f0a947 */ /* 0x000fea000383ffff */
[----:B------:R-:W-:Y:S05]  /*6a60*/  EXIT ;  /* 0x000000000000794d */ /* 0x000fea0003800000 */
.L_x_27479:
        /* <DEDUP_REMOVED lines=8> */
.L_x_27482:
[----:B------:R-:W-:Y:S05]  /*6af0*/  BSYNC B0 ;  /* 0x0000000000007941 */ /* 0x000fea0003800000 */
.L_x_27481:
        /* <DEDUP_REMOVED lines=9> */
.L_x_27483:
[----:B------:R-:W-:Y:S01]  /*6b90*/  HFMA2.MMA R226, -RZ, RZ, 0, 2.384185791015625e-07 ;  /* 0x00000004ffe27435 */ /* 0x000fe200000001ff */
[----:B------:R-:W-:-:S05]  /*6ba0*/  MOV R168, R225 ;  /* 0x000000e100a87202 */ /* 0x000fca0000000f00 */
[----:B------:R-:W-:-:S05]  /*6bb0*/  FADD.FTZ R218, R171, R168 ;  /* 0x000000a8abda7221 */ /* 0x000fca0000010000 */
[----:B------:R-:W-:-:S07]  /*6bc0*/  MOV R227, R218 ;  /* 0x000000da00e37202 */ /* 0x000fce0000000f00 */
[----:B------:R-:W-:Y:S05]  /*6bd0*/  WARPSYNC.COLLECTIVE R224, `(.L_x_27484) ;  /* 0x00000000e0087348 */ /* 0x000fea0003c00000 */
[----:B------:R0:W1:Y:S02]  /*6be0*/  SHFL.BFLY P3, R225, R227, R226, R229 ;  /* 0x0c0000e2e3e17389 */ /* 0x00006400000600e5 */
[----:B01----:R-:W-:Y:S01]  /*6bf0*/  ENDCOLLECTIVE ;  /* 0x000000000000791b */ /* 0x003fe20003800000 */
.L_x_27484:
[----:B------:R-:W-:Y:S01]  /*6c00*/  HFMA2.MMA R226, -RZ, RZ, 0, 4.76837158203125e-07 ;  /* 0x00000008ffe27435 */ /* 0x000fe200000001ff */
[----:B------:R-:W-:-:S05]  /*6c10*/  MOV R169, R225 ;  /* 0x000000e100a97202 */ /* 0x000fca0000000f00 */
[----:B------:R-:W-:-:S05]  /*6c20*/  FADD.FTZ R220, R218, R169 ;  /* 0x000000a9dadc7221 */ /* 0x000fca0000010000 */
[----:B------:R-:W-:-:S07]  /*6c30*/  MOV R227, R220 ;  /* 0x000000dc00e37202 */ /* 0x000fce0000000f00 */
[----:B------:R-:W-:Y:S05]  /*6c40*/  WARPSYNC.COLLECTIVE R224, `(.L_x_27485) ;  /* 0x00000000e0087348 */ /* 0x000fea0003c00000 */
[----:B------:R0:W1:Y:S02]  /*6c50*/  SHFL.BFLY P3, R225, R227, R226, R229 ;  /* 0x0c0000e2e3e17389 */ /* 0x00006400000600e5 */
[----:B01----:R-:W-:Y:S01]  /*6c60*/  ENDCOLLECTIVE ;  /* 0x000000000000791b */ /* 0x003fe20003800000 */
.L_x_27485:
        /* <DEDUP_REMOVED lines=8> */
.L_x_27486:
        /* <DEDUP_REMOVED lines=136> */
.L_x_27487:
[----:B------:R-:W-:Y:S01]  /*7570*/  HFMA2.MMA R226, -RZ, RZ, 0, 1.1920928955078125e-07 ;  /* 0x00000002ffe27435 */ /* 0x000fe200000001ff */
[----:B------:R-:W-:-:S05]  /*7580*/  MOV R171, R225 ;  /* 0x000000e100ab7202 */ /* 0x000fca0000000f00 */
[----:B------:R-:W-:-:S05]  /*7590*/  FADD.FTZ R171, R168, R171 ;  /* 0x000000aba8ab7221 */ /* 0x000fca0000010000 */
[----:B------:R-:W-:-:S07]  /*75a0*/  MOV R227, R171 ;  /* 0x000000ab00e37202 */ /* 0x000fce0000000f00 */
[----:B------:R-:W-:Y:S05]  /*75b0*/  WARPSYNC.COLLECTIVE R224, `(.L_x_27488) ;  /* 0x00000000e0087348 */ /* 0x000fea0003c00000 */
[----:B------:R0:W1:Y:S02]  /*75c0*/  SHFL.BFLY P3, R225, R227, R226, R229 ;  /* 0x0c0000e2e3e17389 */ /* 0x00006400000600e5 */
[----:B01----:R-:W-:Y:S01]  /*75d0*/  ENDCOLLECTIVE ;  /* 0x000000000000791b */ /* 0x003fe20003800000 */
.L_x_27488:
[----:B------:R-:W-:Y:S01]  /*75e0*/  HFMA2.MMA R226, -RZ, RZ, 0, 2.384185791015625e-07 ;  /* 0x00000004ffe27435 */ /* 0x000fe200000001ff */
[----:B------:R-:W-:-:S05]  /*75f0*/  MOV R170, R225 ;  /* 0x000000e100aa7202 */ /* 0x000fca0000000f00 */
[----:B------:R-:W-:-:S05]  /*7600*/  FADD.FTZ R170, R171, R170 ;  /* 0x000000aaabaa7221 */ /* 0x000fca0000010000 */
[----:B------:R-:W-:-:S07]  /*7610*/  MOV R227, R170 ;  /* 0x000000aa00e37202 */ /* 0x000fce0000000f00 */
[----:B------:R-:W-:Y:S05]  /*7620*/  WARPSYNC.COLLECTIVE R224, `(.L_x_27489) ;  /* 0x00000000e0087348 */ /* 0x000fea0003c00000 */
[----:B------:R0:W1:Y:S02]  /*7630*/  SHFL.BFLY P3, R225, R227, R226, R229 ;  /* 0x0c0000e2e3e17389 */ /* 0x00006400000600e5 */
[----:B01----:R-:W-:Y:S01]  /*7640*/  ENDCOLLECTIVE ;  /* 0x000000000000791b */ /* 0x003fe20003800000 */
.L_x_27489:
[----:B------:R-:W-:Y:S01]  /*7650*/  HFMA2.MMA R226, -RZ, RZ, 0, 4.76837158203125e-07 ;  /* 0x00000008ffe27435 */ /* 0x000fe200000001ff */
[----:B------:R-:W-:-:S05]  /*7660*/  MOV R223, R225 ;  /* 0x000000e100df7202 */ /* 0x000fca0000000f00 */
[----:B------:R-:W-:-:S05]  /*7670*/  FADD.FTZ R223, R170, R223 ;  /* 0x000000dfaadf7221 */ /* 0x000fca0000010000 */
[----:B------:R-:W-:-:S07]  /*7680*/  MOV R227, R223 ;  /* 0x000000df00e37202 */ /* 0x000fce0000000f00 */
[----:B------:R-:W-:Y:S05]  /*7690*/  WARPSYNC.COLLECTIVE R224, `(.L_x_27490) ;  /* 0x00000000e0087348 */ /* 0x000fea0003c00000 */
[----:B------:R0:W1:Y:S02]  /*76a0*/  SHFL.BFLY P3, R225, R227, R226, R229 ;  /* 0x0c0000e2e3e17389 */ /* 0x00006400000600e5 */
[----:B01----:R-:W-:Y:S01]  /*76b0*/  ENDCOLLECTIVE ;  /* 0x000000000000791b */ /* 0x003fe20003800000 */
.L_x_27490:
[----:B------:R-:W-:Y:S01]  /*76c0*/  HFMA2.MMA R226, -RZ, RZ, 0, 9.5367431640625e-07 ;  /* 0x00000010ffe27435 */ /* 0x000fe200000001ff */
[----:B------:R-:W-:-:S05]  /*76d0*/  MOV R218, R225 ;  /* 0x000000e100da7202 */ /* 0x000fca0000000f00 */
[----:B------:R-:W-:-:S05]  /*76e0*/  FADD.FTZ R218, R223, R218 ;  /* 0x000000dadfda7221 */ /* 0x000fca0000010000 */
[----:B------:R-:W-:-:S07]  /*76f0*/  MOV R227, R218 ;  /* 0x000000da00e37202 */ /* 0x000fce0000000f00 */
[----:B------:R-:W-:Y:S05]  /*7700*/  WARPSYNC.COLLECTIVE R224, `(.L_x_27491) ;  /* 0x00000000e0087348 */ /* 0x000fea0003c00000 */
[----:B------:R0:W1:Y:S02]  /*7710*/  SHFL.BFLY P3, R225, R227, R226, R229 ;  /* 0x0c0000e2e3e17389 */ /* 0x00006400000600e5 */
[----:B01----:R-:W-:Y:S01]  /*7720*/  ENDCOLLECTIVE ;  /* 0x000000000000791b */ /* 0x003fe20003800000 */
.L_x_27491:
[----:B------:R-:W-:Y:S05]  /*7730*/  BRA `(.L_x_27492) ;  /* 0xffffffe000bc7947 */ /* 0x000fea000383ffff */
.L_x_27493:
        /* <DEDUP_REMOVED lines=12> */
.L_x_53117:


//--------------------- .text._ZN10layer_norm31ln_parallel_residual_fwd_kernelINS_13Kernel_traitsIf6__halfS2_S2_fjLj2048ELj1ELj4ELj1ELj16ENS_18Kernel_traits_baseILj2048EfS2_S2_S2_fjLj128EEEEELb1ELb0ELb0EEEvNS_9FwdParamsE --------------------------
	.section	.text._ZN10layer_norm31ln_parallel_residual_fwd_kernelINS_13Kernel_traitsIf6__halfS2_S2_fjLj2048ELj1ELj4ELj1ELj16ENS_18Kernel_traits_baseILj2048EfS2_S2_S2_fjLj128EEEEELb1ELb0ELb0EEEvNS_9FwdParamsE,"ax",@progbits
	.align	128
        .global         _ZN10layer_norm31ln_parallel_residual_fwd_kernelINS_13Kernel_traitsIf6__halfS2_S2_fjLj2048ELj1ELj4ELj1ELj16ENS_18Kernel_traits_baseILj2048EfS2_S2_S2_fjLj128EEEEELb1ELb0ELb0EEEvNS_9FwdParamsE
        .type           _ZN10layer_norm31ln_parallel_residual_fwd_kernelINS_13Kernel_traitsIf6__halfS2_S2_fjLj2048ELj1ELj4ELj1ELj16ENS_18Kernel_traits_baseILj2048EfS2_S2_S2_fjLj128EEEEELb1ELb0ELb0EEEvNS_9FwdParamsE,@function
        .size           _ZN10layer_norm31ln_parallel_residual_fwd_kernelINS_13Kernel_traitsIf6__halfS2_S2_fjLj2048ELj1ELj4ELj1ELj16ENS_18Kernel_traits_baseILj2048EfS2_S2_S2_fjLj128EEEEELb1ELb0ELb0EEEvNS_9FwdParamsE,(.L_x_53118 - _ZN10layer_norm31ln_parallel_residual_fwd_kernelINS_13Kernel_traitsIf6__halfS2_S2_fjLj2048ELj1ELj4ELj1ELj16ENS_18Kernel_traits_baseILj2048EfS2_S2_S2_fjLj128EEEEELb1ELb0ELb0EEEvNS_9FwdParamsE)
        .other          _ZN10layer_norm31ln_parallel_residual_fwd_kernelINS_13Kernel_traitsIf6__halfS2_S2_fjLj2048ELj1ELj4ELj1ELj16ENS_18Kernel_traits_baseILj2048EfS2_S2_S2_fjLj128EEEEELb1ELb0ELb0EEEvNS_9FwdParamsE,@"STO_CUDA_ENTRY STV_DEFAULT"
_ZN10layer_norm31ln_parallel_residual_fwd_kernelINS_13Kernel_traitsIf6__halfS2_S2_fjLj2048ELj1ELj4ELj1ELj16ENS_18Kernel_traits_baseILj2048EfS2_S2_S2_fjLj128EEEEELb1ELb0ELb0EEEvNS_9FwdParamsE:
.text._ZN10layer_norm31ln_parallel_residual_fwd_kernelINS_13Kernel_traitsIf6__halfS2_S2_fjLj2048ELj1ELj4ELj1ELj16ENS_18Kernel_traits_baseILj2048EfS2_S2_S2_fjLj128EEEEELb1ELb0ELb0EEEvNS_9FwdParamsE:
        /* <DEDUP_REMOVED lines=38> */
[----:B------:R-:W-:Y:S01]  /*0260*/  MOV R5, UR5 ;  /* 0x0000000500057c02 */ /* 0x000fe20008000f00 */
[----:B------:R-:W-:Y:S01]  /*0270*/  UIADD3 UR13, UR10, 0x3c6ef372, URZ ;  /* 0x3c6ef3720a0d7890 */ /* 0x000fe2000fffe03f */
[----:B------:R-:W-:Y:S01]  /*0280*/  MOV R4, UR14 ;  /* 0x0000000e00047c02 */ /* 0x000fe20008000f00 */
[----:B------:R-:W-:Y:S01]  /*0290*/  UIMAD.WIDE.U32 UR6, UR6, -0x326172a9, URZ ;  /* 0xcd9e8d57060678a5 */ /* 0x000fe2000f8e003f */
[----:B------:R-:W-:Y:S01]  /*02a0*/  LOP3.LUT R3, R3, UR10, R5, 0x96, !PT ;  /* 0x0000000a03037c12 */ /* 0x000fe2000f8e9605 */
[----:B------:R-:W-:Y:S01]  /*02b0*/  IMAD.U32 R5, RZ, RZ, UR15 ;  /* 0x0000000fff057e24 */ /* 0x000fe2000f8e00ff */
[----:B------:R-:W-:Y:S01]  /*02c0*/  UIADD3 UR14, UR11, 0x32370b8f, URZ ;  /* 0x32370b8f0b0e7890 */ /* 0x000fe2000fffe03f */
[----:B------:R-:W-:Y:S01]  /*02d0*/  IMAD.U32 R26, RZ, RZ, UR26 ;  /* 0x0000001aff1a7e24 */ /* 0x000fe2000f8e00ff */
[----:B------:R-:W-:Y:S01]  /*02e0*/  UIADD3 UR15, UR10, -0x255992d5, URZ ;  /* 0xdaa66d2b0a0f7890 */ /* 0x000fe2000fffe03f */
[----:B------:R-:W-:Y:S01]  /*02f0*/  IMAD.U32 R7, RZ, RZ, UR7 ;  /* 0x00000007ff077e24 */ /* 0x000fe2000f8e00ff */
[----:B------:R-:W-:Y:S01]  /*0300*/  UIADD3 UR7, UR11, 0x76cf5d0a, URZ ;  /* 0x76cf5d0a0b077890 */ /* 0x000fe2000fffe03f */
[----:B------:R-:W-:Y:S01]  /*0310*/  IMAD.U32 R6, RZ, RZ, UR6 ;  /* 0x00000006ff067e24 */ /* 0x000fe2000f8e00ff */
[----:B------:R-:W-:Y:S01]  /*0320*/  UIADD3 UR6, UR11, -0x4498517b, URZ ;  /* 0xbb67ae850b067890 */ /* 0x000fe2000fffe03f */
[----:B------:R-:W-:Y:S01]  /*0330*/  IMAD.U32 R25, RZ, RZ, UR5 ;  /* 0x00000005ff197e24 */ /* 0x000fe2000f8e00ff */
        /* <DEDUP_REMOVED lines=9> */
[----:B------:R-:W-:Y:S01]  /*03d0*/  IMAD.WIDE.U32 R2, R3, -0x326172a9, RZ ;  /* 0xcd9e8d5703027825 */ /* 0x000fe200078e00ff */
[----:B------:R-:W-:-:S02]  /*03e0*/  UIADD3 UR20, UR11, 0x646e171e, URZ ;  /* 0x646e171e0b147890 */ /* 0x000fc4000fffe03f */
[----:B------:R-:W-:Y:S02]  /*03f0*/  UIADD3 UR21, UR10, -0x4ab325aa, URZ ;  /* 0xb54cda560a157890 */ /* 0x000fe4000fffe03f */
[----:B------:R-:W-:Y:S01]  /*0400*/  LOP3.LUT R6, R3, UR13, R6, 0x96, !PT ;  /* 0x0000000d03067c12 */ /* 0x000fe2000f8e9606 */
[----:B------:R-:W-:Y:S02]  /*0410*/  UIADD3 UR22, UR11, 0x1fd5c5a3, URZ ;  /* 0x1fd5c5a30b167890 */ /* 0x000fe4000fffe03f */
[----:B------:R-:W-:Y:S02]  /*0420*/  UIADD3 UR23, UR10, 0x5384540f, URZ ;  /* 0x5384540f0a177890 */ /* 0x000fe4000fffe03f */
[----:B------:R-:W-:Y:S01]  /*0430*/  IMAD.WIDE.U32 R6, R6, -0x2daee0ad, RZ ;  /* 0xd2511f5306067825 */ /* 0x000fe200078e00ff */
[----:B------:R-:W-:Y:S02]  /*0440*/  UIADD3 UR24, UR10, -0xe443238, URZ ;  /* 0xf1bbcdc80a187890 */ /* 0x000fe4000fffe03f */
[----:B------:R-:W-:-:S02]  /*0450*/  UIADD3 UR25, UR11, -0x24c28bd8, URZ ;  /* 0xdb3d74280b197890 */ /* 0x000fc4000fffe03f */
        /* <DEDUP_REMOVED lines=74> */
.L_x_27495:
[----:B------:R-:W-:Y:S05]  /*0900*/  BSYNC B0 ;  /* 0x0000000000007941 */ /* 0x000fea0003800000 */
.L_x_27494:
        /* <DEDUP_REMOVED lines=47> */
.L_x_27497:
[----:B------:R-:W-:Y:S05]  /*0c00*/  BSYNC B0 ;  /* 0x0000000000007941 */ /* 0x000fea0003800000 */
.L_x_27496:
        /* <DEDUP_REMOVED lines=47> */
.L_x_27499:
[----:B------:R-:W-:Y:S05]  /*0f00*/  BSYNC B0 ;  /* 0x0000000000007941 */ /* 0x000fea0003800000 */
.L_x_27498:
        /* <DEDUP_REMOVED lines=38> */
[----:B------:R-:W-:-:S03]  /*1170*/  IADD3 R7, R7, 0x20, RZ ;  /* 0x0000002007077810 */ /* 0x000fc60007ffe0ff */
        /* <DEDUP_REMOVED lines=8> */
.L_x_27501:
[----:B------:R-:W-:Y:S05]  /*1200*/  BSYNC B0 ;  /* 0x0000000000007941 */ /* 0x000fea0003800000 */
.L_x_27500:
        /* <DEDUP_REMOVED lines=47> */
.L_x_27503:
[----:B------:R-:W-:Y:S05]  /*1500*/  BSYNC B0 ;  /* 0x0000000000007941 */ /* 0x000fea0003800000 */
.L_x_27502:
        /* <DEDUP_REMOVED lines=43> */
.L_x_27505:
[----:B------:R-:W-:Y:S05]  /*17c0*/  BSYNC B0 ;  /* 0x0000000000007941 */ /* 0x000fea0003800000 */
.L_x_27504:
        /* <DEDUP_REMOVED lines=43> */
.L_x_27507:
[----:B------:R-:W-:Y:S05]  /*1a80*/  BSYNC B0 ;  /* 0x0000000000007941 */ /* 0x000fea0003800000 */
.L_x_27506:
        /* <DEDUP_REMOVED lines=18> */
[----:B01-34-:R-:W-:Y:S01]  /*1bb0*/  IMAD.SHL.U32 R9, R7, 0x20, RZ ;  /* 0x0000002007097824 */ /* 0x01bfe200078e00ff */
[----:B------:R-:W-:Y:S02]  /*1bc0*/  SHF.R.U32.HI R8, RZ, 0x1b, R7 ;  /* 0x0000001bff087819 */ /* 0x000fe40000011607 */
[----:B------:R-:W-:Y:S02]  /*1bd0*/  CS2R R78, SRZ ;  /* 0x00000000004e7805 */ /* 0x000fe4000001ff00 */
[----:B------:R-:W-:-:S02]  /*1be0*/  ISETP.NE.AND.EX P0, PT, RZ, UR27, PT, P0 ;  /* 0x0000001bff007c0c */ /* 0x000fc4000bf05300 */
[----:B------:R-:W-:Y:S02]  /*1bf0*/  CS2R R76, SRZ ;  /* 0x00000000004c7805 */ /* 0x000fe4000001ff00 */
[----:B------:R-:W-:Y:S02]  /*1c00*/  CS2R R82, SRZ ;  /* 0x0000000000527805 */ /* 0x000fe4000001ff00 */
        /* <DEDUP_REMOVED lines=22> */
.L_x_27509:
[----:B------:R-:W-:Y:S05]  /*1d70*/  BSYNC B0 ;  /* 0x0000000000007941 */ /* 0x000fea0003800000 */
.L_x_27508:
        /* <DEDUP_REMOVED lines=12> */
[----:B01-3--:R-:W-:Y:S01]  /*1e40*/  LOP3.LUT R23, R4, UR35, R6, 0x96, !PT ;  /* 0x0000002304177c12 */ /* 0x00bfe2000f8e9606 */
[----:B------:R-:W-:Y:S01]  /*1e50*/  IMAD.HI.U32 R4, R0, -0x2daee0ad, RZ ;  /* 0xd2511f5300047827 */ /* 0x000fe200078e00ff */
[----:B------:R-:W-:Y:S01]  /*1e60*/  MOV R18, UR4 ;  /* 0x0000000400127c02 */ /* 0x000fe20008000f00 */
[----:B------:R-:W-:Y:S01]  /*1e70*/  ULDC UR34, c[0x0][0x2d8] ;  /* 0x0000b60000227ab9 */ /* 0x000fe20000000800 */
[----:B------:R-:W-:Y:S01]  /*1e80*/  ULDC.64 UR26, c[0x0][0x230] ;  /* 0x00008c00001a7ab9 */ /* 0x000fe20000000a00 */
[----:B------:R-:W-:Y:S01]  /*1e90*/  IMAD R22, R2, -0x326172a9, RZ ;  /* 0xcd9e8d5702167824 */ /* 0x000fe200078e02ff */
[----:B------:R-:W-:Y:S01]  /*1ea0*/  LOP3.LUT R21, R4, UR36, R3, 0x96, !PT ;  /* 0x0000002404157c12 */ /* 0x000fe2000f8e9603 */
[----:B------:R-:W-:Y:S01]  /*1eb0*/  IMAD R20, R0, -0x2daee0ad, RZ ;  /* 0xd2511f5300147824 */ /* 0x000fe200078e02ff */
[----:B------:R-:W-:Y:S01]  /*1ec0*/  UISETP.NE.AND UP0, UPT, UR5, URZ, UPT ;  /* 0x0000003f0500728c */ /* 0x000fe2000bf05270 */
[----:B------:R-:W-:Y:S01]  /*1ed0*/  IMAD.MOV.U32 R19, RZ, RZ, RZ ;  /* 0x000000ffff137224 */ /* 0x000fe200078e00ff */
[----:B------:R-:W-:Y:S01]  /*1ee0*/  ULDC.64 UR28, c[0x0][0x238] ;  /* 0x00008e00001c7ab9 */ /* 0x000fe20000000a00 */
[----:B------:R-:W-:Y:S01]  /*1ef0*/  ULDC.64 UR30, c[0x0][0x240] ;  /* 0x00009000001e7ab9 */ /* 0x000fe20000000a00 */
[----:B------:R-:W-:-:S07]  /*1f00*/  ULDC.64 UR32, c[0x0][0x248] ;  /* 0x0000920000207ab9 */ /* 0x000fce0000000a00 */
.L_x_28575:
        /* <DEDUP_REMOVED lines=24> */
[----:B0-----:R-:W-:Y:S02]  /*2090*/  VIADD R46, R18, 0x1 ;  /* 0x00000001122e7836 */ /* 0x001fe40000000000 */
        /* <DEDUP_REMOVED lines=9> */
.L_x_27514:
[----:B------:R-:W-:-:S07]  /*2130*/  MOV R16, R22 ;  /* 0x0000001600107202 */ /* 0x000fce0000000f00 */
.L_x_27515:
[----:B------:R-:W-:Y:S05]  /*2140*/  BSYNC B2 ;  /* 0x0000000000027941 */ /* 0x000fea0003800000 */
.L_x_27513:
        /* <DEDUP_REMOVED lines=16> */
.L_x_27519:
[----:B------:R-:W-:Y:S05]  /*2250*/  BSYNC B3 ;  /* 0x0000000000037941 */ /* 0x000fea0003800000 */
.L_x_27518:
        /* <DEDUP_REMOVED lines=42> */
.L_x_27517:
[----:B------:R-:W-:Y:S05]  /*2500*/  BSYNC B2 ;  /* 0x0000000000027941 */ /* 0x000fea0003800000 */
.L_x_27516:
        /* <DEDUP_REMOVED lines=20> */
.L_x_27520:
[C---:B------:R-:W-:Y:S01]  /*2650*/  ISETP.NE.AND P3, PT, R46.reuse, 0x1, PT ;  /* 0x000000012e00780c */ /* 0x040fe20003f65270 */
[----:B------:R-:W-:Y:S01]  /*2660*/  BSSY B2, `(.L_x_27522) ;  /* 0x000000c000027945 */ /* 0x000fe20003800000 */
[----:B------:R-:W-:-:S11]  /*2670*/  IADD3 R30, R46, 0x1, RZ ;  /* 0x000000012e1e7810 */ /* 0x000fd60007ffe0ff */
[----:B------:R-:W-:Y:S05]  /*2680*/  @!P3 BRA `(.L_x_27523) ;  /* 0x000000000020b947 */ /* 0x000fea0003800000 */
[----:B------:R-:W-:Y:S01]  /*2690*/  ISETP.NE.AND P3, PT, R46, 0x2, PT ;  /* 0x000000022e00780c */ /* 0x000fe20003f65270 */
[----:B----4-:R-:W-:-:S12]  /*26a0*/  IMAD.MOV.U32 R15, RZ, RZ, R21 ;  /* 0x000000ffff0f7224 */ /* 0x010fd800078e0015 */
[----:B------:R-:W-:Y:S05]  /*26b0*/  @!P3 BRA `(.L_x_27524) ;  /* 0x000000000018b947 */ /* 0x000fea0003800000 */
[----:B------:R-:W-:Y:S01]  /*26c0*/  ISETP.NE.AND P3, PT, R46, 0x3, PT ;  /* 0x000000032e00780c */ /* 0x000fe20003f65270 */
[----:B------:R-:W-:-:S12]  /*26d0*/  IMAD.MOV.U32 R15, RZ, RZ, R23 ;  /* 0x000000ffff0f7224 */ /* 0x000fd800078e0017 */
[----:B------:R-:W-:Y:S05]  /*26e0*/  @P3 BRA `(.L_x_27524) ;  /* 0x00000000000c3947 */ /* 0x000fea0003800000 */
[----:B------:R-:W-:Y:S01]  /*26f0*/  MOV R15, R20 ;  /* 0x00000014000f7202 */ /* 0x000fe20000000f00 */
[----:B------:R-:W-:Y:S06]  /*2700*/  BRA `(.L_x_27524) ;  /* 0x0000000000047947 */ /* 0x000fec0003800000 */
.L_x_27523:
[----:B----4-:R-:W-:-:S07]  /*2710*/  IMAD.MOV.U32 R15, RZ, RZ, R22 ;  /* 0x000000ffff0f7224 */ /* 0x010fce00078e0016 */
.L_x_27524:
[----:B------:R-:W-:Y:S05]  /*2720*/  BSYNC B2 ;  /* 0x0000000000027941 */ /* 0x000fea0003800000 */
.L_x_27522:
        /* <DEDUP_REMOVED lines=16> */
.L_x_27528:
[----:B------:R-:W-:Y:S05]  /*2830*/  BSYNC B3 ;  /* 0x0000000000037941 */ /* 0x000fea0003800000 */
.L_x_27527:
        /* <DEDUP_REMOVED lines=42> */
.L_x_27526:
[----:B------:R-:W-:Y:S05]  /*2ae0*/  BSYNC B2 ;  /* 0x0000000000027941 */ /* 0x000fea0003800000 */
.L_x_27525:
        /* <DEDUP_REMOVED lines=10> */
.L_x_27521:
        /* <DEDUP_REMOVED lines=12> */
.L_x_27530:
[----:B------:R-:W-:-:S07]  /*2c50*/  IMAD.MOV.U32 R18, RZ, RZ, R22 ;  /* 0x000000ffff127224 */ /* 0x000fce00078e0016 */
.L_x_27531:
[----:B------:R-:W-:Y:S05]  /*2c60*/  BSYNC B2 ;  /* 0x0000000000027941 */ /* 0x000fea0003800000 */
.L_x_27529:
        /* <DEDUP_REMOVED lines=16> */
.L_x_27535:
[----:B------:R-:W-:Y:S05]  /*2d70*/  BSYNC B3 ;  /* 0x0000000000037941 */ /* 0x000fea0003800000 */
.L_x_27534:
        /* <DEDUP_REMOVED lines=42> */
.L_x_27533:
[----:B------:R-:W-:Y:S05]  /*3020*/  BSYNC B2 ;  /* 0x0000000000027941 */ /* 0x000fea0003800000 */
.L_x_27532:
[----:B------:R-:W-:Y:S02]  /*3030*/  I2FP.F32.U32 R18, R18 ;  /* 0x0000001200127245 */ /* 0x000fe40000201000 */
[----:B------:R-:W-:-:S03]  /*3040*/  LOP3.LUT R24, R24, 0xfffffff7, RZ, 0xc0, !PT ;  /* 0xfffffff718187812 */ /* 0x000fc600078ec0ff */
[----:B------:R-:W-:-:S05]  /*3050*/  FFMA.FTZ R18, R18, R97, 1.1641532182693481445e-10 ;  /* 0x2f00000012127423 */ /* 0x000fca0000010061 */
[----:B------:R-:W-:Y:S01]  /*3060*/  FSETP.GTU.FTZ.AND P3, PT, R18, R98, PT ;  /* 0x000000621200720b */ /* 0x000fe20003f7c000 */
[----:B------:R-:W-:-:S05]  /*3070*/  HADD2.F32 R18, -RZ, R92.H1_H1 ;  /* 0x3000005cff127230 */ /* 0x000fca0000004100 */
[----:B------:R-:W-:-:S05]  /*3080*/  FMUL.FTZ R18, R18, R96 ;  /* 0x0000006012127220 */ /* 0x000fca0000410000 */
[----:B------:R-:W-:Y:S02]  /*3090*/  FSEL R30, R18, RZ, !P3 ;  /* 0x000000ff121e7208 */ /* 0x000fe40005800000 */
        /* <DEDUP_REMOVED lines=8> */
.L_x_27536:
[C---:B------:R-:W-:Y:S01]  /*3120*/  ISETP.NE.AND P3, PT, R31.reuse, 0x1, PT ;  /* 0x000000011f00780c */ /* 0x040fe20003f65270 */
[----:B------:R-:W-:Y:S01]  /*3130*/  BSSY B2, `(.L_x_27538) ;  /* 0x000000c000027945 */ /* 0x000fe20003800000 */
[----:B------:R-:W-:-:S11]  /*3140*/  VIADD R46, R31, 0x1 ;  /* 0x000000011f2e7836 */ /* 0x000fd60000000000 */
[----:B------:R-:W-:Y:S05]  /*3150*/  @!P3 BRA `(.L_x_27539) ;  /* 0x000000000020b947 */ /* 0x000fea0003800000 */
[----:B------:R-:W-:Y:S01]  /*3160*/  ISETP.NE.AND P3, PT, R31, 0x2, PT ;  /* 0x000000021f00780c */ /* 0x000fe20003f65270 */
[----:B----4-:R-:W-:-:S12]  /*3170*/  IMAD.MOV.U32 R14, RZ, RZ, R21 ;  /* 0x000000ffff0e7224 */ /* 0x010fd800078e0015 */
[----:B------:R-:W-:Y:S05]  /*3180*/  @!P3 BRA `(.L_x_27540) ;  /* 0x000000000018b947 */ /* 0x000fea0003800000 */
[----:B------:R-:W-:Y:S02]  /*3190*/  ISETP.NE.AND P3, PT, R31, 0x3, PT ;  /* 0x000000031f00780c */ /* 0x000fe40003f65270 */
[----:B------:R-:W-:-:S11]  /*31a0*/  MOV R14, R23 ;  /* 0x00000017000e7202 */ /* 0x000fd60000000f00 */
[----:B------:R-:W-:Y:S05]  /*31b0*/  @P3 BRA `(.L_x_27540) ;  /* 0x00000000000c3947 */ /* 0x000fea0003800000 */
[----:B------:R-:W-:Y:S01]  /*31c0*/  IMAD.MOV.U32 R14, RZ, RZ, R20 ;  /* 0x000000ffff0e7224 */ /* 0x000fe200078e0014 */
[----:B------:R-:W-:Y:S06]  /*31d0*/  BRA `(.L_x_27540) ;  /* 0x0000000000047947 */ /* 0x000fec0003800000 */
.L_x_27539:
[----:B----4-:R-:W-:-:S07]  /*31e0*/  IMAD.MOV.U32 R14, RZ, RZ, R22 ;  /* 0x000000ffff0e7224 */ /* 0x010fce00078e0016 */
.L_x_27540:
[----:B------:R-:W-:Y:S05]  /*31f0*/  BSYNC B2 ;  /* 0x0000000000027941 */ /* 0x000fea0003800000 */
.L_x_27538:
        /* <DEDUP_REMOVED lines=16> */
.L_x_27544:
[----:B------:R-:W-:Y:S05]  /*3300*/  BSYNC B3 ;  /* 0x0000000000037941 */ /* 0x000fea0003800000 */
.L_x_27543:
        /* <DEDUP_REMOVED lines=42> */
.L_x_27542:
[----:B------:R-:W-:Y:S05]  /*35b0*/  BSYNC B2 ;  /* 0x0000000000027941 */ /* 0x000fea0003800000 */
.L_x_27541:
        /* <DEDUP_REMOVED lines=10> */
.L_x_27537:
        /* <DEDUP_REMOVED lines=12> */
.L_x_27546:
[----:B------:R-:W-:-:S07]  /*3720*/  MOV R18, R22 ;  /* 0x0000001600127202 */ /* 0x000fce0000000f00 */
.L_x_27547:
[----:B------:R-:W-:Y:S05]  /*3730*/  BSYNC B2 ;  /* 0x0000000000027941 */ /* 0x000fea0003800000 */
.L_x_27545:
        /* <DEDUP_REMOVED lines=16> */
.L_x_27551:
[----:B------:R-:W-:Y:S05]  /*3840*/  BSYNC B3 ;  /* 0x0000000000037941 */ /* 0x000fea0003800000 */
.L_x_27550:
        /* <DEDUP_REMOVED lines=42> */
.L_x_27549:
[----:B------:R-:W-:Y:S05]  /*3af0*/  BSYNC B2 ;  /* 0x0000000000027941 */ /* 0x000fea0003800000 */
.L_x_27548:
        /* <DEDUP_REMOVED lines=15> */
.L_x_27552:
[C---:B------:R-:W-:Y:S01]  /*3bf0*/  ISETP.NE.AND P3, PT, R47.reuse, 0x1, PT ;  /* 0x000000012f00780c */ /* 0x040fe20003f65270 */
[----:B------:R-:W-:Y:S01]  /*3c00*/  BSSY B2, `(.L_x_27554) ;  /* 0x000000c000027945 */ /* 0x000fe20003800000 */
[----:B------:R-:W-:-:S11]  /*3c10*/  VIADD R46, R47, 0x1 ;  /* 0x000000012f2e7836 */ /* 0x000fd60000000000 */
[----:B------:R-:W-:Y:S05]  /*3c20*/  @!P3 BRA `(.L_x_27555) ;  /* 0x000000000020b947 */ /* 0x000fea0003800000 */
[----:B------:R-:W-:Y:S02]  /*3c30*/  ISETP.NE.AND P3, PT, R47, 0x2, PT ;  /* 0x000000022f00780c */ /* 0x000fe40003f65270 */
[----:B----4-:R-:W-:-:S11]  /*3c40*/  MOV R13, R21 ;  /* 0x00000015000d7202 */ /* 0x010fd60000000f00 */
[----:B------:R-:W-:Y:S05]  /*3c50*/  @!P3 BRA `(.L_x_27556) ;  /* 0x000000000018b947 */ /* 0x000fea0003800000 */
[----:B------:R-:W-:Y:S01]  /*3c60*/  ISETP.NE.AND P3, PT, R47, 0x3, PT ;  /* 0x000000032f00780c */ /* 0x000fe20003f65270 */
[----:B------:R-:W-:-:S12]  /*3c70*/  IMAD.MOV.U32 R13, RZ, RZ, R23 ;  /* 0x000000ffff0d7224 */ /* 0x000fd800078e0017 */
[----:B------:R-:W-:Y:S05]  /*3c80*/  @P3 BRA `(.L_x_27556) ;  /* 0x00000000000c3947 */ /* 0x000fea0003800000 */
[----:B------:R-:W-:Y:S01]  /*3c90*/  IMAD.MOV.U32 R13, RZ, RZ, R20 ;  /* 0x000000ffff0d7224 */ /* 0x000fe200078e0014 */
[----:B------:R-:W-:Y:S06]  /*3ca0*/  BRA `(.L_x_27556) ;  /* 0x0000000000047947 */ /* 0x000fec0003800000 */
.L_x_27555:
[----:B----4-:R-:W-:-:S07]  /*3cb0*/  MOV R13, R22 ;  /* 0x00000016000d7202 */ /* 0x010fce0000000f00 */
.L_x_27556:
[----:B------:R-:W-:Y:S05]  /*3cc0*/  BSYNC B2 ;  /* 0x0000000000027941 */ /* 0x000fea0003800000 */
.L_x_27554:
        /* <DEDUP_REMOVED lines=16> */
.L_x_27560:
[----:B------:R-:W-:Y:S05]  /*3dd0*/  BSYNC B3 ;  /* 0x0000000000037941 */ /* 0x000fea0003800000 */
.L_x_27559:
        /* <DEDUP_REMOVED lines=42> */
.L_x_27558:
[----:B------:R-:W-:Y:S05]  /*4080*/  BSYNC B2 ;  /* 0x0000000000027941 */ /* 0x000fea0003800000 */
.L_x_27557:
        /* <DEDUP_REMOVED lines=10> */
.L_x_27553:
        /* <DEDUP_REMOVED lines=12> */
.L_x_27562:
[----:B------:R-:W-:-:S07]  /*41f0*/  IMAD.MOV.U32 R18, RZ, RZ, R22 ;  /* 0x000000ffff127224 */ /* 0x000fce00078e0016 */
.L_x_27563:
[----:B------:R-:W-:Y:S05]  /*4200*/  BSYNC B2 ;  /* 0x0000000000027941 */ /* 0x000fea0003800000 */
.L_x_27561:
        /* <DEDUP_REMOVED lines=16> */
.L_x_27567:
[----:B------:R-:W-:Y:S05]  /*4310*/  BSYNC B3 ;  /* 0x0000000000037941 */ /* 0x000fea0003800000 */
.L_x_27566:
        /* <DEDUP_REMOVED lines=42> */
.L_x_27565:
[----:B------:R-:W-:Y:S05]  /*45c0*/  BSYNC B2 ;  /* 0x0000000000027941 */ /* 0x000fea0003800000 */
.L_x_27564:
        /* <DEDUP_REMOVED lines=15> */
.L_x_27568:
        /* <DEDUP_REMOVED lines=12> */
.L_x_27571:
[----:B----4-:R-:W-:-:S07]  /*4780*/  IMAD.MOV.U32 R12, RZ, RZ, R22 ;  /* 0x000000ffff0c7224 */ /* 0x010fce00078e0016 */
.L_x_27572:
[----:B------:R-:W-:Y:S05]  /*4790*/  BSYNC B2 ;  /* 0x0000000000027941 */ /* 0x000fea0003800000 */
.L_x_27570:
        /* <DEDUP_REMOVED lines=16> */
.L_x_27576:
[----:B------:R-:W-:Y:S05]  /*48a0*/  BSYNC B3 ;  /* 0x0000000000037941 */ /* 0x000fea0003800000 */
.L_x_27575:
        /* <DEDUP_REMOVED lines=42> */
.L_x_27574:
[----:B------:R-:W-:Y:S05]  /*4b50*/  BSYNC B2 ;  /* 0x0000000000027941 */ /* 0x000fea0003800000 */
.L_x_27573:
        /* <DEDUP_REMOVED lines=10> */
.L_x_27569:
        /* <DEDUP_REMOVED lines=12> */
.L_x_27578:
[----:B------:R-:W-:-:S07]  /*4cc0*/  IMAD.MOV.U32 R18, RZ, RZ, R22 ;  /* 0x000000ffff127224 */ /* 0x000fce00078e0016 */
.L_x_27579:
[----:B------:R-:W-:Y:S05]  /*4cd0*/  BSYNC B2 ;  /* 0x0000000000027941 */ /* 0x000fea0003800000 */
.L_x_27577:
        /* <DEDUP_REMOVED lines=16> */
.L_x_27583:
[----:B------:R-:W-:Y:S05]  /*4de0*/  BSYNC B3 ;  /* 0x0000000000037941 */ /* 0x000fea0003800000 */
.L_x_27582:
        /* <DEDUP_REMOVED lines=42> */
.L_x_27581:
[----:B------:R-:W-:Y:S05]  /*5090*/  BSYNC B2 ;  /* 0x0000000000027941 */ /* 0x000fea0003800000 */
.L_x_27580:
        /* <DEDUP_REMOVED lines=15> */
.L_x_27584:
        /* <DEDUP_REMOVED lines=12> */
.L_x_27587:
[----:B----4-:R-:W-:-:S07]  /*5250*/  IMAD.MOV.U32 R11, RZ, RZ, R22 ;  /* 0x000000ffff0b7224 */ /* 0x010fce00078e0016 */
.L_x_27588:
[----:B------:R-:W-:Y:S05]  /*5260*/  BSYNC B2 ;  /* 0x0000000000027941 */ /* 0x000fea0003800000 */
.L_x_27586:
        /* <DEDUP_REMOVED lines=16> */
.L_x_27592:
[----:B------:R-:W-:Y:S05]  /*5370*/  BSYNC B3 ;  /* 0x0000000000037941 */ /* 0x000fea0003800000 */
.L_x_27591:
        /* <DEDUP_REMOVED lines=42> */
.L_x_27590:
[----:B------:R-:W-:Y:S05]  /*5620*/  BSYNC B2 ;  /* 0x0000000000027941 */ /* 0x000fea0003800000 */
.L_x_27589:
        /* <DEDUP_REMOVED lines=10> */
.L_x_27585:
        /* <DEDUP_REMOVED lines=12> */
.L_x_27594:
[----:B------:R-:W-:-:S07]  /*5790*/  MOV R18, R22 ;  /* 0x0000001600127202 */ /* 0x000fce0000000f00 */
.L_x_27595:
[----:B------:R-:W-:Y:S05]  /*57a0*/  BSYNC B2 ;  /* 0x0000000000027941 */ /* 0x000fea0003800000 */
.L_x_27593:
        /* <DEDUP_REMOVED lines=16> */
.L_x_27599:
[----:B------:R-:W-:Y:S05]  /*58b0*/  BSYNC B3 ;  /* 0x0000000000037941 */ /* 0x000fea0003800000 */
.L_x_27598:
        /* <DEDUP_REMOVED lines=42> */
.L_x_27597:
[----:B------:R-:W-:Y:S05]  /*5b60*/  BSYNC B2 ;  /* 0x0000000000027941 */ /* 0x000fea0003800000 */
.L_x_27596:
[----:B------:R-:W-:-:S05]  /*5b70*/  I2FP.F32.U32 R18, R18 ;  /* 0x0000001200127245 */ /* 0x000fca0000201000 */
[----:B------:R-:W-:-:S05]  /*5b80*/  FFMA.FTZ R18, R18, R97, 1.1641532182693481445e-10 ;  /* 0x2f00000012127423 */ /* 0x000fca0000010061 */
[----:B------:R-:W-:Y:S01]  /*5b90*/  FSETP.GTU.FTZ.AND P3, PT, R18, R98, PT ;  /* 0x000000621200720b */ /* 0x000fe20003f7c000 */
[----:B------:R-:W-:-:S05]  /*5ba0*/  HADD2.F32 R18, -RZ, R94.H1_H1 ;  /* 0x3000005eff127230 */ /* 0x000fca0000004100 */
[----:B------:R-:W-:-:S05]  /*5bb0*/  FMUL.FTZ R18, R18, R96 ;  /* 0x0000006012127220 */ /* 0x000fca0000410000 */
        /* <DEDUP_REMOVED lines=8> */
.L_x_27600:
        /* <DEDUP_REMOVED lines=12> */
.L_x_27603:
[----:B----4-:R-:W-:-:S07]  /*5d00*/  MOV R10, R22 ;  /* 0x00000016000a7202 */ /* 0x010fce0000000f00 */
.L_x_27604:
[----:B------:R-:W-:Y:S05]  /*5d10*/  BSYNC B2 ;  /* 0x0000000000027941 */ /* 0x000fea0003800000 */
.L_x_27602:
        /* <DEDUP_REMOVED lines=16> */
.L_x_27608:
[----:B------:R-:W-:Y:S05]  /*5e20*/  BSYNC B3 ;  /* 0x0000000000037941 */ /* 0x000fea0003800000 */
.L_x_27607:
        /* <DEDUP_REMOVED lines=42> */
.L_x_27606:
[----:B------:R-:W-:Y:S05]  /*60d0*/  BSYNC B2 ;  /* 0x0000000000027941 */ /* 0x000fea0003800000 */
.L_x_27605:
        /* <DEDUP_REMOVED lines=10> */
.L_x_27601:
        /* <DEDUP_REMOVED lines=12> */
.L_x_27610:
[----:B------:R-:W-:-:S07]  /*6240*/  IMAD.MOV.U32 R18, RZ, RZ, R22 ;  /* 0x000000ffff127224 */ /* 0x000fce00078e0016 */
.L_x_27611:
[----:B------:R-:W-:Y:S05]  /*6250*/  BSYNC B2 ;  /* 0x0000000000027941 */ /* 0x000fea0003800000 */
.L_x_27609:
        /* <DEDUP_REMOVED lines=16> */
.L_x_27615:
[----:B------:R-:W-:Y:S05]  /*6360*/  BSYNC B3 ;  /* 0x0000000000037941 */ /* 0x000fea0003800000 */
.L_x_27614:
        /* <DEDUP_REMOVED lines=42> */
.L_x_27613:
[----:B------:R-:W-:Y:S05]  /*6610*/  BSYNC B2 ;  /* 0x0000000000027941 */ /* 0x000fea0003800000 */
.L_x_27612:
        /* <DEDUP_REMOVED lines=13> */
.L_x_27616:
        /* <DEDUP_REMOVED lines=12> */
.L_x_27619:
[----:B----4-:R-:W-:-:S07]  /*67b0*/  IMAD.MOV.U32 R9, RZ, RZ, R22 ;  /* 0x000000ffff097224 */ /* 0x010fce00078e0016 */
.L_x_27620:
[----:B------:R-:W-:Y:S05]  /*67c0*/  BSYNC B2 ;  /* 0x0000000000027941 */ /* 0x000fea0003800000 */
.L_x_27618:
        /* <DEDUP_REMOVED lines=16> */
.L_x_27624:
[----:B------:R-:W-:Y:S05]  /*68d0*/  BSYNC B3 ;  /* 0x0000000000037941 */ /* 0x000fea0003800000 */
.L_x_27623:
        /* <DEDUP_REMOVED lines=42> */
.L_x_27622:
[----:B------:R-:W-:Y:S05]  /*6b80*/  BSYNC B2 ;  /* 0x0000000000027941 */ /* 0x000fea0003800000 */
.L_x_27621:
        /* <DEDUP_REMOVED lines=10> */
.L_x_27617:
        /* <DEDUP_REMOVED lines=12> */
.L_x_27626:
[----:B------:R-:W-:-:S07]  /*6cf0*/  IMAD.MOV.U32 R18, RZ, RZ, R22 ;  /* 0x000000ffff127224 */ /* 0x000fce00078e0016 */
.L_x_27627:
[----:B------:R-:W-:Y:S05]  /*6d00*/  BSYNC B2 ;  /* 0x0000000000027941 */ /* 0x000fea0003800000 */
.L_x_27625:
        /* <DEDUP_REMOVED lines=16> */
.L_x_27631:
[----:B------:R-:W-:Y:S05]  /*6e10*/  BSYNC B3 ;  /* 0x0000000000037941 */ /* 0x000fea0003800000 */
.L_x_27630:
        /* <DEDUP_REMOVED lines=42> */
.L_x_27629:
[----:B------:R-:W-:Y:S05]  /*70c0*/  BSYNC B2 ;  /* 0x0000000000027941 */ /* 0x000fea0003800000 */
.L_x_27628:
[----:B------:R-:W-:-:S05]  /*70d0*/  I2FP.F32.U32 R18, R18 ;  /* 0x0000001200127245 */ /* 0x000fca0000201000 */
[----:B------:R-:W-:-:S05]  /*70e0*/  FFMA.FTZ R18, R18, R97, 1.1641532182693481445e-10 ;  /* 0x2f00000012127423 */ /* 0x000fca0000010061 */
[----:B------:R-:W-:Y:S01]  /*70f0*/  FSETP.GTU.FTZ.AND P5, PT, R18, R98, PT ;  /* 0x000000621200720b */ /* 0x000fe20003fbc000 */
[----:B------:R-:W-:-:S05]  /*7100*/  HADD2.F32 R18, -RZ, R95.H1_H1 ;  /* 0x3000005fff127230 */ /* 0x000fca0000004100 */
[----:B------:R-:W-:-:S05]  /*7110*/  FMUL.FTZ R18, R18, R96 ;  /* 0x0000006012127220 */ /* 0x000fca0000410000 */
[----:B------:R-:W-:Y:S01]  /*7120*/  FSEL R126, R18, RZ, !P5 ;  /* 0x000000ff127e7208 */ /* 0x000fe20006800000 */
[----:B------:R-:W-:Y:S06]  /*7130*/  @P2 BRA `(.L_x_27632) ;  /* 0x0000000000182947 */ /* 0x000fec0003800000 */
[----:B------:R-:W-:Y:S01]  /*7140*/  IMAD.MOV.U32 R18, RZ, RZ, R92 ;  /* 0x000000ffff127224 */ /* 0x000fe200078e005c */
[----:B------:R-:W-:Y:S06]  /*7150*/  @!P0 BRA `(.L_x_27633) ;  /* 0x0000000400608947 */ /* 0x000fec0003800000 */
[----:B------:R-:W-:-:S05]  /*7160*/  HADD2.F32 R18, -RZ, R87.H1_H1 ;  /* 0x30000057ff127230 */ /* 0x000fca0000004100 */
[----:B------:R-:W-:Y:S01]  /*7170*/  FADD.FTZ R126, R18, R126 ;  /* 0x0000007e127e7221 */ /* 0x000fe20000010000 */
[----:B------:R-:W-:Y:S01]  /*7180*/  MOV R18, R92 ;  /* 0x0000005c00127202 */ /* 0x000fe20000000f00 */
[----:B------:R-:W-:Y:S06]  /*7190*/  BRA `(.L_x_27633) ;  /* 0x0000000400507947 */ /* 0x000fec0003800000 */
.L_x_27632:
        /* <DEDUP_REMOVED lines=12> */
.L_x_27635:
[----:B----4-:R-:W-:-:S07]  /*7260*/  IMAD.MOV.U32 R8, RZ, RZ, R22 ;  /* 0x000000ffff087224 */ /* 0x010fce00078e0016 */
.L_x_27636:
[----:B------:R-:W-:Y:S05]  /*7270*/  BSYNC B2 ;  /* 0x0000000000027941 */ /* 0x000fea0003800000 */
.L_x_27634:
        /* <DEDUP_REMOVED lines=16> */
.L_x_27640:
[----:B------:R-:W-:Y:S05]  /*7380*/  BSYNC B3 ;  /* 0x0000000000037941 */ /* 0x000fea0003800000 */
.L_x_27639:
        /* <DEDUP_REMOVED lines=42> */
.L_x_27638:
[----:B------:R-:W-:Y:S05]  /*7630*/  BSYNC B2 ;  /* 0x0000000000027941 */ /* 0x000fea0003800000 */
.L_x_27637:
        /* <DEDUP_REMOVED lines=10> */
.L_x_27633:
[C---:B------:R-:W-:Y:S01]  /*76e0*/  LEA R96, P0, R17.reuse, UR28, 0x4 ;  /* 0x0000001c11607c11 */ /* 0x040fe2000f8020ff */
[C---:B------:R-:W-:Y:S01]  /*76f0*/  IMAD.SHL.U32 R99, R17.reuse, 0x8, RZ ;  /* 0x0000000811637824 */ /* 0x040fe200078e00ff */
        /* <DEDUP_REMOVED lines=52> */
.L_x_27641:
[----:B------:R-:W-:-:S07]  /*7a40*/  VIADD R96, R17, 0x20 ;  /* 0x0000002011607836 */ /* 0x000fce0000000000 */
.L_x_27512:
[----:B------:R-:W-:Y:S05]  /*7a50*/  BSYNC B1 ;  /* 0x0000000000017941 */ /* 0x000fea0003800000 */
.L_x_27511:
        /* <DEDUP_REMOVED lines=29> */
.L_x_27645:
[----:B------:R-:W-:-:S07]  /*7c30*/  MOV R7, R22 ;  /* 0x0000001600077202 */ /* 0x000fce0000000f00 */
.L_x_27646:
[----:B------:R-:W-:Y:S05]  /*7c40*/  BSYNC B2 ;  /* 0x0000000000027941 */ /* 0x000fea0003800000 */
.L_x_27644:
        /* <DEDUP_REMOVED lines=16> */
.L_x_27650:
[----:B------:R-:W-:Y:S05]  /*7d50*/  BSYNC B3 ;  /* 0x0000000000037941 */ /* 0x000fea0003800000 */
.L_x_27649:
        /* <DEDUP_REMOVED lines=42> */
.L_x_27648:
[----:B------:R-:W-:Y:S05]  /*8000*/  BSYNC B2 ;  /* 0x0000000000027941 */ /* 0x000fea0003800000 */
.L_x_27647:
        /* <DEDUP_REMOVED lines=20> */
.L_x_27651:
        /* <DEDUP_REMOVED lines=12> */
.L_x_27654:
[----:B----4-:R-:W-:-:S07]  /*8210*/  IMAD.MOV.U32 R15, RZ, RZ, R22 ;  /* 0x000000ffff0f7224 */ /* 0x010fce00078e0016 */
.L_x_27655:
[----:B------:R-:W-:Y:S05]  /*8220*/  BSYNC B2 ;  /* 0x0000000000027941 */ /* 0x000fea0003800000 */
.L_x_27653:
        /* <DEDUP_REMOVED lines=16> */
.L_x_27659:
[----:B------:R-:W-:Y:S05]  /*8330*/  BSYNC B3 ;  /* 0x0000000000037941 */ /* 0x000fea0003800000 */
.L_x_27658:
        /* <DEDUP_REMOVED lines=42> */
.L_x_27657:
[----:B------:R-:W-:Y:S05]  /*85e0*/  BSYNC B2 ;  /* 0x0000000000027941 */ /* 0x000fea0003800000 */
.L_x_27656:
        /* <DEDUP_REMOVED lines=10> */
.L_x_27652:
        /* <DEDUP_REMOVED lines=12> */
.L_x_27661:
[----:B------:R-:W-:-:S07]  /*8750*/  IMAD.MOV.U32 R18, RZ, RZ, R22 ;  /* 0x000000ffff127224 */ /* 0x000fce00078e0016 */
.L_x_27662:
[----:B------:R-:W-:Y:S05]  /*8760*/  BSYNC B2 ;  /* 0x0000000000027941 */ /* 0x000fea0003800000 */
.L_x_27660:
        /* <DEDUP_REMOVED lines=16> */
.L_x_27666:
[----:B------:R-:W-:Y:S05]  /*8870*/  BSYNC B3 ;  /* 0x0000000000037941 */ /* 0x000fea0003800000 */
.L_x_27665:
        /* <DEDUP_REMOVED lines=42> */
.L_x_27664:
[----:B------:R-:W-:Y:S05]  /*8b20*/  BSYNC B2 ;  /* 0x0000000000027941 */ /* 0x000fea0003800000 */
.L_x_27663:
        /* <DEDUP_REMOVED lines=15> */
.L_x_27667:
        /* <DEDUP_REMOVED lines=12> */
.L_x_27670:
[----:B----4-:R-:W-:-:S07]  /*8ce0*/  IMAD.MOV.U32 R14, RZ, RZ, R22 ;  /* 0x000000ffff0e7224 */ /* 0x010fce00078e0016 */
.L_x_27671:
[----:B------:R-:W-:Y:S05]  /*8cf0*/  BSYNC B2 ;  /* 0x0000000000027941 */ /* 0x000fea0003800000 */
.L_x_27669:
        /* <DEDUP_REMOVED lines=16> */
.L_x_27675:
[----:B------:R-:W-:Y:S05]  /*8e00*/  BSYNC B3 ;  /* 0x0000000000037941 */ /* 0x000fea0003800000 */
.L_x_27674:
        /* <DEDUP_REMOVED lines=42> */
.L_x_27673:
[----:B------:R-:W-:Y:S05]  /*90b0*/  BSYNC B2 ;  /* 0x0000000000027941 */ /* 0x000fea0003800000 */
.L_x_27672:
        /* <DEDUP_REMOVED lines=10> */
.L_x_27668:
        /* <DEDUP_REMOVED lines=12> */
.L_x_27677:
[----:B------:R-:W-:-:S07]  /*9220*/  MOV R18, R22 ;  /* 0x0000001600127202 */ /* 0x000fce0000000f00 */
.L_x_27678:
[----:B------:R-:W-:Y:S05]  /*9230*/  BSYNC B2 ;  /* 0x0000000000027941 */ /* 0x000fea0003800000 */
.L_x_27676:
        /* <DEDUP_REMOVED lines=16> */
.L_x_27682:
[----:B------:R-:W-:Y:S05]  /*9340*/  BSYNC B3 ;  /* 0x0000000000037941 */ /* 0x000fea0003800000 */
.L_x_27681:
        /* <DEDUP_REMOVED lines=42> */
.L_x_27680:
[----:B------:R-:W-:Y:S05]  /*95f0*/  BSYNC B2 ;  /* 0x0000000000027941 */ /* 0x000fea0003800000 */
.L_x_27679:
        /* <DEDUP_REMOVED lines=15> */
.L_x_27683:
        /* <DEDUP_REMOVED lines=12> */
.L_x_27686:
[----:B----4-:R-:W-:-:S07]  /*97b0*/  MOV R13, R22 ;  /* 0x00000016000d7202 */ /* 0x010fce0000000f00 */
.L_x_27687:
[----:B------:R-:W-:Y:S05]  /*97c0*/  BSYNC B2 ;  /* 0x0000000000027941 */ /* 0x000fea0003800000 */
.L_x_27685:
        /* <DEDUP_REMOVED lines=16> */
.L_x_27691:
[----:B------:R-:W-:Y:S05]  /*98d0*/  BSYNC B3 ;  /* 0x0000000000037941 */ /* 0x000fea0003800000 */
.L_x_27690:
        /* <DEDUP_REMOVED lines=42> */
.L_x_27689:
[----:B------:R-:W-:Y:S05]  /*9b80*/  BSYNC B2 ;  /* 0x0000000000027941 */ /* 0x000fea0003800000 */
.L_x_27688:
        /* <DEDUP_REMOVED lines=10> */
.L_x_27684:
        /* <DEDUP_REMOVED lines=12> */
.L_x_27693:
[----:B------:R-:W-:-:S07]  /*9cf0*/  IMAD.MOV.U32 R18, RZ, RZ, R22 ;  /* 0x000000ffff127224 */ /* 0x000fce00078e0016 */
.L_x_27694:
[----:B------:R-:W-:Y:S05]  /*9d00*/  BSYNC B2 ;  /* 0x0000000000027941 */ /* 0x000fea0003800000 */
.L_x_27692:
        /* <DEDUP_REMOVED lines=16> */
.L_x_27698:
[----:B------:R-:W-:Y:S05]  /*9e10*/  BSYNC B3 ;  /* 0x0000000000037941 */ /* 0x000fea0003800000 */
.L_x_27697:
        /* <DEDUP_REMOVED lines=42> */
.L_x_27696:
[----:B------:R-:W-:Y:S05]  /*a0c0*/  BSYNC B2 ;  /* 0x0000000000027941 */ /* 0x000fea0003800000 */
.L_x_27695:
        /* <DEDUP_REMOVED lines=15> */
.L_x_27699:
        /* <DEDUP_REMOVED lines=12> */
.L_x_27702:
[----:B----4-:R-:W-:-:S07]  /*a280*/  IMAD.MOV.U32 R12, RZ, RZ, R22 ;  /* 0x000000ffff0c7224 */ /* 0x010fce00078e0016 */
.L_x_27703:
[----:B------:R-:W-:Y:S05]  /*a290*/  BSYNC B2 ;  /* 0x0000000000027941 */ /* 0x000fea0003800000 */
.L_x_27701:
        /* <DEDUP_REMOVED lines=16> */
.L_x_27707:
[----:B------:R-:W-:Y:S05]  /*a3a0*/  BSYNC B3 ;  /* 0x0000000000037941 */ /* 0x000fea0003800000 */
.L_x_27706:
        /* <DEDUP_REMOVED lines=42> */
.L_x_27705:
[----:B------:R-:W-:Y:S05]  /*a650*/  BSYNC B2 ;  /* 0x0000000000027941 */ /* 0x000fea0003800000 */
.L_x_27704:
        /* <DEDUP_REMOVED lines=10> */
.L_x_27700:
        /* <DEDUP_REMOVED lines=12> */
.L_x_27709:
[----:B------:R-:W-:-:S07]  /*a7c0*/  IMAD.MOV.U32 R18, RZ, RZ, R22 ;  /* 0x000000ffff127224 */ /* 0x000fce00078e0016 */
.L_x_27710:
[----:B------:R-:W-:Y:S05]  /*a7d0*/  BSYNC B2 ;  /* 0x0000000000027941 */ /* 0x000fea0003800000 */
.L_x_27708:
        /* <DEDUP_REMOVED lines=16> */
.L_x_27714:
[----:B------:R-:W-:Y:S05]  /*a8e0*/  BSYNC B3 ;  /* 0x0000000000037941 */ /* 0x000fea0003800000 */
.L_x_27713:
        /* <DEDUP_REMOVED lines=42> */
.L_x_27712:
[----:B------:R-:W-:Y:S05]  /*ab90*/  BSYNC B2 ;  /* 0x0000000000027941 */ /* 0x000fea0003800000 */
.L_x_27711:
        /* <DEDUP_REMOVED lines=15> */
.L_x_27715:
        /* <DEDUP_REMOVED lines=12> */
.L_x_27718:
[----:B----4-:R-:W-:-:S07]  /*ad50*/  IMAD.MOV.U32 R11, RZ, RZ, R22 ;  /* 0x000000ffff0b7224 */ /* 0x010fce00078e0016 */
.L_x_27719:
[----:B------:R-:W-:Y:S05]  /*ad60*/  BSYNC B2 ;  /* 0x0000000000027941 */ /* 0x000fea0003800000 */
.L_x_27717:
        /* <DEDUP_REMOVED lines=16> */
.L_x_27723:
[----:B------:R-:W-:Y:S05]  /*ae70*/  BSYNC B3 ;  /* 0x0000000000037941 */ /* 0x000fea0003800000 */
.L_x_27722:
        /* <DEDUP_REMOVED lines=42> */
.L_x_27721:
[----:B------:R-:W-:Y:S05]  /*b120*/  BSYNC B2 ;  /* 0x0000000000027941 */ /* 0x000fea0003800000 */
.L_x_27720:
        /* <DEDUP_REMOVED lines=10> */
.L_x_27716:
        /* <DEDUP_REMOVED lines=12> */
.L_x_27725:
[----:B------:R-:W-:-:S07]  /*b290*/  MOV R18, R22 ;  /* 0x0000001600127202 */ /* 0x000fce0000000f00 */
.L_x_27726:
[----:B------:R-:W-:Y:S05]  /*b2a0*/  BSYNC B2 ;  /* 0x0000000000027941 */ /* 0x000fea0003800000 */
.L_x_27724:
        /* <DEDUP_REMOVED lines=16> */
.L_x_27730:
[----:B------:R-:W-:Y:S05]  /*b3b0*/  BSYNC B3 ;  /* 0x0000000000037941 */ /* 0x000fea0003800000 */
.L_x_27729:
        /* <DEDUP_REMOVED lines=42> */
.L_x_27728:
[----:B------:R-:W-:Y:S05]  /*b660*/  BSYNC B2 ;  /* 0x0000000000027941 */ /* 0x000fea0003800000 */
.L_x_27727:
        /* <DEDUP_REMOVED lines=13> */
.L_x_27731:
        /* <DEDUP_REMOVED lines=12> */
.L_x_27734:
[----:B----4-:R-:W-:-:S07]  /*b800*/  MOV R10, R22 ;  /* 0x00000016000a7202 */ /* 0x010fce0000000f00 */
.L_x_27735:
[----:B------:R-:W-:Y:S05]  /*b810*/  BSYNC B2 ;  /* 0x0000000000027941 */ /* 0x000fea0003800000 */
.L_x_27733:
        /* <DEDUP_REMOVED lines=16> */
.L_x_27739:
[----:B------:R-:W-:Y:S05]  /*b920*/  BSYNC B3 ;  /* 0x0000000000037941 */ /* 0x000fea0003800000 */
.L_x_27738:
        /* <DEDUP_REMOVED lines=42> */
.L_x_27737:
[----:B------:R-:W-:Y:S05]  /*bbd0*/  BSYNC B2 ;  /* 0x0000000000027941 */ /* 0x000fea0003800000 */
.L_x_27736:
        /* <DEDUP_REMOVED lines=10> */
.L_x_27732:
        /* <DEDUP_REMOVED lines=12> */
.L_x_27741:
[----:B------:R-:W-:-:S07]  /*bd40*/  IMAD.MOV.U32 R18, RZ, RZ, R22 ;  /* 0x000000ffff127224 */ /* 0x000fce00078e0016 */
.L_x_27742:
[----:B------:R-:W-:Y:S05]  /*bd50*/  BSYNC B2 ;  /* 0x0000000000027941 */ /* 0x000fea0003800000 */
.L_x_27740:
        /* <DEDUP_REMOVED lines=16> */
.L_x_27746:
[----:B------:R-:W-:Y:S05]  /*be60*/  BSYNC B3 ;  /* 0x0000000000037941 */ /* 0x000fea0003800000 */
.L_x_27745:
        /* <DEDUP_REMOVED lines=42> */
.L_x_27744:
[----:B------:R-:W-:Y:S05]  /*c110*/  BSYNC B2 ;  /* 0x0000000000027941 */ /* 0x000fea0003800000 */
.L_x_27743:
        /* <DEDUP_REMOVED lines=13> */
.L_x_27747:
        /* <DEDUP_REMOVED lines=12> */
.L_x_27750:
[----:B----4-:R-:W-:-:S07]  /*c2b0*/  IMAD.MOV.U32 R9, RZ, RZ, R22 ;  /* 0x000000ffff097224 */ /* 0x010fce00078e0016 */
.L_x_27751:
[----:B------:R-:W-:Y:S05]  /*c2c0*/  BSYNC B2 ;  /* 0x0000000000027941 */ /* 0x000fea0003800000 */
.L_x_27749:
        /* <DEDUP_REMOVED lines=16> */
.L_x_27755:
[----:B------:R-:W-:Y:S05]  /*c3d0*/  BSYNC B3 ;  /* 0x0000000000037941 */ /* 0x000fea0003800000 */
.L_x_27754:
        /* <DEDUP_REMOVED lines=42> */
.L_x_27753:
[----:B------:R-:W-:Y:S05]  /*c680*/  BSYNC B2 ;  /* 0x0000000000027941 */ /* 0x000fea0003800000 */
.L_x_27752:
        /* <DEDUP_REMOVED lines=10> */
.L_x_27748:
        /* <DEDUP_REMOVED lines=12> */
.L_x_27757:
[----:B------:R-:W-:-:S07]  /*c7f0*/  IMAD.MOV.U32 R18, RZ, RZ, R22 ;  /* 0x000000ffff127224 */ /* 0x000fce00078e0016 */
.L_x_27758:
[----:B------:R-:W-:Y:S05]  /*c800*/  BSYNC B2 ;  /* 0x0000000000027941 */ /* 0x000fea0003800000 */
.L_x_27756:
        /* <DEDUP_REMOVED lines=16> */
.L_x_27762:
[----:B------:R-:W-:Y:S05]  /*c910*/  BSYNC B3 ;  /* 0x0000000000037941 */ /* 0x000fea0003800000 */
.L_x_27761:
        /* <DEDUP_REMOVED lines=42> */
.L_x_27760:
[----:B------:R-:W-:Y:S05]  /*cbc0*/  BSYNC B2 ;  /* 0x0000000000027941 */ /* 0x000fea0003800000 */
.L_x_27759:
        /* <DEDUP_REMOVED lines=13> */
.L_x_27763:
        /* <DEDUP_REMOVED lines=12> */
.L_x_27766:
[----:B----4-:R-:W-:-:S07]  /*cd60*/  IMAD.MOV.U32 R8, RZ, RZ, R22 ;  /* 0x000000ffff087224 */ /* 0x010fce00078e0016 */
.L_x_27767:
[----:B------:R-:W-:Y:S05]  /*cd70*/  BSYNC B2 ;  /* 0x0000000000027941 */ /* 0x000fea0003800000 */
.L_x_27765:
        /* <DEDUP_REMOVED lines=16> */
.L_x_27771:
[----:B------:R-:W-:Y:S05]  /*ce80*/  BSYNC B3 ;  /* 0x0000000000037941 */ /* 0x000fea0003800000 */
.L_x_27770:
        /* <DEDUP_REMOVED lines=42> */
.L_x_27769:
[----:B------:R-:W-:Y:S05]  /*d130*/  BSYNC B2 ;  /* 0x0000000000027941 */ /* 0x000fea0003800000 */
.L_x_27768:
        /* <DEDUP_REMOVED lines=10> */
.L_x_27764:
[C---:B------:R-:W-:Y:S01]  /*d1e0*/  LEA R98, P0, R96.reuse, UR28, 0x4 ;  /* 0x0000001c60627c11 */ /* 0x040fe2000f8020ff */
[C---:B------:R-:W-:Y:S01]  /*d1f0*/  IMAD.SHL.U32 R134, R96.reuse, 0x8, RZ ;  /* 0x0000000860867824 */ /* 0x040fe200078e00ff */
        /* <DEDUP_REMOVED lines=52> */
.L_x_27772:
[----:B------:R-:W-:-:S07]  /*d540*/  VIADD R96, R96, 0x20 ;  /* 0x0000002060607836 */ /* 0x000fce0000000000 */
.L_x_27643:
[----:B------:R-:W-:Y:S05]  /*d550*/  BSYNC B1 ;  /* 0x0000000000017941 */ /* 0x000fea0003800000 */
.L_x_27642:
        /* <DEDUP_REMOVED lines=29> */
.L_x_27776:
[----:B------:R-:W-:-:S07]  /*d730*/  MOV R6, R22 ;  /* 0x0000001600067202 */ /* 0x000fce0000000f00 */
.L_x_27777:
[----:B------:R-:W-:Y:S05]  /*d740*/  BSYNC B2 ;  /* 0x0000000000027941 */ /* 0x000fea0003800000 */
.L_x_27775:
        /* <DEDUP_REMOVED lines=16> */
.L_x_27781:
[----:B------:R-:W-:Y:S05]  /*d850*/  BSYNC B3 ;  /* 0x0000000000037941 */ /* 0x000fea0003800000 */
.L_x_27780:
        /* <DEDUP_REMOVED lines=42> */
.L_x_27779:
[----:B------:R-:W-:Y:S05]  /*db00*/  BSYNC B2 ;  /* 0x0000000000027941 */ /* 0x000fea0003800000 */
.L_x_27778:
        /* <DEDUP_REMOVED lines=20> */
.L_x_27782:
        /* <DEDUP_REMOVED lines=12> */
.L_x_27785:
[----:B----4-:R-:W-:-:S07]  /*dd10*/  IMAD.MOV.U32 R15, RZ, RZ, R22 ;  /* 0x000000ffff0f7224 */ /* 0x010fce00078e0016 */
.L_x_27786:
[----:B------:R-:W-:Y:S05]  /*dd20*/  BSYNC B2 ;  /* 0x0000000000027941 */ /* 0x000fea0003800000 */
.L_x_27784:
        /* <DEDUP_REMOVED lines=16> */
.L_x_27790:
[----:B------:R-:W-:Y:S05]  /*de30*/  BSYNC B3 ;  /* 0x0000000000037941 */ /* 0x000fea0003800000 */
.L_x_27789:
        /* <DEDUP_REMOVED lines=42> */
.L_x_27788:
[----:B------:R-:W-:Y:S05]  /*e0e0*/  BSYNC B2 ;  /* 0x0000000000027941 */ /* 0x000fea0003800000 */
.L_x_27787:
        /* <DEDUP_REMOVED lines=10> */
.L_x_27783:
        /* <DEDUP_REMOVED lines=12> */
.L_x_27792:
[----:B------:R-:W-:-:S07]  /*e250*/  IMAD.MOV.U32 R18, RZ, RZ, R22 ;  /* 0x000000ffff127224 */ /* 0x000fce00078e0016 */
.L_x_27793:
[----:B------:R-:W-:Y:S05]  /*e260*/  BSYNC B2 ;  /* 0x0000000000027941 */ /* 0x000fea0003800000 */
.L_x_27791:
        /* <DEDUP_REMOVED lines=16> */
.L_x_27797:
[----:B------:R-:W-:Y:S05]  /*e370*/  BSYNC B3 ;  /* 0x0000000000037941 */ /* 0x000fea0003800000 */
.L_x_27796:
        /* <DEDUP_REMOVED lines=42> */
.L_x_27795:
[----:B------:R-:W-:Y:S05]  /*e620*/  BSYNC B2 ;  /* 0x0000000000027941 */ /* 0x000fea0003800000 */
.L_x_27794:
        /* <DEDUP_REMOVED lines=15> */
.L_x_27798:
        /* <DEDUP_REMOVED lines=12> */
.L_x_27801:
[----:B----4-:R-:W-:-:S07]  /*e7e0*/  IMAD.MOV.U32 R14, RZ, RZ, R22 ;  /* 0x000000ffff0e7224 */ /* 0x010fce00078e0016 */
.L_x_27802:
[----:B------:R-:W-:Y:S05]  /*e7f0*/  BSYNC B2 ;  /* 0x0000000000027941 */ /* 0x000fea0003800000 */
.L_x_27800:
        /* <DEDUP_REMOVED lines=16> */
.L_x_27806:
[----:B------:R-:W-:Y:S05]  /*e900*/  BSYNC B3 ;  /* 0x0000000000037941 */ /* 0x000fea0003800000 */
.L_x_27805:
        /* <DEDUP_REMOVED lines=42> */
.L_x_27804:
[----:B------:R-:W-:Y:S05]  /*ebb0*/  BSYNC B2 ;  /* 0x0000000000027941 */ /* 0x000fea0003800000 */
.L_x_27803:
        /* <DEDUP_REMOVED lines=10> */
.L_x_27799:
        /* <DEDUP_REMOVED lines=12> */
.L_x_27808:
[----:B------:R-:W-:-:S07]  /*ed20*/  MOV R18, R22 ;  /* 0x0000001600127202 */ /* 0x000fce0000000f00 */
.L_x_27809:
[----:B------:R-:W-:Y:S05]  /*ed30*/  BSYNC B2 ;  /* 0x0000000000027941 */ /* 0x000fea0003800000 */
.L_x_27807:
        /* <DEDUP_REMOVED lines=16> */
.L_x_27813:
[----:B------:R-:W-:Y:S05]  /*ee40*/  BSYNC B3 ;  /* 0x0000000000037941 */ /* 0x000fea0003800000 */
.L_x_27812:
        /* <DEDUP_REMOVED lines=42> */
.L_x_27811:
[----:B------:R-:W-:Y:S05]  /*f0f0*/  BSYNC B2 ;  /* 0x0000000000027941 */ /* 0x000fea0003800000 */
.L_x_27810:
        /* <DEDUP_REMOVED lines=15> */
.L_x_27814:
        /* <DEDUP_REMOVED lines=12> */
.L_x_27817:
[----:B----4-:R-:W-:-:S07]  /*f2b0*/  MOV R13, R22 ;  /* 0x00000016000d7202 */ /* 0x010fce0000000f00 */
.L_x_27818:
[----:B------:R-:W-:Y:S05]  /*f2c0*/  BSYNC B2 ;  /* 0x0000000000027941 */ /* 0x000fea0003800000 */
.L_x_27816:
        /* <DEDUP_REMOVED lines=16> */
.L_x_27822:
[----:B------:R-:W-:Y:S05]  /*f3d0*/  BSYNC B3 ;  /* 0x0000000000037941 */ /* 0x000fea0003800000 */
.L_x_27821:
        /* <DEDUP_REMOVED lines=42> */
.L_x_27820:
[----:B------:R-:W-:Y:S05]  /*f680*/  BSYNC B2 ;  /* 0x0000000000027941 */ /* 0x000fea0003800000 */
.L_x_27819:
        /* <DEDUP_REMOVED lines=10> */
.L_x_27815:
        /* <DEDUP_REMOVED lines=12> */
.L_x_27824:
[----:B------:R-:W-:-:S07]  /*f7f0*/  IMAD.MOV.U32 R18, RZ, RZ, R22 ;  /* 0x000000ffff127224 */ /* 0x000fce00078e0016 */
.L_x_27825:
[----:B------:R-:W-:Y:S05]  /*f800*/  BSYNC B2 ;  /* 0x0000000000027941 */ /* 0x000fea0003800000 */
.L_x_27823:
        /* <DEDUP_REMOVED lines=16> */
.L_x_27829:
[----:B------:R-:W-:Y:S05]  /*f910*/  BSYNC B3 ;  /* 0x0000000000037941 */ /* 0x000fea0003800000 */
.L_x_27828:
        /* <DEDUP_REMOVED lines=42> */
.L_x_27827:
[----:B------:R-:W-:Y:S05]  /*fbc0*/  BSYNC B2 ;  /* 0x0000000000027941 */ /* 0x000fea0003800000 */
.L_x_27826:
        /* <DEDUP_REMOVED lines=15> */
.L_x_27830:
        /* <DEDUP_REMOVED lines=12> */
.L_x_27833:
[----:B----4-:R-:W-:-:S07]  /*fd80*/  IMAD.MOV.U32 R12, RZ, RZ, R22 ;  /* 0x000000ffff0c7224 */ /* 0x010fce00078e0016 */
.L_x_27834:
[----:B------:R-:W-:Y:S05]  /*fd90*/  BSYNC B2 ;  /* 0x0000000000027941 */ /* 0x000fea0003800000 */
.L_x_27832:
        /* <DEDUP_REMOVED lines=16> */
.L_x_27838:
[----:B------:R-:W-:Y:S05]  /*fea0*/  BSYNC B3 ;  /* 0x0000000000037941 */ /* 0x000fea0003800000 */
.L_x_27837:
        /* <DEDUP_REMOVED lines=42> */
.L_x_27836:
[----:B------:R-:W-:Y:S05]  /*10150*/  BSYNC B2 ;  /* 0x0000000000027941 */ /* 0x000fea0003800000 */
.L_x_27835:
        /* <DEDUP_REMOVED lines=10> */
.L_x_27831:
        /* <DEDUP_REMOVED lines=12> */
.L_x_27840:
[----:B------:R-:W-:-:S07]  /*102c0*/  IMAD.MOV.U32 R18, RZ, RZ, R22 ;  /* 0x000000ffff127224 */ /* 0x000fce00078e0016 */
.L_x_27841:
[----:B------:R-:W-:Y:S05]  /*102d0*/  BSYNC B2 ;  /* 0x0000000000027941 */ /* 0x000fea0003800000 */
.L_x_27839:
        /* <DEDUP_REMOVED lines=16> */
.L_x_27845:
[----:B------:R-:W-:Y:S05]  /*103e0*/  BSYNC B3 ;  /* 0x0000000000037941 */ /* 0x000fea0003800000 */
.L_x_27844:
        /* <DEDUP_REMOVED lines=42> */
.L_x_27843:
[----:B------:R-:W-:Y:S05]  /*10690*/  BSYNC B2 ;  /* 0x0000000000027941 */ /* 0x000fea0003800000 */
.L_x_27842:
        /* <DEDUP_REMOVED lines=15> */
.L_x_27846:
        /* <DEDUP_REMOVED lines=12> */
.L_x_27849:
[----:B----4-:R-:W-:-:S07]  /*10850*/  IMAD.MOV.U32 R11, RZ, RZ, R22 ;  /* 0x000000ffff0b7224 */ /* 0x010fce00078e0016 */
.L_x_27850:
[----:B------:R-:W-:Y:S05]  /*10860*/  BSYNC B2 ;  /* 0x0000000000027941 */ /* 0x000fea0003800000 */
.L_x_27848:
        /* <DEDUP_REMOVED lines=16> */
.L_x_27854:
[----:B------:R-:W-:Y:S05]  /*10970*/  BSYNC B3 ;  /* 0x0000000000037941 */ /* 0x000fea0003800000 */
.L_x_27853:
        /* <DEDUP_REMOVED lines=42> */
.L_x_27852:
[----:B------:R-:W-:Y:S05]  /*10c20*/  BSYNC B2 ;  /* 0x0000000000027941 */ /* 0x000fea0003800000 */
.L_x_27851:
        /* <DEDUP_REMOVED lines=10> */
.L_x_27847:
        /* <DEDUP_REMOVED lines=12> */
.L_x_27856:
[----:B------:R-:W-:-:S07]  /*10d90*/  MOV R18, R22 ;  /* 0x0000001600127202 */ /* 0x000fce0000000f00 */
.L_x_27857:
[----:B------:R-:W-:Y:S05]  /*10da0*/  BSYNC B2 ;  /* 0x0000000000027941 */ /* 0x000fea0003800000 */
.L_x_27855:
        /* <DEDUP_REMOVED lines=16> */
.L_x_27861:
[----:B------:R-:W-:Y:S05]  /*10eb0*/  BSYNC B3 ;  /* 0x0000000000037941 */ /* 0x000fea0003800000 */
.L_x_27860:
        /* <DEDUP_REMOVED lines=42> */
.L_x_27859:
[----:B------:R-:W-:Y:S05]  /*11160*/  BSYNC B2 ;  /* 0x0000000000027941 */ /* 0x000fea0003800000 */
.L_x_27858:
        /* <DEDUP_REMOVED lines=13> */
.L_x_27862:
        /* <DEDUP_REMOVED lines=12> */
.L_x_27865:
[----:B----4-:R-:W-:-:S07]  /*11300*/  MOV R10, R22 ;  /* 0x00000016000a7202 */ /* 0x010fce0000000f00 */
.L_x_27866:
[----:B------:R-:W-:Y:S05]  /*11310*/  BSYNC B2 ;  /* 0x0000000000027941 */ /* 0x000fea0003800000 */
.L_x_27864:
        /* <DEDUP_REMOVED lines=16> */
.L_x_27870:
[----:B------:R-:W-:Y:S05]  /*11420*/  BSYNC B3 ;  /* 0x0000000000037941 */ /* 0x000fea0003800000 */
.L_x_27869:
        /* <DEDUP_REMOVED lines=42> */
.L_x_27868:
[----:B------:R-:W-:Y:S05]  /*116d0*/  BSYNC B2 ;  /* 0x0000000000027941 */ /* 0x000fea0003800000 */
.L_x_27867:
        /* <DEDUP_REMOVED lines=10> */
.L_x_27863:
        /* <DEDUP_REMOVED lines=12> */
.L_x_27872:
[----:B------:R-:W-:-:S07]  /*11840*/  IMAD.MOV.U32 R18, RZ, RZ, R22 ;  /* 0x000000ffff127224 */ /* 0x000fce00078e0016 */
.L_x_27873:
[----:B------:R-:W-:Y:S05]  /*11850*/  BSYNC B2 ;  /* 0x0000000000027941 */ /* 0x000fea0003800000 */
.L_x_27871:
        /* <DEDUP_REMOVED lines=16> */
.L_x_27877:
[----:B------:R-:W-:Y:S05]  /*11960*/  BSYNC B3 ;  /* 0x0000000000037941 */ /* 0x000fea0003800000 */
.L_x_27876:
        /* <DEDUP_REMOVED lines=42> */
.L_x_27875:
[----:B------:R-:W-:Y:S05]  /*11c10*/  BSYNC B2 ;  /* 0x0000000000027941 */ /* 0x000fea0003800000 */
.L_x_27874:
        /* <DEDUP_REMOVED lines=13> */
.L_x_27878:
        /* <DEDUP_REMOVED lines=12> */
.L_x_27881:
[----:B----4-:R-:W-:-:S07]  /*11db0*/  IMAD.MOV.U32 R9, RZ, RZ, R22 ;  /* 0x000000ffff097224 */ /* 0x010fce00078e0016 */
.L_x_27882:
[----:B------:R-:W-:Y:S05]  /*11dc0*/  BSYNC B2 ;  /* 0x0000000000027941 */ /* 0x000fea0003800000 */
.L_x_27880:
        /* <DEDUP_REMOVED lines=16> */
.L_x_27886:
[----:B------:R-:W-:Y:S05]  /*11ed0*/  BSYNC B3 ;  /* 0x0000000000037941 */ /* 0x000fea0003800000 */
.L_x_27885:
        /* <DEDUP_REMOVED lines=42> */
.L_x_27884:
[----:B------:R-:W-:Y:S05]  /*12180*/  BSYNC B2 ;  /* 0x0000000000027941 */ /* 0x000fea0003800000 */
.L_x_27883:
        /* <DEDUP_REMOVED lines=10> */
.L_x_27879:
        /* <DEDUP_REMOVED lines=12> */
.L_x_27888:
[----:B------:R-:W-:-:S07]  /*122f0*/  IMAD.MOV.U32 R18, RZ, RZ, R22 ;  /* 0x000000ffff127224 */ /* 0x000fce00078e0016 */
.L_x_27889:
[----:B------:R-:W-:Y:S05]  /*12300*/  BSYNC B2 ;  /* 0x0000000000027941 */ /* 0x000fea0003800000 */
.L_x_27887:
        /* <DEDUP_REMOVED lines=16> */
.L_x_27893:
[----:B------:R-:W-:Y:S05]  /*12410*/  BSYNC B3 ;  /* 0x0000000000037941 */ /* 0x000fea0003800000 */
.L_x_27892:
        /* <DEDUP_REMOVED lines=42> */
.L_x_27891:
[----:B------:R-:W-:Y:S05]  /*126c0*/  BSYNC B2 ;  /* 0x0000000000027941 */ /* 0x000fea0003800000 */
.L_x_27890:
        /* <DEDUP_REMOVED lines=13> */
.L_x_27894:
        /* <DEDUP_REMOVED lines=12> */
.L_x_27897:
[----:B----4-:R-:W-:-:S07]  /*12860*/  IMAD.MOV.U32 R8, RZ, RZ, R22 ;  /* 0x000000ffff087224 */ /* 0x010fce00078e0016 */
.L_x_27898:
[----:B------:R-:W-:Y:S05]  /*12870*/  BSYNC B2 ;  /* 0x0000000000027941 */ /* 0x000fea0003800000 */
.L_x_27896:
        /* <DEDUP_REMOVED lines=16> */
.L_x_27902:
[----:B------:R-:W-:Y:S05]  /*12980*/  BSYNC B3 ;  /* 0x0000000000037941 */ /* 0x000fea0003800000 */
.L_x_27901:
        /* <DEDUP_REMOVED lines=42> */
.L_x_27900:
[----:B------:R-:W-:Y:S05]  /*12c30*/  BSYNC B2 ;  /* 0x0000000000027941 */ /* 0x000fea0003800000 */
.L_x_27899:
        /* <DEDUP_REMOVED lines=10> */
.L_x_27895:
        /* <DEDUP_REMOVED lines=54> */
.L_x_27903:
[----:B------:R-:W-:-:S07]  /*13040*/  VIADD R96, R96, 0x20 ;  /* 0x0000002060607836 */ /* 0x000fce0000000000 */
.L_x_27774:
[----:B------:R-:W-:Y:S05]  /*13050*/  BSYNC B1 ;  /* 0x0000000000017941 */ /* 0x000fea0003800000 */
.L_x_27773:
        /* <DEDUP_REMOVED lines=29> */
.L_x_27907:
[----:B------:R-:W-:-:S07]  /*13230*/  MOV R5, R22 ;  /* 0x0000001600057202 */ /* 0x000fce0000000f00 */
.L_x_27908:
[----:B------:R-:W-:Y:S05]  /*13240*/  BSYNC B2 ;  /* 0x0000000000027941 */ /* 0x000fea0003800000 */
.L_x_27906:
        /* <DEDUP_REMOVED lines=16> */
.L_x_27912:
[----:B------:R-:W-:Y:S05]  /*13350*/  BSYNC B3 ;  /* 0x0000000000037941 */ /* 0x000fea0003800000 */
.L_x_27911:
        /* <DEDUP_REMOVED lines=42> */
.L_x_27910:
[----:B------:R-:W-:Y:S05]  /*13600*/  BSYNC B2 ;  /* 0x0000000000027941 */ /* 0x000fea0003800000 */
.L_x_27909:
        /* <DEDUP_REMOVED lines=20> */
.L_x_27913:
        /* <DEDUP_REMOVED lines=12> */
.L_x_27916:
[----:B----4-:R-:W-:-:S07]  /*13810*/  IMAD.MOV.U32 R15, RZ, RZ, R22 ;  /* 0x000000ffff0f7224 */ /* 0x010fce00078e0016 */
.L_x_27917:
[----:B------:R-:W-:Y:S05]  /*13820*/  BSYNC B2 ;  /* 0x0000000000027941 */ /* 0x000fea0003800000 */
.L_x_27915:
        /* <DEDUP_REMOVED lines=16> */
.L_x_27921:
[----:B------:R-:W-:Y:S05]  /*13930*/  BSYNC B3 ;  /* 0x0000000000037941 */ /* 0x000fea0003800000 */
.L_x_27920:
        /* <DEDUP_REMOVED lines=42> */
.L_x_27919:
[----:B------:R-:W-:Y:S05]  /*13be0*/  BSYNC B2 ;  /* 0x0000000000027941 */ /* 0x000fea0003800000 */
.L_x_27918:
        /* <DEDUP_REMOVED lines=10> */
.L_x_27914:
        /* <DEDUP_REMOVED lines=12> */
.L_x_27923:
[----:B------:R-:W-:-:S07]  /*13d50*/  IMAD.MOV.U32 R18, RZ, RZ, R22 ;  /* 0x000000ffff127224 */ /* 0x000fce00078e0016 */
.L_x_27924:
[----:B------:R-:W-:Y:S05]  /*13d60*/  BSYNC B2 ;  /* 0x0000000000027941 */ /* 0x000fea0003800000 */
.L_x_27922:
        /* <DEDUP_REMOVED lines=16> */
.L_x_27928:
[----:B------:R-:W-:Y:S05]  /*13e70*/  BSYNC B3 ;  /* 0x0000000000037941 */ /* 0x000fea0003800000 */
.L_x_27927:
        /* <DEDUP_REMOVED lines=42> */
.L_x_27926:
[----:B------:R-:W-:Y:S05]  /*14120*/  BSYNC B2 ;  /* 0x0000000000027941 */ /* 0x000fea0003800000 */
.L_x_27925:
        /* <DEDUP_REMOVED lines=15> */
.L_x_27929:
        /* <DEDUP_REMOVED lines=12> */
.L_x_27932:
[----:B----4-:R-:W-:-:S07]  /*142e0*/  IMAD.MOV.U32 R14, RZ, RZ, R22 ;  /* 0x000000ffff0e7224 */ /* 0x010fce00078e0016 */
.L_x_27933:
[----:B------:R-:W-:Y:S05]  /*142f0*/  BSYNC B2 ;  /* 0x0000000000027941 */ /* 0x000fea0003800000 */
.L_x_27931:
        /* <DEDUP_REMOVED lines=16> */
.L_x_27937:
[----:B------:R-:W-:Y:S05]  /*14400*/  BSYNC B3 ;  /* 0x0000000000037941 */ /* 0x000fea0003800000 */
.L_x_27936:
        /* <DEDUP_REMOVED lines=42> */
.L_x_27935:
[----:B------:R-:W-:Y:S05]  /*146b0*/  BSYNC B2 ;  /* 0x0000000000027941 */ /* 0x000fea0003800000 */
.L_x_27934:
        /* <DEDUP_REMOVED lines=10> */
.L_x_27930:
        /* <DEDUP_REMOVED lines=12> */
.L_x_27939:
[----:B------:R-:W-:-:S07]  /*14820*/  MOV R18, R22 ;  /* 0x0000001600127202 */ /* 0x000fce0000000f00 */
.L_x_27940:
[----:B------:R-:W-:Y:S05]  /*14830*/  BSYNC B2 ;  /* 0x0000000000027941 */ /* 0x000fea0003800000 */
.L_x_27938:
        /* <DEDUP_REMOVED lines=16> */
.L_x_27944:
[----:B------:R-:W-:Y:S05]  /*14940*/  BSYNC B3 ;  /* 0x0000000000037941 */ /* 0x000fea0003800000 */
.L_x_27943:
        /* <DEDUP_REMOVED lines=42> */
.L_x_27942:
[----:B------:R-:W-:Y:S05]  /*14bf0*/  BSYNC B2 ;  /* 0x0000000000027941 */ /* 0x000fea0003800000 */
.L_x_27941:
        /* <DEDUP_REMOVED lines=15> */
.L_x_27945:
        /* <DEDUP_REMOVED lines=12> */
.L_x_27948:
[----:B----4-:R-:W-:-:S07]  /*14db0*/  MOV R13, R22 ;  /* 0x00000016000d7202 */ /* 0x010fce0000000f00 */
.L_x_27949:
[----:B------:R-:W-:Y:S05]  /*14dc0*/  BSYNC B2 ;  /* 0x0000000000027941 */ /* 0x000fea0003800000 */
.L_x_27947:
        /* <DEDUP_REMOVED lines=16> */
.L_x_27953:
[----:B------:R-:W-:Y:S05]  /*14ed0*/  BSYNC B3 ;  /* 0x0000000000037941 */ /* 0x000fea0003800000 */
.L_x_27952:
        /* <DEDUP_REMOVED lines=42> */
.L_x_27951:
[----:B------:R-:W-:Y:S05]  /*15180*/  BSYNC B2 ;  /* 0x0000000000027941 */ /* 0x000fea0003800000 */
.L_x_27950:
        /* <DEDUP_REMOVED lines=10> */
.L_x_27946:
        /* <DEDUP_REMOVED lines=12> */
.L_x_27955:
[----:B------:R-:W-:-:S07]  /*152f0*/  IMAD.MOV.U32 R18, RZ, RZ, R22 ;  /* 0x000000ffff127224 */ /* 0x000fce00078e0016 */
.L_x_27956:
[----:B------:R-:W-:Y:S05]  /*15300*/  BSYNC B2 ;  /* 0x0000000000027941 */ /* 0x000fea0003800000 */
.L_x_27954:
        /* <DEDUP_REMOVED lines=16> */
.L_x_27960:
[----:B------:R-:W-:Y:S05]  /*15410*/  BSYNC B3 ;  /* 0x0000000000037941 */ /* 0x000fea0003800000 */
.L_x_27959:
        /* <DEDUP_REMOVED lines=42> */
.L_x_27958:
[----:B------:R-:W-:Y:S05]  /*156c0*/  BSYNC B2 ;  /* 0x0000000000027941 */ /* 0x000fea0003800000 */
.L_x_27957:
        /* <DEDUP_REMOVED lines=15> */
.L_x_27961:
        /* <DEDUP_REMOVED lines=12> */
.L_x_27964:
[----:B----4-:R-:W-:-:S07]  /*15880*/  IMAD.MOV.U32 R12, RZ, RZ, R22 ;  /* 0x000000ffff0c7224 */ /* 0x010fce00078e0016 */
.L_x_27965:
[----:B------:R-:W-:Y:S05]  /*15890*/  BSYNC B2 ;  /* 0x0000000000027941 */ /* 0x000fea0003800000 */
.L_x_27963:
        /* <DEDUP_REMOVED lines=16> */
.L_x_27969:
[----:B------:R-:W-:Y:S05]  /*159a0*/  BSYNC B3 ;  /* 0x0000000000037941 */ /* 0x000fea0003800000 */
.L_x_27968:
        /* <DEDUP_REMOVED lines=42> */
.L_x_27967:
[----:B------:R-:W-:Y:S05]  /*15c50*/  BSYNC B2 ;  /* 0x0000000000027941 */ /* 0x000fea0003800000 */
.L_x_27966:
        /* <DEDUP_REMOVED lines=10> */
.L_x_27962:
        /* <DEDUP_REMOVED lines=12> */
.L_x_27971:
[----:B------:R-:W-:-:S07]  /*15dc0*/  IMAD.MOV.U32 R18, RZ, RZ, R22 ;  /* 0x000000ffff127224 */ /* 0x000fce00078e0016 */
.L_x_27972:
[----:B------:R-:W-:Y:S05]  /*15dd0*/  BSYNC B2 ;  /* 0x0000000000027941 */ /* 0x000fea0003800000 */
.L_x_27970:
        /* <DEDUP_REMOVED lines=16> */
.L_x_27976:
[----:B------:R-:W-:Y:S05]  /*15ee0*/  BSYNC B3 ;  /* 0x0000000000037941 */ /* 0x000fea0003800000 */
.L_x_27975:
        /* <DEDUP_REMOVED lines=42> */
.L_x_27974:
[----:B------:R-:W-:Y:S05]  /*16190*/  BSYNC B2 ;  /* 0x0000000000027941 */ /* 0x000fea0003800000 */
.L_x_27973:
        /* <DEDUP_REMOVED lines=15> */
.L_x_27977:
        /* <DEDUP_REMOVED lines=12> */
.L_x_27980:
[----:B----4-:R-:W-:-:S07]  /*16350*/  IMAD.MOV.U32 R11, RZ, RZ, R22 ;  /* 0x000000ffff0b7224 */ /* 0x010fce00078e0016 */
.L_x_27981:
[----:B------:R-:W-:Y:S05]  /*16360*/  BSYNC B2 ;  /* 0x0000000000027941 */ /* 0x000fea0003800000 */
.L_x_27979:
        /* <DEDUP_REMOVED lines=16> */
.L_x_27985:
[----:B------:R-:W-:Y:S05]  /*16470*/  BSYNC B3 ;  /* 0x0000000000037941 */ /* 0x000fea0003800000 */
.L_x_27984:
        /* <DEDUP_REMOVED lines=42> */
.L_x_27983:
[----:B------:R-:W-:Y:S05]  /*16720*/  BSYNC B2 ;  /* 0x0000000000027941 */ /* 0x000fea0003800000 */
.L_x_27982:
        /* <DEDUP_REMOVED lines=10> */
.L_x_27978:
        /* <DEDUP_REMOVED lines=12> */
.L_x_27987:
[----:B------:R-:W-:-:S07]  /*16890*/  MOV R18, R22 ;  /* 0x0000001600127202 */ /* 0x000fce0000000f00 */
.L_x_27988:
[----:B------:R-:W-:Y:S05]  /*168a0*/  BSYNC B2 ;  /* 0x0000000000027941 */ /* 0x000fea0003800000 */
.L_x_27986:
        /* <DEDUP_REMOVED lines=16> */
.L_x_27992:
[----:B------:R-:W-:Y:S05]  /*169b0*/  BSYNC B3 ;  /* 0x0000000000037941 */ /* 0x000fea0003800000 */
.L_x_27991:
        /* <DEDUP_REMOVED lines=42> */
.L_x_27990:
[----:B------:R-:W-:Y:S05]  /*16c60*/  BSYNC B2 ;  /* 0x0000000000027941 */ /* 0x000fea0003800000 */
.L_x_27989:
        /* <DEDUP_REMOVED lines=13> */
.L_x_27993:
        /* <DEDUP_REMOVED lines=12> */
.L_x_27996:
[----:B----4-:R-:W-:-:S07]  /*16e00*/  MOV R10, R22 ;  /* 0x00000016000a7202 */ /* 0x010fce0000000f00 */
.L_x_27997:
[----:B------:R-:W-:Y:S05]  /*16e10*/  BSYNC B2 ;  /* 0x0000000000027941 */ /* 0x000fea0003800000 */
.L_x_27995:
        /* <DEDUP_REMOVED lines=16> */
.L_x_28001:
[----:B------:R-:W-:Y:S05]  /*16f20*/  BSYNC B3 ;  /* 0x0000000000037941 */ /* 0x000fea0003800000 */
.L_x_28000:
        /* <DEDUP_REMOVED lines=42> */
.L_x_27999:
[----:B------:R-:W-:Y:S05]  /*171d0*/  BSYNC B2 ;  /* 0x0000000000027941 */ /* 0x000fea0003800000 */
.L_x_27998:
        /* <DEDUP_REMOVED lines=10> */
.L_x_27994:
        /* <DEDUP_REMOVED lines=12> */
.L_x_28003:
[----:B------:R-:W-:-:S07]  /*17340*/  IMAD.MOV.U32 R18, RZ, RZ, R22 ;  /* 0x000000ffff127224 */ /* 0x000fce00078e0016 */
.L_x_28004:
[----:B------:R-:W-:Y:S05]  /*17350*/  BSYNC B2 ;  /* 0x0000000000027941 */ /* 0x000fea0003800000 */
.L_x_28002:
        /* <DEDUP_REMOVED lines=16> */
.L_x_28008:
[----:B------:R-:W-:Y:S05]  /*17460*/  BSYNC B3 ;  /* 0x0000000000037941 */ /* 0x000fea0003800000 */
.L_x_28007:
        /* <DEDUP_REMOVED lines=42> */
.L_x_28006:
[----:B------:R-:W-:Y:S05]  /*17710*/  BSYNC B2 ;  /* 0x0000000000027941 */ /* 0x000fea0003800000 */
.L_x_28005:
        /* <DEDUP_REMOVED lines=13> */
.L_x_28009:
        /* <DEDUP_REMOVED lines=12> */
.L_x_28012:
[----:B----4-:R-:W-:-:S07]  /*178b0*/  IMAD.MOV.U32 R9, RZ, RZ, R22 ;  /* 0x000000ffff097224 */ /* 0x010fce00078e0016 */
.L_x_28013:
[----:B------:R-:W-:Y:S05]  /*178c0*/  BSYNC B2 ;  /* 0x0000000000027941 */ /* 0x000fea0003800000 */
.L_x_28011:
        /* <DEDUP_REMOVED lines=16> */
.L_x_28017:
[----:B------:R-:W-:Y:S05]  /*179d0*/  BSYNC B3 ;  /* 0x0000000000037941 */ /* 0x000fea0003800000 */
.L_x_28016:
        /* <DEDUP_REMOVED lines=42> */
.L_x_28015:
[----:B------:R-:W-:Y:S05]  /*17c80*/  BSYNC B2 ;  /* 0x0000000000027941 */ /* 0x000fea0003800000 */
.L_x_28014:
        /* <DEDUP_REMOVED lines=10> */
.L_x_28010:
        /* <DEDUP_REMOVED lines=12> */
.L_x_28019:
[----:B------:R-:W-:-:S07]  /*17df0*/  IMAD.MOV.U32 R18, RZ, RZ, R22 ;  /* 0x000000ffff127224 */ /* 0x000fce00078e0016 */
.L_x_28020:
[----:B------:R-:W-:Y:S05]  /*17e00*/  BSYNC B2 ;  /* 0x0000000000027941 */ /* 0x000fea0003800000 */
.L_x_28018:
        /* <DEDUP_REMOVED lines=16> */
.L_x_28024:
[----:B------:R-:W-:Y:S05]  /*17f10*/  BSYNC B3 ;  /* 0x0000000000037941 */ /* 0x000fea0003800000 */
.L_x_28023:
        /* <DEDUP_REMOVED lines=42> */
.L_x_28022:
[----:B------:R-:W-:Y:S05]  /*181c0*/  BSYNC B2 ;  /* 0x0000000000027941 */ /* 0x000fea0003800000 */
.L_x_28021:
        /* <DEDUP_REMOVED lines=13> */
.L_x_28025:
        /* <DEDUP_REMOVED lines=12> */
.L_x_28028:
[----:B----4-:R-:W-:-:S07]  /*18360*/  IMAD.MOV.U32 R8, RZ, RZ, R22 ;  /* 0x000000ffff087224 */ /* 0x010fce00078e0016 */
.L_x_28029:
[----:B------:R-:W-:Y:S05]  /*18370*/  BSYNC B2 ;  /* 0x0000000000027941 */ /* 0x000fea0003800000 */
.L_x_28027:
        /* <DEDUP_REMOVED lines=16> */
.L_x_28033:
[----:B------:R-:W-:Y:S05]  /*18480*/  BSYNC B3 ;  /* 0x0000000000037941 */ /* 0x000fea0003800000 */
.L_x_28032:
        /* <DEDUP_REMOVED lines=42> */
.L_x_28031:
[----:B------:R-:W-:Y:S05]  /*18730*/  BSYNC B2 ;  /* 0x0000000000027941 */ /* 0x000fea0003800000 */
.L_x_28030:
        /* <DEDUP_REMOVED lines=10> */
.L_x_28026:
        /* <DEDUP_REMOVED lines=54> */
.L_x_28034:
[----:B------:R-:W-:-:S07]  /*18b40*/  VIADD R96, R96, 0x20 ;  /* 0x0000002060607836 */ /* 0x000fce0000000000 */
.L_x_27905:
[----:B------:R-:W-:Y:S05]  /*18b50*/  BSYNC B1 ;  /* 0x0000000000017941 */ /* 0x000fea0003800000 */
.L_x_27904:
        /* <DEDUP_REMOVED lines=29> */
.L_x_28038:
[----:B------:R-:W-:-:S07]  /*18d30*/  MOV R4, R22 ;  /* 0x0000001600047202 */ /* 0x000fce0000000f00 */
.L_x_28039:
[----:B------:R-:W-:Y:S05]  /*18d40*/  BSYNC B2 ;  /* 0x0000000000027941 */ /* 0x000fea0003800000 */
.L_x_28037:
        /* <DEDUP_REMOVED lines=16> */
.L_x_28043:
[----:B------:R-:W-:Y:S05]  /*18e50*/  BSYNC B3 ;  /* 0x0000000000037941 */ /* 0x000fea0003800000 */
.L_x_28042:
        /* <DEDUP_REMOVED lines=42> */
.L_x_28041:
[----:B------:R-:W-:Y:S05]  /*19100*/  BSYNC B2 ;  /* 0x0000000000027941 */ /* 0x000fea0003800000 */
.L_x_28040:
        /* <DEDUP_REMOVED lines=20> */
.L_x_28044:
        /* <DEDUP_REMOVED lines=12> */
.L_x_28047:
[----:B----4-:R-:W-:-:S07]  /*19310*/  IMAD.MOV.U32 R15, RZ, RZ, R22 ;  /* 0x000000ffff0f7224 */ /* 0x010fce00078e0016 */
.L_x_28048:
[----:B------:R-:W-:Y:S05]  /*19320*/  BSYNC B2 ;  /* 0x0000000000027941 */ /* 0x000fea0003800000 */
.L_x_28046:
        /* <DEDUP_REMOVED lines=16> */
.L_x_28052:
[----:B------:R-:W-:Y:S05]  /*19430*/  BSYNC B3 ;  /* 0x0000000000037941 */ /* 0x000fea0003800000 */
.L_x_28051:
        /* <DEDUP_REMOVED lines=42> */
.L_x_28050:
[----:B------:R-:W-:Y:S05]  /*196e0*/  BSYNC B2 ;  /* 0x0000000000027941 */ /* 0x000fea0003800000 */
.L_x_28049:
        /* <DEDUP_REMOVED lines=10> */
.L_x_28045:
        /* <DEDUP_REMOVED lines=12> */
.L_x_28054:
[----:B------:R-:W-:-:S07]  /*19850*/  IMAD.MOV.U32 R18, RZ, RZ, R22 ;  /* 0x000000ffff127224 */ /* 0x000fce00078e0016 */
.L_x_28055:
[----:B------:R-:W-:Y:S05]  /*19860*/  BSYNC B2 ;  /* 0x0000000000027941 */ /* 0x000fea0003800000 */
.L_x_28053:
        /* <DEDUP_REMOVED lines=16> */
.L_x_28059:
[----:B------:R-:W-:Y:S05]  /*19970*/  BSYNC B3 ;  /* 0x0000000000037941 */ /* 0x000fea0003800000 */
.L_x_28058:
        /* <DEDUP_REMOVED lines=42> */
.L_x_28057:
[----:B------:R-:W-:Y:S05]  /*19c20*/  BSYNC B2 ;  /* 0x0000000000027941 */ /* 0x000fea0003800000 */
.L_x_28056:
        /* <DEDUP_REMOVED lines=15> */
.L_x_28060:
        /* <DEDUP_REMOVED lines=12> */
.L_x_28063:
[----:B----4-:R-:W-:-:S07]  /*19de0*/  IMAD.MOV.U32 R14, RZ, RZ, R22 ;  /* 0x000000ffff0e7224 */ /* 0x010fce00078e0016 */
.L_x_28064:
[----:B------:R-:W-:Y:S05]  /*19df0*/  BSYNC B2 ;  /* 0x0000000000027941 */ /* 0x000fea0003800000 */
.L_x_28062:
        /* <DEDUP_REMOVED lines=16> */
.L_x_28068:
[----:B------:R-:W-:Y:S05]  /*19f00*/  BSYNC B3 ;  /* 0x0000000000037941 */ /* 0x000fea0003800000 */
.L_x_28067:
        /* <DEDUP_REMOVED lines=42> */
.L_x_28066:
[----:B------:R-:W-:Y:S05]  /*1a1b0*/  BSYNC B2 ;  /* 0x0000000000027941 */ /* 0x000fea0003800000 */
.L_x_28065:
        /* <DEDUP_REMOVED lines=10> */
.L_x_28061:
        /* <DEDUP_REMOVED lines=12> */
.L_x_28070:
[----:B------:R-:W-:-:S07]  /*1a320*/  MOV R18, R22 ;  /* 0x0000001600127202 */ /* 0x000fce0000000f00 */
.L_x_28071:
[----:B------:R-:W-:Y:S05]  /*1a330*/  BSYNC B2 ;  /* 0x0000000000027941 */ /* 0x000fea0003800000 */
.L_x_28069:
        /* <DEDUP_REMOVED lines=16> */
.L_x_28075:
[----:B------:R-:W-:Y:S05]  /*1a440*/  BSYNC B3 ;  /* 0x0000000000037941 */ /* 0x000fea0003800000 */
.L_x_28074:
        /* <DEDUP_REMOVED lines=42> */
.L_x_28073:
[----:B------:R-:W-:Y:S05]  /*1a6f0*/  BSYNC B2 ;  /* 0x0000000000027941 */ /* 0x000fea0003800000 */
.L_x_28072:
        /* <DEDUP_REMOVED lines=15> */
.L_x_28076:
        /* <DEDUP_REMOVED lines=12> */
.L_x_28079:
[----:B----4-:R-:W-:-:S07]  /*1a8b0*/  MOV R13, R22 ;  /* 0x00000016000d7202 */ /* 0x010fce0000000f00 */
.L_x_28080:
[----:B------:R-:W-:Y:S05]  /*1a8c0*/  BSYNC B2 ;  /* 0x0000000000027941 */ /* 0x000fea0003800000 */
.L_x_28078:
        /* <DEDUP_REMOVED lines=16> */
.L_x_28084:
[----:B------:R-:W-:Y:S05]  /*1a9d0*/  BSYNC B3 ;  /* 0x0000000000037941 */ /* 0x000fea0003800000 */
.L_x_28083:
        /* <DEDUP_REMOVED lines=42> */
.L_x_28082:
[----:B------:R-:W-:Y:S05]  /*1ac80*/  BSYNC B2 ;  /* 0x0000000000027941 */ /* 0x000fea0003800000 */
.L_x_28081:
        /* <DEDUP_REMOVED lines=10> */
.L_x_28077:
        /* <DEDUP_REMOVED lines=12> */
.L_x_28086:
[----:B------:R-:W-:-:S07]  /*1adf0*/  IMAD.MOV.U32 R18, RZ, RZ, R22 ;  /* 0x000000ffff127224 */ /* 0x000fce00078e0016 */
.L_x_28087:
[----:B------:R-:W-:Y:S05]  /*1ae00*/  BSYNC B2 ;  /* 0x0000000000027941 */ /* 0x000fea0003800000 */
.L_x_28085:
        /* <DEDUP_REMOVED lines=16> */
.L_x_28091:
[----:B------:R-:W-:Y:S05]  /*1af10*/  BSYNC B3 ;  /* 0x0000000000037941 */ /* 0x000fea0003800000 */
.L_x_28090:
        /* <DEDUP_REMOVED lines=42> */
.L_x_28089:
[----:B------:R-:W-:Y:S05]  /*1b1c0*/  BSYNC B2 ;  /* 0x0000000000027941 */ /* 0x000fea0003800000 */
.L_x_28088:
        /* <DEDUP_REMOVED lines=15> */
.L_x_28092:
        /* <DEDUP_REMOVED lines=12> */
.L_x_28095:
[----:B----4-:R-:W-:-:S07]  /*1b380*/  IMAD.MOV.U32 R12, RZ, RZ, R22 ;  /* 0x000000ffff0c7224 */ /* 0x010fce00078e0016 */
.L_x_28096:
[----:B------:R-:W-:Y:S05]  /*1b390*/  BSYNC B2 ;  /* 0x0000000000027941 */ /* 0x000fea0003800000 */
.L_x_28094:
        /* <DEDUP_REMOVED lines=16> */
.L_x_28100:
[----:B------:R-:W-:Y:S05]  /*1b4a0*/  BSYNC B3 ;  /* 0x0000000000037941 */ /* 0x000fea0003800000 */
.L_x_28099:
        /* <DEDUP_REMOVED lines=42> */
.L_x_28098:
[----:B------:R-:W-:Y:S05]  /*1b750*/  BSYNC B2 ;  /* 0x0000000000027941 */ /* 0x000fea0003800000 */
.L_x_28097:
        /* <DEDUP_REMOVED lines=10> */
.L_x_28093:
        /* <DEDUP_REMOVED lines=12> */
.L_x_28102:
[----:B------:R-:W-:-:S07]  /*1b8c0*/  IMAD.MOV.U32 R18, RZ, RZ, R22 ;  /* 0x000000ffff127224 */ /* 0x000fce00078e0016 */
.L_x_28103:
[----:B------:R-:W-:Y:S05]  /*1b8d0*/  BSYNC B2 ;  /* 0x0000000000027941 */ /* 0x000fea0003800000 */
.L_x_28101:
        /* <DEDUP_REMOVED lines=16> */
.L_x_28107:
[----:B------:R-:W-:Y:S05]  /*1b9e0*/  BSYNC B3 ;  /* 0x0000000000037941 */ /* 0x000fea0003800000 */
.L_x_28106:
        /* <DEDUP_REMOVED lines=42> */
.L_x_28105:
[----:B------:R-:W-:Y:S05]  /*1bc90*/  BSYNC B2 ;  /* 0x0000000000027941 */ /* 0x000fea0003800000 */
.L_x_28104:
        /* <DEDUP_REMOVED lines=15> */
.L_x_28108:
        /* <DEDUP_REMOVED lines=12> */
.L_x_28111:
[----:B----4-:R-:W-:-:S07]  /*1be50*/  IMAD.MOV.U32 R11, RZ, RZ, R22 ;  /* 0x000000ffff0b7224 */ /* 0x010fce00078e0016 */
.L_x_28112:
[----:B------:R-:W-:Y:S05]  /*1be60*/  BSYNC B2 ;  /* 0x0000000000027941 */ /* 0x000fea0003800000 */
.L_x_28110:
        /* <DEDUP_REMOVED lines=16> */
.L_x_28116:
[----:B------:R-:W-:Y:S05]  /*1bf70*/  BSYNC B3 ;  /* 0x0000000000037941 */ /* 0x000fea0003800000 */
.L_x_28115:
        /* <DEDUP_REMOVED lines=42> */
.L_x_28114:
[----:B------:R-:W-:Y:S05]  /*1c220*/  BSYNC B2 ;  /* 0x0000000000027941 */ /* 0x000fea0003800000 */
.L_x_28113:
        /* <DEDUP_REMOVED lines=10> */
.L_x_28109:
        /* <DEDUP_REMOVED lines=12> */
.L_x_28118:
[----:B------:R-:W-:-:S07]  /*1c390*/  MOV R18, R22 ;  /* 0x0000001600127202 */ /* 0x000fce0000000f00 */
.L_x_28119:
[----:B------:R-:W-:Y:S05]  /*1c3a0*/  BSYNC B2 ;  /* 0x0000000000027941 */ /* 0x000fea0003800000 */
.L_x_28117:
        /* <DEDUP_REMOVED lines=16> */
.L_x_28123:
[----:B------:R-:W-:Y:S05]  /*1c4b0*/  BSYNC B3 ;  /* 0x0000000000037941 */ /* 0x000fea0003800000 */
.L_x_28122:
        /* <DEDUP_REMOVED lines=42> */
.L_x_28121:
[----:B------:R-:W-:Y:S05]  /*1c760*/  BSYNC B2 ;  /* 0x0000000000027941 */ /* 0x000fea0003800000 */
.L_x_28120:
        /* <DEDUP_REMOVED lines=13> */
.L_x_28124:
        /* <DEDUP_REMOVED lines=12> */
.L_x_28127:
[----:B----4-:R-:W-:-:S07]  /*1c900*/  MOV R10, R22 ;  /* 0x00000016000a7202 */ /* 0x010fce0000000f00 */
.L_x_28128:
[----:B------:R-:W-:Y:S05]  /*1c910*/  BSYNC B2 ;  /* 0x0000000000027941 */ /* 0x000fea0003800000 */
.L_x_28126:
        /* <DEDUP_REMOVED lines=16> */
.L_x_28132:
[----:B------:R-:W-:Y:S05]  /*1ca20*/  BSYNC B3 ;  /* 0x0000000000037941 */ /* 0x000fea0003800000 */
.L_x_28131:
        /* <DEDUP_REMOVED lines=42> */
.L_x_28130:
[----:B------:R-:W-:Y:S05]  /*1ccd0*/  BSYNC B2 ;  /* 0x0000000000027941 */ /* 0x000fea0003800000 */
.L_x_28129:
        /* <DEDUP_REMOVED lines=10> */
.L_x_28125:
        /* <DEDUP_REMOVED lines=12> */
.L_x_28134:
[----:B------:R-:W-:-:S07]  /*1ce40*/  IMAD.MOV.U32 R18, RZ, RZ, R22 ;  /* 0x000000ffff127224 */ /* 0x000fce00078e0016 */
.L_x_28135:
[----:B------:R-:W-:Y:S05]  /*1ce50*/  BSYNC B2 ;  /* 0x0000000000027941 */ /* 0x000fea0003800000 */
.L_x_28133:
        /* <DEDUP_REMOVED lines=16> */
.L_x_28139:
[----:B------:R-:W-:Y:S05]  /*1cf60*/  BSYNC B3 ;  /* 0x0000000000037941 */ /* 0x000fea0003800000 */
.L_x_28138:
        /* <DEDUP_REMOVED lines=42> */
.L_x_28137:
[----:B------:R-:W-:Y:S05]  /*1d210*/  BSYNC B2 ;  /* 0x0000000000027941 */ /* 0x000fea0003800000 */
.L_x_28136:
        /* <DEDUP_REMOVED lines=13> */
.L_x_28140:
        /* <DEDUP_REMOVED lines=12> */
.L_x_28143:
[----:B----4-:R-:W-:-:S07]  /*1d3b0*/  IMAD.MOV.U32 R9, RZ, RZ, R22 ;  /* 0x000000ffff097224 */ /* 0x010fce00078e0016 */
.L_x_28144:
[----:B------:R-:W-:Y:S05]  /*1d3c0*/  BSYNC B2 ;  /* 0x0000000000027941 */ /* 0x000fea0003800000 */
.L_x_28142:
        /* <DEDUP_REMOVED lines=16> */
.L_x_28148:
[----:B------:R-:W-:Y:S05]  /*1d4d0*/  BSYNC B3 ;  /* 0x0000000000037941 */ /* 0x000fea0003800000 */
.L_x_28147:
        /* <DEDUP_REMOVED lines=42> */
.L_x_28146:
[----:B------:R-:W-:Y:S05]  /*1d780*/  BSYNC B2 ;  /* 0x0000000000027941 */ /* 0x000fea0003800000 */
.L_x_28145:
        /* <DEDUP_REMOVED lines=10> */
.L_x_28141:
        /* <DEDUP_REMOVED lines=12> */
.L_x_28150:
[----:B------:R-:W-:-:S07]  /*1d8f0*/  IMAD.MOV.U32 R18, RZ, RZ, R22 ;  /* 0x000000ffff127224 */ /* 0x000fce00078e0016 */
.L_x_28151:
[----:B------:R-:W-:Y:S05]  /*1d900*/  BSYNC B2 ;  /* 0x0000000000027941 */ /* 0x000fea0003800000 */
.L_x_28149:
        /* <DEDUP_REMOVED lines=16> */
.L_x_28155:
[----:B------:R-:W-:Y:S05]  /*1da10*/  BSYNC B3 ;  /* 0x0000000000037941 */ /* 0x000fea0003800000 */
.L_x_28154:
        /* <DEDUP_REMOVED lines=42> */
.L_x_28153:
[----:B------:R-:W-:Y:S05]  /*1dcc0*/  BSYNC B2 ;  /* 0x0000000000027941 */ /* 0x000fea0003800000 */
.L_x_28152:
        /* <DEDUP_REMOVED lines=13> */
.L_x_28156:
        /* <DEDUP_REMOVED lines=12> */
.L_x_28159:
[----:B----4-:R-:W-:-:S07]  /*1de60*/  IMAD.MOV.U32 R8, RZ, RZ, R22 ;  /* 0x000000ffff087224 */ /* 0x010fce00078e0016 */
.L_x_28160:
[----:B------:R-:W-:Y:S05]  /*1de70*/  BSYNC B2 ;  /* 0x0000000000027941 */ /* 0x000fea0003800000 */
.L_x_28158:
        /* <DEDUP_REMOVED lines=16> */
.L_x_28164:
[----:B------:R-:W-:Y:S05]  /*1df80*/  BSYNC B3 ;  /* 0x0000000000037941 */ /* 0x000fea0003800000 */
.L_x_28163:
        /* <DEDUP_REMOVED lines=42> */
.L_x_28162:
[----:B------:R-:W-:Y:S05]  /*1e230*/  BSYNC B2 ;  /* 0x0000000000027941 */ /* 0x000fea0003800000 */
.L_x_28161:
        /* <DEDUP_REMOVED lines=10> */
.L_x_28157:
        /* <DEDUP_REMOVED lines=54> */
.L_x_28165:
[----:B------:R-:W-:-:S07]  /*1e640*/  VIADD R96, R96, 0x20 ;  /* 0x0000002060607836 */ /* 0x000fce0000000000 */
.L_x_28036:
[----:B------:R-:W-:Y:S05]  /*1e650*/  BSYNC B1 ;  /* 0x0000000000017941 */ /* 0x000fea0003800000 */
.L_x_28035:
        /* <DEDUP_REMOVED lines=29> */
.L_x_28169:
[----:B------:R-:W-:-:S07]  /*1e830*/  MOV R3, R22 ;  /* 0x0000001600037202 */ /* 0x000fce0000000f00 */
.L_x_28170:
[----:B------:R-:W-:Y:S05]  /*1e840*/  BSYNC B2 ;  /* 0x0000000000027941 */ /* 0x000fea0003800000 */
.L_x_28168:
        /* <DEDUP_REMOVED lines=16> */
.L_x_28174:
[----:B------:R-:W-:Y:S05]  /*1e950*/  BSYNC B3 ;  /* 0x0000000000037941 */ /* 0x000fea0003800000 */
.L_x_28173:
        /* <DEDUP_REMOVED lines=42> */
.L_x_28172:
[----:B------:R-:W-:Y:S05]  /*1ec00*/  BSYNC B2 ;  /* 0x0000000000027941 */ /* 0x000fea0003800000 */
.L_x_28171:
        /* <DEDUP_REMOVED lines=20> */
.L_x_28175:
        /* <DEDUP_REMOVED lines=12> */
.L_x_28178:
[----:B----4-:R-:W-:-:S07]  /*1ee10*/  IMAD.MOV.U32 R15, RZ, RZ, R22 ;  /* 0x000000ffff0f7224 */ /* 0x010fce00078e0016 */
.L_x_28179:
[----:B------:R-:W-:Y:S05]  /*1ee20*/  BSYNC B2 ;  /* 0x0000000000027941 */ /* 0x000fea0003800000 */
.L_x_28177:
        /* <DEDUP_REMOVED lines=16> */
.L_x_28183:
[----:B------:R-:W-:Y:S05]  /*1ef30*/  BSYNC B3 ;  /* 0x0000000000037941 */ /* 0x000fea0003800000 */
.L_x_28182:
        /* <DEDUP_REMOVED lines=42> */
.L_x_28181:
[----:B------:R-:W-:Y:S05]  /*1f1e0*/  BSYNC B2 ;  /* 0x0000000000027941 */ /* 0x000fea0003800000 */
.L_x_28180:
        /* <DEDUP_REMOVED lines=10> */
.L_x_28176:
        /* <DEDUP_REMOVED lines=12> */
.L_x_28185:
[----:B------:R-:W-:-:S07]  /*1f350*/  IMAD.MOV.U32 R18, RZ, RZ, R22 ;  /* 0x000000ffff127224 */ /* 0x000fce00078e0016 */
.L_x_28186:
[----:B------:R-:W-:Y:S05]  /*1f360*/  BSYNC B2 ;  /* 0x0000000000027941 */ /* 0x000fea0003800000 */
.L_x_28184:
        /* <DEDUP_REMOVED lines=16> */
.L_x_28190:
[----:B------:R-:W-:Y:S05]  /*1f470*/  BSYNC B3 ;  /* 0x0000000000037941 */ /* 0x000fea0003800000 */
.L_x_28189:
        /* <DEDUP_REMOVED lines=42> */
.L_x_28188:
[----:B------:R-:W-:Y:S05]  /*1f720*/  BSYNC B2 ;  /* 0x0000000000027941 */ /* 0x000fea0003800000 */
.L_x_28187:
        /* <DEDUP_REMOVED lines=15> */
.L_x_28191:
        /* <DEDUP_REMOVED lines=12> */
.L_x_28194:
[----:B----4-:R-:W-:-:S07]  /*1f8e0*/  IMAD.MOV.U32 R14, RZ, RZ, R22 ;  /* 0x000000ffff0e7224 */ /* 0x010fce00078e0016 */
.L_x_28195:
[----:B------:R-:W-:Y:S05]  /*1f8f0*/  BSYNC B2 ;  /* 0x0000000000027941 */ /* 0x000fea0003800000 */
.L_x_28193:
        /* <DEDUP_REMOVED lines=16> */
.L_x_28199:
[----:B------:R-:W-:Y:S05]  /*1fa00*/  BSYNC B3 ;  /* 0x0000000000037941 */ /* 0x000fea0003800000 */
.L_x_28198:
        /* <DEDUP_REMOVED lines=42> */
.L_x_28197:
[----:B------:R-:W-:Y:S05]  /*1fcb0*/  BSYNC B2 ;  /* 0x0000000000027941 */ /* 0x000fea0003800000 */
.L_x_28196:
        /* <DEDUP_REMOVED lines=10> */
.L_x_28192:
        /* <DEDUP_REMOVED lines=12> */
.L_x_28201:
[----:B------:R-:W-:-:S07]  /*1fe20*/  MOV R18, R22 ;  /* 0x0000001600127202 */ /* 0x000fce0000000f00 */
.L_x_28202:
[----:B------:R-:W-:Y:S05]  /*1fe30*/  BSYNC B2 ;  /* 0x0000000000027941 */ /* 0x000fea0003800000 */
.L_x_28200:
        /* <DEDUP_REMOVED lines=16> */
.L_x_28206:
[----:B------:R-:W-:Y:S05]  /*1ff40*/  BSYNC B3 ;  /* 0x0000000000037941 */ /* 0x000fea0003800000 */
.L_x_28205:
        /* <DEDUP_REMOVED lines=42> */
.L_x_28204:
[----:B------:R-:W-:Y:S05]  /*201f0*/  BSYNC B2 ;  /* 0x0000000000027941 */ /* 0x000fea0003800000 */
.L_x_28203:
        /* <DEDUP_REMOVED lines=15> */
.L_x_28207:
        /* <DEDUP_REMOVED lines=12> */
.L_x_28210:
[----:B----4-:R-:W-:-:S07]  /*203b0*/  MOV R13, R22 ;  /* 0x00000016000d7202 */ /* 0x010fce0000000f00 */
.L_x_28211:
[----:B------:R-:W-:Y:S05]  /*203c0*/  BSYNC B2 ;  /* 0x0000000000027941 */ /* 0x000fea0003800000 */
.L_x_28209:
        /* <DEDUP_REMOVED lines=16> */
.L_x_28215:
[----:B------:R-:W-:Y:S05]  /*204d0*/  BSYNC B3 ;  /* 0x0000000000037941 */ /* 0x000fea0003800000 */
.L_x_28214:
        /* <DEDUP_REMOVED lines=42> */
.L_x_28213:
[----:B------:R-:W-:Y:S05]  /*20780*/  BSYNC B2 ;  /* 0x0000000000027941 */ /* 0x000fea0003800000 */
.L_x_28212:
        /* <DEDUP_REMOVED lines=10> */
.L_x_28208:
        /* <DEDUP_REMOVED lines=12> */
.L_x_28217:
[----:B------:R-:W-:-:S07]  /*208f0*/  IMAD.MOV.U32 R18, RZ, RZ, R22 ;  /* 0x000000ffff127224 */ /* 0x000fce00078e0016 */
.L_x_28218:
[----:B------:R-:W-:Y:S05]  /*20900*/  BSYNC B2 ;  /* 0x0000000000027941 */ /* 0x000fea0003800000 */
.L_x_28216:
        /* <DEDUP_REMOVED lines=16> */
.L_x_28222:
[----:B------:R-:W-:Y:S05]  /*20a10*/  BSYNC B3 ;  /* 0x0000000000037941 */ /* 0x000fea0003800000 */
.L_x_28221:
        /* <DEDUP_REMOVED lines=42> */
.L_x_28220:
[----:B------:R-:W-:Y:S05]  /*20cc0*/  BSYNC B2 ;  /* 0x0000000000027941 */ /* 0x000fea0003800000 */
.L_x_28219:
        /* <DEDUP_REMOVED lines=15> */
.L_x_28223:
        /* <DEDUP_REMOVED lines=12> */
.L_x_28226:
[----:B----4-:R-:W-:-:S07]  /*20e80*/  IMAD.MOV.U32 R12, RZ, RZ, R22 ;  /* 0x000000ffff0c7224 */ /* 0x010fce00078e0016 */
.L_x_28227:
[----:B------:R-:W-:Y:S05]  /*20e90*/  BSYNC B2 ;  /* 0x0000000000027941 */ /* 0x000fea0003800000 */
.L_x_28225:
        /* <DEDUP_REMOVED lines=16> */
.L_x_28231:
[----:B------:R-:W-:Y:S05]  /*20fa0*/  BSYNC B3 ;  /* 0x0000000000037941 */ /* 0x000fea0003800000 */
.L_x_28230:
        /* <DEDUP_REMOVED lines=42> */
.L_x_28229:
[----:B------:R-:W-:Y:S05]  /*21250*/  BSYNC B2 ;  /* 0x0000000000027941 */ /* 0x000fea0003800000 */
.L_x_28228:
        /* <DEDUP_REMOVED lines=10> */
.L_x_28224:
        /* <DEDUP_REMOVED lines=12> */
.L_x_28233:
[----:B------:R-:W-:-:S07]  /*213c0*/  IMAD.MOV.U32 R18, RZ, RZ, R22 ;  /* 0x000000ffff127224 */ /* 0x000fce00078e0016 */
.L_x_28234:
[----:B------:R-:W-:Y:S05]  /*213d0*/  BSYNC B2 ;  /* 0x0000000000027941 */ /* 0x000fea0003800000 */
.L_x_28232:
        /* <DEDUP_REMOVED lines=16> */
.L_x_28238:
[----:B------:R-:W-:Y:S05]  /*214e0*/  BSYNC B3 ;  /* 0x0000000000037941 */ /* 0x000fea0003800000 */
.L_x_28237:
        /* <DEDUP_REMOVED lines=42> */
.L_x_28236:
[----:B------:R-:W-:Y:S05]  /*21790*/  BSYNC B2 ;  /* 0x0000000000027941 */ /* 0x000fea0003800000 */
.L_x_28235:
        /* <DEDUP_REMOVED lines=15> */
.L_x_28239:
        /* <DEDUP_REMOVED lines=12> */
.L_x_28242:
[----:B----4-:R-:W-:-:S07]  /*21950*/  IMAD.MOV.U32 R11, RZ, RZ, R22 ;  /* 0x000000ffff0b7224 */ /* 0x010fce00078e0016 */
.L_x_28243:
[----:B------:R-:W-:Y:S05]  /*21960*/  BSYNC B2 ;  /* 0x0000000000027941 */ /* 0x000fea0003800000 */
.L_x_28241:
        /* <DEDUP_REMOVED lines=16> */
.L_x_28247:
[----:B------:R-:W-:Y:S05]  /*21a70*/  BSYNC B3 ;  /* 0x0000000000037941 */ /* 0x000fea0003800000 */
.L_x_28246:
        /* <DEDUP_REMOVED lines=42> */
.L_x_28245:
[----:B------:R-:W-:Y:S05]  /*21d20*/  BSYNC B2 ;  /* 0x0000000000027941 */ /* 0x000fea0003800000 */
.L_x_28244:
        /* <DEDUP_REMOVED lines=10> */
.L_x_28240:
        /* <DEDUP_REMOVED lines=12> */
.L_x_28249:
[----:B------:R-:W-:-:S07]  /*21e90*/  MOV R18, R22 ;  /* 0x0000001600127202 */ /* 0x000fce0000000f00 */
.L_x_28250:
[----:B------:R-:W-:Y:S05]  /*21ea0*/  BSYNC B2 ;  /* 0x0000000000027941 */ /* 0x000fea0003800000 */
.L_x_28248:
        /* <DEDUP_REMOVED lines=16> */
.L_x_28254:
[----:B------:R-:W-:Y:S05]  /*21fb0*/  BSYNC B3 ;  /* 0x0000000000037941 */ /* 0x000fea0003800000 */
.L_x_28253:
        /* <DEDUP_REMOVED lines=42> */
.L_x_28252:
[----:B------:R-:W-:Y:S05]  /*22260*/  BSYNC B2 ;  /* 0x0000000000027941 */ /* 0x000fea0003800000 */
.L_x_28251:
        /* <DEDUP_REMOVED lines=13> */
.L_x_28255:
        /* <DEDUP_REMOVED lines=12> */
.L_x_28258:
[----:B----4-:R-:W-:-:S07]  /*22400*/  MOV R10, R22 ;  /* 0x00000016000a7202 */ /* 0x010fce0000000f00 */
.L_x_28259:
[----:B------:R-:W-:Y:S05]  /*22410*/  BSYNC B2 ;  /* 0x0000000000027941 */ /* 0x000fea0003800000 */
.L_x_28257:
        /* <DEDUP_REMOVED lines=16> */
.L_x_28263:
[----:B------:R-:W-:Y:S05]  /*22520*/  BSYNC B3 ;  /* 0x0000000000037941 */ /* 0x000fea0003800000 */
.L_x_28262:
        /* <DEDUP_REMOVED lines=42> */
.L_x_28261:
[----:B------:R-:W-:Y:S05]  /*227d0*/  BSYNC B2 ;  /* 0x0000000000027941 */ /* 0x000fea0003800000 */
.L_x_28260:
        /* <DEDUP_REMOVED lines=10> */
.L_x_28256:
        /* <DEDUP_REMOVED lines=12> */
.L_x_28265:
[----:B------:R-:W-:-:S07]  /*22940*/  IMAD.MOV.U32 R18, RZ, RZ, R22 ;  /* 0x000000ffff127224 */ /* 0x000fce00078e0016 */
.L_x_28266:
[----:B------:R-:W-:Y:S05]  /*22950*/  BSYNC B2 ;  /* 0x0000000000027941 */ /* 0x000fea0003800000 */
.L_x_28264:
        /* <DEDUP_REMOVED lines=16> */
.L_x_28270:
[----:B------:R-:W-:Y:S05]  /*22a60*/  BSYNC B3 ;  /* 0x0000000000037941 */ /* 0x000fea0003800000 */
.L_x_28269:
        /* <DEDUP_REMOVED lines=42> */
.L_x_28268:
[----:B------:R-:W-:Y:S05]  /*22d10*/  BSYNC B2 ;  /* 0x0000000000027941 */ /* 0x000fea0003800000 */
.L_x_28267:
        /* <DEDUP_REMOVED lines=13> */
.L_x_28271:
        /* <DEDUP_REMOVED lines=12> */
.L_x_28274:
[----:B----4-:R-:W-:-:S07]  /*22eb0*/  IMAD.MOV.U32 R9, RZ, RZ, R22 ;  /* 0x000000ffff097224 */ /* 0x010fce00078e0016 */
.L_x_28275:
[----:B------:R-:W-:Y:S05]  /*22ec0*/  BSYNC B2 ;  /* 0x0000000000027941 */ /* 0x000fea0003800000 */
.L_x_28273:
        /* <DEDUP_REMOVED lines=16> */
.L_x_28279:
[----:B------:R-:W-:Y:S05]  /*22fd0*/  BSYNC B3 ;  /* 0x0000000000037941 */ /* 0x000fea0003800000 */
.L_x_28278:
        /* <DEDUP_REMOVED lines=42> */
.L_x_28277:
[----:B------:R-:W-:Y:S05]  /*23280*/  BSYNC B2 ;  /* 0x0000000000027941 */ /* 0x000fea0003800000 */
.L_x_28276:
        /* <DEDUP_REMOVED lines=10> */
.L_x_28272:
        /* <DEDUP_REMOVED lines=12> */
.L_x_28281:
[----:B------:R-:W-:-:S07]  /*233f0*/  IMAD.MOV.U32 R18, RZ, RZ, R22 ;  /* 0x000000ffff127224 */ /* 0x000fce00078e0016 */
.L_x_28282:
[----:B------:R-:W-:Y:S05]  /*23400*/  BSYNC B2 ;  /* 0x0000000000027941 */ /* 0x000fea0003800000 */
.L_x_28280:
        /* <DEDUP_REMOVED lines=16> */
.L_x_28286:
[----:B------:R-:W-:Y:S05]  /*23510*/  BSYNC B3 ;  /* 0x0000000000037941 */ /* 0x000fea0003800000 */
.L_x_28285:
        /* <DEDUP_REMOVED lines=42> */
.L_x_28284:
[----:B------:R-:W-:Y:S05]  /*237c0*/  BSYNC B2 ;  /* 0x0000000000027941 */ /* 0x000fea0003800000 */
.L_x_28283:
        /* <DEDUP_REMOVED lines=13> */
.L_x_28287:
        /* <DEDUP_REMOVED lines=12> */
.L_x_28290:
[----:B----4-:R-:W-:-:S07]  /*23960*/  IMAD.MOV.U32 R8, RZ, RZ, R22 ;  /* 0x000000ffff087224 */ /* 0x010fce00078e0016 */
.L_x_28291:
[----:B------:R-:W-:Y:S05]  /*23970*/  BSYNC B2 ;  /* 0x0000000000027941 */ /* 0x000fea0003800000 */
.L_x_28289:
        /* <DEDUP_REMOVED lines=16> */
.L_x_28295:
[----:B------:R-:W-:Y:S05]  /*23a80*/  BSYNC B3 ;  /* 0x0000000000037941 */ /* 0x000fea0003800000 */
.L_x_28294:
        /* <DEDUP_REMOVED lines=42> */
.L_x_28293:
[----:B------:R-:W-:Y:S05]  /*23d30*/  BSYNC B2 ;  /* 0x0000000000027941 */ /* 0x000fea0003800000 */
.L_x_28292:
        /* <DEDUP_REMOVED lines=10> */
.L_x_28288:
        /* <DEDUP_REMOVED lines=54> */
.L_x_28296:
[----:B------:R-:W-:-:S07]  /*24140*/  VIADD R96, R96, 0x20 ;  /* 0x0000002060607836 */ /* 0x000fce0000000000 */
.L_x_28167:
[----:B------:R-:W-:Y:S05]  /*24150*/  BSYNC B1 ;  /* 0x0000000000017941 */ /* 0x000fea0003800000 */
.L_x_28166:
        /* <DEDUP_REMOVED lines=29> */
.L_x_28300:
[----:B------:R-:W-:-:S07]  /*24330*/  MOV R2, R22 ;  /* 0x0000001600027202 */ /* 0x000fce0000000f00 */
.L_x_28301:
[----:B------:R-:W-:Y:S05]  /*24340*/  BSYNC B2 ;  /* 0x0000000000027941 */ /* 0x000fea0003800000 */
.L_x_28299:
        /* <DEDUP_REMOVED lines=16> */
.L_x_28305:
[----:B------:R-:W-:Y:S05]  /*24450*/  BSYNC B3 ;  /* 0x0000000000037941 */ /* 0x000fea0003800000 */
.L_x_28304:
        /* <DEDUP_REMOVED lines=42> */
.L_x_28303:
[----:B------:R-:W-:Y:S05]  /*24700*/  BSYNC B2 ;  /* 0x0000000000027941 */ /* 0x000fea0003800000 */
.L_x_28302:
        /* <DEDUP_REMOVED lines=20> */
.L_x_28306:
        /* <DEDUP_REMOVED lines=12> */
.L_x_28309:
[----:B----4-:R-:W-:-:S07]  /*24910*/  IMAD.MOV.U32 R15, RZ, RZ, R22 ;  /* 0x000000ffff0f7224 */ /* 0x010fce00078e0016 */
.L_x_28310:
[----:B------:R-:W-:Y:S05]  /*24920*/  BSYNC B2 ;  /* 0x0000000000027941 */ /* 0x000fea0003800000 */
.L_x_28308:
        /* <DEDUP_REMOVED lines=16> */
.L_x_28314:
[----:B------:R-:W-:Y:S05]  /*24a30*/  BSYNC B3 ;  /* 0x0000000000037941 */ /* 0x000fea0003800000 */
.L_x_28313:
        /* <DEDUP_REMOVED lines=42> */
.L_x_28312:
[----:B------:R-:W-:Y:S05]  /*24ce0*/  BSYNC B2 ;  /* 0x0000000000027941 */ /* 0x000fea0003800000 */
.L_x_28311:
        /* <DEDUP_REMOVED lines=10> */
.L_x_28307:
        /* <DEDUP_REMOVED lines=12> */
.L_x_28316:
[----:B------:R-:W-:-:S07]  /*24e50*/  IMAD.MOV.U32 R18, RZ, RZ, R22 ;  /* 0x000000ffff127224 */ /* 0x000fce00078e0016 */
.L_x_28317:
[----:B------:R-:W-:Y:S05]  /*24e60*/  BSYNC B2 ;  /* 0x0000000000027941 */ /* 0x000fea0003800000 */
.L_x_28315:
        /* <DEDUP_REMOVED lines=16> */
.L_x_28321:
[----:B------:R-:W-:Y:S05]  /*24f70*/  BSYNC B3 ;  /* 0x0000000000037941 */ /* 0x000fea0003800000 */
.L_x_28320:
        /* <DEDUP_REMOVED lines=42> */
.L_x_28319:
[----:B------:R-:W-:Y:S05]  /*25220*/  BSYNC B2 ;  /* 0x0000000000027941 */ /* 0x000fea0003800000 */
.L_x_28318:
        /* <DEDUP_REMOVED lines=15> */
.L_x_28322:
        /* <DEDUP_REMOVED lines=12> */
.L_x_28325:
[----:B----4-:R-:W-:-:S07]  /*253e0*/  IMAD.MOV.U32 R14, RZ, RZ, R22 ;  /* 0x000000ffff0e7224 */ /* 0x010fce00078e0016 */
.L_x_28326:
[----:B------:R-:W-:Y:S05]  /*253f0*/  BSYNC B2 ;  /* 0x0000000000027941 */ /* 0x000fea0003800000 */
.L_x_28324:
        /* <DEDUP_REMOVED lines=16> */
.L_x_28330:
[----:B------:R-:W-:Y:S05]  /*25500*/  BSYNC B3 ;  /* 0x0000000000037941 */ /* 0x000fea0003800000 */
.L_x_28329:
        /* <DEDUP_REMOVED lines=42> */
.L_x_28328:
[----:B------:R-:W-:Y:S05]  /*257b0*/  BSYNC B2 ;  /* 0x0000000000027941 */ /* 0x000fea0003800000 */
.L_x_28327:
        /* <DEDUP_REMOVED lines=10> */
.L_x_28323:
        /* <DEDUP_REMOVED lines=12> */
.L_x_28332:
[----:B------:R-:W-:-:S07]  /*25920*/  MOV R18, R22 ;  /* 0x0000001600127202 */ /* 0x000fce0000000f00 */
.L_x_28333:
[----:B------:R-:W-:Y:S05]  /*25930*/  BSYNC B2 ;  /* 0x0000000000027941 */ /* 0x000fea0003800000 */
.L_x_28331:
        /* <DEDUP_REMOVED lines=16> */
.L_x_28337:
[----:B------:R-:W-:Y:S05]  /*25a40*/  BSYNC B3 ;  /* 0x0000000000037941 */ /* 0x000fea0003800000 */
.L_x_28336:
        /* <DEDUP_REMOVED lines=42> */
.L_x_28335:
[----:B------:R-:W-:Y:S05]  /*25cf0*/  BSYNC B2 ;  /* 0x0000000000027941 */ /* 0x000fea0003800000 */
.L_x_28334:
        /* <DEDUP_REMOVED lines=15> */
.L_x_28338:
        /* <DEDUP_REMOVED lines=12> */
.L_x_28341:
[----:B----4-:R-:W-:-:S07]  /*25eb0*/  MOV R13, R22 ;  /* 0x00000016000d7202 */ /* 0x010fce0000000f00 */
.L_x_28342:
[----:B------:R-:W-:Y:S05]  /*25ec0*/  BSYNC B2 ;  /* 0x0000000000027941 */ /* 0x000fea0003800000 */
.L_x_28340:
        /* <DEDUP_REMOVED lines=16> */
.L_x_28346:
[----:B------:R-:W-:Y:S05]  /*25fd0*/  BSYNC B3 ;  /* 0x0000000000037941 */ /* 0x000fea0003800000 */
.L_x_28345:
        /* <DEDUP_REMOVED lines=42> */
.L_x_28344:
[----:B------:R-:W-:Y:S05]  /*26280*/  BSYNC B2 ;  /* 0x0000000000027941 */ /* 0x000fea0003800000 */
.L_x_28343:
        /* <DEDUP_REMOVED lines=10> */
.L_x_28339:
        /* <DEDUP_REMOVED lines=12> */
.L_x_28348:
[----:B------:R-:W-:-:S07]  /*263f0*/  IMAD.MOV.U32 R18, RZ, RZ, R22 ;  /* 0x000000ffff127224 */ /* 0x000fce00078e0016 */
.L_x_28349:
[----:B------:R-:W-:Y:S05]  /*26400*/  BSYNC B2 ;  /* 0x0000000000027941 */ /* 0x000fea0003800000 */
.L_x_28347:
        /* <DEDUP_REMOVED lines=16> */
.L_x_28353:
[----:B------:R-:W-:Y:S05]  /*26510*/  BSYNC B3 ;  /* 0x0000000000037941 */ /* 0x000fea0003800000 */
.L_x_28352:
        /* <DEDUP_REMOVED lines=42> */
.L_x_28351:
[----:B------:R-:W-:Y:S05]  /*267c0*/  BSYNC B2 ;  /* 0x0000000000027941 */ /* 0x000fea0003800000 */
.L_x_28350:
        /* <DEDUP_REMOVED lines=15> */
.L_x_28354:
        /* <DEDUP_REMOVED lines=12> */
.L_x_28357:
[----:B----4-:R-:W-:-:S07]  /*26980*/  IMAD.MOV.U32 R12, RZ, RZ, R22 ;  /* 0x000000ffff0c7224 */ /* 0x010fce00078e0016 */
.L_x_28358:
[----:B------:R-:W-:Y:S05]  /*26990*/  BSYNC B2 ;  /* 0x0000000000027941 */ /* 0x000fea0003800000 */
.L_x_28356:
        /* <DEDUP_REMOVED lines=16> */
.L_x_28362:
[----:B------:R-:W-:Y:S05]  /*26aa0*/  BSYNC B3 ;  /* 0x0000000000037941 */ /* 0x000fea0003800000 */
.L_x_28361:
        /* <DEDUP_REMOVED lines=42> */
.L_x_28360:
[----:B------:R-:W-:Y:S05]  /*26d50*/  BSYNC B2 ;  /* 0x0000000000027941 */ /* 0x000fea0003800000 */
.L_x_28359:
        /* <DEDUP_REMOVED lines=10> */
.L_x_28355:
        /* <DEDUP_REMOVED lines=12> */
.L_x_28364:
[----:B------:R-:W-:-:S07]  /*26ec0*/  IMAD.MOV.U32 R18, RZ, RZ, R22 ;  /* 0x000000ffff127224 */ /* 0x000fce00078e0016 */
.L_x_28365:
[----:B------:R-:W-:Y:S05]  /*26ed0*/  BSYNC B2 ;  /* 0x0000000000027941 */ /* 0x000fea0003800000 */
.L_x_28363:
        /* <DEDUP_REMOVED lines=16> */
.L_x_28369:
[----:B------:R-:W-:Y:S05]  /*26fe0*/  BSYNC B3 ;  /* 0x0000000000037941 */ /* 0x000fea0003800000 */
.L_x_28368:
        /* <DEDUP_REMOVED lines=42> */
.L_x_28367:
[----:B------:R-:W-:Y:S05]  /*27290*/  BSYNC B2 ;  /* 0x0000000000027941 */ /* 0x000fea0003800000 */
.L_x_28366:
        /* <DEDUP_REMOVED lines=15> */
.L_x_28370:
        /* <DEDUP_REMOVED lines=12> */
.L_x_28373:
[----:B----4-:R-:W-:-:S07]  /*27450*/  IMAD.MOV.U32 R11, RZ, RZ, R22 ;  /* 0x000000ffff0b7224 */ /* 0x010fce00078e0016 */
.L_x_28374:
[----:B------:R-:W-:Y:S05]  /*27460*/  BSYNC B2 ;  /* 0x0000000000027941 */ /* 0x000fea0003800000 */
.L_x_28372:
        /* <DEDUP_REMOVED lines=16> */
.L_x_28378:
[----:B------:R-:W-:Y:S05]  /*27570*/  BSYNC B3 ;  /* 0x0000000000037941 */ /* 0x000fea0003800000 */
.L_x_28377:
        /* <DEDUP_REMOVED lines=42> */
.L_x_28376:
[----:B------:R-:W-:Y:S05]  /*27820*/  BSYNC B2 ;  /* 0x0000000000027941 */ /* 0x000fea0003800000 */
.L_x_28375:
        /* <DEDUP_REMOVED lines=10> */
.L_x_28371:
        /* <DEDUP_REMOVED lines=12> */
.L_x_28380:
[----:B------:R-:W-:-:S07]  /*27990*/  MOV R18, R22 ;  /* 0x0000001600127202 */ /* 0x000fce0000000f00 */
.L_x_28381:
[----:B------:R-:W-:Y:S05]  /*279a0*/  BSYNC B2 ;  /* 0x0000000000027941 */ /* 0x000fea0003800000 */
.L_x_28379:
        /* <DEDUP_REMOVED lines=16> */
.L_x_28385:
[----:B------:R-:W-:Y:S05]  /*27ab0*/  BSYNC B3 ;  /* 0x0000000000037941 */ /* 0x000fea0003800000 */
.L_x_28384:
        /* <DEDUP_REMOVED lines=42> */
.L_x_28383:
[----:B------:R-:W-:Y:S05]  /*27d60*/  BSYNC B2 ;  /* 0x0000000000027941 */ /* 0x000fea0003800000 */
.L_x_28382:
        /* <DEDUP_REMOVED lines=13> */
.L_x_28386:
        /* <DEDUP_REMOVED lines=10> */
[----:B------:R-:W-:Y:S01]  /*27ee0*/  MOV R10, R20 ;  /* 0x00000014000a7202 */ /* 0x000fe20000000f00 */
[----:B------:R-:W-:Y:S06]  /*27ef0*/  BRA `(.L_x_28390) ;  /* 0x0000000000047947 */ /* 0x000fec0003800000 */
.L_x_28389:
[----:B----4-:R-:W-:-:S07]  /*27f00*/  IMAD.MOV.U32 R10, RZ, RZ, R22 ;  /* 0x000000ffff0a7224 */ /* 0x010fce00078e0016 */
.L_x_28390:
[----:B------:R-:W-:Y:S05]  /*27f10*/  BSYNC B2 ;  /* 0x0000000000027941 */ /* 0x000fea0003800000 */
.L_x_28388:
        /* <DEDUP_REMOVED lines=16> */
.L_x_28394:
[----:B------:R-:W-:Y:S05]  /*28020*/  BSYNC B3 ;  /* 0x0000000000037941 */ /* 0x000fea0003800000 */
.L_x_28393:
        /* <DEDUP_REMOVED lines=42> */
.L_x_28392:
[----:B------:R-:W-:Y:S05]  /*282d0*/  BSYNC B2 ;  /* 0x0000000000027941 */ /* 0x000fea0003800000 */
.L_x_28391:
        /* <DEDUP_REMOVED lines=10> */
.L_x_28387:
        /* <DEDUP_REMOVED lines=12> */
.L_x_28396:
[----:B------:R-:W-:-:S07]  /*28440*/  MOV R18, R22 ;  /* 0x0000001600127202 */ /* 0x000fce0000000f00 */
.L_x_28397:
[----:B------:R-:W-:Y:S05]  /*28450*/  BSYNC B2 ;  /* 0x0000000000027941 */ /* 0x000fea0003800000 */
.L_x_28395:
        /* <DEDUP_REMOVED lines=16> */
.L_x_28401:
[----:B------:R-:W-:Y:S05]  /*28560*/  BSYNC B3 ;  /* 0x0000000000037941 */ /* 0x000fea0003800000 */
.L_x_28400:
        /* <DEDUP_REMOVED lines=42> */
.L_x_28399:
[----:B------:R-:W-:Y:S05]  /*28810*/  BSYNC B2 ;  /* 0x0000000000027941 */ /* 0x000fea0003800000 */
.L_x_28398:
        /* <DEDUP_REMOVED lines=13> */
.L_x_28402:
        /* <DEDUP_REMOVED lines=12> */
.L_x_28405:
[----:B----4-:R-:W-:-:S07]  /*289b0*/  IMAD.MOV.U32 R9, RZ, RZ, R22 ;  /* 0x000000ffff097224 */ /* 0x010fce00078e0016 */
.L_x_28406:
[----:B------:R-:W-:Y:S05]  /*289c0*/  BSYNC B2 ;  /* 0x0000000000027941 */ /* 0x000fea0003800000 */
.L_x_28404:
        /* <DEDUP_REMOVED lines=16> */
.L_x_28410:
[----:B------:R-:W-:Y:S05]  /*28ad0*/  BSYNC B3 ;  /* 0x0000000000037941 */ /* 0x000fea0003800000 */
.L_x_28409:
        /* <DEDUP_REMOVED lines=42> */
.L_x_28408:
[----:B------:R-:W-:Y:S05]  /*28d80*/  BSYNC B2 ;  /* 0x0000000000027941 */ /* 0x000fea0003800000 */
.L_x_28407:
        /* <DEDUP_REMOVED lines=10> */
.L_x_28403:
        /* <DEDUP_REMOVED lines=12> */
.L_x_28412:
[----:B------:R-:W-:-:S07]  /*28ef0*/  MOV R18, R22 ;  /* 0x0000001600127202 */ /* 0x000fce0000000f00 */
.L_x_28413:
[----:B------:R-:W-:Y:S05]  /*28f00*/  BSYNC B2 ;  /* 0x0000000000027941 */ /* 0x000fea0003800000 */
.L_x_28411:
        /* <DEDUP_REMOVED lines=16> */
.L_x_28417:
[----:B------:R-:W-:Y:S05]  /*29010*/  BSYNC B3 ;  /* 0x0000000000037941 */ /* 0x000fea0003800000 */
.L_x_28416:
        /* <DEDUP_REMOVED lines=42> */
.L_x_28415:
[----:B------:R-:W-:Y:S05]  /*292c0*/  BSYNC B2 ;  /* 0x0000000000027941 */ /* 0x000fea0003800000 */
.L_x_28414:
        /* <DEDUP_REMOVED lines=13> */
.L_x_28418:
        /* <DEDUP_REMOVED lines=12> */
.L_x_28421:
[----:B----4-:R-:W-:-:S07]  /*29460*/  IMAD.MOV.U32 R8, RZ, RZ, R22 ;  /* 0x000000ffff087224 */ /* 0x010fce00078e0016 */
.L_x_28422:
[----:B------:R-:W-:Y:S05]  /*29470*/  BSYNC B2 ;  /* 0x0000000000027941 */ /* 0x000fea0003800000 */
.L_x_28420:
        /* <DEDUP_REMOVED lines=16> */
.L_x_28426:
[----:B------:R-:W-:Y:S05]  /*29580*/  BSYNC B3 ;  /* 0x0000000000037941 */ /* 0x000fea0003800000 */
.L_x_28425:
        /* <DEDUP_REMOVED lines=42> */
.L_x_28424:
[----:B------:R-:W-:Y:S05]  /*29830*/  BSYNC B2 ;  /* 0x0000000000027941 */ /* 0x000fea0003800000 */
.L_x_28423:
        /* <DEDUP_REMOVED lines=10> */
.L_x_28419:
        /* <DEDUP_REMOVED lines=54> */
.L_x_28427:
[----:B------:R-:W-:-:S07]  /*29c40*/  IADD3 R96, R96, 0x20, RZ ;  /* 0x0000002060607810 */ /* 0x000fce0007ffe0ff */
.L_x_28298:
[----:B------:R-:W-:Y:S05]  /*29c50*/  BSYNC B1 ;  /* 0x0000000000017941 */ /* 0x000fea0003800000 */
.L_x_28297:
        /* <DEDUP_REMOVED lines=29> */
.L_x_28431:
[----:B------:R-:W-:-:S07]  /*29e30*/  IMAD.MOV.U32 R0, RZ, RZ, R22 ;  /* 0x000000ffff007224 */ /* 0x000fce00078e0016 */
.L_x_28432:
[----:B------:R-:W-:Y:S05]  /*29e40*/  BSYNC B2 ;  /* 0x0000000000027941 */ /* 0x000fea0003800000 */
.L_x_28430:
        /* <DEDUP_REMOVED lines=16> */
.L_x_28436:
[----:B------:R-:W-:Y:S05]  /*29f50*/  BSYNC B3 ;  /* 0x0000000000037941 */ /* 0x000fea0003800000 */
.L_x_28435:
        /* <DEDUP_REMOVED lines=42> */
.L_x_28434:
[----:B------:R-:W-:Y:S05]  /*2a200*/  BSYNC B2 ;  /* 0x0000000000027941 */ /* 0x000fea0003800000 */
.L_x_28433:
        /* <DEDUP_REMOVED lines=20> */
.L_x_28437:
        /* <DEDUP_REMOVED lines=12> */
.L_x_28440:
[----:B----4-:R-:W-:-:S07]  /*2a410*/  IMAD.MOV.U32 R15, RZ, RZ, R22 ;  /* 0x000000ffff0f7224 */ /* 0x010fce00078e0016 */
.L_x_28441:
[----:B------:R-:W-:Y:S05]  /*2a420*/  BSYNC B2 ;  /* 0x0000000000027941 */ /* 0x000fea0003800000 */
.L_x_28439:
        /* <DEDUP_REMOVED lines=16> */
.L_x_28445:
[----:B------:R-:W-:Y:S05]  /*2a530*/  BSYNC B3 ;  /* 0x0000000000037941 */ /* 0x000fea0003800000 */
.L_x_28444:
        /* <DEDUP_REMOVED lines=42> */
.L_x_28443:
[----:B------:R-:W-:Y:S05]  /*2a7e0*/  BSYNC B2 ;  /* 0x0000000000027941 */ /* 0x000fea0003800000 */
.L_x_28442:
        /* <DEDUP_REMOVED lines=10> */
.L_x_28438:
        /* <DEDUP_REMOVED lines=12> */
.L_x_28447:
[----:B------:R-:W-:-:S07]  /*2a950*/  MOV R18, R22 ;  /* 0x0000001600127202 */ /* 0x000fce0000000f00 */
.L_x_28448:
[----:B------:R-:W-:Y:S05]  /*2a960*/  BSYNC B2 ;  /* 0x0000000000027941 */ /* 0x000fea0003800000 */
.L_x_28446:
        /* <DEDUP_REMOVED lines=16> */
.L_x_28452:
[----:B------:R-:W-:Y:S05]  /*2aa70*/  BSYNC B3 ;  /* 0x0000000000037941 */ /* 0x000fea0003800000 */
.L_x_28451:
        /* <DEDUP_REMOVED lines=42> */
.L_x_28450:
[----:B------:R-:W-:Y:S05]  /*2ad20*/  BSYNC B2 ;  /* 0x0000000000027941 */ /* 0x000fea0003800000 */
.L_x_28449:
        /* <DEDUP_REMOVED lines=15> */
.L_x_28453:
        /* <DEDUP_REMOVED lines=12> */
.L_x_28456:
[----:B----4-:R-:W-:-:S07]  /*2aee0*/  IMAD.MOV.U32 R14, RZ, RZ, R22 ;  /* 0x000000ffff0e7224 */ /* 0x010fce00078e0016 */
.L_x_28457:
[----:B------:R-:W-:Y:S05]  /*2aef0*/  BSYNC B2 ;  /* 0x0000000000027941 */ /* 0x000fea0003800000 */
.L_x_28455:
        /* <DEDUP_REMOVED lines=16> */
.L_x_28461:
[----:B------:R-:W-:Y:S05]  /*2b000*/  BSYNC B3 ;  /* 0x0000000000037941 */ /* 0x000fea0003800000 */
.L_x_28460:
        /* <DEDUP_REMOVED lines=42> */
.L_x_28459:
[----:B------:R-:W-:Y:S05]  /*2b2b0*/  BSYNC B2 ;  /* 0x0000000000027941 */ /* 0x000fea0003800000 */
.L_x_28458:
        /* <DEDUP_REMOVED lines=10> */
.L_x_28454:
        /* <DEDUP_REMOVED lines=12> */
.L_x_28463:
[----:B------:R-:W-:-:S07]  /*2b420*/  MOV R18, R22 ;  /* 0x0000001600127202 */ /* 0x000fce0000000f00 */
.L_x_28464:
[----:B------:R-:W-:Y:S05]  /*2b430*/  BSYNC B2 ;  /* 0x0000000000027941 */ /* 0x000fea0003800000 */
.L_x_28462:
        /* <DEDUP_REMOVED lines=16> */
.L_x_28468:
[----:B------:R-:W-:Y:S05]  /*2b540*/  BSYNC B3 ;  /* 0x0000000000037941 */ /* 0x000fea0003800000 */
.L_x_28467:
        /* <DEDUP_REMOVED lines=42> */
.L_x_28466:
[----:B------:R-:W-:Y:S05]  /*2b7f0*/  BSYNC B2 ;  /* 0x0000000000027941 */ /* 0x000fea0003800000 */
.L_x_28465:
        /* <DEDUP_REMOVED lines=15> */
.L_x_28469:
        /* <DEDUP_REMOVED lines=12> */
.L_x_28472:
[----:B----4-:R-:W-:-:S07]  /*2b9b0*/  IMAD.MOV.U32 R13, RZ, RZ, R22 ;  /* 0x000000ffff0d7224 */ /* 0x010fce00078e0016 */
.L_x_28473:
[----:B------:R-:W-:Y:S05]  /*2b9c0*/  BSYNC B2 ;  /* 0x0000000000027941 */ /* 0x000fea0003800000 */
.L_x_28471:
        /* <DEDUP_REMOVED lines=16> */
.L_x_28477:
[----:B------:R-:W-:Y:S05]  /*2bad0*/  BSYNC B3 ;  /* 0x0000000000037941 */ /* 0x000fea0003800000 */
.L_x_28476:
        /* <DEDUP_REMOVED lines=42> */
.L_x_28475:
[----:B------:R-:W-:Y:S05]  /*2bd80*/  BSYNC B2 ;  /* 0x0000000000027941 */ /* 0x000fea0003800000 */
.L_x_28474:
        /* <DEDUP_REMOVED lines=10> */
.L_x_28470:
        /* <DEDUP_REMOVED lines=12> */
.L_x_28479:
[----:B------:R-:W-:-:S07]  /*2bef0*/  MOV R18, R22 ;  /* 0x0000001600127202 */ /* 0x000fce0000000f00 */
.L_x_28480:
[----:B------:R-:W-:Y:S05]  /*2bf00*/  BSYNC B2 ;  /* 0x0000000000027941 */ /* 0x000fea0003800000 */
.L_x_28478:
        /* <DEDUP_REMOVED lines=16> */
.L_x_28484:
[----:B------:R-:W-:Y:S05]  /*2c010*/  BSYNC B3 ;  /* 0x0000000000037941 */ /* 0x000fea0003800000 */
.L_x_28483:
        /* <DEDUP_REMOVED lines=42> */
.L_x_28482:
[----:B------:R-:W-:Y:S05]  /*2c2c0*/  BSYNC B2 ;  /* 0x0000000000027941 */ /* 0x000fea0003800000 */
.L_x_28481:
        /* <DEDUP_REMOVED lines=15> */
.L_x_28485:
        /* <DEDUP_REMOVED lines=12> */
.L_x_28488:
[----:B----4-:R-:W-:-:S07]  /*2c480*/  IMAD.MOV.U32 R12, RZ, RZ, R22 ;  /* 0x000000ffff0c7224 */ /* 0x010fce00078e0016 */
.L_x_28489:
[----:B------:R-:W-:Y:S05]  /*2c490*/  BSYNC B2 ;  /* 0x0000000000027941 */ /* 0x000fea0003800000 */
.L_x_28487:
        /* <DEDUP_REMOVED lines=16> */
.L_x_28493:
[----:B------:R-:W-:Y:S05]  /*2c5a0*/  BSYNC B3 ;  /* 0x0000000000037941 */ /* 0x000fea0003800000 */
.L_x_28492:
        /* <DEDUP_REMOVED lines=42> */
.L_x_28491:
[----:B------:R-:W-:Y:S05]  /*2c850*/  BSYNC B2 ;  /* 0x0000000000027941 */ /* 0x000fea0003800000 */
.L_x_28490:
        /* <DEDUP_REMOVED lines=10> */
.L_x_28486:
        /* <DEDUP_REMOVED lines=12> */
.L_x_28495:
[----:B------:R-:W-:-:S07]  /*2c9c0*/  MOV R18, R22 ;  /* 0x0000001600127202 */ /* 0x000fce0000000f00 */
.L_x_28496:
[----:B------:R-:W-:Y:S05]  /*2c9d0*/  BSYNC B2 ;  /* 0x0000000000027941 */ /* 0x000fea0003800000 */
.L_x_28494:
        /* <DEDUP_REMOVED lines=16> */
.L_x_28500:
[----:B------:R-:W-:Y:S05]  /*2cae0*/  BSYNC B3 ;  /* 0x0000000000037941 */ /* 0x000fea0003800000 */
.L_x_28499:
        /* <DEDUP_REMOVED lines=42> */
.L_x_28498:
[----:B------:R-:W-:Y:S05]  /*2cd90*/  BSYNC B2 ;  /* 0x0000000000027941 */ /* 0x000fea0003800000 */
.L_x_28497:
        /* <DEDUP_REMOVED lines=15> */
.L_x_28501:
        /* <DEDUP_REMOVED lines=12> */
.L_x_28504:
[----:B----4-:R-:W-:-:S07]  /*2cf50*/  IMAD.MOV.U32 R11, RZ, RZ, R22 ;  /* 0x000000ffff0b7224 */ /* 0x010fce00078e0016 */
.L_x_28505:
[----:B------:R-:W-:Y:S05]  /*2cf60*/  BSYNC B2 ;  /* 0x0000000000027941 */ /* 0x000fea0003800000 */
.L_x_28503:
        /* <DEDUP_REMOVED lines=16> */
.L_x_28509:
[----:B------:R-:W-:Y:S05]  /*2d070*/  BSYNC B3 ;  /* 0x0000000000037941 */ /* 0x000fea0003800000 */
.L_x_28508:
        /* <DEDUP_REMOVED lines=42> */
.L_x_28507:
[----:B------:R-:W-:Y:S05]  /*2d320*/  BSYNC B2 ;  /* 0x0000000000027941 */ /* 0x000fea0003800000 */
.L_x_28506:
        /* <DEDUP_REMOVED lines=10> */
.L_x_28502:
        /* <DEDUP_REMOVED lines=12> */
.L_x_28511:
[----:B------:R-:W-:-:S07]  /*2d490*/  MOV R18, R22 ;  /* 0x0000001600127202 */ /* 0x000fce0000000f00 */
.L_x_28512:
[----:B------:R-:W-:Y:S05]  /*2d4a0*/  BSYNC B2 ;  /* 0x0000000000027941 */ /* 0x000fea0003800000 */
.L_x_28510:
        /* <DEDUP_REMOVED lines=16> */
.L_x_28516:
[----:B------:R-:W-:Y:S05]  /*2d5b0*/  BSYNC B3 ;  /* 0x0000000000037941 */ /* 0x000fea0003800000 */
.L_x_28515:
        /* <DEDUP_REMOVED lines=42> */
.L_x_28514:
[----:B------:R-:W-:Y:S05]  /*2d860*/  BSYNC B2 ;  /* 0x0000000000027941 */ /* 0x000fea0003800000 */
.L_x_28513:
        /* <DEDUP_REMOVED lines=13> */
.L_x_28517:
        /* <DEDUP_REMOVED lines=12> */
.L_x_28520:
[----:B----4-:R-:W-:-:S07]  /*2da00*/  IMAD.MOV.U32 R10, RZ, RZ, R22 ;  /* 0x000000ffff0a7224 */ /* 0x010fce00078e0016 */
.L_x_28521:
[----:B------:R-:W-:Y:S05]  /*2da10*/  BSYNC B2 ;  /* 0x0000000000027941 */ /* 0x000fea0003800000 */
.L_x_28519:
        /* <DEDUP_REMOVED lines=16> */
.L_x_28525:
[----:B------:R-:W-:Y:S05]  /*2db20*/  BSYNC B3 ;  /* 0x0000000000037941 */ /* 0x000fea0003800000 */
.L_x_28524:
        /* <DEDUP_REMOVED lines=42> */
.L_x_28523:
[----:B------:R-:W-:Y:S05]  /*2ddd0*/  BSYNC B2 ;  /* 0x0000000000027941 */ /* 0x000fea0003800000 */
.L_x_28522:
        /* <DEDUP_REMOVED lines=10> */
.L_x_28518:
        /* <DEDUP_REMOVED lines=12> */
.L_x_28527:
[----:B------:R-:W-:-:S07]  /*2df40*/  MOV R18, R22 ;  /* 0x0000001600127202 */ /* 0x000fce0000000f00 */
.L_x_28528:
[----:B------:R-:W-:Y:S05]  /*2df50*/  BSYNC B2 ;  /* 0x0000000000027941 */ /* 0x000fea0003800000 */
.L_x_28526:
        /* <DEDUP_REMOVED lines=16> */
.L_x_28532:
[----:B------:R-:W-:Y:S05]  /*2e060*/  BSYNC B3 ;  /* 0x0000000000037941 */ /* 0x000fea0003800000 */
.L_x_28531:
        /* <DEDUP_REMOVED lines=42> */
.L_x_28530:
[----:B------:R-:W-:Y:S05]  /*2e310*/  BSYNC B2 ;  /* 0x0000000000027941 */ /* 0x000fea0003800000 */
.L_x_28529:
        /* <DEDUP_REMOVED lines=13> */
.L_x_28533:
        /* <DEDUP_REMOVED lines=12> */
.L_x_28536:
[----:B----4-:R-:W-:-:S07]  /*2e4b0*/  IMAD.MOV.U32 R9, RZ, RZ, R22 ;  /* 0x000000ffff097224 */ /* 0x010fce00078e0016 */
.L_x_28537:
[----:B------:R-:W-:Y:S05]  /*2e4c0*/  BSYNC B2 ;  /* 0x0000000000027941 */ /* 0x000fea0003800000 */
.L_x_28535:
        /* <DEDUP_REMOVED lines=16> */
.L_x_28541:
[----:B------:R-:W-:Y:S05]  /*2e5d0*/  BSYNC B3 ;  /* 0x0000000000037941 */ /* 0x000fea0003800000 */
.L_x_28540:
        /* <DEDUP_REMOVED lines=42> */
.L_x_28539:
[----:B------:R-:W-:Y:S05]  /*2e880*/  BSYNC B2 ;  /* 0x0000000000027941 */ /* 0x000fea0003800000 */
.L_x_28538:
        /* <DEDUP_REMOVED lines=10> */
.L_x_28534:
        /* <DEDUP_REMOVED lines=12> */
.L_x_28543:
[----:B------:R-:W-:-:S07]  /*2e9f0*/  MOV R18, R22 ;  /* 0x0000001600127202 */ /* 0x000fce0000000f00 */
.L_x_28544:
[----:B------:R-:W-:Y:S05]  /*2ea00*/  BSYNC B2 ;  /* 0x0000000000027941 */ /* 0x000fea0003800000 */
.L_x_28542:
        /* <DEDUP_REMOVED lines=16> */
.L_x_28548:
[----:B------:R-:W-:Y:S05]  /*2eb10*/  BSYNC B3 ;  /* 0x0000000000037941 */ /* 0x000fea0003800000 */
.L_x_28547:
        /* <DEDUP_REMOVED lines=42> */
.L_x_28546:
[----:B------:R-:W-:Y:S05]  /*2edc0*/  BSYNC B2 ;  /* 0x0000000000027941 */ /* 0x000fea0003800000 */
.L_x_28545:
        /* <DEDUP_REMOVED lines=13> */
.L_x_28549:
        /* <DEDUP_REMOVED lines=12> */
.L_x_28552:
[----:B----4-:R-:W-:-:S07]  /*2ef60*/  IMAD.MOV.U32 R8, RZ, RZ, R22 ;  /* 0x000000ffff087224 */ /* 0x010fce00078e0016 */
.L_x_28553:
[----:B------:R-:W-:Y:S05]  /*2ef70*/  BSYNC B2 ;  /* 0x0000000000027941 */ /* 0x000fea0003800000 */
.L_x_28551:
        /* <DEDUP_REMOVED lines=16> */
.L_x_28557:
[----:B------:R-:W-:Y:S05]  /*2f080*/  BSYNC B3 ;  /* 0x0000000000037941 */ /* 0x000fea0003800000 */
.L_x_28556:
        /* <DEDUP_REMOVED lines=42> */
.L_x_28555:
[----:B------:R-:W-:Y:S05]  /*2f330*/  BSYNC B2 ;  /* 0x0000000000027941 */ /* 0x000fea0003800000 */
.L_x_28554:
        /* <DEDUP_REMOVED lines=10> */
.L_x_28550:
        /* <DEDUP_REMOVED lines=54> */
.L_x_28429:
[----:B------:R-:W-:Y:S05]  /*2f740*/  BSYNC B1 ;  /* 0x0000000000017941 */ /* 0x000fea0003800000 */
.L_x_28428:
[----:B0123--:R-:W-:Y:S01]  /*2f750*/  FADD.FTZ R92, RZ, R16 ;  /* 0x00000010ff5c7221 */ /* 0x00ffe20000010000 */
        /* <DEDUP_REMOVED lines=235> */
.L_x_28587:
        /* <DEDUP_REMOVED lines=35> */
[----:B----4-:R-:W-:Y:S01]  /*30840*/  FFMA.FTZ R99, R99, R93, R221 ;  /* 0x0000005d63637223 */ /* 0x010fe200000100dd */
[----:B------:R-:W-:-:S02]  /*30850*/  FFMA.FTZ R96, R0, R96, R220 ;  /* 0x0000006000607223 */ /* 0x000fc400000100dc */
[----:B------:R2:W5:Y:S04]  /*30860*/  LDL.LU R0, [R1+0x1c0] ;  /* 0x0001c00001007983 */ /* 0x0005680000300800 */
[----:B------:R-:W3:Y:S01]  /*30870*/  LDL R93, [R1+0x1b8] ;  /* 0x0001b800015d7983 */ /* 0x000ee20000100800 */
[----:B------:R-:W-:Y:S01]  /*30880*/  F2FP.F16.F32.PACK_AB R92, R94, R92 ;  /* 0x0000005c5e5c723e */ /* 0x000fe200000000ff */
[--C-:B------:R-:W-:Y:S01]  /*30890*/  FADD.FTZ R94, R31, -R95.reuse ;  /* 0x8000005f1f5e7221 */ /* 0x100fe20000010000 */
[----:B------:R-:W-:-:S03]  /*308a0*/  FADD.FTZ R97, R46, -R95 ;  /* 0x8000005f2e617221 */ /* 0x000fc60000010000 */
[C---:B------:R-:W-:Y:S01]  /*308b0*/  FMUL.FTZ R94, R172.reuse, R94 ;  /* 0x0000005eac5e7220 */ /* 0x040fe20000410000 */
[----:B------:R-:W-:-:S04]  /*308c0*/  FMUL.FTZ R97, R172, R97 ;  /* 0x00000061ac617220 */ /* 0x000fc80000410000 */
[-C--:B------:R-:W-:Y:S01]  /*308d0*/  FFMA.FTZ R98, R98, R97.reuse, R231 ;  /* 0x0000006162627223 */ /* 0x080fe200000100e7 */
[----:B------:R-:W-:Y:S01]  /*308e0*/  FFMA.FTZ R97, R135, R97, R223 ;  /* 0x0000006187617223 */ /* 0x000fe200000100df */
[----:B------:R-:W-:Y:S01]  /*308f0*/  F2FP.F16.F32.PACK_AB R96, R99, R96 ;  /* 0x000000606360723e */ /* 0x000fe200000000ff */
[----:B------:R-:W4:Y:S01]  /*30900*/  LDL R135, [R1+0x1ac] ;  /* 0x0001ac0001877983 */ /* 0x000f220000100800 */
[-C--:B---3--:R-:W-:Y:S01]  /*30910*/  FFMA.FTZ R93, R93, R94.reuse, R230 ;  /* 0x0000005e5d5d7223 */ /* 0x088fe200000100e6 */
[----:B------:R-:W-:Y:S02]  /*30920*/  FFMA.FTZ R94, R175, R94, R222 ;  /* 0x0000005eaf5e7223 */ /* 0x000fe400000100de */
[----:B------:R-:W3:Y:S03]  /*30930*/  LDL R175, [R1+0x18c] ;  /* 0x00018c0001af7983 */ /* 0x000ee60000100800 */
[----:B------:R-:W-:Y:S01]  /*30940*/  F2FP.F16.F32.PACK_AB R97, R97, R94 ;  /* 0x0000005e6161723e */ /* 0x000fe200000000ff */
[----:B------:R-:W-:-:S04]  /*30950*/  FADD.FTZ R94, R110, -R95 ;  /* 0x8000005f6e5e7221 */ /* 0x000fc80000010000 */
[----:B------:R-:W-:Y:S02]  /*30960*/  FMUL.FTZ R99, R172, R94 ;  /* 0x0000005eac637220 */ /* 0x000fe40000410000 */
[----:B------:R-:W2:Y:S01]  /*30970*/  LDL R94, [R1+0x1a0] ;  /* 0x0001a000015e7983 */ /* 0x000ea20000100800 */
[----:B------:R-:W-:Y:S01]  /*30980*/  F2FP.F16.F32.PACK_AB R93, R98, R93 ;  /* 0x0000005d625d723e */ /* 0x000fe200000000ff */
[----:B------:R-:W-:-:S04]  /*30990*/  FADD.FTZ R98, R47, -R95 ;  /* 0x8000005f2f627221 */ /* 0x000fc80000010000 */
[----:B------:R-:W-:Y:S01]  /*309a0*/  FMUL.FTZ R98, R172, R98 ;  /* 0x00000062ac627220 */ /* 0x000fe20000410000 */
[-C--:B------:R-:W-:Y:S01]  /*309b0*/  FFMA.FTZ R134, R134, R99.reuse, R233 ;  /* 0x0000006386867223 */ /* 0x080fe200000100e9 */
[----:B------:R-:W-:Y:S02]  /*309c0*/  FFMA.FTZ R99, R174, R99, R225 ;  /* 0x00000063ae637223 */ /* 0x000fe400000100e1 */
[----:B--2---:R-:W-:-:S05]  /*309d0*/  FFMA.FTZ R94, R94, R98, R232 ;  /* 0x000000625e5e7223 */ /* 0x004fca00000100e8 */
[----:B------:R-:W-:Y:S02]  /*309e0*/  F2FP.F16.F32.PACK_AB R94, R134, R94 ;  /* 0x0000005e865e723e */ /* 0x000fe400000000ff */
[----:B------:R-:W2:Y:S01]  /*309f0*/  LDL R134, [R1+0x1a8] ;  /* 0x0001a80001867983 */ /* 0x000ea20000100800 */
[----:B------:R-:W-:-:S05]  /*30a00*/  FFMA.FTZ R98, R252, R98, R224 ;  /* 0x00000062fc627223 */ /* 0x000fca00000100e0 */
[----:B------:R-:W-:Y:S01]  /*30a10*/  F2FP.F16.F32.PACK_AB R98, R99, R98 ;  /* 0x000000626362723e */ /* 0x000fe200000000ff */
[--C-:B------:R-:W-:Y:S01]  /*30a20*/  FADD.FTZ R99, R111, -R95.reuse ;  /* 0x8000005f6f637221 */ /* 0x100fe20000010000 */
[----:B------:R-:W-:-:S03]  /*30a30*/  FADD.FTZ R95, R126, -R95 ;  /* 0x8000005f7e5f7221 */ /* 0x000fc60000010000 */
[C---:B------:R-:W-:Y:S01]  /*30a40*/  FMUL.FTZ R99, R172.reuse, R99 ;  /* 0x00000063ac637220 */ /* 0x040fe20000410000 */
[----:B------:R-:W-:-:S03]  /*30a50*/  FMUL.FTZ R174, R172, R95 ;  /* 0x0000005facae7220 */ /* 0x000fc60000410000 */
[----:B--2---:R-:W-:Y:S01]  /*30a60*/  FFMA.FTZ R95, R134, R99, R234 ;  /* 0x00000063865f7223 */ /* 0x004fe200000100ea */
[----:B----4-:R-:W-:-:S05]  /*30a70*/  FFMA.FTZ R134, R135, R174, R235 ;  /* 0x000000ae87867223 */ /* 0x010fca00000100eb */
[----:B------:R-:W-:Y:S02]  /*30a80*/  F2FP.F16.F32.PACK_AB R95, R134, R95 ;  /* 0x0000005f865f723e */ /* 0x000fe400000000ff */
        /* <DEDUP_REMOVED lines=9> */
[----:B------:R-:W-:Y:S01]  /*30b20*/  F2FP.F16.F32.PACK_AB R99, R93, R92 ;  /* 0x0000005c5d63723e */ /* 0x000fe200000000ff */
[----:B0-----:R-:W-:-:S05]  /*30b30*/  IMAD.WIDE.U32 R92, R17, 0x10, R94 ;  /* 0x00000010115c7825 */ /* 0x001fca00078e005e */
[----:B------:R2:W-:Y:S01]  /*30b40*/  STG.E.128 desc[UR8][R92.64], R96 ;  /* 0x000000605c007986 */ /* 0x0005e2000c101d08 */
[----:B------:R-:W-:-:S07]  /*30b50*/  IADD3 R17, R17, 0x20, RZ ;  /* 0x0000002011117810 */ /* 0x000fce0007ffe0ff */
.L_x_28560:
[----:B------:R-:W-:Y:S05]  /*30b60*/  BSYNC B1 ;  /* 0x0000000000017941 */ /* 0x000fea0003800000 */
.L_x_28559:
[----:B------:R-:W-:Y:S01]  /*30b70*/  LOP3.LUT P0, RZ, R24, 0x1000, RZ, 0xc0, !PT ;  /* 0x0000100018ff7812 */ /* 0x000fe2000780c0ff */
[----:B------:R-:W-:-:S12]  /*30b80*/  BSSY B1, `(.L_x_28561) ;  /* 0x0000047000017945 */ /* 0x000fd80003800000 */
[----:B------:R-:W-:Y:S05]  /*30b90*/  @!P0 BRA `(.L_x_28562) ;  /* 0x0000000400148947 */ /* 0x000fea0003800000 */
[----:B--2---:R-:W2:Y:S04]  /*30ba0*/  LDL R97, [R1+0x70] ;  /* 0x0000700001617983 */ /* 0x004ea80000100800 */
        /* <DEDUP_REMOVED lines=31> */
[-C--:B--2---:R-:W-:Y:S01]  /*30da0*/  FFMA.FTZ R93, R93, R94.reuse, R214 ;  /* 0x0000005e5d5d7223 */ /* 0x084fe200000100d6 */
[----:B------:R-:W-:Y:S02]  /*30db0*/  FFMA.FTZ R94, R175, R94, R206 ;  /* 0x0000005eaf5e7223 */ /* 0x000fe400000100ce */
[----:B------:R-:W2:Y:S03]  /*30dc0*/  LDL R175, [R1+0x16c] ;  /* 0x00016c0001af7983 */ /* 0x000ea60000100800 */
[----:B------:R-:W-:Y:S01]  /*30dd0*/  F2FP.F16.F32.PACK_AB R97, R97, R94 ;  /* 0x0000005e6161723e */ /* 0x000fe200000000ff */
[----:B------:R-:W-:-:S04]  /*30de0*/  FADD.FTZ R94, R112, -R95 ;  /* 0x8000005f705e7221 */ /* 0x000fc80000010000 */
[----:B------:R-:W-:Y:S02]  /*30df0*/  FMUL.FTZ R99, R172, R94 ;  /* 0x0000005eac637220 */ /* 0x000fe40000410000 */
[----:B------:R-:W3:Y:S01]  /*30e00*/  LDL R94, [R1+0x60] ;  /* 0x00006000015e7983 */ /* 0x000ee20000100800 */
[----:B------:R-:W-:Y:S01]  /*30e10*/  F2FP.F16.F32.PACK_AB R93, R98, R93 ;  /* 0x0000005d625d723e */ /* 0x000fe200000000ff */
[----:B------:R-:W-:-:S04]  /*30e20*/  FADD.FTZ R98, R49, -R95 ;  /* 0x8000005f31627221 */ /* 0x000fc80000010000 */
[----:B------:R-:W-:Y:S01]  /*30e30*/  FMUL.FTZ R98, R172, R98 ;  /* 0x00000062ac627220 */ /* 0x000fe20000410000 */
[-C--:B------:R-:W-:Y:S01]  /*30e40*/  FFMA.FTZ R134, R134, R99.reuse, R217 ;  /* 0x0000006386867223 */ /* 0x080fe200000100d9 */
[----:B------:R-:W-:Y:S02]  /*30e50*/  FFMA.FTZ R99, R174, R99, R209 ;  /* 0x00000063ae637223 */ /* 0x000fe400000100d1 */
[----:B---3--:R-:W-:-:S05]  /*30e60*/  FFMA.FTZ R94, R94, R98, R216 ;  /* 0x000000625e5e7223 */ /* 0x008fca00000100d8 */
[----:B------:R-:W-:Y:S02]  /*30e70*/  F2FP.F16.F32.PACK_AB R94, R134, R94 ;  /* 0x0000005e865e723e */ /* 0x000fe400000000ff */
[----:B------:R-:W3:Y:S01]  /*30e80*/  LDL R134, [R1+0x68] ;  /* 0x0000680001867983 */ /* 0x000ee20000100800 */
[----:B------:R-:W-:-:S05]  /*30e90*/  FFMA.FTZ R98, R252, R98, R208 ;  /* 0x00000062fc627223 */ /* 0x000fca00000100d0 */
[----:B------:R-:W-:Y:S01]  /*30ea0*/  F2FP.F16.F32.PACK_AB R98, R99, R98 ;  /* 0x000000626362723e */ /* 0x000fe200000000ff */
[--C-:B------:R-:W-:Y:S01]  /*30eb0*/  FADD.FTZ R99, R113, -R95.reuse ;  /* 0x8000005f71637221 */ /* 0x100fe20000010000 */
[----:B------:R-:W-:-:S03]  /*30ec0*/  FADD.FTZ R95, R127, -R95 ;  /* 0x8000005f7f5f7221 */ /* 0x000fc60000010000 */
[C---:B------:R-:W-:Y:S01]  /*30ed0*/  FMUL.FTZ R99, R172.reuse, R99 ;  /* 0x00000063ac637220 */ /* 0x040fe20000410000 */
[----:B------:R-:W-:-:S03]  /*30ee0*/  FMUL.FTZ R174, R172, R95 ;  /* 0x0000005facae7220 */ /* 0x000fc60000410000 */
[----:B---3--:R-:W-:Y:S01]  /*30ef0*/  FFMA.FTZ R95, R134, R99, R218 ;  /* 0x00000063865f7223 */ /* 0x008fe200000100da */
[----:B----4-:R-:W-:-:S05]  /*30f00*/  FFMA.FTZ R134, R135, R174, R219 ;  /* 0x000000ae87867223 */ /* 0x010fca00000100db */
[----:B------:R-:W-:Y:S02]  /*30f10*/  F2FP.F16.F32.PACK_AB R95, R134, R95 ;  /* 0x0000005f865f723e */ /* 0x000fe400000000ff */
        /* <DEDUP_REMOVED lines=9> */
[----:B------:R-:W-:Y:S01]  /*30fb0*/  F2FP.F16.F32.PACK_AB R99, R93, R92 ;  /* 0x0000005c5d63723e */ /* 0x000fe200000000ff */
[----:B0-----:R-:W-:-:S05]  /*30fc0*/  IMAD.WIDE.U32 R92, R17, 0x10, R94 ;  /* 0x00000010115c7825 */ /* 0x001fca00078e005e */
[----:B------:R3:W-:Y:S01]  /*30fd0*/  STG.E.128 desc[UR8][R92.64], R96 ;  /* 0x000000605c007986 */ /* 0x0007e2000c101d08 */
[----:B------:R-:W-:-:S07]  /*30fe0*/  VIADD R17, R17, 0x20 ;  /* 0x0000002011117836 */ /* 0x000fce0000000000 */
.L_x_28562:
[----:B------:R-:W-:Y:S05]  /*30ff0*/  BSYNC B1 ;  /* 0x0000000000017941 */ /* 0x000fea0003800000 */
.L_x_28561:
[----:B------:R-:W-:Y:S01]  /*31000*/  LOP3.LUT P0, RZ, R24, 0x800, RZ, 0xc0, !PT ;  /* 0x0000080018ff7812 */ /* 0x000fe2000780c0ff */
[----:B------:R-:W-:-:S12]  /*31010*/  BSSY B1, `(.L_x_28563) ;  /* 0x0000047000017945 */ /* 0x000fd80003800000 */
[----:B------:R-:W-:Y:S05]  /*31020*/  @!P0 BRA `(.L_x_28564) ;  /* 0x0000000400148947 */ /* 0x000fea0003800000 */
[----:B--23--:R-:W2:Y:S04]  /*31030*/  LDL R97, [R1+0x50] ;  /* 0x0000500001617983 */ /* 0x00cea80000100800 */
        /* <DEDUP_REMOVED lines=30> */
[----:B------:R-:W3:Y:S01]  /*31220*/  LDL R135, [R1+0x4c] ;  /* 0x00004c0001877983 */ /* 0x000ee20000100800 */
[-C--:B--2---:R-:W-:Y:S01]  /*31230*/  FFMA.FTZ R93, R93, R94.reuse, R198 ;  /* 0x0000005e5d5d7223 */ /* 0x084fe200000100c6 */
[----:B------:R-:W-:Y:S02]  /*31240*/  FFMA.FTZ R94, R175, R94, R190 ;  /* 0x0000005eaf5e7223 */ /* 0x000fe400000100be */
[----:B------:R-:W2:Y:S03]  /*31250*/  LDL R175, [R1+0x14c] ;  /* 0x00014c0001af7983 */ /* 0x000ea60000100800 */
[----:B------:R-:W-:Y:S01]  /*31260*/  F2FP.F16.F32.PACK_AB R97, R97, R94 ;  /* 0x0000005e6161723e */ /* 0x000fe200000000ff */
[----:B------:R-:W-:-:S04]  /*31270*/  FADD.FTZ R94, R114, -R95 ;  /* 0x8000005f725e7221 */ /* 0x000fc80000010000 */
[----:B------:R-:W-:Y:S02]  /*31280*/  FMUL.FTZ R99, R172, R94 ;  /* 0x0000005eac637220 */ /* 0x000fe40000410000 */
[----:B------:R-:W4:Y:S01]  /*31290*/  LDL R94, [R1+0x40] ;  /* 0x00004000015e7983 */ /* 0x000f220000100800 */
[----:B------:R-:W-:Y:S01]  /*312a0*/  F2FP.F16.F32.PACK_AB R93, R98, R93 ;  /* 0x0000005d625d723e */ /* 0x000fe200000000ff */
[----:B------:R-:W-:-:S04]  /*312b0*/  FADD.FTZ R98, R51, -R95 ;  /* 0x8000005f33627221 */ /* 0x000fc80000010000 */
[----:B------:R-:W-:Y:S01]  /*312c0*/  FMUL.FTZ R98, R172, R98 ;  /* 0x00000062ac627220 */ /* 0x000fe20000410000 */
[-C--:B------:R-:W-:Y:S01]  /*312d0*/  FFMA.FTZ R134, R134, R99.reuse, R201 ;  /* 0x0000006386867223 */ /* 0x080fe200000100c9 */
[----:B------:R-:W-:Y:S02]  /*312e0*/  FFMA.FTZ R99, R174, R99, R193 ;  /* 0x00000063ae637223 */ /* 0x000fe400000100c1 */
[----:B----4-:R-:W-:-:S05]  /*312f0*/  FFMA.FTZ R94, R94, R98, R200 ;  /* 0x000000625e5e7223 */ /* 0x010fca00000100c8 */
[----:B------:R-:W-:Y:S02]  /*31300*/  F2FP.F16.F32.PACK_AB R94, R134, R94 ;  /* 0x0000005e865e723e */ /* 0x000fe400000000ff */
[----:B------:R-:W4:Y:S01]  /*31310*/  LDL R134, [R1+0x48] ;  /* 0x0000480001867983 */ /* 0x000f220000100800 */
[----:B------:R-:W-:-:S05]  /*31320*/  FFMA.FTZ R98, R252, R98, R192 ;  /* 0x00000062fc627223 */ /* 0x000fca00000100c0 */
[----:B------:R-:W-:Y:S01]  /*31330*/  F2FP.F16.F32.PACK_AB R98, R99, R98 ;  /* 0x000000626362723e */ /* 0x000fe200000000ff */
[--C-:B------:R-:W-:Y:S01]  /*31340*/  FADD.FTZ R99, R115, -R95.reuse ;  /* 0x8000005f73637221 */ /* 0x100fe20000010000 */
[----:B------:R-:W-:-:S03]  /*31350*/  FADD.FTZ R95, R128, -R95 ;  /* 0x8000005f805f7221 */ /* 0x000fc60000010000 */
[C---:B------:R-:W-:Y:S01]  /*31360*/  FMUL.FTZ R99, R172.reuse, R99 ;  /* 0x00000063ac637220 */ /* 0x040fe20000410000 */
[----:B------:R-:W-:-:S03]  /*31370*/  FMUL.FTZ R174, R172, R95 ;  /* 0x0000005facae7220 */ /* 0x000fc60000410000 */
[----:B----4-:R-:W-:Y:S01]  /*31380*/  FFMA.FTZ R95, R134, R99, R202 ;  /* 0x00000063865f7223 */ /* 0x010fe200000100ca */
[----:B---3--:R-:W-:-:S05]  /*31390*/  FFMA.FTZ R134, R135, R174, R203 ;  /* 0x000000ae87867223 */ /* 0x008fca00000100cb */
[----:B------:R-:W-:Y:S02]  /*313a0*/  F2FP.F16.F32.PACK_AB R95, R134, R95 ;  /* 0x0000005f865f723e */ /* 0x000fe400000000ff */
        /* <DEDUP_REMOVED lines=9> */
[----:B------:R-:W-:Y:S01]  /*31440*/  F2FP.F16.F32.PACK_AB R99, R93, R92 ;  /* 0x0000005c5d63723e */ /* 0x000fe200000000ff */
[----:B-1----:R-:W-:-:S05]  /*31450*/  IMAD.WIDE.U32 R92, R17, 0x10, R94 ;  /* 0x00000010115c7825 */ /* 0x002fca00078e005e */
[----:B------:R0:W-:Y:S01]  /*31460*/  STG.E.128 desc[UR8][R92.64], R96 ;  /* 0x000000605c007986 */ /* 0x0001e2000c101d08 */
[----:B------:R-:W-:-:S07]  /*31470*/  IADD3 R17, R17, 0x20, RZ ;  /* 0x0000002011117810 */ /* 0x000fce0007ffe0ff */
.L_x_28564:
[----:B------:R-:W-:Y:S05]  /*31480*/  BSYNC B1 ;  /* 0x0000000000017941 */ /* 0x000fea0003800000 */
.L_x_28563:
[----:B------:R-:W-:Y:S01]  /*31490*/  LOP3.LUT P0, RZ, R24, 0x400, RZ, 0xc0, !PT ;  /* 0x0000040018ff7812 */ /* 0x000fe2000780c0ff */
[----:B------:R-:W-:-:S12]  /*314a0*/  BSSY B1, `(.L_x_28565) ;  /* 0x0000047000017945 */ /* 0x000fd80003800000 */
[----:B------:R-:W-:Y:S05]  /*314b0*/  @!P0 BRA `(.L_x_28566) ;  /* 0x0000000400148947 */ /* 0x000fea0003800000 */
[----:B0-23--:R-:W2:Y:S04]  /*314c0*/  LDL R97, [R1+0x30] ;  /* 0x0000300001617983 */ /* 0x00dea80000100800 */
        /* <DEDUP_REMOVED lines=67> */
[----:B------:R-:W-:-:S07]  /*31900*/  VIADD R17, R17, 0x20 ;  /* 0x0000002011117836 */ /* 0x000fce0000000000 */
.L_x_28566:
[----:B------:R-:W-:Y:S05]  /*31910*/  BSYNC B1 ;  /* 0x0000000000017941 */ /* 0x000fea0003800000 */
.L_x_28565:
        /* <DEDUP_REMOVED lines=41> */
[----:B------:R-:W4:Y:S01]  /*31bb0*/  LDL R94, [R1] ;  /* 0x00000000015e7983 */ /* 0x000f220000100800 */
        /* <DEDUP_REMOVED lines=30> */
.L_x_28568:
[----:B------:R-:W-:Y:S05]  /*31da0*/  BSYNC B1 ;  /* 0x0000000000017941 */ /* 0x000fea0003800000 */
.L_x_28567:
[----:B------:R-:W-:Y:S01]  /*31db0*/  LOP3.LUT P0, RZ, R24, 0x100, RZ, 0xc0, !PT ;  /* 0x0000010018ff7812 */ /* 0x000fe2000780c0ff */
[----:B------:R-:W-:-:S12]  /*31dc0*/  BSSY B1, `(.L_x_28569) ;  /* 0x000003b000017945 */ /* 0x000fd80003800000 */
[----:B------:R-:W-:Y:S05]  /*31dd0*/  @!P0 BRA `(.L_x_28570) ;  /* 0x0000000000e48947 */ /* 0x000fea0003800000 */
[----:B0-23--:R-:W2:Y:S04]  /*31de0*/  LDL R99, [R1+0xf4] ;  /* 0x0000f40001637983 */ /* 0x00dea80000100800 */
        /* <DEDUP_REMOVED lines=14> */
[----:B------:R-:W-:Y:S01]  /*31ed0*/  F2FP.F16.F32.PACK_AB R92, R94, R92 ;  /* 0x0000005c5e5c723e */ /* 0x000fe200000000ff */
        /* <DEDUP_REMOVED lines=8> */
[----:B------:R-:W-:Y:S01]  /*31f60*/  F2FP.F16.F32.PACK_AB R93, R98, R93 ;  /* 0x0000005d625d723e */ /* 0x000fe200000000ff */
[--C-:B------:R-:W-:Y:S01]  /*31f70*/  FADD.FTZ R98, R105, -R95.reuse ;  /* 0x8000005f69627221 */ /* 0x100fe20000010000 */
[----:B------:R-:W-:Y:S01]  /*31f80*/  FFMA.FTZ R96, R175, R96, R136 ;  /* 0x00000060af607223 */ /* 0x000fe20000010088 */
[----:B------:R-:W-:Y:S01]  /*31f90*/  F2FP.F16.F32.PACK_AB R97, R97, R94 ;  /* 0x0000005e6161723e */ /* 0x000fe200000000ff */
[----:B------:R-:W-:Y:S01]  /*31fa0*/  FADD.FTZ R94, R120, -R95 ;  /* 0x8000005f785e7221 */ /* 0x000fe20000010000 */
[C---:B------:R-:W-:Y:S01]  /*31fb0*/  FMUL.FTZ R98, R172.reuse, R98 ;  /* 0x00000062ac627220 */ /* 0x040fe20000410000 */
[----:B------:R-:W2:Y:S01]  /*31fc0*/  LDL R175, [R1+0xec] ;  /* 0x0000ec0001af7983 */ /* 0x000ea20000100800 */
[----:B------:R-:W-:Y:S01]  /*31fd0*/  F2FP.F16.F32.PACK_AB R96, R99, R96 ;  /* 0x000000606360723e */ /* 0x000fe200000000ff */
[----:B------:R-:W-:Y:S01]  /*31fe0*/  FMUL.FTZ R99, R172, R94 ;  /* 0x0000005eac637220 */ /* 0x000fe20000410000 */
[-C--:B------:R-:W-:Y:S01]  /*31ff0*/  FFMA.FTZ R94, R244, R98.reuse, R148 ;  /* 0x00000062f45e7223 */ /* 0x080fe20000010094 */
[----:B------:R-:W-:-:S02]  /*32000*/  FFMA.FTZ R98, R134, R98, R140 ;  /* 0x0000006286627223 */ /* 0x000fc4000001008c */
        /* <DEDUP_REMOVED lines=13> */
[----:B------:R0:W-:Y:S04]  /*320e0*/  STG.E.128 desc[UR8][R134.64], R92 ;  /* 0x0000005c86007986 */ /* 0x0001e8000c101d08 */
[----:B0-----:R-:W3:Y:S01]  /*320f0*/  LDL R135, [R1+0xe8] ;  /* 0x0000e80001877983 */ /* 0x001ee20000100800 */
[----:B------:R-:W0:Y:S01]  /*32100*/  LDC.64 R94, c[0x0][0x2c0] ;  /* 0x0000b000ff5e7b82 */ /* 0x000e220000000a00 */
[----:B--2---:R-:W-:Y:S01]  /*32110*/  FFMA.FTZ R93, R175, R174, R143 ;  /* 0x000000aeaf5d7223 */ /* 0x004fe2000001008f */
[----:B---3--:R-:W-:-:S05]  /*32120*/  FFMA.FTZ R92, R135, R99, R142 ;  /* 0x00000063875c7223 */ /* 0x008fca000001008e */
[----:B------:R-:W-:Y:S01]  /*32130*/  F2FP.F16.F32.PACK_AB R99, R93, R92 ;  /* 0x0000005c5d63723e */ /* 0x000fe200000000ff */
[----:B0-----:R-:W-:-:S05]  /*32140*/  IMAD.WIDE.U32 R92, R17, 0x10, R94 ;  /* 0x00000010115c7825 */ /* 0x001fca00078e005e */
[----:B------:R0:W-:Y:S01]  /*32150*/  STG.E.128 desc[UR8][R92.64], R96 ;  /* 0x000000605c007986 */ /* 0x0001e2000c101d08 */
[----:B------:R-:W-:-:S07]  /*32160*/  VIADD R17, R17, 0x20 ;  /* 0x0000002011117836 */ /* 0x000fce0000000000 */
.L_x_28570:
[----:B------:R-:W-:Y:S05]  /*32170*/  BSYNC B1 ;  /* 0x0000000000017941 */ /* 0x000fea0003800000 */
.L_x_28569:
        /* <DEDUP_REMOVED lines=59> */
[----:B------:R-:W-:-:S07]  /*32530*/  IADD3 R17, R17, 0x20, RZ ;  /* 0x0000002011117810 */ /* 0x000fce0007ffe0ff */
.L_x_28572:
[----:B------:R-:W-:Y:S05]  /*32540*/  BSYNC B1 ;  /* 0x0000000000017941 */ /* 0x000fea0003800000 */
.L_x_28571:
[----:B------:R-:W-:Y:S01]  /*32550*/  LOP3.LUT P0, RZ, R24, 0x40, RZ, 0xc0, !PT ;  /* 0x0000004018ff7812 */ /* 0x000fe2000780c0ff */
[----:B------:R-:W-:-:S12]  /*32560*/  BSSY B1, `(.L_x_28573) ;  /* 0x0000042000017945 */ /* 0x000fd80003800000 */
[----:B------:R-:W-:Y:S05]  /*32570*/  @!P0 BRA `(.L_x_28574) ;  /* 0x0000000400008947 */ /* 0x000fea0003800000 */
[----:B------:R-:W-:-:S04]  /*32580*/  PLOP3.LUT P0, PT, PT, PT, UP0, 0x40, 0x0 ;  /* 0x000000000000781c */ /* 0x000fc80003f0e808 */
[----:B0123--:R-:W-:-:S05]  /*32590*/  FSEL R92, R173, RZ, P0 ;  /* 0x000000ffad5c7208 */ /* 0x00ffca0000000000 */
[--C-:B-----5:R-:W-:Y:S01]  /*325a0*/  FADD.FTZ R97, R0, -R92.reuse ;  /* 0x8000005c00617221 */ /* 0x120fe20000010000 */
        /* <DEDUP_REMOVED lines=21> */
[----:B--2---:R-:W-:Y:S01]  /*32700*/  FFMA.FTZ R95, R95, R99, R69 ;  /* 0x000000635f5f7223 */ /* 0x004fe20000010045 */
[----:B---3--:R-:W-:Y:S01]  /*32710*/  FFMA.FTZ R94, R94, R98, R71 ;  /* 0x000000625e5e7223 */ /* 0x008fe20000010047 */
[----:B----4-:R-:W-:Y:S01]  /*32720*/  FFMA.FTZ R93, R93, R135, R70 ;  /* 0x000000875d5d7223 */ /* 0x010fe20000010046 */
[----:B------:R-:W-:-:S04]  /*32730*/  FFMA.FTZ R92, R92, R134, R68 ;  /* 0x000000865c5c7223 */ /* 0x000fc80000010044 */
[----:B------:R-:W-:Y:S02]  /*32740*/  F2FP.F16.F32.PACK_AB R93, R94, R93 ;  /* 0x0000005d5e5d723e */ /* 0x000fe400000000ff */
[----:B------:R-:W2:Y:S01]  /*32750*/  LDL R94, [R1+0xa0] ;  /* 0x0000a000015e7983 */ /* 0x000ea20000100800 */
[----:B------:R-:W-:-:S03]  /*32760*/  F2FP.F16.F32.PACK_AB R92, R95, R92 ;  /* 0x0000005c5f5c723e */ /* 0x000fc600000000ff */
[----:B------:R-:W3:Y:S01]  /*32770*/  LDL R95, [R1+0xa4] ;  /* 0x0000a400015f7983 */ /* 0x000ee20000100800 */
[----:B--2---:R-:W-:Y:S01]  /*32780*/  FFMA.FTZ R94, R94, R173, R72 ;  /* 0x000000ad5e5e7223 */ /* 0x004fe20000010048 */
[----:B---3--:R-:W-:-:S05]  /*32790*/  FFMA.FTZ R95, R95, R174, R73 ;  /* 0x000000ae5f5f7223 */ /* 0x008fca0000010049 */
[----:B------:R-:W-:Y:S01]  /*327a0*/  F2FP.F16.F32.PACK_AB R94, R95, R94 ;  /* 0x0000005e5f5e723e */ /* 0x000fe200000000ff */
[----:B------:R-:W-:Y:S01]  /*327b0*/  FFMA.FTZ R95, R96, R175, R74 ;  /* 0x000000af605f7223 */ /* 0x000fe2000001004a */
[----:B------:R-:W-:-:S05]  /*327c0*/  FFMA.FTZ R96, R97, R172, R75 ;  /* 0x000000ac61607223 */ /* 0x000fca000001004b */
[----:B------:R-:W-:Y:S02]  /*327d0*/  F2FP.F16.F32.PACK_AB R95, R96, R95 ;  /* 0x0000005f605f723e */ /* 0x000fe400000000ff */
        /* <DEDUP_REMOVED lines=14> */
[----:B------:R-:W-:Y:S01]  /*328c0*/  F2FP.F16.F32.PACK_AB R95, R92, R95 ;  /* 0x0000005f5c5f723e */ /* 0x000fe200000000ff */
[----:B------:R-:W-:Y:S01]  /*328d0*/  FFMA.FTZ R94, R94, R173, R80 ;  /* 0x000000ad5e5e7223 */ /* 0x000fe20000010050 */
[----:B------:R-:W-:Y:S01]  /*328e0*/  FFMA.FTZ R96, R96, R174, R81 ;  /* 0x000000ae60607223 */ /* 0x000fe20000010051 */
[----:B------:R-:W-:-:S04]  /*328f0*/  FFMA.FTZ R99, R97, R99, R77 ;  /* 0x0000006361637223 */ /* 0x000fc8000001004d */
[----:B------:R-:W-:Y:S01]  /*32900*/  F2FP.F16.F32.PACK_AB R94, R96, R94 ;  /* 0x0000005e605e723e */ /* 0x000fe200000000ff */
[----:B--2---:R-:W-:Y:S02]  /*32910*/  FFMA.FTZ R92, R172, R134, R76 ;  /* 0x00000086ac5c7223 */ /* 0x004fe4000001004c */
[----:B------:R-:W0:Y:S01]  /*32920*/  LDC.64 R134, c[0x0][0x2c0] ;  /* 0x0000b000ff867b82 */ /* 0x000e220000000a00 */
[----:B---3--:R-:W-:Y:S02]  /*32930*/  FFMA.FTZ R98, R175, R98, R79 ;  /* 0x00000062af627223 */ /* 0x008fe4000001004f */
[----:B------:R-:W-:-:S03]  /*32940*/  F2FP.F16.F32.PACK_AB R92, R99, R92 ;  /* 0x0000005c635c723e */ /* 0x000fc600000000ff */
[----:B------:R-:W-:Y:S01]  /*32950*/  F2FP.F16.F32.PACK_AB R93, R98, R93 ;  /* 0x0000005d625d723e */ /* 0x000fe200000000ff */
[----:B0-----:R-:W-:-:S05]  /*32960*/  IMAD.WIDE.U32 R96, R17, 0x10, R134 ;  /* 0x0000001011607825 */ /* 0x001fca00078e0086 */
[----:B------:R0:W-:Y:S02]  /*32970*/  STG.E.128 desc[UR8][R96.64], R92 ;  /* 0x0000005c60007986 */ /* 0x0001e4000c101d08 */
.L_x_28574:
[----:B------:R-:W-:Y:S05]  /*32980*/  BSYNC B1 ;  /* 0x0000000000017941 */ /* 0x000fea0003800000 */
.L_x_28573:
[----:B0123--:R-:W0:Y:S02]  /*32990*/  LDC.64 R92, c[0x0][0x210] ;  /* 0x00008400ff5c7b82 */ /* 0x00fe240000000a00 */
[----:B0-----:R-:W-:-:S05]  /*329a0*/  IMAD R28, R92, 0x4, R28 ;  /* 0x000000045c1c7824 */ /* 0x001fca00078e021c */
[----:B------:R-:W-:-:S13]  /*329b0*/  ISETP.GE.AND P0, PT, R28, R93, PT ;  /* 0x0000005d1c00720c */ /* 0x000fda0003f06270 */
[----:B------:R-:W-:Y:S05]  /*329c0*/  @!P0 BRA `(.L_x_28575) ;  /* 0xfffffcf400508947 */ /* 0x000fea000383ffff */
[----:B------:R-:W-:Y:S05]  /*329d0*/  BSYNC B0 ;  /* 0x0000000000007941 */ /* 0x000fea0003800000 */
.L_x_27510:
[----:B------:R-:W-:Y:S05]  /*329e0*/  EXIT ;  /* 0x000000000000794d */ /* 0x000fea0003800000 */
.L_x_28558:
[----:B------:R-:W-:Y:S01]  /*329f0*/  HFMA2.MMA R93, -RZ, RZ, 0, 1.847743988037109375e-06 ;  /* 0x0000001fff5d7435 */ /* 0x000fe200000001ff */
[----:B------:R-:W-:Y:S01]  /*32a00*/  BSSY B1, `(.L_x_28576) ;  /* 0x0000007000017945 */ /* 0x000fe20003800000 */
[----:B------:R-:W-:Y:S01]  /*32a10*/  MOV R97, R95 ;  /* 0x0000005f00617202 */ /* 0x000fe20000000f00 */
[----:B------:R-:W-:Y:S02]  /*32a20*/  IMAD.MOV.U32 R94, RZ, RZ, 0x1 ;  /* 0x00000001ff5e7424 */ /* 0x000fe400078e00ff */
[----:B------:R-:W-:-:S07]  /*32a30*/  IMAD.MOV.U32 R92, RZ, RZ, -0x1 ;  /* 0xffffffffff5c7424 */ /* 0x000fce00078e00ff */
[----:B----45:R-:W-:Y:S05]  /*32a40*/  WARPSYNC.COLLECTIVE R92, `(.L_x_28577) ;  /* 0x000000005c087348 */ /* 0x030fea0003c00000 */
[----:B------:R0:W1:Y:S02]  /*32a50*/  SHFL.BFLY P6, R92, R97, R94, R93 ;  /* 0x0c00005e615c7389 */ /* 0x00006400000c005d */
[----:B01--45:R-:W-:Y:S01]  /*32a60*/  ENDCOLLECTIVE ;  /* 0x000000000000791b */ /* 0x033fe20003800000 */
.L_x_28577:
[----:B------:R-:W-:Y:S05]  /*32a70*/  BSYNC B1 ;  /* 0x0000000000017941 */ /* 0x000fea0003800000 */
.L_x_28576:
[----:B------:R-:W-:Y:S01]  /*32a80*/  FADD.FTZ R95, R95, R92 ;  /* 0x0000005c5f5f7221 */ /* 0x000fe20000010000 */
[----:B------:R-:W-:Y:S01]  /*32a90*/  HFMA2.MMA R93, -RZ, RZ, 0, 1.847743988037109375e-06 ;  /* 0x0000001fff5d7435 */ /* 0x000fe200000001ff */
[----:B------:R-:W-:Y:S01]  /*32aa0*/  IMAD.MOV.U32 R92, RZ, RZ, -0x1 ;  /* 0xffffffffff5c7424 */ /* 0x000fe200078e00ff */
[----:B------:R-:W0:Y:S01]  /*32ab0*/  LDC R96, c[0x0][0x290] ;  /* 0x0000a400ff607b82 */ /* 0x000e220000000800 */
[----:B------:R-:W-:Y:S01]  /*32ac0*/  IMAD.MOV.U32 R94, RZ, RZ, 0x2 ;  /* 0x00000002ff5e7424 */ /* 0x000fe200078e00ff */
[----:B------:R-:W-:Y:S02]  /*32ad0*/  MOV R97, R95 ;  /* 0x0000005f00617202 */ /* 0x000fe40000000f00 */
[----:B------:R-:W-:-:S07]  /*32ae0*/  LOP3.LUT R24, R24, 0xffffdfff, RZ, 0xc0, !PT ;  /* 0xffffdfff18187812 */ /* 0x000fce00078ec0ff */
[----:B0-----:R-:W-:Y:S05]  /*32af0*/  WARPSYNC.COLLECTIVE R92, `(.L_x_28578) ;  /* 0x000000005c087348 */ /* 0x001fea0003c00000 */
[----:B------:R1:W2:Y:S02]  /*32b00*/  SHFL.BFLY P6, R92, R97, R94, R93 ;  /* 0x0c00005e615c7389 */ /* 0x0002a400000c005d */
[----:B012---:R-:W-:Y:S01]  /*32b10*/  ENDCOLLECTIVE ;  /* 0x000000000000791b */ /* 0x007fe20003800000 */
.L_x_28578:
[----:B------:R-:W-:-:S04]  /*32b20*/  @P5 LOP3.LUT R24, R24, 0x2000, RZ, 0xfc, !PT ;  /* 0x0000200018185812 */ /* 0x000fc800078efcff */
[----:B------:R-:W-:Y:S01]  /*32b30*/  LOP3.LUT P5, RZ, R24, 0x2, RZ, 0xc0, !PT ;  /* 0x0000000218ff7812 */ /* 0x000fe200078ac0ff */
[----:B------:R-:W-:Y:S02]  /*32b40*/  IMAD.MOV.U32 R94, RZ, RZ, 0x4 ;  /* 0x00000004ff5e7424 */ /* 0x000fe400078e00ff */
[----:B------:R-:W-:Y:S01]  /*32b50*/  FADD.FTZ R95, R95, R92 ;  /* 0x0000005c5f5f7221 */ /* 0x000fe20000010000 */
[----:B------:R-:W-:-:S04]  /*32b60*/  MOV R92, 0xffffffff ;  /* 0xffffffff005c7802 */ /* 0x000fc80000000f00 */
[----:B------:R-:W-:-:S07]  /*32b70*/  MOV R97, R95 ;  /* 0x0000005f00617202 */ /* 0x000fce0000000f00 */
[----:B------:R-:W-:Y:S05]  /*32b80*/  WARPSYNC.COLLECTIVE R92, `(.L_x_28579) ;  /* 0x000000005c087348 */ /* 0x000fea0003c00000 */
[----:B------:R0:W1:Y:S02]  /*32b90*/  SHFL.BFLY P6, R92, R97, R94, R93 ;  /* 0x0c00005e615c7389 */ /* 0x00006400000c005d */
[----:B01----:R-:W-:Y:S01]  /*32ba0*/  ENDCOLLECTIVE ;  /* 0x000000000000791b */ /* 0x003fe20003800000 */
.L_x_28579:
[----:B------:R-:W-:Y:S01]  /*32bb0*/  HFMA2.MMA R94, -RZ, RZ, 0, 4.76837158203125e-07 ;  /* 0x00000008ff5e7435 */ /* 0x000fe200000001ff */
[----:B------:R-:W-:Y:S01]  /*32bc0*/  FADD.FTZ R95, R95, R92 ;  /* 0x0000005c5f5f7221 */ /* 0x000fe20000010000 */
[----:B------:R-:W-:-:S03]  /*32bd0*/  IMAD.MOV.U32 R92, RZ, RZ, -0x1 ;  /* 0xffffffffff5c7424 */ /* 0x000fc600078e00ff */
[----:B------:R-:W-:-:S07]  /*32be0*/  IMAD.MOV.U32 R97, RZ, RZ, R95 ;  /* 0x000000ffff617224 */ /* 0x000fce00078e005f */
[----:B------:R-:W-:Y:S05]  /*32bf0*/  WARPSYNC.COLLECTIVE R92, `(.L_x_28580) ;  /* 0x000000005c087348 */ /* 0x000fea0003c00000 */
[----:B------:R0:W1:Y:S02]  /*32c00*/  SHFL.BFLY P6, R92, R97, R94, R93 ;  /* 0x0c00005e615c7389 */ /* 0x00006400000c005d */
[----:B01----:R-:W-:Y:S01]  /*32c10*/  ENDCOLLECTIVE ;  /* 0x000000000000791b */ /* 0x003fe20003800000 */
.L_x_28580:
[----:B------:R-:W-:Y:S02]  /*32c20*/  IMAD.MOV.U32 R94, RZ, RZ, 0x10 ;  /* 0x00000010ff5e7424 */ /* 0x000fe400078e00ff */
[----:B------:R-:W-:Y:S01]  /*32c30*/  FADD.FTZ R95, R95, R92 ;  /* 0x0000005c5f5f7221 */ /* 0x000fe20000010000 */
[----:B------:R-:W-:-:S04]  /*32c40*/  MOV R92, 0xffffffff ;  /* 0xffffffff005c7802 */ /* 0x000fc80000000f00 */
[----:B------:R-:W-:-:S07]  /*32c50*/  MOV R97, R95 ;  /* 0x0000005f00617202 */ /* 0x000fce0000000f00 */
[----:B------:R-:W-:Y:S05]  /*32c60*/  WARPSYNC.COLLECTIVE R92, `(.L_x_28581) ;  /* 0x000000005c087348 */ /* 0x000fea0003c00000 */
[----:B------:R0:W1:Y:S02]  /*32c70*/  SHFL.BFLY P6, R92, R97, R94, R93 ;  /* 0x0c00005e615c7389 */ /* 0x00006400000c005d */
[----:B01----:R-:W-:Y:S01]  /*32c80*/  ENDCOLLECTIVE ;  /* 0x000000000000791b */ /* 0x003fe20003800000 */
.L_x_28581:
        /* <DEDUP_REMOVED lines=141> */
.L_x_28582:
[----:B------:R-:W-:Y:S01]  /*33560*/  HFMA2.MMA R94, -RZ, RZ, 0, 1.1920928955078125e-07 ;  /* 0x00000002ff5e7435 */ /* 0x000fe200000001ff */
[----:B------:R-:W-:Y:S01]  /*33570*/  FADD.FTZ R95, R95, R92 ;  /* 0x0000005c5f5f7221 */ /* 0x000fe20000010000 */
[----:B------:R-:W-:-:S03]  /*33580*/  IMAD.MOV.U32 R92, RZ, RZ, -0x1 ;  /* 0xffffffffff5c7424 */ /* 0x000fc600078e00ff */
[----:B------:R-:W-:-:S07]  /*33590*/  IMAD.MOV.U32 R97, RZ, RZ, R95 ;  /* 0x000000ffff617224 */ /* 0x000fce00078e005f */
[----:B------:R-:W-:Y:S05]  /*335a0*/  WARPSYNC.COLLECTIVE R92, `(.L_x_28583) ;  /* 0x000000005c087348 */ /* 0x000fea0003c00000 */
[----:B------:R0:W1:Y:S02]  /*335b0*/  SHFL.BFLY P6, R92, R97, R94, R93 ;  /* 0x0c00005e615c7389 */ /* 0x00006400000c005d */
[----:B01----:R-:W-:Y:S01]  /*335c0*/  ENDCOLLECTIVE ;  /* 0x000000000000791b */ /* 0x003fe20003800000 */
.L_x_28583:
[----:B------:R-:W-:Y:S02]  /*335d0*/  IMAD.MOV.U32 R94, RZ, RZ, 0x4 ;  /* 0x00000004ff5e7424 */ /* 0x000fe400078e00ff */
[----:B------:R-:W-:Y:S01]  /*335e0*/  FADD.FTZ R95, R95, R92 ;  /* 0x0000005c5f5f7221 */ /* 0x000fe20000010000 */
[----:B------:R-:W-:-:S04]  /*335f0*/  MOV R92, 0xffffffff ;  /* 0xffffffff005c7802 */ /* 0x000fc80000000f00 */
[----:B------:R-:W-:-:S07]  /*33600*/  MOV R97, R95 ;  /* 0x0000005f00617202 */ /* 0x000fce0000000f00 */
[----:B------:R-:W-:Y:S05]  /*33610*/  WARPSYNC.COLLECTIVE R92, `(.L_x_28584) ;  /* 0x000000005c087348 */ /* 0x000fea0003c00000 */
[----:B------:R0:W1:Y:S02]  /*33620*/  SHFL.BFLY P6, R92, R97, R94, R93 ;  /* 0x0c00005e615c7389 */ /* 0x00006400000c005d */
[----:B01----:R-:W-:Y:S01]  /*33630*/  ENDCOLLECTIVE ;  /* 0x000000000000791b */ /* 0x003fe20003800000 */
.L_x_28584:
[----:B------:R-:W-:Y:S01]  /*33640*/  HFMA2.MMA R94, -RZ, RZ, 0, 4.76837158203125e-07 ;  /* 0x00000008ff5e7435 */ /* 0x000fe200000001ff */
[----:B------:R-:W-:Y:S01]  /*33650*/  FADD.FTZ R95, R95, R92 ;  /* 0x0000005c5f5f7221 */ /* 0x000fe20000010000 */
[----:B------:R-:W-:-:S03]  /*33660*/  IMAD.MOV.U32 R92, RZ, RZ, -0x1 ;  /* 0xffffffffff5c7424 */ /* 0x000fc600078e00ff */
[----:B------:R-:W-:-:S07]  /*33670*/  IMAD.MOV.U32 R97, RZ, RZ, R95 ;  /* 0x000000ffff617224 */ /* 0x000fce00078e005f */
[----:B------:R-:W-:Y:S05]  /*33680*/  WARPSYNC.COLLECTIVE R92, `(.L_x_28585) ;  /* 0x000000005c087348 */ /* 0x000fea0003c00000 */
[----:B------:R0:W1:Y:S02]  /*33690*/  SHFL.BFLY P6, R92, R97, R94, R93 ;  /* 0x0c00005e615c7389 */ /* 0x00006400000c005d */
[----:B01----:R-:W-:Y:S01]  /*336a0*/  ENDCOLLECTIVE ;  /* 0x000000000000791b */ /* 0x003fe20003800000 */
.L_x_28585:
[----:B------:R-:W-:Y:S02]  /*336b0*/  IMAD.MOV.U32 R94, RZ, RZ, 0x10 ;  /* 0x00000010ff5e7424 */ /* 0x000fe400078e00ff */
[----:B------:R-:W-:Y:S01]  /*336c0*/  FADD.FTZ R95, R95, R92 ;  /* 0x0000005c5f5f7221 */ /* 0x000fe20000010000 */
[----:B------:R-:W-:-:S04]  /*336d0*/  MOV R92, 0xffffffff ;  /* 0xffffffff005c7802 */ /* 0x000fc80000000f00 */
[----:B------:R-:W-:-:S07]  /*336e0*/  MOV R97, R95 ;  /* 0x0000005f00617202 */ /* 0x000fce0000000f00 */
[----:B------:R-:W-:Y:S05]  /*336f0*/  WARPSYNC.COLLECTIVE R92, `(.L_x_28586) ;  /* 0x000000005c087348 */ /* 0x000fea0003c00000 */
[----:B------:R0:W1:Y:S02]  /*33700*/  SHFL.BFLY P6, R92, R97, R94, R93 ;  /* 0x0c00005e615c7389 */ /* 0x00006400000c005d */
[----:B01----:R-:W-:Y:S01]  /*33710*/  ENDCOLLECTIVE ;  /* 0x000000000000791b */ /* 0x003fe20003800000 */
.L_x_28586:
[----:B------:R-:W-:Y:S05]  /*33720*/  BRA `(.L_x_28587) ;  /* 0xffffffcc00b87947 */ /* 0x000fea000383ffff */
.L_x_28588:
        /* <DEDUP_REMOVED lines=13> */
.L_x_53118:


//--------------------- .text._ZN10layer_norm31ln_parallel_residual_fwd_kernelINS_13Kernel_traitsIf6__halfS2_S2_fjLj2048ELj1ELj4ELj1ELj16ENS_18Kernel_traits_baseILj2048EfS2_S2_S2_fjLj128EEEEELb1ELb0ELb1EEEvNS_9FwdParamsE --------------------------
	.section	.text._ZN10layer_norm31ln_parallel_residual_fwd_kernelINS_13Kernel_traitsIf6__halfS2_S2_fjLj2048ELj1ELj4ELj1ELj16ENS_18Kernel_traits_baseILj2048EfS2_S2_S2_fjLj128EEEEELb1ELb0ELb1EEEvNS_9FwdParamsE,"ax",@progbits
	.align	128
        .global         _ZN10layer_norm31ln_parallel_residual_fwd_kernelINS_13Kernel_traitsIf6__halfS2_S2_fjLj2048ELj1ELj4ELj1ELj16ENS_18Kernel_traits_baseILj2048EfS2_S2_S2_fjLj128EEEEELb1ELb0ELb1EEEvNS_9FwdParamsE
        .type           _ZN10layer_norm31ln_parallel_residual_fwd_kernelINS_13Kernel_traitsIf6__halfS2_S2_fjLj2048ELj1ELj4ELj1ELj16ENS_18Kernel_traits_baseILj2048EfS2_S2_S2_fjLj128EEEEELb1ELb0ELb1EEEvNS_9FwdParamsE,@function
        .size           _ZN10layer_norm31ln_parallel_residual_fwd_kernelINS_13Kernel_traitsIf6__halfS2_S2_fjLj2048ELj1ELj4ELj1ELj16ENS_18Kernel_traits_baseILj2048EfS2_S2_S2_fjLj128EEEEELb1ELb0ELb1EEEvNS_9FwdParamsE,(.L_x_53119 - _ZN10layer_norm31ln_parallel_residual_fwd_kernelINS_13Kernel_traitsIf6__halfS2_S2_fjLj2048ELj1ELj4ELj1ELj16ENS_18Kernel_traits_baseILj2048EfS2_S2_S2_fjLj128EEEEELb1ELb0ELb1EEEvNS_9FwdParamsE)
        .other          _ZN10layer_norm31ln_parallel_residual_fwd_kernelINS_13Kernel_traitsIf6__halfS2_S2_fjLj2048ELj1ELj4ELj1ELj16ENS_18Kernel_traits_baseILj2048EfS2_S2_S2_fjLj128EEEEELb1ELb0ELb1EEEvNS_9FwdParamsE,@"STO_CUDA_ENTRY STV_DEFAULT"
_ZN10layer_norm31ln_parallel_residual_fwd_kernelINS_13Kernel_traitsIf6__halfS2_S2_fjLj2048ELj1ELj4ELj1ELj16ENS_18Kernel_traits_baseILj2048EfS2_S2_S2_fjLj128EEEEELb1ELb0ELb1EEEvNS_9FwdParamsE:
.text._ZN10layer_norm31ln_parallel_residual_fwd_kernelINS_13Kernel_traitsIf6__halfS2_S2_fjLj2048ELj1ELj4ELj1ELj16ENS_18Kernel_traits_baseILj2048EfS2_S2_S2_fjLj128EEEEELb1ELb0ELb1EEEvNS_9FwdParamsE:
        /* <DEDUP_REMOVED lines=27> */
[----:B0-----:R-:W-:Y:S02]  /*01b0*/  SHF.R.U32.HI R16, RZ, 0x5, R252 ;  /* 0x00000005ff107819 */ /* 0x001fe400000116fc */
        /* <DEDUP_REMOVED lines=9> */
[----:B------:R-:W-:Y:S01]  /*0250*/  CS2R R68, SRZ ;  /* 0x0000000000447805 */ /* 0x000fe2000001ff00 */
[----:B-1----:R-:W-:Y:S01]  /*0260*/  IMAD R16, R13, 0x4, R16 ;  /* 0x000000040d107824 */ /* 0x002fe200078e0210 */
[----:B------:R-:W-:Y:S02]  /*0270*/  CS2R R66, SRZ ;  /* 0x0000000000427805 */ /* 0x000fe4000001ff00 */
[----:B------:R-:W-:Y:S02]  /*0280*/  CS2R R64, SRZ ;  /* 0x0000000000407805 */ /* 0x000fe4000001ff00 */
[----:B------:R-:W-:Y:S02]  /*0290*/  CS2R R62, SRZ ;  /* 0x00000000003e7805 */ /* 0x000fe4000001ff00 */
[----:B------:R-:W-:Y:S02]  /*02a0*/  CS2R R60, SRZ ;  /* 0x00000000003c7805 */ /* 0x000fe4000001ff00 */
[----:B------:R-:W-:-:S02]  /*02b0*/  CS2R R58, SRZ ;  /* 0x00000000003a7805 */ /* 0x000fc4000001ff00 */
[----:B------:R-:W-:Y:S02]  /*02c0*/  CS2R R56, SRZ ;  /* 0x0000000000387805 */ /* 0x000fe4000001ff00 */
[----:B--2---:R-:W-:Y:S02]  /*02d0*/  @P0 R2UR UR6, R4 ;  /* 0x00000000040602ca */ /* 0x004fe400000e0000 */
[----:B------:R-:W-:Y:S02]  /*02e0*/  @P0 R2UR UR7, R5 ;  /* 0x00000000050702ca */ /* 0x000fe400000e0000 */
        /* <DEDUP_REMOVED lines=56> */
[----:B------:R-:W-:Y:S01]  /*0670*/  UIADD3 UR40, UR8, -0xe443238, URZ ;  /* 0xf1bbcdc808287890 */ /* 0x000fe2000fffe03f */
[----:B------:R-:W-:Y:S01]  /*0680*/  SHF.L.U32 R54, R131, 0x5, RZ ;  /* 0x0000000583367819 */ /* 0x000fe200000006ff */
[----:B------:R-:W-:Y:S01]  /*0690*/  IMAD.WIDE.U32 R4, R4, -0x2daee0ad, RZ ;  /* 0xd2511f5304047825 */ /* 0x000fe200078e00ff */
[----:B------:R-:W-:Y:S01]  /*06a0*/  LOP3.LUT R7, R9, UR32, R10, 0x96, !PT ;  /* 0x0000002009077c12 */ /* 0x000fe2000f8e960a */
[----:B------:R-:W-:Y:S01]  /*06b0*/  UIADD3 UR41, UR9, -0x24c28bd8, URZ ;  /* 0xdb3d742809297890 */ /* 0x000fe2000fffe03f */
[----:B------:R-:W-:Y:S01]  /*06c0*/  SHF.L.U32 R12, R17, 0x5, RZ ;  /* 0x00000005110c7819 */ /* 0x000fe200000006ff */
[----:B------:R-:W-:Y:S01]  /*06d0*/  ULDC.64 UR12, c[0x0][0x2d0] ;  /* 0x0000b400000c7ab9 */ /* 0x000fe20000000a00 */
[----:B------:R-:W-:Y:S01]  /*06e0*/  LOP3.LUT R10, R5, UR33, R6, 0x96, !PT ;  /* 0x00000021050a7c12 */ /* 0x000fe2000f8e9606 */
[----:B------:R-:W-:Y:S01]  /*06f0*/  IMAD.WIDE.U32 R6, R7, -0x2daee0ad, RZ ;  /* 0xd2511f5307067825 */ /* 0x000fe200078e00ff */
[----:B------:R-:W-:-:S03]  /*0700*/  ISETP.NE.U32.AND P1, PT, RZ, UR12, PT ;  /* 0x0000000cff007c0c */ /* 0x000fc6000bf25070 */
[----:B------:R-:W-:Y:S01]  /*0710*/  IMAD.WIDE.U32 R10, R10, -0x326172a9, RZ ;  /* 0xcd9e8d570a0a7825 */ /* 0x000fe200078e00ff */
[----:B------:R-:W-:Y:S02]  /*0720*/  LOP3.LUT R9, R7, UR35, R4, 0x96, !PT ;  /* 0x0000002307097c12 */ /* 0x000fe4000f8e9604 */
[C---:B------:R-:W-:Y:S01]  /*0730*/  @P0 LEA R14, P5, R121.reuse, UR6, 0x5 ;  /* 0x00000006790e0c11 */ /* 0x040fe2000f8a28ff */
[----:B------:R-:W-:Y:S01]  /*0740*/  IMAD.SHL.U32 R18, R121, 0x20, RZ ;  /* 0x0000002079127824 */ /* 0x000fe200078e00ff */
[----:B------:R-:W-:Y:S01]  /*0750*/  LOP3.LUT R4, R11, UR34, R8, 0x96, !PT ;  /* 0x000000220b047c12 */ /* 0x000fe2000f8e9608 */
[----:B------:R-:W-:Y:S01]  /*0760*/  IMAD.WIDE.U32 R8, R9, -0x326172a9, RZ ;  /* 0xcd9e8d5709087825 */ /* 0x000fe200078e00ff */
[----:B------:R-:W-:Y:S02]  /*0770*/  @P0 IADD3.X R15, RZ, UR7, RZ, P5, !PT ;  /* 0x00000007ff0f0c10 */ /* 0x000fe4000affe4ff */
[----:B------:R-:W-:Y:S01]  /*0780*/  @P0 LEA R26, P2, R123, UR6, 0x5 ;  /* 0x000000067b1a0c11 */ /* 0x000fe2000f8428ff */
[----:B------:R-:W-:Y:S01]  /*0790*/  IMAD.WIDE.U32 R4, R4, -0x2daee0ad, RZ ;  /* 0xd2511f5304047825 */ /* 0x000fe200078e00ff */
[----:B------:R-:W-:-:S02]  /*07a0*/  LOP3.LUT R7, R9, UR36, R10, 0x96, !PT ;  /* 0x0000002409077c12 */ /* 0x000fc4000f8e960a */
[----:B------:R-:W-:Y:S01]  /*07b0*/  @P0 LEA R40, P4, R125, UR6, 0x5 ;  /* 0x000000067d280c11 */ /* 0x000fe2000f8828ff */
[----:B------:R-:W-:Y:S01]  /*07c0*/  @P0 IMAD.X R27, RZ, RZ, UR7, P2 ;  /* 0x00000007ff1b0e24 */ /* 0x000fe200090e06ff */
[----:B------:R-:W-:Y:S01]  /*07d0*/  LOP3.LUT R10, R5, UR37, R6, 0x96, !PT ;  /* 0x00000025050a7c12 */ /* 0x000fe2000f8e9606 */
[----:B------:R-:W-:Y:S01]  /*07e0*/  IMAD.WIDE.U32 R6, R7, -0x2daee0ad, RZ ;  /* 0xd2511f5307067825 */ /* 0x000fe200078e00ff */
[----:B------:R-:W-:Y:S02]  /*07f0*/  @P0 LEA R52, P5, R131, UR6, 0x5 ;  /* 0x0000000683340c11 */ /* 0x000fe4000f8a28ff */
[----:B------:R-:W-:Y:S01]  /*0800*/  ISETP.NE.AND.EX P1, PT, RZ, UR13, PT, P1 ;  /* 0x0000000dff007c0c */ /* 0x000fe2000bf25310 */
[----:B------:R-:W-:Y:S01]  /*0810*/  IMAD.WIDE.U32 R10, R10, -0x326172a9, RZ ;  /* 0xcd9e8d570a0a7825 */ /* 0x000fe200078e00ff */
[----:B------:R-:W-:-:S03]  /*0820*/  LOP3.LUT R5, R7, UR39, R4, 0x96, !PT ;  /* 0x0000002707057c12 */ /* 0x000fc6000f8e9604 */
[----:B------:R-:W-:Y:S01]  /*0830*/  @P0 IMAD.X R41, RZ, RZ, UR7, P4 ;  /* 0x00000007ff290e24 */ /* 0x000fe2000a0e06ff */
[----:B------:R-:W-:Y:S01]  /*0840*/  LOP3.LUT R0, R11, UR38, R8, 0x96, !PT ;  /* 0x000000260b007c12 */ /* 0x000fe2000f8e9608 */
[----:B------:R-:W-:Y:S01]  /*0850*/  IMAD.HI.U32 R3, R5, -0x326172a9, RZ ;  /* 0xcd9e8d5705037827 */ /* 0x000fe200078e00ff */
[----:B------:R-:W-:-:S03]  /*0860*/  SHF.L.U32 R8, R252, 0x5, RZ ;  /* 0x00000005fc087819 */ /* 0x000fc600000006ff */
[----:B------:R-:W-:Y:S01]  /*0870*/  IMAD.HI.U32 R7, R0, -0x2daee0ad, RZ ;  /* 0xd2511f5300077827 */ /* 0x000fe200078e00ff */
[----:B------:R-:W-:Y:S02]  /*0880*/  LOP3.LUT R3, R3, UR40, R10, 0x96, !PT ;  /* 0x0000002803037c12 */ /* 0x000fe4000f8e960a */
[----:B------:R-:W-:Y:S01]  /*0890*/  @P0 LEA R10, P6, R17, UR6, 0x5 ;  /* 0x00000006110a0c11 */ /* 0x000fe2000f8c28ff */
[----:B------:R-:W-:Y:S01]  /*08a0*/  @P0 IMAD.X R53, RZ, RZ, UR7, P5 ;  /* 0x00000007ff350e24 */ /* 0x000fe2000a8e06ff */
[----:B------:R-:W-:Y:S01]  /*08b0*/  LOP3.LUT R4, R7, UR41, R6, 0x96, !PT ;  /* 0x0000002907047c12 */ /* 0x000fe2000f8e9606 */
[----:B------:R-:W-:Y:S01]  /*08c0*/  IMAD.SHL.U32 R30, R123, 0x20, RZ ;  /* 0x000000207b1e7824 */ /* 0x000fe200078e00ff */
[----:B------:R-:W-:Y:S01]  /*08d0*/  @P0 LEA R6, P3, R252, UR6, 0x5 ;  /* 0x00000006fc060c11 */ /* 0x000fe2000f8628ff */
[----:B------:R-:W-:Y:S01]  /*08e0*/  @P0 IMAD.X R11, RZ, RZ, UR7, P6 ;  /* 0x00000007ff0b0e24 */ /* 0x000fe2000b0e06ff */
[----:B------:R-:W-:Y:S01]  /*08f0*/  @P0 LEA R48, P6, R129, UR6, 0x5 ;  /* 0x0000000681300c11 */ /* 0x000fe2000f8c28ff */
[----:B------:R-:W-:-:S02]  /*0900*/  IMAD.SHL.U32 R46, R127, 0x20, RZ ;  /* 0x000000207f2e7824 */ /* 0x000fc400078e00ff */
[----:B------:R-:W-:Y:S01]  /*0910*/  @P0 IMAD.X R7, RZ, RZ, UR7, P3 ;  /* 0x00000007ff070e24 */ /* 0x000fe200098e06ff */
[----:B------:R-:W-:Y:S01]  /*0920*/  @P0 LEA R44, P3, R127, UR6, 0x5 ;  /* 0x000000067f2c0c11 */ /* 0x000fe2000f8628ff */
[----:B------:R-:W-:Y:S01]  /*0930*/  @P0 IMAD.X R49, RZ, RZ, UR7, P6 ;  /* 0x00000007ff310e24 */ /* 0x000fe2000b0e06ff */
[----:B------:R-:W-:Y:S01]  /*0940*/  CS2R R200, SRZ ;  /* 0x0000000000c87805 */ /* 0x000fe2000001ff00 */
[----:B------:R-:W-:Y:S01]  /*0950*/  IMAD.SHL.U32 R50, R129, 0x20, RZ ;  /* 0x0000002081327824 */ /* 0x000fe200078e00ff */
[----:B------:R-:W-:Y:S01]  /*0960*/  @P0 IADD3.X R45, RZ, UR7, RZ, P3, !PT ;  /* 0x00000007ff2d0c10 */ /* 0x000fe20009ffe4ff */
[----:B------:R-:W-:Y:S01]  /*0970*/  ULDC.64 UR6, c[0x0][0x268] ;  /* 0x00009a0000067ab9 */ /* 0x000fe20000000a00 */
[----:B------:R-:W5:Y:S01]  /*0980*/  @P0 LDG.E.128 R232, desc[UR10][R6.64] ;  /* 0x0000000a06e80981 */ /* 0x000f62000c1e1d00 */
[----:B------:R-:W-:Y:S02]  /*0990*/  IADD3 R36, P2, R8, UR6, RZ ;  /* 0x0000000608247c10 */ /* 0x000fe4000ff5e0ff */
[----:B------:R-:W-:Y:S01]  /*09a0*/  IADD3 R32, P3, R30, UR6, RZ ;  /* 0x000000061e207c10 */ /* 0x000fe2000ff7e0ff */
[----:B------:R0:W5:Y:S01]  /*09b0*/  @P0 LDG.E.128 R228, desc[UR10][R6.64+0x10] ;  /* 0x0000100a06e40981 */ /* 0x000162000c1e1d00 */
[----:B------:R-:W-:Y:S01]  /*09c0*/  IADD3 R28, P4, R42, UR6, RZ ;  /* 0x000000062a1c7c10 */ /* 0x000fe2000ff9e0ff */
[----:B------:R-:W-:Y:S01]  /*09d0*/  IMAD.X R37, RZ, RZ, UR7, P2 ;  /* 0x00000007ff257e24 */ /* 0x000fe200090e06ff */
[----:B------:R-:W-:Y:S01]  /*09e0*/  IADD3 R34, P2, R18, UR6, RZ ;  /* 0x0000000612227c10 */ /* 0x000fe2000ff5e0ff */
[----:B------:R-:W-:Y:S01]  /*09f0*/  IMAD.X R33, RZ, RZ, UR7, P3 ;  /* 0x00000007ff217e24 */ /* 0x000fe200098e06ff */
[----:B------:R-:W-:Y:S01]  /*0a00*/  IADD3 R24, P5, R46, UR6, RZ ;  /* 0x000000062e187c10 */ /* 0x000fe2000ffbe0ff */
[----:B------:R-:W-:Y:S01]  /*0a10*/  IMAD.X R29, RZ, RZ, UR7, P4 ;  /* 0x00000007ff1d7e24 */ /* 0x000fe2000a0e06ff */
[----:B------:R-:W-:-:S02]  /*0a20*/  IADD3.X R35, RZ, UR7, RZ, P2, !PT ;  /* 0x00000007ff237c10 */ /* 0x000fc400097fe4ff */
[----:B------:R-:W-:Y:S02]  /*0a30*/  CS2R R202, SRZ ;  /* 0x0000000000ca7805 */ /* 0x000fe4000001ff00 */
[----:B------:R-:W-:Y:S01]  /*0a40*/  IADD3 R20, P2, R54, UR6, RZ ;  /* 0x0000000636147c10 */ /* 0x000fe2000ff5e0ff */
[----:B0-----:R-:W0:Y:S01]  /*0a50*/  LDC.64 R6, c[0x0][0x260] ;  /* 0x00009800ff067b82 */ /* 0x001e220000000a00 */
        /* <DEDUP_REMOVED lines=47> */
[----:B------:R-:W-:Y:S01]  /*0d50*/  CS2R R90, SRZ ;  /* 0x00000000005a7805 */ /* 0x000fe2000001ff00 */
[----:B------:R-:W-:Y:S01]  /*0d60*/  ULDC UR6, c[0x0][0x214] ;  /* 0x0000850000067ab9 */ /* 0x000fe20000000800 */
        /* <DEDUP_REMOVED lines=21> */
[----:B------:R-:W-:Y:S01]  /*0ec0*/  CS2R R176, SRZ ;  /* 0x0000000000b07805 */ /* 0x000fe2000001ff00 */
[----:B------:R-:W-:Y:S02]  /*0ed0*/  IMAD.X R23, RZ, RZ, UR7, P6 ;  /* 0x00000007ff177e24 */ /* 0x000fe4000b0e06ff */
        /* <DEDUP_REMOVED lines=77> */
[----:B0-----:R-:W4:Y:S04]  /*13b0*/  LDG.E.128 R40, desc[UR10][R14.64+0x10] ;  /* 0x0000100a0e287981 */ /* 0x001f28000c1e1d00 */
[----:B------:R-:W-:Y:S04]  /*13c0*/  STL.64 [R1+0x150], R248 ;  /* 0x000150f801007387 */ /* 0x000fe80000100a00 */
[----:B------:R0:W-:Y:S04]  /*13d0*/  STL.64 [R1+0x158], R250 ;  /* 0x000158fa01007387 */ /* 0x0001e80000100a00 */
[----:B------:R-:W4:Y:S04]  /*13e0*/  LDG.E.128 R12, desc[UR10][R6.64] ;  /* 0x0000000a060c7981 */ /* 0x000f28000c1e1d00 */
[----:B0-----:R-:W5:Y:S04]  /*13f0*/  LDG.E.128 R248, desc[UR10][R8.64+0x10] ;  /* 0x0000100a08f87981 */ /* 0x001f68000c1e1d00 */
[----:B------:R0:W4:Y:S04]  /*1400*/  LDG.E.128 R8, desc[UR10][R6.64+0x10] ;  /* 0x0000100a06087981 */ /* 0x000128000c1e1d00 */
        /* <DEDUP_REMOVED lines=30> */
[----:B0-----:R-:W-:-:S05]  /*15f0*/  IMAD.HI.U32 R6, R4, -0x326172a9, RZ ;  /* 0xcd9e8d5704067827 */ /* 0x001fca00078e00ff */
[----:B------:R-:W-:Y:S01]  /*1600*/  LOP3.LUT R18, R6, UR42, R5, 0x96, !PT ;  /* 0x0000002a06127c12 */ /* 0x000fe2000f8e9605 */
[----:B------:R-:W-:Y:S01]  /*1610*/  IMAD.HI.U32 R5, R3, -0x2daee0ad, RZ ;  /* 0xd2511f5303057827 */ /* 0x000fe200078e00ff */
[----:B------:R-:W-:Y:S01]  /*1620*/  ISETP.NE.U32.AND P0, PT, RZ, UR6, PT ;  /* 0x00000006ff007c0c */ /* 0x000fe2000bf05070 */
[----:B------:R-:W-:Y:S02]  /*1630*/  BSSY B0, `(.L_x_28589) ;  /* 0x0003107000007945 */ /* 0x000fe40003800000 */
[----:B-1----:R-:W-:Y:S01]  /*1640*/  IMAD R44, R4, -0x326172a9, RZ ;  /* 0xcd9e8d57042c7824 */ /* 0x002fe200078e02ff */
[----:B------:R-:W-:Y:S01]  /*1650*/  LOP3.LUT R0, R5, UR43, R0, 0x96, !PT ;  /* 0x0000002b05007c12 */ /* 0x000fe2000f8e9600 */
[----:B------:R-:W-:Y:S01]  /*1660*/  IMAD.MOV.U32 R6, RZ, RZ, RZ ;  /* 0x000000ffff067224 */ /* 0x000fe200078e00ff */
[----:B------:R-:W-:Y:S01]  /*1670*/  MOV R5, UR22 ;  /* 0x0000001600057c02 */ /* 0x000fe20008000f00 */
[----:B------:R-:W-:Y:S01]  /*1680*/  IMAD R4, R3, -0x2daee0ad, RZ ;  /* 0xd2511f5303047824 */ /* 0x000fe200078e02ff */
[----:B------:R-:W-:Y:S01]  /*1690*/  ISETP.NE.AND.EX P0, PT, RZ, UR7, PT, P0 ;  /* 0x00000007ff007c0c */ /* 0x000fe2000bf05300 */
[----:B------:R-:W-:Y:S01]  /*16a0*/  IMAD.U32 R3, RZ, RZ, UR5 ;  /* 0x00000005ff037e24 */ /* 0x000fe2000f8e00ff */
[----:B------:R-:W-:Y:S01]  /*16b0*/  ULDC.64 UR6, c[0x0][0x228] ;  /* 0x00008a0000067ab9 */ /* 0x000fe20000000a00 */
[----:B------:R-:W-:Y:S01]  /*16c0*/  IMAD.U32 R169, RZ, RZ, UR4 ;  /* 0x00000004ffa97e24 */ /* 0x000fe2000f8e00ff */
        /* <DEDUP_REMOVED lines=22> */
.L_x_29623:
        /* <DEDUP_REMOVED lines=28> */
.L_x_28591:
[----:B------:R-:W-:-:S07]  /*19f0*/  IMAD.MOV.U32 R17, RZ, RZ, R44 ;  /* 0x000000ffff117224 */ /* 0x000fce00078e002c */
.L_x_28592:
[----:B------:R-:W-:Y:S05]  /*1a00*/  BSYNC B1 ;  /* 0x0000000000017941 */ /* 0x000fea0003800000 */
.L_x_28590:
        /* <DEDUP_REMOVED lines=16> */
.L_x_28596:
[----:B------:R-:W-:Y:S05]  /*1b10*/  BSYNC B2 ;  /* 0x0000000000027941 */ /* 0x000fea0003800000 */
.L_x_28595:
[----:B------:R-:W-:Y:S01]  /*1b20*/  LOP3.LUT R18, R0, UR9, R6, 0x96, !PT ;  /* 0x0000000900127c12 */ /* 0x000fe2000f8e9606 */
[----:B------:R-:W-:-:S04]  /*1b30*/  IMAD.HI.U32 R4, R2, -0x326172a9, RZ ;  /* 0xcd9e8d5702047827 */ /* 0x000fc800078e00ff */
[----:B------:R-:W-:Y:S02]  /*1b40*/  IMAD R0, R2, -0x326172a9, RZ ;  /* 0xcd9e8d5702007824 */ /* 0x000fe400078e02ff */
[----:B------:R-:W-:Y:S01]  /*1b50*/  IMAD.WIDE.U32 R24, R18, -0x326172a9, RZ ;  /* 0xcd9e8d5712187825 */ /* 0x000fe200078e00ff */
[----:B------:R-:W-:-:S04]  /*1b60*/  LOP3.LUT R18, R4, UR8, R5, 0x96, !PT ;  /* 0x0000000804127c12 */ /* 0x000fc8000f8e9605 */
        /* <DEDUP_REMOVED lines=39> */
.L_x_28594:
[----:B------:R-:W-:Y:S05]  /*1de0*/  BSYNC B1 ;  /* 0x0000000000017941 */ /* 0x000fea0003800000 */
.L_x_28593:
[----:B------:R-:W0:Y:S01]  /*1df0*/  LDC R237, c[0x0][0x294] ;  /* 0x0000a500ffed7b82 */ /* 0x000e220000000800 */
[----:B------:R-:W-:Y:S01]  /*1e00*/  HFMA2.MMA R238, -RZ, RZ, 0.1171875, 0 ;  /* 0x2f800000ffee7435 */ /* 0x000fe200000001ff */
[----:B------:R-:W-:Y:S02]  /*1e10*/  I2FP.F32.U32 R17, R17 ;  /* 0x0000001100117245 */ /* 0x000fe40000201000 */
[----:B------:R-:W-:Y:S02]  /*1e20*/  ISETP.NE.U32.AND P2, PT, RZ, UR6, PT ;  /* 0x00000006ff007c0c */ /* 0x000fe4000bf45070 */
[----:B------:R-:W-:Y:S02]  /*1e30*/  LOP3.LUT R8, R8, 0xffffffdf, RZ, 0xc0, !PT ;  /* 0xffffffdf08087812 */ /* 0x000fe400078ec0ff */
[----:B------:R-:W1:Y:S01]  /*1e40*/  LDC R236, c[0x0][0x298] ;  /* 0x0000a600ffec7b82 */ /* 0x000e620000000800 */
[----:B------:R-:W-:Y:S02]  /*1e50*/  ISETP.NE.AND.EX P2, PT, RZ, UR7, PT, P2 ;  /* 0x00000007ff007c0c */ /* 0x000fe4000bf45320 */
        /* <DEDUP_REMOVED lines=13> */
.L_x_28597:
        /* <DEDUP_REMOVED lines=12> */
.L_x_28600:
[----:B------:R-:W-:-:S07]  /*1ff0*/  IMAD.MOV.U32 R7, RZ, RZ, R44 ;  /* 0x000000ffff077224 */ /* 0x000fce00078e002c */
.L_x_28601:
[----:B------:R-:W-:Y:S05]  /*2000*/  BSYNC B1 ;  /* 0x0000000000017941 */ /* 0x000fea0003800000 */
.L_x_28599:
        /* <DEDUP_REMOVED lines=16> */
.L_x_28605:
[----:B------:R-:W-:Y:S05]  /*2110*/  BSYNC B2 ;  /* 0x0000000000027941 */ /* 0x000fea0003800000 */
.L_x_28604:
        /* <DEDUP_REMOVED lines=44> */
.L_x_28603:
[----:B------:R-:W-:Y:S05]  /*23e0*/  BSYNC B1 ;  /* 0x0000000000017941 */ /* 0x000fea0003800000 */
.L_x_28602:
        /* <DEDUP_REMOVED lines=10> */
.L_x_28598:
        /* <DEDUP_REMOVED lines=12> */
.L_x_28607:
[----:B------:R-:W-:-:S07]  /*2550*/  IMAD.MOV.U32 R17, RZ, RZ, R44 ;  /* 0x000000ffff117224 */ /* 0x000fce00078e002c */
.L_x_28608:
[----:B------:R-:W-:Y:S05]  /*2560*/  BSYNC B1 ;  /* 0x0000000000017941 */ /* 0x000fea0003800000 */
.L_x_28606:
        /* <DEDUP_REMOVED lines=16> */
.L_x_28612:
[----:B------:R-:W-:Y:S05]  /*2670*/  BSYNC B2 ;  /* 0x0000000000027941 */ /* 0x000fea0003800000 */
.L_x_28611:
        /* <DEDUP_REMOVED lines=44> */
.L_x_28610:
[----:B------:R-:W-:Y:S05]  /*2940*/  BSYNC B1 ;  /* 0x0000000000017941 */ /* 0x000fea0003800000 */
.L_x_28609:
        /* <DEDUP_REMOVED lines=15> */
.L_x_28613:
        /* <DEDUP_REMOVED lines=12> */
.L_x_28616:
[----:B------:R-:W-:-:S07]  /*2b00*/  MOV R9, R44 ;  /* 0x0000002c00097202 */ /* 0x000fce0000000f00 */
.L_x_28617:
[----:B------:R-:W-:Y:S05]  /*2b10*/  BSYNC B1 ;  /* 0x0000000000017941 */ /* 0x000fea0003800000 */
.L_x_28615:
        /* <DEDUP_REMOVED lines=16> */
.L_x_28621:
[----:B------:R-:W-:Y:S05]  /*2c20*/  BSYNC B2 ;  /* 0x0000000000027941 */ /* 0x000fea0003800000 */
.L_x_28620:
        /* <DEDUP_REMOVED lines=44> */
.L_x_28619:
[----:B------:R-:W-:Y:S05]  /*2ef0*/  BSYNC B1 ;  /* 0x0000000000017941 */ /* 0x000fea0003800000 */
.L_x_28618:
        /* <DEDUP_REMOVED lines=10> */
.L_x_28614:
        /* <DEDUP_REMOVED lines=12> */
.L_x_28623:
[----:B------:R-:W-:-:S07]  /*3060*/  MOV R17, R44 ;  /* 0x0000002c00117202 */ /* 0x000fce0000000f00 */
.L_x_28624:
[----:B------:R-:W-:Y:S05]  /*3070*/  BSYNC B1 ;  /* 0x0000000000017941 */ /* 0x000fea0003800000 */
.L_x_28622:
        /* <DEDUP_REMOVED lines=16> */
.L_x_28628:
[----:B------:R-:W-:Y:S05]  /*3180*/  BSYNC B2 ;  /* 0x0000000000027941 */ /* 0x000fea0003800000 */
.L_x_28627:
        /* <DEDUP_REMOVED lines=44> */
.L_x_28626:
[----:B------:R-:W-:Y:S05]  /*3450*/  BSYNC B1 ;  /* 0x0000000000017941 */ /* 0x000fea0003800000 */
.L_x_28625:
        /* <DEDUP_REMOVED lines=15> */
.L_x_28629:
        /* <DEDUP_REMOVED lines=12> */
.L_x_28632:
[----:B------:R-:W-:-:S07]  /*3610*/  IMAD.MOV.U32 R10, RZ, RZ, R44 ;  /* 0x000000ffff0a7224 */ /* 0x000fce00078e002c */
.L_x_28633:
[----:B------:R-:W-:Y:S05]  /*3620*/  BSYNC B1 ;  /* 0x0000000000017941 */ /* 0x000fea0003800000 */
.L_x_28631:
        /* <DEDUP_REMOVED lines=16> */
.L_x_28637:
[----:B------:R-:W-:Y:S05]  /*3730*/  BSYNC B2 ;  /* 0x0000000000027941 */ /* 0x000fea0003800000 */
.L_x_28636:
        /* <DEDUP_REMOVED lines=44> */
.L_x_28635:
[----:B------:R-:W-:Y:S05]  /*3a00*/  BSYNC B1 ;  /* 0x0000000000017941 */ /* 0x000fea0003800000 */
.L_x_28634:
        /* <DEDUP_REMOVED lines=10> */
.L_x_28630:
        /* <DEDUP_REMOVED lines=12> */
.L_x_28639:
[----:B------:R-:W-:-:S07]  /*3b70*/  IMAD.MOV.U32 R17, RZ, RZ, R44 ;  /* 0x000000ffff117224 */ /* 0x000fce00078e002c */
.L_x_28640:
[----:B------:R-:W-:Y:S05]  /*3b80*/  BSYNC B1 ;  /* 0x0000000000017941 */ /* 0x000fea0003800000 */
.L_x_28638:
        /* <DEDUP_REMOVED lines=16> */
.L_x_28644:
[----:B------:R-:W-:Y:S05]  /*3c90*/  BSYNC B2 ;  /* 0x0000000000027941 */ /* 0x000fea0003800000 */
.L_x_28643:
        /* <DEDUP_REMOVED lines=44> */
.L_x_28642:
[----:B------:R-:W-:Y:S05]  /*3f60*/  BSYNC B1 ;  /* 0x0000000000017941 */ /* 0x000fea0003800000 */
.L_x_28641:
        /* <DEDUP_REMOVED lines=15> */
.L_x_28645:
        /* <DEDUP_REMOVED lines=12> */
.L_x_28648:
[----:B------:R-:W-:-:S07]  /*4120*/  IMAD.MOV.U32 R11, RZ, RZ, R44 ;  /* 0x000000ffff0b7224 */ /* 0x000fce00078e002c */
.L_x_28649:
[----:B------:R-:W-:Y:S05]  /*4130*/  BSYNC B1 ;  /* 0x0000000000017941 */ /* 0x000fea0003800000 */
.L_x_28647:
        /* <DEDUP_REMOVED lines=16> */
.L_x_28653:
[----:B------:R-:W-:Y:S05]  /*4240*/  BSYNC B2 ;  /* 0x0000000000027941 */ /* 0x000fea0003800000 */
.L_x_28652:
        /* <DEDUP_REMOVED lines=44> */
.L_x_28651:
[----:B------:R-:W-:Y:S05]  /*4510*/  BSYNC B1 ;  /* 0x0000000000017941 */ /* 0x000fea0003800000 */
.L_x_28650:
        /* <DEDUP_REMOVED lines=10> */
.L_x_28646:
        /* <DEDUP_REMOVED lines=12> */
.L_x_28655:
[----:B------:R-:W-:-:S07]  /*4680*/  IMAD.MOV.U32 R17, RZ, RZ, R44 ;  /* 0x000000ffff117224 */ /* 0x000fce00078e002c */
.L_x_28656:
[----:B------:R-:W-:Y:S05]  /*4690*/  BSYNC B1 ;  /* 0x0000000000017941 */ /* 0x000fea0003800000 */
.L_x_28654:
        /* <DEDUP_REMOVED lines=16> */
.L_x_28660:
[----:B------:R-:W-:Y:S05]  /*47a0*/  BSYNC B2 ;  /* 0x0000000000027941 */ /* 0x000fea0003800000 */
.L_x_28659:
        /* <DEDUP_REMOVED lines=44> */
.L_x_28658:
[----:B------:R-:W-:Y:S05]  /*4a70*/  BSYNC B1 ;  /* 0x0000000000017941 */ /* 0x000fea0003800000 */
.L_x_28657:
        /* <DEDUP_REMOVED lines=15> */
.L_x_28661:
        /* <DEDUP_REMOVED lines=12> */
.L_x_28664:
[----:B------:R-:W-:-:S07]  /*4c30*/  MOV R12, R44 ;  /* 0x0000002c000c7202 */ /* 0x000fce0000000f00 */
.L_x_28665:
[----:B------:R-:W-:Y:S05]  /*4c40*/  BSYNC B1 ;  /* 0x0000000000017941 */ /* 0x000fea0003800000 */
.L_x_28663:
        /* <DEDUP_REMOVED lines=16> */
.L_x_28669:
[----:B------:R-:W-:Y:S05]  /*4d50*/  BSYNC B2 ;  /* 0x0000000000027941 */ /* 0x000fea0003800000 */
.L_x_28668:
        /* <DEDUP_REMOVED lines=44> */
.L_x_28667:
[----:B------:R-:W-:Y:S05]  /*5020*/  BSYNC B1 ;  /* 0x0000000000017941 */ /* 0x000fea0003800000 */
.L_x_28666:
        /* <DEDUP_REMOVED lines=10> */
.L_x_28662:
        /* <DEDUP_REMOVED lines=12> */
.L_x_28671:
[----:B------:R-:W-:-:S07]  /*5190*/  MOV R17, R44 ;  /* 0x0000002c00117202 */ /* 0x000fce0000000f00 */
.L_x_28672:
[----:B------:R-:W-:Y:S05]  /*51a0*/  BSYNC B1 ;  /* 0x0000000000017941 */ /* 0x000fea0003800000 */
.L_x_28670:
        /* <DEDUP_REMOVED lines=16> */
.L_x_28676:
[----:B------:R-:W-:Y:S05]  /*52b0*/  BSYNC B2 ;  /* 0x0000000000027941 */ /* 0x000fea0003800000 */
.L_x_28675:
        /* <DEDUP_REMOVED lines=44> */
.L_x_28674:
[----:B------:R-:W-:Y:S05]  /*5580*/  BSYNC B1 ;  /* 0x0000000000017941 */ /* 0x000fea0003800000 */
.L_x_28673:
        /* <DEDUP_REMOVED lines=13> */
.L_x_28677:
        /* <DEDUP_REMOVED lines=12> */
.L_x_28680:
[----:B------:R-:W-:-:S07]  /*5720*/  IMAD.MOV.U32 R13, RZ, RZ, R44 ;  /* 0x000000ffff0d7224 */ /* 0x000fce00078e002c */
.L_x_28681:
[----:B------:R-:W-:Y:S05]  /*5730*/  BSYNC B1 ;  /* 0x0000000000017941 */ /* 0x000fea0003800000 */
.L_x_28679:
        /* <DEDUP_REMOVED lines=16> */
.L_x_28685:
[----:B------:R-:W-:Y:S05]  /*5840*/  BSYNC B2 ;  /* 0x0000000000027941 */ /* 0x000fea0003800000 */
.L_x_28684:
        /* <DEDUP_REMOVED lines=44> */
.L_x_28683:
[----:B------:R-:W-:Y:S05]  /*5b10*/  BSYNC B1 ;  /* 0x0000000000017941 */ /* 0x000fea0003800000 */
.L_x_28682:
        /* <DEDUP_REMOVED lines=10> */
.L_x_28678:
        /* <DEDUP_REMOVED lines=12> */
.L_x_28687:
[----:B------:R-:W-:-:S07]  /*5c80*/  IMAD.MOV.U32 R17, RZ, RZ, R44 ;  /* 0x000000ffff117224 */ /* 0x000fce00078e002c */
.L_x_28688:
[----:B------:R-:W-:Y:S05]  /*5c90*/  BSYNC B1 ;  /* 0x0000000000017941 */ /* 0x000fea0003800000 */
.L_x_28686:
        /* <DEDUP_REMOVED lines=16> */
.L_x_28692:
[----:B------:R-:W-:Y:S05]  /*5da0*/  BSYNC B2 ;  /* 0x0000000000027941 */ /* 0x000fea0003800000 */
.L_x_28691:
        /* <DEDUP_REMOVED lines=44> */
.L_x_28690:
[----:B------:R-:W-:Y:S05]  /*6070*/  BSYNC B1 ;  /* 0x0000000000017941 */ /* 0x000fea0003800000 */
.L_x_28689:
        /* <DEDUP_REMOVED lines=13> */
.L_x_28693:
        /* <DEDUP_REMOVED lines=12> */
.L_x_28696:
[----:B------:R-:W-:-:S07]  /*6210*/  IMAD.MOV.U32 R14, RZ, RZ, R44 ;  /* 0x000000ffff0e7224 */ /* 0x000fce00078e002c */
.L_x_28697:
[----:B------:R-:W-:Y:S05]  /*6220*/  BSYNC B1 ;  /* 0x0000000000017941 */ /* 0x000fea0003800000 */
.L_x_28695:
        /* <DEDUP_REMOVED lines=16> */
.L_x_28701:
[----:B------:R-:W-:Y:S05]  /*6330*/  BSYNC B2 ;  /* 0x0000000000027941 */ /* 0x000fea0003800000 */
.L_x_28700:
        /* <DEDUP_REMOVED lines=44> */
.L_x_28699:
[----:B------:R-:W-:Y:S05]  /*6600*/  BSYNC B1 ;  /* 0x0000000000017941 */ /* 0x000fea0003800000 */
.L_x_28698:
        /* <DEDUP_REMOVED lines=10> */
.L_x_28694:
        /* <DEDUP_REMOVED lines=12> */
.L_x_28703:
[----:B------:R-:W-:-:S07]  /*6770*/  IMAD.MOV.U32 R17, RZ, RZ, R44 ;  /* 0x000000ffff117224 */ /* 0x000fce00078e002c */
.L_x_28704:
[----:B------:R-:W-:Y:S05]  /*6780*/  BSYNC B1 ;  /* 0x0000000000017941 */ /* 0x000fea0003800000 */
.L_x_28702:
        /* <DEDUP_REMOVED lines=16> */
.L_x_28708:
[----:B------:R-:W-:Y:S05]  /*6890*/  BSYNC B2 ;  /* 0x0000000000027941 */ /* 0x000fea0003800000 */
.L_x_28707:
        /* <DEDUP_REMOVED lines=44> */
.L_x_28706:
[----:B------:R-:W-:Y:S05]  /*6b60*/  BSYNC B1 ;  /* 0x0000000000017941 */ /* 0x000fea0003800000 */
.L_x_28705:
        /* <DEDUP_REMOVED lines=9> */
[----:B------:R-:W-:-:S05]  /*6c00*/  HADD2.F32 R17, -RZ, R55.H1_H1 ;  /* 0x30000037ff117230 */ /* 0x000fca0000004100 */
[----:B------:R-:W-:Y:S01]  /*6c10*/  FADD.FTZ R36, R36, R17 ;  /* 0x0000001124247221 */ /* 0x000fe20000010000 */
[----:B------:R-:W-:Y:S01]  /*6c20*/  IMAD.MOV.U32 R17, RZ, RZ, R19 ;  /* 0x000000ffff117224 */ /* 0x000fe200078e0013 */
[----:B------:R-:W-:Y:S06]  /*6c30*/  BRA `(.L_x_28710) ;  /* 0x0000000400647947 */ /* 0x000fec0003800000 */
.L_x_28709:
        /* <DEDUP_REMOVED lines=12> */
.L_x_28712:
[----:B------:R-:W-:-:S07]  /*6d00*/  MOV R15, R44 ;  /* 0x0000002c000f7202 */ /* 0x000fce0000000f00 */
.L_x_28713:
[----:B------:R-:W-:Y:S05]  /*6d10*/  BSYNC B1 ;  /* 0x0000000000017941 */ /* 0x000fea0003800000 */
.L_x_28711:
        /* <DEDUP_REMOVED lines=19> */
.L_x_28717:
[----:B------:R-:W-:Y:S05]  /*6e50*/  BSYNC B2 ;  /* 0x0000000000027941 */ /* 0x000fea0003800000 */
.L_x_28716:
        /* <DEDUP_REMOVED lines=44> */
.L_x_28715:
[----:B------:R-:W-:Y:S05]  /*7120*/  BSYNC B1 ;  /* 0x0000000000017941 */ /* 0x000fea0003800000 */
.L_x_28714:
        /* <DEDUP_REMOVED lines=10> */
.L_x_28710:
[----:B------:R-:W-:Y:S01]  /*71d0*/  LOP3.LUT R8, R8, 0xffffffbf, RZ, 0xc0, !PT ;  /* 0xffffffbf08087812 */ /* 0x000fe200078ec0ff */
[C---:B------:R-:W-:Y:S01]  /*71e0*/  IMAD.SHL.U32 R26, R34.reuse, 0x8, RZ ;  /* 0x00000008221a7824 */ /* 0x040fe200078e00ff */
[----:B------:R-:W-:Y:S02]  /*71f0*/  SEL R19, RZ, 0x1000000, P5 ;  /* 0x01000000ff137807 */ /* 0x000fe40002800000 */
[----:B------:R-:W-:Y:S02]  /*7200*/  LEA R24, P5, R34, UR14, 0x4 ;  /* 0x0000000e22187c11 */ /* 0x000fe4000f8a20ff */
[----:B------:R-:W-:Y:S02]  /*7210*/  @P1 LOP3.LUT R8, R8, 0x40, RZ, 0xfc, !PT ;  /* 0x0000004008081812 */ /* 0x000fe400078efcff */
[----:B------:R-:W-:Y:S02]  /*7220*/  LEA.HI.X R25, R34, UR15, RZ, 0x4, P5 ;  /* 0x0000000f22197c11 */ /* 0x000fe4000a8f24ff */
[----:B------:R-:W-:-:S02]  /*7230*/  F2FP.F16.F32.PACK_AB R23, R36, R35 ;  /* 0x000000232417723e */ /* 0x000fc400000000ff */
[----:B------:R-:W-:Y:S02]  /*7240*/  F2FP.F16.F32.PACK_AB R22, R42, R41 ;  /* 0x000000292a16723e */ /* 0x000fe400000000ff */
[----:B------:R-:W-:Y:S02]  /*7250*/  F2FP.F16.F32.PACK_AB R21, R40, R39 ;  /* 0x000000272815723e */ /* 0x000fe400000000ff */
[----:B------:R-:W-:Y:S02]  /*7260*/  F2FP.F16.F32.PACK_AB R20, R38, R37 ;  /* 0x000000252614723e */ /* 0x000fe400000000ff */
        /* <DEDUP_REMOVED lines=11> */
[C---:B------:R-:W-:Y:S02]  /*7320*/  LOP3.LUT P4, RZ, R8.reuse, 0x8, RZ, 0xc0, !PT ;  /* 0x0000000808ff7812 */ /* 0x040fe4000788c0ff */
        /* <DEDUP_REMOVED lines=35> */
.L_x_28718:
        /* <DEDUP_REMOVED lines=21> */
.L_x_28720:
[----:B------:R-:W-:-:S07]  /*76b0*/  MOV R28, R44 ;  /* 0x0000002c001c7202 */ /* 0x000fce0000000f00 */
.L_x_28721:
[----:B------:R-:W-:Y:S05]  /*76c0*/  BSYNC B1 ;  /* 0x0000000000017941 */ /* 0x000fea0003800000 */
.L_x_28719:
        /* <DEDUP_REMOVED lines=16> */
.L_x_28725:
[----:B------:R-:W-:Y:S05]  /*77d0*/  BSYNC B2 ;  /* 0x0000000000027941 */ /* 0x000fea0003800000 */
.L_x_28724:
        /* <DEDUP_REMOVED lines=44> */
.L_x_28723:
[----:B------:R-:W-:Y:S05]  /*7aa0*/  BSYNC B1 ;  /* 0x0000000000017941 */ /* 0x000fea0003800000 */
.L_x_28722:
        /* <DEDUP_REMOVED lines=15> */
.L_x_28726:
        /* <DEDUP_REMOVED lines=12> */
.L_x_28729:
[----:B------:R-:W-:-:S07]  /*7c60*/  IMAD.MOV.U32 R7, RZ, RZ, R44 ;  /* 0x000000ffff077224 */ /* 0x000fce00078e002c */
.L_x_28730:
[----:B------:R-:W-:Y:S05]  /*7c70*/  BSYNC B1 ;  /* 0x0000000000017941 */ /* 0x000fea0003800000 */
.L_x_28728:
        /* <DEDUP_REMOVED lines=16> */
.L_x_28734:
[----:B------:R-:W-:Y:S05]  /*7d80*/  BSYNC B2 ;  /* 0x0000000000027941 */ /* 0x000fea0003800000 */
.L_x_28733:
        /* <DEDUP_REMOVED lines=44> */
.L_x_28732:
[----:B------:R-:W-:Y:S05]  /*8050*/  BSYNC B1 ;  /* 0x0000000000017941 */ /* 0x000fea0003800000 */
.L_x_28731:
        /* <DEDUP_REMOVED lines=10> */
.L_x_28727:
        /* <DEDUP_REMOVED lines=12> */
.L_x_28736:
[----:B------:R-:W-:-:S07]  /*81c0*/  IMAD.MOV.U32 R17, RZ, RZ, R44 ;  /* 0x000000ffff117224 */ /* 0x000fce00078e002c */
.L_x_28737:
[----:B------:R-:W-:Y:S05]  /*81d0*/  BSYNC B1 ;  /* 0x0000000000017941 */ /* 0x000fea0003800000 */
.L_x_28735:
        /* <DEDUP_REMOVED lines=16> */
.L_x_28741:
[----:B------:R-:W-:Y:S05]  /*82e0*/  BSYNC B2 ;  /* 0x0000000000027941 */ /* 0x000fea0003800000 */
.L_x_28740:
        /* <DEDUP_REMOVED lines=44> */
.L_x_28739:
[----:B------:R-:W-:Y:S05]  /*85b0*/  BSYNC B1 ;  /* 0x0000000000017941 */ /* 0x000fea0003800000 */
.L_x_28738:
        /* <DEDUP_REMOVED lines=15> */
.L_x_28742:
        /* <DEDUP_REMOVED lines=12> */
.L_x_28745:
[----:B------:R-:W-:-:S07]  /*8770*/  IMAD.MOV.U32 R9, RZ, RZ, R44 ;  /* 0x000000ffff097224 */ /* 0x000fce00078e002c */
.L_x_28746:
[----:B------:R-:W-:Y:S05]  /*8780*/  BSYNC B1 ;  /* 0x0000000000017941 */ /* 0x000fea0003800000 */
.L_x_28744:
        /* <DEDUP_REMOVED lines=16> */
.L_x_28750:
[----:B------:R-:W-:Y:S05]  /*8890*/  BSYNC B2 ;  /* 0x0000000000027941 */ /* 0x000fea0003800000 */
.L_x_28749:
        /* <DEDUP_REMOVED lines=44> */
.L_x_28748:
[----:B------:R-:W-:Y:S05]  /*8b60*/  BSYNC B1 ;  /* 0x0000000000017941 */ /* 0x000fea0003800000 */
.L_x_28747:
        /* <DEDUP_REMOVED lines=10> */
.L_x_28743:
        /* <DEDUP_REMOVED lines=12> */
.L_x_28752:
[----:B------:R-:W-:-:S07]  /*8cd0*/  IMAD.MOV.U32 R17, RZ, RZ, R44 ;  /* 0x000000ffff117224 */ /* 0x000fce00078e002c */
.L_x_28753:
[----:B------:R-:W-:Y:S05]  /*8ce0*/  BSYNC B1 ;  /* 0x0000000000017941 */ /* 0x000fea0003800000 */
.L_x_28751:
        /* <DEDUP_REMOVED lines=16> */
.L_x_28757:
[----:B------:R-:W-:Y:S05]  /*8df0*/  BSYNC B2 ;  /* 0x0000000000027941 */ /* 0x000fea0003800000 */
.L_x_28756:
[----:B------:R-:W-:Y:S01]  /*8e00*/  LOP3.LUT R18, R0, UR9, R6, 0x96, !PT ;  /* 0x0000000900127c12 */ /* 0x000fe2000f8e9606 */
[----:B------:R-:W-:-:S04]  /*8e10*/  IMAD.HI.U32 R4, R2, -0x326172a9, RZ ;  /* 0xcd9e8d5702047827 */ /* 0x000fc800078e00ff */
[----:B------:R-:W-:Y:S02]  /*8e20*/  IMAD R0, R2, -0x326172a9, RZ ;  /* 0xcd9e8d5702007824 */ /* 0x000fe400078e02ff */
[----:B------:R-:W-:Y:S01]  /*8e30*/  IMAD.WIDE.U32 R24, R18, -0x326172a9, RZ ;  /* 0xcd9e8d5712187825 */ /* 0x000fe200078e00ff */
[----:B------:R-:W-:-:S03]  /*8e40*/  LOP3.LUT R18, R4, UR8, R5, 0x96, !PT ;  /* 0x0000000804127c12 */ /* 0x000fc6000f8e9605 */
[----:B------:R-:W-:Y:S01]  /*8e50*/  IMAD.MOV.U32 R20, RZ, RZ, RZ ;  /* 0x000000ffff147224 */ /* 0x000fe200078e00ff */
        /* <DEDUP_REMOVED lines=38> */
.L_x_28755:
[----:B------:R-:W-:Y:S05]  /*90c0*/  BSYNC B1 ;  /* 0x0000000000017941 */ /* 0x000fea0003800000 */
.L_x_28754:
        /* <DEDUP_REMOVED lines=15> */
.L_x_28758:
        /* <DEDUP_REMOVED lines=12> */
.L_x_28761:
[----:B------:R-:W-:-:S07]  /*9280*/  MOV R10, R44 ;  /* 0x0000002c000a7202 */ /* 0x000fce0000000f00 */
.L_x_28762:
[----:B------:R-:W-:Y:S05]  /*9290*/  BSYNC B1 ;  /* 0x0000000000017941 */ /* 0x000fea0003800000 */
.L_x_28760:
        /* <DEDUP_REMOVED lines=16> */
.L_x_28766:
[----:B------:R-:W-:Y:S05]  /*93a0*/  BSYNC B2 ;  /* 0x0000000000027941 */ /* 0x000fea0003800000 */
.L_x_28765:
        /* <DEDUP_REMOVED lines=44> */
.L_x_28764:
[----:B------:R-:W-:Y:S05]  /*9670*/  BSYNC B1 ;  /* 0x0000000000017941 */ /* 0x000fea0003800000 */
.L_x_28763:
        /* <DEDUP_REMOVED lines=10> */
.L_x_28759:
        /* <DEDUP_REMOVED lines=12> */
.L_x_28768:
[----:B------:R-:W-:-:S07]  /*97e0*/  MOV R17, R44 ;  /* 0x0000002c00117202 */ /* 0x000fce0000000f00 */
.L_x_28769:
[----:B------:R-:W-:Y:S05]  /*97f0*/  BSYNC B1 ;  /* 0x0000000000017941 */ /* 0x000fea0003800000 */
.L_x_28767:
        /* <DEDUP_REMOVED lines=16> */
.L_x_28773:
[----:B------:R-:W-:Y:S05]  /*9900*/  BSYNC B2 ;  /* 0x0000000000027941 */ /* 0x000fea0003800000 */
.L_x_28772:
        /* <DEDUP_REMOVED lines=44> */
.L_x_28771:
[----:B------:R-:W-:Y:S05]  /*9bd0*/  BSYNC B1 ;  /* 0x0000000000017941 */ /* 0x000fea0003800000 */
.L_x_28770:
        /* <DEDUP_REMOVED lines=15> */
.L_x_28774:
        /* <DEDUP_REMOVED lines=12> */
.L_x_28777:
[----:B------:R-:W-:-:S07]  /*9d90*/  IMAD.MOV.U32 R11, RZ, RZ, R44 ;  /* 0x000000ffff0b7224 */ /* 0x000fce00078e002c */
.L_x_28778:
[----:B------:R-:W-:Y:S05]  /*9da0*/  BSYNC B1 ;  /* 0x0000000000017941 */ /* 0x000fea0003800000 */
.L_x_28776:
        /* <DEDUP_REMOVED lines=16> */
.L_x_28782:
[----:B------:R-:W-:Y:S05]  /*9eb0*/  BSYNC B2 ;  /* 0x0000000000027941 */ /* 0x000fea0003800000 */
.L_x_28781:
        /* <DEDUP_REMOVED lines=44> */
.L_x_28780:
[----:B------:R-:W-:Y:S05]  /*a180*/  BSYNC B1 ;  /* 0x0000000000017941 */ /* 0x000fea0003800000 */
.L_x_28779:
        /* <DEDUP_REMOVED lines=10> */
.L_x_28775:
        /* <DEDUP_REMOVED lines=12> */
.L_x_28784:
[----:B------:R-:W-:-:S07]  /*a2f0*/  IMAD.MOV.U32 R17, RZ, RZ, R44 ;  /* 0x000000ffff117224 */ /* 0x000fce00078e002c */
.L_x_28785:
[----:B------:R-:W-:Y:S05]  /*a300*/  BSYNC B1 ;  /* 0x0000000000017941 */ /* 0x000fea0003800000 */
.L_x_28783:
        /* <DEDUP_REMOVED lines=16> */
.L_x_28789:
[----:B------:R-:W-:Y:S05]  /*a410*/  BSYNC B2 ;  /* 0x0000000000027941 */ /* 0x000fea0003800000 */
.L_x_28788:
        /* <DEDUP_REMOVED lines=44> */
.L_x_28787:
[----:B------:R-:W-:Y:S05]  /*a6e0*/  BSYNC B1 ;  /* 0x0000000000017941 */ /* 0x000fea0003800000 */
.L_x_28786:
        /* <DEDUP_REMOVED lines=15> */
.L_x_28790:
        /* <DEDUP_REMOVED lines=12> */
.L_x_28793:
[----:B------:R-:W-:-:S07]  /*a8a0*/  IMAD.MOV.U32 R12, RZ, RZ, R44 ;  /* 0x000000ffff0c7224 */ /* 0x000fce00078e002c */
.L_x_28794:
[----:B------:R-:W-:Y:S05]  /*a8b0*/  BSYNC B1 ;  /* 0x0000000000017941 */ /* 0x000fea0003800000 */
.L_x_28792:
        /* <DEDUP_REMOVED lines=16> */
.L_x_28798:
[----:B------:R-:W-:Y:S05]  /*a9c0*/  BSYNC B2 ;  /* 0x0000000000027941 */ /* 0x000fea0003800000 */
.L_x_28797:
        /* <DEDUP_REMOVED lines=44> */
.L_x_28796:
[----:B------:R-:W-:Y:S05]  /*ac90*/  BSYNC B1 ;  /* 0x0000000000017941 */ /* 0x000fea0003800000 */
.L_x_28795:
        /* <DEDUP_REMOVED lines=10> */
.L_x_28791:
        /* <DEDUP_REMOVED lines=12> */
.L_x_28800:
[----:B------:R-:W-:-:S07]  /*ae00*/  IMAD.MOV.U32 R17, RZ, RZ, R44 ;  /* 0x000000ffff117224 */ /* 0x000fce00078e002c */
.L_x_28801:
[----:B------:R-:W-:Y:S05]  /*ae10*/  BSYNC B1 ;  /* 0x0000000000017941 */ /* 0x000fea0003800000 */
.L_x_28799:
        /* <DEDUP_REMOVED lines=16> */
.L_x_28805:
[----:B------:R-:W-:Y:S05]  /*af20*/  BSYNC B2 ;  /* 0x0000000000027941 */ /* 0x000fea0003800000 */
.L_x_28804:
        /* <DEDUP_REMOVED lines=44> */
.L_x_28803:
[----:B------:R-:W-:Y:S05]  /*b1f0*/  BSYNC B1 ;  /* 0x0000000000017941 */ /* 0x000fea0003800000 */
.L_x_28802:
        /* <DEDUP_REMOVED lines=13> */
.L_x_28806:
        /* <DEDUP_REMOVED lines=12> */
.L_x_28809:
[----:B------:R-:W-:-:S07]  /*b390*/  MOV R13, R44 ;  /* 0x0000002c000d7202 */ /* 0x000fce0000000f00 */
.L_x_28810:
[----:B------:R-:W-:Y:S05]  /*b3a0*/  BSYNC B1 ;  /* 0x0000000000017941 */ /* 0x000fea0003800000 */
.L_x_28808:
        /* <DEDUP_REMOVED lines=16> */
.L_x_28814:
[----:B------:R-:W-:Y:S05]  /*b4b0*/  BSYNC B2 ;  /* 0x0000000000027941 */ /* 0x000fea0003800000 */
.L_x_28813:
        /* <DEDUP_REMOVED lines=44> */
.L_x_28812:
[----:B------:R-:W-:Y:S05]  /*b780*/  BSYNC B1 ;  /* 0x0000000000017941 */ /* 0x000fea0003800000 */
.L_x_28811:
        /* <DEDUP_REMOVED lines=10> */
.L_x_28807:
        /* <DEDUP_REMOVED lines=12> */
.L_x_28816:
[----:B------:R-:W-:-:S07]  /*b8f0*/  MOV R17, R44 ;  /* 0x0000002c00117202 */ /* 0x000fce0000000f00 */
.L_x_28817:
[----:B------:R-:W-:Y:S05]  /*b900*/  BSYNC B1 ;  /* 0x0000000000017941 */ /* 0x000fea0003800000 */
.L_x_28815:
        /* <DEDUP_REMOVED lines=16> */
.L_x_28821:
[----:B------:R-:W-:Y:S05]  /*ba10*/  BSYNC B2 ;  /* 0x0000000000027941 */ /* 0x000fea0003800000 */
.L_x_28820:
        /* <DEDUP_REMOVED lines=44> */
.L_x_28819:
[----:B------:R-:W-:Y:S05]  /*bce0*/  BSYNC B1 ;  /* 0x0000000000017941 */ /* 0x000fea0003800000 */
.L_x_28818:
        /* <DEDUP_REMOVED lines=13> */
.L_x_28822:
        /* <DEDUP_REMOVED lines=12> */
.L_x_28825:
[----:B------:R-:W-:-:S07]  /*be80*/  IMAD.MOV.U32 R14, RZ, RZ, R44 ;  /* 0x000000ffff0e7224 */ /* 0x000fce00078e002c */
.L_x_28826:
[----:B------:R-:W-:Y:S05]  /*be90*/  BSYNC B1 ;  /* 0x0000000000017941 */ /* 0x000fea0003800000 */
.L_x_28824:
        /* <DEDUP_REMOVED lines=16> */
.L_x_28830:
[----:B------:R-:W-:Y:S05]  /*bfa0*/  BSYNC B2 ;  /* 0x0000000000027941 */ /* 0x000fea0003800000 */
.L_x_28829:
        /* <DEDUP_REMOVED lines=44> */
.L_x_28828:
[----:B------:R-:W-:Y:S05]  /*c270*/  BSYNC B1 ;  /* 0x0000000000017941 */ /* 0x000fea0003800000 */
.L_x_28827:
        /* <DEDUP_REMOVED lines=10> */
.L_x_28823:
        /* <DEDUP_REMOVED lines=12> */
.L_x_28832:
[----:B------:R-:W-:-:S07]  /*c3e0*/  IMAD.MOV.U32 R17, RZ, RZ, R44 ;  /* 0x000000ffff117224 */ /* 0x000fce00078e002c */
.L_x_28833:
[----:B------:R-:W-:Y:S05]  /*c3f0*/  BSYNC B1 ;  /* 0x0000000000017941 */ /* 0x000fea0003800000 */
.L_x_28831:
        /* <DEDUP_REMOVED lines=16> */
.L_x_28837:
[----:B------:R-:W-:Y:S05]  /*c500*/  BSYNC B2 ;  /* 0x0000000000027941 */ /* 0x000fea0003800000 */
.L_x_28836:
        /* <DEDUP_REMOVED lines=44> */
.L_x_28835:
[----:B------:R-:W-:Y:S05]  /*c7d0*/  BSYNC B1 ;  /* 0x0000000000017941 */ /* 0x000fea0003800000 */
.L_x_28834:
        /* <DEDUP_REMOVED lines=9> */
[----:B------:R-:W-:Y:S02]  /*c870*/  HADD2.F32 R17, -RZ, R55.H1_H1 ;  /* 0x30000037ff117230 */ /* 0x000fe40000004100 */
[----:B------:R-:W-:-:S03]  /*c880*/  IMAD.MOV.U32 R43, RZ, RZ, R20 ;  /* 0x000000ffff2b7224 */ /* 0x000fc600078e0014 */
[----:B------:R-:W-:Y:S01]  /*c890*/  FADD.FTZ R29, R17, R29 ;  /* 0x0000001d111d7221 */ /* 0x000fe20000010000 */
[----:B------:R-:W-:Y:S06]  /*c8a0*/  BRA `(.L_x_28839) ;  /* 0x0000000400647947 */ /* 0x000fec0003800000 */
.L_x_28838:
        /* <DEDUP_REMOVED lines=12> */
.L_x_28841:
[----:B------:R-:W-:-:S07]  /*c970*/  IMAD.MOV.U32 R15, RZ, RZ, R44 ;  /* 0x000000ffff0f7224 */ /* 0x000fce00078e002c */
.L_x_28842:
[----:B------:R-:W-:Y:S05]  /*c980*/  BSYNC B1 ;  /* 0x0000000000017941 */ /* 0x000fea0003800000 */
.L_x_28840:
        /* <DEDUP_REMOVED lines=19> */
.L_x_28846:
[----:B------:R-:W-:Y:S05]  /*cac0*/  BSYNC B2 ;  /* 0x0000000000027941 */ /* 0x000fea0003800000 */
.L_x_28845:
        /* <DEDUP_REMOVED lines=44> */
.L_x_28844:
[----:B------:R-:W-:Y:S05]  /*cd90*/  BSYNC B1 ;  /* 0x0000000000017941 */ /* 0x000fea0003800000 */
.L_x_28843:
        /* <DEDUP_REMOVED lines=10> */
.L_x_28839:
[----:B------:R-:W0:Y:S01]  /*ce40*/  LDC.64 R166, c[0x0][0x238] ;  /* 0x00008e00ffa67b82 */ /* 0x000e220000000a00 */
[----:B------:R-:W-:Y:S02]  /*ce50*/  LOP3.LUT R8, R8, 0xffffffbf, RZ, 0xc0, !PT ;  /* 0xffffffbf08087812 */ /* 0x000fe400078ec0ff */
[----:B------:R-:W-:Y:S02]  /*ce60*/  F2FP.F16.F32.PACK_AB R23, R29, R28 ;  /* 0x0000001c1d17723e */ /* 0x000fe400000000ff */
[----:B------:R-:W-:Y:S02]  /*ce70*/  @P1 LOP3.LUT R8, R8, 0x40, RZ, 0xfc, !PT ;  /* 0x0000004008081812 */ /* 0x000fe400078efcff */
[----:B------:R-:W-:Y:S01]  /*ce80*/  F2FP.F16.F32.PACK_AB R22, R27, R26 ;  /* 0x0000001a1b16723e */ /* 0x000fe200000000ff */
[----:B------:R-:W1:Y:S01]  /*ce90*/  LDC.64 R164, c[0x0][0x240] ;  /* 0x00009000ffa47b82 */ /* 0x000e620000000a00 */
[----:B------:R-:W-:Y:S02]  /*cea0*/  F2FP.F16.F32.PACK_AB R21, R33, R32 ;  /* 0x000000202115723e */ /* 0x000fe400000000ff */
[----:B------:R-:W-:-:S02]  /*ceb0*/  F2FP.F16.F32.PACK_AB R20, R31, R30 ;  /* 0x0000001e1f14723e */ /* 0x000fc400000000ff */
[C---:B------:R-:W-:Y:S02]  /*cec0*/  LOP3.LUT P1, RZ, R8.reuse, 0x4, RZ, 0xc0, !PT ;  /* 0x0000000408ff7812 */ /* 0x040fe4000782c0ff */
[----:B------:R-:W-:Y:S02]  /*ced0*/  SEL R45, RZ, 0x10000, P4 ;  /* 0x00010000ff2d7807 */ /* 0x000fe40002000000 */
[----:B------:R-:W-:Y:S02]  /*cee0*/  SEL R17, RZ, 0x1000000, P5 ;  /* 0x01000000ff117807 */ /* 0x000fe40002800000 */
[C---:B------:R-:W-:Y:S02]  /*cef0*/  LOP3.LUT P4, RZ, R8.reuse, 0x10, RZ, 0xc0, !PT ;  /* 0x0000001008ff7812 */ /* 0x040fe4000788c0ff */
[C---:B------:R-:W-:Y:S02]  /*cf00*/  LOP3.LUT P5, RZ, R8.reuse, 0x2, RZ, 0xc0, !PT ;  /* 0x0000000208ff7812 */ /* 0x040fe400078ac0ff */
[----:B------:R-:W-:Y:S01]  /*cf10*/  LOP3.LUT P6, RZ, R8, 0x20, RZ, 0xc0, !PT ;  /* 0x0000002008ff7812 */ /* 0x000fe200078cc0ff */
[----:B0-----:R-:W-:-:S05]  /*cf20*/  IMAD.WIDE.U32 R24, R19, 0x10, R166 ;  /* 0x0000001013187825 */ /* 0x001fca00078e00a6 */
[----:B------:R0:W-:Y:S02]  /*cf30*/  STG.E.128 desc[UR10][R24.64], R20 ;  /* 0x0000001418007986 */ /* 0x0001e4000c101d0a */
[----:B0-----:R-:W-:Y:S02]  /*cf40*/  SEL R21, RZ, 0x100, P3 ;  /* 0x00000100ff157807 */ /* 0x001fe40001800000 */
[----:B------:R-:W-:Y:S02]  /*cf50*/  LOP3.LUT P3, RZ, R8, 0x8, RZ, 0xc0, !PT ;  /* 0x0000000808ff7812 */ /* 0x000fe4000786c0ff */
[----:B------:R-:W-:Y:S02]  /*cf60*/  SEL R20, RZ, 0x1, P1 ;  /* 0x00000001ff147807 */ /* 0x000fe40000800000 */
[----:B------:R-:W-:Y:S02]  /*cf70*/  LOP3.LUT R17, R21, R17, R45, 0xfe, !PT ;  /* 0x0000001115117212 */ /* 0x000fe400078efe2d */
[----:B------:R-:W-:Y:S01]  /*cf80*/  SEL R22, RZ, 0x1, P3 ;  /* 0x00000001ff167807 */ /* 0x000fe20001800000 */
[----:B------:R-:W-:Y:S01]  /*cf90*/  IMAD.WIDE.U32 R20, R20, 0x1000000, RZ ;  /* 0x0100000014147825 */ /* 0x000fe200078e00ff */
[----:B------:R-:W-:-:S02]  /*cfa0*/  SEL R24, RZ, 0x1, P4 ;  /* 0x00000001ff187807 */ /* 0x000fc40002000000 */
[----:B------:R-:W-:Y:S01]  /*cfb0*/  SEL R45, RZ, 0x1, P5 ;  /* 0x00000001ff2d7807 */ /* 0x000fe20002800000 */
[----:B------:R-:W-:Y:S01]  /*cfc0*/  IMAD.WIDE.U32 R22, R22, 0x10000, RZ ;  /* 0x0001000016167825 */ /* 0x000fe200078e00ff */
[----:B------:R-:W-:Y:S02]  /*cfd0*/  LOP3.LUT P1, RZ, R8, 0x40, RZ, 0xc0, !PT ;  /* 0x0000004008ff7812 */ /* 0x000fe4000782c0ff */
[----:B------:R-:W-:Y:S01]  /*cfe0*/  LOP3.LUT R17, R21, R17, R45, 0xfe, !PT ;  /* 0x0000001115117212 */ /* 0x000fe200078efe2d */
        /* <DEDUP_REMOVED lines=28> */
.L_x_28847:
[----:B01----:R-:W0:Y:S01]  /*d1b0*/  @P0 LDC.64 R22, c[0x0][0x228] ;  /* 0x00008a00ff160b82 */ /* 0x003e220000000a00 */
[----:B------:R-:W-:-:S07]  /*d1c0*/  VIADD R17, R34, 0x40 ;  /* 0x0000004022117836 */ /* 0x000fce0000000000 */
[----:B------:R-:W1:Y:S01]  /*d1d0*/  @P1 LDC.64 R20, c[0x0][0x230] ;  /* 0x00008c00ff141b82 */ /* 0x000e620000000a00 */
[----:B0-----:R-:W-:-:S05]  /*d1e0*/  @P0 IMAD.WIDE.U32 R22, R17, 0x10, R22 ;  /* 0x0000001011160825 */ /* 0x001fca00078e0016 */
[----:B------:R-:W5:Y:S01]  /*d1f0*/  @P0 LDG.E.128 R48, desc[UR10][R22.64] ;  /* 0x0000000a16300981 */ /* 0x000f62000c1e1d00 */
[----:B------:R-:W-:Y:S01]  /*d200*/  ISETP.NE.AND P3, PT, R43, 0x1, PT ;  /* 0x000000012b00780c */ /* 0x000fe20003f65270 */
[C---:B-1----:R-:W-:Y:S01]  /*d210*/  @P1 IMAD.WIDE.U32 R20, R17.reuse, 0x10, R20 ;  /* 0x0000001011141825 */ /* 0x042fe200078e0014 */
[----:B------:R-:W-:Y:S04]  /*d220*/  BSSY B1, `(.L_x_28848) ;  /* 0x000000f000017945 */ /* 0x000fe80003800000 */
[----:B------:R0:W5:Y:S02]  /*d230*/  @P1 LDG.E.128 R52, desc[UR10][R20.64] ;  /* 0x0000000a14341981 */ /* 0x000164000c1e1d00 */
[----:B0-----:R-:W-:-:S05]  /*d240*/  IMAD.WIDE.U32 R20, R17, 0x10, R162 ;  /* 0x0000001011147825 */ /* 0x001fca00078e00a2 */
[----:B------:R0:W5:Y:S02]  /*d250*/  LDG.E.128 R120, desc[UR10][R20.64] ;  /* 0x0000000a14787981 */ /* 0x000164000c1e1d00 */
[----:B0-----:R-:W-:Y:S01]  /*d260*/  VIADD R21, R43, 0x1 ;  /* 0x000000012b157836 */ /* 0x001fe20000000000 */
        /* <DEDUP_REMOVED lines=9> */
.L_x_28849:
[----:B------:R-:W-:-:S07]  /*d300*/  MOV R45, R44 ;  /* 0x0000002c002d7202 */ /* 0x000fce0000000f00 */
.L_x_28850:
[----:B------:R-:W-:Y:S05]  /*d310*/  BSYNC B1 ;  /* 0x0000000000017941 */ /* 0x000fea0003800000 */
.L_x_28848:
        /* <DEDUP_REMOVED lines=16> */
.L_x_28854:
[----:B------:R-:W-:Y:S05]  /*d420*/  BSYNC B2 ;  /* 0x0000000000027941 */ /* 0x000fea0003800000 */
.L_x_28853:
        /* <DEDUP_REMOVED lines=44> */
.L_x_28852:
[----:B------:R-:W-:Y:S05]  /*d6f0*/  BSYNC B1 ;  /* 0x0000000000017941 */ /* 0x000fea0003800000 */
.L_x_28851:
        /* <DEDUP_REMOVED lines=11> */
[----:B------:R-:W-:-:S05]  /*d7b0*/  HADD2.F32 R22, -RZ, R52.H0_H0 ;  /* 0x20000034ff167230 */ /* 0x000fca0000004100 */
[----:B------:R-:W-:Y:S01]  /*d7c0*/  FADD.FTZ R20, R22, R20 ;  /* 0x0000001416147221 */ /* 0x000fe20000010000 */
[----:B------:R-:W-:Y:S01]  /*d7d0*/  MOV R22, R21 ;  /* 0x0000001500167202 */ /* 0x000fe20000000f00 */
[----:B------:R-:W-:Y:S06]  /*d7e0*/  BRA `(.L_x_28856) ;  /* 0x0000000400587947 */ /* 0x000fec0003800000 */
.L_x_28855:
        /* <DEDUP_REMOVED lines=12> */
.L_x_28858:
[----:B------:R-:W-:-:S07]  /*d8b0*/  IMAD.MOV.U32 R7, RZ, RZ, R44 ;  /* 0x000000ffff077224 */ /* 0x000fce00078e002c */
.L_x_28859:
[----:B------:R-:W-:Y:S05]  /*d8c0*/  BSYNC B1 ;  /* 0x0000000000017941 */ /* 0x000fea0003800000 */
.L_x_28857:
        /* <DEDUP_REMOVED lines=16> */
.L_x_28863:
[----:B------:R-:W-:Y:S05]  /*d9d0*/  BSYNC B2 ;  /* 0x0000000000027941 */ /* 0x000fea0003800000 */
.L_x_28862:
        /* <DEDUP_REMOVED lines=44> */
.L_x_28861:
[----:B------:R-:W-:Y:S05]  /*dca0*/  BSYNC B1 ;  /* 0x0000000000017941 */ /* 0x000fea0003800000 */
.L_x_28860:
        /* <DEDUP_REMOVED lines=10> */
.L_x_28856:
        /* <DEDUP_REMOVED lines=12> */
.L_x_28865:
[----:B------:R-:W-:-:S07]  /*de10*/  IMAD.MOV.U32 R21, RZ, RZ, R44 ;  /* 0x000000ffff157224 */ /* 0x000fce00078e002c */
.L_x_28866:
[----:B------:R-:W-:Y:S05]  /*de20*/  BSYNC B1 ;  /* 0x0000000000017941 */ /* 0x000fea0003800000 */
.L_x_28864:
        /* <DEDUP_REMOVED lines=16> */
.L_x_28870:
[----:B------:R-:W-:Y:S05]  /*df30*/  BSYNC B2 ;  /* 0x0000000000027941 */ /* 0x000fea0003800000 */
.L_x_28869:
        /* <DEDUP_REMOVED lines=44> */
.L_x_28868:
[----:B------:R-:W-:Y:S05]  /*e200*/  BSYNC B1 ;  /* 0x0000000000017941 */ /* 0x000fea0003800000 */
.L_x_28867:
        /* <DEDUP_REMOVED lines=15> */
.L_x_28871:
        /* <DEDUP_REMOVED lines=12> */
.L_x_28874:
[----:B------:R-:W-:-:S07]  /*e3c0*/  IMAD.MOV.U32 R9, RZ, RZ, R44 ;  /* 0x000000ffff097224 */ /* 0x000fce00078e002c */
.L_x_28875:
[----:B------:R-:W-:Y:S05]  /*e3d0*/  BSYNC B1 ;  /* 0x0000000000017941 */ /* 0x000fea0003800000 */
.L_x_28873:
        /* <DEDUP_REMOVED lines=16> */
.L_x_28879:
[----:B------:R-:W-:Y:S05]  /*e4e0*/  BSYNC B2 ;  /* 0x0000000000027941 */ /* 0x000fea0003800000 */
.L_x_28878:
        /* <DEDUP_REMOVED lines=42> */
[----:B------:R-:W-:Y:S02]  /*e790*/  IMAD.MOV.U32 R44, RZ, RZ, R24 ;  /* 0x000000ffff2c7224 */ /* 0x000fe400078e0018 */
[----:B------:R-:W-:-:S07]  /*e7a0*/  IMAD.MOV.U32 R24, RZ, RZ, RZ ;  /* 0x000000ffff187224 */ /* 0x000fce00078e00ff */
.L_x_28877:
[----:B------:R-:W-:Y:S05]  /*e7b0*/  BSYNC B1 ;  /* 0x0000000000017941 */ /* 0x000fea0003800000 */
.L_x_28876:
        /* <DEDUP_REMOVED lines=10> */
.L_x_28872:
        /* <DEDUP_REMOVED lines=12> */
.L_x_28881:
[----:B------:R-:W-:-:S07]  /*e920*/  IMAD.MOV.U32 R21, RZ, RZ, R44 ;  /* 0x000000ffff157224 */ /* 0x000fce00078e002c */
.L_x_28882:
[----:B------:R-:W-:Y:S05]  /*e930*/  BSYNC B1 ;  /* 0x0000000000017941 */ /* 0x000fea0003800000 */
.L_x_28880:
        /* <DEDUP_REMOVED lines=16> */
.L_x_28886:
[----:B------:R-:W-:Y:S05]  /*ea40*/  BSYNC B2 ;  /* 0x0000000000027941 */ /* 0x000fea0003800000 */
.L_x_28885:
        /* <DEDUP_REMOVED lines=44> */
.L_x_28884:
[----:B------:R-:W-:Y:S05]  /*ed10*/  BSYNC B1 ;  /* 0x0000000000017941 */ /* 0x000fea0003800000 */
.L_x_28883:
        /* <DEDUP_REMOVED lines=15> */
.L_x_28887:
        /* <DEDUP_REMOVED lines=12> */
.L_x_28890:
[----:B------:R-:W-:-:S07]  /*eed0*/  MOV R10, R44 ;  /* 0x0000002c000a7202 */ /* 0x000fce0000000f00 */
.L_x_28891:
[----:B------:R-:W-:Y:S05]  /*eee0*/  BSYNC B1 ;  /* 0x0000000000017941 */ /* 0x000fea0003800000 */
.L_x_28889:
        /* <DEDUP_REMOVED lines=16> */
.L_x_28895:
[----:B------:R-:W-:Y:S05]  /*eff0*/  BSYNC B2 ;  /* 0x0000000000027941 */ /* 0x000fea0003800000 */
.L_x_28894:
        /* <DEDUP_REMOVED lines=42> */
[----:B------:R-:W-:Y:S01]  /*f2a0*/  MOV R44, R24 ;  /* 0x00000018002c7202 */ /* 0x000fe20000000f00 */
[----:B------:R-:W-:-:S07]  /*f2b0*/  IMAD.MOV.U32 R24, RZ, RZ, RZ ;  /* 0x000000ffff187224 */ /* 0x000fce00078e00ff */
.L_x_28893:
[----:B------:R-:W-:Y:S05]  /*f2c0*/  BSYNC B1 ;  /* 0x0000000000017941 */ /* 0x000fea0003800000 */
.L_x_28892:
        /* <DEDUP_REMOVED lines=10> */
.L_x_28888:
        /* <DEDUP_REMOVED lines=12> */
.L_x_28897:
[----:B------:R-:W-:-:S07]  /*f430*/  MOV R21, R44 ;  /* 0x0000002c00157202 */ /* 0x000fce0000000f00 */
.L_x_28898:
[----:B------:R-:W-:Y:S05]  /*f440*/  BSYNC B1 ;  /* 0x0000000000017941 */ /* 0x000fea0003800000 */
.L_x_28896:
        /* <DEDUP_REMOVED lines=16> */
.L_x_28902:
[----:B------:R-:W-:Y:S05]  /*f550*/  BSYNC B2 ;  /* 0x0000000000027941 */ /* 0x000fea0003800000 */
.L_x_28901:
        /* <DEDUP_REMOVED lines=44> */
.L_x_28900:
[----:B------:R-:W-:Y:S05]  /*f820*/  BSYNC B1 ;  /* 0x0000000000017941 */ /* 0x000fea0003800000 */
.L_x_28899:
        /* <DEDUP_REMOVED lines=15> */
.L_x_28903:
        /* <DEDUP_REMOVED lines=12> */
.L_x_28906:
[----:B------:R-:W-:-:S07]  /*f9e0*/  IMAD.MOV.U32 R11, RZ, RZ, R44 ;  /* 0x000000ffff0b7224 */ /* 0x000fce00078e002c */
.L_x_28907:
[----:B------:R-:W-:Y:S05]  /*f9f0*/  BSYNC B1 ;  /* 0x0000000000017941 */ /* 0x000fea0003800000 */
.L_x_28905:
        /* <DEDUP_REMOVED lines=16> */
.L_x_28911:
[----:B------:R-:W-:Y:S05]  /*fb00*/  BSYNC B2 ;  /* 0x0000000000027941 */ /* 0x000fea0003800000 */
.L_x_28910:
        /* <DEDUP_REMOVED lines=43> */
.L_x_28909:
[----:B------:R-:W-:Y:S05]  /*fdc0*/  BSYNC B1 ;  /* 0x0000000000017941 */ /* 0x000fea0003800000 */
.L_x_28908:
        /* <DEDUP_REMOVED lines=10> */
.L_x_28904:
        /* <DEDUP_REMOVED lines=12> */
.L_x_28913:
[----:B------:R-:W-:-:S07]  /*ff30*/  IMAD.MOV.U32 R21, RZ, RZ, R44 ;  /* 0x000000ffff157224 */ /* 0x000fce00078e002c */
.L_x_28914:
[----:B------:R-:W-:Y:S05]  /*ff40*/  BSYNC B1 ;  /* 0x0000000000017941 */ /* 0x000fea0003800000 */
.L_x_28912:
        /* <DEDUP_REMOVED lines=16> */
.L_x_28918:
[----:B------:R-:W-:Y:S05]  /*10050*/  BSYNC B2 ;  /* 0x0000000000027941 */ /* 0x000fea0003800000 */
.L_x_28917:
        /* <DEDUP_REMOVED lines=42> */
[----:B------:R-:W-:-:S07]  /*10300*/  LOP3.LUT R18, R45, UR42, R46, 0x96, !PT ;  /* 0x0000002a2d127c12 */ /* 0x000fce000f8e962e */
.L_x_28916:
[----:B------:R-:W-:Y:S05]  /*10310*/  BSYNC B1 ;  /* 0x0000000000017941 */ /* 0x000fea0003800000 */
.L_x_28915:
        /* <DEDUP_REMOVED lines=15> */
.L_x_28919:
        /* <DEDUP_REMOVED lines=12> */
.L_x_28922:
[----:B------:R-:W-:-:S07]  /*104d0*/  IMAD.MOV.U32 R12, RZ, RZ, R44 ;  /* 0x000000ffff0c7224 */ /* 0x000fce00078e002c */
.L_x_28923:
[----:B------:R-:W-:Y:S05]  /*104e0*/  BSYNC B1 ;  /* 0x0000000000017941 */ /* 0x000fea0003800000 */
.L_x_28921:
        /* <DEDUP_REMOVED lines=16> */
.L_x_28927:
[----:B------:R-:W-:Y:S05]  /*105f0*/  BSYNC B2 ;  /* 0x0000000000027941 */ /* 0x000fea0003800000 */
.L_x_28926:
        /* <DEDUP_REMOVED lines=42> */
[----:B------:R-:W-:-:S07]  /*108a0*/  IMAD.MOV.U32 R45, RZ, RZ, RZ ;  /* 0x000000ffff2d7224 */ /* 0x000fce00078e00ff */
.L_x_28925:
[----:B------:R-:W-:Y:S05]  /*108b0*/  BSYNC B1 ;  /* 0x0000000000017941 */ /* 0x000fea0003800000 */
.L_x_28924:
        /* <DEDUP_REMOVED lines=10> */
.L_x_28920:
        /* <DEDUP_REMOVED lines=12> */
.L_x_28929:
[----:B------:R-:W-:-:S07]  /*10a20*/  IMAD.MOV.U32 R25, RZ, RZ, R44 ;  /* 0x000000ffff197224 */ /* 0x000fce00078e002c */
.L_x_28930:
[----:B------:R-:W-:Y:S05]  /*10a30*/  BSYNC B1 ;  /* 0x0000000000017941 */ /* 0x000fea0003800000 */
.L_x_28928:
        /* <DEDUP_REMOVED lines=16> */
.L_x_28934:
[----:B------:R-:W-:Y:S05]  /*10b40*/  BSYNC B2 ;  /* 0x0000000000027941 */ /* 0x000fea0003800000 */
.L_x_28933:
        /* <DEDUP_REMOVED lines=43> */
.L_x_28932:
[----:B------:R-:W-:Y:S05]  /*10e00*/  BSYNC B1 ;  /* 0x0000000000017941 */ /* 0x000fea0003800000 */
.L_x_28931:
        /* <DEDUP_REMOVED lines=13> */
.L_x_28935:
        /* <DEDUP_REMOVED lines=12> */
.L_x_28938:
[----:B------:R-:W-:-:S07]  /*10fa0*/  IMAD.MOV.U32 R13, RZ, RZ, R44 ;  /* 0x000000ffff0d7224 */ /* 0x000fce00078e002c */
.L_x_28939:
[----:B------:R-:W-:Y:S05]  /*10fb0*/  BSYNC B1 ;  /* 0x0000000000017941 */ /* 0x000fea0003800000 */
.L_x_28937:
        /* <DEDUP_REMOVED lines=16> */
.L_x_28943:
[----:B------:R-:W-:Y:S05]  /*110c0*/  BSYNC B2 ;  /* 0x0000000000027941 */ /* 0x000fea0003800000 */
.L_x_28942:
        /* <DEDUP_REMOVED lines=43> */
.L_x_28941:
[----:B------:R-:W-:Y:S05]  /*11380*/  BSYNC B1 ;  /* 0x0000000000017941 */ /* 0x000fea0003800000 */
.L_x_28940:
        /* <DEDUP_REMOVED lines=10> */
.L_x_28936:
        /* <DEDUP_REMOVED lines=12> */
.L_x_28945:
[----:B------:R-:W-:-:S07]  /*114f0*/  IMAD.MOV.U32 R43, RZ, RZ, R44 ;  /* 0x000000ffff2b7224 */ /* 0x000fce00078e002c */
.L_x_28946:
[----:B------:R-:W-:Y:S05]  /*11500*/  BSYNC B1 ;  /* 0x0000000000017941 */ /* 0x000fea0003800000 */
.L_x_28944:
        /* <DEDUP_REMOVED lines=16> */
.L_x_28950:
[----:B------:R-:W-:Y:S05]  /*11610*/  BSYNC B2 ;  /* 0x0000000000027941 */ /* 0x000fea0003800000 */
.L_x_28949:
        /* <DEDUP_REMOVED lines=43> */
.L_x_28948:
[----:B------:R-:W-:Y:S05]  /*118d0*/  BSYNC B1 ;  /* 0x0000000000017941 */ /* 0x000fea0003800000 */
.L_x_28947:
        /* <DEDUP_REMOVED lines=9> */
[----:B------:R-:W-:-:S05]  /*11970*/  HADD2.F32 R45, -RZ, R55.H0_H0 ;  /* 0x20000037ff2d7230 */ /* 0x000fca0000004100 */
[----:B------:R-:W-:Y:S01]  /*11980*/  FADD.FTZ R43, R45, R43 ;  /* 0x0000002b2d2b7221 */ /* 0x000fe20000010000 */
[----:B------:R-:W-:Y:S01]  /*11990*/  MOV R45, R46 ;  /* 0x0000002e002d7202 */ /* 0x000fe20000000f00 */
[----:B------:R-:W-:Y:S06]  /*119a0*/  BRA `(.L_x_28952) ;  /* 0x0000000400547947 */ /* 0x000fec0003800000 */
.L_x_28951:
        /* <DEDUP_REMOVED lines=12> */
.L_x_28954:
[----:B------:R-:W-:-:S07]  /*11a70*/  IMAD.MOV.U32 R14, RZ, RZ, R44 ;  /* 0x000000ffff0e7224 */ /* 0x000fce00078e002c */
.L_x_28955:
[----:B------:R-:W-:Y:S05]  /*11a80*/  BSYNC B1 ;  /* 0x0000000000017941 */ /* 0x000fea0003800000 */
.L_x_28953:
        /* <DEDUP_REMOVED lines=16> */
.L_x_28959:
[----:B------:R-:W-:Y:S05]  /*11b90*/  BSYNC B2 ;  /* 0x0000000000027941 */ /* 0x000fea0003800000 */
.L_x_28958:
        /* <DEDUP_REMOVED lines=43> */
.L_x_28957:
[----:B------:R-:W-:Y:S05]  /*11e50*/  BSYNC B1 ;  /* 0x0000000000017941 */ /* 0x000fea0003800000 */
.L_x_28956:
        /* <DEDUP_REMOVED lines=10> */
.L_x_28952:
        /* <DEDUP_REMOVED lines=12> */
.L_x_28961:
[----:B------:R-:W-:-:S07]  /*11fc0*/  IMAD.MOV.U32 R122, RZ, RZ, R44 ;  /* 0x000000ffff7a7224 */ /* 0x000fce00078e002c */
.L_x_28962:
[----:B------:R-:W-:Y:S05]  /*11fd0*/  BSYNC B1 ;  /* 0x0000000000017941 */ /* 0x000fea0003800000 */
.L_x_28960:
        /* <DEDUP_REMOVED lines=16> */
.L_x_28966:
[----:B------:R-:W-:Y:S05]  /*120e0*/  BSYNC B2 ;  /* 0x0000000000027941 */ /* 0x000fea0003800000 */
.L_x_28965:
        /* <DEDUP_REMOVED lines=43> */
.L_x_28964:
[----:B------:R-:W-:Y:S05]  /*123a0*/  BSYNC B1 ;  /* 0x0000000000017941 */ /* 0x000fea0003800000 */
.L_x_28963:
        /* <DEDUP_REMOVED lines=13> */
.L_x_28967:
        /* <DEDUP_REMOVED lines=12> */
.L_x_28970:
[----:B------:R-:W-:-:S07]  /*12540*/  IMAD.MOV.U32 R15, RZ, RZ, R44 ;  /* 0x000000ffff0f7224 */ /* 0x000fce00078e002c */
.L_x_28971:
[----:B------:R-:W-:Y:S05]  /*12550*/  BSYNC B1 ;  /* 0x0000000000017941 */ /* 0x000fea0003800000 */
.L_x_28969:
        /* <DEDUP_REMOVED lines=19> */
.L_x_28975:
[----:B------:R-:W-:Y:S05]  /*12690*/  BSYNC B2 ;  /* 0x0000000000027941 */ /* 0x000fea0003800000 */
.L_x_28974:
[----:B------:R-:W-:Y:S01]  /*126a0*/  LOP3.LUT R18, R0, UR9, R6, 0x96, !PT ;  /* 0x0000000900127c12 */ /* 0x000fe2000f8e9606 */
[----:B------:R-:W-:Y:S01]  /*126b0*/  IMAD.HI.U32 R4, R2, -0x326172a9, RZ ;  /* 0xcd9e8d5702047827 */ /* 0x000fe200078e00ff */
[----:B------:R-:W-:-:S03]  /*126c0*/  HFMA2.MMA R124, -RZ, RZ, 0, 0 ;  /* 0x00000000ff7c7435 */ /* 0x000fc600000001ff */
        /* <DEDUP_REMOVED lines=41> */
.L_x_28973:
[----:B------:R-:W-:Y:S05]  /*12960*/  BSYNC B1 ;  /* 0x0000000000017941 */ /* 0x000fea0003800000 */
.L_x_28972:
        /* <DEDUP_REMOVED lines=10> */
.L_x_28968:
        /* <DEDUP_REMOVED lines=53> */
.L_x_28976:
        /* <DEDUP_REMOVED lines=21> */
.L_x_28978:
[----:B------:R-:W-:-:S07]  /*12eb0*/  MOV R47, R44 ;  /* 0x0000002c002f7202 */ /* 0x000fce0000000f00 */
.L_x_28979:
[----:B------:R-:W-:Y:S05]  /*12ec0*/  BSYNC B1 ;  /* 0x0000000000017941 */ /* 0x000fea0003800000 */
.L_x_28977:
        /* <DEDUP_REMOVED lines=16> */
.L_x_28983:
[----:B------:R-:W-:Y:S05]  /*12fd0*/  BSYNC B2 ;  /* 0x0000000000027941 */ /* 0x000fea0003800000 */
.L_x_28982:
        /* <DEDUP_REMOVED lines=44> */
.L_x_28981:
[----:B------:R-:W-:Y:S05]  /*132a0*/  BSYNC B1 ;  /* 0x0000000000017941 */ /* 0x000fea0003800000 */
.L_x_28980:
        /* <DEDUP_REMOVED lines=15> */
.L_x_28984:
        /* <DEDUP_REMOVED lines=12> */
.L_x_28987:
[----:B------:R-:W-:-:S07]  /*13460*/  IMAD.MOV.U32 R7, RZ, RZ, R44 ;  /* 0x000000ffff077224 */ /* 0x000fce00078e002c */
.L_x_28988:
[----:B------:R-:W-:Y:S05]  /*13470*/  BSYNC B1 ;  /* 0x0000000000017941 */ /* 0x000fea0003800000 */
.L_x_28986:
        /* <DEDUP_REMOVED lines=16> */
.L_x_28992:
[----:B------:R-:W-:Y:S05]  /*13580*/  BSYNC B2 ;  /* 0x0000000000027941 */ /* 0x000fea0003800000 */
.L_x_28991:
        /* <DEDUP_REMOVED lines=44> */
.L_x_28990:
[----:B------:R-:W-:Y:S05]  /*13850*/  BSYNC B1 ;  /* 0x0000000000017941 */ /* 0x000fea0003800000 */
.L_x_28989:
        /* <DEDUP_REMOVED lines=10> */
.L_x_28985:
        /* <DEDUP_REMOVED lines=12> */
.L_x_28994:
[----:B------:R-:W-:-:S07]  /*139c0*/  MOV R130, R44 ;  /* 0x0000002c00827202 */ /* 0x000fce0000000f00 */
.L_x_28995:
[----:B------:R-:W-:Y:S05]  /*139d0*/  BSYNC B1 ;  /* 0x0000000000017941 */ /* 0x000fea0003800000 */
.L_x_28993:
        /* <DEDUP_REMOVED lines=16> */
.L_x_28999:
[----:B------:R-:W-:Y:S05]  /*13ae0*/  BSYNC B2 ;  /* 0x0000000000027941 */ /* 0x000fea0003800000 */
.L_x_28998:
        /* <DEDUP_REMOVED lines=44> */
.L_x_28997:
[----:B------:R-:W-:Y:S05]  /*13db0*/  BSYNC B1 ;  /* 0x0000000000017941 */ /* 0x000fea0003800000 */
.L_x_28996:
        /* <DEDUP_REMOVED lines=15> */
.L_x_29000:
        /* <DEDUP_REMOVED lines=12> */
.L_x_29003:
[----:B------:R-:W-:-:S07]  /*13f70*/  IMAD.MOV.U32 R9, RZ, RZ, R44 ;  /* 0x000000ffff097224 */ /* 0x000fce00078e002c */
.L_x_29004:
[----:B------:R-:W-:Y:S05]  /*13f80*/  BSYNC B1 ;  /* 0x0000000000017941 */ /* 0x000fea0003800000 */
.L_x_29002:
        /* <DEDUP_REMOVED lines=16> */
.L_x_29008:
[----:B------:R-:W-:Y:S05]  /*14090*/  BSYNC B2 ;  /* 0x0000000000027941 */ /* 0x000fea0003800000 */
.L_x_29007:
        /* <DEDUP_REMOVED lines=44> */
.L_x_29006:
[----:B------:R-:W-:Y:S05]  /*14360*/  BSYNC B1 ;  /* 0x0000000000017941 */ /* 0x000fea0003800000 */
.L_x_29005:
        /* <DEDUP_REMOVED lines=10> */
.L_x_29001:
        /* <DEDUP_REMOVED lines=12> */
.L_x_29010:
[----:B------:R-:W-:-:S07]  /*144d0*/  MOV R120, R44 ;  /* 0x0000002c00787202 */ /* 0x000fce0000000f00 */
.L_x_29011:
[----:B------:R-:W-:Y:S05]  /*144e0*/  BSYNC B1 ;  /* 0x0000000000017941 */ /* 0x000fea0003800000 */
.L_x_29009:
        /* <DEDUP_REMOVED lines=16> */
.L_x_29015:
[----:B------:R-:W-:Y:S05]  /*145f0*/  BSYNC B2 ;  /* 0x0000000000027941 */ /* 0x000fea0003800000 */
.L_x_29014:
        /* <DEDUP_REMOVED lines=44> */
.L_x_29013:
[----:B------:R-:W-:Y:S05]  /*148c0*/  BSYNC B1 ;  /* 0x0000000000017941 */ /* 0x000fea0003800000 */
.L_x_29012:
        /* <DEDUP_REMOVED lines=15> */
.L_x_29016:
        /* <DEDUP_REMOVED lines=12> */
.L_x_29019:
[----:B------:R-:W-:-:S07]  /*14a80*/  IMAD.MOV.U32 R10, RZ, RZ, R44 ;  /* 0x000000ffff0a7224 */ /* 0x000fce00078e002c */
.L_x_29020:
[----:B------:R-:W-:Y:S05]  /*14a90*/  BSYNC B1 ;  /* 0x0000000000017941 */ /* 0x000fea0003800000 */
.L_x_29018:
        /* <DEDUP_REMOVED lines=16> */
.L_x_29024:
[----:B------:R-:W-:Y:S05]  /*14ba0*/  BSYNC B2 ;  /* 0x0000000000027941 */ /* 0x000fea0003800000 */
.L_x_29023:
        /* <DEDUP_REMOVED lines=44> */
.L_x_29022:
[----:B------:R-:W-:Y:S05]  /*14e70*/  BSYNC B1 ;  /* 0x0000000000017941 */ /* 0x000fea0003800000 */
.L_x_29021:
        /* <DEDUP_REMOVED lines=10> */
.L_x_29017:
        /* <DEDUP_REMOVED lines=12> */
.L_x_29026:
[----:B------:R-:W-:-:S07]  /*14fe0*/  MOV R120, R44 ;  /* 0x0000002c00787202 */ /* 0x000fce0000000f00 */
.L_x_29027:
[----:B------:R-:W-:Y:S05]  /*14ff0*/  BSYNC B1 ;  /* 0x0000000000017941 */ /* 0x000fea0003800000 */
.L_x_29025:
        /* <DEDUP_REMOVED lines=16> */
.L_x_29031:
[----:B------:R-:W-:Y:S05]  /*15100*/  BSYNC B2 ;  /* 0x0000000000027941 */ /* 0x000fea0003800000 */
.L_x_29030:
        /* <DEDUP_REMOVED lines=44> */
.L_x_29029:
[----:B------:R-:W-:Y:S05]  /*153d0*/  BSYNC B1 ;  /* 0x0000000000017941 */ /* 0x000fea0003800000 */
.L_x_29028:
        /* <DEDUP_REMOVED lines=15> */
.L_x_29032:
        /* <DEDUP_REMOVED lines=12> */
.L_x_29035:
[----:B------:R-:W-:-:S07]  /*15590*/  IMAD.MOV.U32 R11, RZ, RZ, R44 ;  /* 0x000000ffff0b7224 */ /* 0x000fce00078e002c */
.L_x_29036:
[----:B------:R-:W-:Y:S05]  /*155a0*/  BSYNC B1 ;  /* 0x0000000000017941 */ /* 0x000fea0003800000 */
.L_x_29034:
        /* <DEDUP_REMOVED lines=16> */
.L_x_29040:
[----:B------:R-:W-:Y:S05]  /*156b0*/  BSYNC B2 ;  /* 0x0000000000027941 */ /* 0x000fea0003800000 */
.L_x_29039:
        /* <DEDUP_REMOVED lines=44> */
.L_x_29038:
[----:B------:R-:W-:Y:S05]  /*15980*/  BSYNC B1 ;  /* 0x0000000000017941 */ /* 0x000fea0003800000 */
.L_x_29037:
        /* <DEDUP_REMOVED lines=10> */
.L_x_29033:
        /* <DEDUP_REMOVED lines=12> */
.L_x_29042:
[----:B------:R-:W-:-:S07]  /*15af0*/  MOV R127, R44 ;  /* 0x0000002c007f7202 */ /* 0x000fce0000000f00 */
.L_x_29043:
[----:B------:R-:W-:Y:S05]  /*15b00*/  BSYNC B1 ;  /* 0x0000000000017941 */ /* 0x000fea0003800000 */
.L_x_29041:
        /* <DEDUP_REMOVED lines=16> */
.L_x_29047:
[----:B------:R-:W-:Y:S05]  /*15c10*/  BSYNC B2 ;  /* 0x0000000000027941 */ /* 0x000fea0003800000 */
.L_x_29046:
        /* <DEDUP_REMOVED lines=44> */
.L_x_29045:
[----:B------:R-:W-:Y:S05]  /*15ee0*/  BSYNC B1 ;  /* 0x0000000000017941 */ /* 0x000fea0003800000 */
.L_x_29044:
        /* <DEDUP_REMOVED lines=15> */
.L_x_29048:
        /* <DEDUP_REMOVED lines=12> */
.L_x_29051:
[----:B------:R-:W-:-:S07]  /*160a0*/  IMAD.MOV.U32 R12, RZ, RZ, R44 ;  /* 0x000000ffff0c7224 */ /* 0x000fce00078e002c */
.L_x_29052:
[----:B------:R-:W-:Y:S05]  /*160b0*/  BSYNC B1 ;  /* 0x0000000000017941 */ /* 0x000fea0003800000 */
.L_x_29050:
        /* <DEDUP_REMOVED lines=16> */
.L_x_29056:
[----:B------:R-:W-:Y:S05]  /*161c0*/  BSYNC B2 ;  /* 0x0000000000027941 */ /* 0x000fea0003800000 */
.L_x_29055:
        /* <DEDUP_REMOVED lines=44> */
.L_x_29054:
[----:B------:R-:W-:Y:S05]  /*16490*/  BSYNC B1 ;  /* 0x0000000000017941 */ /* 0x000fea0003800000 */
.L_x_29053:
        /* <DEDUP_REMOVED lines=10> */
.L_x_29049:
        /* <DEDUP_REMOVED lines=12> */
.L_x_29058:
[----:B------:R-:W-:-:S07]  /*16600*/  MOV R132, R44 ;  /* 0x0000002c00847202 */ /* 0x000fce0000000f00 */
.L_x_29059:
[----:B------:R-:W-:Y:S05]  /*16610*/  BSYNC B1 ;  /* 0x0000000000017941 */ /* 0x000fea0003800000 */
.L_x_29057:
        /* <DEDUP_REMOVED lines=16> */
.L_x_29063:
[----:B------:R-:W-:Y:S05]  /*16720*/  BSYNC B2 ;  /* 0x0000000000027941 */ /* 0x000fea0003800000 */
.L_x_29062:
        /* <DEDUP_REMOVED lines=44> */
.L_x_29061:
[----:B------:R-:W-:Y:S05]  /*169f0*/  BSYNC B1 ;  /* 0x0000000000017941 */ /* 0x000fea0003800000 */
.L_x_29060:
        /* <DEDUP_REMOVED lines=13> */
.L_x_29064:
        /* <DEDUP_REMOVED lines=12> */
.L_x_29067:
[----:B------:R-:W-:-:S07]  /*16b90*/  IMAD.MOV.U32 R13, RZ, RZ, R44 ;  /* 0x000000ffff0d7224 */ /* 0x000fce00078e002c */
.L_x_29068:
[----:B------:R-:W-:Y:S05]  /*16ba0*/  BSYNC B1 ;  /* 0x0000000000017941 */ /* 0x000fea0003800000 */
.L_x_29066:
        /* <DEDUP_REMOVED lines=16> */
.L_x_29072:
[----:B------:R-:W-:Y:S05]  /*16cb0*/  BSYNC B2 ;  /* 0x0000000000027941 */ /* 0x000fea0003800000 */
.L_x_29071:
        /* <DEDUP_REMOVED lines=44> */
.L_x_29070:
[----:B------:R-:W-:Y:S05]  /*16f80*/  BSYNC B1 ;  /* 0x0000000000017941 */ /* 0x000fea0003800000 */
.L_x_29069:
        /* <DEDUP_REMOVED lines=10> */
.L_x_29065:
        /* <DEDUP_REMOVED lines=12> */
.L_x_29074:
[----:B------:R-:W-:-:S07]  /*170f0*/  MOV R122, R44 ;  /* 0x0000002c007a7202 */ /* 0x000fce0000000f00 */
.L_x_29075:
[----:B------:R-:W-:Y:S05]  /*17100*/  BSYNC B1 ;  /* 0x0000000000017941 */ /* 0x000fea0003800000 */
.L_x_29073:
        /* <DEDUP_REMOVED lines=16> */
.L_x_29079:
[----:B------:R-:W-:Y:S05]  /*17210*/  BSYNC B2 ;  /* 0x0000000000027941 */ /* 0x000fea0003800000 */
.L_x_29078:
        /* <DEDUP_REMOVED lines=44> */
.L_x_29077:
[----:B------:R-:W-:Y:S05]  /*174e0*/  BSYNC B1 ;  /* 0x0000000000017941 */ /* 0x000fea0003800000 */
.L_x_29076:
        /* <DEDUP_REMOVED lines=13> */
.L_x_29080:
        /* <DEDUP_REMOVED lines=12> */
.L_x_29083:
[----:B------:R-:W-:-:S07]  /*17680*/  IMAD.MOV.U32 R14, RZ, RZ, R44 ;  /* 0x000000ffff0e7224 */ /* 0x000fce00078e002c */
.L_x_29084:
[----:B------:R-:W-:Y:S05]  /*17690*/  BSYNC B1 ;  /* 0x0000000000017941 */ /* 0x000fea0003800000 */
.L_x_29082:
        /* <DEDUP_REMOVED lines=16> */
.L_x_29088:
[----:B------:R-:W-:Y:S05]  /*177a0*/  BSYNC B2 ;  /* 0x0000000000027941 */ /* 0x000fea0003800000 */
.L_x_29087:
        /* <DEDUP_REMOVED lines=44> */
.L_x_29086:
[----:B------:R-:W-:Y:S05]  /*17a70*/  BSYNC B1 ;  /* 0x0000000000017941 */ /* 0x000fea0003800000 */
.L_x_29085:
        /* <DEDUP_REMOVED lines=10> */
.L_x_29081:
        /* <DEDUP_REMOVED lines=12> */
.L_x_29090:
[----:B------:R-:W-:-:S07]  /*17be0*/  MOV R122, R44 ;  /* 0x0000002c007a7202 */ /* 0x000fce0000000f00 */
.L_x_29091:
[----:B------:R-:W-:Y:S05]  /*17bf0*/  BSYNC B1 ;  /* 0x0000000000017941 */ /* 0x000fea0003800000 */
.L_x_29089:
        /* <DEDUP_REMOVED lines=16> */
.L_x_29095:
[----:B------:R-:W-:Y:S05]  /*17d00*/  BSYNC B2 ;  /* 0x0000000000027941 */ /* 0x000fea0003800000 */
.L_x_29094:
        /* <DEDUP_REMOVED lines=44> */
.L_x_29093:
[----:B------:R-:W-:Y:S05]  /*17fd0*/  BSYNC B1 ;  /* 0x0000000000017941 */ /* 0x000fea0003800000 */
.L_x_29092:
        /* <DEDUP_REMOVED lines=13> */
.L_x_29096:
        /* <DEDUP_REMOVED lines=12> */
.L_x_29099:
[----:B------:R-:W-:-:S07]  /*18170*/  IMAD.MOV.U32 R15, RZ, RZ, R44 ;  /* 0x000000ffff0f7224 */ /* 0x000fce00078e002c */
.L_x_29100:
[----:B------:R-:W-:Y:S05]  /*18180*/  BSYNC B1 ;  /* 0x0000000000017941 */ /* 0x000fea0003800000 */
.L_x_29098:
        /* <DEDUP_REMOVED lines=19> */
.L_x_29104:
[----:B------:R-:W-:Y:S05]  /*182c0*/  BSYNC B2 ;  /* 0x0000000000027941 */ /* 0x000fea0003800000 */
.L_x_29103:
        /* <DEDUP_REMOVED lines=44> */
.L_x_29102:
[----:B------:R-:W-:Y:S05]  /*18590*/  BSYNC B1 ;  /* 0x0000000000017941 */ /* 0x000fea0003800000 */
.L_x_29101:
        /* <DEDUP_REMOVED lines=10> */
.L_x_29097:
        /* <DEDUP_REMOVED lines=53> */
.L_x_29105:
        /* <DEDUP_REMOVED lines=21> */
.L_x_29107:
[----:B------:R-:W-:-:S07]  /*18ae0*/  MOV R138, R44 ;  /* 0x0000002c008a7202 */ /* 0x000fce0000000f00 */
.L_x_29108:
[----:B------:R-:W-:Y:S05]  /*18af0*/  BSYNC B1 ;  /* 0x0000000000017941 */ /* 0x000fea0003800000 */
.L_x_29106:
        /* <DEDUP_REMOVED lines=16> */
.L_x_29112:
[----:B------:R-:W-:Y:S05]  /*18c00*/  BSYNC B2 ;  /* 0x0000000000027941 */ /* 0x000fea0003800000 */
.L_x_29111:
        /* <DEDUP_REMOVED lines=44> */
.L_x_29110:
[----:B------:R-:W-:Y:S05]  /*18ed0*/  BSYNC B1 ;  /* 0x0000000000017941 */ /* 0x000fea0003800000 */
.L_x_29109:
        /* <DEDUP_REMOVED lines=15> */
.L_x_29113:
        /* <DEDUP_REMOVED lines=12> */
.L_x_29116:
[----:B------:R-:W-:-:S07]  /*19090*/  IMAD.MOV.U32 R7, RZ, RZ, R44 ;  /* 0x000000ffff077224 */ /* 0x000fce00078e002c */
.L_x_29117:
[----:B------:R-:W-:Y:S05]  /*190a0*/  BSYNC B1 ;  /* 0x0000000000017941 */ /* 0x000fea0003800000 */
.L_x_29115:
        /* <DEDUP_REMOVED lines=16> */
.L_x_29121:
[----:B------:R-:W-:Y:S05]  /*191b0*/  BSYNC B2 ;  /* 0x0000000000027941 */ /* 0x000fea0003800000 */
.L_x_29120:
        /* <DEDUP_REMOVED lines=44> */
.L_x_29119:
[----:B------:R-:W-:Y:S05]  /*19480*/  BSYNC B1 ;  /* 0x0000000000017941 */ /* 0x000fea0003800000 */
.L_x_29118:
        /* <DEDUP_REMOVED lines=10> */
.L_x_29114:
        /* <DEDUP_REMOVED lines=12> */
.L_x_29123:
[----:B------:R-:W-:-:S07]  /*195f0*/  MOV R133, R44 ;  /* 0x0000002c00857202 */ /* 0x000fce0000000f00 */
.L_x_29124:
[----:B------:R-:W-:Y:S05]  /*19600*/  BSYNC B1 ;  /* 0x0000000000017941 */ /* 0x000fea0003800000 */
.L_x_29122:
        /* <DEDUP_REMOVED lines=16> */
.L_x_29128:
[----:B------:R-:W-:Y:S05]  /*19710*/  BSYNC B2 ;  /* 0x0000000000027941 */ /* 0x000fea0003800000 */
.L_x_29127:
        /* <DEDUP_REMOVED lines=44> */
.L_x_29126:
[----:B------:R-:W-:Y:S05]  /*199e0*/  BSYNC B1 ;  /* 0x0000000000017941 */ /* 0x000fea0003800000 */
.L_x_29125:
        /* <DEDUP_REMOVED lines=15> */
.L_x_29129:
        /* <DEDUP_REMOVED lines=12> */
.L_x_29132:
[----:B------:R-:W-:-:S07]  /*19ba0*/  IMAD.MOV.U32 R9, RZ, RZ, R44 ;  /* 0x000000ffff097224 */ /* 0x000fce00078e002c */
.L_x_29133:
[----:B------:R-:W-:Y:S05]  /*19bb0*/  BSYNC B1 ;  /* 0x0000000000017941 */ /* 0x000fea0003800000 */
.L_x_29131:
        /* <DEDUP_REMOVED lines=16> */
.L_x_29137:
[----:B------:R-:W-:Y:S05]  /*19cc0*/  BSYNC B2 ;  /* 0x0000000000027941 */ /* 0x000fea0003800000 */
.L_x_29136:
        /* <DEDUP_REMOVED lines=44> */
.L_x_29135:
[----:B------:R-:W-:Y:S05]  /*19f90*/  BSYNC B1 ;  /* 0x0000000000017941 */ /* 0x000fea0003800000 */
.L_x_29134:
        /* <DEDUP_REMOVED lines=10> */
.L_x_29130:
        /* <DEDUP_REMOVED lines=12> */
.L_x_29139:
[----:B------:R-:W-:-:S07]  /*1a100*/  MOV R120, R44 ;  /* 0x0000002c00787202 */ /* 0x000fce0000000f00 */
.L_x_29140:
[----:B------:R-:W-:Y:S05]  /*1a110*/  BSYNC B1 ;  /* 0x0000000000017941 */ /* 0x000fea0003800000 */
.L_x_29138:
        /* <DEDUP_REMOVED lines=16> */
.L_x_29144:
[----:B------:R-:W-:Y:S05]  /*1a220*/  BSYNC B2 ;  /* 0x0000000000027941 */ /* 0x000fea0003800000 */
.L_x_29143:
        /* <DEDUP_REMOVED lines=44> */
.L_x_29142:
[----:B------:R-:W-:Y:S05]  /*1a4f0*/  BSYNC B1 ;  /* 0x0000000000017941 */ /* 0x000fea0003800000 */
.L_x_29141:
        /* <DEDUP_REMOVED lines=15> */
.L_x_29145:
        /* <DEDUP_REMOVED lines=12> */
.L_x_29148:
[----:B------:R-:W-:-:S07]  /*1a6b0*/  IMAD.MOV.U32 R10, RZ, RZ, R44 ;  /* 0x000000ffff0a7224 */ /* 0x000fce00078e002c */
.L_x_29149:
[----:B------:R-:W-:Y:S05]  /*1a6c0*/  BSYNC B1 ;  /* 0x0000000000017941 */ /* 0x000fea0003800000 */
.L_x_29147:
        /* <DEDUP_REMOVED lines=16> */
.L_x_29153:
[----:B------:R-:W-:Y:S05]  /*1a7d0*/  BSYNC B2 ;  /* 0x0000000000027941 */ /* 0x000fea0003800000 */
.L_x_29152:
        /* <DEDUP_REMOVED lines=44> */
.L_x_29151:
[----:B------:R-:W-:Y:S05]  /*1aaa0*/  BSYNC B1 ;  /* 0x0000000000017941 */ /* 0x000fea0003800000 */
.L_x_29150:
        /* <DEDUP_REMOVED lines=10> */
.L_x_29146:
        /* <DEDUP_REMOVED lines=12> */
.L_x_29155:
[----:B------:R-:W-:-:S07]  /*1ac10*/  MOV R120, R44 ;  /* 0x0000002c00787202 */ /* 0x000fce0000000f00 */
.L_x_29156:
[----:B------:R-:W-:Y:S05]  /*1ac20*/  BSYNC B1 ;  /* 0x0000000000017941 */ /* 0x000fea0003800000 */
.L_x_29154:
        /* <DEDUP_REMOVED lines=16> */
.L_x_29160:
[----:B------:R-:W-:Y:S05]  /*1ad30*/  BSYNC B2 ;  /* 0x0000000000027941 */ /* 0x000fea0003800000 */
.L_x_29159:
        /* <DEDUP_REMOVED lines=44> */
.L_x_29158:
[----:B------:R-:W-:Y:S05]  /*1b000*/  BSYNC B1 ;  /* 0x0000000000017941 */ /* 0x000fea0003800000 */
.L_x_29157:
        /* <DEDUP_REMOVED lines=15> */
.L_x_29161:
        /* <DEDUP_REMOVED lines=12> */
.L_x_29164:
[----:B------:R-:W-:-:S07]  /*1b1c0*/  IMAD.MOV.U32 R11, RZ, RZ, R44 ;  /* 0x000000ffff0b7224 */ /* 0x000fce00078e002c */
.L_x_29165:
[----:B------:R-:W-:Y:S05]  /*1b1d0*/  BSYNC B1 ;  /* 0x0000000000017941 */ /* 0x000fea0003800000 */
.L_x_29163:
        /* <DEDUP_REMOVED lines=16> */
.L_x_29169:
[----:B------:R-:W-:Y:S05]  /*1b2e0*/  BSYNC B2 ;  /* 0x0000000000027941 */ /* 0x000fea0003800000 */
.L_x_29168:
        /* <DEDUP_REMOVED lines=44> */
.L_x_29167:
[----:B------:R-:W-:Y:S05]  /*1b5b0*/  BSYNC B1 ;  /* 0x0000000000017941 */ /* 0x000fea0003800000 */
.L_x_29166:
        /* <DEDUP_REMOVED lines=10> */
.L_x_29162:
        /* <DEDUP_REMOVED lines=12> */
.L_x_29171:
[----:B------:R-:W-:-:S07]  /*1b720*/  MOV R140, R44 ;  /* 0x0000002c008c7202 */ /* 0x000fce0000000f00 */
.L_x_29172:
[----:B------:R-:W-:Y:S05]  /*1b730*/  BSYNC B1 ;  /* 0x0000000000017941 */ /* 0x000fea0003800000 */
.L_x_29170:
        /* <DEDUP_REMOVED lines=16> */
.L_x_29176:
[----:B------:R-:W-:Y:S05]  /*1b840*/  BSYNC B2 ;  /* 0x0000000000027941 */ /* 0x000fea0003800000 */
.L_x_29175:
        /* <DEDUP_REMOVED lines=44> */
.L_x_29174:
[----:B------:R-:W-:Y:S05]  /*1bb10*/  BSYNC B1 ;  /* 0x0000000000017941 */ /* 0x000fea0003800000 */
.L_x_29173:
        /* <DEDUP_REMOVED lines=15> */
.L_x_29177:
        /* <DEDUP_REMOVED lines=12> */
.L_x_29180:
[----:B------:R-:W-:-:S07]  /*1bcd0*/  IMAD.MOV.U32 R12, RZ, RZ, R44 ;  /* 0x000000ffff0c7224 */ /* 0x000fce00078e002c */
.L_x_29181:
[----:B------:R-:W-:Y:S05]  /*1bce0*/  BSYNC B1 ;  /* 0x0000000000017941 */ /* 0x000fea0003800000 */
.L_x_29179:
        /* <DEDUP_REMOVED lines=16> */
.L_x_29185:
[----:B------:R-:W-:Y:S05]  /*1bdf0*/  BSYNC B2 ;  /* 0x0000000000027941 */ /* 0x000fea0003800000 */
.L_x_29184:
        /* <DEDUP_REMOVED lines=44> */
.L_x_29183:
[----:B------:R-:W-:Y:S05]  /*1c0c0*/  BSYNC B1 ;  /* 0x0000000000017941 */ /* 0x000fea0003800000 */
.L_x_29182:
        /* <DEDUP_REMOVED lines=10> */
.L_x_29178:
        /* <DEDUP_REMOVED lines=12> */
.L_x_29187:
[----:B------:R-:W-:-:S07]  /*1c230*/  MOV R137, R44 ;  /* 0x0000002c00897202 */ /* 0x000fce0000000f00 */
.L_x_29188:
[----:B------:R-:W-:Y:S05]  /*1c240*/  BSYNC B1 ;  /* 0x0000000000017941 */ /* 0x000fea0003800000 */
.L_x_29186:
        /* <DEDUP_REMOVED lines=16> */
.L_x_29192:
[----:B------:R-:W-:Y:S05]  /*1c350*/  BSYNC B2 ;  /* 0x0000000000027941 */ /* 0x000fea0003800000 */
.L_x_29191:
        /* <DEDUP_REMOVED lines=44> */
.L_x_29190:
[----:B------:R-:W-:Y:S05]  /*1c620*/  BSYNC B1 ;  /* 0x0000000000017941 */ /* 0x000fea0003800000 */
.L_x_29189:
        /* <DEDUP_REMOVED lines=13> */
.L_x_29193:
        /* <DEDUP_REMOVED lines=12> */
.L_x_29196:
[----:B------:R-:W-:-:S07]  /*1c7c0*/  IMAD.MOV.U32 R13, RZ, RZ, R44 ;  /* 0x000000ffff0d7224 */ /* 0x000fce00078e002c */
.L_x_29197:
[----:B------:R-:W-:Y:S05]  /*1c7d0*/  BSYNC B1 ;  /* 0x0000000000017941 */ /* 0x000fea0003800000 */
.L_x_29195:
        /* <DEDUP_REMOVED lines=16> */
.L_x_29201:
[----:B------:R-:W-:Y:S05]  /*1c8e0*/  BSYNC B2 ;  /* 0x0000000000027941 */ /* 0x000fea0003800000 */
.L_x_29200:
        /* <DEDUP_REMOVED lines=44> */
.L_x_29199:
[----:B------:R-:W-:Y:S05]  /*1cbb0*/  BSYNC B1 ;  /* 0x0000000000017941 */ /* 0x000fea0003800000 */
.L_x_29198:
        /* <DEDUP_REMOVED lines=10> */
.L_x_29194:
        /* <DEDUP_REMOVED lines=12> */
.L_x_29203:
[----:B------:R-:W-:-:S07]  /*1cd20*/  MOV R122, R44 ;  /* 0x0000002c007a7202 */ /* 0x000fce0000000f00 */
.L_x_29204:
[----:B------:R-:W-:Y:S05]  /*1cd30*/  BSYNC B1 ;  /* 0x0000000000017941 */ /* 0x000fea0003800000 */
.L_x_29202:
        /* <DEDUP_REMOVED lines=16> */
.L_x_29208:
[----:B------:R-:W-:Y:S05]  /*1ce40*/  BSYNC B2 ;  /* 0x0000000000027941 */ /* 0x000fea0003800000 */
.L_x_29207:
        /* <DEDUP_REMOVED lines=44> */
.L_x_29206:
[----:B------:R-:W-:Y:S05]  /*1d110*/  BSYNC B1 ;  /* 0x0000000000017941 */ /* 0x000fea0003800000 */
.L_x_29205:
        /* <DEDUP_REMOVED lines=13> */
.L_x_29209:
        /* <DEDUP_REMOVED lines=12> */
.L_x_29212:
[----:B------:R-:W-:-:S07]  /*1d2b0*/  IMAD.MOV.U32 R14, RZ, RZ, R44 ;  /* 0x000000ffff0e7224 */ /* 0x000fce00078e002c */
.L_x_29213:
[----:B------:R-:W-:Y:S05]  /*1d2c0*/  BSYNC B1 ;  /* 0x0000000000017941 */ /* 0x000fea0003800000 */
.L_x_29211:
        /* <DEDUP_REMOVED lines=16> */
.L_x_29217:
[----:B------:R-:W-:Y:S05]  /*1d3d0*/  BSYNC B2 ;  /* 0x0000000000027941 */ /* 0x000fea0003800000 */
.L_x_29216:
        /* <DEDUP_REMOVED lines=44> */
.L_x_29215:
[----:B------:R-:W-:Y:S05]  /*1d6a0*/  BSYNC B1 ;  /* 0x0000000000017941 */ /* 0x000fea0003800000 */
.L_x_29214:
        /* <DEDUP_REMOVED lines=10> */
.L_x_29210:
        /* <DEDUP_REMOVED lines=12> */
.L_x_29219:
[----:B------:R-:W-:-:S07]  /*1d810*/  MOV R122, R44 ;  /* 0x0000002c007a7202 */ /* 0x000fce0000000f00 */
.L_x_29220:
[----:B------:R-:W-:Y:S05]  /*1d820*/  BSYNC B1 ;  /* 0x0000000000017941 */ /* 0x000fea0003800000 */
.L_x_29218:
        /* <DEDUP_REMOVED lines=16> */
.L_x_29224:
[----:B------:R-:W-:Y:S05]  /*1d930*/  BSYNC B2 ;  /* 0x0000000000027941 */ /* 0x000fea0003800000 */
.L_x_29223:
        /* <DEDUP_REMOVED lines=44> */
.L_x_29222:
[----:B------:R-:W-:Y:S05]  /*1dc00*/  BSYNC B1 ;  /* 0x0000000000017941 */ /* 0x000fea0003800000 */
.L_x_29221:
        /* <DEDUP_REMOVED lines=13> */
.L_x_29225:
        /* <DEDUP_REMOVED lines=12> */
.L_x_29228:
[----:B------:R-:W-:-:S07]  /*1dda0*/  IMAD.MOV.U32 R15, RZ, RZ, R44 ;  /* 0x000000ffff0f7224 */ /* 0x000fce00078e002c */
.L_x_29229:
[----:B------:R-:W-:Y:S05]  /*1ddb0*/  BSYNC B1 ;  /* 0x0000000000017941 */ /* 0x000fea0003800000 */
.L_x_29227:
        /* <DEDUP_REMOVED lines=19> */
.L_x_29233:
[----:B------:R-:W-:Y:S05]  /*1def0*/  BSYNC B2 ;  /* 0x0000000000027941 */ /* 0x000fea0003800000 */
.L_x_29232:
        /* <DEDUP_REMOVED lines=44> */
.L_x_29231:
[----:B------:R-:W-:Y:S05]  /*1e1c0*/  BSYNC B1 ;  /* 0x0000000000017941 */ /* 0x000fea0003800000 */
.L_x_29230:
        /* <DEDUP_REMOVED lines=10> */
.L_x_29226:
        /* <DEDUP_REMOVED lines=53> */
.L_x_29234:
        /* <DEDUP_REMOVED lines=21> */
.L_x_29236:
[----:B------:R-:W-:-:S07]  /*1e710*/  MOV R141, R44 ;  /* 0x0000002c008d7202 */ /* 0x000fce0000000f00 */
.L_x_29237:
[----:B------:R-:W-:Y:S05]  /*1e720*/  BSYNC B1 ;  /* 0x0000000000017941 */ /* 0x000fea0003800000 */
.L_x_29235:
        /* <DEDUP_REMOVED lines=16> */
.L_x_29241:
[----:B------:R-:W-:Y:S05]  /*1e830*/  BSYNC B2 ;  /* 0x0000000000027941 */ /* 0x000fea0003800000 */
.L_x_29240:
        /* <DEDUP_REMOVED lines=44> */
.L_x_29239:
[----:B------:R-:W-:Y:S05]  /*1eb00*/  BSYNC B1 ;  /* 0x0000000000017941 */ /* 0x000fea0003800000 */
.L_x_29238:
        /* <DEDUP_REMOVED lines=15> */
.L_x_29242:
        /* <DEDUP_REMOVED lines=12> */
.L_x_29245:
[----:B------:R-:W-:-:S07]  /*1ecc0*/  IMAD.MOV.U32 R7, RZ, RZ, R44 ;  /* 0x000000ffff077224 */ /* 0x000fce00078e002c */
.L_x_29246:
[----:B------:R-:W-:Y:S05]  /*1ecd0*/  BSYNC B1 ;  /* 0x0000000000017941 */ /* 0x000fea0003800000 */
.L_x_29244:
        /* <DEDUP_REMOVED lines=16> */
.L_x_29250:
[----:B------:R-:W-:Y:S05]  /*1ede0*/  BSYNC B2 ;  /* 0x0000000000027941 */ /* 0x000fea0003800000 */
.L_x_29249:
        /* <DEDUP_REMOVED lines=44> */
.L_x_29248:
[----:B------:R-:W-:Y:S05]  /*1f0b0*/  BSYNC B1 ;  /* 0x0000000000017941 */ /* 0x000fea0003800000 */
.L_x_29247:
        /* <DEDUP_REMOVED lines=10> */
.L_x_29243:
        /* <DEDUP_REMOVED lines=12> */
.L_x_29252:
[----:B------:R-:W-:-:S07]  /*1f220*/  MOV R148, R44 ;  /* 0x0000002c00947202 */ /* 0x000fce0000000f00 */
.L_x_29253:
[----:B------:R-:W-:Y:S05]  /*1f230*/  BSYNC B1 ;  /* 0x0000000000017941 */ /* 0x000fea0003800000 */
.L_x_29251:
        /* <DEDUP_REMOVED lines=16> */
.L_x_29257:
[----:B------:R-:W-:Y:S05]  /*1f340*/  BSYNC B2 ;  /* 0x0000000000027941 */ /* 0x000fea0003800000 */
.L_x_29256:
        /* <DEDUP_REMOVED lines=44> */
.L_x_29255:
[----:B------:R-:W-:Y:S05]  /*1f610*/  BSYNC B1 ;  /* 0x0000000000017941 */ /* 0x000fea0003800000 */
.L_x_29254:
        /* <DEDUP_REMOVED lines=15> */
.L_x_29258:
        /* <DEDUP_REMOVED lines=12> */
.L_x_29261:
[----:B------:R-:W-:-:S07]  /*1f7d0*/  IMAD.MOV.U32 R9, RZ, RZ, R44 ;  /* 0x000000ffff097224 */ /* 0x000fce00078e002c */
.L_x_29262:
[----:B------:R-:W-:Y:S05]  /*1f7e0*/  BSYNC B1 ;  /* 0x0000000000017941 */ /* 0x000fea0003800000 */
.L_x_29260:
        /* <DEDUP_REMOVED lines=16> */
.L_x_29266:
[----:B------:R-:W-:Y:S05]  /*1f8f0*/  BSYNC B2 ;  /* 0x0000000000027941 */ /* 0x000fea0003800000 */
.L_x_29265:
        /* <DEDUP_REMOVED lines=44> */
.L_x_29264:
[----:B------:R-:W-:Y:S05]  /*1fbc0*/  BSYNC B1 ;  /* 0x0000000000017941 */ /* 0x000fea0003800000 */
.L_x_29263:
        /* <DEDUP_REMOVED lines=10> */
.L_x_29259:
        /* <DEDUP_REMOVED lines=12> */
.L_x_29268:
[----:B------:R-:W-:-:S07]  /*1fd30*/  MOV R120, R44 ;  /* 0x0000002c00787202 */ /* 0x000fce0000000f00 */
.L_x_29269:
[----:B------:R-:W-:Y:S05]  /*1fd40*/  BSYNC B1 ;  /* 0x0000000000017941 */ /* 0x000fea0003800000 */
.L_x_29267:
        /* <DEDUP_REMOVED lines=16> */
.L_x_29273:
[----:B------:R-:W-:Y:S05]  /*1fe50*/  BSYNC B2 ;  /* 0x0000000000027941 */ /* 0x000fea0003800000 */
.L_x_29272:
        /* <DEDUP_REMOVED lines=44> */
.L_x_29271:
[----:B------:R-:W-:Y:S05]  /*20120*/  BSYNC B1 ;  /* 0x0000000000017941 */ /* 0x000fea0003800000 */
.L_x_29270:
        /* <DEDUP_REMOVED lines=15> */
.L_x_29274:
        /* <DEDUP_REMOVED lines=12> */
.L_x_29277:
[----:B------:R-:W-:-:S07]  /*202e0*/  IMAD.MOV.U32 R10, RZ, RZ, R44 ;  /* 0x000000ffff0a7224 */ /* 0x000fce00078e002c */
.L_x_29278:
[----:B------:R-:W-:Y:S05]  /*202f0*/  BSYNC B1 ;  /* 0x0000000000017941 */ /* 0x000fea0003800000 */
.L_x_29276:
        /* <DEDUP_REMOVED lines=16> */
.L_x_29282:
[----:B------:R-:W-:Y:S05]  /*20400*/  BSYNC B2 ;  /* 0x0000000000027941 */ /* 0x000fea0003800000 */
.L_x_29281:
        /* <DEDUP_REMOVED lines=44> */
.L_x_29280:
[----:B------:R-:W-:Y:S05]  /*206d0*/  BSYNC B1 ;  /* 0x0000000000017941 */ /* 0x000fea0003800000 */
.L_x_29279:
        /* <DEDUP_REMOVED lines=10> */
.L_x_29275:
        /* <DEDUP_REMOVED lines=12> */
.L_x_29284:
[----:B------:R-:W-:-:S07]  /*20840*/  MOV R120, R44 ;  /* 0x0000002c00787202 */ /* 0x000fce0000000f00 */
.L_x_29285:
[----:B------:R-:W-:Y:S05]  /*20850*/  BSYNC B1 ;  /* 0x0000000000017941 */ /* 0x000fea0003800000 */
.L_x_29283:
        /* <DEDUP_REMOVED lines=16> */
.L_x_29289:
[----:B------:R-:W-:Y:S05]  /*20960*/  BSYNC B2 ;  /* 0x0000000000027941 */ /* 0x000fea0003800000 */
.L_x_29288:
        /* <DEDUP_REMOVED lines=44> */
.L_x_29287:
[----:B------:R-:W-:Y:S05]  /*20c30*/  BSYNC B1 ;  /* 0x0000000000017941 */ /* 0x000fea0003800000 */
.L_x_29286:
        /* <DEDUP_REMOVED lines=15> */
.L_x_29290:
        /* <DEDUP_REMOVED lines=12> */
.L_x_29293:
[----:B------:R-:W-:-:S07]  /*20df0*/  IMAD.MOV.U32 R11, RZ, RZ, R44 ;  /* 0x000000ffff0b7224 */ /* 0x000fce00078e002c */
.L_x_29294:
[----:B------:R-:W-:Y:S05]  /*20e00*/  BSYNC B1 ;  /* 0x0000000000017941 */ /* 0x000fea0003800000 */
.L_x_29292:
        /* <DEDUP_REMOVED lines=16> */
.L_x_29298:
[----:B------:R-:W-:Y:S05]  /*20f10*/  BSYNC B2 ;  /* 0x0000000000027941 */ /* 0x000fea0003800000 */
.L_x_29297:
        /* <DEDUP_REMOVED lines=44> */
.L_x_29296:
[----:B------:R-:W-:Y:S05]  /*211e0*/  BSYNC B1 ;  /* 0x0000000000017941 */ /* 0x000fea0003800000 */
.L_x_29295:
        /* <DEDUP_REMOVED lines=10> */
.L_x_29291:
        /* <DEDUP_REMOVED lines=12> */
.L_x_29300:
[----:B------:R-:W-:-:S07]  /*21350*/  MOV R145, R44 ;  /* 0x0000002c00917202 */ /* 0x000fce0000000f00 */
.L_x_29301:
[----:B------:R-:W-:Y:S05]  /*21360*/  BSYNC B1 ;  /* 0x0000000000017941 */ /* 0x000fea0003800000 */
.L_x_29299:
        /* <DEDUP_REMOVED lines=16> */
.L_x_29305:
[----:B------:R-:W-:Y:S05]  /*21470*/  BSYNC B2 ;  /* 0x0000000000027941 */ /* 0x000fea0003800000 */
.L_x_29304:
        /* <DEDUP_REMOVED lines=44> */
.L_x_29303:
[----:B------:R-:W-:Y:S05]  /*21740*/  BSYNC B1 ;  /* 0x0000000000017941 */ /* 0x000fea0003800000 */
.L_x_29302:
        /* <DEDUP_REMOVED lines=15> */
.L_x_29306:
        /* <DEDUP_REMOVED lines=12> */
.L_x_29309:
[----:B------:R-:W-:-:S07]  /*21900*/  IMAD.MOV.U32 R12, RZ, RZ, R44 ;  /* 0x000000ffff0c7224 */ /* 0x000fce00078e002c */
.L_x_29310:
[----:B------:R-:W-:Y:S05]  /*21910*/  BSYNC B1 ;  /* 0x0000000000017941 */ /* 0x000fea0003800000 */
.L_x_29308:
        /* <DEDUP_REMOVED lines=16> */
.L_x_29314:
[----:B------:R-:W-:Y:S05]  /*21a20*/  BSYNC B2 ;  /* 0x0000000000027941 */ /* 0x000fea0003800000 */
.L_x_29313:
        /* <DEDUP_REMOVED lines=44> */
.L_x_29312:
[----:B------:R-:W-:Y:S05]  /*21cf0*/  BSYNC B1 ;  /* 0x0000000000017941 */ /* 0x000fea0003800000 */
.L_x_29311:
        /* <DEDUP_REMOVED lines=10> */
.L_x_29307:
        /* <DEDUP_REMOVED lines=12> */
.L_x_29316:
[----:B------:R-:W-:-:S07]  /*21e60*/  MOV R150, R44 ;  /* 0x0000002c00967202 */ /* 0x000fce0000000f00 */
.L_x_29317:
[----:B------:R-:W-:Y:S05]  /*21e70*/  BSYNC B1 ;  /* 0x0000000000017941 */ /* 0x000fea0003800000 */
.L_x_29315:
        /* <DEDUP_REMOVED lines=16> */
.L_x_29321:
[----:B------:R-:W-:Y:S05]  /*21f80*/  BSYNC B2 ;  /* 0x0000000000027941 */ /* 0x000fea0003800000 */
.L_x_29320:
        /* <DEDUP_REMOVED lines=44> */
.L_x_29319:
[----:B------:R-:W-:Y:S05]  /*22250*/  BSYNC B1 ;  /* 0x0000000000017941 */ /* 0x000fea0003800000 */
.L_x_29318:
        /* <DEDUP_REMOVED lines=13> */
.L_x_29322:
        /* <DEDUP_REMOVED lines=12> */
.L_x_29325:
[----:B------:R-:W-:-:S07]  /*223f0*/  IMAD.MOV.U32 R13, RZ, RZ, R44 ;  /* 0x000000ffff0d7224 */ /* 0x000fce00078e002c */
.L_x_29326:
[----:B------:R-:W-:Y:S05]  /*22400*/  BSYNC B1 ;  /* 0x0000000000017941 */ /* 0x000fea0003800000 */
.L_x_29324:
        /* <DEDUP_REMOVED lines=16> */
.L_x_29330:
[----:B------:R-:W-:Y:S05]  /*22510*/  BSYNC B2 ;  /* 0x0000000000027941 */ /* 0x000fea0003800000 */
.L_x_29329:
        /* <DEDUP_REMOVED lines=44> */
.L_x_29328:
[----:B------:R-:W-:Y:S05]  /*227e0*/  BSYNC B1 ;  /* 0x0000000000017941 */ /* 0x000fea0003800000 */
.L_x_29327:
        /* <DEDUP_REMOVED lines=10> */
.L_x_29323:
        /* <DEDUP_REMOVED lines=12> */
.L_x_29332:
[----:B------:R-:W-:-:S07]  /*22950*/  MOV R122, R44 ;  /* 0x0000002c007a7202 */ /* 0x000fce0000000f00 */
.L_x_29333:
[----:B------:R-:W-:Y:S05]  /*22960*/  BSYNC B1 ;  /* 0x0000000000017941 */ /* 0x000fea0003800000 */
.L_x_29331:
        /* <DEDUP_REMOVED lines=16> */
.L_x_29337:
[----:B------:R-:W-:Y:S05]  /*22a70*/  BSYNC B2 ;  /* 0x0000000000027941 */ /* 0x000fea0003800000 */
.L_x_29336:
        /* <DEDUP_REMOVED lines=44> */
.L_x_29335:
[----:B------:R-:W-:Y:S05]  /*22d40*/  BSYNC B1 ;  /* 0x0000000000017941 */ /* 0x000fea0003800000 */
.L_x_29334:
        /* <DEDUP_REMOVED lines=13> */
.L_x_29338:
        /* <DEDUP_REMOVED lines=12> */
.L_x_29341:
[----:B------:R-:W-:-:S07]  /*22ee0*/  IMAD.MOV.U32 R14, RZ, RZ, R44 ;  /* 0x000000ffff0e7224 */ /* 0x000fce00078e002c */
.L_x_29342:
[----:B------:R-:W-:Y:S05]  /*22ef0*/  BSYNC B1 ;  /* 0x0000000000017941 */ /* 0x000fea0003800000 */
.L_x_29340:
        /* <DEDUP_REMOVED lines=16> */
.L_x_29346:
[----:B------:R-:W-:Y:S05]  /*23000*/  BSYNC B2 ;  /* 0x0000000000027941 */ /* 0x000fea0003800000 */
.L_x_29345:
        /* <DEDUP_REMOVED lines=44> */
.L_x_29344:
[----:B------:R-:W-:Y:S05]  /*232d0*/  BSYNC B1 ;  /* 0x0000000000017941 */ /* 0x000fea0003800000 */
.L_x_29343:
        /* <DEDUP_REMOVED lines=10> */
.L_x_29339:
        /* <DEDUP_REMOVED lines=12> */
.L_x_29348:
[----:B------:R-:W-:-:S07]  /*23440*/  MOV R122, R44 ;  /* 0x0000002c007a7202 */ /* 0x000fce0000000f00 */
.L_x_29349:
[----:B------:R-:W-:Y:S05]  /*23450*/  BSYNC B1 ;  /* 0x0000000000017941 */ /* 0x000fea0003800000 */
.L_x_29347:
        /* <DEDUP_REMOVED lines=16> */
.L_x_29353:
[----:B------:R-:W-:Y:S05]  /*23560*/  BSYNC B2 ;  /* 0x0000000000027941 */ /* 0x000fea0003800000 */
.L_x_29352:
        /* <DEDUP_REMOVED lines=44> */
.L_x_29351:
[----:B------:R-:W-:Y:S05]  /*23830*/  BSYNC B1 ;  /* 0x0000000000017941 */ /* 0x000fea0003800000 */
.L_x_29350:
        /* <DEDUP_REMOVED lines=13> */
.L_x_29354:
        /* <DEDUP_REMOVED lines=12> */
.L_x_29357:
[----:B------:R-:W-:-:S07]  /*239d0*/  IMAD.MOV.U32 R15, RZ, RZ, R44 ;  /* 0x000000ffff0f7224 */ /* 0x000fce00078e002c */
.L_x_29358:
[----:B------:R-:W-:Y:S05]  /*239e0*/  BSYNC B1 ;  /* 0x0000000000017941 */ /* 0x000fea0003800000 */
.L_x_29356:
        /* <DEDUP_REMOVED lines=19> */
.L_x_29362:
[----:B------:R-:W-:Y:S05]  /*23b20*/  BSYNC B2 ;  /* 0x0000000000027941 */ /* 0x000fea0003800000 */
.L_x_29361:
        /* <DEDUP_REMOVED lines=44> */
.L_x_29360:
[----:B------:R-:W-:Y:S05]  /*23df0*/  BSYNC B1 ;  /* 0x0000000000017941 */ /* 0x000fea0003800000 */
.L_x_29359:
        /* <DEDUP_REMOVED lines=10> */
.L_x_29355:
        /* <DEDUP_REMOVED lines=53> */
.L_x_29363:
        /* <DEDUP_REMOVED lines=21> */
.L_x_29365:
[----:B------:R-:W-:-:S07]  /*24340*/  MOV R156, R44 ;  /* 0x0000002c009c7202 */ /* 0x000fce0000000f00 */
.L_x_29366:
[----:B------:R-:W-:Y:S05]  /*24350*/  BSYNC B1 ;  /* 0x0000000000017941 */ /* 0x000fea0003800000 */
.L_x_29364:
        /* <DEDUP_REMOVED lines=16> */
.L_x_29370:
[----:B------:R-:W-:Y:S05]  /*24460*/  BSYNC B2 ;  /* 0x0000000000027941 */ /* 0x000fea0003800000 */
.L_x_29369:
        /* <DEDUP_REMOVED lines=44> */
.L_x_29368:
[----:B------:R-:W-:Y:S05]  /*24730*/  BSYNC B1 ;  /* 0x0000000000017941 */ /* 0x000fea0003800000 */
.L_x_29367:
        /* <DEDUP_REMOVED lines=15> */
.L_x_29371:
        /* <DEDUP_REMOVED lines=12> */
.L_x_29374:
[----:B------:R-:W-:-:S07]  /*248f0*/  IMAD.MOV.U32 R7, RZ, RZ, R44 ;  /* 0x000000ffff077224 */ /* 0x000fce00078e002c */
.L_x_29375:
[----:B------:R-:W-:Y:S05]  /*24900*/  BSYNC B1 ;  /* 0x0000000000017941 */ /* 0x000fea0003800000 */
.L_x_29373:
        /* <DEDUP_REMOVED lines=16> */
.L_x_29379:
[----:B------:R-:W-:Y:S05]  /*24a10*/  BSYNC B2 ;  /* 0x0000000000027941 */ /* 0x000fea0003800000 */
.L_x_29378:
        /* <DEDUP_REMOVED lines=44> */
.L_x_29377:
[----:B------:R-:W-:Y:S05]  /*24ce0*/  BSYNC B1 ;  /* 0x0000000000017941 */ /* 0x000fea0003800000 */
.L_x_29376:
        /* <DEDUP_REMOVED lines=10> */
.L_x_29372:
        /* <DEDUP_REMOVED lines=12> */
.L_x_29381:
[----:B------:R-:W-:-:S07]  /*24e50*/  MOV R151, R44 ;  /* 0x0000002c00977202 */ /* 0x000fce0000000f00 */
.L_x_29382:
[----:B------:R-:W-:Y:S05]  /*24e60*/  BSYNC B1 ;  /* 0x0000000000017941 */ /* 0x000fea0003800000 */
.L_x_29380:
        /* <DEDUP_REMOVED lines=16> */
.L_x_29386:
[----:B------:R-:W-:Y:S05]  /*24f70*/  BSYNC B2 ;  /* 0x0000000000027941 */ /* 0x000fea0003800000 */
.L_x_29385:
        /* <DEDUP_REMOVED lines=44> */
.L_x_29384:
[----:B------:R-:W-:Y:S05]  /*25240*/  BSYNC B1 ;  /* 0x0000000000017941 */ /* 0x000fea0003800000 */
.L_x_29383:
        /* <DEDUP_REMOVED lines=15> */
.L_x_29387:
        /* <DEDUP_REMOVED lines=12> */
.L_x_29390:
[----:B------:R-:W-:-:S07]  /*25400*/  IMAD.MOV.U32 R9, RZ, RZ, R44 ;  /* 0x000000ffff097224 */ /* 0x000fce00078e002c */
.L_x_29391:
[----:B------:R-:W-:Y:S05]  /*25410*/  BSYNC B1 ;  /* 0x0000000000017941 */ /* 0x000fea0003800000 */
.L_x_29389:
        /* <DEDUP_REMOVED lines=16> */
.L_x_29395:
[----:B------:R-:W-:Y:S05]  /*25520*/  BSYNC B2 ;  /* 0x0000000000027941 */ /* 0x000fea0003800000 */
.L_x_29394:
        /* <DEDUP_REMOVED lines=44> */
.L_x_29393:
[----:B------:R-:W-:Y:S05]  /*257f0*/  BSYNC B1 ;  /* 0x0000000000017941 */ /* 0x000fea0003800000 */
.L_x_29392:
        /* <DEDUP_REMOVED lines=10> */
.L_x_29388:
        /* <DEDUP_REMOVED lines=12> */
.L_x_29397:
[----:B------:R-:W-:-:S07]  /*25960*/  MOV R120, R44 ;  /* 0x0000002c00787202 */ /* 0x000fce0000000f00 */
.L_x_29398:
[----:B------:R-:W-:Y:S05]  /*25970*/  BSYNC B1 ;  /* 0x0000000000017941 */ /* 0x000fea0003800000 */
.L_x_29396:
        /* <DEDUP_REMOVED lines=16> */
.L_x_29402:
[----:B------:R-:W-:Y:S05]  /*25a80*/  BSYNC B2 ;  /* 0x0000000000027941 */ /* 0x000fea0003800000 */
.L_x_29401:
        /* <DEDUP_REMOVED lines=44> */
.L_x_29400:
[----:B------:R-:W-:Y:S05]  /*25d50*/  BSYNC B1 ;  /* 0x0000000000017941 */ /* 0x000fea0003800000 */
.L_x_29399:
        /* <DEDUP_REMOVED lines=15> */
.L_x_29403:
        /* <DEDUP_REMOVED lines=12> */
.L_x_29406:
[----:B------:R-:W-:-:S07]  /*25f10*/  IMAD.MOV.U32 R10, RZ, RZ, R44 ;  /* 0x000000ffff0a7224 */ /* 0x000fce00078e002c */
.L_x_29407:
[----:B------:R-:W-:Y:S05]  /*25f20*/  BSYNC B1 ;  /* 0x0000000000017941 */ /* 0x000fea0003800000 */
.L_x_29405:
        /* <DEDUP_REMOVED lines=16> */
.L_x_29411:
[----:B------:R-:W-:Y:S05]  /*26030*/  BSYNC B2 ;  /* 0x0000000000027941 */ /* 0x000fea0003800000 */
.L_x_29410:
        /* <DEDUP_REMOVED lines=44> */
.L_x_29409:
[----:B------:R-:W-:Y:S05]  /*26300*/  BSYNC B1 ;  /* 0x0000000000017941 */ /* 0x000fea0003800000 */
.L_x_29408:
        /* <DEDUP_REMOVED lines=10> */
.L_x_29404:
        /* <DEDUP_REMOVED lines=12> */
.L_x_29413:
[----:B------:R-:W-:-:S07]  /*26470*/  MOV R120, R44 ;  /* 0x0000002c00787202 */ /* 0x000fce0000000f00 */
.L_x_29414:
[----:B------:R-:W-:Y:S05]  /*26480*/  BSYNC B1 ;  /* 0x0000000000017941 */ /* 0x000fea0003800000 */
.L_x_29412:
        /* <DEDUP_REMOVED lines=16> */
.L_x_29418:
[----:B------:R-:W-:Y:S05]  /*26590*/  BSYNC B2 ;  /* 0x0000000000027941 */ /* 0x000fea0003800000 */
.L_x_29417:
        /* <DEDUP_REMOVED lines=44> */
.L_x_29416:
[----:B------:R-:W-:Y:S05]  /*26860*/  BSYNC B1 ;  /* 0x0000000000017941 */ /* 0x000fea0003800000 */
.L_x_29415:
        /* <DEDUP_REMOVED lines=15> */
.L_x_29419:
        /* <DEDUP_REMOVED lines=12> */
.L_x_29422:
[----:B------:R-:W-:-:S07]  /*26a20*/  IMAD.MOV.U32 R11, RZ, RZ, R44 ;  /* 0x000000ffff0b7224 */ /* 0x000fce00078e002c */
.L_x_29423:
[----:B------:R-:W-:Y:S05]  /*26a30*/  BSYNC B1 ;  /* 0x0000000000017941 */ /* 0x000fea0003800000 */
.L_x_29421:
        /* <DEDUP_REMOVED lines=16> */
.L_x_29427:
[----:B------:R-:W-:Y:S05]  /*26b40*/  BSYNC B2 ;  /* 0x0000000000027941 */ /* 0x000fea0003800000 */
.L_x_29426:
        /* <DEDUP_REMOVED lines=44> */
.L_x_29425:
[----:B------:R-:W-:Y:S05]  /*26e10*/  BSYNC B1 ;  /* 0x0000000000017941 */ /* 0x000fea0003800000 */
.L_x_29424:
        /* <DEDUP_REMOVED lines=10> */
.L_x_29420:
        /* <DEDUP_REMOVED lines=12> */
.L_x_29429:
[----:B------:R-:W-:-:S07]  /*26f80*/  MOV R158, R44 ;  /* 0x0000002c009e7202 */ /* 0x000fce0000000f00 */
.L_x_29430:
[----:B------:R-:W-:Y:S05]  /*26f90*/  BSYNC B1 ;  /* 0x0000000000017941 */ /* 0x000fea0003800000 */
.L_x_29428:
        /* <DEDUP_REMOVED lines=16> */
.L_x_29434:
[----:B------:R-:W-:Y:S05]  /*270a0*/  BSYNC B2 ;  /* 0x0000000000027941 */ /* 0x000fea0003800000 */
.L_x_29433:
        /* <DEDUP_REMOVED lines=44> */
.L_x_29432:
[----:B------:R-:W-:Y:S05]  /*27370*/  BSYNC B1 ;  /* 0x0000000000017941 */ /* 0x000fea0003800000 */
.L_x_29431:
        /* <DEDUP_REMOVED lines=15> */
.L_x_29435:
        /* <DEDUP_REMOVED lines=12> */
.L_x_29438:
[----:B------:R-:W-:-:S07]  /*27530*/  IMAD.MOV.U32 R12, RZ, RZ, R44 ;  /* 0x000000ffff0c7224 */ /* 0x000fce00078e002c */
.L_x_29439:
[----:B------:R-:W-:Y:S05]  /*27540*/  BSYNC B1 ;  /* 0x0000000000017941 */ /* 0x000fea0003800000 */
.L_x_29437:
        /* <DEDUP_REMOVED lines=16> */
.L_x_29443:
[----:B------:R-:W-:Y:S05]  /*27650*/  BSYNC B2 ;  /* 0x0000000000027941 */ /* 0x000fea0003800000 */
.L_x_29442:
        /* <DEDUP_REMOVED lines=44> */
.L_x_29441:
[----:B------:R-:W-:Y:S05]  /*27920*/  BSYNC B1 ;  /* 0x0000000000017941 */ /* 0x000fea0003800000 */
.L_x_29440:
        /* <DEDUP_REMOVED lines=10> */
.L_x_29436:
        /* <DEDUP_REMOVED lines=12> */
.L_x_29445:
[----:B------:R-:W-:-:S07]  /*27a90*/  MOV R155, R44 ;  /* 0x0000002c009b7202 */ /* 0x000fce0000000f00 */
.L_x_29446:
[----:B------:R-:W-:Y:S05]  /*27aa0*/  BSYNC B1 ;  /* 0x0000000000017941 */ /* 0x000fea0003800000 */
.L_x_29444:
        /* <DEDUP_REMOVED lines=16> */
.L_x_29450:
[----:B------:R-:W-:Y:S05]  /*27bb0*/  BSYNC B2 ;  /* 0x0000000000027941 */ /* 0x000fea0003800000 */
.L_x_29449:
        /* <DEDUP_REMOVED lines=44> */
.L_x_29448:
[----:B------:R-:W-:Y:S05]  /*27e80*/  BSYNC B1 ;  /* 0x0000000000017941 */ /* 0x000fea0003800000 */
.L_x_29447:
        /* <DEDUP_REMOVED lines=13> */
.L_x_29451:
        /* <DEDUP_REMOVED lines=12> */
.L_x_29454:
[----:B------:R-:W-:-:S07]  /*28020*/  IMAD.MOV.U32 R13, RZ, RZ, R44 ;  /* 0x000000ffff0d7224 */ /* 0x000fce00078e002c */
.L_x_29455:
[----:B------:R-:W-:Y:S05]  /*28030*/  BSYNC B1 ;  /* 0x0000000000017941 */ /* 0x000fea0003800000 */
.L_x_29453:
        /* <DEDUP_REMOVED lines=16> */
.L_x_29459:
[----:B------:R-:W-:Y:S05]  /*28140*/  BSYNC B2 ;  /* 0x0000000000027941 */ /* 0x000fea0003800000 */
.L_x_29458:
        /* <DEDUP_REMOVED lines=44> */
.L_x_29457:
[----:B------:R-:W-:Y:S05]  /*28410*/  BSYNC B1 ;  /* 0x0000000000017941 */ /* 0x000fea0003800000 */
.L_x_29456:
        /* <DEDUP_REMOVED lines=10> */
.L_x_29452:
        /* <DEDUP_REMOVED lines=12> */
.L_x_29461:
[----:B------:R-:W-:-:S07]  /*28580*/  MOV R122, R44 ;  /* 0x0000002c007a7202 */ /* 0x000fce0000000f00 */
.L_x_29462:
[----:B------:R-:W-:Y:S05]  /*28590*/  BSYNC B1 ;  /* 0x0000000000017941 */ /* 0x000fea0003800000 */
.L_x_29460:
        /* <DEDUP_REMOVED lines=16> */
.L_x_29466:
[----:B------:R-:W-:Y:S05]  /*286a0*/  BSYNC B2 ;  /* 0x0000000000027941 */ /* 0x000fea0003800000 */
.L_x_29465:
        /* <DEDUP_REMOVED lines=44> */
.L_x_29464:
[----:B------:R-:W-:Y:S05]  /*28970*/  BSYNC B1 ;  /* 0x0000000000017941 */ /* 0x000fea0003800000 */
.L_x_29463:
        /* <DEDUP_REMOVED lines=13> */
.L_x_29467:
        /* <DEDUP_REMOVED lines=12> */
.L_x_29470:
[----:B------:R-:W-:-:S07]  /*28b10*/  IMAD.MOV.U32 R14, RZ, RZ, R44 ;  /* 0x000000ffff0e7224 */ /* 0x000fce00078e002c */
.L_x_29471:
[----:B------:R-:W-:Y:S05]  /*28b20*/  BSYNC B1 ;  /* 0x0000000000017941 */ /* 0x000fea0003800000 */
.L_x_29469:
        /* <DEDUP_REMOVED lines=16> */
.L_x_29475:
[----:B------:R-:W-:Y:S05]  /*28c30*/  BSYNC B2 ;  /* 0x0000000000027941 */ /* 0x000fea0003800000 */
.L_x_29474:
        /* <DEDUP_REMOVED lines=44> */
.L_x_29473:
[----:B------:R-:W-:Y:S05]  /*28f00*/  BSYNC B1 ;  /* 0x0000000000017941 */ /* 0x000fea0003800000 */
.L_x_29472:
        /* <DEDUP_REMOVED lines=10> */
.L_x_29468:
        /* <DEDUP_REMOVED lines=12> */
.L_x_29477:
[----:B------:R-:W-:-:S07]  /*29070*/  MOV R122, R44 ;  /* 0x0000002c007a7202 */ /* 0x000fce0000000f00 */
.L_x_29478:
[----:B------:R-:W-:Y:S05]  /*29080*/  BSYNC B1 ;  /* 0x0000000000017941 */ /* 0x000fea0003800000 */
.L_x_29476:
        /* <DEDUP_REMOVED lines=16> */
.L_x_29482:
[----:B------:R-:W-:Y:S05]  /*29190*/  BSYNC B2 ;  /* 0x0000000000027941 */ /* 0x000fea0003800000 */
.L_x_29481:
        /* <DEDUP_REMOVED lines=44> */
.L_x_29480:
[----:B------:R-:W-:Y:S05]  /*29460*/  BSYNC B1 ;  /* 0x0000000000017941 */ /* 0x000fea0003800000 */
.L_x_29479:
        /* <DEDUP_REMOVED lines=13> */
.L_x_29483:
        /* <DEDUP_REMOVED lines=12> */
.L_x_29486:
[----:B------:R-:W-:-:S07]  /*29600*/  IMAD.MOV.U32 R15, RZ, RZ, R44 ;  /* 0x000000ffff0f7224 */ /* 0x000fce00078e002c */
.L_x_29487:
[----:B------:R-:W-:Y:S05]  /*29610*/  BSYNC B1 ;  /* 0x0000000000017941 */ /* 0x000fea0003800000 */
.L_x_29485:
        /* <DEDUP_REMOVED lines=19> */
.L_x_29491:
[----:B------:R-:W-:Y:S05]  /*29750*/  BSYNC B2 ;  /* 0x0000000000027941 */ /* 0x000fea0003800000 */
.L_x_29490:
        /* <DEDUP_REMOVED lines=44> */
.L_x_29489:
[----:B------:R-:W-:Y:S05]  /*29a20*/  BSYNC B1 ;  /* 0x0000000000017941 */ /* 0x000fea0003800000 */
.L_x_29488:
        /* <DEDUP_REMOVED lines=10> */
.L_x_29484:
        /* <DEDUP_REMOVED lines=53> */
.L_x_29492:
        /* <DEDUP_REMOVED lines=21> */
.L_x_29494:
[----:B------:R-:W-:-:S07]  /*29f70*/  MOV R159, R44 ;  /* 0x0000002c009f7202 */ /* 0x000fce0000000f00 */
.L_x_29495:
[----:B------:R-:W-:Y:S05]  /*29f80*/  BSYNC B1 ;  /* 0x0000000000017941 */ /* 0x000fea0003800000 */
.L_x_29493:
        /* <DEDUP_REMOVED lines=16> */
.L_x_29499:
[----:B------:R-:W-:Y:S05]  /*2a090*/  BSYNC B2 ;  /* 0x0000000000027941 */ /* 0x000fea0003800000 */
.L_x_29498:
        /* <DEDUP_REMOVED lines=44> */
.L_x_29497:
[----:B------:R-:W-:Y:S05]  /*2a360*/  BSYNC B1 ;  /* 0x0000000000017941 */ /* 0x000fea0003800000 */
.L_x_29496:
        /* <DEDUP_REMOVED lines=15> */
.L_x_29500:
        /* <DEDUP_REMOVED lines=12> */
.L_x_29503:
[----:B------:R-:W-:-:S07]  /*2a520*/  IMAD.MOV.U32 R7, RZ, RZ, R44 ;  /* 0x000000ffff077224 */ /* 0x000fce00078e002c */
.L_x_29504:
[----:B------:R-:W-:Y:S05]  /*2a530*/  BSYNC B1 ;  /* 0x0000000000017941 */ /* 0x000fea0003800000 */
.L_x_29502:
        /* <DEDUP_REMOVED lines=16> */
.L_x_29508:
[----:B------:R-:W-:Y:S05]  /*2a640*/  BSYNC B2 ;  /* 0x0000000000027941 */ /* 0x000fea0003800000 */
.L_x_29507:
        /* <DEDUP_REMOVED lines=44> */
.L_x_29506:
[----:B------:R-:W-:Y:S05]  /*2a910*/  BSYNC B1 ;  /* 0x0000000000017941 */ /* 0x000fea0003800000 */
.L_x_29505:
        /* <DEDUP_REMOVED lines=10> */
.L_x_29501:
        /* <DEDUP_REMOVED lines=12> */
.L_x_29510:
[----:B------:R-:W-:-:S07]  /*2aa80*/  MOV R166, R44 ;  /* 0x0000002c00a67202 */ /* 0x000fce0000000f00 */
.L_x_29511:
[----:B------:R-:W-:Y:S05]  /*2aa90*/  BSYNC B1 ;  /* 0x0000000000017941 */ /* 0x000fea0003800000 */
.L_x_29509:
        /* <DEDUP_REMOVED lines=16> */
.L_x_29515:
[----:B------:R-:W-:Y:S05]  /*2aba0*/  BSYNC B2 ;  /* 0x0000000000027941 */ /* 0x000fea0003800000 */
.L_x_29514:
        /* <DEDUP_REMOVED lines=44> */
.L_x_29513:
[----:B------:R-:W-:Y:S05]  /*2ae70*/  BSYNC B1 ;  /* 0x0000000000017941 */ /* 0x000fea0003800000 */
.L_x_29512:
        /* <DEDUP_REMOVED lines=15> */
.L_x_29516:
        /* <DEDUP_REMOVED lines=12> */
.L_x_29519:
[----:B------:R-:W-:-:S07]  /*2b030*/  IMAD.MOV.U32 R9, RZ, RZ, R44 ;  /* 0x000000ffff097224 */ /* 0x000fce00078e002c */
.L_x_29520:
[----:B------:R-:W-:Y:S05]  /*2b040*/  BSYNC B1 ;  /* 0x0000000000017941 */ /* 0x000fea0003800000 */
.L_x_29518:
        /* <DEDUP_REMOVED lines=16> */
.L_x_29524:
[----:B------:R-:W-:Y:S05]  /*2b150*/  BSYNC B2 ;  /* 0x0000000000027941 */ /* 0x000fea0003800000 */
.L_x_29523:
        /* <DEDUP_REMOVED lines=44> */
.L_x_29522:
[----:B------:R-:W-:Y:S05]  /*2b420*/  BSYNC B1 ;  /* 0x0000000000017941 */ /* 0x000fea0003800000 */
.L_x_29521:
        /* <DEDUP_REMOVED lines=10> */
.L_x_29517:
        /* <DEDUP_REMOVED lines=12> */
.L_x_29526:
[----:B------:R-:W-:-:S07]  /*2b590*/  MOV R120, R44 ;  /* 0x0000002c00787202 */ /* 0x000fce0000000f00 */
.L_x_29527:
[----:B------:R-:W-:Y:S05]  /*2b5a0*/  BSYNC B1 ;  /* 0x0000000000017941 */ /* 0x000fea0003800000 */
.L_x_29525:
        /* <DEDUP_REMOVED lines=16> */
.L_x_29531:
[----:B------:R-:W-:Y:S05]  /*2b6b0*/  BSYNC B2 ;  /* 0x0000000000027941 */ /* 0x000fea0003800000 */
.L_x_29530:
        /* <DEDUP_REMOVED lines=44> */
.L_x_29529:
[----:B------:R-:W-:Y:S05]  /*2b980*/  BSYNC B1 ;  /* 0x0000000000017941 */ /* 0x000fea0003800000 */
.L_x_29528:
        /* <DEDUP_REMOVED lines=15> */
.L_x_29532:
        /* <DEDUP_REMOVED lines=12> */
.L_x_29535:
[----:B------:R-:W-:-:S07]  /*2bb40*/  IMAD.MOV.U32 R10, RZ, RZ, R44 ;  /* 0x000000ffff0a7224 */ /* 0x000fce00078e002c */
.L_x_29536:
[----:B------:R-:W-:Y:S05]  /*2bb50*/  BSYNC B1 ;  /* 0x0000000000017941 */ /* 0x000fea0003800000 */
.L_x_29534:
        /* <DEDUP_REMOVED lines=16> */
.L_x_29540:
[----:B------:R-:W-:Y:S05]  /*2bc60*/  BSYNC B2 ;  /* 0x0000000000027941 */ /* 0x000fea0003800000 */
.L_x_29539:
        /* <DEDUP_REMOVED lines=44> */
.L_x_29538:
[----:B------:R-:W-:Y:S05]  /*2bf30*/  BSYNC B1 ;  /* 0x0000000000017941 */ /* 0x000fea0003800000 */
.L_x_29537:
        /* <DEDUP_REMOVED lines=10> */
.L_x_29533:
        /* <DEDUP_REMOVED lines=12> */
.L_x_29542:
[----:B------:R-:W-:-:S07]  /*2c0a0*/  MOV R120, R44 ;  /* 0x0000002c00787202 */ /* 0x000fce0000000f00 */
.L_x_29543:
[----:B------:R-:W-:Y:S05]  /*2c0b0*/  BSYNC B1 ;  /* 0x0000000000017941 */ /* 0x000fea0003800000 */
.L_x_29541:
        /* <DEDUP_REMOVED lines=16> */
.L_x_29547:
[----:B------:R-:W-:Y:S05]  /*2c1c0*/  BSYNC B2 ;  /* 0x0000000000027941 */ /* 0x000fea0003800000 */
.L_x_29546:
        /* <DEDUP_REMOVED lines=44> */
.L_x_29545:
[----:B------:R-:W-:Y:S05]  /*2c490*/  BSYNC B1 ;  /* 0x0000000000017941 */ /* 0x000fea0003800000 */
.L_x_29544:
        /* <DEDUP_REMOVED lines=15> */
.L_x_29548:
        /* <DEDUP_REMOVED lines=12> */
.L_x_29551:
[----:B------:R-:W-:-:S07]  /*2c650*/  IMAD.MOV.U32 R11, RZ, RZ, R44 ;  /* 0x000000ffff0b7224 */ /* 0x000fce00078e002c */
.L_x_29552:
[----:B------:R-:W-:Y:S05]  /*2c660*/  BSYNC B1 ;  /* 0x0000000000017941 */ /* 0x000fea0003800000 */
.L_x_29550:
        /* <DEDUP_REMOVED lines=16> */
.L_x_29556:
[----:B------:R-:W-:Y:S05]  /*2c770*/  BSYNC B2 ;  /* 0x0000000000027941 */ /* 0x000fea0003800000 */
.L_x_29555:
        /* <DEDUP_REMOVED lines=44> */
.L_x_29554:
[----:B------:R-:W-:Y:S05]  /*2ca40*/  BSYNC B1 ;  /* 0x0000000000017941 */ /* 0x000fea0003800000 */
.L_x_29553:
        /* <DEDUP_REMOVED lines=10> */
.L_x_29549:
        /* <DEDUP_REMOVED lines=12> */
.L_x_29558:
[----:B------:R-:W-:-:S07]  /*2cbb0*/  MOV R163, R44 ;  /* 0x0000002c00a37202 */ /* 0x000fce0000000f00 */
.L_x_29559:
[----:B------:R-:W-:Y:S05]  /*2cbc0*/  BSYNC B1 ;  /* 0x0000000000017941 */ /* 0x000fea0003800000 */
.L_x_29557:
        /* <DEDUP_REMOVED lines=16> */
.L_x_29563:
[----:B------:R-:W-:Y:S05]  /*2ccd0*/  BSYNC B2 ;  /* 0x0000000000027941 */ /* 0x000fea0003800000 */
.L_x_29562:
        /* <DEDUP_REMOVED lines=44> */
.L_x_29561:
[----:B------:R-:W-:Y:S05]  /*2cfa0*/  BSYNC B1 ;  /* 0x0000000000017941 */ /* 0x000fea0003800000 */
.L_x_29560:
        /* <DEDUP_REMOVED lines=15> */
.L_x_29564:
        /* <DEDUP_REMOVED lines=12> */
.L_x_29567:
[----:B------:R-:W-:-:S07]  /*2d160*/  IMAD.MOV.U32 R12, RZ, RZ, R44 ;  /* 0x000000ffff0c7224 */ /* 0x000fce00078e002c */
.L_x_29568:
[----:B------:R-:W-:Y:S05]  /*2d170*/  BSYNC B1 ;  /* 0x0000000000017941 */ /* 0x000fea0003800000 */
.L_x_29566:
        /* <DEDUP_REMOVED lines=16> */
.L_x_29572:
[----:B------:R-:W-:Y:S05]  /*2d280*/  BSYNC B2 ;  /* 0x0000000000027941 */ /* 0x000fea0003800000 */
.L_x_29571:
        /* <DEDUP_REMOVED lines=44> */
.L_x_29570:
[----:B------:R-:W-:Y:S05]  /*2d550*/  BSYNC B1 ;  /* 0x0000000000017941 */ /* 0x000fea0003800000 */
.L_x_29569:
        /* <DEDUP_REMOVED lines=10> */
.L_x_29565:
        /* <DEDUP_REMOVED lines=12> */
.L_x_29574:
[----:B------:R-:W-:-:S07]  /*2d6c0*/  MOV R168, R44 ;  /* 0x0000002c00a87202 */ /* 0x000fce0000000f00 */
.L_x_29575:
[----:B------:R-:W-:Y:S05]  /*2d6d0*/  BSYNC B1 ;  /* 0x0000000000017941 */ /* 0x000fea0003800000 */
.L_x_29573:
        /* <DEDUP_REMOVED lines=16> */
.L_x_29579:
[----:B------:R-:W-:Y:S05]  /*2d7e0*/  BSYNC B2 ;  /* 0x0000000000027941 */ /* 0x000fea0003800000 */
.L_x_29578:
        /* <DEDUP_REMOVED lines=44> */
.L_x_29577:
[----:B------:R-:W-:Y:S05]  /*2dab0*/  BSYNC B1 ;  /* 0x0000000000017941 */ /* 0x000fea0003800000 */
.L_x_29576:
        /* <DEDUP_REMOVED lines=13> */
.L_x_29580:
        /* <DEDUP_REMOVED lines=12> */
.L_x_29583:
[----:B------:R-:W-:-:S07]  /*2dc50*/  IMAD.MOV.U32 R13, RZ, RZ, R44 ;  /* 0x000000ffff0d7224 */ /* 0x000fce00078e002c */
.L_x_29584:
[----:B------:R-:W-:Y:S05]  /*2dc60*/  BSYNC B1 ;  /* 0x0000000000017941 */ /* 0x000fea0003800000 */
.L_x_29582:
        /* <DEDUP_REMOVED lines=16> */
.L_x_29588:
[----:B------:R-:W-:Y:S05]  /*2dd70*/  BSYNC B2 ;  /* 0x0000000000027941 */ /* 0x000fea0003800000 */
.L_x_29587:
        /* <DEDUP_REMOVED lines=44> */
.L_x_29586:
[----:B------:R-:W-:Y:S05]  /*2e040*/  BSYNC B1 ;  /* 0x0000000000017941 */ /* 0x000fea0003800000 */
.L_x_29585:
        /* <DEDUP_REMOVED lines=10> */
.L_x_29581:
        /* <DEDUP_REMOVED lines=12> */
.L_x_29590:
[----:B------:R-:W-:-:S07]  /*2e1b0*/  MOV R122, R44 ;  /* 0x0000002c007a7202 */ /* 0x000fce0000000f00 */
.L_x_29591:
[----:B------:R-:W-:Y:S05]  /*2e1c0*/  BSYNC B1 ;  /* 0x0000000000017941 */ /* 0x000fea0003800000 */
.L_x_29589:
        /* <DEDUP_REMOVED lines=16> */
.L_x_29595:
[----:B------:R-:W-:Y:S05]  /*2e2d0*/  BSYNC B2 ;  /* 0x0000000000027941 */ /* 0x000fea0003800000 */
.L_x_29594:
        /* <DEDUP_REMOVED lines=44> */
.L_x_29593:
[----:B------:R-:W-:Y:S05]  /*2e5a0*/  BSYNC B1 ;  /* 0x0000000000017941 */ /* 0x000fea0003800000 */
.L_x_29592:
        /* <DEDUP_REMOVED lines=13> */
.L_x_29596:
        /* <DEDUP_REMOVED lines=12> */
.L_x_29599:
[----:B------:R-:W-:-:S07]  /*2e740*/  IMAD.MOV.U32 R14, RZ, RZ, R44 ;  /* 0x000000ffff0e7224 */ /* 0x000fce00078e002c */
.L_x_29600:
[----:B------:R-:W-:Y:S05]  /*2e750*/  BSYNC B1 ;  /* 0x0000000000017941 */ /* 0x000fea0003800000 */
.L_x_29598:
        /* <DEDUP_REMOVED lines=16> */
.L_x_29604:
[----:B------:R-:W-:Y:S05]  /*2e860*/  BSYNC B2 ;  /* 0x0000000000027941 */ /* 0x000fea0003800000 */
.L_x_29603:
        /* <DEDUP_REMOVED lines=44> */
.L_x_29602:
[----:B------:R-:W-:Y:S05]  /*2eb30*/  BSYNC B1 ;  /* 0x0000000000017941 */ /* 0x000fea0003800000 */
.L_x_29601:
        /* <DEDUP_REMOVED lines=10> */
.L_x_29597:
        /* <DEDUP_REMOVED lines=12> */
.L_x_29606:
[----:B------:R-:W-:-:S07]  /*2eca0*/  MOV R122, R44 ;  /* 0x0000002c007a7202 */ /* 0x000fce0000000f00 */
.L_x_29607:
[----:B------:R-:W-:Y:S05]  /*2ecb0*/  BSYNC B1 ;  /* 0x0000000000017941 */ /* 0x000fea0003800000 */
.L_x_29605:
        /* <DEDUP_REMOVED lines=16> */
.L_x_29611:
[----:B------:R-:W-:Y:S05]  /*2edc0*/  BSYNC B2 ;  /* 0x0000000000027941 */ /* 0x000fea0003800000 */
.L_x_29610:
        /* <DEDUP_REMOVED lines=44> */
.L_x_29609:
[----:B------:R-:W-:Y:S05]  /*2f090*/  BSYNC B1 ;  /* 0x0000000000017941 */ /* 0x000fea0003800000 */
.L_x_29608:
        /* <DEDUP_REMOVED lines=13> */
.L_x_29612:
        /* <DEDUP_REMOVED lines=12> */
.L_x_29615:
[----:B------:R-:W-:-:S07]  /*2f230*/  IMAD.MOV.U32 R15, RZ, RZ, R44 ;  /* 0x000000ffff0f7224 */ /* 0x000fce00078e002c */
.L_x_29616:
[----:B------:R-:W-:Y:S05]  /*2f240*/  BSYNC B1 ;  /* 0x0000000000017941 */ /* 0x000fea0003800000 */
.L_x_29614:
        /* <DEDUP_REMOVED lines=16> */
.L_x_29620:
[----:B------:R-:W-:Y:S05]  /*2f350*/  BSYNC B2 ;  /* 0x0000000000027941 */ /* 0x000fea0003800000 */
.L_x_29619:
        /* <DEDUP_REMOVED lines=44> */
.L_x_29618:
[----:B------:R-:W-:Y:S05]  /*2f620*/  BSYNC B1 ;  /* 0x0000000000017941 */ /* 0x000fea0003800000 */
.L_x_29617:
        /* <DEDUP_REMOVED lines=10> */
.L_x_29613:
[----:B------:R-:W0:Y:S01]  /*2f6d0*/  LDC.64 R120, c[0x0][0x238] ;  /* 0x00008e00ff787b82 */ /* 0x000e220000000a00 */
[----:B------:R-:W-:Y:S02]  /*2f6e0*/  F2FP.F16.F32.PACK_AB R123, R168, R167 ;  /* 0x000000a7a87b723e */ /* 0x000fe400000000ff */
[----:B------:R-:W-:Y:S02]  /*2f6f0*/  F2FP.F16.F32.PACK_AB R122, R166, R163 ;  /* 0x000000a3a67a723e */ /* 0x000fe400000000ff */
[C---:B------:R-:W-:Y:S02]  /*2f700*/  LOP3.LUT P6, RZ, R8.reuse, 0x4, RZ, 0xc0, !PT ;  /* 0x0000000408ff7812 */ /* 0x040fe400078cc0ff */
[C---:B------:R-:W-:Y:S01]  /*2f710*/  LOP3.LUT P2, RZ, R8.reuse, 0x8, RZ, 0xc0, !PT ;  /* 0x0000000808ff7812 */ /* 0x040fe2000784c0ff */
[----:B------:R-:W1:Y:S01]  /*2f720*/  LDC.64 R170, c[0x0][0x240] ;  /* 0x00009000ffaa7b82 */ /* 0x000e620000000a00 */
[----:B------:R-:W-:Y:S01]  /*2f730*/  LOP3.LUT P1, RZ, R8, 0x10, RZ, 0xc0, !PT ;  /* 0x0000001008ff7812 */ /* 0x000fe2000782c0ff */
[----:B0-----:R-:W-:Y:S01]  /*2f740*/  IMAD.WIDE.U32 R164, R158, 0x10, R120 ;  /* 0x000000109ea47825 */ /* 0x001fe200078e0078 */
[----:B------:R-:W-:-:S02]  /*2f750*/  F2FP.F16.F32.PACK_AB R121, R162, R161 ;  /* 0x000000a1a279723e */ /* 0x000fc400000000ff */
[----:B------:R-:W-:-:S05]  /*2f760*/  F2FP.F16.F32.PACK_AB R120, R160, R159 ;  /* 0x0000009fa078723e */ /* 0x000fca00000000ff */
        /* <DEDUP_REMOVED lines=42> */
.L_x_29621:
        /* <DEDUP_REMOVED lines=216> */
.L_x_29635:
        /* <DEDUP_REMOVED lines=35> */
[----:B------:R-:W-:Y:S01]  /*309c0*/  F2FP.F16.F32.PACK_AB R120, R40, R39 ;  /* 0x000000272878723e */ /* 0x000fe200000000ff */
[----:B--2---:R-:W-:Y:S01]  /*309d0*/  FFMA.FTZ R39, R121, R38, R234 ;  /* 0x0000002679277223 */ /* 0x004fe200000100ea */
[----:B------:R-:W-:-:S05]  /*309e0*/  FFMA.FTZ R40, R122, R37, R235 ;  /* 0x000000257a287223 */ /* 0x000fca00000100eb */
[----:B------:R-:W-:Y:S01]  /*309f0*/  F2FP.F16.F32.PACK_AB R121, R40, R39 ;  /* 0x000000272879723e */ /* 0x000fe200000000ff */
        /* <DEDUP_REMOVED lines=9> */
[----:B------:R-:W-:Y:S01]  /*30a90*/  F2FP.F16.F32.PACK_AB R122, R36, R35 ;  /* 0x00000023247a723e */ /* 0x000fe200000000ff */
[----:B------:R-:W-:Y:S01]  /*30aa0*/  FFMA.FTZ R35, R238, R42, R230 ;  /* 0x0000002aee237223 */ /* 0x000fe200000100e6 */
[----:B------:R-:W-:Y:S01]  /*30ab0*/  FFMA.FTZ R36, R237, R236, R231 ;  /* 0x000000eced247223 */ /* 0x000fe200000100e7 */
[----:B------:R-:W-:Y:S01]  /*30ac0*/  SHF.R.U32.HI R40, RZ, 0x1c, R34 ;  /* 0x0000001cff287819 */ /* 0x000fe20000011622 */
[----:B------:R-:W3:Y:S03]  /*30ad0*/  LDL R237, [R1+0x1ac] ;  /* 0x0001ac0001ed7983 */ /* 0x000ee60000100800 */
[----:B------:R-:W-:Y:S01]  /*30ae0*/  F2FP.F16.F32.PACK_AB R123, R36, R35 ;  /* 0x00000023247b723e */ /* 0x000fe200000000ff */
        /* <DEDUP_REMOVED lines=20> */
[----:B------:R-:W-:Y:S02]  /*30c30*/  F2FP.F16.F32.PACK_AB R39, R38, R39 ;  /* 0x000000272627723e */ /* 0x000fe400000000ff */
[----:B------:R-:W-:Y:S02]  /*30c40*/  F2FP.F16.F32.PACK_AB R37, R37, R34 ;  /* 0x000000222525723e */ /* 0x000fe400000000ff */
[----:B------:R-:W-:Y:S01]  /*30c50*/  IADD3 R34, P1, R36, UR4, RZ ;  /* 0x0000000424227c10 */ /* 0x000fe2000ff3e0ff */
[C---:B------:R-:W-:Y:S01]  /*30c60*/  FADD.FTZ R30, -R165.reuse, R30 ;  /* 0x0000001ea51e7221 */ /* 0x040fe20000010100 */
[C---:B------:R-:W-:Y:S01]  /*30c70*/  FADD.FTZ R31, -R165.reuse, R31 ;  /* 0x0000001fa51f7221 */ /* 0x040fe20000010100 */
[----:B------:R-:W-:Y:S01]  /*30c80*/  FADD.FTZ R33, -R165, R33 ;  /* 0x00000021a5217221 */ /* 0x000fe20000010100 */
[----:B-----5:R-:W-:-:S02]  /*30c90*/  FFMA.FTZ R41, R42, R41, R225 ;  /* 0x000000292a297223 */ /* 0x020fc400000100e1 */
[----:B------:R-:W3:Y:S03]  /*30ca0*/  LDL R42, [R1+0x17c] ;  /* 0x00017c00012a7983 */ /* 0x000ee60000100800 */
[----:B------:R-:W-:Y:S01]  /*30cb0*/  F2FP.F16.F32.PACK_AB R38, R41, R35 ;  /* 0x000000232926723e */ /* 0x000fe200000000ff */
[----:B------:R-:W-:Y:S01]  /*30cc0*/  FFMA.FTZ R35, R121, R170, R220 ;  /* 0x000000aa79237223 */ /* 0x000fe200000100dc */
[----:B----4-:R-:W-:Y:S01]  /*30cd0*/  FFMA.FTZ R41, R122, R171, R221 ;  /* 0x000000ab7a297223 */ /* 0x010fe200000100dd */
[----:B------:R-:W4:Y:S04]  /*30ce0*/  LDL R170, [R1+0x174] ;  /* 0x0001740001aa7983 */ /* 0x000f280000100800 */
[----:B------:R-:W5:Y:S01]  /*30cf0*/  LDL R171, [R1+0x170] ;  /* 0x0001700001ab7983 */ /* 0x000f620000100800 */
[----:B------:R-:W-:-:S02]  /*30d00*/  F2FP.F16.F32.PACK_AB R36, R41, R35 ;  /* 0x000000232924723e */ /* 0x000fc400000000ff */
[----:B------:R-:W-:Y:S01]  /*30d10*/  IADD3.X R35, R40, UR5, RZ, P1, !PT ;  /* 0x0000000528237c10 */ /* 0x000fe20008ffe4ff */
        /* <DEDUP_REMOVED lines=14> */
[----:B------:R-:W-:Y:S01]  /*30e00*/  FMUL.FTZ R38, R164, R34 ;  /* 0x00000022a4267220 */ /* 0x000fe20000410000 */
[----:B------:R-:W0:Y:S01]  /*30e10*/  LDC.64 R236, c[0x0][0x2b8] ;  /* 0x0000ae00ffec7b82 */ /* 0x000e220000000a00 */
[----:B------:R-:W5:Y:S01]  /*30e20*/  LDL R123, [R1+0x154] ;  /* 0x00015400017b7983 */ /* 0x000f620000100800 */
[----:B------:R-:W-:Y:S01]  /*30e30*/  F2FP.F16.F32.PACK_AB R32, R32, R31 ;  /* 0x0000001f2020723e */ /* 0x000fe200000000ff */
[----:B------:R-:W-:Y:S01]  /*30e40*/  FFMA.FTZ R31, R238, R38, R218 ;  /* 0x00000026ee1f7223 */ /* 0x000fe200000100da */
[----:B------:R-:W-:Y:S01]  /*30e50*/  FADD.FTZ R34, -R165, R29 ;  /* 0x0000001da5227221 */ /* 0x000fe20000010100 */
[----:B------:R-:W5:Y:S03]  /*30e60*/  LDL R238, [R1+0x150] ;  /* 0x0001500001ee7983 */ /* 0x000f660000100800 */
[----:B------:R-:W-:Y:S01]  /*30e70*/  F2FP.F16.F32.PACK_AB R33, R33, R31 ;  /* 0x0000001f2121723e */ /* 0x000fe200000000ff */
[----:B------:R-:W-:Y:S01]  /*30e80*/  FADD.FTZ R31, -R165, R28 ;  /* 0x0000001ca51f7221 */ /* 0x000fe20000010100 */
[C---:B------:R-:W-:Y:S01]  /*30e90*/  FMUL.FTZ R28, R164.reuse, R26 ;  /* 0x0000001aa41c7220 */ /* 0x040fe20000410000 */
[C---:B------:R-:W-:Y:S01]  /*30ea0*/  FMUL.FTZ R29, R164.reuse, R27 ;  /* 0x0000001ba41d7220 */ /* 0x040fe20000410000 */
[C---:B------:R-:W-:Y:S01]  /*30eb0*/  FMUL.FTZ R39, R164.reuse, R34 ;  /* 0x00000022a4277220 */ /* 0x040fe20000410000 */
        /* <DEDUP_REMOVED lines=9> */
[----:B------:R-:W-:Y:S02]  /*30f50*/  F2FP.F16.F32.PACK_AB R34, R35, R34 ;  /* 0x000000222322723e */ /* 0x000fe400000000ff */
[----:B------:R-:W-:Y:S01]  /*30f60*/  F2FP.F16.F32.PACK_AB R35, R27, R26 ;  /* 0x0000001a1b23723e */ /* 0x000fe200000000ff */
        /* <DEDUP_REMOVED lines=14> */
[----:B----4-:R-:W-:Y:S01]  /*31050*/  FFMA.FTZ R26, R26, R31, R210 ;  /* 0x0000001f1a1a7223 */ /* 0x010fe200000100d2 */
[----:B-----5:R-:W-:Y:S01]  /*31060*/  FFMA.FTZ R27, R27, R39, R211 ;  /* 0x000000271b1b7223 */ /* 0x020fe200000100d3 */
[----:B------:R-:W4:Y:S04]  /*31070*/  LDL R238, [R1+0x124] ;  /* 0x0001240001ee7983 */ /* 0x000f280000100800 */
[----:B------:R-:W-:Y:S01]  /*31080*/  F2FP.F16.F32.PACK_AB R31, R27, R26 ;  /* 0x0000001a1b1f723e */ /* 0x000fe200000000ff */
[----:B--2---:R-:W-:-:S02]  /*31090*/  FFMA.FTZ R26, R35, R36, R204 ;  /* 0x00000024231a7223 */ /* 0x004fc400000100cc */
[----:B------:R-:W2:Y:S04]  /*310a0*/  LDL R36, [R1+0x134] ;  /* 0x0001340001247983 */ /* 0x000ea80000100800 */
[----:B------:R-:W5:Y:S01]  /*310b0*/  LDL R35, [R1+0x138] ;  /* 0x0001380001237983 */ /* 0x000f620000100800 */
[----:B------:R-:W-:Y:S01]  /*310c0*/  FFMA.FTZ R27, R239, R38, R206 ;  /* 0x00000026ef1b7223 */ /* 0x000fe200000100ce */
[----:B------:R-:W-:Y:S02]  /*310d0*/  F2FP.F16.F32.PACK_AB R30, R29, R28 ;  /* 0x0000001c1d1e723e */ /* 0x000fe400000000ff */
[----:B------:R-:W-:Y:S01]  /*310e0*/  F2FP.F16.F32.PACK_AB R28, R33, R26 ;  /* 0x0000001a211c723e */ /* 0x000fe200000000ff */
[----:B------:R-:W-:Y:S01]  /*310f0*/  FMUL.FTZ R22, R164, R22 ;  /* 0x00000016a4167220 */ /* 0x000fe20000410000 */
[----:B------:R-:W-:Y:S01]  /*31100*/  F2FP.F16.F32.PACK_AB R29, R32, R27 ;  /* 0x0000001b201d723e */ /* 0x000fe200000000ff */
[----:B-1----:R-:W-:-:S04]  /*31110*/  IMAD.WIDE.U32 R26, R19, 0x10, R170 ;  /* 0x00000010131a7825 */ /* 0x002fc800078e00aa */
[C---:B------:R-:W-:Y:S01]  /*31120*/  FADD.FTZ R19, -R165.reuse, R20 ;  /* 0x00000014a5137221 */ /* 0x040fe20000010100 */
[----:B------:R-:W-:Y:S01]  /*31130*/  FADD.FTZ R20, -R165, R24 ;  /* 0x00000018a5147221 */ /* 0x000fe20000010100 */
[----:B------:R-:W4:Y:S02]  /*31140*/  LDL R239, [R1+0x12c] ;  /* 0x00012c0001ef7983 */ /* 0x000f240000100800 */
[C---:B------:R-:W-:Y:S01]  /*31150*/  FMUL.FTZ R24, R164.reuse, R19 ;  /* 0x00000013a4187220 */ /* 0x040fe20000410000 */
[C---:B------:R-:W-:Y:S01]  /*31160*/  FMUL.FTZ R19, R164.reuse, R20 ;  /* 0x00000014a4137220 */ /* 0x040fe20000410000 */
[----:B------:R0:W-:Y:S02]  /*31170*/  STG.E.128 desc[UR10][R26.64], R28 ;  /* 0x0000001c1a007986 */ /* 0x0001e4000c101d0a */
[----:B0-----:R-:W-:Y:S01]  /*31180*/  FMUL.FTZ R26, R164, R23 ;  /* 0x00000017a41a7220 */ /* 0x001fe20000410000 */
[----:B------:R-:W-:-:S03]  /*31190*/  FFMA.FTZ R23, R40, R19, R203 ;  /* 0x0000001328177223 */ /* 0x000fc600000100cb */
[----:B------:R-:W-:Y:S01]  /*311a0*/  FFMA.FTZ R20, R41, R26, R202 ;  /* 0x0000001a29147223 */ /* 0x000fe200000100ca */
[----:B------:R-:W-:Y:S01]  /*311b0*/  FFMA.FTZ R27, R120, R24, R200 ;  /* 0x00000018781b7223 */ /* 0x000fe200000100c8 */
[----:B---3--:R-:W-:Y:S01]  /*311c0*/  FFMA.FTZ R28, R42, R22, R201 ;  /* 0x000000162a1c7223 */ /* 0x008fe200000100c9 */
[----:B------:R-:W-:Y:S02]  /*311d0*/  FADD.FTZ R30, -R165, R45 ;  /* 0x0000002da51e7221 */ /* 0x000fe40000010100 */
[----:B------:R-:W-:Y:S01]  /*311e0*/  F2FP.F16.F32.PACK_AB R29, R23, R20 ;  /* 0x00000014171d723e */ /* 0x000fe200000000ff */
[C---:B------:R-:W-:Y:S01]  /*311f0*/  FADD.FTZ R20, -R165.reuse, R25 ;  /* 0x00000019a5147221 */ /* 0x040fe20000010100 */
[----:B------:R-:W-:Y:S01]  /*31200*/  FADD.FTZ R23, -R165, R43 ;  /* 0x0000002ba5177221 */ /* 0x000fe20000010100 */
[----:B------:R-:W-:Y:S01]  /*31210*/  F2FP.F16.F32.PACK_AB R28, R28, R27 ;  /* 0x0000001b1c1c723e */ /* 0x000fe200000000ff */
[C---:B------:R-:W-:Y:S01]  /*31220*/  FMUL.FTZ R25, R164.reuse, R21 ;  /* 0x00000015a4197220 */ /* 0x040fe20000410000 */
[C---:B------:R-:W-:Y:S01]  /*31230*/  FMUL.FTZ R27, R164.reuse, R20 ;  /* 0x00000014a41b7220 */ /* 0x040fe20000410000 */
[C---:B------:R-:W-:Y:S01]  /*31240*/  FMUL.FTZ R23, R164.reuse, R23 ;  /* 0x00000017a4177220 */ /* 0x040fe20000410000 */
[----:B------:R-:W-:Y:S01]  /*31250*/  FMUL.FTZ R32, R164, R30 ;  /* 0x0000001ea4207220 */ /* 0x000fe20000410000 */
[----:B------:R-:W-:-:S03]  /*31260*/  FFMA.FTZ R30, R37, R25, R196 ;  /* 0x00000019251e7223 */ /* 0x000fc600000100c4 */
[----:B------:R-:W-:Y:S01]  /*31270*/  FFMA.FTZ R21, R34, R32, R199 ;  /* 0x0000002022157223 */ /* 0x000fe200000100c7 */
[C---:B------:R-:W-:Y:S01]  /*31280*/  FADD.FTZ R41, -R165.reuse, R137 ;  /* 0x00000089a5297221 */ /* 0x040fe20000010100 */
[C---:B------:R-:W-:Y:S02]  /*31290*/  FADD.FTZ R137, -R165.reuse, R144 ;  /* 0x00000090a5897221 */ /* 0x040fe40000010100 */
[----:B------:R-:W3:Y:S01]  /*312a0*/  LDL R144, [R1+0x118] ;  /* 0x0001180001907983 */ /* 0x000ee20000100800 */
[----:B------:R-:W-:-:S03]  /*312b0*/  FADD.FTZ R120, -R165, R143 ;  /* 0x0000008fa5787221 */ /* 0x000fc60000010100 */
[----:B------:R-:W3:Y:S01]  /*312c0*/  LDL R143, [R1+0x120] ;  /* 0x00012000018f7983 */ /* 0x000ee20000100800 */
[----:B--2---:R-:W-:Y:S01]  /*312d0*/  FFMA.FTZ R31, R36, R27, R197 ;  /* 0x0000001b241f7223 */ /* 0x004fe200000100c5 */
[----:B-----5:R-:W-:-:S04]  /*312e0*/  FFMA.FTZ R20, R35, R23, R198 ;  /* 0x0000001723147223 */ /* 0x020fc800000100c6 */
[----:B------:R-:W-:Y:S02]  /*312f0*/  F2FP.F16.F32.PACK_AB R30, R31, R30 ;  /* 0x0000001e1f1e723e */ /* 0x000fe400000000ff */
[----:B------:R-:W-:Y:S01]  /*31300*/  F2FP.F16.F32.PACK_AB R31, R21, R20 ;  /* 0x00000014151f723e */ /* 0x000fe200000000ff */
[----:B------:R-:W-:-:S05]  /*31310*/  IMAD.WIDE.U32 R20, R17, 0x10, R236 ;  /* 0x0000001011147825 */ /* 0x000fca00078e00ec */
[----:B------:R0:W-:Y:S04]  /*31320*/  STG.E.128 desc[UR10][R20.64], R28 ;  /* 0x0000001c14007986 */ /* 0x0001e8000c101d0a */
[----:B0-----:R-:W2:Y:S01]  /*31330*/  LDL R20, [R1+0x11c] ;  /* 0x00011c0001147983 */ /* 0x001ea20000100800 */
[C---:B------:R-:W-:Y:S01]  /*31340*/  FADD.FTZ R43, -R165.reuse, R132 ;  /* 0x00000084a52b7221 */ /* 0x040fe20000010100 */
[C---:B------:R-:W-:Y:S01]  /*31350*/  FADD.FTZ R38, -R165.reuse, R134 ;  /* 0x00000086a5267221 */ /* 0x040fe20000010100 */
[C---:B------:R-:W-:Y:S01]  /*31360*/  FADD.FTZ R132, -R165.reuse, R141 ;  /* 0x0000008da5847221 */ /* 0x040fe20000010100 */
[----:B------:R-:W-:Y:S01]  /*31370*/  FADD.FTZ R134, -R165, R142 ;  /* 0x0000008ea5867221 */ /* 0x000fe20000010100 */
[----:B------:R-:W5:Y:S04]  /*31380*/  LDL R141, [R1+0x114] ;  /* 0x00011400018d7983 */ /* 0x000f680000100800 */
[----:B------:R-:W5:Y:S04]  /*31390*/  LDL R142, [R1+0x110] ;  /* 0x00011000018e7983 */ /* 0x000f680000100800 */
[----:B------:R-:W5:Y:S01]  /*313a0*/  LDL R21, [R1+0x128] ;  /* 0x0001280001157983 */ /* 0x000f620000100800 */
[----:B----4-:R-:W-:Y:S01]  /*313b0*/  FFMA.FTZ R19, R239, R19, R191 ;  /* 0x00000013ef137223 */ /* 0x010fe200000100bf */
[C---:B------:R-:W-:Y:S01]  /*313c0*/  FADD.FTZ R31, -R165.reuse, R126 ;  /* 0x0000007ea51f7221 */ /* 0x040fe20000010100 */
[C---:B------:R-:W-:Y:S01]  /*313d0*/  FADD.FTZ R36, -R165.reuse, R130 ;  /* 0x00000082a5247221 */ /* 0x040fe20000010100 */
[----:B------:R-:W4:Y:S01]  /*313e0*/  LDL R239, [R1+0x10c] ;  /* 0x00010c0001ef7983 */ /* 0x000f220000100800 */
[C---:B------:R-:W-:Y:S01]  /*313f0*/  FADD.FTZ R30, -R165.reuse, R125 ;  /* 0x0000007da51e7221 */ /* 0x040fe20000010100 */
[C---:B------:R-:W-:Y:S01]  /*31400*/  FADD.FTZ R42, -R165.reuse, R133 ;  /* 0x00000085a52a7221 */ /* 0x040fe20000010100 */
[C---:B------:R-:W-:Y:S01]  /*31410*/  FADD.FTZ R39, -R165.reuse, R135 ;  /* 0x00000087a5277221 */ /* 0x040fe20000010100 */
[C---:B------:R-:W-:Y:S01]  /*31420*/  FADD.FTZ R40, -R165.reuse, R136 ;  /* 0x00000088a5287221 */ /* 0x040fe20000010100 */
[C---:B------:R-:W-:Y:S01]  /*31430*/  FADD.FTZ R45, -R165.reuse, R139 ;  /* 0x0000008ba52d7221 */ /* 0x040fe20000010100 */
[C---:B------:R-:W-:Y:S01]  /*31440*/  FADD.FTZ R121, -R165.reuse, R151 ;  /* 0x00000097a5797221 */ /* 0x040fe20000010100 */
[----:B---3--:R-:W-:Y:S01]  /*31450*/  FFMA.FTZ R23, R144, R23, R194 ;  /* 0x0000001790177223 */ /* 0x008fe200000100c2 */
        /* <DEDUP_REMOVED lines=29> */
[----:B------:R-:W3:Y:S04]  /*31630*/  LDL R165, [R1+0xe0] ;  /* 0x0000e00001a57983 */ /* 0x000ee80000100800 */
        /* <DEDUP_REMOVED lines=9> */
[----:B------:R-:W3:Y:S01]  /*316d0*/  LDL R159, [R1+0xd4] ;  /* 0x0000d400019f7983 */ /* 0x000ee20000100800 */
[----:B--2---:R-:W-:Y:S01]  /*316e0*/  FFMA.FTZ R20, R20, R32, R195 ;  /* 0x0000002014147223 */ /* 0x004fe200000100c3 */
[----:B------:R-:W-:Y:S01]  /*316f0*/  FMUL.FTZ R32, R164, R132 ;  /* 0x00000084a4207220 */ /* 0x000fe20000410000 */
[----:B-----5:R-:W-:Y:S01]  /*31700*/  FFMA.FTZ R27, R141, R27, R193 ;  /* 0x0000001b8d1b7223 */ /* 0x020fe200000100c1 */
[----:B------:R-:W2:Y:S02]  /*31710*/  LDL R132, [R1+0x108] ;  /* 0x0001080001847983 */ /* 0x000ea40000100800 */
[----:B------:R-:W-:Y:S01]  /*31720*/  F2FP.F16.F32.PACK_AB R23, R20, R23 ;  /* 0x000000171417723e */ /* 0x000fe200000000ff */
[----:B------:R-:W-:Y:S01]  /*31730*/  FFMA.FTZ R20, R143, R24, R188 ;  /* 0x000000188f147223 */ /* 0x000fe200000100bc */
[----:B------:R-:W-:Y:S01]  /*31740*/  FFMA.FTZ R24, R238, R22, R189 ;  /* 0x00000016ee187223 */ /* 0x000fe200000100bd */
[----:B------:R-:W-:Y:S01]  /*31750*/  FFMA.FTZ R25, R142, R25, R192 ;  /* 0x000000198e197223 */ /* 0x000fe200000100c0 */
[----:B------:R-:W5:Y:S01]  /*31760*/  LDL R238, [R1+0xf0] ;  /* 0x0000f00001ee7983 */ /* 0x000f620000100800 */
[----:B------:R-:W-:-:S02]  /*31770*/  FFMA.FTZ R21, R21, R26, R190 ;  /* 0x0000001a15157223 */ /* 0x000fc400000100be */
[----:B------:R-:W-:Y:S01]  /*31780*/  F2FP.F16.F32.PACK_AB R20, R24, R20 ;  /* 0x000000141814723e */ /* 0x000fe200000000ff */
[C---:B------:R-:W-:Y:S01]  /*31790*/  FMUL.FTZ R150, R164.reuse, R30 ;  /* 0x0000001ea4967220 */ /* 0x040fe20000410000 */
[----:B------:R-:W-:Y:S01]  /*317a0*/  F2FP.F16.F32.PACK_AB R22, R27, R25 ;  /* 0x000000191b16723e */ /* 0x000fe200000000ff */
[----:B------:R-:W-:Y:S01]  /*317b0*/  IMAD.WIDE.U32 R24, R17, 0x10, R170 ;  /* 0x0000001011187825 */ /* 0x000fe200078e00aa */
[----:B------:R-:W-:Y:S01]  /*317c0*/  F2FP.F16.F32.PACK_AB R21, R19, R21 ;  /* 0x000000151315723e */ /* 0x000fe200000000ff */
[----:B------:R-:W5:Y:S02]  /*317d0*/  LDL R160, [R1+0xdc] ;  /* 0x0000dc0001a07983 */ /* 0x000f640000100800 */
[----:B------:R-:W-:Y:S02]  /*317e0*/  FMUL.FTZ R19, R164, R128 ;  /* 0x00000080a4137220 */ /* 0x000fe40000410000 */
[----:B------:R-:W5:Y:S01]  /*317f0*/  LDL R156, [R1+0xe4] ;  /* 0x0000e400019c7983 */ /* 0x000f620000100800 */
[----:B----4-:R-:W-:-:S03]  /*31800*/  FFMA.FTZ R128, R239, R151, R187 ;  /* 0x00000097ef807223 */ /* 0x010fc600000100bb */
        /* <DEDUP_REMOVED lines=28> */
[----:B---3--:R-:W-:Y:S01]  /*319d0*/  FFMA.FTZ R129, R134, R27, R185 ;  /* 0x0000001b86817223 */ /* 0x008fe200000100b9 */
[----:B0-----:R-:W-:Y:S01]  /*319e0*/  FFMA.FTZ R20, R137, R26, R184 ;  /* 0x0000001a89147223 */ /* 0x001fe200000100b8 */
[----:B------:R-:W-:-:S02]  /*319f0*/  FFMA.FTZ R24, R166, R155, R183 ;  /* 0x0000009ba6187223 */ /* 0x000fc400000100b7 */
[----:B------:R-:W3:Y:S02]  /*31a00*/  LDL R166, [R1+0xb8] ;  /* 0x0000b80001a67983 */ /* 0x000ee40000100800 */
[----:B------:R-:W-:Y:S01]  /*31a10*/  F2FP.F16.F32.PACK_AB R20, R129, R20 ;  /* 0x000000148114723e */ /* 0x000fe200000000ff */
[----:B------:R-:W-:Y:S02]  /*31a20*/  FFMA.FTZ R134, R157, R151, R175 ;  /* 0x000000979d867223 */ /* 0x000fe400000100af */
[----:B------:R-:W4:Y:S01]  /*31a30*/  LDL R151, [R1+0x9c] ;  /* 0x00009c0001977983 */ /* 0x000f220000100800 */
[C---:B------:R-:W-:Y:S01]  /*31a40*/  FMUL.FTZ R126, R164.reuse, R126 ;  /* 0x0000007ea47e7220 */ /* 0x040fe20000410000 */
[----:B------:R-:W-:Y:S01]  /*31a50*/  FFMA.FTZ R129, R163, R150, R174 ;  /* 0x00000096a3817223 */ /* 0x000fe200000100ae */
[C---:B------:R-:W-:Y:S01]  /*31a60*/  FMUL.FTZ R127, R164.reuse, R127 ;  /* 0x0000007fa47f7220 */ /* 0x040fe20000410000 */
[C---:B------:R-:W-:Y:S01]  /*31a70*/  FMUL.FTZ R42, R164.reuse, R145 ;  /* 0x00000091a42a7220 */ /* 0x040fe20000410000 */
[C---:B------:R-:W-:Y:S01]  /*31a80*/  FMUL.FTZ R43, R164.reuse, R147 ;  /* 0x00000093a42b7220 */ /* 0x040fe20000410000 */
[C---:B------:R-:W-:Y:S01]  /*31a90*/  FMUL.FTZ R45, R164.reuse, R146 ;  /* 0x00000092a42d7220 */ /* 0x040fe20000410000 */
[----:B------:R-:W-:Y:S01]  /*31aa0*/  FMUL.FTZ R47, R164, R148 ;  /* 0x00000094a42f7220 */ /* 0x000fe20000410000 */
[-C--:B------:R-:W-:Y:S01]  /*31ab0*/  FFMA.FTZ R23, R167, R154.reuse, R182 ;  /* 0x0000009aa7177223 */ /* 0x080fe200000100b6 */
[----:B------:R-:W4:Y:S01]  /*31ac0*/  LDL R163, [R1+0xc4] ;  /* 0x0000c40001a37983 */ /* 0x000f220000100800 */
[----:B------:R-:W-:-:S03]  /*31ad0*/  FFMA.FTZ R130, R161, R154, R178 ;  /* 0x0000009aa1827223 */ /* 0x000fc600000100b2 */
[----:B------:R-:W4:Y:S01]  /*31ae0*/  LDL R164, [R1+0xc0] ;  /* 0x0000c00001a47983 */ /* 0x000f220000100800 */
[----:B------:R-:W-:-:S03]  /*31af0*/  FFMA.FTZ R25, R168, R153, R181 ;  /* 0x00000099a8197223 */ /* 0x000fc600000100b5 */
[----:B------:R-:W4:Y:S01]  /*31b00*/  LDL R154, [R1+0xb0] ;  /* 0x0000b000019a7983 */ /* 0x000f220000100800 */
[----:B------:R-:W-:-:S03]  /*31b10*/  FFMA.FTZ R133, R159, R153, R177 ;  /* 0x000000999f857223 */ /* 0x000fc600000100b1 */
[----:B------:R-:W4:Y:S04]  /*31b20*/  LDL R148, [R1+0xa4] ;  /* 0x0000a40001947983 */ /* 0x000f280000100800 */
[----:B------:R-:W4:Y:S04]  /*31b30*/  LDL R153, [R1+0xb4] ;  /* 0x0000b40001997983 */ /* 0x000f280000100800 */
[----:B------:R-:W4:Y:S04]  /*31b40*/  LDL R147, [R1+0xa8] ;  /* 0x0000a80001937983 */ /* 0x000f280000100800 */
[----:B------:R-:W4:Y:S04]  /*31b50*/  LDL R146, [R1+0xac] ;  /* 0x0000ac0001927983 */ /* 0x000f280000100800 */
[----:B------:R-:W4:Y:S04]  /*31b60*/  LDL R161, [R1+0xcc] ;  /* 0x0000cc0001a17983 */ /* 0x000f280000100800 */
[----:B------:R-:W4:Y:S01]  /*31b70*/  LDL R145, [R1+0x8c] ;  /* 0x00008c0001917983 */ /* 0x000f220000100800 */
[----:B--2---:R-:W-:Y:S01]  /*31b80*/  FFMA.FTZ R21, R132, R150, R186 ;  /* 0x0000009684157223 */ /* 0x004fe200000100ba */
[----:B-----5:R-:W-:-:S04]  /*31b90*/  FFMA.FTZ R22, R238, R152, R180 ;  /* 0x00000098ee167223 */ /* 0x020fc800000100b4 */
[----:B------:R-:W-:Y:S01]  /*31ba0*/  F2FP.F16.F32.PACK_AB R21, R128, R21 ;  /* 0x000000158015723e */ /* 0x000fe200000000ff */
[----:B------:R-:W-:Y:S01]  /*31bb0*/  FFMA.FTZ R128, R165, R26, R172 ;  /* 0x0000001aa5807223 */ /* 0x000fe200000100ac */
[----:B------:R-:W-:Y:S01]  /*31bc0*/  FFMA.FTZ R26, R162, R152, R176 ;  /* 0x00000098a21a7223 */ /* 0x000fe200000100b0 */
[----:B------:R-:W2:Y:S04]  /*31bd0*/  LDL R165, [R1+0x98] ;  /* 0x0000980001a57983 */ /* 0x000ea80000100800 */
[----:B------:R-:W5:Y:S04]  /*31be0*/  LDL R152, [R1+0xbc] ;  /* 0x0000bc0001987983 */ /* 0x000f680000100800 */
[----:B------:R-:W5:Y:S01]  /*31bf0*/  LDL R150, [R1+0xa0] ;  /* 0x0000a00001967983 */ /* 0x000f620000100800 */
[----:B------:R-:W-:-:S02]  /*31c00*/  F2FP.F16.F32.PACK_AB R22, R25, R22 ;  /* 0x000000161916723e */ /* 0x000fc400000000ff */
[----:B------:R-:W-:Y:S01]  /*31c10*/  F2FP.F16.F32.PACK_AB R23, R24, R23 ;  /* 0x000000171817723e */ /* 0x000fe200000000ff */
[----:B------:R-:W-:-:S04]  /*31c20*/  IMAD.WIDE.U32 R24, R46, 0x10, R236 ;  /* 0x000000102e187825 */ /* 0x000fc800078e00ec */
[----:B------:R-:W-:Y:S01]  /*31c30*/  FFMA.FTZ R132, R160, R155, R179 ;  /* 0x0000009ba0847223 */ /* 0x000fe200000100b3 */
[----:B------:R-:W-:Y:S01]  /*31c40*/  FFMA.FTZ R135, R156, R27, R173 ;  /* 0x0000001b9c877223 */ /* 0x000fe200000100ad */
[----:B------:R-:W-:Y:S01]  /*31c50*/  F2FP.F16.F32.PACK_AB R26, R133, R26 ;  /* 0x0000001a851a723e */ /* 0x000fe200000000ff */
[----:B------:R-:W5:Y:S02]  /*31c60*/  LDL R162, [R1+0xc8] ;  /* 0x0000c80001a27983 */ /* 0x000f640000100800 */
[----:B------:R-:W-:Y:S02]  /*31c70*/  F2FP.F16.F32.PACK_AB R27, R132, R130 ;  /* 0x00000082841b723e */ /* 0x000fe400000000ff */
[----:B------:R0:W-:Y:S01]  /*31c80*/  STG.E.128 desc[UR10][R24.64], R20 ;  /* 0x0000001418007986 */ /* 0x0001e2000c101d0a */
[----:B------:R-:W-:-:S03]  /*31c90*/  IMAD.WIDE.U32 R138, R140, 0x10, R170 ;  /* 0x000000108c8a7825 */ /* 0x000fc600078e00aa */
[----:B------:R-:W5:Y:S04]  /*31ca0*/  LDL R157, [R1+0x80] ;  /* 0x00008000019d7983 */ /* 0x000f680000100800 */
[----:B------:R-:W5:Y:S04]  /*31cb0*/  LDL R156, [R1+0x84] ;  /* 0x00008400019c7983 */ /* 0x000f680000100800 */
[----:B------:R-:W5:Y:S01]  /*31cc0*/  LDL R155, [R1+0x88] ;  /* 0x00008800019b7983 */ /* 0x000f620000100800 */
[----:B------:R-:W-:-:S03]  /*31cd0*/  IMAD.WIDE.U32 R136, R149, 0x10, R236 ;  /* 0x0000001095887825 */ /* 0x000fc600078e00ec */
[----:B------:R-:W5:Y:S01]  /*31ce0*/  LDL R160, [R1+0x90] ;  /* 0x0000900001a07983 */ /* 0x000f620000100800 */
[----:B0-----:R-:W-:Y:S01]  /*31cf0*/  F2FP.F16.F32.PACK_AB R25, R134, R129 ;  /* 0x000000818619723e */ /* 0x001fe200000000ff */
[----:B------:R-:W-:Y:S01]  /*31d00*/  IMAD.WIDE.U32 R20, R46, 0x10, R170 ;  /* 0x000000102e147825 */ /* 0x000fe200078e00aa */
[----:B------:R-:W-:Y:S01]  /*31d10*/  F2FP.F16.F32.PACK_AB R24, R135, R128 ;  /* 0x000000808718723e */ /* 0x000fe200000000ff */
[----:B------:R-:W5:Y:S04]  /*31d20*/  LDL R159, [R1+0x94] ;  /* 0x00009400019f7983 */ /* 0x000f680000100800 */
[----:B------:R4:W-:Y:S01]  /*31d30*/  STG.E.128 desc[UR10][R20.64], R24 ;  /* 0x0000001814007986 */ /* 0x0009e2000c101d0a */
[----:B------:R-:W-:-:S04]  /*31d40*/  IMAD.WIDE.U32 R134, R140, 0x10, R236 ;  /* 0x000000108c867825 */ /* 0x000fc800078e00ec */
[----:B------:R-:W-:Y:S02]  /*31d50*/  IMAD.WIDE.U32 R128, R149, 0x10, R170 ;  /* 0x0000001095807825 */ /* 0x000fe400078e00aa */
[----:B------:R-:W5:Y:S02]  /*31d60*/  LDL R149, [R1+0x74] ;  /* 0x0000740001957983 */ /* 0x000f640000100800 */
[----:B---3--:R-:W-:Y:S01]  /*31d70*/  FFMA.FTZ R23, R166, R143, R114 ;  /* 0x0000008fa6177223 */ /* 0x008fe20000010072 */
[----:B----4-:R-:W-:Y:S02]  /*31d80*/  FFMA.FTZ R25, R151, R144, R83 ;  /* 0x0000009097197223 */ /* 0x010fe40000010053 */
[----:B------:R-:W3:Y:S01]  /*31d90*/  LDL R151, [R1+0x78] ;  /* 0x0000780001977983 */ /* 0x000ee20000100800 */
        /* <DEDUP_REMOVED lines=10> */
[----:B------:R-:W-:Y:S01]  /*31e40*/  FFMA.FTZ R46, R161, R39, R119 ;  /* 0x00000027a12e7223 */ /* 0x000fe20000010077 */
[----:B--2---:R-:W-:Y:S01]  /*31e50*/  FFMA.FTZ R27, R165, R143, R82 ;  /* 0x0000008fa51b7223 */ /* 0x004fe20000010052 */
[----:B-----5:R-:W-:-:S04]  /*31e60*/  FFMA.FTZ R24, R152, R144, R115 ;  /* 0x0000009098187223 */ /* 0x020fc80000010073 */
[----:B------:R-:W-:Y:S01]  /*31e70*/  F2FP.F16.F32.PACK_AB R27, R25, R27 ;  /* 0x0000001b191b723e */ /* 0x000fe200000000ff */
[----:B------:R-:W-:Y:S01]  /*31e80*/  FFMA.FTZ R25, R147, R38, R86 ;  /* 0x0000002693197223 */ /* 0x000fe20000010056 */
[----:B------:R-:W2:Y:S01]  /*31e90*/  LDL R144, [R1+0x4c] ;  /* 0x00004c0001907983 */ /* 0x000ea20000100800 */
[----:B------:R-:W-:Y:S01]  /*31ea0*/  F2FP.F16.F32.PACK_AB R23, R24, R23 ;  /* 0x000000171817723e */ /* 0x000fe200000000ff */
[----:B------:R-:W-:Y:S01]  /*31eb0*/  FFMA.FTZ R24, R150, R28, R84 ;  /* 0x0000001c96187223 */ /* 0x000fe20000010054 */
[----:B------:R-:W-:Y:S01]  /*31ec0*/  FFMA.FTZ R28, R146, R39, R87 ;  /* 0x00000027921c7223 */ /* 0x000fe20000010057 */
[----:B------:R-:W5:Y:S04]  /*31ed0*/  LDL R150, [R1+0x58] ;  /* 0x0000580001967983 */ /* 0x000f680000100800 */
[----:B------:R-:W2:Y:S04]  /*31ee0*/  LDL R147, [R1+0x5c] ;  /* 0x00005c0001937983 */ /* 0x000ea80000100800 */
[----:B------:R-:W2:Y:S01]  /*31ef0*/  LDL R146, [R1+0x54] ;  /* 0x0000540001927983 */ /* 0x000ea20000100800 */
[----:B------:R-:W-:-:S03]  /*31f00*/  FFMA.FTZ R39, R145, R31, R111 ;  /* 0x0000001f91277223 */ /* 0x000fc6000001006f */
[----:B------:R-:W2:Y:S04]  /*31f10*/  LDL R145, [R1+0x48] ;  /* 0x0000480001917983 */ /* 0x000ea80000100800 */
[----:B------:R-:W2:Y:S01]  /*31f20*/  LDL R152, [R1+0x50] ;  /* 0x0000500001987983 */ /* 0x000ea20000100800 */
[----:B------:R-:W-:Y:S01]  /*31f30*/  FFMA.FTZ R21, R162, R38, R118 ;  /* 0x00000026a2157223 */ /* 0x000fe20000010076 */
[----:B------:R-:W-:Y:S01]  /*31f40*/  F2FP.F16.F32.PACK_AB R20, R140, R20 ;  /* 0x000000148c14723e */ /* 0x000fe200000000ff */
[----:B------:R-:W-:Y:S01]  /*31f50*/  FFMA.FTZ R140, R156, R36, R109 ;  /* 0x000000249c8c7223 */ /* 0x000fe2000001006d */
[----:B------:R-:W-:Y:S01]  /*31f60*/  FFMA.FTZ R38, R155, R30, R110 ;  /* 0x0000001e9b267223 */ /* 0x000fe2000001006e */
[----:B------:R-:W2:Y:S01]  /*31f70*/  LDL R143, [R1+0x64] ;  /* 0x00006400018f7983 */ /* 0x000ea20000100800 */
[----:B------:R-:W-:Y:S01]  /*31f80*/  F2FP.F16.F32.PACK_AB R21, R46, R21 ;  /* 0x000000152e15723e */ /* 0x000fe200000000ff */
[----:B------:R-:W-:Y:S01]  /*31f90*/  FFMA.FTZ R46, R157, R32, R108 ;  /* 0x000000209d2e7223 */ /* 0x000fe2000001006c */
[----:B------:R-:W-:Y:S01]  /*31fa0*/  F2FP.F16.F32.PACK_AB R22, R26, R22 ;  /* 0x000000161a16723e */ /* 0x000fe200000000ff */
[----:B------:R-:W-:Y:S01]  /*31fb0*/  FFMA.FTZ R26, R160, R141, R80 ;  /* 0x0000008da01a7223 */ /* 0x000fe20000010050 */
[----:B------:R-:W-:Y:S01]  /*31fc0*/  F2FP.F16.F32.PACK_AB R25, R28, R25 ;  /* 0x000000191c19723e */ /* 0x000fe200000000ff */
[----:B------:R-:W2:Y:S01]  /*31fd0*/  LDL R155, [R1+0x20] ;  /* 0x00002000019b7983 */ /* 0x000ea20000100800 */
[----:B------:R-:W-:-:S02]  /*31fe0*/  F2FP.F16.F32.PACK_AB R24, R29, R24 ;  /* 0x000000181d18723e */ /* 0x000fc400000000ff */
[----:B------:R-:W-:Y:S01]  /*31ff0*/  F2FP.F16.F32.PACK_AB R28, R140, R46 ;  /* 0x0000002e8c1c723e */ /* 0x000fe200000000ff */
[----:B------:R-:W-:Y:S01]  /*32000*/  FFMA.FTZ R142, R159, R142, R81 ;  /* 0x0000008e9f8e7223 */ /* 0x000fe20000010051 */
[----:B------:R-:W-:Y:S01]  /*32010*/  F2FP.F16.F32.PACK_AB R29, R39, R38 ;  /* 0x00000026271d723e */ /* 0x000fe200000000ff */
[----:B------:R-:W2:Y:S04]  /*32020*/  LDL R162, [R1+0x40] ;  /* 0x0000400001a27983 */ /* 0x000ea80000100800 */
[----:B------:R-:W2:Y:S01]  /*32030*/  LDL R161, [R1+0x44] ;  /* 0x0000440001a17983 */ /* 0x000ea20000100800 */
[----:B------:R-:W-:-:S03]  /*32040*/  FFMA.FTZ R141, R149, R34, R105 ;  /* 0x00000022958d7223 */ /* 0x000fc60000010069 */
[----:B------:R-:W2:Y:S04]  /*32050*/  LDL R160, [R1+0x30] ;  /* 0x0000300001a07983 */ /* 0x000ea80000100800 */
[----:B------:R-:W2:Y:S04]  /*32060*/  LDL R159, [R1+0x34] ;  /* 0x00003400019f7983 */ /* 0x000ea80000100800 */
[----:B------:R-:W2:Y:S04]  /*32070*/  LDL R157, [R1+0x38] ;  /* 0x00003800019d7983 */ /* 0x000ea80000100800 */
[----:B------:R-:W2:Y:S01]  /*32080*/  LDL R156, [R1+0x3c] ;  /* 0x00003c00019c7983 */ /* 0x000ea20000100800 */
[----:B---3--:R-:W-:-:S03]  /*32090*/  FFMA.FTZ R39, R151, R35, R106 ;  /* 0x0000002397277223 */ /* 0x008fc6000001006a */
[----:B------:R-:W3:Y:S04]  /*320a0*/  LDL R151, [R1+0x18] ;  /* 0x0000180001977983 */ /* 0x000ee80000100800 */
[----:B------:R-:W3:Y:S01]  /*320b0*/  LDL R149, [R1+0x14] ;  /* 0x0000140001957983 */ /* 0x000ee20000100800 */
[----:B----4-:R-:W-:-:S03]  /*320c0*/  FFMA.FTZ R38, R154, R30, R78 ;  /* 0x0000001e9a267223 */ /* 0x010fc6000001004e */
[----:B------:R-:W4:Y:S01]  /*320d0*/  LDL R154, [R1+0x24] ;  /* 0x00002400019a7983 */ /* 0x000f220000100800 */
[----:B------:R-:W-:-:S03]  /*320e0*/  FFMA.FTZ R46, R148, R37, R107 ;  /* 0x00000025942e7223 */ /* 0x000fc6000001006b */
[----:B------:R-:W3:Y:S01]  /*320f0*/  LDL R148, [R1+0x2c] ;  /* 0x00002c0001947983 */ /* 0x000ee20000100800 */
[----:B------:R-:W-:-:S03]  /*32100*/  FFMA.FTZ R30, R153, R33, R104 ;  /* 0x00000021991e7223 */ /* 0x000fc60000010068 */
[----:B------:R-:W3:Y:S02]  /*32110*/  LDL R153, [R1+0x28] ;  /* 0x0000280001997983 */ /* 0x000ee40000100800 */
[----:B------:R-:W-:Y:S01]  /*32120*/  F2FP.F16.F32.PACK_AB R30, R141, R30 ;  /* 0x0000001e8d1e723e */ /* 0x000fe200000000ff */
[----:B-----5:R-:W-:Y:S01]  /*32130*/  FFMA.FTZ R35, R150, R35, R74 ;  /* 0x0000002396237223 */ /* 0x020fe2000001004a */
[----:B--2---:R-:W-:Y:S01]  /*32140*/  FFMA.FTZ R37, R147, R37, R75 ;  /* 0x0000002593257223 */ /* 0x004fe2000001004b */
[----:B------:R-:W-:Y:S01]  /*32150*/  FFMA.FTZ R34, R146, R34, R73 ;  /* 0x0000002292227223 */ /* 0x000fe20000010049 */
[----:B------:R-:W2:Y:S04]  /*32160*/  LDL R147, [R1] ;  /* 0x0000000001937983 */ /* 0x000ea80000100800 */
[----:B------:R-:W5:Y:S01]  /*32170*/  LDL R146, [R1+0x4] ;  /* 0x0000040001927983 */ /* 0x000f620000100800 */
[----:B------:R-:W-:Y:S01]  /*32180*/  F2FP.F16.F32.PACK_AB R35, R37, R35 ;  /* 0x000000232523723e */ /* 0x000fe200000000ff */
[----:B------:R-:W-:Y:S01]  /*32190*/  FFMA.FTZ R37, R145, R122, R102 ;  /* 0x0000007a91257223 */ /* 0x000fe20000010066 */
[----:B------:R-:W-:Y:S01]  /*321a0*/  FFMA.FTZ R141, R144, R123, R103 ;  /* 0x0000007b908d7223 */ /* 0x000fe20000010067 */
[----:B------:R-:W5:Y:S04]  /*321b0*/  LDL R145, [R1+0x8] ;  /* 0x0000080001917983 */ /* 0x000f680000100800 */
[----:B------:R-:W5:Y:S01]  /*321c0*/  LDL R144, [R1+0xc] ;  /* 0x00000c0001907983 */ /* 0x000f620000100800 */
[----:B------:R-:W-:-:S03]  /*321d0*/  FFMA.FTZ R33, R152, R33, R72 ;  /* 0x0000002198217223 */ /* 0x000fc60000010048 */
[----:B------:R-:W5:Y:S04]  /*321e0*/  LDL R152, [R1+0x10] ;  /* 0x0000100001987983 */ /* 0x000f680000100800 */
[----:B------:R-:W5:Y:S01]  /*321f0*/  LDL R150, [R1+0x1c] ;  /* 0x00001c0001967983 */ /* 0x000f620000100800 */
[----:B------:R-:W-:Y:S01]  /*32200*/  IMAD.WIDE.U32 R132, R131, 0x10, R236 ;  /* 0x0000001083847825 */ /* 0x000fe200078e00ec */
[----:B------:R-:W-:-:S03]  /*32210*/  F2FP.F16.F32.PACK_AB R26, R142, R26 ;  /* 0x0000001a8e1a723e */ /* 0x000fc600000000ff */
[----:B------:R-:W-:Y:S01]  /*32220*/  FFMA.FTZ R140, R164, R31, R79 ;  /* 0x0000001fa48c7223 */ /* 0x000fe2000001004f */
[----:B------:R-:W-:-:S04]  /*32230*/  IMAD.WIDE.U32 R130, R131, 0x10, R170 ;  /* 0x0000001083827825 */ /* 0x000fc800078e00aa */
[----:B------:R-:W-:Y:S01]  /*32240*/  FFMA.FTZ R32, R163, R32, R76 ;  /* 0x00000020a3207223 */ /* 0x000fe2000001004c */
[----:B------:R-:W-:Y:S01]  /*32250*/  FFMA.FTZ R143, R143, R36, R77 ;  /* 0x000000248f8f7223 */ /* 0x000fe2000001004d */
[----:B------:R0:W-:Y:S01]  /*32260*/  STG.E.128 desc[UR10][R132.64], R20 ;  /* 0x0000001484007986 */ /* 0x0001e2000c101d0a */
[----:B------:R-:W-:Y:S02]  /*32270*/  F2FP.F16.F32.PACK_AB R31, R46, R39 ;  /* 0x000000272e1f723e */ /* 0x000fe400000000ff */
[----:B------:R-:W-:Y:S01]  /*32280*/  F2FP.F16.F32.PACK_AB R34, R34, R33 ;  /* 0x000000212222723e */ /* 0x000fe200000000ff */
[----:B------:R4:W-:Y:S01]  /*32290*/  STG.E.128 desc[UR10][R130.64], R24 ;  /* 0x0000001882007986 */ /* 0x0009e2000c101d0a */
[----:B------:R-:W-:Y:S02]  /*322a0*/  F2FP.F16.F32.PACK_AB R33, R140, R38 ;  /* 0x000000268c21723e */ /* 0x000fe400000000ff */
[----:B------:R-:W-:Y:S01]  /*322b0*/  F2FP.F16.F32.PACK_AB R32, R143, R32 ;  /* 0x000000208f20723e */ /* 0x000fe200000000ff */
[----:B------:R3:W-:Y:S04]  /*322c0*/  STG.E.128 desc[UR10][R134.64], R28 ;  /* 0x0000001c86007986 */ /* 0x0007e8000c101d0a */
[----:B------:R-:W-:Y:S01]  /*322d0*/  STG.E.128 desc[UR10][R138.64], R32 ;  /* 0x000000208a007986 */ /* 0x000fe2000c101d0a */
[-C--:B0-----:R-:W-:Y:S01]  /*322e0*/  FFMA.FTZ R20, R155, R120.reuse, R68 ;  /* 0x000000789b147223 */ /* 0x081fe20000010044 */
[----:B------:R-:W-:Y:S01]  /*322f0*/  FFMA.FTZ R36, R162, R120, R100 ;  /* 0x00000078a2247223 */ /* 0x000fe20000010064 */
[----:B------:R-:W-:Y:S01]  /*32300*/  FFMA.FTZ R142, R161, R121, R101 ;  /* 0x00000079a18e7223 */ /* 0x000fe20000010065 */
[----:B------:R-:W-:Y:S01]  /*32310*/  FFMA.FTZ R38, R160, R124, R96 ;  /* 0x0000007ca0267223 */ /* 0x000fe20000010060 */
[----:B------:R-:W-:Y:S01]  /*32320*/  FFMA.FTZ R140, R159, R125, R97 ;  /* 0x0000007d9f8c7223 */ /* 0x000fe20000010061 */
[----:B------:R-:W-:Y:S01]  /*32330*/  FFMA.FTZ R39, R157, R126, R98 ;  /* 0x0000007e9d277223 */ /* 0x000fe20000010062 */
[----:B------:R-:W-:Y:S01]  /*32340*/  FFMA.FTZ R46, R156, R127, R99 ;  /* 0x0000007f9c2e7223 */ /* 0x000fe20000010063 */
[----:B----4-:R-:W-:-:S05]  /*32350*/  FFMA.FTZ R24, R154, R121, R69 ;  /* 0x000000799a187223 */ /* 0x010fca0000010045 */
[----:B------:R-:W-:Y:S01]  /*32360*/  F2FP.F16.F32.PACK_AB R20, R24, R20 ;  /* 0x000000141814723e */ /* 0x000fe200000000ff */
[----:B---3--:R-:W-:Y:S01]  /*32370*/  FFMA.FTZ R29, R148, R123, R71 ;  /* 0x0000007b941d7223 */ /* 0x008fe20000010047 */
        /* <DEDUP_REMOVED lines=9> */
[----:B------:R-:W-:Y:S02]  /*32410*/  F2FP.F16.F32.PACK_AB R38, R140, R38 ;  /* 0x000000268c26723e */ /* 0x000fe400000000ff */
[----:B------:R-:W-:Y:S02]  /*32420*/  F2FP.F16.F32.PACK_AB R39, R46, R39 ;  /* 0x000000272e27723e */ /* 0x000fe400000000ff */
[----:B------:R-:W-:Y:S01]  /*32430*/  F2FP.F16.F32.PACK_AB R31, R30, R31 ;  /* 0x0000001f1e1f723e */ /* 0x000fe200000000ff */
[----:B------:R-:W-:-:S02]  /*32440*/  FFMA.FTZ R30, R240, R42, R56 ;  /* 0x0000002af01e7223 */ /* 0x000fc40000010038 */
[----:B------:R0:W-:Y:S02]  /*32450*/  STG.E.128 desc[UR10][R136.64], R36 ;  /* 0x0000002488007986 */ /* 0x0001e4000c101d0a */
[----:B0-----:R-:W-:Y:S01]  /*32460*/  FFMA.FTZ R37, R246, R40, R62 ;  /* 0x00000028f6257223 */ /* 0x001fe2000001003e */
[----:B------:R-:W-:Y:S01]  /*32470*/  FFMA.FTZ R38, R247, R41, R63 ;  /* 0x00000029f7267223 */ /* 0x000fe2000001003f */
[----:B--2---:R-:W-:Y:S01]  /*32480*/  FFMA.FTZ R25, R147, R17, R92 ;  /* 0x0000001193197223 */ /* 0x004fe2000001005c */
[----:B-----5:R-:W-:-:S05]  /*32490*/  FFMA.FTZ R26, R146, R19, R93 ;  /* 0x00000013921a7223 */ /* 0x020fca000001005d */
[----:B------:R-:W-:Y:S01]  /*324a0*/  F2FP.F16.F32.PACK_AB R24, R26, R25 ;  /* 0x000000191a18723e */ /* 0x000fe200000000ff */
[----:B------:R-:W-:Y:S01]  /*324b0*/  FFMA.FTZ R25, R145, R40, R94 ;  /* 0x0000002891197223 */ /* 0x000fe2000001005e */
[----:B------:R-:W-:Y:S01]  /*324c0*/  FFMA.FTZ R32, R144, R41, R95 ;  /* 0x0000002990207223 */ /* 0x000fe2000001005f */
[----:B------:R-:W-:-:S04]  /*324d0*/  FFMA.FTZ R26, R248, R42, R88 ;  /* 0x0000002af81a7223 */ /* 0x000fc80000010058 */
[----:B------:R-:W-:Y:S02]  /*324e0*/  F2FP.F16.F32.PACK_AB R25, R32, R25 ;  /* 0x000000192019723e */ /* 0x000fe400000000ff */
[----:B------:R-:W0:Y:S01]  /*324f0*/  LDC.64 R32, c[0x0][0x210] ;  /* 0x00008400ff207b82 */ /* 0x000e220000000a00 */
[----:B------:R-:W-:Y:S01]  /*32500*/  FFMA.FTZ R22, R152, R124, R64 ;  /* 0x0000007c98167223 */ /* 0x000fe20000010040 */
[----:B------:R-:W-:Y:S01]  /*32510*/  FFMA.FTZ R27, R150, R127, R67 ;  /* 0x0000007f961b7223 */ /* 0x000fe20000010043 */
[----:B------:R-:W-:Y:S02]  /*32520*/  F2FP.F16.F32.PACK_AB R26, R29, R26 ;  /* 0x0000001a1d1a723e */ /* 0x000fe400000000ff */
[----:B------:R-:W-:Y:S02]  /*32530*/  SHF.L.U32 R29, R158, 0x4, RZ ;  /* 0x000000049e1d7819 */ /* 0x000fe400000006ff */
[----:B------:R-:W-:Y:S01]  /*32540*/  F2FP.F16.F32.PACK_AB R23, R27, R23 ;  /* 0x000000171b17723e */ /* 0x000fe200000000ff */
[----:B------:R-:W-:Y:S01]  /*32550*/  FFMA.FTZ R27, R250, R45, R90 ;  /* 0x0000002dfa1b7223 */ /* 0x000fe2000001005a */
[----:B------:R-:W-:Y:S01]  /*32560*/  F2FP.F16.F32.PACK_AB R22, R28, R22 ;  /* 0x000000161c16723e */ /* 0x000fe200000000ff */
[----:B------:R-:W-:Y:S01]  /*32570*/  FFMA.FTZ R28, R251, R47, R91 ;  /* 0x0000002ffb1c7223 */ /* 0x000fe2000001005b */
[----:B------:R-:W-:-:S02]  /*32580*/  IADD3 R34, P1, R29, UR20, RZ ;  /* 0x000000141d227c10 */ /* 0x000fc4000ff3e0ff */
[----:B------:R-:W-:Y:S01]  /*32590*/  IADD3 R36, P2, R29, UR4, RZ ;  /* 0x000000041d247c10 */ /* 0x000fe2000ff5e0ff */
[----:B------:R-:W-:Y:S01]  /*325a0*/  FFMA.FTZ R29, R241, R43, R57 ;  /* 0x0000002bf11d7223 */ /* 0x000fe20000010039 */
[----:B------:R-:W-:Y:S01]  /*325b0*/  F2FP.F16.F32.PACK_AB R27, R28, R27 ;  /* 0x0000001b1c1b723e */ /* 0x000fe200000000ff */
[----:B------:R-:W-:Y:S01]  /*325c0*/  FFMA.FTZ R17, R244, R17, R60 ;  /* 0x00000011f4117223 */ /* 0x000fe2000001003c */
[----:B------:R-:W-:Y:S01]  /*325d0*/  SHF.R.U32.HI R28, RZ, 0x1c, R158 ;  /* 0x0000001cff1c7819 */ /* 0x000fe2000001169e */
[----:B------:R-:W-:Y:S01]  /*325e0*/  FFMA.FTZ R19, R245, R19, R61 ;  /* 0x00000013f5137223 */ /* 0x000fe2000001003d */
[----:B------:R-:W-:Y:S02]  /*325f0*/  F2FP.F16.F32.PACK_AB R30, R29, R30 ;  /* 0x0000001e1d1e723e */ /* 0x000fe400000000ff */
[----:B------:R-:W-:Y:S02]  /*32600*/  F2FP.F16.F32.PACK_AB R29, R38, R37 ;  /* 0x00000025261d723e */ /* 0x000fe400000000ff */
[----:B------:R-:W-:-:S02]  /*32610*/  IADD3.X R35, R28, UR21, RZ, P1, !PT ;  /* 0x000000151c237c10 */ /* 0x000fc40008ffe4ff */
[----:B------:R-:W-:Y:S02]  /*32620*/  IADD3.X R37, R28, UR5, RZ, P2, !PT ;  /* 0x000000051c257c10 */ /* 0x000fe400097fe4ff */
[----:B------:R-:W-:Y:S01]  /*32630*/  F2FP.F16.F32.PACK_AB R28, R19, R17 ;  /* 0x00000011131c723e */ /* 0x000fe200000000ff */
[----:B------:R1:W-:Y:S01]  /*32640*/  STG.E.128 desc[UR10][R128.64], R20 ;  /* 0x0000001480007986 */ /* 0x0003e2000c101d0a */
[----:B0-----:R-:W-:-:S03]  /*32650*/  IMAD R16, R32, 0x4, R16 ;  /* 0x0000000420107824 */ /* 0x001fc600078e0210 */
[----:B------:R1:W-:Y:S04]  /*32660*/  STG.E.128 desc[UR10][R34.64], R24 ;  /* 0x0000001822007986 */ /* 0x0003e8000c101d0a */
[----:B------:R1:W-:Y:S01]  /*32670*/  STG.E.128 desc[UR10][R36.64], R28 ;  /* 0x0000001c24007986 */ /* 0x0003e2000c101d0a */
[----:B------:R-:W-:-:S13]  /*32680*/  ISETP.GE.AND P1, PT, R16, R33, PT ;  /* 0x000000211000720c */ /* 0x000fda0003f26270 */
[----:B------:R-:W-:Y:S05]  /*32690*/  @!P1 BRA `(.L_x_29623) ;  /* 0xfffffcf000649947 */ /* 0x000fea000383ffff */
[----:B------:R-:W-:Y:S05]  /*326a0*/  BSYNC B0 ;  /* 0x0000000000007941 */ /* 0x000fea0003800000 */
.L_x_28589:
[----:B------:R-:W-:Y:S05]  /*326b0*/  EXIT ;  /* 0x000000000000794d */ /* 0x000fea0003800000 */
.L_x_29622:
        /* <DEDUP_REMOVED lines=8> */
.L_x_29625:
[----:B------:R-:W-:Y:S05]  /*32740*/  BSYNC B1 ;  /* 0x0000000000017941 */ /* 0x000fea0003800000 */
.L_x_29624:
        /* <DEDUP_REMOVED lines=9> */
.L_x_29626:
[----:B------:R-:W-:Y:S01]  /*327e0*/  FADD.FTZ R123, R123, R120 ;  /* 0x000000787b7b7221 */ /* 0x000fe20000010000 */
[----:B------:R-:W-:-:S04]  /*327f0*/  IMAD.MOV.U32 R120, RZ, RZ, 0x4 ;  /* 0x00000004ff787424 */ /* 0x000fc800078e00ff */
[----:B------:R-:W-:-:S07]  /*32800*/  MOV R165, R123 ;  /* 0x0000007b00a57202 */ /* 0x000fce0000000f00 */
[----:B------:R-:W-:Y:S05]  /*32810*/  WARPSYNC.COLLECTIVE R122, `(.L_x_29627) ;  /* 0x000000007a087348 */ /* 0x000fea0003c00000 */
[----:B------:R0:W1:Y:S02]  /*32820*/  SHFL.BFLY P2, R120, R165, R120, R121 ;  /* 0x0c000078a5787389 */ /* 0x0000640000040079 */
[----:B01----:R-:W-:Y:S01]  /*32830*/  ENDCOLLECTIVE ;  /* 0x000000000000791b */ /* 0x003fe20003800000 */
.L_x_29627:
[----:B------:R-:W-:Y:S01]  /*32840*/  FADD.FTZ R123, R123, R120 ;  /* 0x000000787b7b7221 */ /* 0x000fe20000010000 */
[----:B------:R-:W-:-:S04]  /*32850*/  IMAD.MOV.U32 R120, RZ, RZ, 0x8 ;  /* 0x00000008ff787424 */ /* 0x000fc800078e00ff */
[----:B------:R-:W-:-:S07]  /*32860*/  MOV R165, R123 ;  /* 0x0000007b00a57202 */ /* 0x000fce0000000f00 */
[----:B------:R-:W-:Y:S05]  /*32870*/  WARPSYNC.COLLECTIVE R122, `(.L_x_29628) ;  /* 0x000000007a087348 */ /* 0x000fea0003c00000 */
[----:B------:R0:W1:Y:S02]  /*32880*/  SHFL.BFLY P2, R120, R165, R120, R121 ;  /* 0x0c000078a5787389 */ /* 0x0000640000040079 */
[----:B01----:R-:W-:Y:S01]  /*32890*/  ENDCOLLECTIVE ;  /* 0x000000000000791b */ /* 0x003fe20003800000 */
.L_x_29628:
[----:B------:R-:W-:Y:S01]  /*328a0*/  FADD.FTZ R123, R123, R120 ;  /* 0x000000787b7b7221 */ /* 0x000fe20000010000 */
[----:B------:R-:W-:-:S04]  /*328b0*/  IMAD.MOV.U32 R120, RZ, RZ, 0x10 ;  /* 0x00000010ff787424 */ /* 0x000fc800078e00ff */
[----:B------:R-:W-:-:S07]  /*328c0*/  MOV R165, R123 ;  /* 0x0000007b00a57202 */ /* 0x000fce0000000f00 */
[----:B------:R-:W-:Y:S05]  /*328d0*/  WARPSYNC.COLLECTIVE R122, `(.L_x_29629) ;  /* 0x000000007a087348 */ /* 0x000fea0003c00000 */
[----:B------:R0:W1:Y:S02]  /*328e0*/  SHFL.BFLY P2, R120, R165, R120, R121 ;  /* 0x0c000078a5787389 */ /* 0x0000640000040079 */
[----:B01----:R-:W-:Y:S01]  /*328f0*/  ENDCOLLECTIVE ;  /* 0x000000000000791b */ /* 0x003fe20003800000 */
.L_x_29629:
        /* <DEDUP_REMOVED lines=136> */
.L_x_29630:
[----:B------:R-:W-:Y:S01]  /*33180*/  FADD.FTZ R123, R123, R120 ;  /* 0x000000787b7b7221 */ /* 0x000fe20000010000 */
[----:B------:R-:W-:-:S03]  /*33190*/  MOV R120, 0x2 ;  /* 0x0000000200787802 */ /* 0x000fc60000000f00 */
[----:B------:R-:W-:-:S07]  /*331a0*/  IMAD.MOV.U32 R165, RZ, RZ, R123 ;  /* 0x000000ffffa57224 */ /* 0x000fce00078e007b */
[----:B------:R-:W-:Y:S05]  /*331b0*/  WARPSYNC.COLLECTIVE R122, `(.L_x_29631) ;  /* 0x000000007a087348 */ /* 0x000fea0003c00000 */
[----:B------:R0:W1:Y:S02]  /*331c0*/  SHFL.BFLY P2, R120, R165, R120, R121 ;  /* 0x0c000078a5787389 */ /* 0x0000640000040079 */
[----:B01----:R-:W-:Y:S01]  /*331d0*/  ENDCOLLECTIVE ;  /* 0x000000000000791b */ /* 0x003fe20003800000 */
.L_x_29631:
[----:B------:R-:W-:Y:S01]  /*331e0*/  FADD.FTZ R123, R123, R120 ;  /* 0x000000787b7b7221 */ /* 0x000fe20000010000 */
[----:B------:R-:W-:-:S03]  /*331f0*/  HFMA2.MMA R120, -RZ, RZ, 0, 2.384185791015625e-07 ;  /* 0x00000004ff787435 */ /* 0x000fc600000001ff */
[----:B------:R-:W-:-:S08]  /*33200*/  IMAD.MOV.U32 R165, RZ, RZ, R123 ;  /* 0x000000ffffa57224 */ /* 0x000fd000078e007b */
[----:B------:R-:W-:Y:S05]  /*33210*/  WARPSYNC.COLLECTIVE R122, `(.L_x_29632) ;  /* 0x000000007a087348 */ /* 0x000fea0003c00000 */
[----:B------:R0:W1:Y:S02]  /*33220*/  SHFL.BFLY P2, R120, R165, R120, R121 ;  /* 0x0c000078a5787389 */ /* 0x0000640000040079 */
[----:B01----:R-:W-:Y:S01]  /*33230*/  ENDCOLLECTIVE ;  /* 0x000000000000791b */ /* 0x003fe20003800000 */
.L_x_29632:
[----:B------:R-:W-:Y:S01]  /*33240*/  FADD.FTZ R123, R123, R120 ;  /* 0x000000787b7b7221 */ /* 0x000fe20000010000 */
[----:B------:R-:W-:-:S03]  /*33250*/  MOV R120, 0x8 ;  /* 0x0000000800787802 */ /* 0x000fc60000000f00 */
[----:B------:R-:W-:-:S07]  /*33260*/  IMAD.MOV.U32 R165, RZ, RZ, R123 ;  /* 0x000000ffffa57224 */ /* 0x000fce00078e007b */
[----:B------:R-:W-:Y:S05]  /*33270*/  WARPSYNC.COLLECTIVE R122, `(.L_x_29633) ;  /* 0x000000007a087348 */ /* 0x000fea0003c00000 */
[----:B------:R0:W1:Y:S02]  /*33280*/  SHFL.BFLY P2, R120, R165, R120, R121 ;  /* 0x0c000078a5787389 */ /* 0x0000640000040079 */
[----:B01----:R-:W-:Y:S01]  /*33290*/  ENDCOLLECTIVE ;  /* 0x000000000000791b */ /* 0x003fe20003800000 */
.L_x_29633:
[----:B------:R-:W-:Y:S01]  /*332a0*/  FADD.FTZ R123, R123, R120 ;  /* 0x000000787b7b7221 */ /* 0x000fe20000010000 */
[----:B------:R-:W-:-:S03]  /*332b0*/  HFMA2.MMA R120, -RZ, RZ, 0, 9.5367431640625e-07 ;  /* 0x00000010ff787435 */ /* 0x000fc600000001ff */
[----:B------:R-:W-:-:S08]  /*332c0*/  IMAD.MOV.U32 R165, RZ, RZ, R123 ;  /* 0x000000ffffa57224 */ /* 0x000fd000078e007b */
[----:B------:R-:W-:Y:S05]  /*332d0*/  WARPSYNC.COLLECTIVE R122, `(.L_x_29634) ;  /* 0x000000007a087348 */ /* 0x000fea0003c00000 */
[----:B------:R0:W1:Y:S02]  /*332e0*/  SHFL.BFLY P2, R120, R165, R120, R121 ;  /* 0x0c000078a5787389 */ /* 0x0000640000040079 */
[----:B01----:R-:W-:Y:S01]  /*332f0*/  ENDCOLLECTIVE ;  /* 0x000000000000791b */ /* 0x003fe20003800000 */
.L_x_29634:
[----:B------:R-:W-:Y:S05]  /*33300*/  BRA `(.L_x_29635) ;  /* 0xffffffd400207947 */ /* 0x000fea000383ffff */
.L_x_29636:
        /* <DEDUP_REMOVED lines=15> */
.L_x_53119:


//--------------------- .text._ZN10layer_norm31ln_parallel_residual_fwd_kernelINS_13Kernel_traitsIf6__halfS2_S2_fjLj2048ELj1ELj4ELj1ELj16ENS_18Kernel_traits_baseILj2048EfS2_S2_S2_fjLj128EEEEELb1ELb1ELb0EEEvNS_9FwdParamsE --------------------------
	.section	.text._ZN10layer_norm31ln_parallel_residual_fwd_kernelINS_13Kernel_traitsIf6__halfS2_S2_fjLj2048ELj1ELj4ELj1ELj16ENS_18Kernel_traits_baseILj2048EfS2_S2_S2_fjLj128EEEEELb1ELb1ELb0EEEvNS_9FwdParamsE,"ax",@progbits
	.align	128
        .global         _ZN10layer_norm31ln_parallel_residual_fwd_kernelINS_13Kernel_traitsIf6__halfS2_S2_fjLj2048ELj1ELj4ELj1ELj16ENS_18Kernel_traits_baseILj2048EfS2_S2_S2_fjLj128EEEEELb1ELb1ELb0EEEvNS_9FwdParamsE
        .type           _ZN10layer_norm31ln_parallel_residual_fwd_kernelINS_13Kernel_traitsIf6__halfS2_S2_fjLj2048ELj1ELj4ELj1ELj16ENS_18Kernel_traits_baseILj2048EfS2_S2_S2_fjLj128EEEEELb1ELb1ELb0EEEvNS_9FwdParamsE,@function
        .size           _ZN10layer_norm31ln_parallel_residual_fwd_kernelINS_13Kernel_traitsIf6__halfS2_S2_fjLj2048ELj1ELj4ELj1ELj16ENS_18Kernel_traits_baseILj2048EfS2_S2_S2_fjLj128EEEEELb1ELb1ELb0EEEvNS_9FwdParamsE,(.L_x_53120 - _ZN10layer_norm31ln_parallel_residual_fwd_kernelINS_13Kernel_traitsIf6__halfS2_S2_fjLj2048ELj1ELj4ELj1ELj16ENS_18Kernel_traits_baseILj2048EfS2_S2_S2_fjLj128EEEEELb1ELb1ELb0EEEvNS_9FwdParamsE)
        .other          _ZN10layer_norm31ln_parallel_residual_fwd_kernelINS_13Kernel_traitsIf6__halfS2_S2_fjLj2048ELj1ELj4ELj1ELj16ENS_18Kernel_traits_baseILj2048EfS2_S2_S2_fjLj128EEEEELb1ELb1ELb0EEEvNS_9FwdParamsE,@"STO_CUDA_ENTRY STV_DEFAULT"
_ZN10layer_norm31ln_parallel_residual_fwd_kernelINS_13Kernel_traitsIf6__halfS2_S2_fjLj2048ELj1ELj4ELj1ELj16ENS_18Kernel_traits_baseILj2048EfS2_S2_S2_fjLj128EEEEELb1ELb1ELb0EEEvNS_9FwdParamsE:
.text._ZN10layer_norm31ln_parallel_residual_fwd_kernelINS_13Kernel_traitsIf6__halfS2_S2_fjLj2048ELj1ELj4ELj1ELj16ENS_18Kernel_traits_baseILj2048EfS2_S2_S2_fjLj128EEEEELb1ELb1ELb0EEEvNS_9FwdParamsE:
        /* <DEDUP_REMOVED lines=13> */
[----:B------:R-:W0:Y:S01]  /*00d0*/  S2R R18, SR_CTAID.X ;  /* 0x0000000000127919 */ /* 0x000e220000002500 */
[----:B------:R-:W-:-:S04]  /*00e0*/  ULDC UR8, c[0x0][0x0] ;  /* 0x0000000000087ab9 */ /* 0x000fc80000000800 */
[----:B------:R-:W4:Y:S01]  /*00f0*/  LDC R16, c[0x0][0x218] ;  /* 0x00008600ff107b82 */ /* 0x000f220000000800 */
[----:B-1----:R-:W-:-:S06]  /*0100*/  @P0 IMAD.MOV.U32 R5, RZ, RZ, R11 ;  /* 0x000000ffff050224 */ /* 0x002fcc00078e000b */
        /* <DEDUP_REMOVED lines=50> */
[----:B------:R-:W-:-:S02]  /*0430*/  MOV R19, R4 ;  /* 0x0000000400137202 */ /* 0x000fc40000000f00 */
[----:B------:R-:W-:Y:S02]  /*0440*/  LOP3.LUT R6, R11, UR25, R6, 0x96, !PT ;  /* 0x000000190b067c12 */ /* 0x000fe4000f8e9606 */
[----:B------:R-:W-:-:S03]  /*0450*/  LOP3.LUT R16, R19, 0x1f, RZ, 0x3c, !PT ;  /* 0x0000001f13107812 */ /* 0x000fc600078e3cff */
[----:B------:R-:W-:Y:S01]  /*0460*/  IMAD.WIDE.U32 R6, R6, -0x326172a9, RZ ;  /* 0xcd9e8d5706067825 */ /* 0x000fe200078e00ff */
[----:B------:R-:W-:Y:S02]  /*0470*/  LEA.HI.SX32 R5, R5, R16, 0x1d ;  /* 0x0000001005057211 */ /* 0x000fe400078feaff */
[----:B------:R-:W-:Y:S02]  /*0480*/  LOP3.LUT R16, R13, UR27, R10, 0x96, !PT ;  /* 0x0000001b0d107c12 */ /* 0x000fe4000f8e960a */
[C---:B------:R-:W-:Y:S02]  /*0490*/  LOP3.LUT P6, RZ, R5.reuse, 0xffffffe0, RZ, 0xc0, !PT ;  /* 0xffffffe005ff7812 */ /* 0x040fe400078cc0ff */
[C---:B------:R-:W-:Y:S01]  /*04a0*/  ISETP.GE.U32.AND P5, PT, R5.reuse, 0x40, PT ;  /* 0x000000400500780c */ /* 0x040fe20003fa6070 */
[----:B------:R-:W-:Y:S01]  /*04b0*/  IMAD.WIDE.U32 R16, R16, -0x326172a9, RZ ;  /* 0xcd9e8d5710107825 */ /* 0x000fe200078e00ff */
[C---:B------:R-:W-:Y:S02]  /*04c0*/  ISETP.GE.U32.AND P4, PT, R5.reuse, 0x60, PT ;  /* 0x000000600500780c */ /* 0x040fe40003f86070 */
[----:B------:R-:W-:-:S02]  /*04d0*/  ISETP.GE.U32.AND P3, PT, R5, 0x80, PT ;  /* 0x000000800500780c */ /* 0x000fc40003f66070 */
[----:B------:R-:W-:Y:S02]  /*04e0*/  ISETP.GE.U32.AND P2, PT, R5, 0xa0, PT ;  /* 0x000000a00500780c */ /* 0x000fe40003f46070 */
[----:B------:R-:W-:Y:S02]  /*04f0*/  LOP3.LUT R14, R7, UR26, R14, 0x96, !PT ;  /* 0x0000001a070e7c12 */ /* 0x000fe4000f8e960e */
[----:B------:R-:W-:Y:S02]  /*0500*/  LOP3.LUT R15, R17, UR28, R6, 0x96, !PT ;  /* 0x0000001c110f7c12 */ /* 0x000fe4000f8e9606 */
        /* <DEDUP_REMOVED lines=26> */
.L_x_29638:
[----:B------:R-:W-:Y:S05]  /*06b0*/  BSYNC B0 ;  /* 0x0000000000007941 */ /* 0x000fea0003800000 */
.L_x_29637:
        /* <DEDUP_REMOVED lines=18> */
.L_x_29640:
[----:B------:R-:W-:Y:S05]  /*07e0*/  BSYNC B0 ;  /* 0x0000000000007941 */ /* 0x000fea0003800000 */
.L_x_29639:
        /* <DEDUP_REMOVED lines=18> */
.L_x_29642:
[----:B------:R-:W-:Y:S05]  /*0910*/  BSYNC B0 ;  /* 0x0000000000007941 */ /* 0x000fea0003800000 */
.L_x_29641:
        /* <DEDUP_REMOVED lines=18> */
.L_x_29644:
[----:B------:R-:W-:Y:S05]  /*0a40*/  BSYNC B0 ;  /* 0x0000000000007941 */ /* 0x000fea0003800000 */
.L_x_29643:
        /* <DEDUP_REMOVED lines=18> */
.L_x_29646:
[----:B------:R-:W-:Y:S05]  /*0b70*/  BSYNC B0 ;  /* 0x0000000000007941 */ /* 0x000fea0003800000 */
.L_x_29645:
        /* <DEDUP_REMOVED lines=27> */
.L_x_29648:
[----:B------:R-:W-:Y:S05]  /*0d30*/  BSYNC B0 ;  /* 0x0000000000007941 */ /* 0x000fea0003800000 */
.L_x_29647:
        /* <DEDUP_REMOVED lines=26> */
.L_x_29650:
[----:B------:R-:W-:Y:S05]  /*0ee0*/  BSYNC B0 ;  /* 0x0000000000007941 */ /* 0x000fea0003800000 */
.L_x_29649:
        /* <DEDUP_REMOVED lines=21> */
.L_x_29652:
[----:B------:R-:W-:Y:S05]  /*1040*/  BSYNC B0 ;  /* 0x0000000000007941 */ /* 0x000fea0003800000 */
.L_x_29651:
        /* <DEDUP_REMOVED lines=23> */
.L_x_30718:
        /* <DEDUP_REMOVED lines=34> */
.L_x_29657:
[----:B------:R-:W-:-:S07]  /*13e0*/  IMAD.MOV.U32 R169, RZ, RZ, R10 ;  /* 0x000000ffffa97224 */ /* 0x000fce00078e000a */
.L_x_29658:
[----:B------:R-:W-:Y:S05]  /*13f0*/  BSYNC B2 ;  /* 0x0000000000027941 */ /* 0x000fea0003800000 */
.L_x_29656:
        /* <DEDUP_REMOVED lines=16> */
.L_x_29662:
[----:B------:R-:W-:Y:S05]  /*1500*/  BSYNC B3 ;  /* 0x0000000000037941 */ /* 0x000fea0003800000 */
.L_x_29661:
        /* <DEDUP_REMOVED lines=43> */
.L_x_29660:
[----:B------:R-:W-:Y:S05]  /*17c0*/  BSYNC B2 ;  /* 0x0000000000027941 */ /* 0x000fea0003800000 */
.L_x_29659:
        /* <DEDUP_REMOVED lines=20> */
.L_x_29663:
        /* <DEDUP_REMOVED lines=12> */
.L_x_29666:
[----:B------:R-:W-:-:S07]  /*19d0*/  IMAD.MOV.U32 R14, RZ, RZ, R10 ;  /* 0x000000ffff0e7224 */ /* 0x000fce00078e000a */
.L_x_29667:
[----:B------:R-:W-:Y:S05]  /*19e0*/  BSYNC B2 ;  /* 0x0000000000027941 */ /* 0x000fea0003800000 */
.L_x_29665:
        /* <DEDUP_REMOVED lines=16> */
.L_x_29671:
[----:B------:R-:W-:Y:S05]  /*1af0*/  BSYNC B3 ;  /* 0x0000000000037941 */ /* 0x000fea0003800000 */
.L_x_29670:
        /* <DEDUP_REMOVED lines=44> */
.L_x_29669:
[----:B------:R-:W-:Y:S05]  /*1dc0*/  BSYNC B2 ;  /* 0x0000000000027941 */ /* 0x000fea0003800000 */
.L_x_29668:
        /* <DEDUP_REMOVED lines=10> */
.L_x_29664:
        /* <DEDUP_REMOVED lines=12> */
.L_x_29673:
[----:B------:R-:W-:-:S07]  /*1f30*/  IMAD.MOV.U32 R169, RZ, RZ, R10 ;  /* 0x000000ffffa97224 */ /* 0x000fce00078e000a */
.L_x_29674:
[----:B------:R-:W-:Y:S05]  /*1f40*/  BSYNC B2 ;  /* 0x0000000000027941 */ /* 0x000fea0003800000 */
.L_x_29672:
        /* <DEDUP_REMOVED lines=16> */
.L_x_29678:
[----:B------:R-:W-:Y:S05]  /*2050*/  BSYNC B3 ;  /* 0x0000000000037941 */ /* 0x000fea0003800000 */
.L_x_29677:
        /* <DEDUP_REMOVED lines=44> */
.L_x_29676:
[----:B------:R-:W-:Y:S05]  /*2320*/  BSYNC B2 ;  /* 0x0000000000027941 */ /* 0x000fea0003800000 */
.L_x_29675:
        /* <DEDUP_REMOVED lines=15> */
.L_x_29679:
        /* <DEDUP_REMOVED lines=12> */
.L_x_29682:
[----:B------:R-:W-:-:S07]  /*24e0*/  MOV R15, R10 ;  /* 0x0000000a000f7202 */ /* 0x000fce0000000f00 */
.L_x_29683:
[----:B------:R-:W-:Y:S05]  /*24f0*/  BSYNC B2 ;  /* 0x0000000000027941 */ /* 0x000fea0003800000 */
.L_x_29681:
        /* <DEDUP_REMOVED lines=16> */
.L_x_29687:
[----:B------:R-:W-:Y:S05]  /*2600*/  BSYNC B3 ;  /* 0x0000000000037941 */ /* 0x000fea0003800000 */
.L_x_29686:
        /* <DEDUP_REMOVED lines=44> */
.L_x_29685:
[----:B------:R-:W-:Y:S05]  /*28d0*/  BSYNC B2 ;  /* 0x0000000000027941 */ /* 0x000fea0003800000 */
.L_x_29684:
        /* <DEDUP_REMOVED lines=10> */
.L_x_29680:
        /* <DEDUP_REMOVED lines=12> */
.L_x_29689:
[----:B------:R-:W-:-:S07]  /*2a40*/  MOV R164, R10 ;  /* 0x0000000a00a47202 */ /* 0x000fce0000000f00 */
.L_x_29690:
[----:B------:R-:W-:Y:S05]  /*2a50*/  BSYNC B2 ;  /* 0x0000000000027941 */ /* 0x000fea0003800000 */
.L_x_29688:
        /* <DEDUP_REMOVED lines=16> */
.L_x_29694:
[----:B------:R-:W-:Y:S05]  /*2b60*/  BSYNC B3 ;  /* 0x0000000000037941 */ /* 0x000fea0003800000 */
.L_x_29693:
        /* <DEDUP_REMOVED lines=44> */
.L_x_29692:
[----:B------:R-:W-:Y:S05]  /*2e30*/  BSYNC B2 ;  /* 0x0000000000027941 */ /* 0x000fea0003800000 */
.L_x_29691:
        /* <DEDUP_REMOVED lines=15> */
.L_x_29695:
        /* <DEDUP_REMOVED lines=12> */
.L_x_29698:
[----:B------:R-:W-:-:S07]  /*2ff0*/  IMAD.MOV.U32 R16, RZ, RZ, R10 ;  /* 0x000000ffff107224 */ /* 0x000fce00078e000a */
.L_x_29699:
[----:B------:R-:W-:Y:S05]  /*3000*/  BSYNC B2 ;  /* 0x0000000000027941 */ /* 0x000fea0003800000 */
.L_x_29697:
        /* <DEDUP_REMOVED lines=16> */
.L_x_29703:
[----:B------:R-:W-:Y:S05]  /*3110*/  BSYNC B3 ;  /* 0x0000000000037941 */ /* 0x000fea0003800000 */
.L_x_29702:
        /* <DEDUP_REMOVED lines=44> */
.L_x_29701:
[----:B------:R-:W-:Y:S05]  /*33e0*/  BSYNC B2 ;  /* 0x0000000000027941 */ /* 0x000fea0003800000 */
.L_x_29700:
        /* <DEDUP_REMOVED lines=10> */
.L_x_29696:
        /* <DEDUP_REMOVED lines=12> */
.L_x_29705:
[----:B------:R-:W-:-:S07]  /*3550*/  IMAD.MOV.U32 R164, RZ, RZ, R10 ;  /* 0x000000ffffa47224 */ /* 0x000fce00078e000a */
.L_x_29706:
[----:B------:R-:W-:Y:S05]  /*3560*/  BSYNC B2 ;  /* 0x0000000000027941 */ /* 0x000fea0003800000 */
.L_x_29704:
        /* <DEDUP_REMOVED lines=16> */
.L_x_29710:
[----:B------:R-:W-:Y:S05]  /*3670*/  BSYNC B3 ;  /* 0x0000000000037941 */ /* 0x000fea0003800000 */
.L_x_29709:
        /* <DEDUP_REMOVED lines=44> */
.L_x_29708:
[----:B------:R-:W-:Y:S05]  /*3940*/  BSYNC B2 ;  /* 0x0000000000027941 */ /* 0x000fea0003800000 */
.L_x_29707:
        /* <DEDUP_REMOVED lines=15> */
.L_x_29711:
        /* <DEDUP_REMOVED lines=12> */
.L_x_29714:
[----:B------:R-:W-:-:S07]  /*3b00*/  IMAD.MOV.U32 R17, RZ, RZ, R10 ;  /* 0x000000ffff117224 */ /* 0x000fce00078e000a */
.L_x_29715:
[----:B------:R-:W-:Y:S05]  /*3b10*/  BSYNC B2 ;  /* 0x0000000000027941 */ /* 0x000fea0003800000 */
.L_x_29713:
        /* <DEDUP_REMOVED lines=16> */
.L_x_29719:
[----:B------:R-:W-:Y:S05]  /*3c20*/  BSYNC B3 ;  /* 0x0000000000037941 */ /* 0x000fea0003800000 */
.L_x_29718:
        /* <DEDUP_REMOVED lines=44> */
.L_x_29717:
[----:B------:R-:W-:Y:S05]  /*3ef0*/  BSYNC B2 ;  /* 0x0000000000027941 */ /* 0x000fea0003800000 */
.L_x_29716:
        /* <DEDUP_REMOVED lines=10> */
.L_x_29712:
        /* <DEDUP_REMOVED lines=12> */
.L_x_29721:
[----:B------:R-:W-:-:S07]  /*4060*/  IMAD.MOV.U32 R183, RZ, RZ, R10 ;  /* 0x000000ffffb77224 */ /* 0x000fce00078e000a */
.L_x_29722:
[----:B------:R-:W-:Y:S05]  /*4070*/  BSYNC B2 ;  /* 0x0000000000027941 */ /* 0x000fea0003800000 */
.L_x_29720:
        /* <DEDUP_REMOVED lines=16> */
.L_x_29726:
[----:B------:R-:W-:Y:S05]  /*4180*/  BSYNC B3 ;  /* 0x0000000000037941 */ /* 0x000fea0003800000 */
.L_x_29725:
        /* <DEDUP_REMOVED lines=44> */
.L_x_29724:
[----:B------:R-:W-:Y:S05]  /*4450*/  BSYNC B2 ;  /* 0x0000000000027941 */ /* 0x000fea0003800000 */
.L_x_29723:
        /* <DEDUP_REMOVED lines=15> */
.L_x_29727:
        /* <DEDUP_REMOVED lines=12> */
.L_x_29730:
[----:B------:R-:W-:-:S07]  /*4610*/  MOV R18, R10 ;  /* 0x0000000a00127202 */ /* 0x000fce0000000f00 */
.L_x_29731:
[----:B------:R-:W-:Y:S05]  /*4620*/  BSYNC B2 ;  /* 0x0000000000027941 */ /* 0x000fea0003800000 */
.L_x_29729:
        /* <DEDUP_REMOVED lines=16> */
.L_x_29735:
[----:B------:R-:W-:Y:S05]  /*4730*/  BSYNC B3 ;  /* 0x0000000000037941 */ /* 0x000fea0003800000 */
.L_x_29734:
        /* <DEDUP_REMOVED lines=44> */
.L_x_29733:
[----:B------:R-:W-:Y:S05]  /*4a00*/  BSYNC B2 ;  /* 0x0000000000027941 */ /* 0x000fea0003800000 */
.L_x_29732:
        /* <DEDUP_REMOVED lines=10> */
.L_x_29728:
        /* <DEDUP_REMOVED lines=12> */
.L_x_29737:
[----:B------:R-:W-:-:S07]  /*4b70*/  MOV R220, R10 ;  /* 0x0000000a00dc7202 */ /* 0x000fce0000000f00 */
.L_x_29738:
[----:B------:R-:W-:Y:S05]  /*4b80*/  BSYNC B2 ;  /* 0x0000000000027941 */ /* 0x000fea0003800000 */
.L_x_29736:
        /* <DEDUP_REMOVED lines=16> */
.L_x_29742:
[----:B------:R-:W-:Y:S05]  /*4c90*/  BSYNC B3 ;  /* 0x0000000000037941 */ /* 0x000fea0003800000 */
.L_x_29741:
        /* <DEDUP_REMOVED lines=44> */
.L_x_29740:
[----:B------:R-:W-:Y:S05]  /*4f60*/  BSYNC B2 ;  /* 0x0000000000027941 */ /* 0x000fea0003800000 */
.L_x_29739:
        /* <DEDUP_REMOVED lines=13> */
.L_x_29743:
        /* <DEDUP_REMOVED lines=12> */
.L_x_29746:
[----:B------:R-:W-:-:S07]  /*5100*/  IMAD.MOV.U32 R19, RZ, RZ, R10 ;  /* 0x000000ffff137224 */ /* 0x000fce00078e000a */
.L_x_29747:
[----:B------:R-:W-:Y:S05]  /*5110*/  BSYNC B2 ;  /* 0x0000000000027941 */ /* 0x000fea0003800000 */
.L_x_29745:
        /* <DEDUP_REMOVED lines=16> */
.L_x_29751:
[----:B------:R-:W-:Y:S05]  /*5220*/  BSYNC B3 ;  /* 0x0000000000037941 */ /* 0x000fea0003800000 */
.L_x_29750:
        /* <DEDUP_REMOVED lines=44> */
.L_x_29749:
[----:B------:R-:W-:Y:S05]  /*54f0*/  BSYNC B2 ;  /* 0x0000000000027941 */ /* 0x000fea0003800000 */
.L_x_29748:
        /* <DEDUP_REMOVED lines=10> */
.L_x_29744:
        /* <DEDUP_REMOVED lines=12> */
.L_x_29753:
[----:B------:R-:W-:-:S07]  /*5660*/  IMAD.MOV.U32 R166, RZ, RZ, R10 ;  /* 0x000000ffffa67224 */ /* 0x000fce00078e000a */
.L_x_29754:
[----:B------:R-:W-:Y:S05]  /*5670*/  BSYNC B2 ;  /* 0x0000000000027941 */ /* 0x000fea0003800000 */
.L_x_29752:
        /* <DEDUP_REMOVED lines=16> */
.L_x_29758:
[----:B------:R-:W-:Y:S05]  /*5780*/  BSYNC B3 ;  /* 0x0000000000037941 */ /* 0x000fea0003800000 */
.L_x_29757:
        /* <DEDUP_REMOVED lines=44> */
.L_x_29756:
[----:B------:R-:W-:Y:S05]  /*5a50*/  BSYNC B2 ;  /* 0x0000000000027941 */ /* 0x000fea0003800000 */
.L_x_29755:
        /* <DEDUP_REMOVED lines=13> */
.L_x_29759:
        /* <DEDUP_REMOVED lines=12> */
.L_x_29762:
[----:B------:R-:W-:-:S07]  /*5bf0*/  IMAD.MOV.U32 R20, RZ, RZ, R10 ;  /* 0x000000ffff147224 */ /* 0x000fce00078e000a */
.L_x_29763:
[----:B------:R-:W-:Y:S05]  /*5c00*/  BSYNC B2 ;  /* 0x0000000000027941 */ /* 0x000fea0003800000 */
.L_x_29761:
        /* <DEDUP_REMOVED lines=16> */
.L_x_29767:
[----:B------:R-:W-:Y:S05]  /*5d10*/  BSYNC B3 ;  /* 0x0000000000037941 */ /* 0x000fea0003800000 */
.L_x_29766:
        /* <DEDUP_REMOVED lines=44> */
.L_x_29765:
[----:B------:R-:W-:Y:S05]  /*5fe0*/  BSYNC B2 ;  /* 0x0000000000027941 */ /* 0x000fea0003800000 */
.L_x_29764:
        /* <DEDUP_REMOVED lines=10> */
.L_x_29760:
        /* <DEDUP_REMOVED lines=12> */
.L_x_29769:
[----:B------:R-:W-:-:S07]  /*6150*/  IMAD.MOV.U32 R166, RZ, RZ, R10 ;  /* 0x000000ffffa67224 */ /* 0x000fce00078e000a */
.L_x_29770:
[----:B------:R-:W-:Y:S05]  /*6160*/  BSYNC B2 ;  /* 0x0000000000027941 */ /* 0x000fea0003800000 */
.L_x_29768:
        /* <DEDUP_REMOVED lines=16> */
.L_x_29774:
[----:B------:R-:W-:Y:S05]  /*6270*/  BSYNC B3 ;  /* 0x0000000000037941 */ /* 0x000fea0003800000 */
.L_x_29773:
        /* <DEDUP_REMOVED lines=44> */
.L_x_29772:
[----:B------:R-:W-:Y:S05]  /*6540*/  BSYNC B2 ;  /* 0x0000000000027941 */ /* 0x000fea0003800000 */
.L_x_29771:
        /* <DEDUP_REMOVED lines=13> */
.L_x_29775:
        /* <DEDUP_REMOVED lines=12> */
.L_x_29778:
[----:B------:R-:W-:-:S07]  /*66e0*/  MOV R21, R10 ;  /* 0x0000000a00157202 */ /* 0x000fce0000000f00 */
.L_x_29779:
[----:B------:R-:W-:Y:S05]  /*66f0*/  BSYNC B2 ;  /* 0x0000000000027941 */ /* 0x000fea0003800000 */
.L_x_29777:
        /* <DEDUP_REMOVED lines=16> */
.L_x_29783:
[----:B------:R-:W-:Y:S05]  /*6800*/  BSYNC B3 ;  /* 0x0000000000037941 */ /* 0x000fea0003800000 */
.L_x_29782:
        /* <DEDUP_REMOVED lines=44> */
.L_x_29781:
[----:B------:R-:W-:Y:S05]  /*6ad0*/  BSYNC B2 ;  /* 0x0000000000027941 */ /* 0x000fea0003800000 */
.L_x_29780:
        /* <DEDUP_REMOVED lines=10> */
.L_x_29776:
        /* <DEDUP_REMOVED lines=54> */
.L_x_29784:
[----:B------:R-:W-:-:S07]  /*6ee0*/  VIADD R229, R227, 0x20 ;  /* 0x00000020e3e57836 */ /* 0x000fce0000000000 */
.L_x_29655:
[----:B------:R-:W-:Y:S05]  /*6ef0*/  BSYNC B1 ;  /* 0x0000000000017941 */ /* 0x000fea0003800000 */
.L_x_29654:
        /* <DEDUP_REMOVED lines=29> */
.L_x_29788:
[----:B------:R-:W-:-:S07]  /*70d0*/  MOV R22, R10 ;  /* 0x0000000a00167202 */ /* 0x000fce0000000f00 */
.L_x_29789:
[----:B------:R-:W-:Y:S05]  /*70e0*/  BSYNC B2 ;  /* 0x0000000000027941 */ /* 0x000fea0003800000 */
.L_x_29787:
        /* <DEDUP_REMOVED lines=16> */
.L_x_29793:
[----:B------:R-:W-:Y:S05]  /*71f0*/  BSYNC B3 ;  /* 0x0000000000037941 */ /* 0x000fea0003800000 */
.L_x_29792:
        /* <DEDUP_REMOVED lines=44> */
.L_x_29791:
[----:B------:R-:W-:Y:S05]  /*74c0*/  BSYNC B2 ;  /* 0x0000000000027941 */ /* 0x000fea0003800000 */
.L_x_29790:
        /* <DEDUP_REMOVED lines=20> */
.L_x_29794:
        /* <DEDUP_REMOVED lines=12> */
.L_x_29797:
[----:B------:R-:W-:-:S07]  /*76d0*/  MOV R14, R10 ;  /* 0x0000000a000e7202 */ /* 0x000fce0000000f00 */
.L_x_29798:
[----:B------:R-:W-:Y:S05]  /*76e0*/  BSYNC B2 ;  /* 0x0000000000027941 */ /* 0x000fea0003800000 */
.L_x_29796:
        /* <DEDUP_REMOVED lines=16> */
.L_x_29802:
[----:B------:R-:W-:Y:S05]  /*77f0*/  BSYNC B3 ;  /* 0x0000000000037941 */ /* 0x000fea0003800000 */
.L_x_29801:
        /* <DEDUP_REMOVED lines=44> */
.L_x_29800:
[----:B------:R-:W-:Y:S05]  /*7ac0*/  BSYNC B2 ;  /* 0x0000000000027941 */ /* 0x000fea0003800000 */
.L_x_29799:
        /* <DEDUP_REMOVED lines=10> */
.L_x_29795:
        /* <DEDUP_REMOVED lines=12> */
.L_x_29804:
[----:B------:R-:W-:-:S07]  /*7c30*/  MOV R171, R10 ;  /* 0x0000000a00ab7202 */ /* 0x000fce0000000f00 */
.L_x_29805:
[----:B------:R-:W-:Y:S05]  /*7c40*/  BSYNC B2 ;  /* 0x0000000000027941 */ /* 0x000fea0003800000 */
.L_x_29803:
        /* <DEDUP_REMOVED lines=16> */
.L_x_29809:
[----:B------:R-:W-:Y:S05]  /*7d50*/  BSYNC B3 ;  /* 0x0000000000037941 */ /* 0x000fea0003800000 */
.L_x_29808:
        /* <DEDUP_REMOVED lines=44> */
.L_x_29807:
[----:B------:R-:W-:Y:S05]  /*8020*/  BSYNC B2 ;  /* 0x0000000000027941 */ /* 0x000fea0003800000 */
.L_x_29806:
        /* <DEDUP_REMOVED lines=15> */
.L_x_29810:
        /* <DEDUP_REMOVED lines=12> */
.L_x_29813:
[----:B------:R-:W-:-:S07]  /*81e0*/  IMAD.MOV.U32 R15, RZ, RZ, R10 ;  /* 0x000000ffff0f7224 */ /* 0x000fce00078e000a */
.L_x_29814:
[----:B------:R-:W-:Y:S05]  /*81f0*/  BSYNC B2 ;  /* 0x0000000000027941 */ /* 0x000fea0003800000 */
.L_x_29812:
        /* <DEDUP_REMOVED lines=16> */
.L_x_29818:
[----:B------:R-:W-:Y:S05]  /*8300*/  BSYNC B3 ;  /* 0x0000000000037941 */ /* 0x000fea0003800000 */
.L_x_29817:
        /* <DEDUP_REMOVED lines=44> */
.L_x_29816:
[----:B------:R-:W-:Y:S05]  /*85d0*/  BSYNC B2 ;  /* 0x0000000000027941 */ /* 0x000fea0003800000 */
.L_x_29815:
        /* <DEDUP_REMOVED lines=10> */
.L_x_29811:
        /* <DEDUP_REMOVED lines=12> */
.L_x_29820:
[----:B------:R-:W-:-:S07]  /*8740*/  IMAD.MOV.U32 R164, RZ, RZ, R10 ;  /* 0x000000ffffa47224 */ /* 0x000fce00078e000a */
.L_x_29821:
[----:B------:R-:W-:Y:S05]  /*8750*/  BSYNC B2 ;  /* 0x0000000000027941 */ /* 0x000fea0003800000 */
.L_x_29819:
        /* <DEDUP_REMOVED lines=16> */
.L_x_29825:
[----:B------:R-:W-:Y:S05]  /*8860*/  BSYNC B3 ;  /* 0x0000000000037941 */ /* 0x000fea0003800000 */
.L_x_29824:
        /* <DEDUP_REMOVED lines=44> */
.L_x_29823:
[----:B------:R-:W-:Y:S05]  /*8b30*/  BSYNC B2 ;  /* 0x0000000000027941 */ /* 0x000fea0003800000 */
.L_x_29822:
        /* <DEDUP_REMOVED lines=15> */
.L_x_29826:
        /* <DEDUP_REMOVED lines=12> */
.L_x_29829:
[----:B------:R-:W-:-:S07]  /*8cf0*/  IMAD.MOV.U32 R16, RZ, RZ, R10 ;  /* 0x000000ffff107224 */ /* 0x000fce00078e000a */
.L_x_29830:
[----:B------:R-:W-:Y:S05]  /*8d00*/  BSYNC B2 ;  /* 0x0000000000027941 */ /* 0x000fea0003800000 */
.L_x_29828:
        /* <DEDUP_REMOVED lines=16> */
.L_x_29834:
[----:B------:R-:W-:Y:S05]  /*8e10*/  BSYNC B3 ;  /* 0x0000000000037941 */ /* 0x000fea0003800000 */
.L_x_29833:
        /* <DEDUP_REMOVED lines=44> */
.L_x_29832:
[----:B------:R-:W-:Y:S05]  /*90e0*/  BSYNC B2 ;  /* 0x0000000000027941 */ /* 0x000fea0003800000 */
.L_x_29831:
        /* <DEDUP_REMOVED lines=10> */
.L_x_29827:
        /* <DEDUP_REMOVED lines=12> */
.L_x_29836:
[----:B------:R-:W-:-:S07]  /*9250*/  IMAD.MOV.U32 R164, RZ, RZ, R10 ;  /* 0x000000ffffa47224 */ /* 0x000fce00078e000a */
.L_x_29837:
[----:B------:R-:W-:Y:S05]  /*9260*/  BSYNC B2 ;  /* 0x0000000000027941 */ /* 0x000fea0003800000 */
.L_x_29835:
        /* <DEDUP_REMOVED lines=16> */
.L_x_29841:
[----:B------:R-:W-:Y:S05]  /*9370*/  BSYNC B3 ;  /* 0x0000000000037941 */ /* 0x000fea0003800000 */
.L_x_29840:
        /* <DEDUP_REMOVED lines=44> */
.L_x_29839:
[----:B------:R-:W-:Y:S05]  /*9640*/  BSYNC B2 ;  /* 0x0000000000027941 */ /* 0x000fea0003800000 */
.L_x_29838:
        /* <DEDUP_REMOVED lines=15> */
.L_x_29842:
        /* <DEDUP_REMOVED lines=12> */
.L_x_29845:
[----:B------:R-:W-:-:S07]  /*9800*/  MOV R17, R10 ;  /* 0x0000000a00117202 */ /* 0x000fce0000000f00 */
.L_x_29846:
[----:B------:R-:W-:Y:S05]  /*9810*/  BSYNC B2 ;  /* 0x0000000000027941 */ /* 0x000fea0003800000 */
.L_x_29844:
        /* <DEDUP_REMOVED lines=16> */
.L_x_29850:
[----:B------:R-:W-:Y:S05]  /*9920*/  BSYNC B3 ;  /* 0x0000000000037941 */ /* 0x000fea0003800000 */
.L_x_29849:
        /* <DEDUP_REMOVED lines=44> */
.L_x_29848:
[----:B------:R-:W-:Y:S05]  /*9bf0*/  BSYNC B2 ;  /* 0x0000000000027941 */ /* 0x000fea0003800000 */
.L_x_29847:
        /* <DEDUP_REMOVED lines=10> */
.L_x_29843:
        /* <DEDUP_REMOVED lines=12> */
.L_x_29852:
[----:B------:R-:W-:-:S07]  /*9d60*/  MOV R186, R10 ;  /* 0x0000000a00ba7202 */ /* 0x000fce0000000f00 */
.L_x_29853:
[----:B------:R-:W-:Y:S05]  /*9d70*/  BSYNC B2 ;  /* 0x0000000000027941 */ /* 0x000fea0003800000 */
.L_x_29851:
        /* <DEDUP_REMOVED lines=16> */
.L_x_29857:
[----:B------:R-:W-:Y:S05]  /*9e80*/  BSYNC B3 ;  /* 0x0000000000037941 */ /* 0x000fea0003800000 */
.L_x_29856:
        /* <DEDUP_REMOVED lines=44> */
.L_x_29855:
[----:B------:R-:W-:Y:S05]  /*a150*/  BSYNC B2 ;  /* 0x0000000000027941 */ /* 0x000fea0003800000 */
.L_x_29854:
        /* <DEDUP_REMOVED lines=15> */
.L_x_29858:
        /* <DEDUP_REMOVED lines=12> */
.L_x_29861:
[----:B------:R-:W-:-:S07]  /*a310*/  IMAD.MOV.U32 R18, RZ, RZ, R10 ;  /* 0x000000ffff127224 */ /* 0x000fce00078e000a */
.L_x_29862:
[----:B------:R-:W-:Y:S05]  /*a320*/  BSYNC B2 ;  /* 0x0000000000027941 */ /* 0x000fea0003800000 */
.L_x_29860:
        /* <DEDUP_REMOVED lines=16> */
.L_x_29866:
[----:B------:R-:W-:Y:S05]  /*a430*/  BSYNC B3 ;  /* 0x0000000000037941 */ /* 0x000fea0003800000 */
.L_x_29865:
        /* <DEDUP_REMOVED lines=44> */
.L_x_29864:
[----:B------:R-:W-:Y:S05]  /*a700*/  BSYNC B2 ;  /* 0x0000000000027941 */ /* 0x000fea0003800000 */
.L_x_29863:
        /* <DEDUP_REMOVED lines=10> */
.L_x_29859:
        /* <DEDUP_REMOVED lines=12> */
.L_x_29868:
[----:B------:R-:W-:-:S07]  /*a870*/  IMAD.MOV.U32 R221, RZ, RZ, R10 ;  /* 0x000000ffffdd7224 */ /* 0x000fce00078e000a */
.L_x_29869:
[----:B------:R-:W-:Y:S05]  /*a880*/  BSYNC B2 ;  /* 0x0000000000027941 */ /* 0x000fea0003800000 */
.L_x_29867:
        /* <DEDUP_REMOVED lines=16> */
.L_x_29873:
[----:B------:R-:W-:Y:S05]  /*a990*/  BSYNC B3 ;  /* 0x0000000000037941 */ /* 0x000fea0003800000 */
.L_x_29872:
        /* <DEDUP_REMOVED lines=44> */
.L_x_29871:
[----:B------:R-:W-:Y:S05]  /*ac60*/  BSYNC B2 ;  /* 0x0000000000027941 */ /* 0x000fea0003800000 */
.L_x_29870:
        /* <DEDUP_REMOVED lines=13> */
.L_x_29874:
        /* <DEDUP_REMOVED lines=12> */
.L_x_29877:
[----:B------:R-:W-:-:S07]  /*ae00*/  IMAD.MOV.U32 R19, RZ, RZ, R10 ;  /* 0x000000ffff137224 */ /* 0x000fce00078e000a */
.L_x_29878:
[----:B------:R-:W-:Y:S05]  /*ae10*/  BSYNC B2 ;  /* 0x0000000000027941 */ /* 0x000fea0003800000 */
.L_x_29876:
        /* <DEDUP_REMOVED lines=16> */
.L_x_29882:
[----:B------:R-:W-:Y:S05]  /*af20*/  BSYNC B3 ;  /* 0x0000000000037941 */ /* 0x000fea0003800000 */
.L_x_29881:
        /* <DEDUP_REMOVED lines=44> */
.L_x_29880:
[----:B------:R-:W-:Y:S05]  /*b1f0*/  BSYNC B2 ;  /* 0x0000000000027941 */ /* 0x000fea0003800000 */
.L_x_29879:
        /* <DEDUP_REMOVED lines=10> */
.L_x_29875:
        /* <DEDUP_REMOVED lines=12> */
.L_x_29884:
[----:B------:R-:W-:-:S07]  /*b360*/  IMAD.MOV.U32 R166, RZ, RZ, R10 ;  /* 0x000000ffffa67224 */ /* 0x000fce00078e000a */
.L_x_29885:
[----:B------:R-:W-:Y:S05]  /*b370*/  BSYNC B2 ;  /* 0x0000000000027941 */ /* 0x000fea0003800000 */
.L_x_29883:
        /* <DEDUP_REMOVED lines=16> */
.L_x_29889:
[----:B------:R-:W-:Y:S05]  /*b480*/  BSYNC B3 ;  /* 0x0000000000037941 */ /* 0x000fea0003800000 */
.L_x_29888:
        /* <DEDUP_REMOVED lines=44> */
.L_x_29887:
[----:B------:R-:W-:Y:S05]  /*b750*/  BSYNC B2 ;  /* 0x0000000000027941 */ /* 0x000fea0003800000 */
.L_x_29886:
        /* <DEDUP_REMOVED lines=13> */
.L_x_29890:
        /* <DEDUP_REMOVED lines=12> */
.L_x_29893:
[----:B------:R-:W-:-:S07]  /*b8f0*/  MOV R20, R10 ;  /* 0x0000000a00147202 */ /* 0x000fce0000000f00 */
.L_x_29894:
[----:B------:R-:W-:Y:S05]  /*b900*/  BSYNC B2 ;  /* 0x0000000000027941 */ /* 0x000fea0003800000 */
.L_x_29892:
        /* <DEDUP_REMOVED lines=16> */
.L_x_29898:
[----:B------:R-:W-:Y:S05]  /*ba10*/  BSYNC B3 ;  /* 0x0000000000037941 */ /* 0x000fea0003800000 */
.L_x_29897:
        /* <DEDUP_REMOVED lines=44> */
.L_x_29896:
[----:B------:R-:W-:Y:S05]  /*bce0*/  BSYNC B2 ;  /* 0x0000000000027941 */ /* 0x000fea0003800000 */
.L_x_29895:
        /* <DEDUP_REMOVED lines=10> */
.L_x_29891:
        /* <DEDUP_REMOVED lines=12> */
.L_x_29900:
[----:B------:R-:W-:-:S07]  /*be50*/  MOV R166, R10 ;  /* 0x0000000a00a67202 */ /* 0x000fce0000000f00 */
.L_x_29901:
[----:B------:R-:W-:Y:S05]  /*be60*/  BSYNC B2 ;  /* 0x0000000000027941 */ /* 0x000fea0003800000 */
.L_x_29899:
        /* <DEDUP_REMOVED lines=16> */
.L_x_29905:
[----:B------:R-:W-:Y:S05]  /*bf70*/  BSYNC B3 ;  /* 0x0000000000037941 */ /* 0x000fea0003800000 */
.L_x_29904:
        /* <DEDUP_REMOVED lines=44> */
.L_x_29903:
[----:B------:R-:W-:Y:S05]  /*c240*/  BSYNC B2 ;  /* 0x0000000000027941 */ /* 0x000fea0003800000 */
.L_x_29902:
        /* <DEDUP_REMOVED lines=13> */
.L_x_29906:
        /* <DEDUP_REMOVED lines=12> */
.L_x_29909:
[----:B------:R-:W-:-:S07]  /*c3e0*/  IMAD.MOV.U32 R21, RZ, RZ, R10 ;  /* 0x000000ffff157224 */ /* 0x000fce00078e000a */
.L_x_29910:
[----:B------:R-:W-:Y:S05]  /*c3f0*/  BSYNC B2 ;  /* 0x0000000000027941 */ /* 0x000fea0003800000 */
.L_x_29908:
        /* <DEDUP_REMOVED lines=16> */
.L_x_29914:
[----:B------:R-:W-:Y:S05]  /*c500*/  BSYNC B3 ;  /* 0x0000000000037941 */ /* 0x000fea0003800000 */
.L_x_29913:
        /* <DEDUP_REMOVED lines=44> */
.L_x_29912:
[----:B------:R-:W-:Y:S05]  /*c7d0*/  BSYNC B2 ;  /* 0x0000000000027941 */ /* 0x000fea0003800000 */
.L_x_29911:
        /* <DEDUP_REMOVED lines=10> */
.L_x_29907:
        /* <DEDUP_REMOVED lines=54> */
.L_x_29915:
[----:B------:R-:W-:-:S07]  /*cbe0*/  IADD3 R229, R229, 0x20, RZ ;  /* 0x00000020e5e57810 */ /* 0x000fce0007ffe0ff */
.L_x_29786:
[----:B------:R-:W-:Y:S05]  /*cbf0*/  BSYNC B1 ;  /* 0x0000000000017941 */ /* 0x000fea0003800000 */
.L_x_29785:
        /* <DEDUP_REMOVED lines=29> */
.L_x_29919:
[----:B------:R-:W-:-:S07]  /*cdd0*/  IMAD.MOV.U32 R23, RZ, RZ, R10 ;  /* 0x000000ffff177224 */ /* 0x000fce00078e000a */
.L_x_29920:
[----:B------:R-:W-:Y:S05]  /*cde0*/  BSYNC B2 ;  /* 0x0000000000027941 */ /* 0x000fea0003800000 */
.L_x_29918:
        /* <DEDUP_REMOVED lines=16> */
.L_x_29924:
[----:B------:R-:W-:Y:S05]  /*cef0*/  BSYNC B3 ;  /* 0x0000000000037941 */ /* 0x000fea0003800000 */
.L_x_29923:
        /* <DEDUP_REMOVED lines=44> */
.L_x_29922:
[----:B------:R-:W-:Y:S05]  /*d1c0*/  BSYNC B2 ;  /* 0x0000000000027941 */ /* 0x000fea0003800000 */
.L_x_29921:
        /* <DEDUP_REMOVED lines=20> */
.L_x_29925:
        /* <DEDUP_REMOVED lines=12> */
.L_x_29928:
[----:B------:R-:W-:-:S07]  /*d3d0*/  IMAD.MOV.U32 R14, RZ, RZ, R10 ;  /* 0x000000ffff0e7224 */ /* 0x000fce00078e000a */
.L_x_29929:
[----:B------:R-:W-:Y:S05]  /*d3e0*/  BSYNC B2 ;  /* 0x0000000000027941 */ /* 0x000fea0003800000 */
.L_x_29927:
        /* <DEDUP_REMOVED lines=16> */
.L_x_29933:
[----:B------:R-:W-:Y:S05]  /*d4f0*/  BSYNC B3 ;  /* 0x0000000000037941 */ /* 0x000fea0003800000 */
.L_x_29932:
        /* <DEDUP_REMOVED lines=44> */
.L_x_29931:
[----:B------:R-:W-:Y:S05]  /*d7c0*/  BSYNC B2 ;  /* 0x0000000000027941 */ /* 0x000fea0003800000 */
.L_x_29930:
        /* <DEDUP_REMOVED lines=10> */
.L_x_29926:
        /* <DEDUP_REMOVED lines=12> */
.L_x_29935:
[----:B------:R-:W-:-:S07]  /*d930*/  IMAD.MOV.U32 R173, RZ, RZ, R10 ;  /* 0x000000ffffad7224 */ /* 0x000fce00078e000a */
.L_x_29936:
[----:B------:R-:W-:Y:S05]  /*d940*/  BSYNC B2 ;  /* 0x0000000000027941 */ /* 0x000fea0003800000 */
.L_x_29934:
        /* <DEDUP_REMOVED lines=16> */
.L_x_29940:
[----:B------:R-:W-:Y:S05]  /*da50*/  BSYNC B3 ;  /* 0x0000000000037941 */ /* 0x000fea0003800000 */
.L_x_29939:
        /* <DEDUP_REMOVED lines=44> */
.L_x_29938:
[----:B------:R-:W-:Y:S05]  /*dd20*/  BSYNC B2 ;  /* 0x0000000000027941 */ /* 0x000fea0003800000 */
.L_x_29937:
        /* <DEDUP_REMOVED lines=15> */
.L_x_29941:
        /* <DEDUP_REMOVED lines=12> */
.L_x_29944:
[----:B------:R-:W-:-:S07]  /*dee0*/  IMAD.MOV.U32 R15, RZ, RZ, R10 ;  /* 0x000000ffff0f7224 */ /* 0x000fce00078e000a */
.L_x_29945:
[----:B------:R-:W-:Y:S05]  /*def0*/  BSYNC B2 ;  /* 0x0000000000027941 */ /* 0x000fea0003800000 */
.L_x_29943:
        /* <DEDUP_REMOVED lines=16> */
.L_x_29949:
[----:B------:R-:W-:Y:S05]  /*e000*/  BSYNC B3 ;  /* 0x0000000000037941 */ /* 0x000fea0003800000 */
.L_x_29948:
        /* <DEDUP_REMOVED lines=44> */
.L_x_29947:
[----:B------:R-:W-:Y:S05]  /*e2d0*/  BSYNC B2 ;  /* 0x0000000000027941 */ /* 0x000fea0003800000 */
.L_x_29946:
        /* <DEDUP_REMOVED lines=10> */
.L_x_29942:
        /* <DEDUP_REMOVED lines=12> */
.L_x_29951:
[----:B------:R-:W-:-:S07]  /*e440*/  IMAD.MOV.U32 R164, RZ, RZ, R10 ;  /* 0x000000ffffa47224 */ /* 0x000fce00078e000a */
.L_x_29952:
[----:B------:R-:W-:Y:S05]  /*e450*/  BSYNC B2 ;  /* 0x0000000000027941 */ /* 0x000fea0003800000 */
.L_x_29950:
        /* <DEDUP_REMOVED lines=16> */
.L_x_29956:
[----:B------:R-:W-:Y:S05]  /*e560*/  BSYNC B3 ;  /* 0x0000000000037941 */ /* 0x000fea0003800000 */
.L_x_29955:
        /* <DEDUP_REMOVED lines=44> */
.L_x_29954:
[----:B------:R-:W-:Y:S05]  /*e830*/  BSYNC B2 ;  /* 0x0000000000027941 */ /* 0x000fea0003800000 */
.L_x_29953:
        /* <DEDUP_REMOVED lines=15> */
.L_x_29957:
        /* <DEDUP_REMOVED lines=12> */
.L_x_29960:
[----:B------:R-:W-:-:S07]  /*e9f0*/  MOV R16, R10 ;  /* 0x0000000a00107202 */ /* 0x000fce0000000f00 */
.L_x_29961:
[----:B------:R-:W-:Y:S05]  /*ea00*/  BSYNC B2 ;  /* 0x0000000000027941 */ /* 0x000fea0003800000 */
.L_x_29959:
        /* <DEDUP_REMOVED lines=16> */
.L_x_29965:
[----:B------:R-:W-:Y:S05]  /*eb10*/  BSYNC B3 ;  /* 0x0000000000037941 */ /* 0x000fea0003800000 */
.L_x_29964:
        /* <DEDUP_REMOVED lines=44> */
.L_x_29963:
[----:B------:R-:W-:Y:S05]  /*ede0*/  BSYNC B2 ;  /* 0x0000000000027941 */ /* 0x000fea0003800000 */
.L_x_29962:
        /* <DEDUP_REMOVED lines=10> */
.L_x_29958:
        /* <DEDUP_REMOVED lines=12> */
.L_x_29967:
[----:B------:R-:W-:-:S07]  /*ef50*/  MOV R164, R10 ;  /* 0x0000000a00a47202 */ /* 0x000fce0000000f00 */
.L_x_29968:
[----:B------:R-:W-:Y:S05]  /*ef60*/  BSYNC B2 ;  /* 0x0000000000027941 */ /* 0x000fea0003800000 */
.L_x_29966:
        /* <DEDUP_REMOVED lines=16> */
.L_x_29972:
[----:B------:R-:W-:Y:S05]  /*f070*/  BSYNC B3 ;  /* 0x0000000000037941 */ /* 0x000fea0003800000 */
.L_x_29971:
        /* <DEDUP_REMOVED lines=44> */
.L_x_29970:
[----:B------:R-:W-:Y:S05]  /*f340*/  BSYNC B2 ;  /* 0x0000000000027941 */ /* 0x000fea0003800000 */
.L_x_29969:
        /* <DEDUP_REMOVED lines=15> */
.L_x_29973:
        /* <DEDUP_REMOVED lines=12> */
.L_x_29976:
[----:B------:R-:W-:-:S07]  /*f500*/  IMAD.MOV.U32 R17, RZ, RZ, R10 ;  /* 0x000000ffff117224 */ /* 0x000fce00078e000a */
.L_x_29977:
[----:B------:R-:W-:Y:S05]  /*f510*/  BSYNC B2 ;  /* 0x0000000000027941 */ /* 0x000fea0003800000 */
.L_x_29975:
        /* <DEDUP_REMOVED lines=16> */
.L_x_29981:
[----:B------:R-:W-:Y:S05]  /*f620*/  BSYNC B3 ;  /* 0x0000000000037941 */ /* 0x000fea0003800000 */
.L_x_29980:
        /* <DEDUP_REMOVED lines=44> */
.L_x_29979:
[----:B------:R-:W-:Y:S05]  /*f8f0*/  BSYNC B2 ;  /* 0x0000000000027941 */ /* 0x000fea0003800000 */
.L_x_29978:
        /* <DEDUP_REMOVED lines=10> */
.L_x_29974:
        /* <DEDUP_REMOVED lines=12> */
.L_x_29983:
[----:B------:R-:W-:-:S07]  /*fa60*/  IMAD.MOV.U32 R187, RZ, RZ, R10 ;  /* 0x000000ffffbb7224 */ /* 0x000fce00078e000a */
.L_x_29984:
[----:B------:R-:W-:Y:S05]  /*fa70*/  BSYNC B2 ;  /* 0x0000000000027941 */ /* 0x000fea0003800000 */
.L_x_29982:
        /* <DEDUP_REMOVED lines=16> */
.L_x_29988:
[----:B------:R-:W-:Y:S05]  /*fb80*/  BSYNC B3 ;  /* 0x0000000000037941 */ /* 0x000fea0003800000 */
.L_x_29987:
        /* <DEDUP_REMOVED lines=44> */
.L_x_29986:
[----:B------:R-:W-:Y:S05]  /*fe50*/  BSYNC B2 ;  /* 0x0000000000027941 */ /* 0x000fea0003800000 */
.L_x_29985:
        /* <DEDUP_REMOVED lines=15> */
.L_x_29989:
        /* <DEDUP_REMOVED lines=12> */
.L_x_29992:
[----:B------:R-:W-:-:S07]  /*10010*/  IMAD.MOV.U32 R18, RZ, RZ, R10 ;  /* 0x000000ffff127224 */ /* 0x000fce00078e000a */
.L_x_29993:
[----:B------:R-:W-:Y:S05]  /*10020*/  BSYNC B2 ;  /* 0x0000000000027941 */ /* 0x000fea0003800000 */
.L_x_29991:
        /* <DEDUP_REMOVED lines=16> */
.L_x_29997:
[----:B------:R-:W-:Y:S05]  /*10130*/  BSYNC B3 ;  /* 0x0000000000037941 */ /* 0x000fea0003800000 */
.L_x_29996:
        /* <DEDUP_REMOVED lines=44> */
.L_x_29995:
[----:B------:R-:W-:Y:S05]  /*10400*/  BSYNC B2 ;  /* 0x0000000000027941 */ /* 0x000fea0003800000 */
.L_x_29994:
        /* <DEDUP_REMOVED lines=10> */
.L_x_29990:
        /* <DEDUP_REMOVED lines=12> */
.L_x_29999:
[----:B------:R-:W-:-:S07]  /*10570*/  IMAD.MOV.U32 R222, RZ, RZ, R10 ;  /* 0x000000ffffde7224 */ /* 0x000fce00078e000a */
.L_x_30000:
[----:B------:R-:W-:Y:S05]  /*10580*/  BSYNC B2 ;  /* 0x0000000000027941 */ /* 0x000fea0003800000 */
.L_x_29998:
        /* <DEDUP_REMOVED lines=16> */
.L_x_30004:
[----:B------:R-:W-:Y:S05]  /*10690*/  BSYNC B3 ;  /* 0x0000000000037941 */ /* 0x000fea0003800000 */
.L_x_30003:
        /* <DEDUP_REMOVED lines=44> */
.L_x_30002:
[----:B------:R-:W-:Y:S05]  /*10960*/  BSYNC B2 ;  /* 0x0000000000027941 */ /* 0x000fea0003800000 */
.L_x_30001:
        /* <DEDUP_REMOVED lines=13> */
.L_x_30005:
        /* <DEDUP_REMOVED lines=12> */
.L_x_30008:
[----:B------:R-:W-:-:S07]  /*10b00*/  MOV R19, R10 ;  /* 0x0000000a00137202 */ /* 0x000fce0000000f00 */
.L_x_30009:
[----:B------:R-:W-:Y:S05]  /*10b10*/  BSYNC B2 ;  /* 0x0000000000027941 */ /* 0x000fea0003800000 */
.L_x_30007:
        /* <DEDUP_REMOVED lines=16> */
.L_x_30013:
[----:B------:R-:W-:Y:S05]  /*10c20*/  BSYNC B3 ;  /* 0x0000000000037941 */ /* 0x000fea0003800000 */
.L_x_30012:
        /* <DEDUP_REMOVED lines=44> */
.L_x_30011:
[----:B------:R-:W-:Y:S05]  /*10ef0*/  BSYNC B2 ;  /* 0x0000000000027941 */ /* 0x000fea0003800000 */
.L_x_30010:
        /* <DEDUP_REMOVED lines=10> */
.L_x_30006:
        /* <DEDUP_REMOVED lines=12> */
.L_x_30015:
[----:B------:R-:W-:-:S07]  /*11060*/  MOV R166, R10 ;  /* 0x0000000a00a67202 */ /* 0x000fce0000000f00 */
.L_x_30016:
[----:B------:R-:W-:Y:S05]  /*11070*/  BSYNC B2 ;  /* 0x0000000000027941 */ /* 0x000fea0003800000 */
.L_x_30014:
        /* <DEDUP_REMOVED lines=16> */
.L_x_30020:
[----:B------:R-:W-:Y:S05]  /*11180*/  BSYNC B3 ;  /* 0x0000000000037941 */ /* 0x000fea0003800000 */
.L_x_30019:
        /* <DEDUP_REMOVED lines=44> */
.L_x_30018:
[----:B------:R-:W-:Y:S05]  /*11450*/  BSYNC B2 ;  /* 0x0000000000027941 */ /* 0x000fea0003800000 */
.L_x_30017:
        /* <DEDUP_REMOVED lines=13> */
.L_x_30021:
        /* <DEDUP_REMOVED lines=12> */
.L_x_30024:
[----:B------:R-:W-:-:S07]  /*115f0*/  IMAD.MOV.U32 R20, RZ, RZ, R10 ;  /* 0x000000ffff147224 */ /* 0x000fce00078e000a */
.L_x_30025:
[----:B------:R-:W-:Y:S05]  /*11600*/  BSYNC B2 ;  /* 0x0000000000027941 */ /* 0x000fea0003800000 */
.L_x_30023:
        /* <DEDUP_REMOVED lines=16> */
.L_x_30029:
[----:B------:R-:W-:Y:S05]  /*11710*/  BSYNC B3 ;  /* 0x0000000000037941 */ /* 0x000fea0003800000 */
.L_x_30028:
        /* <DEDUP_REMOVED lines=44> */
.L_x_30027:
[----:B------:R-:W-:Y:S05]  /*119e0*/  BSYNC B2 ;  /* 0x0000000000027941 */ /* 0x000fea0003800000 */
.L_x_30026:
        /* <DEDUP_REMOVED lines=10> */
.L_x_30022:
        /* <DEDUP_REMOVED lines=12> */
.L_x_30031:
[----:B------:R-:W-:-:S07]  /*11b50*/  IMAD.MOV.U32 R166, RZ, RZ, R10 ;  /* 0x000000ffffa67224 */ /* 0x000fce00078e000a */
.L_x_30032:
[----:B------:R-:W-:Y:S05]  /*11b60*/  BSYNC B2 ;  /* 0x0000000000027941 */ /* 0x000fea0003800000 */
.L_x_30030:
        /* <DEDUP_REMOVED lines=16> */
.L_x_30036:
[----:B------:R-:W-:Y:S05]  /*11c70*/  BSYNC B3 ;  /* 0x0000000000037941 */ /* 0x000fea0003800000 */
.L_x_30035:
        /* <DEDUP_REMOVED lines=44> */
.L_x_30034:
[----:B------:R-:W-:Y:S05]  /*11f40*/  BSYNC B2 ;  /* 0x0000000000027941 */ /* 0x000fea0003800000 */
.L_x_30033:
        /* <DEDUP_REMOVED lines=13> */
.L_x_30037:
        /* <DEDUP_REMOVED lines=12> */
.L_x_30040:
[----:B------:R-:W-:-:S07]  /*120e0*/  IMAD.MOV.U32 R21, RZ, RZ, R10 ;  /* 0x000000ffff157224 */ /* 0x000fce00078e000a */
.L_x_30041:
[----:B------:R-:W-:Y:S05]  /*120f0*/  BSYNC B2 ;  /* 0x0000000000027941 */ /* 0x000fea0003800000 */
.L_x_30039:
        /* <DEDUP_REMOVED lines=16> */
.L_x_30045:
[----:B------:R-:W-:Y:S05]  /*12200*/  BSYNC B3 ;  /* 0x0000000000037941 */ /* 0x000fea0003800000 */
.L_x_30044:
        /* <DEDUP_REMOVED lines=44> */
.L_x_30043:
[----:B------:R-:W-:Y:S05]  /*124d0*/  BSYNC B2 ;  /* 0x0000000000027941 */ /* 0x000fea0003800000 */
.L_x_30042:
        /* <DEDUP_REMOVED lines=10> */
.L_x_30038:
        /* <DEDUP_REMOVED lines=54> */
.L_x_30046:
[----:B------:R-:W-:-:S07]  /*128e0*/  VIADD R229, R229, 0x20 ;  /* 0x00000020e5e57836 */ /* 0x000fce0000000000 */
.L_x_29917:
[----:B------:R-:W-:Y:S05]  /*128f0*/  BSYNC B1 ;  /* 0x0000000000017941 */ /* 0x000fea0003800000 */
.L_x_29916:
        /* <DEDUP_REMOVED lines=29> */
.L_x_30050:
[----:B------:R-:W-:-:S07]  /*12ad0*/  IMAD.MOV.U32 R24, RZ, RZ, R10 ;  /* 0x000000ffff187224 */ /* 0x000fce00078e000a */
.L_x_30051:
[----:B------:R-:W-:Y:S05]  /*12ae0*/  BSYNC B2 ;  /* 0x0000000000027941 */ /* 0x000fea0003800000 */
.L_x_30049:
        /* <DEDUP_REMOVED lines=16> */
.L_x_30055:
[----:B------:R-:W-:Y:S05]  /*12bf0*/  BSYNC B3 ;  /* 0x0000000000037941 */ /* 0x000fea0003800000 */
.L_x_30054:
        /* <DEDUP_REMOVED lines=44> */
.L_x_30053:
[----:B------:R-:W-:Y:S05]  /*12ec0*/  BSYNC B2 ;  /* 0x0000000000027941 */ /* 0x000fea0003800000 */
.L_x_30052:
        /* <DEDUP_REMOVED lines=20> */
.L_x_30056:
        /* <DEDUP_REMOVED lines=12> */
.L_x_30059:
[----:B------:R-:W-:-:S07]  /*130d0*/  IMAD.MOV.U32 R14, RZ, RZ, R10 ;  /* 0x000000ffff0e7224 */ /* 0x000fce00078e000a */
.L_x_30060:
[----:B------:R-:W-:Y:S05]  /*130e0*/  BSYNC B2 ;  /* 0x0000000000027941 */ /* 0x000fea0003800000 */
.L_x_30058:
        /* <DEDUP_REMOVED lines=16> */
.L_x_30064:
[----:B------:R-:W-:Y:S05]  /*131f0*/  BSYNC B3 ;  /* 0x0000000000037941 */ /* 0x000fea0003800000 */
.L_x_30063:
        /* <DEDUP_REMOVED lines=44> */
.L_x_30062:
[----:B------:R-:W-:Y:S05]  /*134c0*/  BSYNC B2 ;  /* 0x0000000000027941 */ /* 0x000fea0003800000 */
.L_x_30061:
        /* <DEDUP_REMOVED lines=10> */
.L_x_30057:
        /* <DEDUP_REMOVED lines=12> */
.L_x_30066:
[----:B------:R-:W-:-:S07]  /*13630*/  IMAD.MOV.U32 R175, RZ, RZ, R10 ;  /* 0x000000ffffaf7224 */ /* 0x000fce00078e000a */
.L_x_30067:
[----:B------:R-:W-:Y:S05]  /*13640*/  BSYNC B2 ;  /* 0x0000000000027941 */ /* 0x000fea0003800000 */
.L_x_30065:
        /* <DEDUP_REMOVED lines=16> */
.L_x_30071:
[----:B------:R-:W-:Y:S05]  /*13750*/  BSYNC B3 ;  /* 0x0000000000037941 */ /* 0x000fea0003800000 */
.L_x_30070:
        /* <DEDUP_REMOVED lines=44> */
.L_x_30069:
[----:B------:R-:W-:Y:S05]  /*13a20*/  BSYNC B2 ;  /* 0x0000000000027941 */ /* 0x000fea0003800000 */
.L_x_30068:
        /* <DEDUP_REMOVED lines=15> */
.L_x_30072:
        /* <DEDUP_REMOVED lines=12> */
.L_x_30075:
[----:B------:R-:W-:-:S07]  /*13be0*/  MOV R15, R10 ;  /* 0x0000000a000f7202 */ /* 0x000fce0000000f00 */
.L_x_30076:
[----:B------:R-:W-:Y:S05]  /*13bf0*/  BSYNC B2 ;  /* 0x0000000000027941 */ /* 0x000fea0003800000 */
.L_x_30074:
        /* <DEDUP_REMOVED lines=16> */
.L_x_30080:
[----:B------:R-:W-:Y:S05]  /*13d00*/  BSYNC B3 ;  /* 0x0000000000037941 */ /* 0x000fea0003800000 */
.L_x_30079:
        /* <DEDUP_REMOVED lines=44> */
.L_x_30078:
[----:B------:R-:W-:Y:S05]  /*13fd0*/  BSYNC B2 ;  /* 0x0000000000027941 */ /* 0x000fea0003800000 */
.L_x_30077:
        /* <DEDUP_REMOVED lines=10> */
.L_x_30073:
        /* <DEDUP_REMOVED lines=12> */
.L_x_30082:
[----:B------:R-:W-:-:S07]  /*14140*/  MOV R164, R10 ;  /* 0x0000000a00a47202 */ /* 0x000fce0000000f00 */
.L_x_30083:
[----:B------:R-:W-:Y:S05]  /*14150*/  BSYNC B2 ;  /* 0x0000000000027941 */ /* 0x000fea0003800000 */
.L_x_30081:
        /* <DEDUP_REMOVED lines=16> */
.L_x_30087:
[----:B------:R-:W-:Y:S05]  /*14260*/  BSYNC B3 ;  /* 0x0000000000037941 */ /* 0x000fea0003800000 */
.L_x_30086:
        /* <DEDUP_REMOVED lines=44> */
.L_x_30085:
[----:B------:R-:W-:Y:S05]  /*14530*/  BSYNC B2 ;  /* 0x0000000000027941 */ /* 0x000fea0003800000 */
.L_x_30084:
        /* <DEDUP_REMOVED lines=15> */
.L_x_30088:
        /* <DEDUP_REMOVED lines=12> */
.L_x_30091:
[----:B------:R-:W-:-:S07]  /*146f0*/  IMAD.MOV.U32 R16, RZ, RZ, R10 ;  /* 0x000000ffff107224 */ /* 0x000fce00078e000a */
.L_x_30092:
[----:B------:R-:W-:Y:S05]  /*14700*/  BSYNC B2 ;  /* 0x0000000000027941 */ /* 0x000fea0003800000 */
.L_x_30090:
        /* <DEDUP_REMOVED lines=16> */
.L_x_30096:
[----:B------:R-:W-:Y:S05]  /*14810*/  BSYNC B3 ;  /* 0x0000000000037941 */ /* 0x000fea0003800000 */
.L_x_30095:
        /* <DEDUP_REMOVED lines=44> */
.L_x_30094:
[----:B------:R-:W-:Y:S05]  /*14ae0*/  BSYNC B2 ;  /* 0x0000000000027941 */ /* 0x000fea0003800000 */
.L_x_30093:
        /* <DEDUP_REMOVED lines=10> */
.L_x_30089:
        /* <DEDUP_REMOVED lines=12> */
.L_x_30098:
[----:B------:R-:W-:-:S07]  /*14c50*/  IMAD.MOV.U32 R164, RZ, RZ, R10 ;  /* 0x000000ffffa47224 */ /* 0x000fce00078e000a */
.L_x_30099:
[----:B------:R-:W-:Y:S05]  /*14c60*/  BSYNC B2 ;  /* 0x0000000000027941 */ /* 0x000fea0003800000 */
.L_x_30097:
        /* <DEDUP_REMOVED lines=16> */
.L_x_30103:
[----:B------:R-:W-:Y:S05]  /*14d70*/  BSYNC B3 ;  /* 0x0000000000037941 */ /* 0x000fea0003800000 */
.L_x_30102:
        /* <DEDUP_REMOVED lines=44> */
.L_x_30101:
[----:B------:R-:W-:Y:S05]  /*15040*/  BSYNC B2 ;  /* 0x0000000000027941 */ /* 0x000fea0003800000 */
.L_x_30100:
        /* <DEDUP_REMOVED lines=15> */
.L_x_30104:
        /* <DEDUP_REMOVED lines=12> */
.L_x_30107:
[----:B------:R-:W-:-:S07]  /*15200*/  IMAD.MOV.U32 R17, RZ, RZ, R10 ;  /* 0x000000ffff117224 */ /* 0x000fce00078e000a */
.L_x_30108:
[----:B------:R-:W-:Y:S05]  /*15210*/  BSYNC B2 ;  /* 0x0000000000027941 */ /* 0x000fea0003800000 */
.L_x_30106:
        /* <DEDUP_REMOVED lines=16> */
.L_x_30112:
[----:B------:R-:W-:Y:S05]  /*15320*/  BSYNC B3 ;  /* 0x0000000000037941 */ /* 0x000fea0003800000 */
.L_x_30111:
        /* <DEDUP_REMOVED lines=44> */
.L_x_30110:
[----:B------:R-:W-:Y:S05]  /*155f0*/  BSYNC B2 ;  /* 0x0000000000027941 */ /* 0x000fea0003800000 */
.L_x_30109:
        /* <DEDUP_REMOVED lines=10> */
.L_x_30105:
        /* <DEDUP_REMOVED lines=12> */
.L_x_30114:
[----:B------:R-:W-:-:S07]  /*15760*/  IMAD.MOV.U32 R190, RZ, RZ, R10 ;  /* 0x000000ffffbe7224 */ /* 0x000fce00078e000a */
.L_x_30115:
[----:B------:R-:W-:Y:S05]  /*15770*/  BSYNC B2 ;  /* 0x0000000000027941 */ /* 0x000fea0003800000 */
.L_x_30113:
        /* <DEDUP_REMOVED lines=16> */
.L_x_30119:
[----:B------:R-:W-:Y:S05]  /*15880*/  BSYNC B3 ;  /* 0x0000000000037941 */ /* 0x000fea0003800000 */
.L_x_30118:
        /* <DEDUP_REMOVED lines=44> */
.L_x_30117:
[----:B------:R-:W-:Y:S05]  /*15b50*/  BSYNC B2 ;  /* 0x0000000000027941 */ /* 0x000fea0003800000 */
.L_x_30116:
        /* <DEDUP_REMOVED lines=15> */
.L_x_30120:
        /* <DEDUP_REMOVED lines=12> */
.L_x_30123:
[----:B------:R-:W-:-:S07]  /*15d10*/  MOV R18, R10 ;  /* 0x0000000a00127202 */ /* 0x000fce0000000f00 */
.L_x_30124:
[----:B------:R-:W-:Y:S05]  /*15d20*/  BSYNC B2 ;  /* 0x0000000000027941 */ /* 0x000fea0003800000 */
.L_x_30122:
        /* <DEDUP_REMOVED lines=16> */
.L_x_30128:
[----:B------:R-:W-:Y:S05]  /*15e30*/  BSYNC B3 ;  /* 0x0000000000037941 */ /* 0x000fea0003800000 */
.L_x_30127:
        /* <DEDUP_REMOVED lines=44> */
.L_x_30126:
[----:B------:R-:W-:Y:S05]  /*16100*/  BSYNC B2 ;  /* 0x0000000000027941 */ /* 0x000fea0003800000 */
.L_x_30125:
        /* <DEDUP_REMOVED lines=10> */
.L_x_30121:
        /* <DEDUP_REMOVED lines=12> */
.L_x_30130:
[----:B------:R-:W-:-:S07]  /*16270*/  MOV R223, R10 ;  /* 0x0000000a00df7202 */ /* 0x000fce0000000f00 */
.L_x_30131:
[----:B------:R-:W-:Y:S05]  /*16280*/  BSYNC B2 ;  /* 0x0000000000027941 */ /* 0x000fea0003800000 */
.L_x_30129:
        /* <DEDUP_REMOVED lines=16> */
.L_x_30135:
[----:B------:R-:W-:Y:S05]  /*16390*/  BSYNC B3 ;  /* 0x0000000000037941 */ /* 0x000fea0003800000 */
.L_x_30134:
        /* <DEDUP_REMOVED lines=44> */
.L_x_30133:
[----:B------:R-:W-:Y:S05]  /*16660*/  BSYNC B2 ;  /* 0x0000000000027941 */ /* 0x000fea0003800000 */
.L_x_30132:
        /* <DEDUP_REMOVED lines=13> */
.L_x_30136:
        /* <DEDUP_REMOVED lines=12> */
.L_x_30139:
[----:B------:R-:W-:-:S07]  /*16800*/  IMAD.MOV.U32 R19, RZ, RZ, R10 ;  /* 0x000000ffff137224 */ /* 0x000fce00078e000a */
.L_x_30140:
[----:B------:R-:W-:Y:S05]  /*16810*/  BSYNC B2 ;  /* 0x0000000000027941 */ /* 0x000fea0003800000 */
.L_x_30138:
        /* <DEDUP_REMOVED lines=16> */
.L_x_30144:
[----:B------:R-:W-:Y:S05]  /*16920*/  BSYNC B3 ;  /* 0x0000000000037941 */ /* 0x000fea0003800000 */
.L_x_30143:
        /* <DEDUP_REMOVED lines=44> */
.L_x_30142:
[----:B------:R-:W-:Y:S05]  /*16bf0*/  BSYNC B2 ;  /* 0x0000000000027941 */ /* 0x000fea0003800000 */
.L_x_30141:
        /* <DEDUP_REMOVED lines=10> */
.L_x_30137:
        /* <DEDUP_REMOVED lines=12> */
.L_x_30146:
[----:B------:R-:W-:-:S07]  /*16d60*/  IMAD.MOV.U32 R166, RZ, RZ, R10 ;  /* 0x000000ffffa67224 */ /* 0x000fce00078e000a */
.L_x_30147:
[----:B------:R-:W-:Y:S05]  /*16d70*/  BSYNC B2 ;  /* 0x0000000000027941 */ /* 0x000fea0003800000 */
.L_x_30145:
        /* <DEDUP_REMOVED lines=16> */
.L_x_30151:
[----:B------:R-:W-:Y:S05]  /*16e80*/  BSYNC B3 ;  /* 0x0000000000037941 */ /* 0x000fea0003800000 */
.L_x_30150:
        /* <DEDUP_REMOVED lines=44> */
.L_x_30149:
[----:B------:R-:W-:Y:S05]  /*17150*/  BSYNC B2 ;  /* 0x0000000000027941 */ /* 0x000fea0003800000 */
.L_x_30148:
        /* <DEDUP_REMOVED lines=13> */
.L_x_30152:
        /* <DEDUP_REMOVED lines=12> */
.L_x_30155:
[----:B------:R-:W-:-:S07]  /*172f0*/  IMAD.MOV.U32 R20, RZ, RZ, R10 ;  /* 0x000000ffff147224 */ /* 0x000fce00078e000a */
.L_x_30156:
[----:B------:R-:W-:Y:S05]  /*17300*/  BSYNC B2 ;  /* 0x0000000000027941 */ /* 0x000fea0003800000 */
.L_x_30154:
        /* <DEDUP_REMOVED lines=16> */
.L_x_30160:
[----:B------:R-:W-:Y:S05]  /*17410*/  BSYNC B3 ;  /* 0x0000000000037941 */ /* 0x000fea0003800000 */
.L_x_30159:
        /* <DEDUP_REMOVED lines=44> */
.L_x_30158:
[----:B------:R-:W-:Y:S05]  /*176e0*/  BSYNC B2 ;  /* 0x0000000000027941 */ /* 0x000fea0003800000 */
.L_x_30157:
        /* <DEDUP_REMOVED lines=10> */
.L_x_30153:
        /* <DEDUP_REMOVED lines=12> */
.L_x_30162:
[----:B------:R-:W-:-:S07]  /*17850*/  IMAD.MOV.U32 R166, RZ, RZ, R10 ;  /* 0x000000ffffa67224 */ /* 0x000fce00078e000a */
.L_x_30163:
[----:B------:R-:W-:Y:S05]  /*17860*/  BSYNC B2 ;  /* 0x0000000000027941 */ /* 0x000fea0003800000 */
.L_x_30161:
        /* <DEDUP_REMOVED lines=16> */
.L_x_30167:
[----:B------:R-:W-:Y:S05]  /*17970*/  BSYNC B3 ;  /* 0x0000000000037941 */ /* 0x000fea0003800000 */
.L_x_30166:
        /* <DEDUP_REMOVED lines=44> */
.L_x_30165:
[----:B------:R-:W-:Y:S05]  /*17c40*/  BSYNC B2 ;  /* 0x0000000000027941 */ /* 0x000fea0003800000 */
.L_x_30164:
        /* <DEDUP_REMOVED lines=13> */
.L_x_30168:
        /* <DEDUP_REMOVED lines=12> */
.L_x_30171:
[----:B------:R-:W-:-:S07]  /*17de0*/  MOV R21, R10 ;  /* 0x0000000a00157202 */ /* 0x000fce0000000f00 */
.L_x_30172:
[----:B------:R-:W-:Y:S05]  /*17df0*/  BSYNC B2 ;  /* 0x0000000000027941 */ /* 0x000fea0003800000 */
.L_x_30170:
        /* <DEDUP_REMOVED lines=16> */
.L_x_30176:
[----:B------:R-:W-:Y:S05]  /*17f00*/  BSYNC B3 ;  /* 0x0000000000037941 */ /* 0x000fea0003800000 */
.L_x_30175:
        /* <DEDUP_REMOVED lines=44> */
.L_x_30174:
[----:B------:R-:W-:Y:S05]  /*181d0*/  BSYNC B2 ;  /* 0x0000000000027941 */ /* 0x000fea0003800000 */
.L_x_30173:
        /* <DEDUP_REMOVED lines=10> */
.L_x_30169:
        /* <DEDUP_REMOVED lines=54> */
.L_x_30177:
[----:B------:R-:W-:-:S07]  /*185e0*/  VIADD R229, R229, 0x20 ;  /* 0x00000020e5e57836 */ /* 0x000fce0000000000 */
.L_x_30048:
[----:B------:R-:W-:Y:S05]  /*185f0*/  BSYNC B1 ;  /* 0x0000000000017941 */ /* 0x000fea0003800000 */
.L_x_30047:
        /* <DEDUP_REMOVED lines=29> */
.L_x_30181:
[----:B------:R-:W-:-:S07]  /*187d0*/  MOV R25, R10 ;  /* 0x0000000a00197202 */ /* 0x000fce0000000f00 */
.L_x_30182:
[----:B------:R-:W-:Y:S05]  /*187e0*/  BSYNC B2 ;  /* 0x0000000000027941 */ /* 0x000fea0003800000 */
.L_x_30180:
        /* <DEDUP_REMOVED lines=16> */
.L_x_30186:
[----:B------:R-:W-:Y:S05]  /*188f0*/  BSYNC B3 ;  /* 0x0000000000037941 */ /* 0x000fea0003800000 */
.L_x_30185:
        /* <DEDUP_REMOVED lines=44> */
.L_x_30184:
[----:B------:R-:W-:Y:S05]  /*18bc0*/  BSYNC B2 ;  /* 0x0000000000027941 */ /* 0x000fea0003800000 */
.L_x_30183:
        /* <DEDUP_REMOVED lines=20> */
.L_x_30187:
        /* <DEDUP_REMOVED lines=12> */
.L_x_30190:
[----:B------:R-:W-:-:S07]  /*18dd0*/  MOV R14, R10 ;  /* 0x0000000a000e7202 */ /* 0x000fce0000000f00 */
.L_x_30191:
[----:B------:R-:W-:Y:S05]  /*18de0*/  BSYNC B2 ;  /* 0x0000000000027941 */ /* 0x000fea0003800000 */
.L_x_30189:
        /* <DEDUP_REMOVED lines=16> */
.L_x_30195:
[----:B------:R-:W-:Y:S05]  /*18ef0*/  BSYNC B3 ;  /* 0x0000000000037941 */ /* 0x000fea0003800000 */
.L_x_30194:
        /* <DEDUP_REMOVED lines=44> */
.L_x_30193:
[----:B------:R-:W-:Y:S05]  /*191c0*/  BSYNC B2 ;  /* 0x0000000000027941 */ /* 0x000fea0003800000 */
.L_x_30192:
        /* <DEDUP_REMOVED lines=10> */
.L_x_30188:
        /* <DEDUP_REMOVED lines=12> */
.L_x_30197:
[----:B------:R-:W-:-:S07]  /*19330*/  MOV R177, R10 ;  /* 0x0000000a00b17202 */ /* 0x000fce0000000f00 */
.L_x_30198:
[----:B------:R-:W-:Y:S05]  /*19340*/  BSYNC B2 ;  /* 0x0000000000027941 */ /* 0x000fea0003800000 */
.L_x_30196:
        /* <DEDUP_REMOVED lines=16> */
.L_x_30202:
[----:B------:R-:W-:Y:S05]  /*19450*/  BSYNC B3 ;  /* 0x0000000000037941 */ /* 0x000fea0003800000 */
.L_x_30201:
        /* <DEDUP_REMOVED lines=44> */
.L_x_30200:
[----:B------:R-:W-:Y:S05]  /*19720*/  BSYNC B2 ;  /* 0x0000000000027941 */ /* 0x000fea0003800000 */
.L_x_30199:
        /* <DEDUP_REMOVED lines=15> */
.L_x_30203:
        /* <DEDUP_REMOVED lines=12> */
.L_x_30206:
[----:B------:R-:W-:-:S07]  /*198e0*/  IMAD.MOV.U32 R15, RZ, RZ, R10 ;  /* 0x000000ffff0f7224 */ /* 0x000fce00078e000a */
.L_x_30207:
[----:B------:R-:W-:Y:S05]  /*198f0*/  BSYNC B2 ;  /* 0x0000000000027941 */ /* 0x000fea0003800000 */
.L_x_30205:
        /* <DEDUP_REMOVED lines=16> */
.L_x_30211:
[----:B------:R-:W-:Y:S05]  /*19a00*/  BSYNC B3 ;  /* 0x0000000000037941 */ /* 0x000fea0003800000 */
.L_x_30210:
        /* <DEDUP_REMOVED lines=44> */
.L_x_30209:
[----:B------:R-:W-:Y:S05]  /*19cd0*/  BSYNC B2 ;  /* 0x0000000000027941 */ /* 0x000fea0003800000 */
.L_x_30208:
        /* <DEDUP_REMOVED lines=10> */
.L_x_30204:
        /* <DEDUP_REMOVED lines=12> */
.L_x_30213:
[----:B------:R-:W-:-:S07]  /*19e40*/  IMAD.MOV.U32 R164, RZ, RZ, R10 ;  /* 0x000000ffffa47224 */ /* 0x000fce00078e000a */
.L_x_30214:
[----:B------:R-:W-:Y:S05]  /*19e50*/  BSYNC B2 ;  /* 0x0000000000027941 */ /* 0x000fea0003800000 */
.L_x_30212:
        /* <DEDUP_REMOVED lines=16> */
.L_x_30218:
[----:B------:R-:W-:Y:S05]  /*19f60*/  BSYNC B3 ;  /* 0x0000000000037941 */ /* 0x000fea0003800000 */
.L_x_30217:
        /* <DEDUP_REMOVED lines=44> */
.L_x_30216:
[----:B------:R-:W-:Y:S05]  /*1a230*/  BSYNC B2 ;  /* 0x0000000000027941 */ /* 0x000fea0003800000 */
.L_x_30215:
        /* <DEDUP_REMOVED lines=15> */
.L_x_30219:
        /* <DEDUP_REMOVED lines=12> */
.L_x_30222:
[----:B------:R-:W-:-:S07]  /*1a3f0*/  IMAD.MOV.U32 R16, RZ, RZ, R10 ;  /* 0x000000ffff107224 */ /* 0x000fce00078e000a */
.L_x_30223:
[----:B------:R-:W-:Y:S05]  /*1a400*/  BSYNC B2 ;  /* 0x0000000000027941 */ /* 0x000fea0003800000 */
.L_x_30221:
        /* <DEDUP_REMOVED lines=16> */
.L_x_30227:
[----:B------:R-:W-:Y:S05]  /*1a510*/  BSYNC B3 ;  /* 0x0000000000037941 */ /* 0x000fea0003800000 */
.L_x_30226:
        /* <DEDUP_REMOVED lines=44> */
.L_x_30225:
[----:B------:R-:W-:Y:S05]  /*1a7e0*/  BSYNC B2 ;  /* 0x0000000000027941 */ /* 0x000fea0003800000 */
.L_x_30224:
        /* <DEDUP_REMOVED lines=10> */
.L_x_30220:
        /* <DEDUP_REMOVED lines=12> */
.L_x_30229:
[----:B------:R-:W-:-:S07]  /*1a950*/  IMAD.MOV.U32 R164, RZ, RZ, R10 ;  /* 0x000000ffffa47224 */ /* 0x000fce00078e000a */
.L_x_30230:
[----:B------:R-:W-:Y:S05]  /*1a960*/  BSYNC B2 ;  /* 0x0000000000027941 */ /* 0x000fea0003800000 */
.L_x_30228:
        /* <DEDUP_REMOVED lines=16> */
.L_x_30234:
[----:B------:R-:W-:Y:S05]  /*1aa70*/  BSYNC B3 ;  /* 0x0000000000037941 */ /* 0x000fea0003800000 */
.L_x_30233:
        /* <DEDUP_REMOVED lines=44> */
.L_x_30232:
[----:B------:R-:W-:Y:S05]  /*1ad40*/  BSYNC B2 ;  /* 0x0000000000027941 */ /* 0x000fea0003800000 */
.L_x_30231:
        /* <DEDUP_REMOVED lines=15> */
.L_x_30235:
        /* <DEDUP_REMOVED lines=12> */
.L_x_30238:
[----:B------:R-:W-:-:S07]  /*1af00*/  MOV R17, R10 ;  /* 0x0000000a00117202 */ /* 0x000fce0000000f00 */
.L_x_30239:
[----:B------:R-:W-:Y:S05]  /*1af10*/  BSYNC B2 ;  /* 0x0000000000027941 */ /* 0x000fea0003800000 */
.L_x_30237:
        /* <DEDUP_REMOVED lines=16> */
.L_x_30243:
[----:B------:R-:W-:Y:S05]  /*1b020*/  BSYNC B3 ;  /* 0x0000000000037941 */ /* 0x000fea0003800000 */
.L_x_30242:
        /* <DEDUP_REMOVED lines=44> */
.L_x_30241:
[----:B------:R-:W-:Y:S05]  /*1b2f0*/  BSYNC B2 ;  /* 0x0000000000027941 */ /* 0x000fea0003800000 */
.L_x_30240:
        /* <DEDUP_REMOVED lines=10> */
.L_x_30236:
        /* <DEDUP_REMOVED lines=12> */
.L_x_30245:
[----:B------:R-:W-:-:S07]  /*1b460*/  MOV R191, R10 ;  /* 0x0000000a00bf7202 */ /* 0x000fce0000000f00 */
.L_x_30246:
[----:B------:R-:W-:Y:S05]  /*1b470*/  BSYNC B2 ;  /* 0x0000000000027941 */ /* 0x000fea0003800000 */
.L_x_30244:
        /* <DEDUP_REMOVED lines=16> */
.L_x_30250:
[----:B------:R-:W-:Y:S05]  /*1b580*/  BSYNC B3 ;  /* 0x0000000000037941 */ /* 0x000fea0003800000 */
.L_x_30249:
        /* <DEDUP_REMOVED lines=44> */
.L_x_30248:
[----:B------:R-:W-:Y:S05]  /*1b850*/  BSYNC B2 ;  /* 0x0000000000027941 */ /* 0x000fea0003800000 */
.L_x_30247:
        /* <DEDUP_REMOVED lines=15> */
.L_x_30251:
        /* <DEDUP_REMOVED lines=12> */
.L_x_30254:
[----:B------:R-:W-:-:S07]  /*1ba10*/  IMAD.MOV.U32 R18, RZ, RZ, R10 ;  /* 0x000000ffff127224 */ /* 0x000fce00078e000a */
.L_x_30255:
[----:B------:R-:W-:Y:S05]  /*1ba20*/  BSYNC B2 ;  /* 0x0000000000027941 */ /* 0x000fea0003800000 */
.L_x_30253:
        /* <DEDUP_REMOVED lines=16> */
.L_x_30259:
[----:B------:R-:W-:Y:S05]  /*1bb30*/  BSYNC B3 ;  /* 0x0000000000037941 */ /* 0x000fea0003800000 */
.L_x_30258:
        /* <DEDUP_REMOVED lines=44> */
.L_x_30257:
[----:B------:R-:W-:Y:S05]  /*1be00*/  BSYNC B2 ;  /* 0x0000000000027941 */ /* 0x000fea0003800000 */
.L_x_30256:
        /* <DEDUP_REMOVED lines=10> */
.L_x_30252:
        /* <DEDUP_REMOVED lines=12> */
.L_x_30261:
[----:B------:R-:W-:-:S07]  /*1bf70*/  IMAD.MOV.U32 R224, RZ, RZ, R10 ;  /* 0x000000ffffe07224 */ /* 0x000fce00078e000a */
.L_x_30262:
[----:B------:R-:W-:Y:S05]  /*1bf80*/  BSYNC B2 ;  /* 0x0000000000027941 */ /* 0x000fea0003800000 */
.L_x_30260:
        /* <DEDUP_REMOVED lines=16> */
.L_x_30266:
[----:B------:R-:W-:Y:S05]  /*1c090*/  BSYNC B3 ;  /* 0x0000000000037941 */ /* 0x000fea0003800000 */
.L_x_30265:
        /* <DEDUP_REMOVED lines=44> */
.L_x_30264:
[----:B------:R-:W-:Y:S05]  /*1c360*/  BSYNC B2 ;  /* 0x0000000000027941 */ /* 0x000fea0003800000 */
.L_x_30263:
        /* <DEDUP_REMOVED lines=13> */
.L_x_30267:
        /* <DEDUP_REMOVED lines=12> */
.L_x_30270:
[----:B------:R-:W-:-:S07]  /*1c500*/  IMAD.MOV.U32 R19, RZ, RZ, R10 ;  /* 0x000000ffff137224 */ /* 0x000fce00078e000a */
.L_x_30271:
[----:B------:R-:W-:Y:S05]  /*1c510*/  BSYNC B2 ;  /* 0x0000000000027941 */ /* 0x000fea0003800000 */
.L_x_30269:
        /* <DEDUP_REMOVED lines=16> */
.L_x_30275:
[----:B------:R-:W-:Y:S05]  /*1c620*/  BSYNC B3 ;  /* 0x0000000000037941 */ /* 0x000fea0003800000 */
.L_x_30274:
        /* <DEDUP_REMOVED lines=44> */
.L_x_30273:
[----:B------:R-:W-:Y:S05]  /*1c8f0*/  BSYNC B2 ;  /* 0x0000000000027941 */ /* 0x000fea0003800000 */
.L_x_30272:
        /* <DEDUP_REMOVED lines=10> */
.L_x_30268:
        /* <DEDUP_REMOVED lines=12> */
.L_x_30277:
[----:B------:R-:W-:-:S07]  /*1ca60*/  IMAD.MOV.U32 R166, RZ, RZ, R10 ;  /* 0x000000ffffa67224 */ /* 0x000fce00078e000a */
.L_x_30278:
[----:B------:R-:W-:Y:S05]  /*1ca70*/  BSYNC B2 ;  /* 0x0000000000027941 */ /* 0x000fea0003800000 */
.L_x_30276:
        /* <DEDUP_REMOVED lines=16> */
.L_x_30282:
[----:B------:R-:W-:Y:S05]  /*1cb80*/  BSYNC B3 ;  /* 0x0000000000037941 */ /* 0x000fea0003800000 */
.L_x_30281:
        /* <DEDUP_REMOVED lines=44> */
.L_x_30280:
[----:B------:R-:W-:Y:S05]  /*1ce50*/  BSYNC B2 ;  /* 0x0000000000027941 */ /* 0x000fea0003800000 */
.L_x_30279:
        /* <DEDUP_REMOVED lines=13> */
.L_x_30283:
        /* <DEDUP_REMOVED lines=12> */
.L_x_30286:
[----:B------:R-:W-:-:S07]  /*1cff0*/  MOV R20, R10 ;  /* 0x0000000a00147202 */ /* 0x000fce0000000f00 */
.L_x_30287:
[----:B------:R-:W-:Y:S05]  /*1d000*/  BSYNC B2 ;  /* 0x0000000000027941 */ /* 0x000fea0003800000 */
.L_x_30285:
        /* <DEDUP_REMOVED lines=16> */
.L_x_30291:
[----:B------:R-:W-:Y:S05]  /*1d110*/  BSYNC B3 ;  /* 0x0000000000037941 */ /* 0x000fea0003800000 */
.L_x_30290:
        /* <DEDUP_REMOVED lines=44> */
.L_x_30289:
[----:B------:R-:W-:Y:S05]  /*1d3e0*/  BSYNC B2 ;  /* 0x0000000000027941 */ /* 0x000fea0003800000 */
.L_x_30288:
        /* <DEDUP_REMOVED lines=10> */
.L_x_30284:
        /* <DEDUP_REMOVED lines=12> */
.L_x_30293:
[----:B------:R-:W-:-:S07]  /*1d550*/  MOV R166, R10 ;  /* 0x0000000a00a67202 */ /* 0x000fce0000000f00 */
.L_x_30294:
[----:B------:R-:W-:Y:S05]  /*1d560*/  BSYNC B2 ;  /* 0x0000000000027941 */ /* 0x000fea0003800000 */
.L_x_30292:
        /* <DEDUP_REMOVED lines=16> */
.L_x_30298:
[----:B------:R-:W-:Y:S05]  /*1d670*/  BSYNC B3 ;  /* 0x0000000000037941 */ /* 0x000fea0003800000 */
.L_x_30297:
        /* <DEDUP_REMOVED lines=44> */
.L_x_30296:
[----:B------:R-:W-:Y:S05]  /*1d940*/  BSYNC B2 ;  /* 0x0000000000027941 */ /* 0x000fea0003800000 */
.L_x_30295:
        /* <DEDUP_REMOVED lines=13> */
.L_x_30299:
        /* <DEDUP_REMOVED lines=12> */
.L_x_30302:
[----:B------:R-:W-:-:S07]  /*1dae0*/  IMAD.MOV.U32 R21, RZ, RZ, R10 ;  /* 0x000000ffff157224 */ /* 0x000fce00078e000a */
.L_x_30303:
[----:B------:R-:W-:Y:S05]  /*1daf0*/  BSYNC B2 ;  /* 0x0000000000027941 */ /* 0x000fea0003800000 */
.L_x_30301:
        /* <DEDUP_REMOVED lines=16> */
.L_x_30307:
[----:B------:R-:W-:Y:S05]  /*1dc00*/  BSYNC B3 ;  /* 0x0000000000037941 */ /* 0x000fea0003800000 */
.L_x_30306:
        /* <DEDUP_REMOVED lines=44> */
.L_x_30305:
[----:B------:R-:W-:Y:S05]  /*1ded0*/  BSYNC B2 ;  /* 0x0000000000027941 */ /* 0x000fea0003800000 */
.L_x_30304:
        /* <DEDUP_REMOVED lines=10> */
.L_x_30300:
        /* <DEDUP_REMOVED lines=54> */
.L_x_30308:
[----:B------:R-:W-:-:S07]  /*1e2e0*/  IADD3 R229, R229, 0x20, RZ ;  /* 0x00000020e5e57810 */ /* 0x000fce0007ffe0ff */
.L_x_30179:
[----:B------:R-:W-:Y:S05]  /*1e2f0*/  BSYNC B1 ;  /* 0x0000000000017941 */ /* 0x000fea0003800000 */
.L_x_30178:
        /* <DEDUP_REMOVED lines=29> */
.L_x_30312:
[----:B------:R-:W-:-:S07]  /*1e4d0*/  IMAD.MOV.U32 R26, RZ, RZ, R10 ;  /* 0x000000ffff1a7224 */ /* 0x000fce00078e000a */
.L_x_30313:
[----:B------:R-:W-:Y:S05]  /*1e4e0*/  BSYNC B2 ;  /* 0x0000000000027941 */ /* 0x000fea0003800000 */
.L_x_30311:
        /* <DEDUP_REMOVED lines=16> */
.L_x_30317:
[----:B------:R-:W-:Y:S05]  /*1e5f0*/  BSYNC B3 ;  /* 0x0000000000037941 */ /* 0x000fea0003800000 */
.L_x_30316:
        /* <DEDUP_REMOVED lines=44> */
.L_x_30315:
[----:B------:R-:W-:Y:S05]  /*1e8c0*/  BSYNC B2 ;  /* 0x0000000000027941 */ /* 0x000fea0003800000 */
.L_x_30314:
        /* <DEDUP_REMOVED lines=20> */
.L_x_30318:
        /* <DEDUP_REMOVED lines=12> */
.L_x_30321:
[----:B------:R-:W-:-:S07]  /*1ead0*/  IMAD.MOV.U32 R14, RZ, RZ, R10 ;  /* 0x000000ffff0e7224 */ /* 0x000fce00078e000a */
.L_x_30322:
[----:B------:R-:W-:Y:S05]  /*1eae0*/  BSYNC B2 ;  /* 0x0000000000027941 */ /* 0x000fea0003800000 */
.L_x_30320:
        /* <DEDUP_REMOVED lines=16> */
.L_x_30326:
[----:B------:R-:W-:Y:S05]  /*1ebf0*/  BSYNC B3 ;  /* 0x0000000000037941 */ /* 0x000fea0003800000 */
.L_x_30325:
        /* <DEDUP_REMOVED lines=44> */
.L_x_30324:
[----:B------:R-:W-:Y:S05]  /*1eec0*/  BSYNC B2 ;  /* 0x0000000000027941 */ /* 0x000fea0003800000 */
.L_x_30323:
        /* <DEDUP_REMOVED lines=10> */
.L_x_30319:
        /* <DEDUP_REMOVED lines=12> */
.L_x_30328:
[----:B------:R-:W-:-:S07]  /*1f030*/  IMAD.MOV.U32 R179, RZ, RZ, R10 ;  /* 0x000000ffffb37224 */ /* 0x000fce00078e000a */
.L_x_30329:
[----:B------:R-:W-:Y:S05]  /*1f040*/  BSYNC B2 ;  /* 0x0000000000027941 */ /* 0x000fea0003800000 */
.L_x_30327:
        /* <DEDUP_REMOVED lines=16> */
.L_x_30333:
[----:B------:R-:W-:Y:S05]  /*1f150*/  BSYNC B3 ;  /* 0x0000000000037941 */ /* 0x000fea0003800000 */
.L_x_30332:
        /* <DEDUP_REMOVED lines=44> */
.L_x_30331:
[----:B------:R-:W-:Y:S05]  /*1f420*/  BSYNC B2 ;  /* 0x0000000000027941 */ /* 0x000fea0003800000 */
.L_x_30330:
        /* <DEDUP_REMOVED lines=15> */
.L_x_30334:
        /* <DEDUP_REMOVED lines=12> */
.L_x_30337:
[----:B------:R-:W-:-:S07]  /*1f5e0*/  MOV R15, R10 ;  /* 0x0000000a000f7202 */ /* 0x000fce0000000f00 */
.L_x_30338:
[----:B------:R-:W-:Y:S05]  /*1f5f0*/  BSYNC B2 ;  /* 0x0000000000027941 */ /* 0x000fea0003800000 */
.L_x_30336:
        /* <DEDUP_REMOVED lines=16> */
.L_x_30342:
[----:B------:R-:W-:Y:S05]  /*1f700*/  BSYNC B3 ;  /* 0x0000000000037941 */ /* 0x000fea0003800000 */
.L_x_30341:
        /* <DEDUP_REMOVED lines=44> */
.L_x_30340:
[----:B------:R-:W-:Y:S05]  /*1f9d0*/  BSYNC B2 ;  /* 0x0000000000027941 */ /* 0x000fea0003800000 */
.L_x_30339:
        /* <DEDUP_REMOVED lines=10> */
.L_x_30335:
        /* <DEDUP_REMOVED lines=12> */
.L_x_30344:
[----:B------:R-:W-:-:S07]  /*1fb40*/  IMAD.MOV.U32 R164, RZ, RZ, R10 ;  /* 0x000000ffffa47224 */ /* 0x000fce00078e000a */
.L_x_30345:
[----:B------:R-:W-:Y:S05]  /*1fb50*/  BSYNC B2 ;  /* 0x0000000000027941 */ /* 0x000fea0003800000 */
.L_x_30343:
        /* <DEDUP_REMOVED lines=16> */
.L_x_30349:
[----:B------:R-:W-:Y:S05]  /*1fc60*/  BSYNC B3 ;  /* 0x0000000000037941 */ /* 0x000fea0003800000 */
.L_x_30348:
        /* <DEDUP_REMOVED lines=44> */
.L_x_30347:
[----:B------:R-:W-:Y:S05]  /*1ff30*/  BSYNC B2 ;  /* 0x0000000000027941 */ /* 0x000fea0003800000 */
.L_x_30346:
        /* <DEDUP_REMOVED lines=15> */
.L_x_30350:
        /* <DEDUP_REMOVED lines=12> */
.L_x_30353:
[----:B------:R-:W-:-:S07]  /*200f0*/  MOV R16, R10 ;  /* 0x0000000a00107202 */ /* 0x000fce0000000f00 */
.L_x_30354:
[----:B------:R-:W-:Y:S05]  /*20100*/  BSYNC B2 ;  /* 0x0000000000027941 */ /* 0x000fea0003800000 */
.L_x_30352:
        /* <DEDUP_REMOVED lines=16> */
.L_x_30358:
[----:B------:R-:W-:Y:S05]  /*20210*/  BSYNC B3 ;  /* 0x0000000000037941 */ /* 0x000fea0003800000 */
.L_x_30357:
        /* <DEDUP_REMOVED lines=44> */
.L_x_30356:
[----:B------:R-:W-:Y:S05]  /*204e0*/  BSYNC B2 ;  /* 0x0000000000027941 */ /* 0x000fea0003800000 */
.L_x_30355:
        /* <DEDUP_REMOVED lines=10> */
.L_x_30351:
        /* <DEDUP_REMOVED lines=12> */
.L_x_30360:
[----:B------:R-:W-:-:S07]  /*20650*/  IMAD.MOV.U32 R164, RZ, RZ, R10 ;  /* 0x000000ffffa47224 */ /* 0x000fce00078e000a */
.L_x_30361:
[----:B------:R-:W-:Y:S05]  /*20660*/  BSYNC B2 ;  /* 0x0000000000027941 */ /* 0x000fea0003800000 */
.L_x_30359:
        /* <DEDUP_REMOVED lines=16> */
.L_x_30365:
[----:B------:R-:W-:Y:S05]  /*20770*/  BSYNC B3 ;  /* 0x0000000000037941 */ /* 0x000fea0003800000 */
.L_x_30364:
        /* <DEDUP_REMOVED lines=44> */
.L_x_30363:
[----:B------:R-:W-:Y:S05]  /*20a40*/  BSYNC B2 ;  /* 0x0000000000027941 */ /* 0x000fea0003800000 */
.L_x_30362:
        /* <DEDUP_REMOVED lines=15> */
.L_x_30366:
        /* <DEDUP_REMOVED lines=12> */
.L_x_30369:
[----:B------:R-:W-:-:S07]  /*20c00*/  MOV R17, R10 ;  /* 0x0000000a00117202 */ /* 0x000fce0000000f00 */
.L_x_30370:
[----:B------:R-:W-:Y:S05]  /*20c10*/  BSYNC B2 ;  /* 0x0000000000027941 */ /* 0x000fea0003800000 */
.L_x_30368:
        /* <DEDUP_REMOVED lines=16> */
.L_x_30374:
[----:B------:R-:W-:Y:S05]  /*20d20*/  BSYNC B3 ;  /* 0x0000000000037941 */ /* 0x000fea0003800000 */
.L_x_30373:
        /* <DEDUP_REMOVED lines=44> */
.L_x_30372:
[----:B------:R-:W-:Y:S05]  /*20ff0*/  BSYNC B2 ;  /* 0x0000000000027941 */ /* 0x000fea0003800000 */
.L_x_30371:
        /* <DEDUP_REMOVED lines=10> */
.L_x_30367:
        /* <DEDUP_REMOVED lines=12> */
.L_x_30376:
[----:B------:R-:W-:-:S07]  /*21160*/  IMAD.MOV.U32 R194, RZ, RZ, R10 ;  /* 0x000000ffffc27224 */ /* 0x000fce00078e000a */
.L_x_30377:
[----:B------:R-:W-:Y:S05]  /*21170*/  BSYNC B2 ;  /* 0x0000000000027941 */ /* 0x000fea0003800000 */
.L_x_30375:
        /* <DEDUP_REMOVED lines=16> */
.L_x_30381:
[----:B------:R-:W-:Y:S05]  /*21280*/  BSYNC B3 ;  /* 0x0000000000037941 */ /* 0x000fea0003800000 */
.L_x_30380:
        /* <DEDUP_REMOVED lines=44> */
.L_x_30379:
[----:B------:R-:W-:Y:S05]  /*21550*/  BSYNC B2 ;  /* 0x0000000000027941 */ /* 0x000fea0003800000 */
.L_x_30378:
        /* <DEDUP_REMOVED lines=15> */
.L_x_30382:
        /* <DEDUP_REMOVED lines=12> */
.L_x_30385:
[----:B------:R-:W-:-:S07]  /*21710*/  MOV R18, R10 ;  /* 0x0000000a00127202 */ /* 0x000fce0000000f00 */
.L_x_30386:
[----:B------:R-:W-:Y:S05]  /*21720*/  BSYNC B2 ;  /* 0x0000000000027941 */ /* 0x000fea0003800000 */
.L_x_30384:
        /* <DEDUP_REMOVED lines=16> */
.L_x_30390:
[----:B------:R-:W-:Y:S05]  /*21830*/  BSYNC B3 ;  /* 0x0000000000037941 */ /* 0x000fea0003800000 */
.L_x_30389:
        /* <DEDUP_REMOVED lines=44> */
.L_x_30388:
[----:B------:R-:W-:Y:S05]  /*21b00*/  BSYNC B2 ;  /* 0x0000000000027941 */ /* 0x000fea0003800000 */
.L_x_30387:
        /* <DEDUP_REMOVED lines=10> */
.L_x_30383:
        /* <DEDUP_REMOVED lines=12> */
.L_x_30392:
[----:B------:R-:W-:-:S07]  /*21c70*/  IMAD.MOV.U32 R225, RZ, RZ, R10 ;  /* 0x000000ffffe17224 */ /* 0x000fce00078e000a */
.L_x_30393:
[----:B------:R-:W-:Y:S05]  /*21c80*/  BSYNC B2 ;  /* 0x0000000000027941 */ /* 0x000fea0003800000 */
.L_x_30391:
        /* <DEDUP_REMOVED lines=16> */
.L_x_30397:
[----:B------:R-:W-:Y:S05]  /*21d90*/  BSYNC B3 ;  /* 0x0000000000037941 */ /* 0x000fea0003800000 */
.L_x_30396:
        /* <DEDUP_REMOVED lines=44> */
.L_x_30395:
[----:B------:R-:W-:Y:S05]  /*22060*/  BSYNC B2 ;  /* 0x0000000000027941 */ /* 0x000fea0003800000 */
.L_x_30394:
        /* <DEDUP_REMOVED lines=13> */
.L_x_30398:
        /* <DEDUP_REMOVED lines=12> */
.L_x_30401:
[----:B------:R-:W-:-:S07]  /*22200*/  MOV R19, R10 ;  /* 0x0000000a00137202 */ /* 0x000fce0000000f00 */
.L_x_30402:
[----:B------:R-:W-:Y:S05]  /*22210*/  BSYNC B2 ;  /* 0x0000000000027941 */ /* 0x000fea0003800000 */
.L_x_30400:
        /* <DEDUP_REMOVED lines=16> */
.L_x_30406:
[----:B------:R-:W-:Y:S05]  /*22320*/  BSYNC B3 ;  /* 0x0000000000037941 */ /* 0x000fea0003800000 */
.L_x_30405:
        /* <DEDUP_REMOVED lines=44> */
.L_x_30404:
[----:B------:R-:W-:Y:S05]  /*225f0*/  BSYNC B2 ;  /* 0x0000000000027941 */ /* 0x000fea0003800000 */
.L_x_30403:
        /* <DEDUP_REMOVED lines=10> */
.L_x_30399:
        /* <DEDUP_REMOVED lines=12> */
.L_x_30408:
[----:B------:R-:W-:-:S07]  /*22760*/  IMAD.MOV.U32 R166, RZ, RZ, R10 ;  /* 0x000000ffffa67224 */ /* 0x000fce00078e000a */
.L_x_30409:
[----:B------:R-:W-:Y:S05]  /*22770*/  BSYNC B2 ;  /* 0x0000000000027941 */ /* 0x000fea0003800000 */
.L_x_30407:
        /* <DEDUP_REMOVED lines=16> */
.L_x_30413:
[----:B------:R-:W-:Y:S05]  /*22880*/  BSYNC B3 ;  /* 0x0000000000037941 */ /* 0x000fea0003800000 */
.L_x_30412:
        /* <DEDUP_REMOVED lines=44> */
.L_x_30411:
[----:B------:R-:W-:Y:S05]  /*22b50*/  BSYNC B2 ;  /* 0x0000000000027941 */ /* 0x000fea0003800000 */
.L_x_30410:
        /* <DEDUP_REMOVED lines=13> */
.L_x_30414:
        /* <DEDUP_REMOVED lines=12> */
.L_x_30417:
[----:B------:R-:W-:-:S07]  /*22cf0*/  MOV R20, R10 ;  /* 0x0000000a00147202 */ /* 0x000fce0000000f00 */
.L_x_30418:
[----:B------:R-:W-:Y:S05]  /*22d00*/  BSYNC B2 ;  /* 0x0000000000027941 */ /* 0x000fea0003800000 */
.L_x_30416:
        /* <DEDUP_REMOVED lines=16> */
.L_x_30422:
[----:B------:R-:W-:Y:S05]  /*22e10*/  BSYNC B3 ;  /* 0x0000000000037941 */ /* 0x000fea0003800000 */
.L_x_30421:
        /* <DEDUP_REMOVED lines=44> */
.L_x_30420:
[----:B------:R-:W-:Y:S05]  /*230e0*/  BSYNC B2 ;  /* 0x0000000000027941 */ /* 0x000fea0003800000 */
.L_x_30419:
        /* <DEDUP_REMOVED lines=10> */
.L_x_30415:
        /* <DEDUP_REMOVED lines=12> */
.L_x_30424:
[----:B------:R-:W-:-:S07]  /*23250*/  IMAD.MOV.U32 R166, RZ, RZ, R10 ;  /* 0x000000ffffa67224 */ /* 0x000fce00078e000a */
.L_x_30425:
[----:B------:R-:W-:Y:S05]  /*23260*/  BSYNC B2 ;  /* 0x0000000000027941 */ /* 0x000fea0003800000 */
.L_x_30423:
        /* <DEDUP_REMOVED lines=16> */
.L_x_30429:
[----:B------:R-:W-:Y:S05]  /*23370*/  BSYNC B3 ;  /* 0x0000000000037941 */ /* 0x000fea0003800000 */
.L_x_30428:
        /* <DEDUP_REMOVED lines=44> */
.L_x_30427:
[----:B------:R-:W-:Y:S05]  /*23640*/  BSYNC B2 ;  /* 0x0000000000027941 */ /* 0x000fea0003800000 */
.L_x_30426:
        /* <DEDUP_REMOVED lines=13> */
.L_x_30430:
        /* <DEDUP_REMOVED lines=12> */
.L_x_30433:
[----:B------:R-:W-:-:S07]  /*237e0*/  MOV R21, R10 ;  /* 0x0000000a00157202 */ /* 0x000fce0000000f00 */
.L_x_30434:
[----:B------:R-:W-:Y:S05]  /*237f0*/  BSYNC B2 ;  /* 0x0000000000027941 */ /* 0x000fea0003800000 */
.L_x_30432:
        /* <DEDUP_REMOVED lines=16> */
.L_x_30438:
[----:B------:R-:W-:Y:S05]  /*23900*/  BSYNC B3 ;  /* 0x0000000000037941 */ /* 0x000fea0003800000 */
.L_x_30437:
        /* <DEDUP_REMOVED lines=44> */
.L_x_30436:
[----:B------:R-:W-:Y:S05]  /*23bd0*/  BSYNC B2 ;  /* 0x0000000000027941 */ /* 0x000fea0003800000 */
.L_x_30435:
        /* <DEDUP_REMOVED lines=10> */
.L_x_30431:
        /* <DEDUP_REMOVED lines=54> */
.L_x_30439:
[----:B------:R-:W-:-:S07]  /*23fe0*/  VIADD R229, R229, 0x20 ;  /* 0x00000020e5e57836 */ /* 0x000fce0000000000 */
.L_x_30310:
[----:B------:R-:W-:Y:S05]  /*23ff0*/  BSYNC B1 ;  /* 0x0000000000017941 */ /* 0x000fea0003800000 */
.L_x_30309:
        /* <DEDUP_REMOVED lines=29> */
.L_x_30443:
[----:B------:R-:W-:-:S07]  /*241d0*/  MOV R27, R10 ;  /* 0x0000000a001b7202 */ /* 0x000fce0000000f00 */
.L_x_30444:
[----:B------:R-:W-:Y:S05]  /*241e0*/  BSYNC B2 ;  /* 0x0000000000027941 */ /* 0x000fea0003800000 */
.L_x_30442:
        /* <DEDUP_REMOVED lines=16> */
.L_x_30448:
[----:B------:R-:W-:Y:S05]  /*242f0*/  BSYNC B3 ;  /* 0x0000000000037941 */ /* 0x000fea0003800000 */
.L_x_30447:
        /* <DEDUP_REMOVED lines=44> */
.L_x_30446:
[----:B------:R-:W-:Y:S05]  /*245c0*/  BSYNC B2 ;  /* 0x0000000000027941 */ /* 0x000fea0003800000 */
.L_x_30445:
        /* <DEDUP_REMOVED lines=20> */
.L_x_30449:
        /* <DEDUP_REMOVED lines=12> */
.L_x_30452:
[----:B------:R-:W-:-:S07]  /*247d0*/  MOV R14, R10 ;  /* 0x0000000a000e7202 */ /* 0x000fce0000000f00 */
.L_x_30453:
[----:B------:R-:W-:Y:S05]  /*247e0*/  BSYNC B2 ;  /* 0x0000000000027941 */ /* 0x000fea0003800000 */
.L_x_30451:
        /* <DEDUP_REMOVED lines=16> */
.L_x_30457:
[----:B------:R-:W-:Y:S05]  /*248f0*/  BSYNC B3 ;  /* 0x0000000000037941 */ /* 0x000fea0003800000 */
.L_x_30456:
        /* <DEDUP_REMOVED lines=44> */
.L_x_30455:
[----:B------:R-:W-:Y:S05]  /*24bc0*/  BSYNC B2 ;  /* 0x0000000000027941 */ /* 0x000fea0003800000 */
.L_x_30454:
        /* <DEDUP_REMOVED lines=10> */
.L_x_30450:
        /* <DEDUP_REMOVED lines=12> */
.L_x_30459:
[----:B------:R-:W-:-:S07]  /*24d30*/  IMAD.MOV.U32 R181, RZ, RZ, R10 ;  /* 0x000000ffffb57224 */ /* 0x000fce00078e000a */
.L_x_30460:
[----:B------:R-:W-:Y:S05]  /*24d40*/  BSYNC B2 ;  /* 0x0000000000027941 */ /* 0x000fea0003800000 */
.L_x_30458:
        /* <DEDUP_REMOVED lines=16> */
.L_x_30464:
[----:B------:R-:W-:Y:S05]  /*24e50*/  BSYNC B3 ;  /* 0x0000000000037941 */ /* 0x000fea0003800000 */
.L_x_30463:
        /* <DEDUP_REMOVED lines=44> */
.L_x_30462:
[----:B------:R-:W-:Y:S05]  /*25120*/  BSYNC B2 ;  /* 0x0000000000027941 */ /* 0x000fea0003800000 */
.L_x_30461:
        /* <DEDUP_REMOVED lines=15> */
.L_x_30465:
        /* <DEDUP_REMOVED lines=12> */
.L_x_30468:
[----:B------:R-:W-:-:S07]  /*252e0*/  MOV R15, R10 ;  /* 0x0000000a000f7202 */ /* 0x000fce0000000f00 */
.L_x_30469:
[----:B------:R-:W-:Y:S05]  /*252f0*/  BSYNC B2 ;  /* 0x0000000000027941 */ /* 0x000fea0003800000 */
.L_x_30467:
        /* <DEDUP_REMOVED lines=16> */
.L_x_30473:
[----:B------:R-:W-:Y:S05]  /*25400*/  BSYNC B3 ;  /* 0x0000000000037941 */ /* 0x000fea0003800000 */
.L_x_30472:
        /* <DEDUP_REMOVED lines=44> */
.L_x_30471:
[----:B------:R-:W-:Y:S05]  /*256d0*/  BSYNC B2 ;  /* 0x0000000000027941 */ /* 0x000fea0003800000 */
.L_x_30470:
        /* <DEDUP_REMOVED lines=10> */
.L_x_30466:
        /* <DEDUP_REMOVED lines=12> */
.L_x_30475:
[----:B------:R-:W-:-:S07]  /*25840*/  IMAD.MOV.U32 R164, RZ, RZ, R10 ;  /* 0x000000ffffa47224 */ /* 0x000fce00078e000a */
.L_x_30476:
[----:B------:R-:W-:Y:S05]  /*25850*/  BSYNC B2 ;  /* 0x0000000000027941 */ /* 0x000fea0003800000 */
.L_x_30474:
        /* <DEDUP_REMOVED lines=16> */
.L_x_30480:
[----:B------:R-:W-:Y:S05]  /*25960*/  BSYNC B3 ;  /* 0x0000000000037941 */ /* 0x000fea0003800000 */
.L_x_30479:
        /* <DEDUP_REMOVED lines=44> */
.L_x_30478:
[----:B------:R-:W-:Y:S05]  /*25c30*/  BSYNC B2 ;  /* 0x0000000000027941 */ /* 0x000fea0003800000 */
.L_x_30477:
        /* <DEDUP_REMOVED lines=15> */
.L_x_30481:
        /* <DEDUP_REMOVED lines=12> */
.L_x_30484:
[----:B------:R-:W-:-:S07]  /*25df0*/  MOV R16, R10 ;  /* 0x0000000a00107202 */ /* 0x000fce0000000f00 */
.L_x_30485:
[----:B------:R-:W-:Y:S05]  /*25e00*/  BSYNC B2 ;  /* 0x0000000000027941 */ /* 0x000fea0003800000 */
.L_x_30483:
        /* <DEDUP_REMOVED lines=16> */
.L_x_30489:
[----:B------:R-:W-:Y:S05]  /*25f10*/  BSYNC B3 ;  /* 0x0000000000037941 */ /* 0x000fea0003800000 */
.L_x_30488:
        /* <DEDUP_REMOVED lines=44> */
.L_x_30487:
[----:B------:R-:W-:Y:S05]  /*261e0*/  BSYNC B2 ;  /* 0x0000000000027941 */ /* 0x000fea0003800000 */
.L_x_30486:
        /* <DEDUP_REMOVED lines=10> */
.L_x_30482:
        /* <DEDUP_REMOVED lines=12> */
.L_x_30491:
[----:B------:R-:W-:-:S07]  /*26350*/  IMAD.MOV.U32 R164, RZ, RZ, R10 ;  /* 0x000000ffffa47224 */ /* 0x000fce00078e000a */
.L_x_30492:
[----:B------:R-:W-:Y:S05]  /*26360*/  BSYNC B2 ;  /* 0x0000000000027941 */ /* 0x000fea0003800000 */
.L_x_30490:
        /* <DEDUP_REMOVED lines=16> */
.L_x_30496:
[----:B------:R-:W-:Y:S05]  /*26470*/  BSYNC B3 ;  /* 0x0000000000037941 */ /* 0x000fea0003800000 */
.L_x_30495:
        /* <DEDUP_REMOVED lines=44> */
.L_x_30494:
[----:B------:R-:W-:Y:S05]  /*26740*/  BSYNC B2 ;  /* 0x0000000000027941 */ /* 0x000fea0003800000 */
.L_x_30493:
        /* <DEDUP_REMOVED lines=15> */
.L_x_30497:
        /* <DEDUP_REMOVED lines=12> */
.L_x_30500:
[----:B------:R-:W-:-:S07]  /*26900*/  MOV R17, R10 ;  /* 0x0000000a00117202 */ /* 0x000fce0000000f00 */
.L_x_30501:
[----:B------:R-:W-:Y:S05]  /*26910*/  BSYNC B2 ;  /* 0x0000000000027941 */ /* 0x000fea0003800000 */
.L_x_30499:
        /* <DEDUP_REMOVED lines=16> */
.L_x_30505:
[----:B------:R-:W-:Y:S05]  /*26a20*/  BSYNC B3 ;  /* 0x0000000000037941 */ /* 0x000fea0003800000 */
.L_x_30504:
        /* <DEDUP_REMOVED lines=44> */
.L_x_30503:
[----:B------:R-:W-:Y:S05]  /*26cf0*/  BSYNC B2 ;  /* 0x0000000000027941 */ /* 0x000fea0003800000 */
.L_x_30502:
        /* <DEDUP_REMOVED lines=10> */
.L_x_30498:
        /* <DEDUP_REMOVED lines=12> */
.L_x_30507:
[----:B------:R-:W-:-:S07]  /*26e60*/  IMAD.MOV.U32 R195, RZ, RZ, R10 ;  /* 0x000000ffffc37224 */ /* 0x000fce00078e000a */
.L_x_30508:
[----:B------:R-:W-:Y:S05]  /*26e70*/  BSYNC B2 ;  /* 0x0000000000027941 */ /* 0x000fea0003800000 */
.L_x_30506:
        /* <DEDUP_REMOVED lines=16> */
.L_x_30512:
[----:B------:R-:W-:Y:S05]  /*26f80*/  BSYNC B3 ;  /* 0x0000000000037941 */ /* 0x000fea0003800000 */
.L_x_30511:
        /* <DEDUP_REMOVED lines=44> */
.L_x_30510:
[----:B------:R-:W-:Y:S05]  /*27250*/  BSYNC B2 ;  /* 0x0000000000027941 */ /* 0x000fea0003800000 */
.L_x_30509:
        /* <DEDUP_REMOVED lines=15> */
.L_x_30513:
        /* <DEDUP_REMOVED lines=12> */
.L_x_30516:
[----:B------:R-:W-:-:S07]  /*27410*/  MOV R18, R10 ;  /* 0x0000000a00127202 */ /* 0x000fce0000000f00 */
.L_x_30517:
[----:B------:R-:W-:Y:S05]  /*27420*/  BSYNC B2 ;  /* 0x0000000000027941 */ /* 0x000fea0003800000 */
.L_x_30515:
        /* <DEDUP_REMOVED lines=16> */
.L_x_30521:
[----:B------:R-:W-:Y:S05]  /*27530*/  BSYNC B3 ;  /* 0x0000000000037941 */ /* 0x000fea0003800000 */
.L_x_30520:
        /* <DEDUP_REMOVED lines=44> */
.L_x_30519:
[----:B------:R-:W-:Y:S05]  /*27800*/  BSYNC B2 ;  /* 0x0000000000027941 */ /* 0x000fea0003800000 */
.L_x_30518:
        /* <DEDUP_REMOVED lines=10> */
.L_x_30514:
        /* <DEDUP_REMOVED lines=12> */
.L_x_30523:
[----:B------:R-:W-:-:S07]  /*27970*/  IMAD.MOV.U32 R226, RZ, RZ, R10 ;  /* 0x000000ffffe27224 */ /* 0x000fce00078e000a */
.L_x_30524:
[----:B------:R-:W-:Y:S05]  /*27980*/  BSYNC B2 ;  /* 0x0000000000027941 */ /* 0x000fea0003800000 */
.L_x_30522:
        /* <DEDUP_REMOVED lines=16> */
.L_x_30528:
[----:B------:R-:W-:Y:S05]  /*27a90*/  BSYNC B3 ;  /* 0x0000000000037941 */ /* 0x000fea0003800000 */
.L_x_30527:
        /* <DEDUP_REMOVED lines=44> */
.L_x_30526:
[----:B------:R-:W-:Y:S05]  /*27d60*/  BSYNC B2 ;  /* 0x0000000000027941 */ /* 0x000fea0003800000 */
.L_x_30525:
        /* <DEDUP_REMOVED lines=13> */
.L_x_30529:
        /* <DEDUP_REMOVED lines=12> */
.L_x_30532:
[----:B------:R-:W-:-:S07]  /*27f00*/  MOV R19, R10 ;  /* 0x0000000a00137202 */ /* 0x000fce0000000f00 */
.L_x_30533:
[----:B------:R-:W-:Y:S05]  /*27f10*/  BSYNC B2 ;  /* 0x0000000000027941 */ /* 0x000fea0003800000 */
.L_x_30531:
        /* <DEDUP_REMOVED lines=16> */
.L_x_30537:
[----:B------:R-:W-:Y:S05]  /*28020*/  BSYNC B3 ;  /* 0x0000000000037941 */ /* 0x000fea0003800000 */
.L_x_30536:
        /* <DEDUP_REMOVED lines=44> */
.L_x_30535:
[----:B------:R-:W-:Y:S05]  /*282f0*/  BSYNC B2 ;  /* 0x0000000000027941 */ /* 0x000fea0003800000 */
.L_x_30534:
        /* <DEDUP_REMOVED lines=10> */
.L_x_30530:
        /* <DEDUP_REMOVED lines=12> */
.L_x_30539:
[----:B------:R-:W-:-:S07]  /*28460*/  IMAD.MOV.U32 R166, RZ, RZ, R10 ;  /* 0x000000ffffa67224 */ /* 0x000fce00078e000a */
.L_x_30540:
[----:B------:R-:W-:Y:S05]  /*28470*/  BSYNC B2 ;  /* 0x0000000000027941 */ /* 0x000fea0003800000 */
.L_x_30538:
        /* <DEDUP_REMOVED lines=16> */
.L_x_30544:
[----:B------:R-:W-:Y:S05]  /*28580*/  BSYNC B3 ;  /* 0x0000000000037941 */ /* 0x000fea0003800000 */
.L_x_30543:
        /* <DEDUP_REMOVED lines=44> */
.L_x_30542:
[----:B------:R-:W-:Y:S05]  /*28850*/  BSYNC B2 ;  /* 0x0000000000027941 */ /* 0x000fea0003800000 */
.L_x_30541:
        /* <DEDUP_REMOVED lines=13> */
.L_x_30545:
        /* <DEDUP_REMOVED lines=12> */
.L_x_30548:
[----:B------:R-:W-:-:S07]  /*289f0*/  MOV R20, R10 ;  /* 0x0000000a00147202 */ /* 0x000fce0000000f00 */
.L_x_30549:
[----:B------:R-:W-:Y:S05]  /*28a00*/  BSYNC B2 ;  /* 0x0000000000027941 */ /* 0x000fea0003800000 */
.L_x_30547:
        /* <DEDUP_REMOVED lines=16> */
.L_x_30553:
[----:B------:R-:W-:Y:S05]  /*28b10*/  BSYNC B3 ;  /* 0x0000000000037941 */ /* 0x000fea0003800000 */
.L_x_30552:
        /* <DEDUP_REMOVED lines=44> */
.L_x_30551:
[----:B------:R-:W-:Y:S05]  /*28de0*/  BSYNC B2 ;  /* 0x0000000000027941 */ /* 0x000fea0003800000 */
.L_x_30550:
        /* <DEDUP_REMOVED lines=10> */
.L_x_30546:
        /* <DEDUP_REMOVED lines=12> */
.L_x_30555:
[----:B------:R-:W-:-:S07]  /*28f50*/  IMAD.MOV.U32 R166, RZ, RZ, R10 ;  /* 0x000000ffffa67224 */ /* 0x000fce00078e000a */
.L_x_30556:
[----:B------:R-:W-:Y:S05]  /*28f60*/  BSYNC B2 ;  /* 0x0000000000027941 */ /* 0x000fea0003800000 */
.L_x_30554:
        /* <DEDUP_REMOVED lines=16> */
.L_x_30560:
[----:B------:R-:W-:Y:S05]  /*29070*/  BSYNC B3 ;  /* 0x0000000000037941 */ /* 0x000fea0003800000 */
.L_x_30559:
        /* <DEDUP_REMOVED lines=44> */
.L_x_30558:
[----:B------:R-:W-:Y:S05]  /*29340*/  BSYNC B2 ;  /* 0x0000000000027941 */ /* 0x000fea0003800000 */
.L_x_30557:
        /* <DEDUP_REMOVED lines=13> */
.L_x_30561:
        /* <DEDUP_REMOVED lines=12> */
.L_x_30564:
[----:B------:R-:W-:-:S07]  /*294e0*/  MOV R21, R10 ;  /* 0x0000000a00157202 */ /* 0x000fce0000000f00 */
.L_x_30565:
[----:B------:R-:W-:Y:S05]  /*294f0*/  BSYNC B2 ;  /* 0x0000000000027941 */ /* 0x000fea0003800000 */
.L_x_30563:
        /* <DEDUP_REMOVED lines=16> */
.L_x_30569:
[----:B------:R-:W-:Y:S05]  /*29600*/  BSYNC B3 ;  /* 0x0000000000037941 */ /* 0x000fea0003800000 */
.L_x_30568:
        /* <DEDUP_REMOVED lines=44> */
.L_x_30567:
[----:B------:R-:W-:Y:S05]  /*298d0*/  BSYNC B2 ;  /* 0x0000000000027941 */ /* 0x000fea0003800000 */
.L_x_30566:
        /* <DEDUP_REMOVED lines=10> */
.L_x_30562:
        /* <DEDUP_REMOVED lines=54> */
.L_x_30570:
[----:B------:R-:W-:-:S07]  /*29ce0*/  VIADD R229, R229, 0x20 ;  /* 0x00000020e5e57836 */ /* 0x000fce0000000000 */
.L_x_30441:
[----:B------:R-:W-:Y:S05]  /*29cf0*/  BSYNC B1 ;  /* 0x0000000000017941 */ /* 0x000fea0003800000 */
.L_x_30440:
        /* <DEDUP_REMOVED lines=29> */
.L_x_30574:
[----:B------:R-:W-:-:S07]  /*29ed0*/  MOV R199, R10 ;  /* 0x0000000a00c77202 */ /* 0x000fce0000000f00 */
.L_x_30575:
[----:B------:R-:W-:Y:S05]  /*29ee0*/  BSYNC B2 ;  /* 0x0000000000027941 */ /* 0x000fea0003800000 */
.L_x_30573:
        /* <DEDUP_REMOVED lines=16> */
.L_x_30579:
[----:B------:R-:W-:Y:S05]  /*29ff0*/  BSYNC B3 ;  /* 0x0000000000037941 */ /* 0x000fea0003800000 */
.L_x_30578:
        /* <DEDUP_REMOVED lines=44> */
.L_x_30577:
[----:B------:R-:W-:Y:S05]  /*2a2c0*/  BSYNC B2 ;  /* 0x0000000000027941 */ /* 0x000fea0003800000 */
.L_x_30576:
        /* <DEDUP_REMOVED lines=20> */
.L_x_30580:
        /* <DEDUP_REMOVED lines=12> */
.L_x_30583:
[----:B------:R-:W-:-:S07]  /*2a4d0*/  MOV R14, R10 ;  /* 0x0000000a000e7202 */ /* 0x000fce0000000f00 */
.L_x_30584:
[----:B------:R-:W-:Y:S05]  /*2a4e0*/  BSYNC B2 ;  /* 0x0000000000027941 */ /* 0x000fea0003800000 */
.L_x_30582:
        /* <DEDUP_REMOVED lines=16> */
.L_x_30588:
[----:B------:R-:W-:Y:S05]  /*2a5f0*/  BSYNC B3 ;  /* 0x0000000000037941 */ /* 0x000fea0003800000 */
.L_x_30587:
        /* <DEDUP_REMOVED lines=44> */
.L_x_30586:
[----:B------:R-:W-:Y:S05]  /*2a8c0*/  BSYNC B2 ;  /* 0x0000000000027941 */ /* 0x000fea0003800000 */
.L_x_30585:
        /* <DEDUP_REMOVED lines=10> */
.L_x_30581:
        /* <DEDUP_REMOVED lines=12> */
.L_x_30590:
[----:B------:R-:W-:-:S07]  /*2aa30*/  IMAD.MOV.U32 R197, RZ, RZ, R10 ;  /* 0x000000ffffc57224 */ /* 0x000fce00078e000a */
.L_x_30591:
[----:B------:R-:W-:Y:S05]  /*2aa40*/  BSYNC B2 ;  /* 0x0000000000027941 */ /* 0x000fea0003800000 */
.L_x_30589:
        /* <DEDUP_REMOVED lines=16> */
.L_x_30595:
[----:B------:R-:W-:Y:S05]  /*2ab50*/  BSYNC B3 ;  /* 0x0000000000037941 */ /* 0x000fea0003800000 */
.L_x_30594:
        /* <DEDUP_REMOVED lines=44> */
.L_x_30593:
[----:B------:R-:W-:Y:S05]  /*2ae20*/  BSYNC B2 ;  /* 0x0000000000027941 */ /* 0x000fea0003800000 */
.L_x_30592:
        /* <DEDUP_REMOVED lines=15> */
.L_x_30596:
        /* <DEDUP_REMOVED lines=12> */
.L_x_30599:
[----:B------:R-:W-:-:S07]  /*2afe0*/  MOV R15, R10 ;  /* 0x0000000a000f7202 */ /* 0x000fce0000000f00 */
.L_x_30600:
[----:B------:R-:W-:Y:S05]  /*2aff0*/  BSYNC B2 ;  /* 0x0000000000027941 */ /* 0x000fea0003800000 */
.L_x_30598:
        /* <DEDUP_REMOVED lines=16> */
.L_x_30604:
[----:B------:R-:W-:Y:S05]  /*2b100*/  BSYNC B3 ;  /* 0x0000000000037941 */ /* 0x000fea0003800000 */
.L_x_30603:
        /* <DEDUP_REMOVED lines=44> */
.L_x_30602:
[----:B------:R-:W-:Y:S05]  /*2b3d0*/  BSYNC B2 ;  /* 0x0000000000027941 */ /* 0x000fea0003800000 */
.L_x_30601:
        /* <DEDUP_REMOVED lines=10> */
.L_x_30597:
        /* <DEDUP_REMOVED lines=12> */
.L_x_30606:
[----:B------:R-:W-:-:S07]  /*2b540*/  IMAD.MOV.U32 R164, RZ, RZ, R10 ;  /* 0x000000ffffa47224 */ /* 0x000fce00078e000a */
.L_x_30607:
[----:B------:R-:W-:Y:S05]  /*2b550*/  BSYNC B2 ;  /* 0x0000000000027941 */ /* 0x000fea0003800000 */
.L_x_30605:
        /* <DEDUP_REMOVED lines=16> */
.L_x_30611:
[----:B------:R-:W-:Y:S05]  /*2b660*/  BSYNC B3 ;  /* 0x0000000000037941 */ /* 0x000fea0003800000 */
.L_x_30610:
        /* <DEDUP_REMOVED lines=44> */
.L_x_30609:
[----:B------:R-:W-:Y:S05]  /*2b930*/  BSYNC B2 ;  /* 0x0000000000027941 */ /* 0x000fea0003800000 */
.L_x_30608:
        /* <DEDUP_REMOVED lines=15> */
.L_x_30612:
        /* <DEDUP_REMOVED lines=12> */
.L_x_30615:
[----:B------:R-:W-:-:S07]  /*2baf0*/  MOV R16, R10 ;  /* 0x0000000a00107202 */ /* 0x000fce0000000f00 */
.L_x_30616:
[----:B------:R-:W-:Y:S05]  /*2bb00*/  BSYNC B2 ;  /* 0x0000000000027941 */ /* 0x000fea0003800000 */
.L_x_30614:
        /* <DEDUP_REMOVED lines=16> */
.L_x_30620:
[----:B------:R-:W-:Y:S05]  /*2bc10*/  BSYNC B3 ;  /* 0x0000000000037941 */ /* 0x000fea0003800000 */
.L_x_30619:
        /* <DEDUP_REMOVED lines=44> */
.L_x_30618:
[----:B------:R-:W-:Y:S05]  /*2bee0*/  BSYNC B2 ;  /* 0x0000000000027941 */ /* 0x000fea0003800000 */
.L_x_30617:
        /* <DEDUP_REMOVED lines=10> */
.L_x_30613:
        /* <DEDUP_REMOVED lines=12> */
.L_x_30622:
[----:B------:R-:W-:-:S07]  /*2c050*/  IMAD.MOV.U32 R164, RZ, RZ, R10 ;  /* 0x000000ffffa47224 */ /* 0x000fce00078e000a */
.L_x_30623:
[----:B------:R-:W-:Y:S05]  /*2c060*/  BSYNC B2 ;  /* 0x0000000000027941 */ /* 0x000fea0003800000 */
.L_x_30621:
        /* <DEDUP_REMOVED lines=16> */
.L_x_30627:
[----:B------:R-:W-:Y:S05]  /*2c170*/  BSYNC B3 ;  /* 0x0000000000037941 */ /* 0x000fea0003800000 */
.L_x_30626:
        /* <DEDUP_REMOVED lines=44> */
.L_x_30625:
[----:B------:R-:W-:Y:S05]  /*2c440*/  BSYNC B2 ;  /* 0x0000000000027941 */ /* 0x000fea0003800000 */
.L_x_30624:
        /* <DEDUP_REMOVED lines=15> */
.L_x_30628:
        /* <DEDUP_REMOVED lines=12> */
.L_x_30631:
[----:B------:R-:W-:-:S07]  /*2c600*/  MOV R17, R10 ;  /* 0x0000000a00117202 */ /* 0x000fce0000000f00 */
.L_x_30632:
[----:B------:R-:W-:Y:S05]  /*2c610*/  BSYNC B2 ;  /* 0x0000000000027941 */ /* 0x000fea0003800000 */
.L_x_30630:
        /* <DEDUP_REMOVED lines=16> */
.L_x_30636:
[----:B------:R-:W-:Y:S05]  /*2c720*/  BSYNC B3 ;  /* 0x0000000000037941 */ /* 0x000fea0003800000 */
.L_x_30635:
        /* <DEDUP_REMOVED lines=44> */
.L_x_30634:
[----:B------:R-:W-:Y:S05]  /*2c9f0*/  BSYNC B2 ;  /* 0x0000000000027941 */ /* 0x000fea0003800000 */
.L_x_30633:
        /* <DEDUP_REMOVED lines=10> */
.L_x_30629:
        /* <DEDUP_REMOVED lines=12> */
.L_x_30638:
[----:B------:R-:W-:-:S07]  /*2cb60*/  IMAD.MOV.U32 R203, RZ, RZ, R10 ;  /* 0x000000ffffcb7224 */ /* 0x000fce00078e000a */
.L_x_30639:
[----:B------:R-:W-:Y:S05]  /*2cb70*/  BSYNC B2 ;  /* 0x0000000000027941 */ /* 0x000fea0003800000 */
.L_x_30637:
        /* <DEDUP_REMOVED lines=16> */
.L_x_30643:
[----:B------:R-:W-:Y:S05]  /*2cc80*/  BSYNC B3 ;  /* 0x0000000000037941 */ /* 0x000fea0003800000 */
.L_x_30642:
        /* <DEDUP_REMOVED lines=44> */
.L_x_30641:
[----:B------:R-:W-:Y:S05]  /*2cf50*/  BSYNC B2 ;  /* 0x0000000000027941 */ /* 0x000fea0003800000 */
.L_x_30640:
        /* <DEDUP_REMOVED lines=15> */
.L_x_30644:
        /* <DEDUP_REMOVED lines=12> */
.L_x_30647:
[----:B------:R-:W-:-:S07]  /*2d110*/  MOV R18, R10 ;  /* 0x0000000a00127202 */ /* 0x000fce0000000f00 */
.L_x_30648:
[----:B------:R-:W-:Y:S05]  /*2d120*/  BSYNC B2 ;  /* 0x0000000000027941 */ /* 0x000fea0003800000 */
.L_x_30646:
        /* <DEDUP_REMOVED lines=16> */
.L_x_30652:
[----:B------:R-:W-:Y:S05]  /*2d230*/  BSYNC B3 ;  /* 0x0000000000037941 */ /* 0x000fea0003800000 */
.L_x_30651:
        /* <DEDUP_REMOVED lines=44> */
.L_x_30650:
[----:B------:R-:W-:Y:S05]  /*2d500*/  BSYNC B2 ;  /* 0x0000000000027941 */ /* 0x000fea0003800000 */
.L_x_30649:
        /* <DEDUP_REMOVED lines=10> */
.L_x_30645:
        /* <DEDUP_REMOVED lines=12> */
.L_x_30654:
[----:B------:R-:W-:-:S07]  /*2d670*/  IMAD.MOV.U32 R228, RZ, RZ, R10 ;  /* 0x000000ffffe47224 */ /* 0x000fce00078e000a */
.L_x_30655:
[----:B------:R-:W-:Y:S05]  /*2d680*/  BSYNC B2 ;  /* 0x0000000000027941 */ /* 0x000fea0003800000 */
.L_x_30653:
        /* <DEDUP_REMOVED lines=16> */
.L_x_30659:
[----:B------:R-:W-:Y:S05]  /*2d790*/  BSYNC B3 ;  /* 0x0000000000037941 */ /* 0x000fea0003800000 */
.L_x_30658:
        /* <DEDUP_REMOVED lines=44> */
.L_x_30657:
[----:B------:R-:W-:Y:S05]  /*2da60*/  BSYNC B2 ;  /* 0x0000000000027941 */ /* 0x000fea0003800000 */
.L_x_30656:
        /* <DEDUP_REMOVED lines=13> */
.L_x_30660:
        /* <DEDUP_REMOVED lines=12> */
.L_x_30663:
[----:B------:R-:W-:-:S07]  /*2dc00*/  MOV R19, R10 ;  /* 0x0000000a00137202 */ /* 0x000fce0000000f00 */
.L_x_30664:
[----:B------:R-:W-:Y:S05]  /*2dc10*/  BSYNC B2 ;  /* 0x0000000000027941 */ /* 0x000fea0003800000 */
.L_x_30662:
        /* <DEDUP_REMOVED lines=16> */
.L_x_30668:
[----:B------:R-:W-:Y:S05]  /*2dd20*/  BSYNC B3 ;  /* 0x0000000000037941 */ /* 0x000fea0003800000 */
.L_x_30667:
        /* <DEDUP_REMOVED lines=44> */
.L_x_30666:
[----:B------:R-:W-:Y:S05]  /*2dff0*/  BSYNC B2 ;  /* 0x0000000000027941 */ /* 0x000fea0003800000 */
.L_x_30665:
        /* <DEDUP_REMOVED lines=10> */
.L_x_30661:
        /* <DEDUP_REMOVED lines=12> */
.L_x_30670:
[----:B------:R-:W-:-:S07]  /*2e160*/  IMAD.MOV.U32 R166, RZ, RZ, R10 ;  /* 0x000000ffffa67224 */ /* 0x000fce00078e000a */
.L_x_30671:
[----:B------:R-:W-:Y:S05]  /*2e170*/  BSYNC B2 ;  /* 0x0000000000027941 */ /* 0x000fea0003800000 */
.L_x_30669:
        /* <DEDUP_REMOVED lines=16> */
.L_x_30675:
[----:B------:R-:W-:Y:S05]  /*2e280*/  BSYNC B3 ;  /* 0x0000000000037941 */ /* 0x000fea0003800000 */
.L_x_30674:
        /* <DEDUP_REMOVED lines=44> */
.L_x_30673:
[----:B------:R-:W-:Y:S05]  /*2e550*/  BSYNC B2 ;  /* 0x0000000000027941 */ /* 0x000fea0003800000 */
.L_x_30672:
        /* <DEDUP_REMOVED lines=13> */
.L_x_30676:
        /* <DEDUP_REMOVED lines=12> */
.L_x_30679:
[----:B------:R-:W-:-:S07]  /*2e6f0*/  MOV R20, R10 ;  /* 0x0000000a00147202 */ /* 0x000fce0000000f00 */
.L_x_30680:
[----:B------:R-:W-:Y:S05]  /*2e700*/  BSYNC B2 ;  /* 0x0000000000027941 */ /* 0x000fea0003800000 */
.L_x_30678:
        /* <DEDUP_REMOVED lines=16> */
.L_x_30684:
[----:B------:R-:W-:Y:S05]  /*2e810*/  BSYNC B3 ;  /* 0x0000000000037941 */ /* 0x000fea0003800000 */
.L_x_30683:
        /* <DEDUP_REMOVED lines=44> */
.L_x_30682:
[----:B------:R-:W-:Y:S05]  /*2eae0*/  BSYNC B2 ;  /* 0x0000000000027941 */ /* 0x000fea0003800000 */
.L_x_30681:
        /* <DEDUP_REMOVED lines=10> */
.L_x_30677:
        /* <DEDUP_REMOVED lines=12> */
.L_x_30686:
[----:B------:R-:W-:-:S07]  /*2ec50*/  IMAD.MOV.U32 R166, RZ, RZ, R10 ;  /* 0x000000ffffa67224 */ /* 0x000fce00078e000a */
.L_x_30687:
[----:B------:R-:W-:Y:S05]  /*2ec60*/  BSYNC B2 ;  /* 0x0000000000027941 */ /* 0x000fea0003800000 */
.L_x_30685:
        /* <DEDUP_REMOVED lines=16> */
.L_x_30691:
[----:B------:R-:W-:Y:S05]  /*2ed70*/  BSYNC B3 ;  /* 0x0000000000037941 */ /* 0x000fea0003800000 */
.L_x_30690:
        /* <DEDUP_REMOVED lines=44> */
.L_x_30689:
[----:B------:R-:W-:Y:S05]  /*2f040*/  BSYNC B2 ;  /* 0x0000000000027941 */ /* 0x000fea0003800000 */
.L_x_30688:
        /* <DEDUP_REMOVED lines=13> */
.L_x_30692:
        /* <DEDUP_REMOVED lines=12> */
.L_x_30695:
[----:B------:R-:W-:-:S07]  /*2f1e0*/  MOV R21, R10 ;  /* 0x0000000a00157202 */ /* 0x000fce0000000f00 */
.L_x_30696:
[----:B------:R-:W-:Y:S05]  /*2f1f0*/  BSYNC B2 ;  /* 0x0000000000027941 */ /* 0x000fea0003800000 */
.L_x_30694:
        /* <DEDUP_REMOVED lines=16> */
.L_x_30700:
[----:B------:R-:W-:Y:S05]  /*2f300*/  BSYNC B3 ;  /* 0x0000000000037941 */ /* 0x000fea0003800000 */
.L_x_30699:
        /* <DEDUP_REMOVED lines=44> */
.L_x_30698:
[----:B------:R-:W-:Y:S05]  /*2f5d0*/  BSYNC B2 ;  /* 0x0000000000027941 */ /* 0x000fea0003800000 */
.L_x_30697:
        /* <DEDUP_REMOVED lines=10> */
.L_x_30693:
[C---:B------:R-:W-:Y:S01]  /*2f680*/  LOP3.LUT P0, RZ, R168.reuse, 0x10, RZ, 0xc0, !PT ;  /* 0x00000010a8ff7812 */ /* 0x040fe2000780c0ff */
[C---:B------:R-:W-:Y:S01]  /*2f690*/  IMAD.SHL.U32 R237, R229.reuse, 0x8, RZ ;  /* 0x00000008e5ed7824 */ /* 0x040fe200078e00ff */
        /* <DEDUP_REMOVED lines=52> */
.L_x_30572:
[----:B------:R-:W-:Y:S05]  /*2f9e0*/  BSYNC B1 ;  /* 0x0000000000017941 */ /* 0x000fea0003800000 */
.L_x_30571:
        /* <DEDUP_REMOVED lines=235> */
.L_x_30730:
        /* <DEDUP_REMOVED lines=50> */
.L_x_30703:
[----:B------:R-:W-:Y:S05]  /*30bc0*/  BSYNC B1 ;  /* 0x0000000000017941 */ /* 0x000fea0003800000 */
.L_x_30702:
        /* <DEDUP_REMOVED lines=35> */
.L_x_30705:
[----:B------:R-:W-:Y:S05]  /*30e00*/  BSYNC B1 ;  /* 0x0000000000017941 */ /* 0x000fea0003800000 */
.L_x_30704:
        /* <DEDUP_REMOVED lines=35> */
.L_x_30707:
[----:B------:R-:W-:Y:S05]  /*31040*/  BSYNC B1 ;  /* 0x0000000000017941 */ /* 0x000fea0003800000 */
.L_x_30706:
        /* <DEDUP_REMOVED lines=35> */
.L_x_30709:
[----:B------:R-:W-:Y:S05]  /*31280*/  BSYNC B1 ;  /* 0x0000000000017941 */ /* 0x000fea0003800000 */
.L_x_30708:
        /* <DEDUP_REMOVED lines=35> */
.L_x_30711:
[----:B------:R-:W-:Y:S05]  /*314c0*/  BSYNC B1 ;  /* 0x0000000000017941 */ /* 0x000fea0003800000 */
.L_x_30710:
        /* <DEDUP_REMOVED lines=35> */
.L_x_30713:
[----:B------:R-:W-:Y:S05]  /*31700*/  BSYNC B1 ;  /* 0x0000000000017941 */ /* 0x000fea0003800000 */
.L_x_30712:
        /* <DEDUP_REMOVED lines=35> */
.L_x_30715:
[----:B------:R-:W-:Y:S05]  /*31940*/  BSYNC B1 ;  /* 0x0000000000017941 */ /* 0x000fea0003800000 */
.L_x_30714:
        /* <DEDUP_REMOVED lines=34> */
.L_x_30717:
[----:B------:R-:W-:Y:S05]  /*31b70*/  BSYNC B1 ;  /* 0x0000000000017941 */ /* 0x000fea0003800000 */
.L_x_30716:
[----:B01234-:R-:W0:Y:S02]  /*31b80*/  LDC.64 R164, c[0x0][0x210] ;  /* 0x00008400ffa47b82 */ /* 0x01fe240000000a00 */
[----:B0-----:R-:W-:-:S04]  /*31b90*/  LEA R6, R164, R6, 0x2 ;  /* 0x00000006a4067211 */ /* 0x001fc800078e10ff */
[----:B------:R-:W-:-:S13]  /*31ba0*/  ISETP.GE.AND P0, PT, R6, R165, PT ;  /* 0x000000a50600720c */ /* 0x000fda0003f06270 */
[----:B------:R-:W-:Y:S05]  /*31bb0*/  @!P0 BRA `(.L_x_30718) ;  /* 0xfffffcf400808947 */ /* 0x000fea000383ffff */
[----:B------:R-:W-:Y:S05]  /*31bc0*/  BSYNC B0 ;  /* 0x0000000000007941 */ /* 0x000fea0003800000 */
.L_x_29653:
[----:B------:R-:W-:Y:S05]  /*31bd0*/  EXIT ;  /* 0x000000000000794d */ /* 0x000fea0003800000 */
.L_x_30701:
        /* <DEDUP_REMOVED lines=8> */
.L_x_30720:
[----:B------:R-:W-:Y:S05]  /*31c60*/  BSYNC B1 ;  /* 0x0000000000017941 */ /* 0x000fea0003800000 */
.L_x_30719:
        /* <DEDUP_REMOVED lines=12> */
.L_x_30721:
[----:B------:R-:W-:Y:S01]  /*31d30*/  HFMA2.MMA R234, -RZ, RZ, 0, 2.384185791015625e-07 ;  /* 0x00000004ffea7435 */ /* 0x000fe200000001ff */
[----:B------:R-:W-:-:S05]  /*31d40*/  MOV R167, R233 ;  /* 0x000000e900a77202 */ /* 0x000fca0000000f00 */
[----:B------:R-:W-:-:S04]  /*31d50*/  FADD.FTZ R167, R166, R167 ;  /* 0x000000a7a6a77221 */ /* 0x000fc80000010000 */
[----:B------:R-:W-:-:S07]  /*31d60*/  IMAD.MOV.U32 R235, RZ, RZ, R167 ;  /* 0x000000ffffeb7224 */ /* 0x000fce00078e00a7 */
[----:B------:R-:W-:Y:S05]  /*31d70*/  WARPSYNC.COLLECTIVE R232, `(.L_x_30722) ;  /* 0x00000000e8087348 */ /* 0x000fea0003c00000 */
[----:B------:R0:W1:Y:S02]  /*31d80*/  SHFL.BFLY P6, R233, R235, R234, R237 ;  /* 0x0c0000eaebe97389 */ /* 0x00006400000c00ed */
[----:B01----:R-:W-:Y:S01]  /*31d90*/  ENDCOLLECTIVE ;  /* 0x000000000000791b */ /* 0x003fe20003800000 */
.L_x_30722:
[----:B------:R-:W-:Y:S02]  /*31da0*/  IMAD.MOV.U32 R234, RZ, RZ, 0x8 ;  /* 0x00000008ffea7424 */ /* 0x000fe400078e00ff */
[----:B------:R-:W-:-:S04]  /*31db0*/  IMAD.MOV.U32 R164, RZ, RZ, R233 ;  /* 0x000000ffffa47224 */ /* 0x000fc800078e00e9 */
[----:B------:R-:W-:-:S05]  /*31dc0*/  FADD.FTZ R201, R167, R164 ;  /* 0x000000a4a7c97221 */ /* 0x000fca0000010000 */
[----:B------:R-:W-:-:S07]  /*31dd0*/  MOV R235, R201 ;  /* 0x000000c900eb7202 */ /* 0x000fce0000000f00 */
[----:B------:R-:W-:Y:S05]  /*31de0*/  WARPSYNC.COLLECTIVE R232, `(.L_x_30723) ;  /* 0x00000000e8087348 */ /* 0x000fea0003c00000 */
[----:B------:R0:W1:Y:S02]  /*31df0*/  SHFL.BFLY P6, R233, R235, R234, R237 ;  /* 0x0c0000eaebe97389 */ /* 0x00006400000c00ed */
[----:B01----:R-:W-:Y:S01]  /*31e00*/  ENDCOLLECTIVE ;  /* 0x000000000000791b */ /* 0x003fe20003800000 */
.L_x_30723:
[----:B------:R-:W-:Y:S01]  /*31e10*/  HFMA2.MMA R234, -RZ, RZ, 0, 9.5367431640625e-07 ;  /* 0x00000010ffea7435 */ /* 0x000fe200000001ff */
[----:B------:R-:W-:-:S05]  /*31e20*/  MOV R164, R233 ;  /* 0x000000e900a47202 */ /* 0x000fca0000000f00 */
[----:B------:R-:W-:-:S04]  /*31e30*/  FADD.FTZ R230, R201, R164 ;  /* 0x000000a4c9e67221 */ /* 0x000fc80000010000 */
[----:B------:R-:W-:-:S07]  /*31e40*/  IMAD.MOV.U32 R235, RZ, RZ, R230 ;  /* 0x000000ffffeb7224 */ /* 0x000fce00078e00e6 */
[----:B------:R-:W-:Y:S05]  /*31e50*/  WARPSYNC.COLLECTIVE R232, `(.L_x_30724) ;  /* 0x00000000e8087348 */ /* 0x000fea0003c00000 */
[----:B------:R0:W1:Y:S02]  /*31e60*/  SHFL.BFLY P6, R233, R235, R234, R237 ;  /* 0x0c0000eaebe97389 */ /* 0x00006400000c00ed */
[----:B01----:R-:W-:Y:S01]  /*31e70*/  ENDCOLLECTIVE ;  /* 0x000000000000791b */ /* 0x003fe20003800000 */
.L_x_30724:
        /* <DEDUP_REMOVED lines=140> */
.L_x_30725:
[----:B------:R-:W-:Y:S01]  /*32740*/  HFMA2.MMA R234, -RZ, RZ, 0, 1.1920928955078125e-07 ;  /* 0x00000002ffea7435 */ /* 0x000fe200000001ff */
[----:B------:R-:W-:-:S05]  /*32750*/  MOV R165, R233 ;  /* 0x000000e900a57202 */ /* 0x000fca0000000f00 */
[----:B------:R-:W-:-:S04]  /*32760*/  FADD.FTZ R165, R164, R165 ;  /* 0x000000a5a4a57221 */ /* 0x000fc80000010000 */
[----:B------:R-:W-:-:S07]  /*32770*/  IMAD.MOV.U32 R235, RZ, RZ, R165 ;  /* 0x000000ffffeb7224 */ /* 0x000fce00078e00a5 */
[----:B------:R-:W-:Y:S05]  /*32780*/  WARPSYNC.COLLECTIVE R232, `(.L_x_30726) ;  /* 0x00000000e8087348 */ /* 0x000fea0003c00000 */
[----:B------:R0:W1:Y:S02]  /*32790*/  SHFL.BFLY P6, R233, R235, R234, R237 ;  /* 0x0c0000eaebe97389 */ /* 0x00006400000c00ed */
[----:B01----:R-:W-:Y:S01]  /*327a0*/  ENDCOLLECTIVE ;  /* 0x000000000000791b */ /* 0x003fe20003800000 */
.L_x_30726:
[----:B------:R-:W-:Y:S02]  /*327b0*/  IMAD.MOV.U32 R234, RZ, RZ, 0x4 ;  /* 0x00000004ffea7424 */ /* 0x000fe400078e00ff */
[----:B------:R-:W-:-:S04]  /*327c0*/  IMAD.MOV.U32 R166, RZ, RZ, R233 ;  /* 0x000000ffffa67224 */ /* 0x000fc800078e00e9 */
[----:B------:R-:W-:-:S05]  /*327d0*/  FADD.FTZ R166, R165, R166 ;  /* 0x000000a6a5a67221 */ /* 0x000fca0000010000 */
[----:B------:R-:W-:-:S07]  /*327e0*/  MOV R235, R166 ;  /* 0x000000a600eb7202 */ /* 0x000fce0000000f00 */
[----:B------:R-:W-:Y:S05]  /*327f0*/  WARPSYNC.COLLECTIVE R232, `(.L_x_30727) ;  /* 0x00000000e8087348 */ /* 0x000fea0003c00000 */
[----:B------:R0:W1:Y:S02]  /*32800*/  SHFL.BFLY P6, R233, R235, R234, R237 ;  /* 0x0c0000eaebe97389 */ /* 0x00006400000c00ed */
[----:B01----:R-:W-:Y:S01]  /*32810*/  ENDCOLLECTIVE ;  /* 0x000000000000791b */ /* 0x003fe20003800000 */
.L_x_30727:
[----:B------:R-:W-:Y:S01]  /*32820*/  HFMA2.MMA R234, -RZ, RZ, 0, 4.76837158203125e-07 ;  /* 0x00000008ffea7435 */ /* 0x000fe200000001ff */
[----:B------:R-:W-:-:S05]  /*32830*/  MOV R167, R233 ;  /* 0x000000e900a77202 */ /* 0x000fca0000000f00 */
[----:B------:R-:W-:-:S04]  /*32840*/  FADD.FTZ R167, R166, R167 ;  /* 0x000000a7a6a77221 */ /* 0x000fc80000010000 */
[----:B------:R-:W-:-:S07]  /*32850*/  IMAD.MOV.U32 R235, RZ, RZ, R167 ;  /* 0x000000ffffeb7224 */ /* 0x000fce00078e00a7 */
[----:B------:R-:W-:Y:S05]  /*32860*/  WARPSYNC.COLLECTIVE R232, `(.L_x_30728) ;  /* 0x00000000e8087348 */ /* 0x000fea0003c00000 */
[----:B------:R0:W1:Y:S02]  /*32870*/  SHFL.BFLY P6, R233, R235, R234, R237 ;  /* 0x0c0000eaebe97389 */ /* 0x00006400000c00ed */
[----:B01----:R-:W-:Y:S01]  /*32880*/  ENDCOLLECTIVE ;  /* 0x000000000000791b */ /* 0x003fe20003800000 */
.L_x_30728:
[----:B------:R-:W-:Y:S02]  /*32890*/  IMAD.MOV.U32 R234, RZ, RZ, 0x10 ;  /* 0x00000010ffea7424 */ /* 0x000fe400078e00ff */
[----:B------:R-:W-:-:S04]  /*328a0*/  IMAD.MOV.U32 R230, RZ, RZ, R233 ;  /* 0x000000ffffe67224 */ /* 0x000fc800078e00e9 */
[----:B------:R-:W-:-:S05]  /*328b0*/  FADD.FTZ R230, R167, R230 ;  /* 0x000000e6a7e67221 */ /* 0x000fca0000010000 */
[----:B------:R-:W-:-:S07]  /*328c0*/  MOV R235, R230 ;  /* 0x000000e600eb7202 */ /* 0x000fce0000000f00 */
[----:B------:R-:W-:Y:S05]  /*328d0*/  WARPSYNC.COLLECTIVE R232, `(.L_x_30729) ;  /* 0x00000000e8087348 */ /* 0x000fea0003c00000 */
[----:B------:R0:W1:Y:S02]  /*328e0*/  SHFL.BFLY P6, R233, R235, R234, R237 ;  /* 0x0c0000eaebe97389 */ /* 0x00006400000c00ed */
[----:B01----:R-:W-:Y:S01]  /*328f0*/  ENDCOLLECTIVE ;  /* 0x000000000000791b */ /* 0x003fe20003800000 */
.L_x_30729:
[----:B------:R-:W-:Y:S01]  /*32900*/  MOV R231, R233 ;  /* 0x000000e900e77202 */ /* 0x000fe20000000f00 */
[----:B------:R-:W-:Y:S06]  /*32910*/  BRA `(.L_x_30730) ;  /* 0xffffffdc00e07947 */ /* 0x000fec000383ffff */
.L_x_30731:
        /* <DEDUP_REMOVED lines=14> */
.L_x_53120:


//--------------------- .text._ZN10layer_norm31ln_parallel_residual_fwd_kernelINS_13Kernel_traitsIf6__halfS2_S2_fjLj2048ELj1ELj4ELj1ELj16ENS_18Kernel_traits_baseILj2048EfS2_S2_S2_fjLj128EEEEELb1ELb1ELb1EEEvNS_9FwdParamsE --------------------------
	.section	.text._ZN10layer_norm31ln_parallel_residual_fwd_kernelINS_13Kernel_traitsIf6__halfS2_S2_fjLj2048ELj1ELj4ELj1ELj16ENS_18Kernel_traits_baseILj2048EfS2_S2_S2_fjLj128EEEEELb1ELb1ELb1EEEvNS_9FwdParamsE,"ax",@progbits
	.align	128
        .global         _ZN10layer_norm31ln_parallel_residual_fwd_kernelINS_13Kernel_traitsIf6__halfS2_S2_fjLj2048ELj1ELj4ELj1ELj16ENS_18Kernel_traits_baseILj2048EfS2_S2_S2_fjLj128EEEEELb1ELb1ELb1EEEvNS_9FwdParamsE
        .type           _ZN10layer_norm31ln_parallel_residual_fwd_kernelINS_13Kernel_traitsIf6__halfS2_S2_fjLj2048ELj1ELj4ELj1ELj16ENS_18Kernel_traits_baseILj2048EfS2_S2_S2_fjLj128EEEEELb1ELb1ELb1EEEvNS_9FwdParamsE,@function
        .size           _ZN10layer_norm31ln_parallel_residual_fwd_kernelINS_13Kernel_traitsIf6__halfS2_S2_fjLj2048ELj1ELj4ELj1ELj16ENS_18Kernel_traits_baseILj2048EfS2_S2_S2_fjLj128EEEEELb1ELb1ELb1EEEvNS_9FwdParamsE,(.L_x_53121 - _ZN10layer_norm31ln_parallel_residual_fwd_kernelINS_13Kernel_traitsIf6__halfS2_S2_fjLj2048ELj1ELj4ELj1ELj16ENS_18Kernel_traits_baseILj2048EfS2_S2_S2_fjLj128EEEEELb1ELb1ELb1EEEvNS_9FwdParamsE)
        .other          _ZN10layer_norm31ln_parallel_residual_fwd_kernelINS_13Kernel_traitsIf6__halfS2_S2_fjLj2048ELj1ELj4ELj1ELj16ENS_18Kernel_traits_baseILj2048EfS2_S2_S2_fjLj128EEEEELb1ELb1ELb1EEEvNS_9FwdParamsE,@"STO_CUDA_ENTRY STV_DEFAULT"
_ZN10layer_norm31ln_parallel_residual_fwd_kernelINS_13Kernel_traitsIf6__halfS2_S2_fjLj2048ELj1ELj4ELj1ELj16ENS_18Kernel_traits_baseILj2048EfS2_S2_S2_fjLj128EEEEELb1ELb1ELb1EEEvNS_9FwdParamsE:
.text._ZN10layer_norm31ln_parallel_residual_fwd_kernelINS_13Kernel_traitsIf6__halfS2_S2_fjLj2048ELj1ELj4ELj1ELj16ENS_18Kernel_traits_baseILj2048EfS2_S2_S2_fjLj128EEEEELb1ELb1ELb1EEEvNS_9FwdParamsE:
        /* <DEDUP_REMOVED lines=182> */
.L_x_31766:
        /* <DEDUP_REMOVED lines=28> */
.L_x_30734:
[----:B------:R-:W-:-:S07]  /*0d20*/  MOV R9, R14 ;  /* 0x0000000e00097202 */ /* 0x000fce0000000f00 */
.L_x_30735:
[----:B------:R-:W-:Y:S05]  /*0d30*/  BSYNC B1 ;  /* 0x0000000000017941 */ /* 0x000fea0003800000 */
.L_x_30733:
        /* <DEDUP_REMOVED lines=16> */
.L_x_30739:
[----:B------:R-:W-:Y:S05]  /*0e40*/  BSYNC B2 ;  /* 0x0000000000027941 */ /* 0x000fea0003800000 */
.L_x_30738:
        /* <DEDUP_REMOVED lines=44> */
.L_x_30737:
[----:B------:R-:W-:Y:S05]  /*1110*/  BSYNC B1 ;  /* 0x0000000000017941 */ /* 0x000fea0003800000 */
.L_x_30736:
        /* <DEDUP_REMOVED lines=19> */
.L_x_30740:
        /* <DEDUP_REMOVED lines=12> */
.L_x_30743:
[----:B------:R-:W-:-:S07]  /*1310*/  MOV R8, R14 ;  /* 0x0000000e00087202 */ /* 0x000fce0000000f00 */
.L_x_30744:
[----:B------:R-:W-:Y:S05]  /*1320*/  BSYNC B1 ;  /* 0x0000000000017941 */ /* 0x000fea0003800000 */
.L_x_30742:
        /* <DEDUP_REMOVED lines=16> */
.L_x_30748:
[----:B------:R-:W-:Y:S05]  /*1430*/  BSYNC B2 ;  /* 0x0000000000027941 */ /* 0x000fea0003800000 */
.L_x_30747:
        /* <DEDUP_REMOVED lines=44> */
.L_x_30746:
[----:B------:R-:W-:Y:S05]  /*1700*/  BSYNC B1 ;  /* 0x0000000000017941 */ /* 0x000fea0003800000 */
.L_x_30745:
        /* <DEDUP_REMOVED lines=10> */
.L_x_30741:
        /* <DEDUP_REMOVED lines=12> */
.L_x_30750:
[----:B------:R-:W-:-:S07]  /*1870*/  MOV R28, R14 ;  /* 0x0000000e001c7202 */ /* 0x000fce0000000f00 */
.L_x_30751:
[----:B------:R-:W-:Y:S05]  /*1880*/  BSYNC B1 ;  /* 0x0000000000017941 */ /* 0x000fea0003800000 */
.L_x_30749:
        /* <DEDUP_REMOVED lines=16> */
.L_x_30755:
[----:B------:R-:W-:Y:S05]  /*1990*/  BSYNC B2 ;  /* 0x0000000000027941 */ /* 0x000fea0003800000 */
.L_x_30754:
        /* <DEDUP_REMOVED lines=44> */
.L_x_30753:
[----:B------:R-:W-:Y:S05]  /*1c60*/  BSYNC B1 ;  /* 0x0000000000017941 */ /* 0x000fea0003800000 */
.L_x_30752:
        /* <DEDUP_REMOVED lines=14> */
.L_x_30756:
        /* <DEDUP_REMOVED lines=12> */
.L_x_30759:
[----:B------:R-:W-:-:S07]  /*1e10*/  IMAD.MOV.U32 R7, RZ, RZ, R14 ;  /* 0x000000ffff077224 */ /* 0x000fce00078e000e */
.L_x_30760:
[----:B------:R-:W-:Y:S05]  /*1e20*/  BSYNC B1 ;  /* 0x0000000000017941 */ /* 0x000fea0003800000 */
.L_x_30758:
        /* <DEDUP_REMOVED lines=16> */
.L_x_30764:
[----:B------:R-:W-:Y:S05]  /*1f30*/  BSYNC B2 ;  /* 0x0000000000027941 */ /* 0x000fea0003800000 */
.L_x_30763:
        /* <DEDUP_REMOVED lines=44> */
.L_x_30762:
[----:B------:R-:W-:Y:S05]  /*2200*/  BSYNC B1 ;  /* 0x0000000000017941 */ /* 0x000fea0003800000 */
.L_x_30761:
        /* <DEDUP_REMOVED lines=10> */
.L_x_30757:
        /* <DEDUP_REMOVED lines=12> */
.L_x_30766:
[----:B------:R-:W-:-:S07]  /*2370*/  IMAD.MOV.U32 R28, RZ, RZ, R14 ;  /* 0x000000ffff1c7224 */ /* 0x000fce00078e000e */
.L_x_30767:
[----:B------:R-:W-:Y:S05]  /*2380*/  BSYNC B1 ;  /* 0x0000000000017941 */ /* 0x000fea0003800000 */
.L_x_30765:
        /* <DEDUP_REMOVED lines=16> */
.L_x_30771:
[----:B------:R-:W-:Y:S05]  /*2490*/  BSYNC B2 ;  /* 0x0000000000027941 */ /* 0x000fea0003800000 */
.L_x_30770:
        /* <DEDUP_REMOVED lines=44> */
.L_x_30769:
[----:B------:R-:W-:Y:S05]  /*2760*/  BSYNC B1 ;  /* 0x0000000000017941 */ /* 0x000fea0003800000 */
.L_x_30768:
        /* <DEDUP_REMOVED lines=14> */
.L_x_30772:
        /* <DEDUP_REMOVED lines=12> */
.L_x_30775:
[----:B------:R-:W-:-:S07]  /*2910*/  IMAD.MOV.U32 R6, RZ, RZ, R14 ;  /* 0x000000ffff067224 */ /* 0x000fce00078e000e */
.L_x_30776:
[----:B------:R-:W-:Y:S05]  /*2920*/  BSYNC B1 ;  /* 0x0000000000017941 */ /* 0x000fea0003800000 */
.L_x_30774:
        /* <DEDUP_REMOVED lines=16> */
.L_x_30780:
[----:B------:R-:W-:Y:S05]  /*2a30*/  BSYNC B2 ;  /* 0x0000000000027941 */ /* 0x000fea0003800000 */
.L_x_30779:
        /* <DEDUP_REMOVED lines=44> */
.L_x_30778:
[----:B------:R-:W-:Y:S05]  /*2d00*/  BSYNC B1 ;  /* 0x0000000000017941 */ /* 0x000fea0003800000 */
.L_x_30777:
        /* <DEDUP_REMOVED lines=10> */
.L_x_30773:
        /* <DEDUP_REMOVED lines=12> */
.L_x_30782:
[----:B------:R-:W-:-:S07]  /*2e70*/  IMAD.MOV.U32 R181, RZ, RZ, R14 ;  /* 0x000000ffffb57224 */ /* 0x000fce00078e000e */
.L_x_30783:
[----:B------:R-:W-:Y:S05]  /*2e80*/  BSYNC B1 ;  /* 0x0000000000017941 */ /* 0x000fea0003800000 */
.L_x_30781:
        /* <DEDUP_REMOVED lines=16> */
.L_x_30787:
[----:B------:R-:W-:Y:S05]  /*2f90*/  BSYNC B2 ;  /* 0x0000000000027941 */ /* 0x000fea0003800000 */
.L_x_30786:
        /* <DEDUP_REMOVED lines=44> */
.L_x_30785:
[----:B------:R-:W-:Y:S05]  /*3260*/  BSYNC B1 ;  /* 0x0000000000017941 */ /* 0x000fea0003800000 */
.L_x_30784:
        /* <DEDUP_REMOVED lines=14> */
.L_x_30788:
        /* <DEDUP_REMOVED lines=12> */
.L_x_30791:
[----:B------:R-:W-:-:S07]  /*3410*/  MOV R5, R14 ;  /* 0x0000000e00057202 */ /* 0x000fce0000000f00 */
.L_x_30792:
[----:B------:R-:W-:Y:S05]  /*3420*/  BSYNC B1 ;  /* 0x0000000000017941 */ /* 0x000fea0003800000 */
.L_x_30790:
        /* <DEDUP_REMOVED lines=16> */
.L_x_30796:
[----:B------:R-:W-:Y:S05]  /*3530*/  BSYNC B2 ;  /* 0x0000000000027941 */ /* 0x000fea0003800000 */
.L_x_30795:
        /* <DEDUP_REMOVED lines=44> */
.L_x_30794:
[----:B------:R-:W-:Y:S05]  /*3800*/  BSYNC B1 ;  /* 0x0000000000017941 */ /* 0x000fea0003800000 */
.L_x_30793:
        /* <DEDUP_REMOVED lines=10> */
.L_x_30789:
        /* <DEDUP_REMOVED lines=12> */
.L_x_30798:
[----:B------:R-:W-:-:S07]  /*3970*/  MOV R23, R14 ;  /* 0x0000000e00177202 */ /* 0x000fce0000000f00 */
.L_x_30799:
[----:B------:R-:W-:Y:S05]  /*3980*/  BSYNC B1 ;  /* 0x0000000000017941 */ /* 0x000fea0003800000 */
.L_x_30797:
        /* <DEDUP_REMOVED lines=16> */
.L_x_30803:
[----:B------:R-:W-:Y:S05]  /*3a90*/  BSYNC B2 ;  /* 0x0000000000027941 */ /* 0x000fea0003800000 */
.L_x_30802:
        /* <DEDUP_REMOVED lines=44> */
.L_x_30801:
[----:B------:R-:W-:Y:S05]  /*3d60*/  BSYNC B1 ;  /* 0x0000000000017941 */ /* 0x000fea0003800000 */
.L_x_30800:
        /* <DEDUP_REMOVED lines=14> */
.L_x_30804:
        /* <DEDUP_REMOVED lines=12> */
.L_x_30807:
[----:B------:R-:W-:-:S07]  /*3f10*/  IMAD.MOV.U32 R4, RZ, RZ, R14 ;  /* 0x000000ffff047224 */ /* 0x000fce00078e000e */
.L_x_30808:
[----:B------:R-:W-:Y:S05]  /*3f20*/  BSYNC B1 ;  /* 0x0000000000017941 */ /* 0x000fea0003800000 */
.L_x_30806:
        /* <DEDUP_REMOVED lines=16> */
.L_x_30812:
[----:B------:R-:W-:Y:S05]  /*4030*/  BSYNC B2 ;  /* 0x0000000000027941 */ /* 0x000fea0003800000 */
.L_x_30811:
        /* <DEDUP_REMOVED lines=44> */
.L_x_30810:
[----:B------:R-:W-:Y:S05]  /*4300*/  BSYNC B1 ;  /* 0x0000000000017941 */ /* 0x000fea0003800000 */
.L_x_30809:
        /* <DEDUP_REMOVED lines=10> */
.L_x_30805:
        /* <DEDUP_REMOVED lines=12> */
.L_x_30814:
[----:B------:R-:W-:-:S07]  /*4470*/  IMAD.MOV.U32 R183, RZ, RZ, R14 ;  /* 0x000000ffffb77224 */ /* 0x000fce00078e000e */
.L_x_30815:
[----:B------:R-:W-:Y:S05]  /*4480*/  BSYNC B1 ;  /* 0x0000000000017941 */ /* 0x000fea0003800000 */
.L_x_30813:
        /* <DEDUP_REMOVED lines=16> */
.L_x_30819:
[----:B------:R-:W-:Y:S05]  /*4590*/  BSYNC B2 ;  /* 0x0000000000027941 */ /* 0x000fea0003800000 */
.L_x_30818:
        /* <DEDUP_REMOVED lines=44> */
.L_x_30817:
[----:B------:R-:W-:Y:S05]  /*4860*/  BSYNC B1 ;  /* 0x0000000000017941 */ /* 0x000fea0003800000 */
.L_x_30816:
        /* <DEDUP_REMOVED lines=13> */
.L_x_30820:
        /* <DEDUP_REMOVED lines=12> */
.L_x_30823:
[----:B------:R-:W-:-:S07]  /*4a00*/  IMAD.MOV.U32 R3, RZ, RZ, R14 ;  /* 0x000000ffff037224 */ /* 0x000fce00078e000e */
.L_x_30824:
[----:B------:R-:W-:Y:S05]  /*4a10*/  BSYNC B1 ;  /* 0x0000000000017941 */ /* 0x000fea0003800000 */
.L_x_30822:
        /* <DEDUP_REMOVED lines=16> */
.L_x_30828:
[----:B------:R-:W-:Y:S05]  /*4b20*/  BSYNC B2 ;  /* 0x0000000000027941 */ /* 0x000fea0003800000 */
.L_x_30827:
        /* <DEDUP_REMOVED lines=44> */
.L_x_30826:
[----:B------:R-:W-:Y:S05]  /*4df0*/  BSYNC B1 ;  /* 0x0000000000017941 */ /* 0x000fea0003800000 */
.L_x_30825:
        /* <DEDUP_REMOVED lines=10> */
.L_x_30821:
        /* <DEDUP_REMOVED lines=12> */
.L_x_30830:
[----:B------:R-:W-:-:S07]  /*4f60*/  IMAD.MOV.U32 R183, RZ, RZ, R14 ;  /* 0x000000ffffb77224 */ /* 0x000fce00078e000e */
.L_x_30831:
[----:B------:R-:W-:Y:S05]  /*4f70*/  BSYNC B1 ;  /* 0x0000000000017941 */ /* 0x000fea0003800000 */
.L_x_30829:
        /* <DEDUP_REMOVED lines=16> */
.L_x_30835:
[----:B------:R-:W-:Y:S05]  /*5080*/  BSYNC B2 ;  /* 0x0000000000027941 */ /* 0x000fea0003800000 */
.L_x_30834:
        /* <DEDUP_REMOVED lines=44> */
.L_x_30833:
[----:B------:R-:W-:Y:S05]  /*5350*/  BSYNC B1 ;  /* 0x0000000000017941 */ /* 0x000fea0003800000 */
.L_x_30832:
        /* <DEDUP_REMOVED lines=13> */
.L_x_30836:
        /* <DEDUP_REMOVED lines=12> */
.L_x_30839:
[----:B------:R-:W-:-:S07]  /*54f0*/  MOV R2, R14 ;  /* 0x0000000e00027202 */ /* 0x000fce0000000f00 */
.L_x_30840:
[----:B------:R-:W-:Y:S05]  /*5500*/  BSYNC B1 ;  /* 0x0000000000017941 */ /* 0x000fea0003800000 */
.L_x_30838:
        /* <DEDUP_REMOVED lines=16> */
.L_x_30844:
[----:B------:R-:W-:Y:S05]  /*5610*/  BSYNC B2 ;  /* 0x0000000000027941 */ /* 0x000fea0003800000 */
.L_x_30843:
        /* <DEDUP_REMOVED lines=44> */
.L_x_30842:
[----:B------:R-:W-:Y:S05]  /*58e0*/  BSYNC B1 ;  /* 0x0000000000017941 */ /* 0x000fea0003800000 */
.L_x_30841:
        /* <DEDUP_REMOVED lines=10> */
.L_x_30837:
        /* <DEDUP_REMOVED lines=12> */
.L_x_30846:
[----:B------:R-:W-:-:S07]  /*5a50*/  MOV R183, R14 ;  /* 0x0000000e00b77202 */ /* 0x000fce0000000f00 */
.L_x_30847:
[----:B------:R-:W-:Y:S05]  /*5a60*/  BSYNC B1 ;  /* 0x0000000000017941 */ /* 0x000fea0003800000 */
.L_x_30845:
        /* <DEDUP_REMOVED lines=16> */
.L_x_30851:
[----:B------:R-:W-:Y:S05]  /*5b70*/  BSYNC B2 ;  /* 0x0000000000027941 */ /* 0x000fea0003800000 */
.L_x_30850:
        /* <DEDUP_REMOVED lines=44> */
.L_x_30849:
[----:B------:R-:W-:Y:S05]  /*5e40*/  BSYNC B1 ;  /* 0x0000000000017941 */ /* 0x000fea0003800000 */
.L_x_30848:
        /* <DEDUP_REMOVED lines=13> */
.L_x_30852:
        /* <DEDUP_REMOVED lines=12> */
.L_x_30855:
[----:B------:R-:W-:-:S07]  /*5fe0*/  IMAD.MOV.U32 R0, RZ, RZ, R14 ;  /* 0x000000ffff007224 */ /* 0x000fce00078e000e */
.L_x_30856:
[----:B------:R-:W-:Y:S05]  /*5ff0*/  BSYNC B1 ;  /* 0x0000000000017941 */ /* 0x000fea0003800000 */
.L_x_30854:
        /* <DEDUP_REMOVED lines=18> */
.L_x_30860:
[----:B------:R-:W-:Y:S05]  /*6120*/  BSYNC B2 ;  /* 0x0000000000027941 */ /* 0x000fea0003800000 */
.L_x_30859:
        /* <DEDUP_REMOVED lines=44> */
.L_x_30858:
[----:B------:R-:W-:Y:S05]  /*63f0*/  BSYNC B1 ;  /* 0x0000000000017941 */ /* 0x000fea0003800000 */
.L_x_30857:
        /* <DEDUP_REMOVED lines=10> */
.L_x_30853:
[----:B------:R-:W-:Y:S01]  /*64a0*/  P2R R168, PR, RZ, 0x4 ;  /* 0x00000004ffa87803 */ /* 0x000fe20000000000 */
[----:B------:R-:W-:Y:S01]  /*64b0*/  IMAD.SHL.U32 R186, R10, 0x8, RZ ;  /* 0x000000080aba7824 */ /* 0x000fe200078e00ff */
[----:B------:R-:W-:Y:S01]  /*64c0*/  ISETP.NE.AND P2, PT, R182, RZ, PT ;  /* 0x000000ffb600720c */ /* 0x000fe20003f45270 */
[----:B------:R-:W0:Y:S01]  /*64d0*/  @P1 LDC.64 R190, c[0x0][0x230] ;  /* 0x00008c00ffbe1b82 */ /* 0x000e220000000a00 */
[----:B------:R-:W-:Y:S01]  /*64e0*/  SEL R171, RZ, 0x1000000, P5 ;  /* 0x01000000ffab7807 */ /* 0x000fe20002800000 */
[----:B------:R-:W-:Y:S01]  /*64f0*/  VIADD R187, R10, 0x20 ;  /* 0x000000200abb7836 */ /* 0x000fe20000000000 */
[----:B------:R-:W-:Y:S02]  /*6500*/  SEL R169, RZ, 0x10000, P4 ;  /* 0x00010000ffa97807 */ /* 0x000fe40002000000 */
[----:B------:R-:W-:Y:S02]  /*6510*/  SEL R170, RZ, 0x100, P3 ;  /* 0x00000100ffaa7807 */ /* 0x000fe40001800000 */
[----:B------:R-:W-:-:S02]  /*6520*/  ISETP.NE.AND P5, PT, R177, RZ, PT ;  /* 0x000000ffb100720c */ /* 0x000fc40003fa5270 */
[----:B------:R-:W-:Y:S02]  /*6530*/  ISETP.NE.AND P4, PT, R180, RZ, PT ;  /* 0x000000ffb400720c */ /* 0x000fe40003f85270 */
[----:B------:R-:W-:Y:S02]  /*6540*/  ISETP.NE.AND P3, PT, R181, RZ, PT ;  /* 0x000000ffb500720c */ /* 0x000fe40003f65270 */
[----:B------:R-:W-:Y:S01]  /*6550*/  SEL R185, RZ, 0x1, P2 ;  /* 0x00000001ffb97807 */ /* 0x000fe20001000000 */
[----:B------:R-:W1:Y:S01]  /*6560*/  @P0 LDC.64 R180, c[0x0][0x228] ;  /* 0x00008a00ffb40b82 */ /* 0x000e620000000a00 */
[----:B------:R-:W-:Y:S02]  /*6570*/  ISETP.NE.AND P6, PT, R176, RZ, PT ;  /* 0x000000ffb000720c */ /* 0x000fe40003fc5270 */
[----:B------:R-:W-:Y:S02]  /*6580*/  ISETP.NE.AND P2, PT, R168, RZ, PT ;  /* 0x000000ffa800720c */ /* 0x000fe40003f45270 */
[----:B------:R-:W-:-:S02]  /*6590*/  SEL R168, RZ, 0x1, P3 ;  /* 0x00000001ffa87807 */ /* 0x000fc40001800000 */
[----:B------:R-:W-:Y:S02]  /*65a0*/  SEL R172, RZ, 0x1, P4 ;  /* 0x00000001ffac7807 */ /* 0x000fe40002000000 */
[----:B------:R-:W-:Y:S02]  /*65b0*/  SEL R176, RZ, 0x1, P5 ;  /* 0x00000001ffb07807 */ /* 0x000fe40002800000 */
[----:B------:R-:W-:Y:S01]  /*65c0*/  LOP3.LUT R170, R170, R171, R169, 0xfe, !PT ;  /* 0x000000abaaaa7212 */ /* 0x000fe200078efea9 */
[----:B------:R-:W-:Y:S01]  /*65d0*/  IMAD.WIDE.U32 R168, R168, 0x1000000, RZ ;  /* 0x01000000a8a87825 */ /* 0x000fe200078e00ff */
[----:B------:R-:W-:Y:S02]  /*65e0*/  LEA R182, P3, R10, UR12, 0x4 ;  /* 0x0000000c0ab67c11 */ /* 0x000fe4000f8620ff */
[----:B------:R-:W-:Y:S01]  /*65f0*/  SEL R193, RZ, 0x1, P6 ;  /* 0x00000001ffc17807 */ /* 0x000fe20003000000 */
[----:B------:R-:W-:Y:S01]  /*6600*/  IMAD.WIDE.U32 R172, R172, 0x10000, RZ ;  /* 0x00010000acac7825 */ /* 0x000fe200078e00ff */
[----:B------:R-:W-:-:S02]  /*6610*/  LEA.HI.X R183, R10, UR13, RZ, 0x4, P3 ;  /* 0x0000000d0ab77c11 */ /* 0x000fc400098f24ff */
[----:B------:R-:W-:Y:S01]  /*6620*/  LOP3.LUT R185, R169, R170, R185, 0xfe, !PT ;  /* 0x000000aaa9b97212 */ /* 0x000fe200078efeb9 */
[----:B------:R-:W-:Y:S01]  /*6630*/  IMAD.WIDE.U32 R176, R176, 0x100, RZ ;  /* 0x00000100b0b07825 */ /* 0x000fe200078e00ff */
[----:B------:R-:W-:Y:S02]  /*6640*/  SHF.R.U32.HI R192, RZ, 0x1d, R10 ;  /* 0x0000001dffc07819 */ /* 0x000fe4000001160a */
[----:B------:R-:W-:Y:S02]  /*6650*/  IADD3 R188, P3, R186, UR14, RZ ;  /* 0x0000000ebabc7c10 */ /* 0x000fe4000ff7e0ff */
[----:B------:R-:W-:Y:S02]  /*6660*/  LOP3.LUT R172, R176, R168, R172, 0xfe, !PT ;  /* 0x000000a8b0ac7212 */ /* 0x000fe400078efeac */
[----:B------:R-:W-:Y:S02]  /*6670*/  F2FP.F16.F32.PACK_AB R171, R27, R26 ;  /* 0x0000001a1bab723e */ /* 0x000fe400000000ff */
[----:B------:R-:W-:-:S02]  /*6680*/  F2FP.F16.F32.PACK_AB R170, R28, R23 ;  /* 0x000000171caa723e */ /* 0x000fc400000000ff */
[----:B------:R-:W-:Y:S02]  /*6690*/  F2FP.F16.F32.PACK_AB R169, R25, R22 ;  /* 0x0000001619a9723e */ /* 0x000fe400000000ff */
[----:B------:R-:W-:Y:S02]  /*66a0*/  F2FP.F16.F32.PACK_AB R168, R24, R9 ;  /* 0x0000000918a8723e */ /* 0x000fe400000000ff */
[----:B------:R-:W-:Y:S01]  /*66b0*/  LOP3.LUT R185, R177, R185, R173, 0xfe, !PT ;  /* 0x000000b9b1b97212 */ /* 0x000fe200078efead */
[C---:B-1----:R-:W-:Y:S01]  /*66c0*/  @P0 IMAD.WIDE.U32 R176, R187.reuse, 0x10, R180 ;  /* 0x00000010bbb00825 */ /* 0x042fe200078e00b4 */
[----:B------:R-:W-:Y:S01]  /*66d0*/  IADD3.X R189, R192, UR15, RZ, P3, !PT ;  /* 0x0000000fc0bd7c10 */ /* 0x000fe20009ffe4ff */
[----:B------:R1:W-:Y:S01]  /*66e0*/  STG.E.128 desc[UR4][R182.64], R168 ;  /* 0x000000a8b6007986 */ /* 0x0003e2000c101d04 */
[----:B------:R-:W-:Y:S01]  /*66f0*/  LOP3.LUT R184, R172, R193, RZ, 0xfc, !PT ;  /* 0x000000c1acb87212 */ /* 0x000fe200078efcff */
[----:B------:R-:W-:-:S04]  /*6700*/  IMAD.WIDE.U32 R172, R187, 0x10, R30 ;  /* 0x00000010bbac7825 */ /* 0x000fc800078e001e */
[----:B------:R1:W-:Y:S01]  /*6710*/  STG.E.64 desc[UR4][R188.64], R184 ;  /* 0x000000b8bc007986 */ /* 0x0003e2000c101b04 */
[----:B0-----:R-:W-:Y:S01]  /*6720*/  @P1 IMAD.WIDE.U32 R180, R187, 0x10, R190 ;  /* 0x00000010bbb41825 */ /* 0x001fe200078e00be */
[----:B------:R-:W-:Y:S06]  /*6730*/  @!P0 BRA `(.L_x_30861) ;  /* 0x0000000000508947 */ /* 0x000fec0003800000 */
[----:B-1----:R-:W-:Y:S02]  /*6740*/  SHF.L.U32 R168, R2, 0x10, RZ ;  /* 0x0000001002a87819 */ /* 0x002fe400000006ff */
        /* <DEDUP_REMOVED lines=19> */
.L_x_30861:
        /* <DEDUP_REMOVED lines=16> */
.L_x_30863:
[----:B------:R-:W-:-:S07]  /*6980*/  IMAD.MOV.U32 R184, RZ, RZ, R14 ;  /* 0x000000ffffb87224 */ /* 0x000fce00078e000e */
.L_x_30864:
[----:B------:R-:W-:Y:S05]  /*6990*/  BSYNC B1 ;  /* 0x0000000000017941 */ /* 0x000fea0003800000 */
.L_x_30862:
        /* <DEDUP_REMOVED lines=16> */
.L_x_30868:
[----:B------:R-:W-:Y:S05]  /*6aa0*/  BSYNC B2 ;  /* 0x0000000000027941 */ /* 0x000fea0003800000 */
.L_x_30867:
        /* <DEDUP_REMOVED lines=44> */
.L_x_30866:
[----:B------:R-:W-:Y:S05]  /*6d70*/  BSYNC B1 ;  /* 0x0000000000017941 */ /* 0x000fea0003800000 */
.L_x_30865:
        /* <DEDUP_REMOVED lines=14> */
.L_x_30869:
        /* <DEDUP_REMOVED lines=12> */
.L_x_30872:
[----:B------:R-:W-:-:S07]  /*6f20*/  IMAD.MOV.U32 R8, RZ, RZ, R14 ;  /* 0x000000ffff087224 */ /* 0x000fce00078e000e */
.L_x_30873:
[----:B------:R-:W-:Y:S05]  /*6f30*/  BSYNC B1 ;  /* 0x0000000000017941 */ /* 0x000fea0003800000 */
.L_x_30871:
        /* <DEDUP_REMOVED lines=16> */
.L_x_30877:
[----:B------:R-:W-:Y:S05]  /*7040*/  BSYNC B2 ;  /* 0x0000000000027941 */ /* 0x000fea0003800000 */
.L_x_30876:
        /* <DEDUP_REMOVED lines=44> */
.L_x_30875:
[----:B------:R-:W-:Y:S05]  /*7310*/  BSYNC B1 ;  /* 0x0000000000017941 */ /* 0x000fea0003800000 */
.L_x_30874:
        /* <DEDUP_REMOVED lines=10> */
.L_x_30870:
        /* <DEDUP_REMOVED lines=12> */
.L_x_30879:
[----:B------:R-:W-:-:S07]  /*7480*/  IMAD.MOV.U32 R184, RZ, RZ, R14 ;  /* 0x000000ffffb87224 */ /* 0x000fce00078e000e */
.L_x_30880:
[----:B------:R-:W-:Y:S05]  /*7490*/  BSYNC B1 ;  /* 0x0000000000017941 */ /* 0x000fea0003800000 */
.L_x_30878:
        /* <DEDUP_REMOVED lines=16> */
.L_x_30884:
[----:B------:R-:W-:Y:S05]  /*75a0*/  BSYNC B2 ;  /* 0x0000000000027941 */ /* 0x000fea0003800000 */
.L_x_30883:
        /* <DEDUP_REMOVED lines=44> */
.L_x_30882:
[----:B------:R-:W-:Y:S05]  /*7870*/  BSYNC B1 ;  /* 0x0000000000017941 */ /* 0x000fea0003800000 */
.L_x_30881:
        /* <DEDUP_REMOVED lines=14> */
.L_x_30885:
        /* <DEDUP_REMOVED lines=12> */
.L_x_30888:
[----:B------:R-:W-:-:S07]  /*7a20*/  MOV R7, R14 ;  /* 0x0000000e00077202 */ /* 0x000fce0000000f00 */
.L_x_30889:
[----:B------:R-:W-:Y:S05]  /*7a30*/  BSYNC B1 ;  /* 0x0000000000017941 */ /* 0x000fea0003800000 */
.L_x_30887:
        /* <DEDUP_REMOVED lines=16> */
.L_x_30893:
[----:B------:R-:W-:Y:S05]  /*7b40*/  BSYNC B2 ;  /* 0x0000000000027941 */ /* 0x000fea0003800000 */
.L_x_30892:
        /* <DEDUP_REMOVED lines=44> */
.L_x_30891:
[----:B------:R-:W-:Y:S05]  /*7e10*/  BSYNC B1 ;  /* 0x0000000000017941 */ /* 0x000fea0003800000 */
.L_x_30890:
        /* <DEDUP_REMOVED lines=10> */
.L_x_30886:
        /* <DEDUP_REMOVED lines=12> */
.L_x_30895:
[----:B------:R-:W-:-:S07]  /*7f80*/  MOV R181, R14 ;  /* 0x0000000e00b57202 */ /* 0x000fce0000000f00 */
.L_x_30896:
[----:B------:R-:W-:Y:S05]  /*7f90*/  BSYNC B1 ;  /* 0x0000000000017941 */ /* 0x000fea0003800000 */
.L_x_30894:
        /* <DEDUP_REMOVED lines=16> */
.L_x_30900:
[----:B------:R-:W-:Y:S05]  /*80a0*/  BSYNC B2 ;  /* 0x0000000000027941 */ /* 0x000fea0003800000 */
.L_x_30899:
        /* <DEDUP_REMOVED lines=44> */
.L_x_30898:
[----:B------:R-:W-:Y:S05]  /*8370*/  BSYNC B1 ;  /* 0x0000000000017941 */ /* 0x000fea0003800000 */
.L_x_30897:
        /* <DEDUP_REMOVED lines=14> */
.L_x_30901:
        /* <DEDUP_REMOVED lines=12> */
.L_x_30904:
[----:B------:R-:W-:-:S07]  /*8520*/  IMAD.MOV.U32 R6, RZ, RZ, R14 ;  /* 0x000000ffff067224 */ /* 0x000fce00078e000e */
.L_x_30905:
[----:B------:R-:W-:Y:S05]  /*8530*/  BSYNC B1 ;  /* 0x0000000000017941 */ /* 0x000fea0003800000 */
.L_x_30903:
        /* <DEDUP_REMOVED lines=16> */
.L_x_30909:
[----:B------:R-:W-:Y:S05]  /*8640*/  BSYNC B2 ;  /* 0x0000000000027941 */ /* 0x000fea0003800000 */
.L_x_30908:
        /* <DEDUP_REMOVED lines=44> */
.L_x_30907:
[----:B------:R-:W-:Y:S05]  /*8910*/  BSYNC B1 ;  /* 0x0000000000017941 */ /* 0x000fea0003800000 */
.L_x_30906:
        /* <DEDUP_REMOVED lines=10> */
.L_x_30902:
        /* <DEDUP_REMOVED lines=12> */
.L_x_30911:
[----:B------:R-:W-:-:S07]  /*8a80*/  IMAD.MOV.U32 R186, RZ, RZ, R14 ;  /* 0x000000ffffba7224 */ /* 0x000fce00078e000e */
.L_x_30912:
[----:B------:R-:W-:Y:S05]  /*8a90*/  BSYNC B1 ;  /* 0x0000000000017941 */ /* 0x000fea0003800000 */
.L_x_30910:
        /* <DEDUP_REMOVED lines=16> */
.L_x_30916:
[----:B------:R-:W-:Y:S05]  /*8ba0*/  BSYNC B2 ;  /* 0x0000000000027941 */ /* 0x000fea0003800000 */
.L_x_30915:
        /* <DEDUP_REMOVED lines=44> */
.L_x_30914:
[----:B------:R-:W-:Y:S05]  /*8e70*/  BSYNC B1 ;  /* 0x0000000000017941 */ /* 0x000fea0003800000 */
.L_x_30913:
        /* <DEDUP_REMOVED lines=14> */
.L_x_30917:
        /* <DEDUP_REMOVED lines=12> */
.L_x_30920:
[----:B------:R-:W-:-:S07]  /*9020*/  IMAD.MOV.U32 R5, RZ, RZ, R14 ;  /* 0x000000ffff057224 */ /* 0x000fce00078e000e */
.L_x_30921:
[----:B------:R-:W-:Y:S05]  /*9030*/  BSYNC B1 ;  /* 0x0000000000017941 */ /* 0x000fea0003800000 */
.L_x_30919:
        /* <DEDUP_REMOVED lines=16> */
.L_x_30925:
[----:B------:R-:W-:Y:S05]  /*9140*/  BSYNC B2 ;  /* 0x0000000000027941 */ /* 0x000fea0003800000 */
.L_x_30924:
        /* <DEDUP_REMOVED lines=44> */
.L_x_30923:
[----:B------:R-:W-:Y:S05]  /*9410*/  BSYNC B1 ;  /* 0x0000000000017941 */ /* 0x000fea0003800000 */
.L_x_30922:
        /* <DEDUP_REMOVED lines=10> */
.L_x_30918:
        /* <DEDUP_REMOVED lines=12> */
.L_x_30927:
[----:B------:R-:W-:-:S07]  /*9580*/  IMAD.MOV.U32 R183, RZ, RZ, R14 ;  /* 0x000000ffffb77224 */ /* 0x000fce00078e000e */
.L_x_30928:
[----:B------:R-:W-:Y:S05]  /*9590*/  BSYNC B1 ;  /* 0x0000000000017941 */ /* 0x000fea0003800000 */
.L_x_30926:
        /* <DEDUP_REMOVED lines=16> */
.L_x_30932:
[----:B------:R-:W-:Y:S05]  /*96a0*/  BSYNC B2 ;  /* 0x0000000000027941 */ /* 0x000fea0003800000 */
.L_x_30931:
        /* <DEDUP_REMOVED lines=44> */
.L_x_30930:
[----:B------:R-:W-:Y:S05]  /*9970*/  BSYNC B1 ;  /* 0x0000000000017941 */ /* 0x000fea0003800000 */
.L_x_30929:
        /* <DEDUP_REMOVED lines=14> */
.L_x_30933:
        /* <DEDUP_REMOVED lines=12> */
.L_x_30936:
[----:B------:R-:W-:-:S07]  /*9b20*/  MOV R4, R14 ;  /* 0x0000000e00047202 */ /* 0x000fce0000000f00 */
.L_x_30937:
[----:B------:R-:W-:Y:S05]  /*9b30*/  BSYNC B1 ;  /* 0x0000000000017941 */ /* 0x000fea0003800000 */
.L_x_30935:
        /* <DEDUP_REMOVED lines=16> */
.L_x_30941:
[----:B------:R-:W-:Y:S05]  /*9c40*/  BSYNC B2 ;  /* 0x0000000000027941 */ /* 0x000fea0003800000 */
.L_x_30940:
        /* <DEDUP_REMOVED lines=44> */
.L_x_30939:
[----:B------:R-:W-:Y:S05]  /*9f10*/  BSYNC B1 ;  /* 0x0000000000017941 */ /* 0x000fea0003800000 */
.L_x_30938:
        /* <DEDUP_REMOVED lines=10> */
.L_x_30934:
        /* <DEDUP_REMOVED lines=12> */
.L_x_30943:
[----:B------:R-:W-:-:S07]  /*a080*/  MOV R186, R14 ;  /* 0x0000000e00ba7202 */ /* 0x000fce0000000f00 */
.L_x_30944:
[----:B------:R-:W-:Y:S05]  /*a090*/  BSYNC B1 ;  /* 0x0000000000017941 */ /* 0x000fea0003800000 */
.L_x_30942:
        /* <DEDUP_REMOVED lines=16> */
.L_x_30948:
[----:B------:R-:W-:Y:S05]  /*a1a0*/  BSYNC B2 ;  /* 0x0000000000027941 */ /* 0x000fea0003800000 */
.L_x_30947:
        /* <DEDUP_REMOVED lines=44> */
.L_x_30946:
[----:B------:R-:W-:Y:S05]  /*a470*/  BSYNC B1 ;  /* 0x0000000000017941 */ /* 0x000fea0003800000 */
.L_x_30945:
        /* <DEDUP_REMOVED lines=13> */
.L_x_30949:
        /* <DEDUP_REMOVED lines=12> */
.L_x_30952:
[----:B------:R-:W-:-:S07]  /*a610*/  IMAD.MOV.U32 R3, RZ, RZ, R14 ;  /* 0x000000ffff037224 */ /* 0x000fce00078e000e */
.L_x_30953:
[----:B------:R-:W-:Y:S05]  /*a620*/  BSYNC B1 ;  /* 0x0000000000017941 */ /* 0x000fea0003800000 */
.L_x_30951:
        /* <DEDUP_REMOVED lines=16> */
.L_x_30957:
[----:B------:R-:W-:Y:S05]  /*a730*/  BSYNC B2 ;  /* 0x0000000000027941 */ /* 0x000fea0003800000 */
.L_x_30956:
        /* <DEDUP_REMOVED lines=44> */
.L_x_30955:
[----:B------:R-:W-:Y:S05]  /*aa00*/  BSYNC B1 ;  /* 0x0000000000017941 */ /* 0x000fea0003800000 */
.L_x_30954:
        /* <DEDUP_REMOVED lines=10> */
.L_x_30950:
        /* <DEDUP_REMOVED lines=12> */
.L_x_30959:
[----:B------:R-:W-:-:S07]  /*ab70*/  IMAD.MOV.U32 R185, RZ, RZ, R14 ;  /* 0x000000ffffb97224 */ /* 0x000fce00078e000e */
.L_x_30960:
[----:B------:R-:W-:Y:S05]  /*ab80*/  BSYNC B1 ;  /* 0x0000000000017941 */ /* 0x000fea0003800000 */
.L_x_30958:
        /* <DEDUP_REMOVED lines=16> */
.L_x_30964:
[----:B------:R-:W-:Y:S05]  /*ac90*/  BSYNC B2 ;  /* 0x0000000000027941 */ /* 0x000fea0003800000 */
.L_x_30963:
        /* <DEDUP_REMOVED lines=44> */
.L_x_30962:
[----:B------:R-:W-:Y:S05]  /*af60*/  BSYNC B1 ;  /* 0x0000000000017941 */ /* 0x000fea0003800000 */
.L_x_30961:
        /* <DEDUP_REMOVED lines=13> */
.L_x_30965:
        /* <DEDUP_REMOVED lines=12> */
.L_x_30968:
[----:B------:R-:W-:-:S07]  /*b100*/  IMAD.MOV.U32 R2, RZ, RZ, R14 ;  /* 0x000000ffff027224 */ /* 0x000fce00078e000e */
.L_x_30969:
[----:B------:R-:W-:Y:S05]  /*b110*/  BSYNC B1 ;  /* 0x0000000000017941 */ /* 0x000fea0003800000 */
.L_x_30967:
        /* <DEDUP_REMOVED lines=16> */
.L_x_30973:
[----:B------:R-:W-:Y:S05]  /*b220*/  BSYNC B2 ;  /* 0x0000000000027941 */ /* 0x000fea0003800000 */
.L_x_30972:
        /* <DEDUP_REMOVED lines=44> */
.L_x_30971:
[----:B------:R-:W-:Y:S05]  /*b4f0*/  BSYNC B1 ;  /* 0x0000000000017941 */ /* 0x000fea0003800000 */
.L_x_30970:
        /* <DEDUP_REMOVED lines=10> */
.L_x_30966:
        /* <DEDUP_REMOVED lines=12> */
.L_x_30975:
[----:B------:R-:W-:-:S07]  /*b660*/  IMAD.MOV.U32 R186, RZ, RZ, R14 ;  /* 0x000000ffffba7224 */ /* 0x000fce00078e000e */
.L_x_30976:
[----:B------:R-:W-:Y:S05]  /*b670*/  BSYNC B1 ;  /* 0x0000000000017941 */ /* 0x000fea0003800000 */
.L_x_30974:
        /* <DEDUP_REMOVED lines=16> */
.L_x_30980:
[----:B------:R-:W-:Y:S05]  /*b780*/  BSYNC B2 ;  /* 0x0000000000027941 */ /* 0x000fea0003800000 */
.L_x_30979:
        /* <DEDUP_REMOVED lines=44> */
.L_x_30978:
[----:B------:R-:W-:Y:S05]  /*ba50*/  BSYNC B1 ;  /* 0x0000000000017941 */ /* 0x000fea0003800000 */
.L_x_30977:
        /* <DEDUP_REMOVED lines=13> */
.L_x_30981:
        /* <DEDUP_REMOVED lines=12> */
.L_x_30984:
[----:B------:R-:W-:-:S07]  /*bbf0*/  MOV R0, R14 ;  /* 0x0000000e00007202 */ /* 0x000fce0000000f00 */
.L_x_30985:
[----:B------:R-:W-:Y:S05]  /*bc00*/  BSYNC B1 ;  /* 0x0000000000017941 */ /* 0x000fea0003800000 */
.L_x_30983:
        /* <DEDUP_REMOVED lines=18> */
.L_x_30989:
[----:B------:R-:W-:Y:S05]  /*bd30*/  BSYNC B2 ;  /* 0x0000000000027941 */ /* 0x000fea0003800000 */
.L_x_30988:
        /* <DEDUP_REMOVED lines=44> */
.L_x_30987:
[----:B------:R-:W-:Y:S05]  /*c000*/  BSYNC B1 ;  /* 0x0000000000017941 */ /* 0x000fea0003800000 */
.L_x_30986:
        /* <DEDUP_REMOVED lines=10> */
.L_x_30982:
[----:B------:R-:W-:Y:S01]  /*c0b0*/  P2R R172, PR, RZ, 0x4 ;  /* 0x00000004ffac7803 */ /* 0x000fe20000000000 */
[----:B------:R-:W0:Y:S01]  /*c0c0*/  LDC.64 R176, c[0x0][0x238] ;  /* 0x00008e00ffb07b82 */ /* 0x000e220000000a00 */
[----:B------:R-:W-:Y:S01]  /*c0d0*/  ISETP.NE.AND P2, PT, R169, RZ, PT ;  /* 0x000000ffa900720c */ /* 0x000fe20003f45270 */
[----:B------:R-:W-:Y:S01]  /*c0e0*/  VIADD R195, R10, 0x40 ;  /* 0x000000400ac37836 */ /* 0x000fe20000000000 */
[----:B------:R-:W-:Y:S02]  /*c0f0*/  SEL R169, RZ, 0x10000, P4 ;  /* 0x00010000ffa97807 */ /* 0x000fe40002000000 */
[----:B------:R-:W-:Y:S02]  /*c100*/  ISETP.NE.AND P4, PT, R168, RZ, PT ;  /* 0x000000ffa800720c */ /* 0x000fe40003f85270 */
[----:B------:R-:W-:Y:S02]  /*c110*/  SEL R168, RZ, 0x1, P2 ;  /* 0x00000001ffa87807 */ /* 0x000fe40001000000 */
[----:B------:R-:W-:-:S02]  /*c120*/  ISETP.NE.AND P2, PT, R172, RZ, PT ;  /* 0x000000ffac00720c */ /* 0x000fc40003f45270 */
[----:B------:R-:W1:Y:S01]  /*c130*/  LDC.64 R172, c[0x0][0x240] ;  /* 0x00009000ffac7b82 */ /* 0x000e620000000a00 */
[----:B------:R-:W-:Y:S02]  /*c140*/  SEL R170, RZ, 0x100, P3 ;  /* 0x00000100ffaa7807 */ /* 0x000fe40001800000 */
[----:B------:R-:W-:Y:S02]  /*c150*/  ISETP.NE.AND P3, PT, R189, RZ, PT ;  /* 0x000000ffbd00720c */ /* 0x000fe40003f65270 */
[----:B------:R-:W-:Y:S02]  /*c160*/  SEL R171, RZ, 0x1000000, P5 ;  /* 0x01000000ffab7807 */ /* 0x000fe40002800000 */
[----:B------:R-:W-:Y:S02]  /*c170*/  SEL R196, RZ, 0x1, P3 ;  /* 0x00000001ffc47807 */ /* 0x000fe40001800000 */
[----:B------:R-:W-:Y:S02]  /*c180*/  SEL R190, RZ, 0x1, P4 ;  /* 0x00000001ffbe7807 */ /* 0x000fe40002000000 */
[----:B------:R-:W-:Y:S01]  /*c190*/  ISETP.NE.AND P5, PT, R192, RZ, PT ;  /* 0x000000ffc000720c */ /* 0x000fe20003fa5270 */
[----:B------:R-:W-:Y:S01]  /*c1a0*/  IMAD.WIDE.U32 R196, R196, 0x10000, RZ ;  /* 0x00010000c4c47825 */ /* 0x000fe200078e00ff */
[----:B------:R-:W-:Y:S01]  /*c1b0*/  LOP3.LUT R170, R170, R171, R169, 0xfe, !PT ;  /* 0x000000abaaaa7212 */ /* 0x000fe200078efea9 */
[----:B------:R-:W2:Y:S01]  /*c1c0*/  @P0 LDC.64 R192, c[0x0][0x228] ;  /* 0x00008a00ffc00b82 */ /* 0x000ea20000000a00 */
[----:B------:R-:W-:Y:S01]  /*c1d0*/  ISETP.NE.AND P6, PT, R188, RZ, PT ;  /* 0x000000ffbc00720c */ /* 0x000fe20003fc5270 */
[----:B------:R-:W-:Y:S01]  /*c1e0*/  IMAD.WIDE.U32 R168, R168, 0x1000000, RZ ;  /* 0x01000000a8a87825 */ /* 0x000fe200078e00ff */
[----:B------:R-:W-:-:S02]  /*c1f0*/  SEL R203, RZ, 0x1, P5 ;  /* 0x00000001ffcb7807 */ /* 0x000fc40002800000 */
[----:B------:R-:W-:Y:S01]  /*c200*/  SEL R201, RZ, 0x1, P6 ;  /* 0x00000001ffc97807 */ /* 0x000fe20003000000 */
[----:B------:R-:W-:Y:S01]  /*c210*/  IMAD.WIDE.U32 R190, R190, 0x100, RZ ;  /* 0x00000100bebe7825 */ /* 0x000fe200078e00ff */
[----:B------:R-:W-:Y:S01]  /*c220*/  LOP3.LUT R203, R169, R170, R203, 0xfe, !PT ;  /* 0x000000aaa9cb7212 */ /* 0x000fe200078efecb */
[----:B------:R-:W3:Y:S01]  /*c230*/  @P1 LDC.64 R188, c[0x0][0x230] ;  /* 0x00008c00ffbc1b82 */ /* 0x000ee20000000a00 */
[----:B------:R-:W-:Y:S01]  /*c240*/  F2FP.F16.F32.PACK_AB R171, R186, R185 ;  /* 0x000000b9baab723e */ /* 0x000fe200000000ff */
[----:B0-----:R-:W-:Y:S01]  /*c250*/  IMAD.WIDE.U32 R198, R187, 0x10, R176 ;  /* 0x00000010bbc67825 */ /* 0x001fe200078e00b0 */
[----:B------:R-:W-:Y:S02]  /*c260*/  LOP3.LUT R190, R190, R168, R196, 0xfe, !PT ;  /* 0x000000a8bebe7212 */ /* 0x000fe400078efec4 */
[----:B------:R-:W-:Y:S02]  /*c270*/  F2FP.F16.F32.PACK_AB R170, R184, R183 ;  /* 0x000000b7b8aa723e */ /* 0x000fe400000000ff */
[----:B------:R-:W-:-:S02]  /*c280*/  F2FP.F16.F32.PACK_AB R169, R182, R181 ;  /* 0x000000b5b6a9723e */ /* 0x000fc400000000ff */
[----:B------:R-:W-:Y:S02]  /*c290*/  F2FP.F16.F32.PACK_AB R168, R180, R179 ;  /* 0x000000b3b4a8723e */ /* 0x000fe400000000ff */
[----:B------:R-:W-:Y:S01]  /*c2a0*/  LOP3.LUT R196, R190, R201, RZ, 0xfc, !PT ;  /* 0x000000c9bec47212 */ /* 0x000fe200078efcff */
[----:B-1----:R-:W-:Y:S01]  /*c2b0*/  IMAD.WIDE.U32 R200, R187, 0x8, R172 ;  /* 0x00000008bbc87825 */ /* 0x002fe200078e00ac */
[----:B------:R-:W-:Y:S01]  /*c2c0*/  LOP3.LUT R197, R191, R203, R197, 0xfe, !PT ;  /* 0x000000cbbfc57212 */ /* 0x000fe200078efec5 */
[----:B------:R0:W-:Y:S02]  /*c2d0*/  STG.E.128 desc[UR4][R198.64], R168 ;  /* 0x000000a8c6007986 */ /* 0x0001e4000c101d04 */
[C---:B------:R-:W-:Y:S02]  /*c2e0*/  IMAD.WIDE.U32 R190, R195.reuse, 0x10, R30 ;  /* 0x00000010c3be7825 */ /* 0x040fe400078e001e */
[----:B------:R0:W-:Y:S02]  /*c2f0*/  STG.E.64 desc[UR4][R200.64], R196 ;  /* 0x000000c4c8007986 */ /* 0x0001e4000c101b04 */
[----:B--2---:R-:W-:-:S04]  /*c300*/  @P0 IMAD.WIDE.U32 R192, R195, 0x10, R192 ;  /* 0x00000010c3c00825 */ /* 0x004fc800078e00c0 */
[----:B---3--:R-:W-:Y:S01]  /*c310*/  @P1 IMAD.WIDE.U32 R188, R195, 0x10, R188 ;  /* 0x00000010c3bc1825 */ /* 0x008fe200078e00bc */
        /* <DEDUP_REMOVED lines=21> */
.L_x_30990:
        /* <DEDUP_REMOVED lines=15> */
.L_x_30992:
[----:B------:R-:W-:-:S07]  /*c560*/  IMAD.MOV.U32 R187, RZ, RZ, R14 ;  /* 0x000000ffffbb7224 */ /* 0x000fce00078e000e */
.L_x_30993:
[----:B------:R-:W-:Y:S05]  /*c570*/  BSYNC B1 ;  /* 0x0000000000017941 */ /* 0x000fea0003800000 */
.L_x_30991:
        /* <DEDUP_REMOVED lines=16> */
.L_x_30997:
[----:B------:R-:W-:Y:S05]  /*c680*/  BSYNC B2 ;  /* 0x0000000000027941 */ /* 0x000fea0003800000 */
.L_x_30996:
        /* <DEDUP_REMOVED lines=44> */
.L_x_30995:
[----:B------:R-:W-:Y:S05]  /*c950*/  BSYNC B1 ;  /* 0x0000000000017941 */ /* 0x000fea0003800000 */
.L_x_30994:
        /* <DEDUP_REMOVED lines=15> */
.L_x_30998:
        /* <DEDUP_REMOVED lines=12> */
.L_x_31001:
[----:B------:R-:W-:-:S07]  /*cb10*/  IMAD.MOV.U32 R8, RZ, RZ, R14 ;  /* 0x000000ffff087224 */ /* 0x000fce00078e000e */
.L_x_31002:
[----:B------:R-:W-:Y:S05]  /*cb20*/  BSYNC B1 ;  /* 0x0000000000017941 */ /* 0x000fea0003800000 */
.L_x_31000:
        /* <DEDUP_REMOVED lines=16> */
.L_x_31006:
[----:B------:R-:W-:Y:S05]  /*cc30*/  BSYNC B2 ;  /* 0x0000000000027941 */ /* 0x000fea0003800000 */
.L_x_31005:
        /* <DEDUP_REMOVED lines=44> */
.L_x_31004:
[----:B------:R-:W-:Y:S05]  /*cf00*/  BSYNC B1 ;  /* 0x0000000000017941 */ /* 0x000fea0003800000 */
.L_x_31003:
        /* <DEDUP_REMOVED lines=10> */
.L_x_30999:
        /* <DEDUP_REMOVED lines=12> */
.L_x_31008:
[----:B------:R-:W-:-:S07]  /*d070*/  IMAD.MOV.U32 R194, RZ, RZ, R14 ;  /* 0x000000ffffc27224 */ /* 0x000fce00078e000e */
.L_x_31009:
[----:B------:R-:W-:Y:S05]  /*d080*/  BSYNC B1 ;  /* 0x0000000000017941 */ /* 0x000fea0003800000 */
.L_x_31007:
        /* <DEDUP_REMOVED lines=16> */
.L_x_31013:
[----:B------:R-:W-:Y:S05]  /*d190*/  BSYNC B2 ;  /* 0x0000000000027941 */ /* 0x000fea0003800000 */
.L_x_31012:
        /* <DEDUP_REMOVED lines=44> */
.L_x_31011:
[----:B------:R-:W-:Y:S05]  /*d460*/  BSYNC B1 ;  /* 0x0000000000017941 */ /* 0x000fea0003800000 */
.L_x_31010:
        /* <DEDUP_REMOVED lines=14> */
.L_x_31014:
        /* <DEDUP_REMOVED lines=12> */
.L_x_31017:
[----:B------:R-:W-:-:S07]  /*d610*/  MOV R7, R14 ;  /* 0x0000000e00077202 */ /* 0x000fce0000000f00 */
.L_x_31018:
[----:B------:R-:W-:Y:S05]  /*d620*/  BSYNC B1 ;  /* 0x0000000000017941 */ /* 0x000fea0003800000 */
.L_x_31016:
        /* <DEDUP_REMOVED lines=16> */
.L_x_31022:
[----:B------:R-:W-:Y:S05]  /*d730*/  BSYNC B2 ;  /* 0x0000000000027941 */ /* 0x000fea0003800000 */
.L_x_31021:
        /* <DEDUP_REMOVED lines=44> */
.L_x_31020:
[----:B------:R-:W-:Y:S05]  /*da00*/  BSYNC B1 ;  /* 0x0000000000017941 */ /* 0x000fea0003800000 */
.L_x_31019:
        /* <DEDUP_REMOVED lines=10> */
.L_x_31015:
        /* <DEDUP_REMOVED lines=12> */
.L_x_31024:
[----:B------:R-:W-:-:S07]  /*db70*/  MOV R189, R14 ;  /* 0x0000000e00bd7202 */ /* 0x000fce0000000f00 */
.L_x_31025:
[----:B------:R-:W-:Y:S05]  /*db80*/  BSYNC B1 ;  /* 0x0000000000017941 */ /* 0x000fea0003800000 */
.L_x_31023:
        /* <DEDUP_REMOVED lines=16> */
.L_x_31029:
[----:B------:R-:W-:Y:S05]  /*dc90*/  BSYNC B2 ;  /* 0x0000000000027941 */ /* 0x000fea0003800000 */
.L_x_31028:
        /* <DEDUP_REMOVED lines=44> */
.L_x_31027:
[----:B------:R-:W-:Y:S05]  /*df60*/  BSYNC B1 ;  /* 0x0000000000017941 */ /* 0x000fea0003800000 */
.L_x_31026:
        /* <DEDUP_REMOVED lines=14> */
.L_x_31030:
        /* <DEDUP_REMOVED lines=12> */
.L_x_31033:
[----:B------:R-:W-:-:S07]  /*e110*/  IMAD.MOV.U32 R6, RZ, RZ, R14 ;  /* 0x000000ffff067224 */ /* 0x000fce00078e000e */
.L_x_31034:
[----:B------:R-:W-:Y:S05]  /*e120*/  BSYNC B1 ;  /* 0x0000000000017941 */ /* 0x000fea0003800000 */
.L_x_31032:
        /* <DEDUP_REMOVED lines=16> */
.L_x_31038:
[----:B------:R-:W-:Y:S05]  /*e230*/  BSYNC B2 ;  /* 0x0000000000027941 */ /* 0x000fea0003800000 */
.L_x_31037:
        /* <DEDUP_REMOVED lines=44> */
.L_x_31036:
[----:B------:R-:W-:Y:S05]  /*e500*/  BSYNC B1 ;  /* 0x0000000000017941 */ /* 0x000fea0003800000 */
.L_x_31035:
        /* <DEDUP_REMOVED lines=10> */
.L_x_31031:
        /* <DEDUP_REMOVED lines=12> */
.L_x_31040:
[----:B------:R-:W-:-:S07]  /*e670*/  IMAD.MOV.U32 R168, RZ, RZ, R14 ;  /* 0x000000ffffa87224 */ /* 0x000fce00078e000e */
.L_x_31041:
[----:B------:R-:W-:Y:S05]  /*e680*/  BSYNC B1 ;  /* 0x0000000000017941 */ /* 0x000fea0003800000 */
.L_x_31039:
        /* <DEDUP_REMOVED lines=16> */
.L_x_31045:
[----:B------:R-:W-:Y:S05]  /*e790*/  BSYNC B2 ;  /* 0x0000000000027941 */ /* 0x000fea0003800000 */
.L_x_31044:
        /* <DEDUP_REMOVED lines=44> */
.L_x_31043:
[----:B------:R-:W-:Y:S05]  /*ea60*/  BSYNC B1 ;  /* 0x0000000000017941 */ /* 0x000fea0003800000 */
.L_x_31042:
        /* <DEDUP_REMOVED lines=14> */
.L_x_31046:
        /* <DEDUP_REMOVED lines=12> */
.L_x_31049:
[----:B------:R-:W-:-:S07]  /*ec10*/  IMAD.MOV.U32 R5, RZ, RZ, R14 ;  /* 0x000000ffff057224 */ /* 0x000fce00078e000e */
.L_x_31050:
[----:B------:R-:W-:Y:S05]  /*ec20*/  BSYNC B1 ;  /* 0x0000000000017941 */ /* 0x000fea0003800000 */
.L_x_31048:
        /* <DEDUP_REMOVED lines=16> */
.L_x_31054:
[----:B------:R-:W-:Y:S05]  /*ed30*/  BSYNC B2 ;  /* 0x0000000000027941 */ /* 0x000fea0003800000 */
.L_x_31053:
        /* <DEDUP_REMOVED lines=44> */
.L_x_31052:
[----:B------:R-:W-:Y:S05]  /*f000*/  BSYNC B1 ;  /* 0x0000000000017941 */ /* 0x000fea0003800000 */
.L_x_31051:
        /* <DEDUP_REMOVED lines=10> */
.L_x_31047:
        /* <DEDUP_REMOVED lines=12> */
.L_x_31056:
[----:B------:R-:W-:-:S07]  /*f170*/  IMAD.MOV.U32 R191, RZ, RZ, R14 ;  /* 0x000000ffffbf7224 */ /* 0x000fce00078e000e */
.L_x_31057:
[----:B------:R-:W-:Y:S05]  /*f180*/  BSYNC B1 ;  /* 0x0000000000017941 */ /* 0x000fea0003800000 */
.L_x_31055:
        /* <DEDUP_REMOVED lines=16> */
.L_x_31061:
[----:B------:R-:W-:Y:S05]  /*f290*/  BSYNC B2 ;  /* 0x0000000000027941 */ /* 0x000fea0003800000 */
.L_x_31060:
        /* <DEDUP_REMOVED lines=44> */
.L_x_31059:
[----:B------:R-:W-:Y:S05]  /*f560*/  BSYNC B1 ;  /* 0x0000000000017941 */ /* 0x000fea0003800000 */
.L_x_31058:
        /* <DEDUP_REMOVED lines=14> */
.L_x_31062:
        /* <DEDUP_REMOVED lines=12> */
.L_x_31065:
[----:B------:R-:W-:-:S07]  /*f710*/  MOV R4, R14 ;  /* 0x0000000e00047202 */ /* 0x000fce0000000f00 */
.L_x_31066:
[----:B------:R-:W-:Y:S05]  /*f720*/  BSYNC B1 ;  /* 0x0000000000017941 */ /* 0x000fea0003800000 */
.L_x_31064:
        /* <DEDUP_REMOVED lines=16> */
.L_x_31070:
[----:B------:R-:W-:Y:S05]  /*f830*/  BSYNC B2 ;  /* 0x0000000000027941 */ /* 0x000fea0003800000 */
.L_x_31069:
        /* <DEDUP_REMOVED lines=44> */
.L_x_31068:
[----:B------:R-:W-:Y:S05]  /*fb00*/  BSYNC B1 ;  /* 0x0000000000017941 */ /* 0x000fea0003800000 */
.L_x_31067:
        /* <DEDUP_REMOVED lines=10> */
.L_x_31063:
        /* <DEDUP_REMOVED lines=12> */
.L_x_31072:
[----:B------:R-:W-:-:S07]  /*fc70*/  IMAD.MOV.U32 R194, RZ, RZ, R14 ;  /* 0x000000ffffc27224 */ /* 0x000fce00078e000e */
.L_x_31073:
[----:B------:R-:W-:Y:S05]  /*fc80*/  BSYNC B1 ;  /* 0x0000000000017941 */ /* 0x000fea0003800000 */
.L_x_31071:
        /* <DEDUP_REMOVED lines=16> */
.L_x_31077:
[----:B------:R-:W-:Y:S05]  /*fd90*/  BSYNC B2 ;  /* 0x0000000000027941 */ /* 0x000fea0003800000 */
.L_x_31076:
        /* <DEDUP_REMOVED lines=44> */
.L_x_31075:
[----:B------:R-:W-:Y:S05]  /*10060*/  BSYNC B1 ;  /* 0x0000000000017941 */ /* 0x000fea0003800000 */
.L_x_31074:
        /* <DEDUP_REMOVED lines=13> */
.L_x_31078:
        /* <DEDUP_REMOVED lines=12> */
.L_x_31081:
[----:B------:R-:W-:-:S07]  /*10200*/  MOV R3, R14 ;  /* 0x0000000e00037202 */ /* 0x000fce0000000f00 */
.L_x_31082:
[----:B------:R-:W-:Y:S05]  /*10210*/  BSYNC B1 ;  /* 0x0000000000017941 */ /* 0x000fea0003800000 */
.L_x_31080:
        /* <DEDUP_REMOVED lines=16> */
.L_x_31086:
[----:B------:R-:W-:Y:S05]  /*10320*/  BSYNC B2 ;  /* 0x0000000000027941 */ /* 0x000fea0003800000 */
.L_x_31085:
        /* <DEDUP_REMOVED lines=44> */
.L_x_31084:
[----:B------:R-:W-:Y:S05]  /*105f0*/  BSYNC B1 ;  /* 0x0000000000017941 */ /* 0x000fea0003800000 */
.L_x_31083:
        /* <DEDUP_REMOVED lines=10> */
.L_x_31079:
        /* <DEDUP_REMOVED lines=12> */
.L_x_31088:
[----:B------:R-:W-:-:S07]  /*10760*/  IMAD.MOV.U32 R170, RZ, RZ, R14 ;  /* 0x000000ffffaa7224 */ /* 0x000fce00078e000e */
.L_x_31089:
[----:B------:R-:W-:Y:S05]  /*10770*/  BSYNC B1 ;  /* 0x0000000000017941 */ /* 0x000fea0003800000 */
.L_x_31087:
        /* <DEDUP_REMOVED lines=16> */
.L_x_31093:
[----:B------:R-:W-:Y:S05]  /*10880*/  BSYNC B2 ;  /* 0x0000000000027941 */ /* 0x000fea0003800000 */
.L_x_31092:
        /* <DEDUP_REMOVED lines=44> */
.L_x_31091:
[----:B------:R-:W-:Y:S05]  /*10b50*/  BSYNC B1 ;  /* 0x0000000000017941 */ /* 0x000fea0003800000 */
.L_x_31090:
        /* <DEDUP_REMOVED lines=13> */
.L_x_31094:
        /* <DEDUP_REMOVED lines=12> */
.L_x_31097:
[----:B------:R-:W-:-:S07]  /*10cf0*/  MOV R2, R14 ;  /* 0x0000000e00027202 */ /* 0x000fce0000000f00 */
.L_x_31098:
[----:B------:R-:W-:Y:S05]  /*10d00*/  BSYNC B1 ;  /* 0x0000000000017941 */ /* 0x000fea0003800000 */
.L_x_31096:
        /* <DEDUP_REMOVED lines=16> */
.L_x_31102:
[----:B------:R-:W-:Y:S05]  /*10e10*/  BSYNC B2 ;  /* 0x0000000000027941 */ /* 0x000fea0003800000 */
.L_x_31101:
        /* <DEDUP_REMOVED lines=44> */
.L_x_31100:
[----:B------:R-:W-:Y:S05]  /*110e0*/  BSYNC B1 ;  /* 0x0000000000017941 */ /* 0x000fea0003800000 */
.L_x_31099:
        /* <DEDUP_REMOVED lines=10> */
.L_x_31095:
        /* <DEDUP_REMOVED lines=12> */
.L_x_31104:
[----:B------:R-:W-:-:S07]  /*11250*/  IMAD.MOV.U32 R170, RZ, RZ, R14 ;  /* 0x000000ffffaa7224 */ /* 0x000fce00078e000e */
.L_x_31105:
[----:B------:R-:W-:Y:S05]  /*11260*/  BSYNC B1 ;  /* 0x0000000000017941 */ /* 0x000fea0003800000 */
.L_x_31103:
        /* <DEDUP_REMOVED lines=16> */
.L_x_31109:
[----:B------:R-:W-:Y:S05]  /*11370*/  BSYNC B2 ;  /* 0x0000000000027941 */ /* 0x000fea0003800000 */
.L_x_31108:
        /* <DEDUP_REMOVED lines=44> */
.L_x_31107:
[----:B------:R-:W-:Y:S05]  /*11640*/  BSYNC B1 ;  /* 0x0000000000017941 */ /* 0x000fea0003800000 */
.L_x_31106:
        /* <DEDUP_REMOVED lines=13> */
.L_x_31110:
        /* <DEDUP_REMOVED lines=12> */
.L_x_31113:
[----:B------:R-:W-:-:S07]  /*117e0*/  MOV R0, R14 ;  /* 0x0000000e00007202 */ /* 0x000fce0000000f00 */
.L_x_31114:
[----:B------:R-:W-:Y:S05]  /*117f0*/  BSYNC B1 ;  /* 0x0000000000017941 */ /* 0x000fea0003800000 */
.L_x_31112:
        /* <DEDUP_REMOVED lines=18> */
.L_x_31118:
[----:B------:R-:W-:Y:S05]  /*11920*/  BSYNC B2 ;  /* 0x0000000000027941 */ /* 0x000fea0003800000 */
.L_x_31117:
        /* <DEDUP_REMOVED lines=44> */
.L_x_31116:
[----:B------:R-:W-:Y:S05]  /*11bf0*/  BSYNC B1 ;  /* 0x0000000000017941 */ /* 0x000fea0003800000 */
.L_x_31115:
        /* <DEDUP_REMOVED lines=10> */
.L_x_31111:
[----:B------:R-:W-:Y:S01]  /*11ca0*/  P2R R170, PR, RZ, 0x4 ;  /* 0x00000004ffaa7803 */ /* 0x000fe20000000000 */
[----:B------:R-:W-:Y:S01]  /*11cb0*/  IMAD.WIDE.U32 R208, R195, 0x10, R176 ;  /* 0x00000010c3d07825 */ /* 0x000fe200078e00b0 */
[----:B------:R-:W-:Y:S01]  /*11cc0*/  ISETP.NE.AND P2, PT, R206, RZ, PT ;  /* 0x000000ffce00720c */ /* 0x000fe20003f45270 */
[----:B------:R-:W0:Y:S01]  /*11cd0*/  @P0 LDC.64 R202, c[0x0][0x228] ;  /* 0x00008a00ffca0b82 */ /* 0x000e220000000a00 */
[----:B------:R-:W-:Y:S02]  /*11ce0*/  SEL R206, RZ, 0x100, P3 ;  /* 0x00000100ffce7807 */ /* 0x000fe40001800000 */
[----:B------:R-:W-:Y:S02]  /*11cf0*/  SEL R168, RZ, 0x1000000, P5 ;  /* 0x01000000ffa87807 */ /* 0x000fe40002800000 */
[----:B------:R-:W-:Y:S02]  /*11d00*/  SEL R169, RZ, 0x10000, P4 ;  /* 0x00010000ffa97807 */ /* 0x000fe40002000000 */
[----:B------:R-:W-:Y:S01]  /*11d10*/  ISETP.NE.AND P3, PT, R205, RZ, PT ;  /* 0x000000ffcd00720c */ /* 0x000fe20003f65270 */
[----:B------:R-:W1:Y:S01]  /*11d20*/  @P1 LDC.64 R196, c[0x0][0x230] ;  /* 0x00008c00ffc41b82 */ /* 0x000e620000000a00 */
[----:B------:R-:W-:Y:S01]  /*11d30*/  ISETP.NE.AND P5, PT, R207, RZ, PT ;  /* 0x000000ffcf00720c */ /* 0x000fe20003fa5270 */
[----:B------:R-:W-:Y:S01]  /*11d40*/  VIADD R207, R10, 0x60 ;  /* 0x000000600acf7836 */ /* 0x000fe20000000000 */
[----:B------:R-:W-:-:S02]  /*11d50*/  ISETP.NE.AND P4, PT, R204, RZ, PT ;  /* 0x000000ffcc00720c */ /* 0x000fc40003f85270 */
[----:B------:R-:W-:Y:S02]  /*11d60*/  SEL R204, RZ, 0x1, P3 ;  /* 0x00000001ffcc7807 */ /* 0x000fe40001800000 */
[----:B------:R-:W-:Y:S02]  /*11d70*/  SEL R200, RZ, 0x1, P4 ;  /* 0x00000001ffc87807 */ /* 0x000fe40002000000 */
[----:B------:R-:W-:Y:S01]  /*11d80*/  SEL R198, RZ, 0x1, P5 ;  /* 0x00000001ffc67807 */ /* 0x000fe20002800000 */
[----:B------:R-:W-:Y:S01]  /*11d90*/  IMAD.WIDE.U32 R204, R204, 0x1000000, RZ ;  /* 0x01000000cccc7825 */ /* 0x000fe200078e00ff */
[----:B------:R-:W-:Y:S02]  /*11da0*/  SEL R211, RZ, 0x1, P2 ;  /* 0x00000001ffd37807 */ /* 0x000fe40001000000 */
[----:B------:R-:W-:Y:S01]  /*11db0*/  LOP3.LUT R206, R206, R168, R169, 0xfe, !PT ;  /* 0x000000a8cece7212 */ /* 0x000fe200078efea9 */
[----:B------:R-:W-:Y:S01]  /*11dc0*/  IMAD.WIDE.U32 R200, R200, 0x10000, RZ ;  /* 0x00010000c8c87825 */ /* 0x000fe200078e00ff */
[----:B------:R-:W-:-:S02]  /*11dd0*/  LOP3.LUT P6, RZ, R21, 0x20, RZ, 0xc0, !PT ;  /* 0x0000002015ff7812 */ /* 0x000fc400078cc0ff */
[----:B------:R-:W-:Y:S01]  /*11de0*/  LOP3.LUT R211, R205, R206, R211, 0xfe, !PT ;  /* 0x000000cecdd37212 */ /* 0x000fe200078efed3 */
[----:B------:R-:W-:Y:S01]  /*11df0*/  IMAD.WIDE.U32 R198, R198, 0x100, RZ ;  /* 0x00000100c6c67825 */ /* 0x000fe200078e00ff */
[----:B------:R-:W-:Y:S02]  /*11e00*/  SEL R205, RZ, 0x1, P6 ;  /* 0x00000001ffcd7807 */ /* 0x000fe40003000000 */
[----:B------:R-:W-:Y:S01]  /*11e10*/  ISETP.NE.AND P2, PT, R170, RZ, PT ;  /* 0x000000ffaa00720c */ /* 0x000fe20003f45270 */
[C---:B0-----:R-:W-:Y:S01]  /*11e20*/  @P0 IMAD.WIDE.U32 R202, R207.reuse, 0x10, R202 ;  /* 0x00000010cfca0825 */ /* 0x041fe200078e00ca */
[----:B------:R-:W-:Y:S02]  /*11e30*/  LOP3.LUT R204, R198, R204, R200, 0xfe, !PT ;  /* 0x000000ccc6cc7212 */ /* 0x000fe400078efec8 */
        /* <DEDUP_REMOVED lines=32> */
.L_x_31119:
        /* <DEDUP_REMOVED lines=15> */
.L_x_31121:
[----:B------:R-:W-:-:S07]  /*12130*/  IMAD.MOV.U32 R195, RZ, RZ, R14 ;  /* 0x000000ffffc37224 */ /* 0x000fce00078e000e */
.L_x_31122:
[----:B------:R-:W-:Y:S05]  /*12140*/  BSYNC B1 ;  /* 0x0000000000017941 */ /* 0x000fea0003800000 */
.L_x_31120:
        /* <DEDUP_REMOVED lines=16> */
.L_x_31126:
[----:B------:R-:W-:Y:S05]  /*12250*/  BSYNC B2 ;  /* 0x0000000000027941 */ /* 0x000fea0003800000 */
.L_x_31125:
        /* <DEDUP_REMOVED lines=44> */
.L_x_31124:
[----:B------:R-:W-:Y:S05]  /*12520*/  BSYNC B1 ;  /* 0x0000000000017941 */ /* 0x000fea0003800000 */
.L_x_31123:
        /* <DEDUP_REMOVED lines=15> */
.L_x_31127:
        /* <DEDUP_REMOVED lines=12> */
.L_x_31130:
[----:B------:R-:W-:-:S07]  /*126e0*/  MOV R8, R14 ;  /* 0x0000000e00087202 */ /* 0x000fce0000000f00 */
.L_x_31131:
[----:B------:R-:W-:Y:S05]  /*126f0*/  BSYNC B1 ;  /* 0x0000000000017941 */ /* 0x000fea0003800000 */
.L_x_31129:
        /* <DEDUP_REMOVED lines=16> */
.L_x_31135:
[----:B------:R-:W-:Y:S05]  /*12800*/  BSYNC B2 ;  /* 0x0000000000027941 */ /* 0x000fea0003800000 */
.L_x_31134:
        /* <DEDUP_REMOVED lines=44> */
.L_x_31133:
[----:B------:R-:W-:Y:S05]  /*12ad0*/  BSYNC B1 ;  /* 0x0000000000017941 */ /* 0x000fea0003800000 */
.L_x_31132:
        /* <DEDUP_REMOVED lines=10> */
.L_x_31128:
        /* <DEDUP_REMOVED lines=12> */
.L_x_31137:
[----:B------:R-:W-:-:S07]  /*12c40*/  IMAD.MOV.U32 R206, RZ, RZ, R14 ;  /* 0x000000ffffce7224 */ /* 0x000fce00078e000e */
.L_x_31138:
[----:B------:R-:W-:Y:S05]  /*12c50*/  BSYNC B1 ;  /* 0x0000000000017941 */ /* 0x000fea0003800000 */
.L_x_31136:
        /* <DEDUP_REMOVED lines=16> */
.L_x_31142:
[----:B------:R-:W-:Y:S05]  /*12d60*/  BSYNC B2 ;  /* 0x0000000000027941 */ /* 0x000fea0003800000 */
.L_x_31141:
        /* <DEDUP_REMOVED lines=44> */
.L_x_31140:
[----:B------:R-:W-:Y:S05]  /*13030*/  BSYNC B1 ;  /* 0x0000000000017941 */ /* 0x000fea0003800000 */
.L_x_31139:
        /* <DEDUP_REMOVED lines=14> */
.L_x_31143:
        /* <DEDUP_REMOVED lines=12> */
.L_x_31146:
[----:B------:R-:W-:-:S07]  /*131e0*/  MOV R7, R14 ;  /* 0x0000000e00077202 */ /* 0x000fce0000000f00 */
.L_x_31147:
[----:B------:R-:W-:Y:S05]  /*131f0*/  BSYNC B1 ;  /* 0x0000000000017941 */ /* 0x000fea0003800000 */
.L_x_31145:
        /* <DEDUP_REMOVED lines=16> */
.L_x_31151:
[----:B------:R-:W-:Y:S05]  /*13300*/  BSYNC B2 ;  /* 0x0000000000027941 */ /* 0x000fea0003800000 */
.L_x_31150:
        /* <DEDUP_REMOVED lines=44> */
.L_x_31149:
[----:B------:R-:W-:Y:S05]  /*135d0*/  BSYNC B1 ;  /* 0x0000000000017941 */ /* 0x000fea0003800000 */
.L_x_31148:
        /* <DEDUP_REMOVED lines=10> */
.L_x_31144:
        /* <DEDUP_REMOVED lines=12> */
.L_x_31153:
[----:B------:R-:W-:-:S07]  /*13740*/  IMAD.MOV.U32 R168, RZ, RZ, R14 ;  /* 0x000000ffffa87224 */ /* 0x000fce00078e000e */
.L_x_31154:
[----:B------:R-:W-:Y:S05]  /*13750*/  BSYNC B1 ;  /* 0x0000000000017941 */ /* 0x000fea0003800000 */
.L_x_31152:
        /* <DEDUP_REMOVED lines=16> */
.L_x_31158:
[----:B------:R-:W-:Y:S05]  /*13860*/  BSYNC B2 ;  /* 0x0000000000027941 */ /* 0x000fea0003800000 */
.L_x_31157:
        /* <DEDUP_REMOVED lines=44> */
.L_x_31156:
[----:B------:R-:W-:Y:S05]  /*13b30*/  BSYNC B1 ;  /* 0x0000000000017941 */ /* 0x000fea0003800000 */
.L_x_31155:
        /* <DEDUP_REMOVED lines=14> */
.L_x_31159:
        /* <DEDUP_REMOVED lines=12> */
.L_x_31162:
[----:B------:R-:W-:-:S07]  /*13ce0*/  MOV R6, R14 ;  /* 0x0000000e00067202 */ /* 0x000fce0000000f00 */
.L_x_31163:
[----:B------:R-:W-:Y:S05]  /*13cf0*/  BSYNC B1 ;  /* 0x0000000000017941 */ /* 0x000fea0003800000 */
.L_x_31161:
        /* <DEDUP_REMOVED lines=16> */
.L_x_31167:
[----:B------:R-:W-:Y:S05]  /*13e00*/  BSYNC B2 ;  /* 0x0000000000027941 */ /* 0x000fea0003800000 */
.L_x_31166:
        /* <DEDUP_REMOVED lines=44> */
.L_x_31165:
[----:B------:R-:W-:Y:S05]  /*140d0*/  BSYNC B1 ;  /* 0x0000000000017941 */ /* 0x000fea0003800000 */
.L_x_31164:
        /* <DEDUP_REMOVED lines=10> */
.L_x_31160:
        /* <DEDUP_REMOVED lines=12> */
.L_x_31169:
[----:B------:R-:W-:-:S07]  /*14240*/  IMAD.MOV.U32 R168, RZ, RZ, R14 ;  /* 0x000000ffffa87224 */ /* 0x000fce00078e000e */
.L_x_31170:
[----:B------:R-:W-:Y:S05]  /*14250*/  BSYNC B1 ;  /* 0x0000000000017941 */ /* 0x000fea0003800000 */
.L_x_31168:
        /* <DEDUP_REMOVED lines=16> */
.L_x_31174:
[----:B------:R-:W-:Y:S05]  /*14360*/  BSYNC B2 ;  /* 0x0000000000027941 */ /* 0x000fea0003800000 */
.L_x_31173:
        /* <DEDUP_REMOVED lines=44> */
.L_x_31172:
[----:B------:R-:W-:Y:S05]  /*14630*/  BSYNC B1 ;  /* 0x0000000000017941 */ /* 0x000fea0003800000 */
.L_x_31171:
        /* <DEDUP_REMOVED lines=14> */
.L_x_31175:
        /* <DEDUP_REMOVED lines=12> */
.L_x_31178:
[----:B------:R-:W-:-:S07]  /*147e0*/  MOV R5, R14 ;  /* 0x0000000e00057202 */ /* 0x000fce0000000f00 */
.L_x_31179:
[----:B------:R-:W-:Y:S05]  /*147f0*/  BSYNC B1 ;  /* 0x0000000000017941 */ /* 0x000fea0003800000 */
.L_x_31177:
        /* <DEDUP_REMOVED lines=16> */
.L_x_31183:
[----:B------:R-:W-:Y:S05]  /*14900*/  BSYNC B2 ;  /* 0x0000000000027941 */ /* 0x000fea0003800000 */
.L_x_31182:
        /* <DEDUP_REMOVED lines=44> */
.L_x_31181:
[----:B------:R-:W-:Y:S05]  /*14bd0*/  BSYNC B1 ;  /* 0x0000000000017941 */ /* 0x000fea0003800000 */
.L_x_31180:
        /* <DEDUP_REMOVED lines=10> */
.L_x_31176:
        /* <DEDUP_REMOVED lines=12> */
.L_x_31185:
[----:B------:R-:W-:-:S07]  /*14d40*/  IMAD.MOV.U32 R197, RZ, RZ, R14 ;  /* 0x000000ffffc57224 */ /* 0x000fce00078e000e */
.L_x_31186:
[----:B------:R-:W-:Y:S05]  /*14d50*/  BSYNC B1 ;  /* 0x0000000000017941 */ /* 0x000fea0003800000 */
.L_x_31184:
        /* <DEDUP_REMOVED lines=16> */
.L_x_31190:
[----:B------:R-:W-:Y:S05]  /*14e60*/  BSYNC B2 ;  /* 0x0000000000027941 */ /* 0x000fea0003800000 */
.L_x_31189:
        /* <DEDUP_REMOVED lines=44> */
.L_x_31188:
[----:B------:R-:W-:Y:S05]  /*15130*/  BSYNC B1 ;  /* 0x0000000000017941 */ /* 0x000fea0003800000 */
.L_x_31187:
        /* <DEDUP_REMOVED lines=14> */
.L_x_31191:
        /* <DEDUP_REMOVED lines=12> */
.L_x_31194:
[----:B------:R-:W-:-:S07]  /*152e0*/  MOV R4, R14 ;  /* 0x0000000e00047202 */ /* 0x000fce0000000f00 */
.L_x_31195:
[----:B------:R-:W-:Y:S05]  /*152f0*/  BSYNC B1 ;  /* 0x0000000000017941 */ /* 0x000fea0003800000 */
.L_x_31193:
        /* <DEDUP_REMOVED lines=16> */
.L_x_31199:
[----:B------:R-:W-:Y:S05]  /*15400*/  BSYNC B2 ;  /* 0x0000000000027941 */ /* 0x000fea0003800000 */
.L_x_31198:
        /* <DEDUP_REMOVED lines=44> */
.L_x_31197:
[----:B------:R-:W-:Y:S05]  /*156d0*/  BSYNC B1 ;  /* 0x0000000000017941 */ /* 0x000fea0003800000 */
.L_x_31196:
        /* <DEDUP_REMOVED lines=10> */
.L_x_31192:
        /* <DEDUP_REMOVED lines=12> */
.L_x_31201:
[----:B------:R-:W-:-:S07]  /*15840*/  IMAD.MOV.U32 R206, RZ, RZ, R14 ;  /* 0x000000ffffce7224 */ /* 0x000fce00078e000e */
.L_x_31202:
[----:B------:R-:W-:Y:S05]  /*15850*/  BSYNC B1 ;  /* 0x0000000000017941 */ /* 0x000fea0003800000 */
.L_x_31200:
        /* <DEDUP_REMOVED lines=16> */
.L_x_31206:
[----:B------:R-:W-:Y:S05]  /*15960*/  BSYNC B2 ;  /* 0x0000000000027941 */ /* 0x000fea0003800000 */
.L_x_31205:
        /* <DEDUP_REMOVED lines=44> */
.L_x_31204:
[----:B------:R-:W-:Y:S05]  /*15c30*/  BSYNC B1 ;  /* 0x0000000000017941 */ /* 0x000fea0003800000 */
.L_x_31203:
        /* <DEDUP_REMOVED lines=13> */
.L_x_31207:
        /* <DEDUP_REMOVED lines=12> */
.L_x_31210:
[----:B------:R-:W-:-:S07]  /*15dd0*/  MOV R3, R14 ;  /* 0x0000000e00037202 */ /* 0x000fce0000000f00 */
.L_x_31211:
[----:B------:R-:W-:Y:S05]  /*15de0*/  BSYNC B1 ;  /* 0x0000000000017941 */ /* 0x000fea0003800000 */
.L_x_31209:
        /* <DEDUP_REMOVED lines=16> */
.L_x_31215:
[----:B------:R-:W-:Y:S05]  /*15ef0*/  BSYNC B2 ;  /* 0x0000000000027941 */ /* 0x000fea0003800000 */
.L_x_31214:
        /* <DEDUP_REMOVED lines=44> */
.L_x_31213:
[----:B------:R-:W-:Y:S05]  /*161c0*/  BSYNC B1 ;  /* 0x0000000000017941 */ /* 0x000fea0003800000 */
.L_x_31212:
        /* <DEDUP_REMOVED lines=10> */
.L_x_31208:
        /* <DEDUP_REMOVED lines=12> */
.L_x_31217:
[----:B------:R-:W-:-:S07]  /*16330*/  IMAD.MOV.U32 R170, RZ, RZ, R14 ;  /* 0x000000ffffaa7224 */ /* 0x000fce00078e000e */
.L_x_31218:
[----:B------:R-:W-:Y:S05]  /*16340*/  BSYNC B1 ;  /* 0x0000000000017941 */ /* 0x000fea0003800000 */
.L_x_31216:
        /* <DEDUP_REMOVED lines=16> */
.L_x_31222:
[----:B------:R-:W-:Y:S05]  /*16450*/  BSYNC B2 ;  /* 0x0000000000027941 */ /* 0x000fea0003800000 */
.L_x_31221:
        /* <DEDUP_REMOVED lines=44> */
.L_x_31220:
[----:B------:R-:W-:Y:S05]  /*16720*/  BSYNC B1 ;  /* 0x0000000000017941 */ /* 0x000fea0003800000 */
.L_x_31219:
        /* <DEDUP_REMOVED lines=13> */
.L_x_31223:
        /* <DEDUP_REMOVED lines=12> */
.L_x_31226:
[----:B------:R-:W-:-:S07]  /*168c0*/  MOV R2, R14 ;  /* 0x0000000e00027202 */ /* 0x000fce0000000f00 */
.L_x_31227:
[----:B------:R-:W-:Y:S05]  /*168d0*/  BSYNC B1 ;  /* 0x0000000000017941 */ /* 0x000fea0003800000 */
.L_x_31225:
        /* <DEDUP_REMOVED lines=16> */
.L_x_31231:
[----:B------:R-:W-:Y:S05]  /*169e0*/  BSYNC B2 ;  /* 0x0000000000027941 */ /* 0x000fea0003800000 */
.L_x_31230:
        /* <DEDUP_REMOVED lines=44> */
.L_x_31229:
[----:B------:R-:W-:Y:S05]  /*16cb0*/  BSYNC B1 ;  /* 0x0000000000017941 */ /* 0x000fea0003800000 */
.L_x_31228:
        /* <DEDUP_REMOVED lines=10> */
.L_x_31224:
        /* <DEDUP_REMOVED lines=12> */
.L_x_31233:
[----:B------:R-:W-:-:S07]  /*16e20*/  IMAD.MOV.U32 R170, RZ, RZ, R14 ;  /* 0x000000ffffaa7224 */ /* 0x000fce00078e000e */
.L_x_31234:
[----:B------:R-:W-:Y:S05]  /*16e30*/  BSYNC B1 ;  /* 0x0000000000017941 */ /* 0x000fea0003800000 */
.L_x_31232:
        /* <DEDUP_REMOVED lines=16> */
.L_x_31238:
[----:B------:R-:W-:Y:S05]  /*16f40*/  BSYNC B2 ;  /* 0x0000000000027941 */ /* 0x000fea0003800000 */
.L_x_31237:
        /* <DEDUP_REMOVED lines=44> */
.L_x_31236:
[----:B------:R-:W-:Y:S05]  /*17210*/  BSYNC B1 ;  /* 0x0000000000017941 */ /* 0x000fea0003800000 */
.L_x_31235:
        /* <DEDUP_REMOVED lines=13> */
.L_x_31239:
        /* <DEDUP_REMOVED lines=12> */
.L_x_31242:
[----:B------:R-:W-:-:S07]  /*173b0*/  MOV R0, R14 ;  /* 0x0000000e00007202 */ /* 0x000fce0000000f00 */
.L_x_31243:
[----:B------:R-:W-:Y:S05]  /*173c0*/  BSYNC B1 ;  /* 0x0000000000017941 */ /* 0x000fea0003800000 */
.L_x_31241:
        /* <DEDUP_REMOVED lines=18> */
.L_x_31247:
[----:B------:R-:W-:Y:S05]  /*174f0*/  BSYNC B2 ;  /* 0x0000000000027941 */ /* 0x000fea0003800000 */
.L_x_31246:
        /* <DEDUP_REMOVED lines=44> */
.L_x_31245:
[----:B------:R-:W-:Y:S05]  /*177c0*/  BSYNC B1 ;  /* 0x0000000000017941 */ /* 0x000fea0003800000 */
.L_x_31244:
        /* <DEDUP_REMOVED lines=10> */
.L_x_31240:
        /* <DEDUP_REMOVED lines=8> */
[----:B------:R-:W-:Y:S01]  /*178f0*/  SEL R212, RZ, 0x1, P3 ;  /* 0x00000001ffd47807 */ /* 0x000fe20001800000 */
[----:B------:R-:W1:Y:S01]  /*17900*/  @P0 LDC.64 R210, c[0x0][0x228] ;  /* 0x00008a00ffd20b82 */ /* 0x000e620000000a00 */
[----:B------:R-:W-:Y:S02]  /*17910*/  P2R R170, PR, RZ, 0x4 ;  /* 0x00000004ffaa7803 */ /* 0x000fe40000000000 */
[----:B------:R-:W-:Y:S02]  /*17920*/  SEL R204, RZ, 0x1, P4 ;  /* 0x00000001ffcc7807 */ /* 0x000fe40002000000 */
[----:B------:R-:W-:Y:S02]  /*17930*/  SEL R202, RZ, 0x1, P5 ;  /* 0x00000001ffca7807 */ /* 0x000fe40002800000 */
[----:B------:R-:W-:Y:S01]  /*17940*/  ISETP.NE.AND P2, PT, R213, RZ, PT ;  /* 0x000000ffd500720c */ /* 0x000fe20003f45270 */
        /* <DEDUP_REMOVED lines=9> */
[----:B------:R-:W-:Y:S01]  /*179e0*/  VIADD R215, R10, 0x80 ;  /* 0x000000800ad77836 */ /* 0x000fe20000000000 */
[----:B------:R-:W-:-:S02]  /*179f0*/  LOP3.LUT R212, R202, R212, R204, 0xfe, !PT ;  /* 0x000000d4cad47212 */ /* 0x000fc400078efecc */
[----:B------:R-:W-:Y:S01]  /*17a00*/  F2FP.F16.F32.PACK_AB R171, R201, R200 ;  /* 0x000000c8c9ab723e */ /* 0x000fe200000000ff */
[----:B-1----:R-:W-:Y:S01]  /*17a10*/  @P0 IMAD.WIDE.U32 R210, R215, 0x10, R210 ;  /* 0x00000010d7d20825 */ /* 0x002fe200078e00d2 */
[----:B------:R-:W-:Y:S02]  /*17a20*/  F2FP.F16.F32.PACK_AB R170, R206, R197 ;  /* 0x000000c5ceaa723e */ /* 0x000fe400000000ff */
[----:B------:R-:W-:Y:S01]  /*17a30*/  F2FP.F16.F32.PACK_AB R169, R199, R196 ;  /* 0x000000c4c7a9723e */ /* 0x000fe200000000ff */
[----:B0-----:R-:W-:Y:S01]  /*17a40*/  @P1 IMAD.WIDE.U32 R208, R215, 0x10, R208 ;  /* 0x00000010d7d01825 */ /* 0x001fe200078e00d0 */
        /* <DEDUP_REMOVED lines=28> */
.L_x_31248:
        /* <DEDUP_REMOVED lines=15> */
.L_x_31250:
[----:B------:R-:W-:-:S07]  /*17d00*/  IMAD.MOV.U32 R207, RZ, RZ, R14 ;  /* 0x000000ffffcf7224 */ /* 0x000fce00078e000e */
.L_x_31251:
[----:B------:R-:W-:Y:S05]  /*17d10*/  BSYNC B1 ;  /* 0x0000000000017941 */ /* 0x000fea0003800000 */
.L_x_31249:
        /* <DEDUP_REMOVED lines=16> */
.L_x_31255:
[----:B------:R-:W-:Y:S05]  /*17e20*/  BSYNC B2 ;  /* 0x0000000000027941 */ /* 0x000fea0003800000 */
.L_x_31254:
        /* <DEDUP_REMOVED lines=44> */
.L_x_31253:
[----:B------:R-:W-:Y:S05]  /*180f0*/  BSYNC B1 ;  /* 0x0000000000017941 */ /* 0x000fea0003800000 */
.L_x_31252:
        /* <DEDUP_REMOVED lines=15> */
.L_x_31256:
        /* <DEDUP_REMOVED lines=12> */
.L_x_31259:
[----:B------:R-:W-:-:S07]  /*182b0*/  MOV R8, R14 ;  /* 0x0000000e00087202 */ /* 0x000fce0000000f00 */
.L_x_31260:
[----:B------:R-:W-:Y:S05]  /*182c0*/  BSYNC B1 ;  /* 0x0000000000017941 */ /* 0x000fea0003800000 */
.L_x_31258:
        /* <DEDUP_REMOVED lines=16> */
.L_x_31264:
[----:B------:R-:W-:Y:S05]  /*183d0*/  BSYNC B2 ;  /* 0x0000000000027941 */ /* 0x000fea0003800000 */
.L_x_31263:
        /* <DEDUP_REMOVED lines=44> */
.L_x_31262:
[----:B------:R-:W-:Y:S05]  /*186a0*/  BSYNC B1 ;  /* 0x0000000000017941 */ /* 0x000fea0003800000 */
.L_x_31261:
        /* <DEDUP_REMOVED lines=10> */
.L_x_31257:
        /* <DEDUP_REMOVED lines=12> */
.L_x_31266:
[----:B------:R-:W-:-:S07]  /*18810*/  IMAD.MOV.U32 R212, RZ, RZ, R14 ;  /* 0x000000ffffd47224 */ /* 0x000fce00078e000e */
.L_x_31267:
[----:B------:R-:W-:Y:S05]  /*18820*/  BSYNC B1 ;  /* 0x0000000000017941 */ /* 0x000fea0003800000 */
.L_x_31265:
        /* <DEDUP_REMOVED lines=16> */
.L_x_31271:
[----:B------:R-:W-:Y:S05]  /*18930*/  BSYNC B2 ;  /* 0x0000000000027941 */ /* 0x000fea0003800000 */
.L_x_31270:
        /* <DEDUP_REMOVED lines=44> */
.L_x_31269:
[----:B------:R-:W-:Y:S05]  /*18c00*/  BSYNC B1 ;  /* 0x0000000000017941 */ /* 0x000fea0003800000 */
.L_x_31268:
        /* <DEDUP_REMOVED lines=15> */
.L_x_31272:
        /* <DEDUP_REMOVED lines=12> */
.L_x_31275:
[----:B------:R-:W-:-:S07]  /*18dc0*/  MOV R7, R14 ;  /* 0x0000000e00077202 */ /* 0x000fce0000000f00 */
.L_x_31276:
[----:B------:R-:W-:Y:S05]  /*18dd0*/  BSYNC B1 ;  /* 0x0000000000017941 */ /* 0x000fea0003800000 */
.L_x_31274:
        /* <DEDUP_REMOVED lines=16> */
.L_x_31280:
[----:B------:R-:W-:Y:S05]  /*18ee0*/  BSYNC B2 ;  /* 0x0000000000027941 */ /* 0x000fea0003800000 */
.L_x_31279:
        /* <DEDUP_REMOVED lines=44> */
.L_x_31278:
[----:B------:R-:W-:Y:S05]  /*191b0*/  BSYNC B1 ;  /* 0x0000000000017941 */ /* 0x000fea0003800000 */
.L_x_31277:
        /* <DEDUP_REMOVED lines=10> */
.L_x_31273:
        /* <DEDUP_REMOVED lines=12> */
.L_x_31282:
[----:B------:R-:W-:-:S07]  /*19320*/  IMAD.MOV.U32 R168, RZ, RZ, R14 ;  /* 0x000000ffffa87224 */ /* 0x000fce00078e000e */
.L_x_31283:
[----:B------:R-:W-:Y:S05]  /*19330*/  BSYNC B1 ;  /* 0x0000000000017941 */ /* 0x000fea0003800000 */
.L_x_31281:
        /* <DEDUP_REMOVED lines=16> */
.L_x_31287:
[----:B------:R-:W-:Y:S05]  /*19440*/  BSYNC B2 ;  /* 0x0000000000027941 */ /* 0x000fea0003800000 */
.L_x_31286:
        /* <DEDUP_REMOVED lines=44> */
.L_x_31285:
[----:B------:R-:W-:Y:S05]  /*19710*/  BSYNC B1 ;  /* 0x0000000000017941 */ /* 0x000fea0003800000 */
.L_x_31284:
        /* <DEDUP_REMOVED lines=15> */
.L_x_31288:
        /* <DEDUP_REMOVED lines=12> */
.L_x_31291:
[----:B------:R-:W-:-:S07]  /*198d0*/  MOV R6, R14 ;  /* 0x0000000e00067202 */ /* 0x000fce0000000f00 */
.L_x_31292:
[----:B------:R-:W-:Y:S05]  /*198e0*/  BSYNC B1 ;  /* 0x0000000000017941 */ /* 0x000fea0003800000 */
.L_x_31290:
        /* <DEDUP_REMOVED lines=16> */
.L_x_31296:
[----:B------:R-:W-:Y:S05]  /*199f0*/  BSYNC B2 ;  /* 0x0000000000027941 */ /* 0x000fea0003800000 */
.L_x_31295:
        /* <DEDUP_REMOVED lines=44> */
.L_x_31294:
[----:B------:R-:W-:Y:S05]  /*19cc0*/  BSYNC B1 ;  /* 0x0000000000017941 */ /* 0x000fea0003800000 */
.L_x_31293:
        /* <DEDUP_REMOVED lines=10> */
.L_x_31289:
        /* <DEDUP_REMOVED lines=12> */
.L_x_31298:
[----:B------:R-:W-:-:S07]  /*19e30*/  IMAD.MOV.U32 R168, RZ, RZ, R14 ;  /* 0x000000ffffa87224 */ /* 0x000fce00078e000e */
.L_x_31299:
[----:B------:R-:W-:Y:S05]  /*19e40*/  BSYNC B1 ;  /* 0x0000000000017941 */ /* 0x000fea0003800000 */
.L_x_31297:
        /* <DEDUP_REMOVED lines=16> */
.L_x_31303:
[----:B------:R-:W-:Y:S05]  /*19f50*/  BSYNC B2 ;  /* 0x0000000000027941 */ /* 0x000fea0003800000 */
.L_x_31302:
        /* <DEDUP_REMOVED lines=44> */
.L_x_31301:
[----:B------:R-:W-:Y:S05]  /*1a220*/  BSYNC B1 ;  /* 0x0000000000017941 */ /* 0x000fea0003800000 */
.L_x_31300:
        /* <DEDUP_REMOVED lines=15> */
.L_x_31304:
        /* <DEDUP_REMOVED lines=12> */
.L_x_31307:
[----:B------:R-:W-:-:S07]  /*1a3e0*/  MOV R5, R14 ;  /* 0x0000000e00057202 */ /* 0x000fce0000000f00 */
.L_x_31308:
[----:B------:R-:W-:Y:S05]  /*1a3f0*/  BSYNC B1 ;  /* 0x0000000000017941 */ /* 0x000fea0003800000 */
.L_x_31306:
        /* <DEDUP_REMOVED lines=16> */
.L_x_31312:
[----:B------:R-:W-:Y:S05]  /*1a500*/  BSYNC B2 ;  /* 0x0000000000027941 */ /* 0x000fea0003800000 */
.L_x_31311:
        /* <DEDUP_REMOVED lines=44> */
.L_x_31310:
[----:B------:R-:W-:Y:S05]  /*1a7d0*/  BSYNC B1 ;  /* 0x0000000000017941 */ /* 0x000fea0003800000 */
.L_x_31309:
        /* <DEDUP_REMOVED lines=10> */
.L_x_31305:
        /* <DEDUP_REMOVED lines=12> */
.L_x_31314:
[----:B------:R-:W-:-:S07]  /*1a940*/  IMAD.MOV.U32 R209, RZ, RZ, R14 ;  /* 0x000000ffffd17224 */ /* 0x000fce00078e000e */
.L_x_31315:
[----:B------:R-:W-:Y:S05]  /*1a950*/  BSYNC B1 ;  /* 0x0000000000017941 */ /* 0x000fea0003800000 */
.L_x_31313:
        /* <DEDUP_REMOVED lines=16> */
.L_x_31319:
[----:B------:R-:W-:Y:S05]  /*1aa60*/  BSYNC B2 ;  /* 0x0000000000027941 */ /* 0x000fea0003800000 */
.L_x_31318:
        /* <DEDUP_REMOVED lines=44> */
.L_x_31317:
[----:B------:R-:W-:Y:S05]  /*1ad30*/  BSYNC B1 ;  /* 0x0000000000017941 */ /* 0x000fea0003800000 */
.L_x_31316:
        /* <DEDUP_REMOVED lines=15> */
.L_x_31320:
        /* <DEDUP_REMOVED lines=12> */
.L_x_31323:
[----:B------:R-:W-:-:S07]  /*1aef0*/  MOV R4, R14 ;  /* 0x0000000e00047202 */ /* 0x000fce0000000f00 */
.L_x_31324:
[----:B------:R-:W-:Y:S05]  /*1af00*/  BSYNC B1 ;  /* 0x0000000000017941 */ /* 0x000fea0003800000 */
.L_x_31322:
        /* <DEDUP_REMOVED lines=16> */
.L_x_31328:
[----:B------:R-:W-:Y:S05]  /*1b010*/  BSYNC B2 ;  /* 0x0000000000027941 */ /* 0x000fea0003800000 */
.L_x_31327:
        /* <DEDUP_REMOVED lines=44> */
.L_x_31326:
[----:B------:R-:W-:Y:S05]  /*1b2e0*/  BSYNC B1 ;  /* 0x0000000000017941 */ /* 0x000fea0003800000 */
.L_x_31325:
        /* <DEDUP_REMOVED lines=10> */
.L_x_31321:
        /* <DEDUP_REMOVED lines=12> */
.L_x_31330:
[----:B------:R-:W-:-:S07]  /*1b450*/  IMAD.MOV.U32 R214, RZ, RZ, R14 ;  /* 0x000000ffffd67224 */ /* 0x000fce00078e000e */
.L_x_31331:
[----:B------:R-:W-:Y:S05]  /*1b460*/  BSYNC B1 ;  /* 0x0000000000017941 */ /* 0x000fea0003800000 */
.L_x_31329:
        /* <DEDUP_REMOVED lines=16> */
.L_x_31335:
[----:B------:R-:W-:Y:S05]  /*1b570*/  BSYNC B2 ;  /* 0x0000000000027941 */ /* 0x000fea0003800000 */
.L_x_31334:
        /* <DEDUP_REMOVED lines=44> */
.L_x_31333:
[----:B------:R-:W-:Y:S05]  /*1b840*/  BSYNC B1 ;  /* 0x0000000000017941 */ /* 0x000fea0003800000 */
.L_x_31332:
        /* <DEDUP_REMOVED lines=13> */
.L_x_31336:
        /* <DEDUP_REMOVED lines=12> */
.L_x_31339:
[----:B------:R-:W-:-:S07]  /*1b9e0*/  MOV R3, R14 ;  /* 0x0000000e00037202 */ /* 0x000fce0000000f00 */
.L_x_31340:
[----:B------:R-:W-:Y:S05]  /*1b9f0*/  BSYNC B1 ;  /* 0x0000000000017941 */ /* 0x000fea0003800000 */
.L_x_31338:
        /* <DEDUP_REMOVED lines=16> */
.L_x_31344:
[----:B------:R-:W-:Y:S05]  /*1bb00*/  BSYNC B2 ;  /* 0x0000000000027941 */ /* 0x000fea0003800000 */
.L_x_31343:
        /* <DEDUP_REMOVED lines=44> */
.L_x_31342:
[----:B------:R-:W-:Y:S05]  /*1bdd0*/  BSYNC B1 ;  /* 0x0000000000017941 */ /* 0x000fea0003800000 */
.L_x_31341:
        /* <DEDUP_REMOVED lines=10> */
.L_x_31337:
        /* <DEDUP_REMOVED lines=12> */
.L_x_31346:
[----:B------:R-:W-:-:S07]  /*1bf40*/  IMAD.MOV.U32 R170, RZ, RZ, R14 ;  /* 0x000000ffffaa7224 */ /* 0x000fce00078e000e */
.L_x_31347:
[----:B------:R-:W-:Y:S05]  /*1bf50*/  BSYNC B1 ;  /* 0x0000000000017941 */ /* 0x000fea0003800000 */
.L_x_31345:
        /* <DEDUP_REMOVED lines=16> */
.L_x_31351:
[----:B------:R-:W-:Y:S05]  /*1c060*/  BSYNC B2 ;  /* 0x0000000000027941 */ /* 0x000fea0003800000 */
.L_x_31350:
        /* <DEDUP_REMOVED lines=44> */
.L_x_31349:
[----:B------:R-:W-:Y:S05]  /*1c330*/  BSYNC B1 ;  /* 0x0000000000017941 */ /* 0x000fea0003800000 */
.L_x_31348:
        /* <DEDUP_REMOVED lines=13> */
.L_x_31352:
        /* <DEDUP_REMOVED lines=12> */
.L_x_31355:
[----:B------:R-:W-:-:S07]  /*1c4d0*/  MOV R2, R14 ;  /* 0x0000000e00027202 */ /* 0x000fce0000000f00 */
.L_x_31356:
[----:B------:R-:W-:Y:S05]  /*1c4e0*/  BSYNC B1 ;  /* 0x0000000000017941 */ /* 0x000fea0003800000 */
.L_x_31354:
        /* <DEDUP_REMOVED lines=16> */
.L_x_31360:
[----:B------:R-:W-:Y:S05]  /*1c5f0*/  BSYNC B2 ;  /* 0x0000000000027941 */ /* 0x000fea0003800000 */
.L_x_31359:
        /* <DEDUP_REMOVED lines=44> */
.L_x_31358:
[----:B------:R-:W-:Y:S05]  /*1c8c0*/  BSYNC B1 ;  /* 0x0000000000017941 */ /* 0x000fea0003800000 */
.L_x_31357:
        /* <DEDUP_REMOVED lines=10> */
.L_x_31353:
        /* <DEDUP_REMOVED lines=12> */
.L_x_31362:
[----:B------:R-:W-:-:S07]  /*1ca30*/  IMAD.MOV.U32 R170, RZ, RZ, R14 ;  /* 0x000000ffffaa7224 */ /* 0x000fce00078e000e */
.L_x_31363:
[----:B------:R-:W-:Y:S05]  /*1ca40*/  BSYNC B1 ;  /* 0x0000000000017941 */ /* 0x000fea0003800000 */
.L_x_31361:
        /* <DEDUP_REMOVED lines=16> */
.L_x_31367:
[----:B------:R-:W-:Y:S05]  /*1cb50*/  BSYNC B2 ;  /* 0x0000000000027941 */ /* 0x000fea0003800000 */
.L_x_31366:
        /* <DEDUP_REMOVED lines=44> */
.L_x_31365:
[----:B------:R-:W-:Y:S05]  /*1ce20*/  BSYNC B1 ;  /* 0x0000000000017941 */ /* 0x000fea0003800000 */
.L_x_31364:
        /* <DEDUP_REMOVED lines=13> */
.L_x_31368:
        /* <DEDUP_REMOVED lines=12> */
.L_x_31371:
[----:B------:R-:W-:-:S07]  /*1cfc0*/  MOV R0, R14 ;  /* 0x0000000e00007202 */ /* 0x000fce0000000f00 */
.L_x_31372:
[----:B------:R-:W-:Y:S05]  /*1cfd0*/  BSYNC B1 ;  /* 0x0000000000017941 */ /* 0x000fea0003800000 */
.L_x_31370:
        /* <DEDUP_REMOVED lines=18> */
.L_x_31376:
[----:B------:R-:W-:Y:S05]  /*1d100*/  BSYNC B2 ;  /* 0x0000000000027941 */ /* 0x000fea0003800000 */
.L_x_31375:
        /* <DEDUP_REMOVED lines=44> */
.L_x_31374:
[----:B------:R-:W-:Y:S05]  /*1d3d0*/  BSYNC B1 ;  /* 0x0000000000017941 */ /* 0x000fea0003800000 */
.L_x_31373:
        /* <DEDUP_REMOVED lines=10> */
.L_x_31369:
        /* <DEDUP_REMOVED lines=27> */
[----:B------:R-:W-:Y:S02]  /*1d630*/  F2FP.F16.F32.PACK_AB R171, R213, R212 ;  /* 0x000000d4d5ab723e */ /* 0x000fe400000000ff */
        /* <DEDUP_REMOVED lines=30> */
.L_x_31377:
        /* <DEDUP_REMOVED lines=15> */
.L_x_31379:
[----:B------:R-:W-:-:S07]  /*1d910*/  IMAD.MOV.U32 R215, RZ, RZ, R14 ;  /* 0x000000ffffd77224 */ /* 0x000fce00078e000e */
.L_x_31380:
[----:B------:R-:W-:Y:S05]  /*1d920*/  BSYNC B1 ;  /* 0x0000000000017941 */ /* 0x000fea0003800000 */
.L_x_31378:
        /* <DEDUP_REMOVED lines=16> */
.L_x_31384:
[----:B------:R-:W-:Y:S05]  /*1da30*/  BSYNC B2 ;  /* 0x0000000000027941 */ /* 0x000fea0003800000 */
.L_x_31383:
        /* <DEDUP_REMOVED lines=44> */
.L_x_31382:
[----:B------:R-:W-:Y:S05]  /*1dd00*/  BSYNC B1 ;  /* 0x0000000000017941 */ /* 0x000fea0003800000 */
.L_x_31381:
        /* <DEDUP_REMOVED lines=15> */
.L_x_31385:
        /* <DEDUP_REMOVED lines=12> */
.L_x_31388:
[----:B------:R-:W-:-:S07]  /*1dec0*/  MOV R8, R14 ;  /* 0x0000000e00087202 */ /* 0x000fce0000000f00 */
.L_x_31389:
[----:B------:R-:W-:Y:S05]  /*1ded0*/  BSYNC B1 ;  /* 0x0000000000017941 */ /* 0x000fea0003800000 */
.L_x_31387:
        /* <DEDUP_REMOVED lines=16> */
.L_x_31393:
[----:B------:R-:W-:Y:S05]  /*1dfe0*/  BSYNC B2 ;  /* 0x0000000000027941 */ /* 0x000fea0003800000 */
.L_x_31392:
        /* <DEDUP_REMOVED lines=44> */
.L_x_31391:
[----:B------:R-:W-:Y:S05]  /*1e2b0*/  BSYNC B1 ;  /* 0x0000000000017941 */ /* 0x000fea0003800000 */
.L_x_31390:
        /* <DEDUP_REMOVED lines=10> */
.L_x_31386:
        /* <DEDUP_REMOVED lines=12> */
.L_x_31395:
[----:B------:R-:W-:-:S07]  /*1e420*/  IMAD.MOV.U32 R220, RZ, RZ, R14 ;  /* 0x000000ffffdc7224 */ /* 0x000fce00078e000e */
.L_x_31396:
[----:B------:R-:W-:Y:S05]  /*1e430*/  BSYNC B1 ;  /* 0x0000000000017941 */ /* 0x000fea0003800000 */
.L_x_31394:
        /* <DEDUP_REMOVED lines=16> */
.L_x_31400:
[----:B------:R-:W-:Y:S05]  /*1e540*/  BSYNC B2 ;  /* 0x0000000000027941 */ /* 0x000fea0003800000 */
.L_x_31399:
        /* <DEDUP_REMOVED lines=44> */
.L_x_31398:
[----:B------:R-:W-:Y:S05]  /*1e810*/  BSYNC B1 ;  /* 0x0000000000017941 */ /* 0x000fea0003800000 */
.L_x_31397:
        /* <DEDUP_REMOVED lines=15> */
.L_x_31401:
        /* <DEDUP_REMOVED lines=12> */
.L_x_31404:
[----:B------:R-:W-:-:S07]  /*1e9d0*/  MOV R7, R14 ;  /* 0x0000000e00077202 */ /* 0x000fce0000000f00 */
.L_x_31405:
[----:B------:R-:W-:Y:S05]  /*1e9e0*/  BSYNC B1 ;  /* 0x0000000000017941 */ /* 0x000fea0003800000 */
.L_x_31403:
        /* <DEDUP_REMOVED lines=16> */
.L_x_31409:
[----:B------:R-:W-:Y:S05]  /*1eaf0*/  BSYNC B2 ;  /* 0x0000000000027941 */ /* 0x000fea0003800000 */
.L_x_31408:
        /* <DEDUP_REMOVED lines=44> */
.L_x_31407:
[----:B------:R-:W-:Y:S05]  /*1edc0*/  BSYNC B1 ;  /* 0x0000000000017941 */ /* 0x000fea0003800000 */
.L_x_31406:
        /* <DEDUP_REMOVED lines=10> */
.L_x_31402:
        /* <DEDUP_REMOVED lines=12> */
.L_x_31411:
[----:B------:R-:W-:-:S07]  /*1ef30*/  IMAD.MOV.U32 R168, RZ, RZ, R14 ;  /* 0x000000ffffa87224 */ /* 0x000fce00078e000e */
.L_x_31412:
[----:B------:R-:W-:Y:S05]  /*1ef40*/  BSYNC B1 ;  /* 0x0000000000017941 */ /* 0x000fea0003800000 */
.L_x_31410:
        /* <DEDUP_REMOVED lines=16> */
.L_x_31416:
[----:B------:R-:W-:Y:S05]  /*1f050*/  BSYNC B2 ;  /* 0x0000000000027941 */ /* 0x000fea0003800000 */
.L_x_31415:
        /* <DEDUP_REMOVED lines=44> */
.L_x_31414:
[----:B------:R-:W-:Y:S05]  /*1f320*/  BSYNC B1 ;  /* 0x0000000000017941 */ /* 0x000fea0003800000 */
.L_x_31413:
        /* <DEDUP_REMOVED lines=15> */
.L_x_31417:
        /* <DEDUP_REMOVED lines=12> */
.L_x_31420:
[----:B------:R-:W-:-:S07]  /*1f4e0*/  MOV R6, R14 ;  /* 0x0000000e00067202 */ /* 0x000fce0000000f00 */
.L_x_31421:
[----:B------:R-:W-:Y:S05]  /*1f4f0*/  BSYNC B1 ;  /* 0x0000000000017941 */ /* 0x000fea0003800000 */
.L_x_31419:
        /* <DEDUP_REMOVED lines=16> */
.L_x_31425:
[----:B------:R-:W-:Y:S05]  /*1f600*/  BSYNC B2 ;  /* 0x0000000000027941 */ /* 0x000fea0003800000 */
.L_x_31424:
        /* <DEDUP_REMOVED lines=44> */
.L_x_31423:
[----:B------:R-:W-:Y:S05]  /*1f8d0*/  BSYNC B1 ;  /* 0x0000000000017941 */ /* 0x000fea0003800000 */
.L_x_31422:
        /* <DEDUP_REMOVED lines=10> */
.L_x_31418:
        /* <DEDUP_REMOVED lines=12> */
.L_x_31427:
[----:B------:R-:W-:-:S07]  /*1fa40*/  IMAD.MOV.U32 R168, RZ, RZ, R14 ;  /* 0x000000ffffa87224 */ /* 0x000fce00078e000e */
.L_x_31428:
[----:B------:R-:W-:Y:S05]  /*1fa50*/  BSYNC B1 ;  /* 0x0000000000017941 */ /* 0x000fea0003800000 */
.L_x_31426:
        /* <DEDUP_REMOVED lines=16> */
.L_x_31432:
[----:B------:R-:W-:Y:S05]  /*1fb60*/  BSYNC B2 ;  /* 0x0000000000027941 */ /* 0x000fea0003800000 */
.L_x_31431:
        /* <DEDUP_REMOVED lines=44> */
.L_x_31430:
[----:B------:R-:W-:Y:S05]  /*1fe30*/  BSYNC B1 ;  /* 0x0000000000017941 */ /* 0x000fea0003800000 */
.L_x_31429:
        /* <DEDUP_REMOVED lines=15> */
.L_x_31433:
        /* <DEDUP_REMOVED lines=12> */
.L_x_31436:
[----:B------:R-:W-:-:S07]  /*1fff0*/  MOV R5, R14 ;  /* 0x0000000e00057202 */ /* 0x000fce0000000f00 */
.L_x_31437:
[----:B------:R-:W-:Y:S05]  /*20000*/  BSYNC B1 ;  /* 0x0000000000017941 */ /* 0x000fea0003800000 */
.L_x_31435:
        /* <DEDUP_REMOVED lines=16> */
.L_x_31441:
[----:B------:R-:W-:Y:S05]  /*20110*/  BSYNC B2 ;  /* 0x0000000000027941 */ /* 0x000fea0003800000 */
.L_x_31440:
        /* <DEDUP_REMOVED lines=44> */
.L_x_31439:
[----:B------:R-:W-:Y:S05]  /*203e0*/  BSYNC B1 ;  /* 0x0000000000017941 */ /* 0x000fea0003800000 */
.L_x_31438:
        /* <DEDUP_REMOVED lines=10> */
.L_x_31434:
        /* <DEDUP_REMOVED lines=12> */
.L_x_31443:
[----:B------:R-:W-:-:S07]  /*20550*/  IMAD.MOV.U32 R217, RZ, RZ, R14 ;  /* 0x000000ffffd97224 */ /* 0x000fce00078e000e */
.L_x_31444:
[----:B------:R-:W-:Y:S05]  /*20560*/  BSYNC B1 ;  /* 0x0000000000017941 */ /* 0x000fea0003800000 */
.L_x_31442:
        /* <DEDUP_REMOVED lines=16> */
.L_x_31448:
[----:B------:R-:W-:Y:S05]  /*20670*/  BSYNC B2 ;  /* 0x0000000000027941 */ /* 0x000fea0003800000 */
.L_x_31447:
        /* <DEDUP_REMOVED lines=44> */
.L_x_31446:
[----:B------:R-:W-:Y:S05]  /*20940*/  BSYNC B1 ;  /* 0x0000000000017941 */ /* 0x000fea0003800000 */
.L_x_31445:
        /* <DEDUP_REMOVED lines=15> */
.L_x_31449:
        /* <DEDUP_REMOVED lines=12> */
.L_x_31452:
[----:B------:R-:W-:-:S07]  /*20b00*/  MOV R4, R14 ;  /* 0x0000000e00047202 */ /* 0x000fce0000000f00 */
.L_x_31453:
[----:B------:R-:W-:Y:S05]  /*20b10*/  BSYNC B1 ;  /* 0x0000000000017941 */ /* 0x000fea0003800000 */
.L_x_31451:
        /* <DEDUP_REMOVED lines=16> */
.L_x_31457:
[----:B------:R-:W-:Y:S05]  /*20c20*/  BSYNC B2 ;  /* 0x0000000000027941 */ /* 0x000fea0003800000 */
.L_x_31456:
        /* <DEDUP_REMOVED lines=44> */
.L_x_31455:
[----:B------:R-:W-:Y:S05]  /*20ef0*/  BSYNC B1 ;  /* 0x0000000000017941 */ /* 0x000fea0003800000 */
.L_x_31454:
        /* <DEDUP_REMOVED lines=10> */
.L_x_31450:
        /* <DEDUP_REMOVED lines=12> */
.L_x_31459:
[----:B------:R-:W-:-:S07]  /*21060*/  IMAD.MOV.U32 R222, RZ, RZ, R14 ;  /* 0x000000ffffde7224 */ /* 0x000fce00078e000e */
.L_x_31460:
[----:B------:R-:W-:Y:S05]  /*21070*/  BSYNC B1 ;  /* 0x0000000000017941 */ /* 0x000fea0003800000 */
.L_x_31458:
        /* <DEDUP_REMOVED lines=16> */
.L_x_31464:
[----:B------:R-:W-:Y:S05]  /*21180*/  BSYNC B2 ;  /* 0x0000000000027941 */ /* 0x000fea0003800000 */
.L_x_31463:
        /* <DEDUP_REMOVED lines=44> */
.L_x_31462:
[----:B------:R-:W-:Y:S05]  /*21450*/  BSYNC B1 ;  /* 0x0000000000017941 */ /* 0x000fea0003800000 */
.L_x_31461:
        /* <DEDUP_REMOVED lines=13> */
.L_x_31465:
        /* <DEDUP_REMOVED lines=12> */
.L_x_31468:
[----:B------:R-:W-:-:S07]  /*215f0*/  MOV R3, R14 ;  /* 0x0000000e00037202 */ /* 0x000fce0000000f00 */
.L_x_31469:
[----:B------:R-:W-:Y:S05]  /*21600*/  BSYNC B1 ;  /* 0x0000000000017941 */ /* 0x000fea0003800000 */
.L_x_31467:
        /* <DEDUP_REMOVED lines=16> */
.L_x_31473:
[----:B------:R-:W-:Y:S05]  /*21710*/  BSYNC B2 ;  /* 0x0000000000027941 */ /* 0x000fea0003800000 */
.L_x_31472:
        /* <DEDUP_REMOVED lines=44> */
.L_x_31471:
[----:B------:R-:W-:Y:S05]  /*219e0*/  BSYNC B1 ;  /* 0x0000000000017941 */ /* 0x000fea0003800000 */
.L_x_31470:
        /* <DEDUP_REMOVED lines=10> */
.L_x_31466:
        /* <DEDUP_REMOVED lines=12> */
.L_x_31475:
[----:B------:R-:W-:-:S07]  /*21b50*/  IMAD.MOV.U32 R170, RZ, RZ, R14 ;  /* 0x000000ffffaa7224 */ /* 0x000fce00078e000e */
.L_x_31476:
[----:B------:R-:W-:Y:S05]  /*21b60*/  BSYNC B1 ;  /* 0x0000000000017941 */ /* 0x000fea0003800000 */
.L_x_31474:
        /* <DEDUP_REMOVED lines=16> */
.L_x_31480:
[----:B------:R-:W-:Y:S05]  /*21c70*/  BSYNC B2 ;  /* 0x0000000000027941 */ /* 0x000fea0003800000 */
.L_x_31479:
        /* <DEDUP_REMOVED lines=44> */
.L_x_31478:
[----:B------:R-:W-:Y:S05]  /*21f40*/  BSYNC B1 ;  /* 0x0000000000017941 */ /* 0x000fea0003800000 */
.L_x_31477:
        /* <DEDUP_REMOVED lines=13> */
.L_x_31481:
        /* <DEDUP_REMOVED lines=12> */
.L_x_31484:
[----:B------:R-:W-:-:S07]  /*220e0*/  MOV R2, R14 ;  /* 0x0000000e00027202 */ /* 0x000fce0000000f00 */
.L_x_31485:
[----:B------:R-:W-:Y:S05]  /*220f0*/  BSYNC B1 ;  /* 0x0000000000017941 */ /* 0x000fea0003800000 */
.L_x_31483:
        /* <DEDUP_REMOVED lines=16> */
.L_x_31489:
[----:B------:R-:W-:Y:S05]  /*22200*/  BSYNC B2 ;  /* 0x0000000000027941 */ /* 0x000fea0003800000 */
.L_x_31488:
        /* <DEDUP_REMOVED lines=44> */
.L_x_31487:
[----:B------:R-:W-:Y:S05]  /*224d0*/  BSYNC B1 ;  /* 0x0000000000017941 */ /* 0x000fea0003800000 */
.L_x_31486:
        /* <DEDUP_REMOVED lines=10> */
.L_x_31482:
        /* <DEDUP_REMOVED lines=12> */
.L_x_31491:
[----:B------:R-:W-:-:S07]  /*22640*/  IMAD.MOV.U32 R170, RZ, RZ, R14 ;  /* 0x000000ffffaa7224 */ /* 0x000fce00078e000e */
.L_x_31492:
[----:B------:R-:W-:Y:S05]  /*22650*/  BSYNC B1 ;  /* 0x0000000000017941 */ /* 0x000fea0003800000 */
.L_x_31490:
        /* <DEDUP_REMOVED lines=16> */
.L_x_31496:
[----:B------:R-:W-:Y:S05]  /*22760*/  BSYNC B2 ;  /* 0x0000000000027941 */ /* 0x000fea0003800000 */
.L_x_31495:
        /* <DEDUP_REMOVED lines=44> */
.L_x_31494:
[----:B------:R-:W-:Y:S05]  /*22a30*/  BSYNC B1 ;  /* 0x0000000000017941 */ /* 0x000fea0003800000 */
.L_x_31493:
        /* <DEDUP_REMOVED lines=13> */
.L_x_31497:
        /* <DEDUP_REMOVED lines=12> */
.L_x_31500:
[----:B------:R-:W-:-:S07]  /*22bd0*/  MOV R0, R14 ;  /* 0x0000000e00007202 */ /* 0x000fce0000000f00 */
.L_x_31501:
[----:B------:R-:W-:Y:S05]  /*22be0*/  BSYNC B1 ;  /* 0x0000000000017941 */ /* 0x000fea0003800000 */
.L_x_31499:
        /* <DEDUP_REMOVED lines=18> */
.L_x_31505:
[----:B------:R-:W-:Y:S05]  /*22d10*/  BSYNC B2 ;  /* 0x0000000000027941 */ /* 0x000fea0003800000 */
.L_x_31504:
        /* <DEDUP_REMOVED lines=44> */
.L_x_31503:
[----:B------:R-:W-:Y:S05]  /*22fe0*/  BSYNC B1 ;  /* 0x0000000000017941 */ /* 0x000fea0003800000 */
.L_x_31502:
        /* <DEDUP_REMOVED lines=10> */
.L_x_31498:
        /* <DEDUP_REMOVED lines=58> */
.L_x_31506:
        /* <DEDUP_REMOVED lines=15> */
.L_x_31508:
[----:B------:R-:W-:-:S07]  /*23520*/  IMAD.MOV.U32 R228, RZ, RZ, R14 ;  /* 0x000000ffffe47224 */ /* 0x000fce00078e000e */
.L_x_31509:
[----:B------:R-:W-:Y:S05]  /*23530*/  BSYNC B1 ;  /* 0x0000000000017941 */ /* 0x000fea0003800000 */
.L_x_31507:
        /* <DEDUP_REMOVED lines=16> */
.L_x_31513:
[----:B------:R-:W-:Y:S05]  /*23640*/  BSYNC B2 ;  /* 0x0000000000027941 */ /* 0x000fea0003800000 */
.L_x_31512:
        /* <DEDUP_REMOVED lines=44> */
.L_x_31511:
[----:B------:R-:W-:Y:S05]  /*23910*/  BSYNC B1 ;  /* 0x0000000000017941 */ /* 0x000fea0003800000 */
.L_x_31510:
        /* <DEDUP_REMOVED lines=15> */
.L_x_31514:
        /* <DEDUP_REMOVED lines=12> */
.L_x_31517:
[----:B------:R-:W-:-:S07]  /*23ad0*/  MOV R8, R14 ;  /* 0x0000000e00087202 */ /* 0x000fce0000000f00 */
.L_x_31518:
[----:B------:R-:W-:Y:S05]  /*23ae0*/  BSYNC B1 ;  /* 0x0000000000017941 */ /* 0x000fea0003800000 */
.L_x_31516:
        /* <DEDUP_REMOVED lines=16> */
.L_x_31522:
[----:B------:R-:W-:Y:S05]  /*23bf0*/  BSYNC B2 ;  /* 0x0000000000027941 */ /* 0x000fea0003800000 */
.L_x_31521:
        /* <DEDUP_REMOVED lines=44> */
.L_x_31520:
[----:B------:R-:W-:Y:S05]  /*23ec0*/  BSYNC B1 ;  /* 0x0000000000017941 */ /* 0x000fea0003800000 */
.L_x_31519:
        /* <DEDUP_REMOVED lines=10> */
.L_x_31515:
        /* <DEDUP_REMOVED lines=12> */
.L_x_31524:
[----:B------:R-:W-:-:S07]  /*24030*/  IMAD.MOV.U32 R225, RZ, RZ, R14 ;  /* 0x000000ffffe17224 */ /* 0x000fce00078e000e */
.L_x_31525:
[----:B------:R-:W-:Y:S05]  /*24040*/  BSYNC B1 ;  /* 0x0000000000017941 */ /* 0x000fea0003800000 */
.L_x_31523:
        /* <DEDUP_REMOVED lines=16> */
.L_x_31529:
[----:B------:R-:W-:Y:S05]  /*24150*/  BSYNC B2 ;  /* 0x0000000000027941 */ /* 0x000fea0003800000 */
.L_x_31528:
        /* <DEDUP_REMOVED lines=44> */
.L_x_31527:
[----:B------:R-:W-:Y:S05]  /*24420*/  BSYNC B1 ;  /* 0x0000000000017941 */ /* 0x000fea0003800000 */
.L_x_31526:
        /* <DEDUP_REMOVED lines=15> */
.L_x_31530:
        /* <DEDUP_REMOVED lines=12> */
.L_x_31533:
[----:B------:R-:W-:-:S07]  /*245e0*/  MOV R7, R14 ;  /* 0x0000000e00077202 */ /* 0x000fce0000000f00 */
.L_x_31534:
[----:B------:R-:W-:Y:S05]  /*245f0*/  BSYNC B1 ;  /* 0x0000000000017941 */ /* 0x000fea0003800000 */
.L_x_31532:
        /* <DEDUP_REMOVED lines=16> */
.L_x_31538:
[----:B------:R-:W-:Y:S05]  /*24700*/  BSYNC B2 ;  /* 0x0000000000027941 */ /* 0x000fea0003800000 */
.L_x_31537:
        /* <DEDUP_REMOVED lines=44> */
.L_x_31536:
[----:B------:R-:W-:Y:S05]  /*249d0*/  BSYNC B1 ;  /* 0x0000000000017941 */ /* 0x000fea0003800000 */
.L_x_31535:
        /* <DEDUP_REMOVED lines=10> */
.L_x_31531:
        /* <DEDUP_REMOVED lines=12> */
.L_x_31540:
[----:B------:R-:W-:-:S07]  /*24b40*/  IMAD.MOV.U32 R168, RZ, RZ, R14 ;  /* 0x000000ffffa87224 */ /* 0x000fce00078e000e */
.L_x_31541:
[----:B------:R-:W-:Y:S05]  /*24b50*/  BSYNC B1 ;  /* 0x0000000000017941 */ /* 0x000fea0003800000 */
.L_x_31539:
        /* <DEDUP_REMOVED lines=16> */
.L_x_31545:
[----:B------:R-:W-:Y:S05]  /*24c60*/  BSYNC B2 ;  /* 0x0000000000027941 */ /* 0x000fea0003800000 */
.L_x_31544:
        /* <DEDUP_REMOVED lines=44> */
.L_x_31543:
[----:B------:R-:W-:Y:S05]  /*24f30*/  BSYNC B1 ;  /* 0x0000000000017941 */ /* 0x000fea0003800000 */
.L_x_31542:
        /* <DEDUP_REMOVED lines=15> */
.L_x_31546:
        /* <DEDUP_REMOVED lines=12> */
.L_x_31549:
[----:B------:R-:W-:-:S07]  /*250f0*/  MOV R6, R14 ;  /* 0x0000000e00067202 */ /* 0x000fce0000000f00 */
.L_x_31550:
[----:B------:R-:W-:Y:S05]  /*25100*/  BSYNC B1 ;  /* 0x0000000000017941 */ /* 0x000fea0003800000 */
.L_x_31548:
        /* <DEDUP_REMOVED lines=16> */
.L_x_31554:
[----:B------:R-:W-:Y:S05]  /*25210*/  BSYNC B2 ;  /* 0x0000000000027941 */ /* 0x000fea0003800000 */
.L_x_31553:
        /* <DEDUP_REMOVED lines=44> */
.L_x_31552:
[----:B------:R-:W-:Y:S05]  /*254e0*/  BSYNC B1 ;  /* 0x0000000000017941 */ /* 0x000fea0003800000 */
.L_x_31551:
        /* <DEDUP_REMOVED lines=10> */
.L_x_31547:
        /* <DEDUP_REMOVED lines=12> */
.L_x_31556:
[----:B------:R-:W-:-:S07]  /*25650*/  IMAD.MOV.U32 R168, RZ, RZ, R14 ;  /* 0x000000ffffa87224 */ /* 0x000fce00078e000e */
.L_x_31557:
[----:B------:R-:W-:Y:S05]  /*25660*/  BSYNC B1 ;  /* 0x0000000000017941 */ /* 0x000fea0003800000 */
.L_x_31555:
        /* <DEDUP_REMOVED lines=16> */
.L_x_31561:
[----:B------:R-:W-:Y:S05]  /*25770*/  BSYNC B2 ;  /* 0x0000000000027941 */ /* 0x000fea0003800000 */
.L_x_31560:
        /* <DEDUP_REMOVED lines=44> */
.L_x_31559:
[----:B------:R-:W-:Y:S05]  /*25a40*/  BSYNC B1 ;  /* 0x0000000000017941 */ /* 0x000fea0003800000 */
.L_x_31558:
        /* <DEDUP_REMOVED lines=15> */
.L_x_31562:
        /* <DEDUP_REMOVED lines=12> */
.L_x_31565:
[----:B------:R-:W-:-:S07]  /*25c00*/  MOV R5, R14 ;  /* 0x0000000e00057202 */ /* 0x000fce0000000f00 */
.L_x_31566:
[----:B------:R-:W-:Y:S05]  /*25c10*/  BSYNC B1 ;  /* 0x0000000000017941 */ /* 0x000fea0003800000 */
.L_x_31564:
        /* <DEDUP_REMOVED lines=16> */
.L_x_31570:
[----:B------:R-:W-:Y:S05]  /*25d20*/  BSYNC B2 ;  /* 0x0000000000027941 */ /* 0x000fea0003800000 */
.L_x_31569:
        /* <DEDUP_REMOVED lines=44> */
.L_x_31568:
[----:B------:R-:W-:Y:S05]  /*25ff0*/  BSYNC B1 ;  /* 0x0000000000017941 */ /* 0x000fea0003800000 */
.L_x_31567:
        /* <DEDUP_REMOVED lines=10> */
.L_x_31563:
        /* <DEDUP_REMOVED lines=12> */
.L_x_31572:
[----:B------:R-:W-:-:S07]  /*26160*/  IMAD.MOV.U32 R226, RZ, RZ, R14 ;  /* 0x000000ffffe27224 */ /* 0x000fce00078e000e */
.L_x_31573:
[----:B------:R-:W-:Y:S05]  /*26170*/  BSYNC B1 ;  /* 0x0000000000017941 */ /* 0x000fea0003800000 */
.L_x_31571:
        /* <DEDUP_REMOVED lines=16> */
.L_x_31577:
[----:B------:R-:W-:Y:S05]  /*26280*/  BSYNC B2 ;  /* 0x0000000000027941 */ /* 0x000fea0003800000 */
.L_x_31576:
        /* <DEDUP_REMOVED lines=44> */
.L_x_31575:
[----:B------:R-:W-:Y:S05]  /*26550*/  BSYNC B1 ;  /* 0x0000000000017941 */ /* 0x000fea0003800000 */
.L_x_31574:
        /* <DEDUP_REMOVED lines=15> */
.L_x_31578:
        /* <DEDUP_REMOVED lines=12> */
.L_x_31581:
[----:B------:R-:W-:-:S07]  /*26710*/  MOV R4, R14 ;  /* 0x0000000e00047202 */ /* 0x000fce0000000f00 */
.L_x_31582:
[----:B------:R-:W-:Y:S05]  /*26720*/  BSYNC B1 ;  /* 0x0000000000017941 */ /* 0x000fea0003800000 */
.L_x_31580:
        /* <DEDUP_REMOVED lines=16> */
.L_x_31586:
[----:B------:R-:W-:Y:S05]  /*26830*/  BSYNC B2 ;  /* 0x0000000000027941 */ /* 0x000fea0003800000 */
.L_x_31585:
        /* <DEDUP_REMOVED lines=44> */
.L_x_31584:
[----:B------:R-:W-:Y:S05]  /*26b00*/  BSYNC B1 ;  /* 0x0000000000017941 */ /* 0x000fea0003800000 */
.L_x_31583:
        /* <DEDUP_REMOVED lines=10> */
.L_x_31579:
        /* <DEDUP_REMOVED lines=12> */
.L_x_31588:
[----:B------:R-:W-:-:S07]  /*26c70*/  IMAD.MOV.U32 R229, RZ, RZ, R14 ;  /* 0x000000ffffe57224 */ /* 0x000fce00078e000e */
.L_x_31589:
[----:B------:R-:W-:Y:S05]  /*26c80*/  BSYNC B1 ;  /* 0x0000000000017941 */ /* 0x000fea0003800000 */
.L_x_31587:
        /* <DEDUP_REMOVED lines=16> */
.L_x_31593:
[----:B------:R-:W-:Y:S05]  /*26d90*/  BSYNC B2 ;  /* 0x0000000000027941 */ /* 0x000fea0003800000 */
.L_x_31592:
        /* <DEDUP_REMOVED lines=44> */
.L_x_31591:
[----:B------:R-:W-:Y:S05]  /*27060*/  BSYNC B1 ;  /* 0x0000000000017941 */ /* 0x000fea0003800000 */
.L_x_31590:
        /* <DEDUP_REMOVED lines=13> */
.L_x_31594:
        /* <DEDUP_REMOVED lines=12> */
.L_x_31597:
[----:B------:R-:W-:-:S07]  /*27200*/  MOV R3, R14 ;  /* 0x0000000e00037202 */ /* 0x000fce0000000f00 */
.L_x_31598:
[----:B------:R-:W-:Y:S05]  /*27210*/  BSYNC B1 ;  /* 0x0000000000017941 */ /* 0x000fea0003800000 */
.L_x_31596:
        /* <DEDUP_REMOVED lines=16> */
.L_x_31602:
[----:B------:R-:W-:Y:S05]  /*27320*/  BSYNC B2 ;  /* 0x0000000000027941 */ /* 0x000fea0003800000 */
.L_x_31601:
        /* <DEDUP_REMOVED lines=44> */
.L_x_31600:
[----:B------:R-:W-:Y:S05]  /*275f0*/  BSYNC B1 ;  /* 0x0000000000017941 */ /* 0x000fea0003800000 */
.L_x_31599:
        /* <DEDUP_REMOVED lines=10> */
.L_x_31595:
        /* <DEDUP_REMOVED lines=12> */
.L_x_31604:
[----:B------:R-:W-:-:S07]  /*27760*/  IMAD.MOV.U32 R170, RZ, RZ, R14 ;  /* 0x000000ffffaa7224 */ /* 0x000fce00078e000e */
.L_x_31605:
[----:B------:R-:W-:Y:S05]  /*27770*/  BSYNC B1 ;  /* 0x0000000000017941 */ /* 0x000fea0003800000 */
.L_x_31603:
        /* <DEDUP_REMOVED lines=16> */
.L_x_31609:
[----:B------:R-:W-:Y:S05]  /*27880*/  BSYNC B2 ;  /* 0x0000000000027941 */ /* 0x000fea0003800000 */
.L_x_31608:
        /* <DEDUP_REMOVED lines=44> */
.L_x_31607:
[----:B------:R-:W-:Y:S05]  /*27b50*/  BSYNC B1 ;  /* 0x0000000000017941 */ /* 0x000fea0003800000 */
.L_x_31606:
        /* <DEDUP_REMOVED lines=13> */
.L_x_31610:
        /* <DEDUP_REMOVED lines=12> */
.L_x_31613:
[----:B------:R-:W-:-:S07]  /*27cf0*/  MOV R2, R14 ;  /* 0x0000000e00027202 */ /* 0x000fce0000000f00 */
.L_x_31614:
[----:B------:R-:W-:Y:S05]  /*27d00*/  BSYNC B1 ;  /* 0x0000000000017941 */ /* 0x000fea0003800000 */
.L_x_31612:
        /* <DEDUP_REMOVED lines=16> */
.L_x_31618:
[----:B------:R-:W-:Y:S05]  /*27e10*/  BSYNC B2 ;  /* 0x0000000000027941 */ /* 0x000fea0003800000 */
.L_x_31617:
        /* <DEDUP_REMOVED lines=44> */
.L_x_31616:
[----:B------:R-:W-:Y:S05]  /*280e0*/  BSYNC B1 ;  /* 0x0000000000017941 */ /* 0x000fea0003800000 */
.L_x_31615:
        /* <DEDUP_REMOVED lines=10> */
.L_x_31611:
        /* <DEDUP_REMOVED lines=12> */
.L_x_31620:
[----:B------:R-:W-:-:S07]  /*28250*/  IMAD.MOV.U32 R170, RZ, RZ, R14 ;  /* 0x000000ffffaa7224 */ /* 0x000fce00078e000e */
.L_x_31621:
[----:B------:R-:W-:Y:S05]  /*28260*/  BSYNC B1 ;  /* 0x0000000000017941 */ /* 0x000fea0003800000 */
.L_x_31619:
        /* <DEDUP_REMOVED lines=16> */
.L_x_31625:
[----:B------:R-:W-:Y:S05]  /*28370*/  BSYNC B2 ;  /* 0x0000000000027941 */ /* 0x000fea0003800000 */
.L_x_31624:
        /* <DEDUP_REMOVED lines=44> */
.L_x_31623:
[----:B------:R-:W-:Y:S05]  /*28640*/  BSYNC B1 ;  /* 0x0000000000017941 */ /* 0x000fea0003800000 */
.L_x_31622:
        /* <DEDUP_REMOVED lines=13> */
.L_x_31626:
        /* <DEDUP_REMOVED lines=12> */
.L_x_31629:
[----:B------:R-:W-:-:S07]  /*287e0*/  MOV R0, R14 ;  /* 0x0000000e00007202 */ /* 0x000fce0000000f00 */
.L_x_31630:
[----:B------:R-:W-:Y:S05]  /*287f0*/  BSYNC B1 ;  /* 0x0000000000017941 */ /* 0x000fea0003800000 */
.L_x_31628:
        /* <DEDUP_REMOVED lines=18> */
.L_x_31634:
[----:B------:R-:W-:Y:S05]  /*28920*/  BSYNC B2 ;  /* 0x0000000000027941 */ /* 0x000fea0003800000 */
.L_x_31633:
        /* <DEDUP_REMOVED lines=44> */
.L_x_31632:
[----:B------:R-:W-:Y:S05]  /*28bf0*/  BSYNC B1 ;  /* 0x0000000000017941 */ /* 0x000fea0003800000 */
.L_x_31631:
        /* <DEDUP_REMOVED lines=10> */
.L_x_31627:
[----:B------:R-:W-:Y:S01]  /*28ca0*/  SEL R203, RZ, 0x100, P3 ;  /* 0x00000100ffcb7807 */ /* 0x000fe20001800000 */
[----:B------:R-:W-:Y:S01]  /*28cb0*/  IMAD.WIDE.U32 R240, R221, 0x10, R176 ;  /* 0x00000010ddf07825 */ /* 0x000fe200078e00b0 */
[C---:B------:R-:W-:Y:S01]  /*28cc0*/  LOP3.LUT P3, RZ, R21.reuse, 0x4, RZ, 0xc0, !PT ;  /* 0x0000000415ff7812 */ /* 0x040fe2000786c0ff */
        /* <DEDUP_REMOVED lines=16> */
[----:B------:R-:W-:-:S02]  /*28dd0*/  F2FP.F16.F32.PACK_AB R171, R231, R230 ;  /* 0x000000e6e7ab723e */ /* 0x000fc400000000ff */
[----:B------:R-:W-:Y:S02]  /*28de0*/  F2FP.F16.F32.PACK_AB R170, R229, R226 ;  /* 0x000000e2e5aa723e */ /* 0x000fe400000000ff */
[----:B------:R-:W-:Y:S02]  /*28df0*/  F2FP.F16.F32.PACK_AB R169, R228, R225 ;  /* 0x000000e1e4a9723e */ /* 0x000fe400000000ff */
[----:B------:R-:W-:Y:S02]  /*28e00*/  F2FP.F16.F32.PACK_AB R168, R227, R224 ;  /* 0x000000e0e3a8723e */ /* 0x000fe400000000ff */
        /* <DEDUP_REMOVED lines=15> */
[----:B------:R-:W-:Y:S02]  /*28f00*/  SHF.L.U32 R30, R2, 0x10, RZ ;  /* 0x00000010021e7819 */ /* 0x000fe400000006ff */
[----:B--2---:R-:W-:Y:S02]  /*28f10*/  LOP3.LUT R168, R0, 0xffff, RZ, 0xc0, !PT ;  /* 0x0000ffff00a87812 */ /* 0x004fe400078ec0ff */
        /* <DEDUP_REMOVED lines=18> */
.L_x_31635:
        /* <DEDUP_REMOVED lines=15> */
.L_x_31637:
[----:B------:R-:W-:-:S07]  /*29130*/  IMAD.MOV.U32 R236, RZ, RZ, R14 ;  /* 0x000000ffffec7224 */ /* 0x000fce00078e000e */
.L_x_31638:
[----:B------:R-:W-:Y:S05]  /*29140*/  BSYNC B1 ;  /* 0x0000000000017941 */ /* 0x000fea0003800000 */
.L_x_31636:
        /* <DEDUP_REMOVED lines=16> */
.L_x_31642:
[----:B------:R-:W-:Y:S05]  /*29250*/  BSYNC B2 ;  /* 0x0000000000027941 */ /* 0x000fea0003800000 */
.L_x_31641:
        /* <DEDUP_REMOVED lines=44> */
.L_x_31640:
[----:B------:R-:W-:Y:S05]  /*29520*/  BSYNC B1 ;  /* 0x0000000000017941 */ /* 0x000fea0003800000 */
.L_x_31639:
        /* <DEDUP_REMOVED lines=15> */
.L_x_31643:
        /* <DEDUP_REMOVED lines=12> */
.L_x_31646:
[----:B------:R-:W-:-:S07]  /*296e0*/  MOV R8, R14 ;  /* 0x0000000e00087202 */ /* 0x000fce0000000f00 */
.L_x_31647:
[----:B------:R-:W-:Y:S05]  /*296f0*/  BSYNC B1 ;  /* 0x0000000000017941 */ /* 0x000fea0003800000 */
.L_x_31645:
        /* <DEDUP_REMOVED lines=16> */
.L_x_31651:
[----:B------:R-:W-:Y:S05]  /*29800*/  BSYNC B2 ;  /* 0x0000000000027941 */ /* 0x000fea0003800000 */
.L_x_31650:
        /* <DEDUP_REMOVED lines=44> */
.L_x_31649:
[----:B------:R-:W-:Y:S05]  /*29ad0*/  BSYNC B1 ;  /* 0x0000000000017941 */ /* 0x000fea0003800000 */
.L_x_31648:
        /* <DEDUP_REMOVED lines=10> */
.L_x_31644:
        /* <DEDUP_REMOVED lines=12> */
.L_x_31653:
[----:B------:R-:W-:-:S07]  /*29c40*/  IMAD.MOV.U32 R236, RZ, RZ, R14 ;  /* 0x000000ffffec7224 */ /* 0x000fce00078e000e */
.L_x_31654:
[----:B------:R-:W-:Y:S05]  /*29c50*/  BSYNC B1 ;  /* 0x0000000000017941 */ /* 0x000fea0003800000 */
.L_x_31652:
        /* <DEDUP_REMOVED lines=16> */
.L_x_31658:
[----:B------:R-:W-:Y:S05]  /*29d60*/  BSYNC B2 ;  /* 0x0000000000027941 */ /* 0x000fea0003800000 */
.L_x_31657:
        /* <DEDUP_REMOVED lines=44> */
.L_x_31656:
[----:B------:R-:W-:Y:S05]  /*2a030*/  BSYNC B1 ;  /* 0x0000000000017941 */ /* 0x000fea0003800000 */
.L_x_31655:
        /* <DEDUP_REMOVED lines=15> */
.L_x_31659:
        /* <DEDUP_REMOVED lines=12> */
.L_x_31662:
[----:B------:R-:W-:-:S07]  /*2a1f0*/  MOV R7, R14 ;  /* 0x0000000e00077202 */ /* 0x000fce0000000f00 */
.L_x_31663:
[----:B------:R-:W-:Y:S05]  /*2a200*/  BSYNC B1 ;  /* 0x0000000000017941 */ /* 0x000fea0003800000 */
.L_x_31661:
        /* <DEDUP_REMOVED lines=16> */
.L_x_31667:
[----:B------:R-:W-:Y:S05]  /*2a310*/  BSYNC B2 ;  /* 0x0000000000027941 */ /* 0x000fea0003800000 */
.L_x_31666:
        /* <DEDUP_REMOVED lines=44> */
.L_x_31665:
[----:B------:R-:W-:Y:S05]  /*2a5e0*/  BSYNC B1 ;  /* 0x0000000000017941 */ /* 0x000fea0003800000 */
.L_x_31664:
        /* <DEDUP_REMOVED lines=10> */
.L_x_31660:
        /* <DEDUP_REMOVED lines=12> */
.L_x_31669:
[----:B------:R-:W-:-:S07]  /*2a750*/  IMAD.MOV.U32 R168, RZ, RZ, R14 ;  /* 0x000000ffffa87224 */ /* 0x000fce00078e000e */
.L_x_31670:
[----:B------:R-:W-:Y:S05]  /*2a760*/  BSYNC B1 ;  /* 0x0000000000017941 */ /* 0x000fea0003800000 */
.L_x_31668:
        /* <DEDUP_REMOVED lines=16> */
.L_x_31674:
[----:B------:R-:W-:Y:S05]  /*2a870*/  BSYNC B2 ;  /* 0x0000000000027941 */ /* 0x000fea0003800000 */
.L_x_31673:
        /* <DEDUP_REMOVED lines=44> */
.L_x_31672:
[----:B------:R-:W-:Y:S05]  /*2ab40*/  BSYNC B1 ;  /* 0x0000000000017941 */ /* 0x000fea0003800000 */
.L_x_31671:
        /* <DEDUP_REMOVED lines=15> */
.L_x_31675:
        /* <DEDUP_REMOVED lines=12> */
.L_x_31678:
[----:B------:R-:W-:-:S07]  /*2ad00*/  MOV R6, R14 ;  /* 0x0000000e00067202 */ /* 0x000fce0000000f00 */
.L_x_31679:
[----:B------:R-:W-:Y:S05]  /*2ad10*/  BSYNC B1 ;  /* 0x0000000000017941 */ /* 0x000fea0003800000 */
.L_x_31677:
        /* <DEDUP_REMOVED lines=16> */
.L_x_31683:
[----:B------:R-:W-:Y:S05]  /*2ae20*/  BSYNC B2 ;  /* 0x0000000000027941 */ /* 0x000fea0003800000 */
.L_x_31682:
        /* <DEDUP_REMOVED lines=44> */
.L_x_31681:
[----:B------:R-:W-:Y:S05]  /*2b0f0*/  BSYNC B1 ;  /* 0x0000000000017941 */ /* 0x000fea0003800000 */
.L_x_31680:
        /* <DEDUP_REMOVED lines=10> */
.L_x_31676:
        /* <DEDUP_REMOVED lines=12> */
.L_x_31685:
[----:B------:R-:W-:-:S07]  /*2b260*/  IMAD.MOV.U32 R168, RZ, RZ, R14 ;  /* 0x000000ffffa87224 */ /* 0x000fce00078e000e */
.L_x_31686:
[----:B------:R-:W-:Y:S05]  /*2b270*/  BSYNC B1 ;  /* 0x0000000000017941 */ /* 0x000fea0003800000 */
.L_x_31684:
        /* <DEDUP_REMOVED lines=16> */
.L_x_31690:
[----:B------:R-:W-:Y:S05]  /*2b380*/  BSYNC B2 ;  /* 0x0000000000027941 */ /* 0x000fea0003800000 */
.L_x_31689:
        /* <DEDUP_REMOVED lines=44> */
.L_x_31688:
[----:B------:R-:W-:Y:S05]  /*2b650*/  BSYNC B1 ;  /* 0x0000000000017941 */ /* 0x000fea0003800000 */
.L_x_31687:
        /* <DEDUP_REMOVED lines=15> */
.L_x_31691:
        /* <DEDUP_REMOVED lines=12> */
.L_x_31694:
[----:B------:R-:W-:-:S07]  /*2b810*/  MOV R5, R14 ;  /* 0x0000000e00057202 */ /* 0x000fce0000000f00 */
.L_x_31695:
[----:B------:R-:W-:Y:S05]  /*2b820*/  BSYNC B1 ;  /* 0x0000000000017941 */ /* 0x000fea0003800000 */
.L_x_31693:
        /* <DEDUP_REMOVED lines=16> */
.L_x_31699:
[----:B------:R-:W-:Y:S05]  /*2b930*/  BSYNC B2 ;  /* 0x0000000000027941 */ /* 0x000fea0003800000 */
.L_x_31698:
        /* <DEDUP_REMOVED lines=44> */
.L_x_31697:
[----:B------:R-:W-:Y:S05]  /*2bc00*/  BSYNC B1 ;  /* 0x0000000000017941 */ /* 0x000fea0003800000 */
.L_x_31696:
        /* <DEDUP_REMOVED lines=10> */
.L_x_31692:
        /* <DEDUP_REMOVED lines=12> */
.L_x_31701:
[----:B------:R-:W-:-:S07]  /*2bd70*/  IMAD.MOV.U32 R236, RZ, RZ, R14 ;  /* 0x000000ffffec7224 */ /* 0x000fce00078e000e */
.L_x_31702:
[----:B------:R-:W-:Y:S05]  /*2bd80*/  BSYNC B1 ;  /* 0x0000000000017941 */ /* 0x000fea0003800000 */
.L_x_31700:
        /* <DEDUP_REMOVED lines=16> */
.L_x_31706:
[----:B------:R-:W-:Y:S05]  /*2be90*/  BSYNC B2 ;  /* 0x0000000000027941 */ /* 0x000fea0003800000 */
.L_x_31705:
        /* <DEDUP_REMOVED lines=44> */
.L_x_31704:
[----:B------:R-:W-:Y:S05]  /*2c160*/  BSYNC B1 ;  /* 0x0000000000017941 */ /* 0x000fea0003800000 */
.L_x_31703:
        /* <DEDUP_REMOVED lines=15> */
.L_x_31707:
        /* <DEDUP_REMOVED lines=12> */
.L_x_31710:
[----:B------:R-:W-:-:S07]  /*2c320*/  MOV R4, R14 ;  /* 0x0000000e00047202 */ /* 0x000fce0000000f00 */
.L_x_31711:
[----:B------:R-:W-:Y:S05]  /*2c330*/  BSYNC B1 ;  /* 0x0000000000017941 */ /* 0x000fea0003800000 */
.L_x_31709:
        /* <DEDUP_REMOVED lines=16> */
.L_x_31715:
[----:B------:R-:W-:Y:S05]  /*2c440*/  BSYNC B2 ;  /* 0x0000000000027941 */ /* 0x000fea0003800000 */
.L_x_31714:
        /* <DEDUP_REMOVED lines=44> */
.L_x_31713:
[----:B------:R-:W-:Y:S05]  /*2c710*/  BSYNC B1 ;  /* 0x0000000000017941 */ /* 0x000fea0003800000 */
.L_x_31712:
        /* <DEDUP_REMOVED lines=10> */
.L_x_31708:
        /* <DEDUP_REMOVED lines=12> */
.L_x_31717:
[----:B------:R-:W-:-:S07]  /*2c880*/  IMAD.MOV.U32 R238, RZ, RZ, R14 ;  /* 0x000000ffffee7224 */ /* 0x000fce00078e000e */
.L_x_31718:
[----:B------:R-:W-:Y:S05]  /*2c890*/  BSYNC B1 ;  /* 0x0000000000017941 */ /* 0x000fea0003800000 */
.L_x_31716:
        /* <DEDUP_REMOVED lines=16> */
.L_x_31722:
[----:B------:R-:W-:Y:S05]  /*2c9a0*/  BSYNC B2 ;  /* 0x0000000000027941 */ /* 0x000fea0003800000 */
.L_x_31721:
        /* <DEDUP_REMOVED lines=44> */
.L_x_31720:
[----:B------:R-:W-:Y:S05]  /*2cc70*/  BSYNC B1 ;  /* 0x0000000000017941 */ /* 0x000fea0003800000 */
.L_x_31719:
        /* <DEDUP_REMOVED lines=13> */
.L_x_31723:
        /* <DEDUP_REMOVED lines=12> */
.L_x_31726:
[----:B------:R-:W-:-:S07]  /*2ce10*/  MOV R3, R14 ;  /* 0x0000000e00037202 */ /* 0x000fce0000000f00 */
.L_x_31727:
[----:B------:R-:W-:Y:S05]  /*2ce20*/  BSYNC B1 ;  /* 0x0000000000017941 */ /* 0x000fea0003800000 */
.L_x_31725:
        /* <DEDUP_REMOVED lines=16> */
.L_x_31731:
[----:B------:R-:W-:Y:S05]  /*2cf30*/  BSYNC B2 ;  /* 0x0000000000027941 */ /* 0x000fea0003800000 */
.L_x_31730:
        /* <DEDUP_REMOVED lines=44> */
.L_x_31729:
[----:B------:R-:W-:Y:S05]  /*2d200*/  BSYNC B1 ;  /* 0x0000000000017941 */ /* 0x000fea0003800000 */
.L_x_31728:
        /* <DEDUP_REMOVED lines=10> */
.L_x_31724:
        /* <DEDUP_REMOVED lines=12> */
.L_x_31733:
[----:B------:R-:W-:-:S07]  /*2d370*/  IMAD.MOV.U32 R170, RZ, RZ, R14 ;  /* 0x000000ffffaa7224 */ /* 0x000fce00078e000e */
.L_x_31734:
[----:B------:R-:W-:Y:S05]  /*2d380*/  BSYNC B1 ;  /* 0x0000000000017941 */ /* 0x000fea0003800000 */
.L_x_31732:
        /* <DEDUP_REMOVED lines=16> */
.L_x_31738:
[----:B------:R-:W-:Y:S05]  /*2d490*/  BSYNC B2 ;  /* 0x0000000000027941 */ /* 0x000fea0003800000 */
.L_x_31737:
        /* <DEDUP_REMOVED lines=44> */
.L_x_31736:
[----:B------:R-:W-:Y:S05]  /*2d760*/  BSYNC B1 ;  /* 0x0000000000017941 */ /* 0x000fea0003800000 */
.L_x_31735:
        /* <DEDUP_REMOVED lines=13> */
.L_x_31739:
        /* <DEDUP_REMOVED lines=12> */
.L_x_31742:
[----:B------:R-:W-:-:S07]  /*2d900*/  MOV R2, R14 ;  /* 0x0000000e00027202 */ /* 0x000fce0000000f00 */
.L_x_31743:
[----:B------:R-:W-:Y:S05]  /*2d910*/  BSYNC B1 ;  /* 0x0000000000017941 */ /* 0x000fea0003800000 */
.L_x_31741:
        /* <DEDUP_REMOVED lines=16> */
.L_x_31747:
[----:B------:R-:W-:Y:S05]  /*2da20*/  BSYNC B2 ;  /* 0x0000000000027941 */ /* 0x000fea0003800000 */
.L_x_31746:
        /* <DEDUP_REMOVED lines=44> */
.L_x_31745:
[----:B------:R-:W-:Y:S05]  /*2dcf0*/  BSYNC B1 ;  /* 0x0000000000017941 */ /* 0x000fea0003800000 */
.L_x_31744:
        /* <DEDUP_REMOVED lines=10> */
.L_x_31740:
        /* <DEDUP_REMOVED lines=12> */
.L_x_31749:
[----:B------:R-:W-:-:S07]  /*2de60*/  IMAD.MOV.U32 R170, RZ, RZ, R14 ;  /* 0x000000ffffaa7224 */ /* 0x000fce00078e000e */
.L_x_31750:
[----:B------:R-:W-:Y:S05]  /*2de70*/  BSYNC B1 ;  /* 0x0000000000017941 */ /* 0x000fea0003800000 */
.L_x_31748:
        /* <DEDUP_REMOVED lines=16> */
.L_x_31754:
[----:B------:R-:W-:Y:S05]  /*2df80*/  BSYNC B2 ;  /* 0x0000000000027941 */ /* 0x000fea0003800000 */
.L_x_31753:
        /* <DEDUP_REMOVED lines=44> */
.L_x_31752:
[----:B------:R-:W-:Y:S05]  /*2e250*/  BSYNC B1 ;  /* 0x0000000000017941 */ /* 0x000fea0003800000 */
.L_x_31751:
        /* <DEDUP_REMOVED lines=13> */
.L_x_31755:
        /* <DEDUP_REMOVED lines=12> */
.L_x_31758:
[----:B------:R-:W-:-:S07]  /*2e3f0*/  MOV R0, R14 ;  /* 0x0000000e00007202 */ /* 0x000fce0000000f00 */
.L_x_31759:
[----:B------:R-:W-:Y:S05]  /*2e400*/  BSYNC B1 ;  /* 0x0000000000017941 */ /* 0x000fea0003800000 */
.L_x_31757:
        /* <DEDUP_REMOVED lines=16> */
.L_x_31763:
[----:B------:R-:W-:Y:S05]  /*2e510*/  BSYNC B2 ;  /* 0x0000000000027941 */ /* 0x000fea0003800000 */
.L_x_31762:
        /* <DEDUP_REMOVED lines=44> */
.L_x_31761:
[----:B------:R-:W-:Y:S05]  /*2e7e0*/  BSYNC B1 ;  /* 0x0000000000017941 */ /* 0x000fea0003800000 */
.L_x_31760:
        /* <DEDUP_REMOVED lines=10> */
.L_x_31756:
        /* <DEDUP_REMOVED lines=12> */
[----:B------:R-:W-:Y:S02]  /*2e950*/  F2FP.F16.F32.PACK_AB R171, R205, R238 ;  /* 0x000000eecdab723e */ /* 0x000fe400000000ff */
[----:B------:R-:W-:Y:S01]  /*2e960*/  F2FP.F16.F32.PACK_AB R170, R239, R236 ;  /* 0x000000ecefaa723e */ /* 0x000fe200000000ff */
[----:B------:R-:W-:Y:S01]  /*2e970*/  FADD.FTZ R31, R168, R23 ;  /* 0x00000017a81f7221 */ /* 0x000fe20000010000 */
[----:B------:R-:W-:Y:S02]  /*2e980*/  F2FP.F16.F32.PACK_AB R169, R237, R234 ;  /* 0x000000eaeda9723e */ /* 0x000fe400000000ff */
[----:B------:R-:W-:Y:S01]  /*2e990*/  LOP3.LUT R240, R240, R30, R29, 0xfe, !PT ;  /* 0x0000001ef0f07212 */ /* 0x000fe200078efe1d */
[----:B------:R-:W-:Y:S01]  /*2e9a0*/  FADD.FTZ R31, R31, R28 ;  /* 0x0000001c1f1f7221 */ /* 0x000fe20000010000 */
[----:B------:R-:W-:-:S02]  /*2e9b0*/  SEL R29, RZ, 0x1, P5 ;  /* 0x00000001ff1d7807 */ /* 0x000fc40002800000 */
[----:B------:R-:W-:Y:S01]  /*2e9c0*/  SEL R30, RZ, 0x1, P6 ;  /* 0x00000001ff1e7807 */ /* 0x000fe20003000000 */
[----:B------:R-:W-:Y:S01]  /*2e9d0*/  FADD.FTZ R168, R31, R26 ;  /* 0x0000001a1fa87221 */ /* 0x000fe20000010000 */
[C---:B------:R-:W-:Y:S02]  /*2e9e0*/  LOP3.LUT P2, RZ, R21.reuse, 0x1, RZ, 0xc0, !PT ;  /* 0x0000000115ff7812 */ /* 0x040fe4000784c0ff */
[----:B------:R-:W-:Y:S01]  /*2e9f0*/  LOP3.LUT P1, RZ, R21, 0x10, RZ, 0xc0, !PT ;  /* 0x0000001015ff7812 */ /* 0x000fe2000782c0ff */
[----:B------:R-:W-:Y:S01]  /*2ea00*/  FADD.FTZ R168, R168, R27 ;  /* 0x0000001ba8a87221 */ /* 0x000fe20000010000 */
[----:B------:R-:W-:-:S03]  /*2ea10*/  SEL R203, RZ, 0x1, P2 ;  /* 0x00000001ffcb7807 */ /* 0x000fc60001000000 */
        /* <DEDUP_REMOVED lines=43> */
[----:B------:R-:W-:-:S03]  /*2ecd0*/  F2FP.F16.F32.PACK_AB R168, R235, R232 ;  /* 0x000000e8eba8723e */ /* 0x000fc600000000ff */
[----:B------:R-:W-:Y:S02]  /*2ece0*/  FADD.FTZ R31, R31, R228 ;  /* 0x000000e41f1f7221 */ /* 0x000fe40000010000 */
[----:B------:R0:W-:Y:S02]  /*2ecf0*/  STG.E.128 desc[UR4][R176.64], R168 ;  /* 0x000000a8b0007986 */ /* 0x0001e4000c101d04 */
[----:B------:R-:W-:-:S04]  /*2ed00*/  FADD.FTZ R174, R31, R226 ;  /* 0x000000e21fae7221 */ /* 0x000fc80000010000 */
[----:B------:R-:W-:Y:S01]  /*2ed10*/  FADD.FTZ R31, R174, R229 ;  /* 0x000000e5ae1f7221 */ /* 0x000fe20000010000 */
[----:B------:R-:W-:-:S03]  /*2ed20*/  SEL R174, RZ, 0x1, P4 ;  /* 0x00000001ffae7807 */ /* 0x000fc60002000000 */
[----:B------:R-:W-:Y:S01]  /*2ed30*/  FADD.FTZ R204, R31, R230 ;  /* 0x000000e61fcc7221 */ /* 0x000fe20000010000 */
[----:B------:R-:W-:-:S04]  /*2ed40*/  IMAD.WIDE.U32 R30, R30, 0x100, RZ ;  /* 0x000001001e1e7825 */ /* 0x000fc800078e00ff */
[----:B------:R-:W-:-:S04]  /*2ed50*/  IMAD.WIDE.U32 R174, R174, 0x1000000, RZ ;  /* 0x01000000aeae7825 */ /* 0x000fc800078e00ff */
[----:B0-----:R-:W-:Y:S01]  /*2ed60*/  FADD.FTZ R171, R204, R231 ;  /* 0x000000e7ccab7221 */ /* 0x001fe20000010000 */
[----:B------:R-:W-:Y:S01]  /*2ed70*/  IMAD.WIDE.U32 R168, R29, 0x10000, RZ ;  /* 0x000100001da87825 */ /* 0x000fe200078e00ff */
[----:B------:R-:W-:-:S03]  /*2ed80*/  LOP3.LUT R175, R175, R240, R203, 0xfe, !PT ;  /* 0x000000f0afaf7212 */ /* 0x000fc600078efecb */
[----:B------:R-:W-:Y:S01]  /*2ed90*/  FADD.FTZ R170, R171, R232 ;  /* 0x000000e8abaa7221 */ /* 0x000fe20000010000 */
[----:B------:R-:W-:Y:S02]  /*2eda0*/  SEL R171, RZ, 0x1, P1 ;  /* 0x00000001ffab7807 */ /* 0x000fe40000800000 */
[----:B------:R-:W-:Y:S01]  /*2edb0*/  LOP3.LUT R174, R30, R174, R168, 0xfe, !PT ;  /* 0x000000ae1eae7212 */ /* 0x000fe200078efea8 */
[----:B------:R-:W-:Y:S01]  /*2edc0*/  FADD.FTZ R29, R170, R235 ;  /* 0x000000ebaa1d7221 */ /* 0x000fe20000010000 */
[----:B------:R-:W-:Y:S02]  /*2edd0*/  LOP3.LUT R31, R31, R175, R169, 0xfe, !PT ;  /* 0x000000af1f1f7212 */ /* 0x000fe400078efea9 */
[----:B------:R-:W-:Y:S01]  /*2ede0*/  LOP3.LUT R30, R174, R171, RZ, 0xfc, !PT ;  /* 0x000000abae1e7212 */ /* 0x000fe200078efcff */
[----:B------:R-:W-:Y:S01]  /*2edf0*/  FADD.FTZ R168, R29, R234 ;  /* 0x000000ea1da87221 */ /* 0x000fe20000010000 */
[----:B------:R-:W-:-:S03]  /*2ee00*/  ISETP.NE.AND P1, PT, R178, RZ, PT ;  /* 0x000000ffb200720c */ /* 0x000fc60003f25270 */
[----:B------:R0:W-:Y:S01]  /*2ee10*/  STG.E.64 desc[UR4][R172.64], R30 ;  /* 0x0000001eac007986 */ /* 0x0001e2000c101b04 */
        /* <DEDUP_REMOVED lines=25> */
.L_x_31764:
[----:B------:R-:W-:Y:S01]  /*2efb0*/  UMOV UR20, 0xffffffff ;  /* 0xffffffff00147882 */ /* 0x000fe20000000000 */
[----:B------:R-:W-:Y:S02]  /*2efc0*/  FADD.FTZ R174, R174, R205 ;  /* 0x000000cdaeae7221 */ /* 0x000fe40000010000 */
[----:B------:R-:W-:Y:S05]  /*2efd0*/  BRA.DIV UR20, `(.L_x_31765) ;  /* 0x0000001a14887947 */ /* 0x000fea000b800000 */
        /* <DEDUP_REMOVED lines=149> */
.L_x_31778:
[----:B------:R-:W-:Y:S01]  /*2f930*/  FMUL.FTZ R170, R169, R169 ;  /* 0x000000a9a9aa7220 */ /* 0x000fe20000410000 */
[----:B------:R-:W-:Y:S01]  /*2f940*/  PLOP3.LUT P2, PT, PT, PT, UP0, 0x40, 0x0 ;  /* 0x000000000000781c */ /* 0x000fe20003f4e808 */
[----:B-1----:R-:W-:Y:S01]  /*2f950*/  FADD.FTZ R29, R171, R172 ;  /* 0x000000acab1d7221 */ /* 0x002fe20000010000 */
[----:B------:R-:W1:Y:S01]  /*2f960*/  @!P1 LDC.64 R30, c[0x0][0x250] ;  /* 0x00009400ff1e9b82 */ /* 0x000e620000000a00 */
[----:B------:R-:W-:Y:S02]  /*2f970*/  PLOP3.LUT P3, PT, PT, PT, UP0, 0x40, 0x0 ;  /* 0x000000000000781c */ /* 0x000fe40003f6e808 */
[----:B------:R-:W-:Y:S01]  /*2f980*/  FSEL R170, R170, RZ, !P2 ;  /* 0x000000ffaaaa7208 */ /* 0x000fe20005000000 */
[----:B------:R-:W-:Y:S01]  /*2f990*/  FFMA.FTZ R29, R29, R168, UR22 ;  /* 0x000000161d1d7e23 */ /* 0x000fe200080100a8 */
[----:B------:R-:W-:-:S03]  /*2f9a0*/  FSEL R168, R169, RZ, P3 ;  /* 0x000000ffa9a87208 */ /* 0x000fc60001800000 */
[----:B------:R-:W-:Y:S02]  /*2f9b0*/  FADD.FTZ R29, R29, R170 ;  /* 0x000000aa1d1d7221 */ /* 0x000fe40000010000 */
[C---:B------:R-:W-:Y:S01]  /*2f9c0*/  FADD.FTZ R22, -R168.reuse, R22 ;  /* 0x00000016a8167221 */ /* 0x040fe20000010100 */
[C---:B------:R-:W-:Y:S01]  /*2f9d0*/  FADD.FTZ R25, -R168.reuse, R25 ;  /* 0x00000019a8197221 */ /* 0x040fe20000010100 */
[----:B------:R-:W2:Y:S01]  /*2f9e0*/  MUFU.RSQ R173, R29 ;  /* 0x0000001d00ad7308 */ /* 0x000ea20000001400 */
[C---:B------:R-:W-:Y:S01]  /*2f9f0*/  FADD.FTZ R26, -R168.reuse, R26 ;  /* 0x0000001aa81a7221 */ /* 0x040fe20000010100 */
[C---:B------:R-:W-:Y:S01]  /*2fa00*/  FADD.FTZ R27, -R168.reuse, R27 ;  /* 0x0000001ba81b7221 */ /* 0x040fe20000010100 */
[C---:B------:R-:W-:Y:S01]  /*2fa10*/  FADD.FTZ R23, -R168.reuse, R23 ;  /* 0x00000017a8177221 */ /* 0x040fe20000010100 */
[C---:B------:R-:W-:Y:S01]  /*2fa20*/  FADD.FTZ R28, -R168.reuse, R28 ;  /* 0x0000001ca81c7221 */ /* 0x040fe20000010100 */
[----:B0-----:R-:W0:Y:S01]  /*2fa30*/  @!P1 LDC.64 R170, c[0x0][0x258] ;  /* 0x00009600ffaa9b82 */ /* 0x001e220000000a00 */
[C---:B------:R-:W-:Y:S01]  /*2fa40*/  FADD.FTZ R9, -R168.reuse, R9 ;  /* 0x00000009a8097221 */ /* 0x040fe20000010100 */
[C---:B------:R-:W-:Y:S01]  /*2fa50*/  FADD.FTZ R24, -R168.reuse, R24 ;  /* 0x00000018a8187221 */ /* 0x040fe20000010100 */
[C---:B------:R-:W-:Y:S01]  /*2fa60*/  FADD.FTZ R194, -R168.reuse, R194 ;  /* 0x000000c2a8c27221 */ /* 0x040fe20000010100 */
[C---:B------:R-:W-:Y:S01]  /*2fa70*/  FADD.FTZ R185, -R168.reuse, R185 ;  /* 0x000000b9a8b97221 */ /* 0x040fe20000010100 */
[C---:B------:R-:W-:Y:S01]  /*2fa80*/  FADD.FTZ R186, -R168.reuse, R186 ;  /* 0x000000baa8ba7221 */ /* 0x040fe20000010100 */
[----:B------:R-:W-:Y:S01]  /*2fa90*/  FADD.FTZ R196, -R168, R196 ;  /* 0x000000c4a8c47221 */ /* 0x000fe20000010100 */
[----:B-1----:R-:W-:-:S04]  /*2faa0*/  @!P1 IMAD.WIDE R30, R19, 0x4, R30 ;  /* 0x00000004131e9825 */ /* 0x002fc800078e021e */
[C---:B------:R-:W-:Y:S01]  /*2fab0*/  FADD.FTZ R199, -R168.reuse, R199 ;  /* 0x000000c7a8c77221 */ /* 0x040fe20000010100 */
[C---:B------:R-:W-:Y:S01]  /*2fac0*/  FADD.FTZ R200, -R168.reuse, R200 ;  /* 0x000000c8a8c87221 */ /* 0x040fe20000010100 */
[C---:B------:R-:W-:Y:S01]  /*2fad0*/  FADD.FTZ R195, -R168.reuse, R195 ;  /* 0x000000c3a8c37221 */ /* 0x040fe20000010100 */
[----:B------:R-:W-:Y:S01]  /*2fae0*/  FADD.FTZ R198, -R168, R198 ;  /* 0x000000c6a8c67221 */ /* 0x000fe20000010100 */
[C---:B--2---:R-:W-:Y:S01]  /*2faf0*/  FMUL.FTZ R29, R173.reuse, R22 ;  /* 0x00000016ad1d7220 */ /* 0x044fe20000410000 */
[C---:B------:R-:W-:Y:S01]  /*2fb00*/  FMUL.FTZ R22, R173.reuse, R25 ;  /* 0x00000019ad167220 */ /* 0x040fe20000410000 */
[C---:B------:R-:W-:Y:S01]  /*2fb10*/  FMUL.FTZ R25, R173.reuse, R26 ;  /* 0x0000001aad197220 */ /* 0x040fe20000410000 */
[C---:B------:R-:W-:Y:S01]  /*2fb20*/  FMUL.FTZ R26, R173.reuse, R27 ;  /* 0x0000001bad1a7220 */ /* 0x040fe20000410000 */
[C---:B------:R-:W-:Y:S01]  /*2fb30*/  FMUL.FTZ R23, R173.reuse, R23 ;  /* 0x00000017ad177220 */ /* 0x040fe20000410000 */
[----:B------:R-:W-:Y:S01]  /*2fb40*/  FMUL.FTZ R28, R173, R28 ;  /* 0x0000001cad1c7220 */ /* 0x000fe20000410000 */
[----:B------:R1:W-:Y:S01]  /*2fb50*/  @!P1 STG.E desc[UR4][R30.64], R169 ;  /* 0x000000a91e009986 */ /* 0x0003e2000c101904 */
[----:B------:R-:W-:Y:S01]  /*2fb60*/  FFMA.FTZ R27, R98, R25, R162 ;  /* 0x00000019621b7223 */ /* 0x000fe200000100a2 */
[----:B------:R-:W-:Y:S01]  /*2fb70*/  FFMA.FTZ R23, R96, R23, R160 ;  /* 0x0000001760177223 */ /* 0x000fe200000100a0 */
[----:B------:R-:W-:Y:S01]  /*2fb80*/  FFMA.FTZ R25, R102, R29, R166 ;  /* 0x0000001d66197223 */ /* 0x000fe200000100a6 */
[----:B------:R-:W-:Y:S01]  /*2fb90*/  FFMA.FTZ R22, R103, R22, R167 ;  /* 0x0000001667167223 */ /* 0x000fe200000100a7 */
[C---:B------:R-:W-:Y:S01]  /*2fba0*/  FMUL.FTZ R9, R173.reuse, R9 ;  /* 0x00000009ad097220 */ /* 0x040fe20000410000 */
[----:B------:R-:W-:Y:S01]  /*2fbb0*/  FMUL.FTZ R24, R173, R24 ;  /* 0x00000018ad187220 */ /* 0x000fe20000410000 */
[C---:B------:R-:W-:Y:S01]  /*2fbc0*/  FADD.FTZ R201, -R168.reuse, R201 ;  /* 0x000000c9a8c97221 */ /* 0x040fe20000010100 */
[----:B------:R-:W-:Y:S01]  /*2fbd0*/  FADD.FTZ R208, -R168, R208 ;  /* 0x000000d0a8d07221 */ /* 0x000fe20000010100 */
[----:B------:R-:W-:Y:S01]  /*2fbe0*/  F2FP.F16.F32.PACK_AB R25, R22, R25 ;  /* 0x000000191619723e */ /* 0x000fe200000000ff */
[----:B------:R-:W-:Y:S01]  /*2fbf0*/  FFMA.FTZ R9, R100, R9, R164 ;  /* 0x0000000964097223 */ /* 0x000fe200000100a4 */
[----:B------:R-:W-:Y:S01]  /*2fc00*/  FFMA.FTZ R24, R101, R24, R165 ;  /* 0x0000001865187223 */ /* 0x000fe200000100a5 */
[----:B-1----:R-:W-:Y:S01]  /*2fc10*/  FFMA.FTZ R30, R99, R26, R163 ;  /* 0x0000001a631e7223 */ /* 0x002fe200000100a3 */
[----:B------:R-:W-:Y:S01]  /*2fc20*/  FFMA.FTZ R26, R97, R28, R161 ;  /* 0x0000001c611a7223 */ /* 0x000fe200000100a1 */
[----:B------:R-:W-:Y:S01]  /*2fc30*/  LEA R28, P2, R10, UR18, 0x4 ;  /* 0x000000120a1c7c11 */ /* 0x000fe2000f8420ff */
[C---:B------:R-:W-:Y:S01]  /*2fc40*/  FADD.FTZ R211, -R168.reuse, R211 ;  /* 0x000000d3a8d37221 */ /* 0x040fe20000010100 */
[C---:B------:R-:W-:Y:S01]  /*2fc50*/  FADD.FTZ R212, -R168.reuse, R212 ;  /* 0x000000d4a8d47221 */ /* 0x040fe20000010100 */
[----:B------:R-:W-:Y:S01]  /*2fc60*/  FADD.FTZ R216, -R168, R216 ;  /* 0x000000d8a8d87221 */ /* 0x000fe20000010100 */
[----:B------:R-:W-:Y:S01]  /*2fc70*/  F2FP.F16.F32.PACK_AB R26, R26, R23 ;  /* 0x000000171a1a723e */ /* 0x000fe200000000ff */
[----:B------:R-:W-:Y:S01]  /*2fc80*/  FADD.FTZ R220, -R168, R220 ;  /* 0x000000dca8dc7221 */ /* 0x000fe20000010100 */
[----:B------:R-:W1:Y:S01]  /*2fc90*/  LDC.64 R22, c[0x0][0x2b8] ;  /* 0x0000ae00ff167b82 */ /* 0x000e620000000a00 */
[----:B0-----:R-:W-:-:S04]  /*2fca0*/  @!P1 IMAD.WIDE R170, R19, 0x4, R170 ;  /* 0x0000000413aa9825 */ /* 0x001fc800078e02aa */
        /* <DEDUP_REMOVED lines=41> */
[----:B------:R-:W-:Y:S01]  /*2ff40*/  F2FP.F16.F32.PACK_AB R27, R30, R27 ;  /* 0x0000001b1e1b723e */ /* 0x000fe200000000ff */
[----:B------:R-:W-:Y:S01]  /*2ff50*/  FADD.FTZ R168, -R168, R205 ;  /* 0x000000cda8a87221 */ /* 0x000fe20000010100 */
[----:B------:R-:W-:Y:S01]  /*2ff60*/  F2FP.F16.F32.PACK_AB R24, R24, R9 ;  /* 0x000000091818723e */ /* 0x000fe200000000ff */
[C---:B------:R-:W-:Y:S01]  /*2ff70*/  FMUL.FTZ R30, R173.reuse, R194 ;  /* 0x000000c2ad1e7220 */ /* 0x040fe20000410000 */
[C---:B------:R-:W-:Y:S01]  /*2ff80*/  LEA.HI.X R29, R10.reuse, UR19, RZ, 0x4, P2 ;  /* 0x000000130a1d7c11 */ /* 0x040fe200090f24ff */
        /* <DEDUP_REMOVED lines=56> */
[----:B------:R2:W-:Y:S01]  /*30310*/  STG.E.128 desc[UR4][R28.64], R24 ;  /* 0x000000181c007986 */ /* 0x0005e2000c101d04 */
[C---:B------:R-:W-:Y:S01]  /*30320*/  IADD3 R239, R10.reuse, 0x20, RZ ;  /* 0x000000200aef7810 */ /* 0x040fe20007ffe0ff */
[C---:B------:R-:W-:Y:S01]  /*30330*/  VIADD R237, R10.reuse, 0x40 ;  /* 0x000000400aed7836 */ /* 0x040fe20000000000 */
[C---:B------:R-:W-:Y:S01]  /*30340*/  IADD3 R235, R10.reuse, 0x60, RZ ;  /* 0x000000600aeb7810 */ /* 0x040fe20007ffe0ff */
[C---:B------:R-:W-:Y:S01]  /*30350*/  VIADD R231, R10.reuse, 0x80 ;  /* 0x000000800ae77836 */ /* 0x040fe20000000000 */
[----:B------:R-:W-:Y:S01]  /*30360*/  IADD3 R31, R10, 0xa0, RZ ;  /* 0x000000a00a1f7810 */ /* 0x000fe20007ffe0ff */
[----:B------:R-:W-:Y:S01]  /*30370*/  FFMA.FTZ R10, R90, R185, R154 ;  /* 0x000000b95a0a7223 */ /* 0x000fe2000001009a */
[----:B0-----:R-:W-:Y:S01]  /*30380*/  FFMA.FTZ R173, R78, R9, R142 ;  /* 0x000000094ead7223 */ /* 0x001fe2000001008e */
        /* <DEDUP_REMOVED lines=9> */
[----:B------:R-:W-:Y:S01]  /*30420*/  FFMA.FTZ R170, R64, R209, R128 ;  /* 0x000000d140aa7223 */ /* 0x000fe20000010080 */
[----:B--2---:R-:W-:Y:S01]  /*30430*/  FFMA.FTZ R27, R91, R186, R155 ;  /* 0x000000ba5b1b7223 */ /* 0x004fe2000001009b */
[----:B------:R-:W-:Y:S01]  /*30440*/  FFMA.FTZ R26, R89, R184, R153 ;  /* 0x000000b8591a7223 */ /* 0x000fe20000010099 */
[----:B-1----:R-:W-:-:S04]  /*30450*/  IMAD.WIDE.U32 R184, R31, 0x10, R22 ;  /* 0x000000101fb87825 */ /* 0x002fc800078e0016 */
        /* <DEDUP_REMOVED lines=15> */
[----:B------:R-:W-:Y:S01]  /*30550*/  F2FP.F16.F32.PACK_AB R26, R26, R183 ;  /* 0x000000b71a1a723e */ /* 0x000fe200000000ff */
[----:B------:R-:W0:Y:S01]  /*30560*/  LDC.64 R180, c[0x0][0x210] ;  /* 0x00008400ffb47b82 */ /* 0x000e220000000a00 */
[----:B------:R-:W-:Y:S01]  /*30570*/  F2FP.F16.F32.PACK_AB R25, R182, R25 ;  /* 0x00000019b619723e */ /* 0x000fe200000000ff */
[----:B------:R-:W-:Y:S01]  /*30580*/  IMAD.WIDE.U32 R236, R237, 0x10, R22 ;  /* 0x00000010edec7825 */ /* 0x000fe200078e0016 */
[----:B------:R-:W-:-:S03]  /*30590*/  F2FP.F16.F32.PACK_AB R24, R29, R24 ;  /* 0x000000181d18723e */ /* 0x000fc600000000ff */
[----:B------:R-:W-:Y:S01]  /*305a0*/  FFMA.FTZ R168, R68, R207, R132 ;  /* 0x000000cf44a87223 */ /* 0x000fe20000010084 */
[----:B------:R-:W-:Y:S01]  /*305b0*/  F2FP.F16.F32.PACK_AB R31, R10, R31 ;  /* 0x0000001f0a1f723e */ /* 0x000fe200000000ff */
[----:B------:R-:W-:Y:S01]  /*305c0*/  IMAD.WIDE.U32 R234, R235, 0x10, R22 ;  /* 0x00000010ebea7825 */ /* 0x000fe200078e0016 */
[----:B------:R-:W-:Y:S01]  /*305d0*/  F2FP.F16.F32.PACK_AB R30, R30, R191 ;  /* 0x000000bf1e1e723e */ /* 0x000fe200000000ff */
[----:B------:R1:W-:Y:S01]  /*305e0*/  STG.E.128 desc[UR4][R238.64], R24 ;  /* 0x00000018ee007986 */ /* 0x0003e2000c101d04 */
[----:B------:R-:W-:Y:S01]  /*305f0*/  F2FP.F16.F32.PACK_AB R29, R190, R189 ;  /* 0x000000bdbe1d723e */ /* 0x000fe200000000ff */
[----:B------:R-:W-:Y:S01]  /*30600*/  FFMA.FTZ R176, R51, R176, R115 ;  /* 0x000000b033b07223 */ /* 0x000fe20000010073 */
[----:B------:R-:W-:Y:S01]  /*30610*/  F2FP.F16.F32.PACK_AB R28, R171, R28 ;  /* 0x0000001cab1c723e */ /* 0x000fe200000000ff */
[----:B------:R-:W-:Y:S01]  /*30620*/  FFMA.FTZ R171, R66, R177, R130 ;  /* 0x000000b142ab7223 */ /* 0x000fe20000010082 */
[----:B------:R-:W-:Y:S01]  /*30630*/  F2FP.F16.F32.PACK_AB R170, R9, R170 ;  /* 0x000000aa09aa723e */ /* 0x000fe200000000ff */
[----:B------:R-:W-:Y:S01]  /*30640*/  FFMA.FTZ R9, R69, R210, R133 ;  /* 0x000000d245097223 */ /* 0x000fe20000010085 */
        /* <DEDUP_REMOVED lines=8> */
[----:B------:R-:W-:Y:S01]  /*306d0*/  FFMA.FTZ R196, R71, R196, R135 ;  /* 0x000000c447c47223 */ /* 0x000fe20000010087 */
[----:B------:R3:W-:Y:S01]  /*306e0*/  STG.E.128 desc[UR4][R234.64], R172 ;  /* 0x000000acea007986 */ /* 0x0007e2000c101d04 */
[----:B------:R-:W-:Y:S01]  /*306f0*/  FFMA.FTZ R199, R62, R199, R126 ;  /* 0x000000c73ec77223 */ /* 0x000fe2000001007e */
[----:B-1----:R-:W-:Y:S01]  /*30700*/  FFMA.FTZ R24, R60, R215, R124 ;  /* 0x000000d73c187223 */ /* 0x002fe2000001007c */
[----:B------:R-:W-:Y:S01]  /*30710*/  FFMA.FTZ R217, R56, R217, R120 ;  /* 0x000000d938d97223 */ /* 0x000fe20000010078 */
[----:B------:R-:W-:Y:S01]  /*30720*/  FFMA.FTZ R27, R58, R205, R122 ;  /* 0x000000cd3a1b7223 */ /* 0x000fe2000001007a */
[----:B------:R-:W-:Y:S01]  /*30730*/  FFMA.FTZ R220, R59, R220, R123 ;  /* 0x000000dc3bdc7223 */ /* 0x000fe2000001007b */
[----:B------:R-:W-:Y:S01]  /*30740*/  FFMA.FTZ R26, R57, R222, R121 ;  /* 0x000000de391a7223 */ /* 0x000fe20000010079 */
[----:B------:R-:W-:Y:S01]  /*30750*/  FFMA.FTZ R212, R63, R212, R127 ;  /* 0x000000d43fd47223 */ /* 0x000fe2000001007f */
[----:B------:R-:W-:Y:S01]  /*30760*/  FFMA.FTZ R228, R55, R228, R119 ;  /* 0x000000e437e47223 */ /* 0x000fe20000010077 */
[----:B------:R-:W-:Y:S01]  /*30770*/  F2FP.F16.F32.PACK_AB R24, R9, R24 ;  /* 0x000000180918723e */ /* 0x000fe200000000ff */
[----:B--2---:R-:W-:Y:S01]  /*30780*/  FFMA.FTZ R28, R52, R201, R116 ;  /* 0x000000c9341c7223 */ /* 0x004fe20000010074 */
[----:B------:R-:W-:Y:S01]  /*30790*/  FFMA.FTZ R30, R48, R211, R112 ;  /* 0x000000d3301e7223 */ /* 0x000fe20000010070 */
[----:B------:R-:W-:Y:S01]  /*307a0*/  FFMA.FTZ R31, R50, R223, R114 ;  /* 0x000000df321f7223 */ /* 0x000fe20000010072 */
[----:B------:R-:W-:Y:S01]  /*307b0*/  FFMA.FTZ R29, R54, R203, R118 ;  /* 0x000000cb361d7223 */ /* 0x000fe20000010076 */
[----:B------:R-:W-:Y:S01]  /*307c0*/  FFMA.FTZ R177, R41, R242, R105 ;  /* 0x000000f229b17223 */ /* 0x000fe20000010069 */
[----:B------:R-:W-:Y:S01]  /*307d0*/  FFMA.FTZ R226, R43, R226, R107 ;  /* 0x000000e22be27223 */ /* 0x000fe2000001006b */
[----:B------:R-:W-:Y:S01]  /*307e0*/  FFMA.FTZ R240, R47, R240, R111 ;  /* 0x000000f02ff07223 */ /* 0x000fe2000001006f */
[----:B------:R-:W-:Y:S01]  /*307f0*/  F2FP.F16.F32.PACK_AB R31, R176, R31 ;  /* 0x0000001fb01f723e */ /* 0x000fe200000000ff */
[----:B---3--:R-:W-:Y:S01]  /*30800*/  FFMA.FTZ R175, R49, R224, R113 ;  /* 0x000000e031af7223 */ /* 0x008fe20000010071 */
        /* <DEDUP_REMOVED lines=8> */
[----:B------:R-:W-:Y:S01]  /*30890*/  LEA R176, P1, R233, UR18, 0x4 ;  /* 0x00000012e9b07c11 */ /* 0x000fe2000f8220ff */
[----:B------:R-:W-:Y:S01]  /*308a0*/  IMAD.WIDE.U32 R230, R231, 0x10, R22 ;  /* 0x00000010e7e67825 */ /* 0x000fe200078e0016 */
[----:B------:R-:W-:-:S02]  /*308b0*/  F2FP.F16.F32.PACK_AB R171, R208, R171 ;  /* 0x000000abd0ab723e */ /* 0x000fc400000000ff */
[----:B------:R-:W-:Y:S01]  /*308c0*/  F2FP.F16.F32.PACK_AB R169, R196, R169 ;  /* 0x000000a9c4a9723e */ /* 0x000fe200000000ff */
[----:B------:R-:W-:Y:S01]  /*308d0*/  IMAD.WIDE.U32 R22, R221, 0x10, R22 ;  /* 0x00000010dd167825 */ /* 0x000fe200078e0016 */
[----:B------:R-:W-:Y:S02]  /*308e0*/  F2FP.F16.F32.PACK_AB R27, R220, R27 ;  /* 0x0000001bdc1b723e */ /* 0x000fe400000000ff */
[----:B------:R-:W-:Y:S01]  /*308f0*/  F2FP.F16.F32.PACK_AB R26, R26, R217 ;  /* 0x000000d91a1a723e */ /* 0x000fe200000000ff */
[----:B------:R1:W-:Y:S01]  /*30900*/  STG.E.128 desc[UR4][R230.64], R168 ;  /* 0x000000a8e6007986 */ /* 0x0003e2000c101d04 */
[----:B------:R-:W-:Y:S01]  /*30910*/  F2FP.F16.F32.PACK_AB R25, R212, R199 ;  /* 0x000000c7d419723e */ /* 0x000fe200000000ff */
[----:B0-----:R-:W-:Y:S01]  /*30920*/  IMAD R19, R180, 0x4, R19 ;  /* 0x00000004b4137824 */ /* 0x001fe200078e0213 */
[----:B------:R-:W-:Y:S02]  /*30930*/  F2FP.F16.F32.PACK_AB R29, R228, R29 ;  /* 0x0000001de41d723e */ /* 0x000fe400000000ff */
[----:B------:R-:W-:Y:S01]  /*30940*/  F2FP.F16.F32.PACK_AB R174, R177, R174 ;  /* 0x000000aeb1ae723e */ /* 0x000fe200000000ff */
[----:B------:R1:W-:Y:S01]  /*30950*/  STG.E.128 desc[UR4][R184.64], R24 ;  /* 0x00000018b8007986 */ /* 0x0003e2000c101d04 */
[----:B------:R-:W-:-:S02]  /*30960*/  F2FP.F16.F32.PACK_AB R175, R226, R175 ;  /* 0x000000afe2af723e */ /* 0x000fc400000000ff */
[----:B------:R-:W-:Y:S01]  /*30970*/  F2FP.F16.F32.PACK_AB R173, R240, R173 ;  /* 0x000000adf0ad723e */ /* 0x000fe200000000ff */
[----:B------:R1:W-:Y:S01]  /*30980*/  STG.E.128 desc[UR4][R22.64], R28 ;  /* 0x0000001c16007986 */ /* 0x0003e2000c101d04 */
[----:B------:R-:W-:Y:S02]  /*30990*/  LEA.HI.X R177, R233, UR19, RZ, 0x4, P1 ;  /* 0x00000013e9b17c11 */ /* 0x000fe400088f24ff */
[----:B------:R-:W-:Y:S02]  /*309a0*/  F2FP.F16.F32.PACK_AB R172, R9, R172 ;  /* 0x000000ac09ac723e */ /* 0x000fe400000000ff */
[----:B------:R-:W-:-:S03]  /*309b0*/  ISETP.GE.AND P1, PT, R19, R181, PT ;  /* 0x000000b51300720c */ /* 0x000fc60003f26270 */
[----:B------:R1:W-:Y:S10]  /*309c0*/  STG.E.128 desc[UR4][R176.64], R172 ;  /* 0x000000acb0007986 */ /* 0x0003f4000c101d04 */
[----:B------:R-:W-:Y:S05]  /*309d0*/  @!P1 BRA `(.L_x_31766) ;  /* 0xfffffd0000609947 */ /* 0x000fea000383ffff */
[----:B------:R-:W-:Y:S05]  /*309e0*/  BSYNC B0 ;  /* 0x0000000000007941 */ /* 0x000fea0003800000 */
.L_x_30732:
[----:B------:R-:W-:Y:S05]  /*309f0*/  EXIT ;  /* 0x000000000000794d */ /* 0x000fea0003800000 */
.L_x_31765:
[----:B------:R-:W-:Y:S01]  /*30a00*/  HFMA2.MMA R175, -RZ, RZ, 0, 5.9604644775390625e-08 ;  /* 0x00000001ffaf7435 */ /* 0x000fe200000001ff */
[----:B------:R-:W-:Y:S01]  /*30a10*/  BSSY B1, `(.L_x_31767) ;  /* 0x0000006000017945 */ /* 0x000fe20003800000 */
[----:B------:R-:W-:Y:S01]  /*30a20*/  IMAD.MOV.U32 R176, RZ, RZ, 0x1f ;  /* 0x0000001fffb07424 */ /* 0x000fe200078e00ff */
[----:B------:R-:W-:-:S08]  /*30a30*/  MOV R173, 0xffffffff ;  /* 0xffffffff00ad7802 */ /* 0x000fd00000000f00 */
[----:B0-----:R-:W-:Y:S05]  /*30a40*/  WARPSYNC.COLLECTIVE R173, `(.L_x_31768) ;  /* 0x00000000ad087348 */ /* 0x001fea0003c00000 */
[----:B------:R1:W2:Y:S02]  /*30a50*/  SHFL.BFLY P2, R172, R174, R175, R176 ;  /* 0x0c0000afaeac7389 */ /* 0x0002a400000400b0 */
[----:B012---:R-:W-:Y:S01]  /*30a60*/  ENDCOLLECTIVE ;  /* 0x000000000000791b */ /* 0x007fe20003800000 */
.L_x_31768:
[----:B------:R-:W-:Y:S05]  /*30a70*/  BSYNC B1 ;  /* 0x0000000000017941 */ /* 0x000fea0003800000 */
.L_x_31767:
        /* <DEDUP_REMOVED lines=9> */
.L_x_31769:
[----:B------:R-:W-:Y:S01]  /*30b10*/  HFMA2.MMA R175, -RZ, RZ, 0, 2.384185791015625e-07 ;  /* 0x00000004ffaf7435 */ /* 0x000fe200000001ff */
[----:B------:R-:W-:-:S05]  /*30b20*/  MOV R29, R172 ;  /* 0x000000ac001d7202 */ /* 0x000fca0000000f00 */
[----:B------:R-:W-:-:S04]  /*30b30*/  FADD.FTZ R31, R30, R29 ;  /* 0x0000001d1e1f7221 */ /* 0x000fc80000010000 */
[----:B------:R-:W-:-:S07]  /*30b40*/  IMAD.MOV.U32 R174, RZ, RZ, R31 ;  /* 0x000000ffffae7224 */ /* 0x000fce00078e001f */
[----:B------:R-:W-:Y:S05]  /*30b50*/  WARPSYNC.COLLECTIVE R173, `(.L_x_31770) ;  /* 0x00000000ad087348 */ /* 0x000fea0003c00000 */
[----:B------:R0:W1:Y:S02]  /*30b60*/  SHFL.BFLY P2, R172, R174, R175, R176 ;  /* 0x0c0000afaeac7389 */ /* 0x00006400000400b0 */
[----:B01----:R-:W-:Y:S01]  /*30b70*/  ENDCOLLECTIVE ;  /* 0x000000000000791b */ /* 0x003fe20003800000 */
.L_x_31770:
        /* <DEDUP_REMOVED lines=8> */
.L_x_31771:
[----:B------:R-:W-:Y:S01]  /*30c00*/  HFMA2.MMA R175, -RZ, RZ, 0, 9.5367431640625e-07 ;  /* 0x00000010ffaf7435 */ /* 0x000fe200000001ff */
[----:B------:R-:W-:-:S05]  /*30c10*/  MOV R29, R172 ;  /* 0x000000ac001d7202 */ /* 0x000fca0000000f00 */
[----:B------:R-:W-:-:S04]  /*30c20*/  FADD.FTZ R171, R170, R29 ;  /* 0x0000001daaab7221 */ /* 0x000fc80000010000 */
[----:B------:R-:W-:-:S07]  /*30c30*/  IMAD.MOV.U32 R174, RZ, RZ, R171 ;  /* 0x000000ffffae7224 */ /* 0x000fce00078e00ab */
[----:B------:R-:W-:Y:S05]  /*30c40*/  WARPSYNC.COLLECTIVE R173, `(.L_x_31772) ;  /* 0x00000000ad087348 */ /* 0x000fea0003c00000 */
[----:B------:R0:W1:Y:S02]  /*30c50*/  SHFL.BFLY P2, R172, R174, R175, R176 ;  /* 0x0c0000afaeac7389 */ /* 0x00006400000400b0 */
[----:B01----:R-:W-:Y:S01]  /*30c60*/  ENDCOLLECTIVE ;  /* 0x000000000000791b */ /* 0x003fe20003800000 */
.L_x_31772:
        /* <DEDUP_REMOVED lines=135> */
.L_x_31773:
[----:B------:R-:W-:Y:S02]  /*314e0*/  IMAD.MOV.U32 R175, RZ, RZ, 0x2 ;  /* 0x00000002ffaf7424 */ /* 0x000fe400078e00ff */
[----:B------:R-:W-:-:S04]  /*314f0*/  IMAD.MOV.U32 R30, RZ, RZ, R172 ;  /* 0x000000ffff1e7224 */ /* 0x000fc800078e00ac */
[----:B------:R-:W-:-:S05]  /*31500*/  FADD.FTZ R30, R29, R30 ;  /* 0x0000001e1d1e7221 */ /* 0x000fca0000010000 */
[----:B------:R-:W-:-:S07]  /*31510*/  MOV R174, R30 ;  /* 0x0000001e00ae7202 */ /* 0x000fce0000000f00 */
[----:B------:R-:W-:Y:S05]  /*31520*/  WARPSYNC.COLLECTIVE R173, `(.L_x_31774) ;  /* 0x00000000ad087348 */ /* 0x000fea0003c00000 */
[----:B------:R0:W1:Y:S02]  /*31530*/  SHFL.BFLY P2, R172, R174, R175, R176 ;  /* 0x0c0000afaeac7389 */ /* 0x00006400000400b0 */
[----:B01----:R-:W-:Y:S01]  /*31540*/  ENDCOLLECTIVE ;  /* 0x000000000000791b */ /* 0x003fe20003800000 */
.L_x_31774:
[----:B------:R-:W-:Y:S01]  /*31550*/  HFMA2.MMA R175, -RZ, RZ, 0, 2.384185791015625e-07 ;  /* 0x00000004ffaf7435 */ /* 0x000fe200000001ff */
[----:B------:R-:W-:-:S05]  /*31560*/  MOV R31, R172 ;  /* 0x000000ac001f7202 */ /* 0x000fca0000000f00 */
[----:B------:R-:W-:-:S04]  /*31570*/  FADD.FTZ R31, R30, R31 ;  /* 0x0000001f1e1f7221 */ /* 0x000fc80000010000 */
[----:B------:R-:W-:-:S07]  /*31580*/  IMAD.MOV.U32 R174, RZ, RZ, R31 ;  /* 0x000000ffffae7224 */ /* 0x000fce00078e001f */
[----:B------:R-:W-:Y:S05]  /*31590*/  WARPSYNC.COLLECTIVE R173, `(.L_x_31775) ;  /* 0x00000000ad087348 */ /* 0x000fea0003c00000 */
[----:B------:R0:W1:Y:S02]  /*315a0*/  SHFL.BFLY P2, R172, R174, R175, R176 ;  /* 0x0c0000afaeac7389 */ /* 0x00006400000400b0 */
[----:B01----:R-:W-:Y:S01]  /*315b0*/  ENDCOLLECTIVE ;  /* 0x000000000000791b */ /* 0x003fe20003800000 */
.L_x_31775:
[----:B------:R-:W-:Y:S02]  /*315c0*/  IMAD.MOV.U32 R175, RZ, RZ, 0x8 ;  /* 0x00000008ffaf7424 */ /* 0x000fe400078e00ff */
[----:B------:R-:W-:-:S04]  /*315d0*/  IMAD.MOV.U32 R170, RZ, RZ, R172 ;  /* 0x000000ffffaa7224 */ /* 0x000fc800078e00ac */
[----:B------:R-:W-:-:S05]  /*315e0*/  FADD.FTZ R170, R31, R170 ;  /* 0x000000aa1faa7221 */ /* 0x000fca0000010000 */
[----:B------:R-:W-:-:S07]  /*315f0*/  MOV R174, R170 ;  /* 0x000000aa00ae7202 */ /* 0x000fce0000000f00 */
[----:B------:R-:W-:Y:S05]  /*31600*/  WARPSYNC.COLLECTIVE R173, `(.L_x_31776) ;  /* 0x00000000ad087348 */ /* 0x000fea0003c00000 */
[----:B------:R0:W1:Y:S02]  /*31610*/  SHFL.BFLY P2, R172, R174, R175, R176 ;  /* 0x0c0000afaeac7389 */ /* 0x00006400000400b0 */
[----:B01----:R-:W-:Y:S01]  /*31620*/  ENDCOLLECTIVE ;  /* 0x000000000000791b */ /* 0x003fe20003800000 */
.L_x_31776:
[----:B------:R-:W-:Y:S01]  /*31630*/  HFMA2.MMA R175, -RZ, RZ, 0, 9.5367431640625e-07 ;  /* 0x00000010ffaf7435 */ /* 0x000fe200000001ff */
[----:B------:R-:W-:-:S05]  /*31640*/  MOV R171, R172 ;  /* 0x000000ac00ab7202 */ /* 0x000fca0000000f00 */
[----:B------:R-:W-:-:S04]  /*31650*/  FADD.FTZ R171, R170, R171 ;  /* 0x000000abaaab7221 */ /* 0x000fc80000010000 */
[----:B------:R-:W-:-:S07]  /*31660*/  IMAD.MOV.U32 R174, RZ, RZ, R171 ;  /* 0x000000ffffae7224 */ /* 0x000fce00078e00ab */
[----:B------:R-:W-:Y:S05]  /*31670*/  WARPSYNC.COLLECTIVE R173, `(.L_x_31777) ;  /* 0x00000000ad087348 */ /* 0x000fea0003c00000 */
[----:B------:R0:W1:Y:S02]  /*31680*/  SHFL.BFLY P2, R172, R174, R175, R176 ;  /* 0x0c0000afaeac7389 */ /* 0x00006400000400b0 */
[----:B01----:R-:W-:Y:S01]  /*31690*/  ENDCOLLECTIVE ;  /* 0x000000000000791b */ /* 0x003fe20003800000 */
.L_x_31777:
[----:B------:R-:W-:Y:S05]  /*316a0*/  BRA `(.L_x_31778) ;  /* 0xffffffe000a07947 */ /* 0x000fea000383ffff */
.L_x_31779:
        /* <DEDUP_REMOVED lines=13> */
.L_x_53121:


//--------------------- .text._ZN10layer_norm31ln_parallel_residual_fwd_kernelINS_13Kernel_traitsI6__halfS2_fS2_fjLj2048ELj1ELj4ELj1ELj16ENS_18Kernel_traits_baseILj2048ES2_S2_fS2_fjLj128EEEEELb0ELb0ELb0EEEvNS_9FwdParamsE --------------------------
	.section	.text._ZN10layer_norm31ln_parallel_residual_fwd_kernelINS_13Kernel_traitsI6__halfS2_fS2_fjLj2048ELj1ELj4ELj1ELj16ENS_18Kernel_traits_baseILj2048ES2_S2_fS2_fjLj128EEEEELb0ELb0ELb0EEEvNS_9FwdParamsE,"ax",@progbits
	.align	128
        .global         _ZN10layer_norm31ln_parallel_residual_fwd_kernelINS_13Kernel_traitsI6__halfS2_fS2_fjLj2048ELj1ELj4ELj1ELj16ENS_18Kernel_traits_baseILj2048ES2_S2_fS2_fjLj128EEEEELb0ELb0ELb0EEEvNS_9FwdParamsE
        .type           _ZN10layer_norm31ln_parallel_residual_fwd_kernelINS_13Kernel_traitsI6__halfS2_fS2_fjLj2048ELj1ELj4ELj1ELj16ENS_18Kernel_traits_baseILj2048ES2_S2_fS2_fjLj128EEEEELb0ELb0ELb0EEEvNS_9FwdParamsE,@function
        .size           _ZN10layer_norm31ln_parallel_residual_fwd_kernelINS_13Kernel_traitsI6__halfS2_fS2_fjLj2048ELj1ELj4ELj1ELj16ENS_18Kernel_traits_baseILj2048ES2_S2_fS2_fjLj128EEEEELb0ELb0ELb0EEEvNS_9FwdParamsE,(.L_x_53122 - _ZN10layer_norm31ln_parallel_residual_fwd_kernelINS_13Kernel_traitsI6__halfS2_fS2_fjLj2048ELj1ELj4ELj1ELj16ENS_18Kernel_traits_baseILj2048ES2_S2_fS2_fjLj128EEEEELb0ELb0ELb0EEEvNS_9FwdParamsE)
        .other          _ZN10layer_norm31ln_parallel_residual_fwd_kernelINS_13Kernel_traitsI6__halfS2_fS2_fjLj2048ELj1ELj4ELj1ELj16ENS_18Kernel_traits_baseILj2048ES2_S2_fS2_fjLj128EEEEELb0ELb0ELb0EEEvNS_9FwdParamsE,@"STO_CUDA_ENTRY STV_DEFAULT"
_ZN10layer_norm31ln_parallel_residual_fwd_kernelINS_13Kernel_traitsI6__halfS2_fS2_fjLj2048ELj1ELj4ELj1ELj16ENS_18Kernel_traits_baseILj2048ES2_S2_fS2_fjLj128EEEEELb0ELb0ELb0EEEvNS_9FwdParamsE:
.text._ZN10layer_norm31ln_parallel_residual_fwd_kernelINS_13Kernel_traitsI6__halfS2_fS2_fjLj2048ELj1ELj4ELj1ELj16ENS_18Kernel_traits_baseILj2048ES2_S2_fS2_fjLj128EEEEELb0ELb0ELb0EEEvNS_9FwdParamsE:
        /* <DEDUP_REMOVED lines=50> */
.L_x_31781:
[----:B------:R-:W-:Y:S05]  /*0320*/  BSYNC B0 ;  /* 0x0000000000007941 */ /* 0x000fea0003800000 */
.L_x_31780:
        /* <DEDUP_REMOVED lines=28> */
.L_x_31783:
[----:B------:R-:W-:Y:S05]  /*04f0*/  BSYNC B0 ;  /* 0x0000000000007941 */ /* 0x000fea0003800000 */
.L_x_31782:
        /* <DEDUP_REMOVED lines=28> */
.L_x_31785:
[----:B------:R-:W-:Y:S05]  /*06c0*/  BSYNC B0 ;  /* 0x0000000000007941 */ /* 0x000fea0003800000 */
.L_x_31784:
        /* <DEDUP_REMOVED lines=28> */
.L_x_31787:
[----:B------:R-:W-:Y:S05]  /*0890*/  BSYNC B0 ;  /* 0x0000000000007941 */ /* 0x000fea0003800000 */
.L_x_31786:
        /* <DEDUP_REMOVED lines=31> */
.L_x_31789:
[----:B------:R-:W-:Y:S05]  /*0a90*/  BSYNC B0 ;  /* 0x0000000000007941 */ /* 0x000fea0003800000 */
.L_x_31788:
        /* <DEDUP_REMOVED lines=31> */
.L_x_31791:
[----:B------:R-:W-:Y:S05]  /*0c90*/  BSYNC B0 ;  /* 0x0000000000007941 */ /* 0x000fea0003800000 */
.L_x_31790:
        /* <DEDUP_REMOVED lines=23> */
[----:B------:R-:W5:Y:S04]  /*0e10*/  LDG.E.128 R8, desc[UR4][R8.64] ;  /* 0x0000000408087981 */ /* 0x000f68000c1e1d00 */
[----:B------:R-:W5:Y:S07]  /*0e20*/  LDG.E.128 R16, desc[UR4][R16.64] ;  /* 0x0000000410107981 */ /* 0x000f6e000c1e1d00 */
        /* <DEDUP_REMOVED lines=8> */
.L_x_31793:
[----:B------:R-:W-:Y:S05]  /*0eb0*/  BSYNC B0 ;  /* 0x0000000000007941 */ /* 0x000fea0003800000 */
.L_x_31792:
[----:B------:R-:W-:Y:S01]  /*0ec0*/  ISETP.GE.U32.AND P1, PT, R139, 0x100, PT ;  /* 0x000001008b00780c */ /* 0x000fe20003f26070 */
[----:B------:R-:W-:Y:S01]  /*0ed0*/  BSSY B0, `(.L_x_31794) ;  /* 0x000001d000007945 */ /* 0x000fe20003800000 */
[----:B------:R-:W-:-:S11]  /*0ee0*/  LOP3.LUT R138, R138, 0xffffffef, RZ, 0xc0, !PT ;  /* 0xffffffef8a8a7812 */ /* 0x000fd600078ec0ff */
        /* <DEDUP_REMOVED lines=23> */
[----:B------:R-:W-:Y:S02]  /*1060*/  @!P1 CS2R R44, SRZ ;  /* 0x00000000002c9805 */ /* 0x000fe4000001ff00 */
[----:B------:R-:W-:Y:S02]  /*1070*/  @!P1 CS2R R46, SRZ ;  /* 0x00000000002e9805 */ /* 0x000fe4000001ff00 */
[----:B------:R-:W-:Y:S02]  /*1080*/  @!P2 CS2R R52, SRZ ;  /* 0x000000000034a805 */ /* 0x000fe4000001ff00 */
[----:B0-----:R-:W-:-:S07]  /*1090*/  @!P2 CS2R R54, SRZ ;  /* 0x000000000036a805 */ /* 0x001fce000001ff00 */
.L_x_31795:
[----:B------:R-:W-:Y:S05]  /*10a0*/  BSYNC B0 ;  /* 0x0000000000007941 */ /* 0x000fea0003800000 */
.L_x_31794:
[----:B------:R-:W-:Y:S02]  /*10b0*/  ULDC UR6, c[0x0][0x214] ;  /* 0x0000850000067ab9 */ /* 0x000fe40000000800 */
[----:B------:R-:W-:-:S13]  /*10c0*/  ISETP.GE.AND P1, PT, R163, UR6, PT ;  /* 0x00000006a3007c0c */ /* 0x000fda000bf26270 */
[----:B------:R-:W-:Y:S05]  /*10d0*/  @P1 EXIT ;  /* 0x000000000000194d */ /* 0x000fea0003800000 */
        /* <DEDUP_REMOVED lines=26> */
[----:B------:R-:W-:Y:S01]  /*1280*/  HADD2.F32 R207, -RZ, R189.H1_H1 ;  /* 0x300000bdffcf7230 */ /* 0x000fe20000004100 */
[----:B------:R-:W-:Y:S01]  /*1290*/  ULDC.64 UR12, c[0x0][0x238] ;  /* 0x00008e00000c7ab9 */ /* 0x000fe20000000a00 */
[--C-:B------:R-:W-:Y:S01]  /*12a0*/  HADD2.F32 R244, -RZ, R249.reuse.H0_H0 ;  /* 0x200000f9fff47230 */ /* 0x100fe20000004100 */
[----:B------:R2:W-:Y:S01]  /*12b0*/  STL [R1+0x134], R2 ;  /* 0x0001340201007387 */ /* 0x0005e20000100800 */
[----:B------:R-:W-:-:S02]  /*12c0*/  HADD2.F32 R240, -RZ, R249.H1_H1 ;  /* 0x300000f9fff07230 */ /* 0x000fc40000004100 */
[----:B0-----:R-:W-:Y:S02]  /*12d0*/  HADD2.F32 R0, -RZ, R111.H0_H0 ;  /* 0x2000006fff007230 */ /* 0x001fe40000004100 */
[----:B------:R-:W-:Y:S02]  /*12e0*/  HADD2.F32 R243, -RZ, R221.H0_H0 ;  /* 0x200000ddfff37230 */ /* 0x000fe40000004100 */
[----:B-1----:R-:W-:Y:S01]  /*12f0*/  HADD2.F32 R3, -RZ, R111.H1_H1 ;  /* 0x3000006fff037230 */ /* 0x002fe20000004100 */
[----:B------:R0:W-:Y:S01]  /*1300*/  STL [R1+0x124], R0 ;  /* 0x0001240001007387 */ /* 0x0001e20000100800 */
[----:B------:R-:W-:Y:S02]  /*1310*/  HADD2.F32 R239, -RZ, R221.H1_H1 ;  /* 0x300000ddffef7230 */ /* 0x000fe40000004100 */
[----:B--2---:R-:W-:Y:S01]  /*1320*/  HADD2.F32 R2, -RZ, R104.H0_H0 ;  /* 0x20000068ff027230 */ /* 0x004fe20000004100 */
[----:B------:R1:W-:Y:S01]  /*1330*/  STL [R1+0x114], R3 ;  /* 0x0001140301007387 */ /* 0x0003e20000100800 */
[----:B------:R-:W-:-:S02]  /*1340*/  HADD2.F32 R212, -RZ, R217.H0_H0 ;  /* 0x200000d9ffd47230 */ /* 0x000fc40000004100 */
[----:B------:R-:W-:Y:S01]  /*1350*/  HADD2.F32 R208, -RZ, R217.H1_H1 ;  /* 0x300000d9ffd07230 */ /* 0x000fe20000004100 */
[----:B------:R2:W-:Y:S01]  /*1360*/  STL [R1+0x180], R2 ;  /* 0x0001800201007387 */ /* 0x0005e20000100800 */
[----:B------:R-:W-:Y:S02]  /*1370*/  HADD2.F32 R203, -RZ, R190.H0_H0 ;  /* 0x200000beffcb7230 */ /* 0x000fe40000004100 */
        /* <DEDUP_REMOVED lines=24> */
[--C-:B-1----:R-:W-:Y:S01]  /*1500*/  HADD2.F32 R3, -RZ, R100.reuse.H0_H0 ;  /* 0x20000064ff037230 */ /* 0x102fe20000004100 */
[----:B------:R0:W-:Y:S01]  /*1510*/  STL [R1+0x110], R0 ;  /* 0x0001100001007387 */ /* 0x0001e20000100800 */
[--C-:B------:R-:W-:Y:S02]  /*1520*/  HADD2.F32 R180, -RZ, R133.reuse.H0_H0 ;  /* 0x20000085ffb47230 */ /* 0x100fe40000004100 */
        /* <DEDUP_REMOVED lines=23> */
[----:B------:R1:W-:Y:S01]  /*16a0*/  STL [R1+0x11c], R3 ;  /* 0x00011c0301007387 */ /* 0x0003e20000100800 */
[----:B------:R-:W-:Y:S02]  /*16b0*/  HADD2.F32 R221, -RZ, R43.H1_H1 ;  /* 0x3000002bffdd7230 */ /* 0x000fe40000004100 */
[--C-:B------:R-:W-:Y:S01]  /*16c0*/  HADD2.F32 R202, -RZ, R38.reuse.H0_H0 ;  /* 0x20000026ffca7230 */ /* 0x100fe20000004100 */
[----:B------:R2:W-:Y:S01]  /*16d0*/  STL [R1+0x10c], R2 ;  /* 0x00010c0201007387 */ /* 0x0005e20000100800 */
[----:B------:R-:W-:-:S02]  /*16e0*/  HADD2.F32 R198, -RZ, R38.H1_H1 ;  /* 0x30000026ffc67230 */ /* 0x000fc40000004100 */
[--C-:B0-----:R-:W-:Y:S02]  /*16f0*/  HADD2.F32 R0, -RZ, R96.reuse.H0_H0 ;  /* 0x20000060ff007230 */ /* 0x101fe40000004100 */
[--C-:B------:R-:W-:Y:S02]  /*1700*/  HADD2.F32 R194, -RZ, R39.reuse.H0_H0 ;  /* 0x20000027ffc27230 */ /* 0x100fe40000004100 */
        /* <DEDUP_REMOVED lines=57> */
[----:B------:R-:W-:Y:S02]  /*1aa0*/  HADD2.F32 R247, -RZ, R220.H1_H1 ;  /* 0x300000dcfff77230 */ /* 0x000fe40000004100 */
[----:B--2---:R-:W-:Y:S01]  /*1ab0*/  HADD2.F32 R2, -RZ, R88.H1_H1 ;  /* 0x30000058ff027230 */ /* 0x004fe20000004100 */
[----:B------:R1:W-:Y:S01]  /*1ac0*/  STL [R1+0x100], R3 ;  /* 0x0001000301007387 */ /* 0x0003e20000100800 */
[--C-:B------:R-:W-:Y:S02]  /*1ad0*/  HADD2.F32 R186, -RZ, R24.reuse.H0_H0 ;  /* 0x20000018ffba7230 */ /* 0x100fe40000004100 */
[----:B------:R-:W-:Y:S01]  /*1ae0*/  HADD2.F32 R182, -RZ, R24.H1_H1 ;  /* 0x30000018ffb67230 */ /* 0x000fe20000004100 */
[----:B------:R2:W-:Y:S01]  /*1af0*/  STL [R1+0xf0], R2 ;  /* 0x0000f00201007387 */ /* 0x0005e20000100800 */
[----:B------:R-:W-:-:S02]  /*1b00*/  HADD2.F32 R178, -RZ, R25.H0_H0 ;  /* 0x20000019ffb27230 */ /* 0x000fc40000004100 */
[----:B0-----:R-:W-:Y:S02]  /*1b10*/  HADD2.F32 R0, -RZ, R89.H0_H0 ;  /* 0x20000059ff007230 */ /* 0x001fe40000004100 */
        /* <DEDUP_REMOVED lines=8> */
[----:B------:R2:W-:Y:S01]  /*1ba0*/  STL [R1+0xc0], R2 ;  /* 0x0000c00201007387 */ /* 0x0005e20000100800 */
[----:B------:R-:W-:Y:S02]  /*1bb0*/  HADD2.F32 R42, -RZ, R23.H1_H1 ;  /* 0x30000017ff2a7230 */ /* 0x000fe40000004100 */
[----:B0-----:R-:W-:Y:S02]  /*1bc0*/  HADD2.F32 R0, -RZ, R90.H1_H1 ;  /* 0x3000005aff007230 */ /* 0x001fe40000004100 */
[--C-:B------:R-:W-:Y:S02]  /*1bd0*/  HADD2.F32 R41, -RZ, R16.reuse.H0_H0 ;  /* 0x20000010ff297230 */ /* 0x100fe40000004100 */
[----:B-1----:R-:W-:Y:S01]  /*1be0*/  HADD2.F32 R3, -RZ, R91.H0_H0 ;  /* 0x2000005bff037230 */ /* 0x002fe20000004100 */
[----:B------:R0:W-:Y:S01]  /*1bf0*/  STL [R1+0xb0], R0 ;  /* 0x0000b00001007387 */ /* 0x0001e20000100800 */
[----:B------:R-:W-:-:S02]  /*1c00*/  HADD2.F32 R40, -RZ, R16.H1_H1 ;  /* 0x30000010ff287230 */ /* 0x000fc40000004100 */
[----:B--2---:R-:W-:Y:S01]  /*1c10*/  HADD2.F32 R2, -RZ, R91.H1_H1 ;  /* 0x3000005bff027230 */ /* 0x004fe20000004100 */
        /* <DEDUP_REMOVED lines=8> */
[----:B------:R0:W-:Y:S01]  /*1ca0*/  STL [R1+0xfc], R0 ;  /* 0x0000fc0001007387 */ /* 0x0001e20000100800 */
[----:B------:R-:W-:Y:S02]  /*1cb0*/  HADD2.F32 R31, -RZ, R13.H0_H0 ;  /* 0x2000000dff1f7230 */ /* 0x000fe40000004100 */
[----:B--2---:R-:W-:Y:S01]  /*1cc0*/  HADD2.F32 R2, -RZ, R85.H0_H0 ;  /* 0x20000055ff027230 */ /* 0x004fe20000004100 */
[----:B------:R1:W-:Y:S01]  /*1cd0*/  STL [R1+0xec], R3 ;  /* 0x0000ec0301007387 */ /* 0x0003e20000100800 */
[----:B------:R-:W-:Y:S02]  /*1ce0*/  HADD2.F32 R30, -RZ, R13.H1_H1 ;  /* 0x3000000dff1e7230 */ /* 0x000fe40000004100 */
[--C-:B------:R-:W-:Y:S01]  /*1cf0*/  HADD2.F32 R29, -RZ, R14.reuse.H0_H0 ;  /* 0x2000000eff1d7230 */ /* 0x100fe20000004100 */
[----:B------:R2:W-:Y:S01]  /*1d00*/  STL [R1+0xdc], R2 ;  /* 0x0000dc0201007387 */ /* 0x0005e20000100800 */
[----:B------:R-:W-:-:S02]  /*1d10*/  HADD2.F32 R28, -RZ, R14.H1_H1 ;  /* 0x3000000eff1c7230 */ /* 0x000fc40000004100 */
[----:B0-----:R-:W-:Y:S02]  /*1d20*/  HADD2.F32 R0, -RZ, R85.H1_H1 ;  /* 0x30000055ff007230 */ /* 0x001fe40000004100 */
[--C-:B------:R-:W-:Y:S02]  /*1d30*/  HADD2.F32 R27, -RZ, R15.reuse.H0_H0 ;  /* 0x2000000fff1b7230 */ /* 0x100fe40000004100 */
[--C-:B-1----:R-:W-:Y:S01]  /*1d40*/  HADD2.F32 R3, -RZ, R86.reuse.H0_H0 ;  /* 0x20000056ff037230 */ /* 0x102fe20000004100 */
[----:B------:R0:W-:Y:S01]  /*1d50*/  STL [R1+0xcc], R0 ;  /* 0x0000cc0001007387 */ /* 0x0001e20000100800 */
[----:B------:R-:W-:Y:S02]  /*1d60*/  HADD2.F32 R26, -RZ, R15.H1_H1 ;  /* 0x3000000fff1a7230 */ /* 0x000fe40000004100 */
[----:B--2---:R-:W-:Y:S01]  /*1d70*/  HADD2.F32 R2, -RZ, R86.H1_H1 ;  /* 0x30000056ff027230 */ /* 0x004fe20000004100 */
[----:B------:R1:W-:Y:S01]  /*1d80*/  STL [R1+0xbc], R3 ;  /* 0x0000bc0301007387 */ /* 0x0003e20000100800 */
[----:B------:R-:W-:-:S02]  /*1d90*/  HADD2.F32 R21, -RZ, R10.H0_H0 ;  /* 0x2000000aff157230 */ /* 0x000fc40000004100 */
[----:B------:R-:W-:Y:S01]  /*1da0*/  HADD2.F32 R20, -RZ, R10.H1_H1 ;  /* 0x3000000aff147230 */ /* 0x000fe20000004100 */
[----:B------:R2:W-:Y:S01]  /*1db0*/  STL [R1+0xac], R2 ;  /* 0x0000ac0201007387 */ /* 0x0005e20000100800 */
[----:B------:R-:W-:Y:S02]  /*1dc0*/  HADD2.F32 R19, -RZ, R11.H0_H0 ;  /* 0x2000000bff137230 */ /* 0x000fe40000004100 */
[----:B0-----:R-:W-:Y:S02]  /*1dd0*/  HADD2.F32 R0, -RZ, R87.H0_H0 ;  /* 0x20000057ff007230 */ /* 0x001fe40000004100 */
[----:B------:R-:W-:Y:S02]  /*1de0*/  HADD2.F32 R18, -RZ, R11.H1_H1 ;  /* 0x3000000bff127230 */ /* 0x000fe40000004100 */
[----:B-1----:R-:W-:Y:S01]  /*1df0*/  HADD2.F32 R3, -RZ, R87.H1_H1 ;  /* 0x30000057ff037230 */ /* 0x002fe20000004100 */
[----:B------:R0:W-:Y:S01]  /*1e00*/  STL [R1+0x9c], R0 ;  /* 0x00009c0001007387 */ /* 0x0001e20000100800 */
[----:B------:R-:W-:-:S02]  /*1e10*/  HADD2.F32 R236, -RZ, R250.H0_H0 ;  /* 0x200000faffec7230 */ /* 0x000fc40000004100 */
[----:B--2---:R-:W-:Y:S01]  /*1e20*/  HADD2.F32 R2, -RZ, R80.H0_H0 ;  /* 0x20000050ff027230 */ /* 0x004fe20000004100 */
        /* <DEDUP_REMOVED lines=9> */
[----:B------:R-:W-:Y:S02]  /*1ec0*/  HADD2.F32 R195, -RZ, R191.H0_H0 ;  /* 0x200000bfffc37230 */ /* 0x000fe40000004100 */
[----:B--2---:R-:W-:Y:S01]  /*1ed0*/  HADD2.F32 R2, -RZ, R81.H1_H1 ;  /* 0x30000051ff027230 */ /* 0x004fe20000004100 */
[----:B------:R1:W-:Y:S01]  /*1ee0*/  STL [R1+0xd8], R3 ;  /* 0x0000d80301007387 */ /* 0x0003e20000100800 */
[----:B------:R-:W-:Y:S02]  /*1ef0*/  HADD2.F32 R136, -RZ, R135.H0_H0 ;  /* 0x20000087ff887230 */ /* 0x000fe40000004100 */
        /* <DEDUP_REMOVED lines=45> */
[----:B------:R2:W-:Y:S01]  /*21d0*/  STL [R1+0x14], R2 ;  /* 0x0000140201007387 */ /* 0x0005e20000100800 */
[--C-:B------:R-:W-:Y:S02]  /*21e0*/  HADD2.F32 R226, -RZ, R63.reuse.H0_H0 ;  /* 0x2000003fffe27230 */ /* 0x100fe40000004100 */
[--C-:B0-----:R-:W-:Y:S02]  /*21f0*/  HADD2.F32 R0, -RZ, R72.reuse.H0_H0 ;  /* 0x20000048ff007230 */ /* 0x101fe40000004100 */
[----:B------:R-:W-:Y:S02]  /*2200*/  HADD2.F32 R222, -RZ, R63.H1_H1 ;  /* 0x3000003fffde7230 */ /* 0x000fe40000004100 */
[----:B-1----:R-:W-:Y:S01]  /*2210*/  HADD2.F32 R3, -RZ, R72.H1_H1 ;  /* 0x30000048ff037230 */ /* 0x002fe20000004100 */
[----:B------:R0:W-:Y:S01]  /*2220*/  STL [R1+0x80], R0 ;  /* 0x0000800001007387 */ /* 0x0001e20000100800 */
[----:B------:R-:W-:-:S02]  /*2230*/  HADD2.F32 R191, -RZ, R191.H1_H1 ;  /* 0x300000bfffbf7230 */ /* 0x000fc40000004100 */
        /* <DEDUP_REMOVED lines=8> */
[--C-:B-1----:R-:W-:Y:S01]  /*22c0*/  HADD2.F32 R3, -RZ, R74.reuse.H0_H0 ;  /* 0x2000004aff037230 */ /* 0x102fe20000004100 */
[----:B------:R0:W-:Y:S01]  /*22d0*/  STL [R1+0x50], R0 ;  /* 0x0000500001007387 */ /* 0x0001e20000100800 */
[----:B------:R-:W-:Y:S02]  /*22e0*/  HADD2.F32 R6, -RZ, R57.H1_H1 ;  /* 0x30000039ff067230 */ /* 0x000fe40000004100 */
[----:B--2---:R-:W-:Y:S01]  /*22f0*/  HADD2.F32 R2, -RZ, R74.H1_H1 ;  /* 0x3000004aff027230 */ /* 0x004fe20000004100 */
[----:B------:R1:W-:Y:S01]  /*2300*/  STL [R1+0x40], R3 ;  /* 0x0000400301007387 */ /* 0x0003e20000100800 */
[--C-:B------:R-:W-:Y:S02]  /*2310*/  HADD2.F32 R5, -RZ, R58.reuse.H0_H0 ;  /* 0x2000003aff057230 */ /* 0x100fe40000004100 */
[----:B------:R-:W-:Y:S01]  /*2320*/  HADD2.F32 R4, -RZ, R58.H1_H1 ;  /* 0x3000003aff047230 */ /* 0x000fe20000004100 */
        /* <DEDUP_REMOVED lines=51> */
[--C-:B--2---:R-:W-:Y:S01]  /*2660*/  HADD2.F32 R2, -RZ, R66.reuse.H0_H0 ;  /* 0x20000042ff027230 */ /* 0x104fe20000004100 */
[----:B------:R1:W-:Y:S04]  /*2670*/  STL [R1+0x48], R3 ;  /* 0x0000480301007387 */ /* 0x0003e80000100800 */
[----:B------:R2:W-:Y:S01]  /*2680*/  STL [R1+0x38], R2 ;  /* 0x0000380201007387 */ /* 0x0005e20000100800 */
[----:B0-----:R-:W-:Y:S02]  /*2690*/  HADD2.F32 R0, -RZ, R66.H1_H1 ;  /* 0x30000042ff007230 */ /* 0x001fe40000004100 */
[----:B-1----:R-:W-:-:S03]  /*26a0*/  HADD2.F32 R3, -RZ, R67.H0_H0 ;  /* 0x20000043ff037230 */ /* 0x002fc60000004100 */
[----:B------:R0:W-:Y:S01]  /*26b0*/  STL [R1+0x28], R0 ;  /* 0x0000280001007387 */ /* 0x0001e20000100800 */
[----:B--2---:R-:W-:-:S03]  /*26c0*/  HADD2.F32 R2, -RZ, R67.H1_H1 ;  /* 0x30000043ff027230 */ /* 0x004fc60000004100 */
[----:B------:R1:W-:Y:S04]  /*26d0*/  STL [R1+0x18], R3 ;  /* 0x0000180301007387 */ /* 0x0003e80000100800 */
[----:B------:R2:W-:Y:S01]  /*26e0*/  STL [R1+0x8], R2 ;  /* 0x0000080201007387 */ /* 0x0005e20000100800 */
[--C-:B0-----:R-:W-:Y:S02]  /*26f0*/  HADD2.F32 R0, -RZ, R248.reuse.H0_H0 ;  /* 0x200000f8ff007230 */ /* 0x101fe40000004100 */
[----:B------:R-:W-:Y:S02]  /*2700*/  HADD2.F32 R248, -RZ, R248.H1_H1 ;  /* 0x300000f8fff87230 */ /* 0x000fe40000004100 */
[--C-:B-1----:R-:W-:Y:S01]  /*2710*/  HADD2.F32 R3, -RZ, R59.reuse.H0_H0 ;  /* 0x2000003bff037230 */ /* 0x102fe20000004100 */
[----:B------:R0:W-:Y:S01]  /*2720*/  STL [R1+0x4], R0 ;  /* 0x0000040001007387 */ /* 0x0001e20000100800 */
[----:B--2---:R-:W-:-:S02]  /*2730*/  HADD2.F32 R2, -RZ, R59.H1_H1 ;  /* 0x3000003bff027230 */ /* 0x004fc40000004100 */
[----:B0-----:R-:W-:Y:S02]  /*2740*/  HADD2.F32 R0, -RZ, R220.H0_H0 ;  /* 0x200000dcff007230 */ /* 0x001fe40000004100 */
[--C-:B------:R-:W-:Y:S02]  /*2750*/  HADD2.F32 R220, -RZ, R216.reuse.H0_H0 ;  /* 0x200000d8ffdc7230 */ /* 0x100fe40000004100 */
[----:B------:R-:W-:Y:S01]  /*2760*/  HADD2.F32 R216, -RZ, R216.H1_H1 ;  /* 0x300000d8ffd87230 */ /* 0x000fe20000004100 */
[----:B------:R0:W-:Y:S02]  /*2770*/  STL [R1], R0 ;  /* 0x0000000001007387 */ /* 0x0001e40000100800 */
[----:B0-----:R-:W-:-:S07]  /*2780*/  HADD2.F32 R0, -RZ, R44.H0_H0 ;  /* 0x2000002cff007230 */ /* 0x001fce0000004100 */
.L_x_31957:
        /* <DEDUP_REMOVED lines=11> */
[----:B------:R-:W-:-:S13]  /*2840*/  ISETP.NE.AND.EX P1, PT, RZ, UR9, PT, P1 ;  /* 0x00000009ff007c0c */ /* 0x000fda000bf25310 */
[----:B------:R-:W-:-:S04]  /*2850*/  @P1 LEA R56, P2, R164, UR8, 0x4 ;  /* 0x00000008a4381c11 */ /* 0x000fc8000f8420ff */
[C---:B------:R-:W-:Y:S01]  /*2860*/  @P1 LEA.HI.X R57, R164.reuse, UR9, RZ, 0x4, P2 ;  /* 0x00000009a4391c11 */ /* 0x040fe200090f24ff */
[----:B0-----:R-:W-:-:S04]  /*2870*/  IMAD.WIDE.U32 R60, R164, 0x10, R60 ;  /* 0x00000010a43c7825 */ /* 0x001fc800078e003c */
[----:B------:R0:W5:Y:S01]  /*2880*/  @P1 LDG.E.128 R44, desc[UR4][R56.64] ;  /* 0x00000004382c1981 */ /* 0x000162000c1e1d00 */
        /* <DEDUP_REMOVED lines=9> */
[----:B--2---:R-:W-:-:S08]  /*2920*/  HADD2.F32 R56, -RZ, R60.H0_H0 ;  /* 0x2000003cff387230 */ /* 0x004fd00000004100 */
[----:B------:R-:W-:Y:S05]  /*2930*/  @P2 BRA `(.L_x_31798) ;  /* 0x00000000000c2947 */ /* 0x000fea0003800000 */
[----:B------:R-:W-:Y:S05]  /*2940*/  @!P1 BRA `(.L_x_31799) ;  /* 0x0000000000149947 */ /* 0x000fea0003800000 */
[----:B-----5:R-:W-:Y:S01]  /*2950*/  FADD.FTZ R56, R48, R56 ;  /* 0x0000003830387221 */ /* 0x020fe20000010000 */
[----:B------:R-:W-:Y:S06]  /*2960*/  BRA `(.L_x_31799) ;  /* 0x00000000000c7947 */ /* 0x000fec0003800000 */
.L_x_31798:
[----:B-----5:R-:W-:-:S05]  /*2970*/  HADD2.F32 R57, -RZ, R44.H0_H0 ;  /* 0x2000002cff397230 */ /* 0x020fca0000004100 */
[----:B------:R-:W-:-:S04]  /*2980*/  FADD.FTZ R56, R57, R56 ;  /* 0x0000003839387221 */ /* 0x000fc80000010000 */
[----:B------:R-:W-:-:S07]  /*2990*/  @P1 FADD.FTZ R56, R48, R56 ;  /* 0x0000003830381221 */ /* 0x000fce0000010000 */
.L_x_31799:
[----:B------:R-:W-:Y:S01]  /*29a0*/  HADD2.F32 R57, -RZ, R60.H1_H1 ;  /* 0x3000003cff397230 */ /* 0x000fe20000004100 */
[----:B------:R-:W-:Y:S06]  /*29b0*/  @P2 BRA `(.L_x_31800) ;  /* 0x00000000000c2947 */ /* 0x000fec0003800000 */
[----:B------:R-:W-:Y:S05]  /*29c0*/  @!P1 BRA `(.L_x_31801) ;  /* 0x0000000000149947 */ /* 0x000fea0003800000 */
[----:B-----5:R-:W-:Y:S01]  /*29d0*/  FADD.FTZ R57, R49, R57 ;  /* 0x0000003931397221 */ /* 0x020fe20000010000 */
[----:B------:R-:W-:Y:S06]  /*29e0*/  BRA `(.L_x_31801) ;  /* 0x00000000000c7947 */ /* 0x000fec0003800000 */
.L_x_31800:
[----:B-----5:R-:W-:-:S05]  /*29f0*/  HADD2.F32 R58, -RZ, R44.H1_H1 ;  /* 0x3000002cff3a7230 */ /* 0x020fca0000004100 */
[----:B------:R-:W-:-:S04]  /*2a00*/  FADD.FTZ R57, R58, R57 ;  /* 0x000000393a397221 */ /* 0x000fc80000010000 */
[----:B------:R-:W-:-:S07]  /*2a10*/  @P1 FADD.FTZ R57, R49, R57 ;  /* 0x0000003931391221 */ /* 0x000fce0000010000 */
.L_x_31801:
[----:B------:R-:W-:Y:S01]  /*2a20*/  HADD2.F32 R58, -RZ, R61.H0_H0 ;  /* 0x2000003dff3a7230 */ /* 0x000fe20000004100 */
[----:B------:R-:W-:Y:S06]  /*2a30*/  @P2 BRA `(.L_x_31802) ;  /* 0x00000000000c2947 */ /* 0x000fec0003800000 */
[----:B------:R-:W-:Y:S05]  /*2a40*/  @!P1 BRA `(.L_x_31803) ;  /* 0x0000000000149947 */ /* 0x000fea0003800000 */
[----:B-----5:R-:W-:Y:S01]  /*2a50*/  FADD.FTZ R58, R50, R58 ;  /* 0x0000003a323a7221 */ /* 0x020fe20000010000 */
[----:B------:R-:W-:Y:S06]  /*2a60*/  BRA `(.L_x_31803) ;  /* 0x00000000000c7947 */ /* 0x000fec0003800000 */
.L_x_31802:
[----:B-----5:R-:W-:-:S05]  /*2a70*/  HADD2.F32 R59, -RZ, R45.H0_H0 ;  /* 0x2000002dff3b7230 */ /* 0x020fca0000004100 */
[----:B------:R-:W-:-:S04]  /*2a80*/  FADD.FTZ R58, R59, R58 ;  /* 0x0000003a3b3a7221 */ /* 0x000fc80000010000 */
[----:B------:R-:W-:-:S07]  /*2a90*/  @P1 FADD.FTZ R58, R50, R58 ;  /* 0x0000003a323a1221 */ /* 0x000fce0000010000 */
.L_x_31803:
[----:B------:R-:W-:Y:S01]  /*2aa0*/  HADD2.F32 R59, -RZ, R61.H1_H1 ;  /* 0x3000003dff3b7230 */ /* 0x000fe20000004100 */
[----:B------:R-:W-:Y:S06]  /*2ab0*/  @P2 BRA `(.L_x_31804) ;  /* 0x00000000000c2947 */ /* 0x000fec0003800000 */
[----:B------:R-:W-:Y:S05]  /*2ac0*/  @!P1 BRA `(.L_x_31805) ;  /* 0x0000000000149947 */ /* 0x000fea0003800000 */
[----:B-----5:R-:W-:Y:S01]  /*2ad0*/  FADD.FTZ R59, R51, R59 ;  /* 0x0000003b333b7221 */ /* 0x020fe20000010000 */
[----:B------:R-:W-:Y:S06]  /*2ae0*/  BRA `(.L_x_31805) ;  /* 0x00000000000c7947 */ /* 0x000fec0003800000 */
.L_x_31804:
[----:B-----5:R-:W-:-:S05]  /*2af0*/  HADD2.F32 R60, -RZ, R45.H1_H1 ;  /* 0x3000002dff3c7230 */ /* 0x020fca0000004100 */
[----:B------:R-:W-:-:S04]  /*2b00*/  FADD.FTZ R59, R60, R59 ;  /* 0x0000003b3c3b7221 */ /* 0x000fc80000010000 */
[----:B------:R-:W-:-:S07]  /*2b10*/  @P1 FADD.FTZ R59, R51, R59 ;  /* 0x0000003b333b1221 */ /* 0x000fce0000010000 */
.L_x_31805:
[----:B------:R-:W-:Y:S01]  /*2b20*/  HADD2.F32 R60, -RZ, R62.H0_H0 ;  /* 0x2000003eff3c7230 */ /* 0x000fe20000004100 */
[----:B------:R-:W-:Y:S06]  /*2b30*/  @P2 BRA `(.L_x_31806) ;  /* 0x00000000000c2947 */ /* 0x000fec0003800000 */
[----:B------:R-:W-:Y:S05]  /*2b40*/  @!P1 BRA `(.L_x_31807) ;  /* 0x0000000000149947 */ /* 0x000fea0003800000 */
[----:B-----5:R-:W-:Y:S01]  /*2b50*/  FADD.FTZ R60, R52, R60 ;  /* 0x0000003c343c7221 */ /* 0x020fe20000010000 */
[----:B------:R-:W-:Y:S06]  /*2b60*/  BRA `(.L_x_31807) ;  /* 0x00000000000c7947 */ /* 0x000fec0003800000 */
.L_x_31806:
[----:B-----5:R-:W-:-:S05]  /*2b70*/  HADD2.F32 R61, -RZ, R46.H0_H0 ;  /* 0x2000002eff3d7230 */ /* 0x020fca0000004100 */
[----:B------:R-:W-:-:S04]  /*2b80*/  FADD.FTZ R60, R61, R60 ;  /* 0x0000003c3d3c7221 */ /* 0x000fc80000010000 */
[----:B------:R-:W-:-:S07]  /*2b90*/  @P1 FADD.FTZ R60, R52, R60 ;  /* 0x0000003c343c1221 */ /* 0x000fce0000010000 */
.L_x_31807:
[----:B------:R-:W-:Y:S01]  /*2ba0*/  HADD2.F32 R61, -RZ, R62.H1_H1 ;  /* 0x3000003eff3d7230 */ /* 0x000fe20000004100 */
[----:B------:R-:W-:Y:S06]  /*2bb0*/  @P2 BRA `(.L_x_31808) ;  /* 0x00000000000c2947 */ /* 0x000fec0003800000 */
[----:B------:R-:W-:Y:S05]  /*2bc0*/  @!P1 BRA `(.L_x_31809) ;  /* 0x0000000000149947 */ /* 0x000fea0003800000 */
[----:B-----5:R-:W-:Y:S01]  /*2bd0*/  FADD.FTZ R61, R53, R61 ;  /* 0x0000003d353d7221 */ /* 0x020fe20000010000 */
[----:B------:R-:W-:Y:S06]  /*2be0*/  BRA `(.L_x_31809) ;  /* 0x00000000000c7947 */ /* 0x000fec0003800000 */
.L_x_31808:
[----:B-----5:R-:W-:-:S05]  /*2bf0*/  HADD2.F32 R62, -RZ, R46.H1_H1 ;  /* 0x3000002eff3e7230 */ /* 0x020fca0000004100 */
[----:B------:R-:W-:-:S04]  /*2c00*/  FADD.FTZ R61, R62, R61 ;  /* 0x0000003d3e3d7221 */ /* 0x000fc80000010000 */
[----:B------:R-:W-:-:S07]  /*2c10*/  @P1 FADD.FTZ R61, R53, R61 ;  /* 0x0000003d353d1221 */ /* 0x000fce0000010000 */
.L_x_31809:
[----:B------:R-:W-:Y:S01]  /*2c20*/  HADD2.F32 R62, -RZ, R63.H0_H0 ;  /* 0x2000003fff3e7230 */ /* 0x000fe20000004100 */
[----:B------:R-:W-:Y:S06]  /*2c30*/  @P2 BRA `(.L_x_31810) ;  /* 0x00000000000c2947 */ /* 0x000fec0003800000 */
[----:B------:R-:W-:Y:S05]  /*2c40*/  @!P1 BRA `(.L_x_31811) ;  /* 0x0000000000149947 */ /* 0x000fea0003800000 */
[----:B-----5:R-:W-:Y:S01]  /*2c50*/  FADD.FTZ R62, R54, R62 ;  /* 0x0000003e363e7221 */ /* 0x020fe20000010000 */
[----:B------:R-:W-:Y:S06]  /*2c60*/  BRA `(.L_x_31811) ;  /* 0x00000000000c7947 */ /* 0x000fec0003800000 */
.L_x_31810:
[----:B-----5:R-:W-:-:S05]  /*2c70*/  HADD2.F32 R120, -RZ, R47.H0_H0 ;  /* 0x2000002fff787230 */ /* 0x020fca0000004100 */
[----:B------:R-:W-:-:S04]  /*2c80*/  FADD.FTZ R62, R120, R62 ;  /* 0x0000003e783e7221 */ /* 0x000fc80000010000 */
[----:B------:R-:W-:-:S07]  /*2c90*/  @P1 FADD.FTZ R62, R54, R62 ;  /* 0x0000003e363e1221 */ /* 0x000fce0000010000 */
.L_x_31811:
[----:B------:R-:W-:Y:S01]  /*2ca0*/  HADD2.F32 R63, -RZ, R63.H1_H1 ;  /* 0x3000003fff3f7230 */ /* 0x000fe20000004100 */
[----:B------:R-:W-:Y:S06]  /*2cb0*/  @P2 BRA `(.L_x_31812) ;  /* 0x00000000000c2947 */ /* 0x000fec0003800000 */
[----:B------:R-:W-:Y:S05]  /*2cc0*/  @!P1 BRA `(.L_x_31813) ;  /* 0x0000000000149947 */ /* 0x000fea0003800000 */
[----:B-----5:R-:W-:Y:S01]  /*2cd0*/  FADD.FTZ R63, R55, R63 ;  /* 0x0000003f373f7221 */ /* 0x020fe20000010000 */
[----:B------:R-:W-:Y:S06]  /*2ce0*/  BRA `(.L_x_31813) ;  /* 0x00000000000c7947 */ /* 0x000fec0003800000 */
.L_x_31812:
[----:B-----5:R-:W-:-:S05]  /*2cf0*/  HADD2.F32 R120, -RZ, R47.H1_H1 ;  /* 0x3000002fff787230 */ /* 0x020fca0000004100 */
[----:B------:R-:W-:-:S04]  /*2d00*/  FADD.FTZ R63, R120, R63 ;  /* 0x0000003f783f7221 */ /* 0x000fc80000010000 */
[----:B------:R-:W-:-:S07]  /*2d10*/  @P1 FADD.FTZ R63, R55, R63 ;  /* 0x0000003f373f1221 */ /* 0x000fce0000010000 */
.L_x_31813:
[C---:B------:R-:W-:Y:S02]  /*2d20*/  LEA R120, P1, R164.reuse, UR12, 0x5 ;  /* 0x0000000ca4787c11 */ /* 0x040fe4000f8228ff */
[C---:B------:R-:W-:Y:S02]  /*2d30*/  IADD3 R122, R164.reuse, 0x20, RZ ;  /* 0x00000020a47a7810 */ /* 0x040fe40007ffe0ff */
[----:B------:R-:W-:-:S05]  /*2d40*/  LEA.HI.X R121, R164, UR13, RZ, 0x5, P1 ;  /* 0x0000000da4797c11 */ /* 0x000fca00088f2cff */
[----:B------:R0:W-:Y:S04]  /*2d50*/  STG.E.128 desc[UR4][R120.64], R56 ;  /* 0x0000003878007986 */ /* 0x0001e8000c101d04 */
[----:B------:R0:W-:Y:S02]  /*2d60*/  STG.E.128 desc[UR4][R120.64+0x10], R60 ;  /* 0x0000103c78007986 */ /* 0x0001e4000c101d04 */
.L_x_31797:
[----:B------:R-:W-:Y:S05]  /*2d70*/  BSYNC B0 ;  /* 0x0000000000007941 */ /* 0x000fea0003800000 */
.L_x_31796:
[----:B------:R-:W-:Y:S01]  /*2d80*/  ISETP.GE.U32.AND P1, PT, R139, 0x40, PT ;  /* 0x000000408b00780c */ /* 0x000fe20003f26070 */
[----:B------:R-:W-:-:S12]  /*2d90*/  BSSY B0, `(.L_x_31814) ;  /* 0x0000057000007945 */ /* 0x000fd80003800000 */
[----:B------:R-:W-:Y:S05]  /*2da0*/  @!P1 BRA `(.L_x_31815) ;  /* 0x0000000400549947 */ /* 0x000fea0003800000 */
[----:B------:R-:W1:Y:S01]  /*2db0*/  LDC.64 R68, c[0x0][0x220] ;  /* 0x00008800ff447b82 */ /* 0x000e620000000a00 */
[----:B------:R-:W-:-:S04]  /*2dc0*/  ISETP.NE.U32.AND P1, PT, RZ, UR8, PT ;  /* 0x00000008ff007c0c */ /* 0x000fc8000bf25070 */
[----:B------:R-:W-:-:S13]  /*2dd0*/  ISETP.NE.AND.EX P1, PT, RZ, UR9, PT, P1 ;  /* 0x00000009ff007c0c */ /* 0x000fda000bf25310 */
[----:B------:R-:W-:-:S04]  /*2de0*/  @P1 LEA R64, P2, R122, UR8, 0x4 ;  /* 0x000000087a401c11 */ /* 0x000fc8000f8420ff */
[C---:B------:R-:W-:Y:S01]  /*2df0*/  @P1 LEA.HI.X R65, R122.reuse, UR9, RZ, 0x4, P2 ;  /* 0x000000097a411c11 */ /* 0x040fe200090f24ff */
[----:B-1----:R-:W-:-:S04]  /*2e00*/  IMAD.WIDE.U32 R68, R122, 0x10, R68 ;  /* 0x000000107a447825 */ /* 0x002fc800078e0044 */
[----:B-----5:R1:W5:Y:S01]  /*2e10*/  @P1 LDG.E.128 R44, desc[UR4][R64.64] ;  /* 0x00000004402c1981 */ /* 0x020362000c1e1d00 */
[----:B------:R-:W-:-:S03]  /*2e20*/  ISETP.NE.U32.AND P1, PT, RZ, UR10, PT ;  /* 0x0000000aff007c0c */ /* 0x000fc6000bf25070 */
[----:B------:R-:W2:Y:S01]  /*2e30*/  LDG.E.128 R68, desc[UR4][R68.64] ;  /* 0x0000000444447981 */ /* 0x000ea2000c1e1d00 */
[----:B------:R-:W-:-:S13]  /*2e40*/  ISETP.NE.AND.EX P1, PT, RZ, UR11, PT, P1 ;  /* 0x0000000bff007c0c */ /* 0x000fda000bf25310 */
[----:B-1----:R-:W-:-:S04]  /*2e50*/  @P1 LEA R64, P2, R122, UR10, 0x5 ;  /* 0x0000000a7a401c11 */ /* 0x002fc8000f8428ff */
        /* <DEDUP_REMOVED lines=10> */
.L_x_31816:
[----:B-----5:R-:W-:-:S05]  /*2f00*/  HADD2.F32 R65, -RZ, R44.H0_H0 ;  /* 0x2000002cff417230 */ /* 0x020fca0000004100 */
[----:B------:R-:W-:-:S04]  /*2f10*/  FADD.FTZ R64, R65, R64 ;  /* 0x0000004041407221 */ /* 0x000fc80000010000 */
[----:B------:R-:W-:-:S07]  /*2f20*/  @P1 FADD.FTZ R64, R48, R64 ;  /* 0x0000004030401221 */ /* 0x000fce0000010000 */
.L_x_31817:
[----:B------:R-:W-:Y:S01]  /*2f30*/  HADD2.F32 R65, -RZ, R68.H1_H1 ;  /* 0x30000044ff417230 */ /* 0x000fe20000004100 */
[----:B------:R-:W-:Y:S06]  /*2f40*/  @P2 BRA `(.L_x_31818) ;  /* 0x00000000000c2947 */ /* 0x000fec0003800000 */
[----:B------:R-:W-:Y:S05]  /*2f50*/  @!P1 BRA `(.L_x_31819) ;  /* 0x0000000000149947 */ /* 0x000fea0003800000 */
[----:B-----5:R-:W-:Y:S01]  /*2f60*/  FADD.FTZ R65, R49, R65 ;  /* 0x0000004131417221 */ /* 0x020fe20000010000 */
[----:B------:R-:W-:Y:S06]  /*2f70*/  BRA `(.L_x_31819) ;  /* 0x00000000000c7947 */ /* 0x000fec0003800000 */
.L_x_31818:
[----:B-----5:R-:W-:-:S05]  /*2f80*/  HADD2.F32 R66, -RZ, R44.H1_H1 ;  /* 0x3000002cff427230 */ /* 0x020fca0000004100 */
[----:B------:R-:W-:-:S04]  /*2f90*/  FADD.FTZ R65, R66, R65 ;  /* 0x0000004142417221 */ /* 0x000fc80000010000 */
[----:B------:R-:W-:-:S07]  /*2fa0*/  @P1 FADD.FTZ R65, R49, R65 ;  /* 0x0000004131411221 */ /* 0x000fce0000010000 */
.L_x_31819:
[----:B------:R-:W-:Y:S01]  /*2fb0*/  HADD2.F32 R66, -RZ, R69.H0_H0 ;  /* 0x20000045ff427230 */ /* 0x000fe20000004100 */
[----:B------:R-:W-:Y:S06]  /*2fc0*/  @P2 BRA `(.L_x_31820) ;  /* 0x00000000000c2947 */ /* 0x000fec0003800000 */
[----:B------:R-:W-:Y:S05]  /*2fd0*/  @!P1 BRA `(.L_x_31821) ;  /* 0x0000000000149947 */ /* 0x000fea0003800000 */
[----:B-----5:R-:W-:Y:S01]  /*2fe0*/  FADD.FTZ R66, R50, R66 ;  /* 0x0000004232427221 */ /* 0x020fe20000010000 */
[----:B------:R-:W-:Y:S06]  /*2ff0*/  BRA `(.L_x_31821) ;  /* 0x00000000000c7947 */ /* 0x000fec0003800000 */
.L_x_31820:
[----:B-----5:R-:W-:-:S05]  /*3000*/  HADD2.F32 R67, -RZ, R45.H0_H0 ;  /* 0x2000002dff437230 */ /* 0x020fca0000004100 */
[----:B------:R-:W-:-:S04]  /*3010*/  FADD.FTZ R66, R67, R66 ;  /* 0x0000004243427221 */ /* 0x000fc80000010000 */
[----:B------:R-:W-:-:S07]  /*3020*/  @P1 FADD.FTZ R66, R50, R66 ;  /* 0x0000004232421221 */ /* 0x000fce0000010000 */
.L_x_31821:
[----:B------:R-:W-:Y:S01]  /*3030*/  HADD2.F32 R67, -RZ, R69.H1_H1 ;  /* 0x30000045ff437230 */ /* 0x000fe20000004100 */
[----:B------:R-:W-:Y:S06]  /*3040*/  @P2 BRA `(.L_x_31822) ;  /* 0x00000000000c2947 */ /* 0x000fec0003800000 */
[----:B------:R-:W-:Y:S05]  /*3050*/  @!P1 BRA `(.L_x_31823) ;  /* 0x0000000000149947 */ /* 0x000fea0003800000 */
[----:B-----5:R-:W-:Y:S01]  /*3060*/  FADD.FTZ R67, R51, R67 ;  /* 0x0000004333437221 */ /* 0x020fe20000010000 */
[----:B------:R-:W-:Y:S06]  /*3070*/  BRA `(.L_x_31823) ;  /* 0x00000000000c7947 */ /* 0x000fec0003800000 */
.L_x_31822:
[----:B-----5:R-:W-:-:S05]  /*3080*/  HADD2.F32 R68, -RZ, R45.H1_H1 ;  /* 0x3000002dff447230 */ /* 0x020fca0000004100 */
[----:B------:R-:W-:-:S04]  /*3090*/  FADD.FTZ R67, R68, R67 ;  /* 0x0000004344437221 */ /* 0x000fc80000010000 */
[----:B------:R-:W-:-:S07]  /*30a0*/  @P1 FADD.FTZ R67, R51, R67 ;  /* 0x0000004333431221 */ /* 0x000fce0000010000 */
.L_x_31823:
[----:B------:R-:W-:Y:S01]  /*30b0*/  HADD2.F32 R68, -RZ, R70.H0_H0 ;  /* 0x20000046ff447230 */ /* 0x000fe20000004100 */
[----:B------:R-:W-:Y:S06]  /*30c0*/  @P2 BRA `(.L_x_31824) ;  /* 0x00000000000c2947 */ /* 0x000fec0003800000 */
[----:B------:R-:W-:Y:S05]  /*30d0*/  @!P1 BRA `(.L_x_31825) ;  /* 0x0000000000149947 */ /* 0x000fea0003800000 */
[----:B-----5:R-:W-:Y:S01]  /*30e0*/  FADD.FTZ R68, R52, R68 ;  /* 0x0000004434447221 */ /* 0x020fe20000010000 */
[----:B------:R-:W-:Y:S06]  /*30f0*/  BRA `(.L_x_31825) ;  /* 0x00000000000c7947 */ /* 0x000fec0003800000 */
.L_x_31824:
[----:B-----5:R-:W-:-:S05]  /*3100*/  HADD2.F32 R69, -RZ, R46.H0_H0 ;  /* 0x2000002eff457230 */ /* 0x020fca0000004100 */
[----:B------:R-:W-:-:S04]  /*3110*/  FADD.FTZ R68, R69, R68 ;  /* 0x0000004445447221 */ /* 0x000fc80000010000 */
[----:B------:R-:W-:-:S07]  /*3120*/  @P1 FADD.FTZ R68, R52, R68 ;  /* 0x0000004434441221 */ /* 0x000fce0000010000 */
.L_x_31825:
[----:B------:R-:W-:Y:S01]  /*3130*/  HADD2.F32 R69, -RZ, R70.H1_H1 ;  /* 0x30000046ff457230 */ /* 0x000fe20000004100 */
[----:B------:R-:W-:Y:S06]  /*3140*/  @P2 BRA `(.L_x_31826) ;  /* 0x00000000000c2947 */ /* 0x000fec0003800000 */
[----:B------:R-:W-:Y:S05]  /*3150*/  @!P1 BRA `(.L_x_31827) ;  /* 0x0000000000149947 */ /* 0x000fea0003800000 */
[----:B-----5:R-:W-:Y:S01]  /*3160*/  FADD.FTZ R69, R53, R69 ;  /* 0x0000004535457221 */ /* 0x020fe20000010000 */
[----:B------:R-:W-:Y:S06]  /*3170*/  BRA `(.L_x_31827) ;  /* 0x00000000000c7947 */ /* 0x000fec0003800000 */
.L_x_31826:
[----:B-----5:R-:W-:-:S05]  /*3180*/  HADD2.F32 R70, -RZ, R46.H1_H1 ;  /* 0x3000002eff467230 */ /* 0x020fca0000004100 */
[----:B------:R-:W-:-:S04]  /*3190*/  FADD.FTZ R69, R70, R69 ;  /* 0x0000004546457221 */ /* 0x000fc80000010000 */
[----:B------:R-:W-:-:S07]  /*31a0*/  @P1 FADD.FTZ R69, R53, R69 ;  /* 0x0000004535451221 */ /* 0x000fce0000010000 */
.L_x_31827:
[----:B------:R-:W-:Y:S01]  /*31b0*/  HADD2.F32 R70, -RZ, R71.H0_H0 ;  /* 0x20000047ff467230 */ /* 0x000fe20000004100 */
[----:B------:R-:W-:Y:S06]  /*31c0*/  @P2 BRA `(.L_x_31828) ;  /* 0x00000000000c2947 */ /* 0x000fec0003800000 */
[----:B------:R-:W-:Y:S05]  /*31d0*/  @!P1 BRA `(.L_x_31829) ;  /* 0x0000000000149947 */ /* 0x000fea0003800000 */
[----:B-----5:R-:W-:Y:S01]  /*31e0*/  FADD.FTZ R70, R54, R70 ;  /* 0x0000004636467221 */ /* 0x020fe20000010000 */
[----:B------:R-:W-:Y:S06]  /*31f0*/  BRA `(.L_x_31829) ;  /* 0x00000000000c7947 */ /* 0x000fec0003800000 */
.L_x_31828:
[----:B0----5:R-:W-:-:S05]  /*3200*/  HADD2.F32 R120, -RZ, R47.H0_H0 ;  /* 0x2000002fff787230 */ /* 0x021fca0000004100 */
[----:B------:R-:W-:-:S04]  /*3210*/  FADD.FTZ R70, R120, R70 ;  /* 0x0000004678467221 */ /* 0x000fc80000010000 */
[----:B------:R-:W-:-:S07]  /*3220*/  @P1 FADD.FTZ R70, R54, R70 ;  /* 0x0000004636461221 */ /* 0x000fce0000010000 */
.L_x_31829:
[----:B------:R-:W-:Y:S01]  /*3230*/  HADD2.F32 R71, -RZ, R71.H1_H1 ;  /* 0x30000047ff477230 */ /* 0x000fe20000004100 */
[----:B------:R-:W-:Y:S06]  /*3240*/  @P2 BRA `(.L_x_31830) ;  /* 0x00000000000c2947 */ /* 0x000fec0003800000 */
[----:B------:R-:W-:Y:S05]  /*3250*/  @!P1 BRA `(.L_x_31831) ;  /* 0x0000000000149947 */ /* 0x000fea0003800000 */
[----:B-----5:R-:W-:Y:S01]  /*3260*/  FADD.FTZ R71, R55, R71 ;  /* 0x0000004737477221 */ /* 0x020fe20000010000 */
[----:B------:R-:W-:Y:S06]  /*3270*/  BRA `(.L_x_31831) ;  /* 0x00000000000c7947 */ /* 0x000fec0003800000 */
.L_x_31830:
[----:B0----5:R-:W-:-:S05]  /*3280*/  HADD2.F32 R120, -RZ, R47.H1_H1 ;  /* 0x3000002fff787230 */ /* 0x021fca0000004100 */
[----:B------:R-:W-:-:S04]  /*3290*/  FADD.FTZ R71, R120, R71 ;  /* 0x0000004778477221 */ /* 0x000fc80000010000 */
[----:B------:R-:W-:-:S07]  /*32a0*/  @P1 FADD.FTZ R71, R55, R71 ;  /* 0x0000004737471221 */ /* 0x000fce0000010000 */
.L_x_31831:
[----:B0-----:R-:W-:-:S04]  /*32b0*/  LEA R120, P1, R122, UR12, 0x5 ;  /* 0x0000000c7a787c11 */ /* 0x001fc8000f8228ff */
[C---:B------:R-:W-:Y:S02]  /*32c0*/  LEA.HI.X R121, R122.reuse, UR13, RZ, 0x5, P1 ;  /* 0x0000000d7a797c11 */ /* 0x040fe400088f2cff */
[----:B------:R-:W-:-:S03]  /*32d0*/  IADD3 R122, R122, 0x20, RZ ;  /* 0x000000207a7a7810 */ /* 0x000fc60007ffe0ff */
[----:B------:R1:W-:Y:S04]  /*32e0*/  STG.E.128 desc[UR4][R120.64], R64 ;  /* 0x0000004078007986 */ /* 0x0003e8000c101d04 */
[----:B------:R1:W-:Y:S02]  /*32f0*/  STG.E.128 desc[UR4][R120.64+0x10], R68 ;  /* 0x0000104478007986 */ /* 0x0003e4000c101d04 */
.L_x_31815:
[----:B------:R-:W-:Y:S05]  /*3300*/  BSYNC B0 ;  /* 0x0000000000007941 */ /* 0x000fea0003800000 */
.L_x_31814:
        /* <DEDUP_REMOVED lines=9> */
[----:B-----5:R2:W5:Y:S01]  /*33a0*/  @P1 LDG.E.128 R44, desc[UR4][R72.64] ;  /* 0x00000004482c1981 */ /* 0x020562000c1e1d00 */
[----:B------:R-:W-:-:S03]  /*33b0*/  ISETP.NE.U32.AND P1, PT, RZ, UR10, PT ;  /* 0x0000000aff007c0c */ /* 0x000fc6000bf25070 */
[----:B------:R-:W3:Y:S01]  /*33c0*/  LDG.E.128 R76, desc[UR4][R76.64] ;  /* 0x000000044c4c7981 */ /* 0x000ee2000c1e1d00 */
[----:B------:R-:W-:-:S13]  /*33d0*/  ISETP.NE.AND.EX P1, PT, RZ, UR11, PT, P1 ;  /* 0x0000000bff007c0c */ /* 0x000fda000bf25310 */
[----:B--2---:R-:W-:-:S04]  /*33e0*/  @P1 LEA R72, P2, R122, UR10, 0x5 ;  /* 0x0000000a7a481c11 */ /* 0x004fc8000f8428ff */
[----:B------:R-:W-:Y:S02]  /*33f0*/  @P1 LEA.HI.X R73, R122, UR11, RZ, 0x5, P2 ;  /* 0x0000000b7a491c11 */ /* 0x000fe400090f2cff */
[----:B------:R-:W-:-:S03]  /*3400*/  ISETP.NE.U32.AND P2, PT, RZ, UR8, PT ;  /* 0x00000008ff007c0c */ /* 0x000fc6000bf45070 */
[----:B------:R-:W5:Y:S01]  /*3410*/  @P1 LDG.E.128 R48, desc[UR4][R72.64] ;  /* 0x0000000448301981 */ /* 0x000f62000c1e1d00 */
[----:B------:R-:W-:-:S03]  /*3420*/  ISETP.NE.AND.EX P2, PT, RZ, UR9, PT, P2 ;  /* 0x00000009ff007c0c */ /* 0x000fc6000bf45320 */
[----:B------:R3:W5:Y:S02]  /*3430*/  @P1 LDG.E.128 R52, desc[UR4][R72.64+0x10] ;  /* 0x0000100448341981 */ /* 0x000764000c1e1d00 */
[----:B---3--:R-:W-:-:S08]  /*3440*/  HADD2.F32 R72, -RZ, R76.H0_H0 ;  /* 0x2000004cff487230 */ /* 0x008fd00000004100 */
[----:B------:R-:W-:Y:S05]  /*3450*/  @P2 BRA `(.L_x_31834) ;  /* 0x00000000000c2947 */ /* 0x000fea0003800000 */
[----:B------:R-:W-:Y:S05]  /*3460*/  @!P1 BRA `(.L_x_31835) ;  /* 0x0000000000149947 */ /* 0x000fea0003800000 */
[----:B-----5:R-:W-:Y:S01]  /*3470*/  FADD.FTZ R72, R48, R72 ;  /* 0x0000004830487221 */ /* 0x020fe20000010000 */
[----:B------:R-:W-:Y:S06]  /*3480*/  BRA `(.L_x_31835) ;  /* 0x00000000000c7947 */ /* 0x000fec0003800000 */
.L_x_31834:
[----:B-----5:R-:W-:-:S05]  /*3490*/  HADD2.F32 R73, -RZ, R44.H0_H0 ;  /* 0x2000002cff497230 */ /* 0x020fca0000004100 */
[----:B------:R-:W-:-:S04]  /*34a0*/  FADD.FTZ R72, R73, R72 ;  /* 0x0000004849487221 */ /* 0x000fc80000010000 */
[----:B------:R-:W-:-:S07]  /*34b0*/  @P1 FADD.FTZ R72, R48, R72 ;  /* 0x0000004830481221 */ /* 0x000fce0000010000 */
.L_x_31835:
[----:B------:R-:W-:Y:S01]  /*34c0*/  HADD2.F32 R73, -RZ, R76.H1_H1 ;  /* 0x3000004cff497230 */ /* 0x000fe20000004100 */
[----:B------:R-:W-:Y:S06]  /*34d0*/  @P2 BRA `(.L_x_31836) ;  /* 0x00000000000c2947 */ /* 0x000fec0003800000 */
[----:B------:R-:W-:Y:S05]  /*34e0*/  @!P1 BRA `(.L_x_31837) ;  /* 0x0000000000149947 */ /* 0x000fea0003800000 */
[----:B-----5:R-:W-:Y:S01]  /*34f0*/  FADD.FTZ R73, R49, R73 ;  /* 0x0000004931497221 */ /* 0x020fe20000010000 */
[----:B------:R-:W-:Y:S06]  /*3500*/  BRA `(.L_x_31837) ;  /* 0x00000000000c7947 */ /* 0x000fec0003800000 */
.L_x_31836:
[----:B-----5:R-:W-:-:S05]  /*3510*/  HADD2.F32 R74, -RZ, R44.H1_H1 ;  /* 0x3000002cff4a7230 */ /* 0x020fca0000004100 */
[----:B------:R-:W-:-:S04]  /*3520*/  FADD.FTZ R73, R74, R73 ;  /* 0x000000494a497221 */ /* 0x000fc80000010000 */
[----:B------:R-:W-:-:S07]  /*3530*/  @P1 FADD.FTZ R73, R49, R73 ;  /* 0x0000004931491221 */ /* 0x000fce0000010000 */
.L_x_31837:
[----:B------:R-:W-:Y:S01]  /*3540*/  HADD2.F32 R74, -RZ, R77.H0_H0 ;  /* 0x2000004dff4a7230 */ /* 0x000fe20000004100 */
[----:B------:R-:W-:Y:S06]  /*3550*/  @P2 BRA `(.L_x_31838) ;  /* 0x00000000000c2947 */ /* 0x000fec0003800000 */
[----:B------:R-:W-:Y:S05]  /*3560*/  @!P1 BRA `(.L_x_31839) ;  /* 0x0000000000149947 */ /* 0x000fea0003800000 */
[----:B-----5:R-:W-:Y:S01]  /*3570*/  FADD.FTZ R74, R50, R74 ;  /* 0x0000004a324a7221 */ /* 0x020fe20000010000 */
[----:B------:R-:W-:Y:S06]  /*3580*/  BRA `(.L_x_31839) ;  /* 0x00000000000c7947 */ /* 0x000fec0003800000 */
.L_x_31838:
[----:B-----5:R-:W-:-:S05]  /*3590*/  HADD2.F32 R75, -RZ, R45.H0_H0 ;  /* 0x2000002dff4b7230 */ /* 0x020fca0000004100 */
[----:B------:R-:W-:-:S04]  /*35a0*/  FADD.FTZ R74, R75, R74 ;  /* 0x0000004a4b4a7221 */ /* 0x000fc80000010000 */
[----:B------:R-:W-:-:S07]  /*35b0*/  @P1 FADD.FTZ R74, R50, R74 ;  /* 0x0000004a324a1221 */ /* 0x000fce0000010000 */
.L_x_31839:
[----:B------:R-:W-:Y:S01]  /*35c0*/  HADD2.F32 R75, -RZ, R77.H1_H1 ;  /* 0x3000004dff4b7230 */ /* 0x000fe20000004100 */
[----:B------:R-:W-:Y:S06]  /*35d0*/  @P2 BRA `(.L_x_31840) ;  /* 0x00000000000c2947 */ /* 0x000fec0003800000 */
[----:B------:R-:W-:Y:S05]  /*35e0*/  @!P1 BRA `(.L_x_31841) ;  /* 0x0000000000149947 */ /* 0x000fea0003800000 */
[----:B-----5:R-:W-:Y:S01]  /*35f0*/  FADD.FTZ R75, R51, R75 ;  /* 0x0000004b334b7221 */ /* 0x020fe20000010000 */
[----:B------:R-:W-:Y:S06]  /*3600*/  BRA `(.L_x_31841) ;  /* 0x00000000000c7947 */ /* 0x000fec0003800000 */
.L_x_31840:
[----:B-----5:R-:W-:-:S05]  /*3610*/  HADD2.F32 R76, -RZ, R45.H1_H1 ;  /* 0x3000002dff4c7230 */ /* 0x020fca0000004100 */
[----:B------:R-:W-:-:S04]  /*3620*/  FADD.FTZ R75, R76, R75 ;  /* 0x0000004b4c4b7221 */ /* 0x000fc80000010000 */
[----:B------:R-:W-:-:S07]  /*3630*/  @P1 FADD.FTZ R75, R51, R75 ;  /* 0x0000004b334b1221 */ /* 0x000fce0000010000 */
.L_x_31841:
[----:B------:R-:W-:Y:S01]  /*3640*/  HADD2.F32 R76, -RZ, R78.H0_H0 ;  /* 0x2000004eff4c7230 */ /* 0x000fe20000004100 */
[----:B------:R-:W-:Y:S06]  /*3650*/  @P2 BRA `(.L_x_31842) ;  /* 0x00000000000c2947 */ /* 0x000fec0003800000 */
[----:B------:R-:W-:Y:S05]  /*3660*/  @!P1 BRA `(.L_x_31843) ;  /* 0x0000000000149947 */ /* 0x000fea0003800000 */
[----:B-----5:R-:W-:Y:S01]  /*3670*/  FADD.FTZ R76, R52, R76 ;  /* 0x0000004c344c7221 */ /* 0x020fe20000010000 */
[----:B------:R-:W-:Y:S06]  /*3680*/  BRA `(.L_x_31843) ;  /* 0x00000000000c7947 */ /* 0x000fec0003800000 */
.L_x_31842:
[----:B-----5:R-:W-:-:S05]  /*3690*/  HADD2.F32 R77, -RZ, R46.H0_H0 ;  /* 0x2000002eff4d7230 */ /* 0x020fca0000004100 */
[----:B------:R-:W-:-:S04]  /*36a0*/  FADD.FTZ R76, R77, R76 ;  /* 0x0000004c4d4c7221 */ /* 0x000fc80000010000 */
[----:B------:R-:W-:-:S07]  /*36b0*/  @P1 FADD.FTZ R76, R52, R76 ;  /* 0x0000004c344c1221 */ /* 0x000fce0000010000 */
.L_x_31843:
[----:B------:R-:W-:Y:S01]  /*36c0*/  HADD2.F32 R77, -RZ, R78.H1_H1 ;  /* 0x3000004eff4d7230 */ /* 0x000fe20000004100 */
[----:B------:R-:W-:Y:S06]  /*36d0*/  @P2 BRA `(.L_x_31844) ;  /* 0x00000000000c2947 */ /* 0x000fec0003800000 */
[----:B------:R-:W-:Y:S05]  /*36e0*/  @!P1 BRA `(.L_x_31845) ;  /* 0x0000000000149947 */ /* 0x000fea0003800000 */
[----:B-----5:R-:W-:Y:S01]  /*36f0*/  FADD.FTZ R77, R53, R77 ;  /* 0x0000004d354d7221 */ /* 0x020fe20000010000 */
[----:B------:R-:W-:Y:S06]  /*3700*/  BRA `(.L_x_31845) ;  /* 0x00000000000c7947 */ /* 0x000fec0003800000 */
.L_x_31844:
[----:B-----5:R-:W-:-:S05]  /*3710*/  HADD2.F32 R78, -RZ, R46.H1_H1 ;  /* 0x3000002eff4e7230 */ /* 0x020fca0000004100 */
[----:B------:R-:W-:-:S04]  /*3720*/  FADD.FTZ R77, R78, R77 ;  /* 0x0000004d4e4d7221 */ /* 0x000fc80000010000 */
[----:B------:R-:W-:-:S07]  /*3730*/  @P1 FADD.FTZ R77, R53, R77 ;  /* 0x0000004d354d1221 */ /* 0x000fce0000010000 */
.L_x_31845:
[----:B------:R-:W-:Y:S01]  /*3740*/  HADD2.F32 R78, -RZ, R79.H0_H0 ;  /* 0x2000004fff4e7230 */ /* 0x000fe20000004100 */
[----:B------:R-:W-:Y:S06]  /*3750*/  @P2 BRA `(.L_x_31846) ;  /* 0x00000000000c2947 */ /* 0x000fec0003800000 */
[----:B------:R-:W-:Y:S05]  /*3760*/  @!P1 BRA `(.L_x_31847) ;  /* 0x0000000000149947 */ /* 0x000fea0003800000 */
[----:B-----5:R-:W-:Y:S01]  /*3770*/  FADD.FTZ R78, R54, R78 ;  /* 0x0000004e364e7221 */ /* 0x020fe20000010000 */
[----:B------:R-:W-:Y:S06]  /*3780*/  BRA `(.L_x_31847) ;  /* 0x00000000000c7947 */ /* 0x000fec0003800000 */
.L_x_31846:
[----:B01---5:R-:W-:-:S05]  /*3790*/  HADD2.F32 R120, -RZ, R47.H0_H0 ;  /* 0x2000002fff787230 */ /* 0x023fca0000004100 */
[----:B------:R-:W-:-:S04]  /*37a0*/  FADD.FTZ R78, R120, R78 ;  /* 0x0000004e784e7221 */ /* 0x000fc80000010000 */
[----:B------:R-:W-:-:S07]  /*37b0*/  @P1 FADD.FTZ R78, R54, R78 ;  /* 0x0000004e364e1221 */ /* 0x000fce0000010000 */
.L_x_31847:
[----:B------:R-:W-:Y:S01]  /*37c0*/  HADD2.F32 R79, -RZ, R79.H1_H1 ;  /* 0x3000004fff4f7230 */ /* 0x000fe20000004100 */
[----:B------:R-:W-:Y:S06]  /*37d0*/  @P2 BRA `(.L_x_31848) ;  /* 0x00000000000c2947 */ /* 0x000fec0003800000 */
[----:B------:R-:W-:Y:S05]  /*37e0*/  @!P1 BRA `(.L_x_31849) ;  /* 0x0000000000149947 */ /* 0x000fea0003800000 */
[----:B-----5:R-:W-:Y:S01]  /*37f0*/  FADD.FTZ R79, R55, R79 ;  /* 0x0000004f374f7221 */ /* 0x020fe20000010000 */
[----:B------:R-:W-:Y:S06]  /*3800*/  BRA `(.L_x_31849) ;  /* 0x00000000000c7947 */ /* 0x000fec0003800000 */
.L_x_31848:
[----:B01---5:R-:W-:-:S05]  /*3810*/  HADD2.F32 R120, -RZ, R47.H1_H1 ;  /* 0x3000002fff787230 */ /* 0x023fca0000004100 */
[----:B------:R-:W-:-:S04]  /*3820*/  FADD.FTZ R79, R120, R79 ;  /* 0x0000004f784f7221 */ /* 0x000fc80000010000 */
[----:B------:R-:W-:-:S07]  /*3830*/  @P1 FADD.FTZ R79, R55, R79 ;  /* 0x0000004f374f1221 */ /* 0x000fce0000010000 */
.L_x_31849:
[----:B01----:R-:W-:-:S04]  /*3840*/  LEA R120, P1, R122, UR12, 0x5 ;  /* 0x0000000c7a787c11 */ /* 0x003fc8000f8228ff */
[C---:B------:R-:W-:Y:S02]  /*3850*/  LEA.HI.X R121, R122.reuse, UR13, RZ, 0x5, P1 ;  /* 0x0000000d7a797c11 */ /* 0x040fe400088f2cff */
[----:B------:R-:W-:-:S03]  /*3860*/  IADD3 R122, R122, 0x20, RZ ;  /* 0x000000207a7a7810 */ /* 0x000fc60007ffe0ff */
[----:B------:R2:W-:Y:S04]  /*3870*/  STG.E.128 desc[UR4][R120.64], R72 ;  /* 0x0000004878007986 */ /* 0x0005e8000c101d04 */
[----:B------:R2:W-:Y:S02]  /*3880*/  STG.E.128 desc[UR4][R120.64+0x10], R76 ;  /* 0x0000104c78007986 */ /* 0x0005e4000c101d04 */
.L_x_31833:
[----:B------:R-:W-:Y:S05]  /*3890*/  BSYNC B0 ;  /* 0x0000000000007941 */ /* 0x000fea0003800000 */
.L_x_31832:
        /* <DEDUP_REMOVED lines=9> */
[----:B-----5:R3:W5:Y:S01]  /*3930*/  @P1 LDG.E.128 R44, desc[UR4][R80.64] ;  /* 0x00000004502c1981 */ /* 0x020762000c1e1d00 */
[----:B------:R-:W-:-:S03]  /*3940*/  ISETP.NE.U32.AND P1, PT, RZ, UR10, PT ;  /* 0x0000000aff007c0c */ /* 0x000fc6000bf25070 */
[----:B------:R-:W4:Y:S01]  /*3950*/  LDG.E.128 R84, desc[UR4][R84.64] ;  /* 0x0000000454547981 */ /* 0x000f22000c1e1d00 */
[----:B------:R-:W-:-:S13]  /*3960*/  ISETP.NE.AND.EX P1, PT, RZ, UR11, PT, P1 ;  /* 0x0000000bff007c0c */ /* 0x000fda000bf25310 */
[----:B---3--:R-:W-:-:S04]  /*3970*/  @P1 LEA R80, P2, R122, UR10, 0x5 ;  /* 0x0000000a7a501c11 */ /* 0x008fc8000f8428ff */
[----:B------:R-:W-:Y:S02]  /*3980*/  @P1 LEA.HI.X R81, R122, UR11, RZ, 0x5, P2 ;  /* 0x0000000b7a511c11 */ /* 0x000fe400090f2cff */
[----:B------:R-:W-:-:S03]  /*3990*/  ISETP.NE.U32.AND P2, PT, RZ, UR8, PT ;  /* 0x00000008ff007c0c */ /* 0x000fc6000bf45070 */
[----:B------:R-:W5:Y:S01]  /*39a0*/  @P1 LDG.E.128 R48, desc[UR4][R80.64] ;  /* 0x0000000450301981 */ /* 0x000f62000c1e1d00 */
[----:B------:R-:W-:-:S03]  /*39b0*/  ISETP.NE.AND.EX P2, PT, RZ, UR9, PT, P2 ;  /* 0x00000009ff007c0c */ /* 0x000fc6000bf45320 */
[----:B------:R4:W5:Y:S02]  /*39c0*/  @P1 LDG.E.128 R52, desc[UR4][R80.64+0x10] ;  /* 0x0000100450341981 */ /* 0x000964000c1e1d00 */
[----:B----4-:R-:W-:-:S08]  /*39d0*/  HADD2.F32 R80, -RZ, R84.H0_H0 ;  /* 0x20000054ff507230 */ /* 0x010fd00000004100 */
[----:B------:R-:W-:Y:S05]  /*39e0*/  @P2 BRA `(.L_x_31852) ;  /* 0x00000000000c2947 */ /* 0x000fea0003800000 */
[----:B------:R-:W-:Y:S05]  /*39f0*/  @!P1 BRA `(.L_x_31853) ;  /* 0x0000000000149947 */ /* 0x000fea0003800000 */
[----:B-----5:R-:W-:Y:S01]  /*3a00*/  FADD.FTZ R80, R48, R80 ;  /* 0x0000005030507221 */ /* 0x020fe20000010000 */
[----:B------:R-:W-:Y:S06]  /*3a10*/  BRA `(.L_x_31853) ;  /* 0x00000000000c7947 */ /* 0x000fec0003800000 */
.L_x_31852:
[----:B-----5:R-:W-:-:S05]  /*3a20*/  HADD2.F32 R81, -RZ, R44.H0_H0 ;  /* 0x2000002cff517230 */ /* 0x020fca0000004100 */
[----:B------:R-:W-:-:S04]  /*3a30*/  FADD.FTZ R80, R81, R80 ;  /* 0x0000005051507221 */ /* 0x000fc80000010000 */
[----:B------:R-:W-:-:S07]  /*3a40*/  @P1 FADD.FTZ R80, R48, R80 ;  /* 0x0000005030501221 */ /* 0x000fce0000010000 */
.L_x_31853:
[----:B------:R-:W-:Y:S01]  /*3a50*/  HADD2.F32 R81, -RZ, R84.H1_H1 ;  /* 0x30000054ff517230 */ /* 0x000fe20000004100 */
[----:B------:R-:W-:Y:S06]  /*3a60*/  @P2 BRA `(.L_x_31854) ;  /* 0x00000000000c2947 */ /* 0x000fec0003800000 */
[----:B------:R-:W-:Y:S05]  /*3a70*/  @!P1 BRA `(.L_x_31855) ;  /* 0x0000000000149947 */ /* 0x000fea0003800000 */
[----:B-----5:R-:W-:Y:S01]  /*3a80*/  FADD.FTZ R81, R49, R81 ;  /* 0x0000005131517221 */ /* 0x020fe20000010000 */
[----:B------:R-:W-:Y:S06]  /*3a90*/  BRA `(.L_x_31855) ;  /* 0x00000000000c7947 */ /* 0x000fec0003800000 */
.L_x_31854:
[----:B-----5:R-:W-:-:S05]  /*3aa0*/  HADD2.F32 R82, -RZ, R44.H1_H1 ;  /* 0x3000002cff527230 */ /* 0x020fca0000004100 */
[----:B------:R-:W-:-:S04]  /*3ab0*/  FADD.FTZ R81, R82, R81 ;  /* 0x0000005152517221 */ /* 0x000fc80000010000 */
[----:B------:R-:W-:-:S07]  /*3ac0*/  @P1 FADD.FTZ R81, R49, R81 ;  /* 0x0000005131511221 */ /* 0x000fce0000010000 */
.L_x_31855:
[----:B------:R-:W-:Y:S01]  /*3ad0*/  HADD2.F32 R82, -RZ, R85.H0_H0 ;  /* 0x20000055ff527230 */ /* 0x000fe20000004100 */
[----:B------:R-:W-:Y:S06]  /*3ae0*/  @P2 BRA `(.L_x_31856) ;  /* 0x00000000000c2947 */ /* 0x000fec0003800000 */
[----:B------:R-:W-:Y:S05]  /*3af0*/  @!P1 BRA `(.L_x_31857) ;  /* 0x0000000000149947 */ /* 0x000fea0003800000 */
[----:B-----5:R-:W-:Y:S01]  /*3b00*/  FADD.FTZ R82, R50, R82 ;  /* 0x0000005232527221 */ /* 0x020fe20000010000 */
[----:B------:R-:W-:Y:S06]  /*3b10*/  BRA `(.L_x_31857) ;  /* 0x00000000000c7947 */ /* 0x000fec0003800000 */
.L_x_31856:
[----:B-----5:R-:W-:-:S05]  /*3b20*/  HADD2.F32 R83, -RZ, R45.H0_H0 ;  /* 0x2000002dff537230 */ /* 0x020fca0000004100 */
[----:B------:R-:W-:-:S04]  /*3b30*/  FADD.FTZ R82, R83, R82 ;  /* 0x0000005253527221 */ /* 0x000fc80000010000 */
[----:B------:R-:W-:-:S07]  /*3b40*/  @P1 FADD.FTZ R82, R50, R82 ;  /* 0x0000005232521221 */ /* 0x000fce0000010000 */
.L_x_31857:
[----:B------:R-:W-:Y:S01]  /*3b50*/  HADD2.F32 R83, -RZ, R85.H1_H1 ;  /* 0x30000055ff537230 */ /* 0x000fe20000004100 */
[----:B------:R-:W-:Y:S06]  /*3b60*/  @P2 BRA `(.L_x_31858) ;  /* 0x00000000000c2947 */ /* 0x000fec0003800000 */
[----:B------:R-:W-:Y:S05]  /*3b70*/  @!P1 BRA `(.L_x_31859) ;  /* 0x0000000000149947 */ /* 0x000fea0003800000 */
[----:B-----5:R-:W-:Y:S01]  /*3b80*/  FADD.FTZ R83, R51, R83 ;  /* 0x0000005333537221 */ /* 0x020fe20000010000 */
[----:B------:R-:W-:Y:S06]  /*3b90*/  BRA `(.L_x_31859) ;  /* 0x00000000000c7947 */ /* 0x000fec0003800000 */
.L_x_31858:
[----:B-----5:R-:W-:-:S05]  /*3ba0*/  HADD2.F32 R84, -RZ, R45.H1_H1 ;  /* 0x3000002dff547230 */ /* 0x020fca0000004100 */
[----:B------:R-:W-:-:S04]  /*3bb0*/  FADD.FTZ R83, R84, R83 ;  /* 0x0000005354537221 */ /* 0x000fc80000010000 */
[----:B------:R-:W-:-:S07]  /*3bc0*/  @P1 FADD.FTZ R83, R51, R83 ;  /* 0x0000005333531221 */ /* 0x000fce0000010000 */
.L_x_31859:
[----:B------:R-:W-:Y:S01]  /*3bd0*/  HADD2.F32 R84, -RZ, R86.H0_H0 ;  /* 0x20000056ff547230 */ /* 0x000fe20000004100 */
[----:B------:R-:W-:Y:S06]  /*3be0*/  @P2 BRA `(.L_x_31860) ;  /* 0x00000000000c2947 */ /* 0x000fec0003800000 */
[----:B------:R-:W-:Y:S05]  /*3bf0*/  @!P1 BRA `(.L_x_31861) ;  /* 0x0000000000149947 */ /* 0x000fea0003800000 */
[----:B-----5:R-:W-:Y:S01]  /*3c00*/  FADD.FTZ R84, R52, R84 ;  /* 0x0000005434547221 */ /* 0x020fe20000010000 */
[----:B------:R-:W-:Y:S06]  /*3c10*/  BRA `(.L_x_31861) ;  /* 0x00000000000c7947 */ /* 0x000fec0003800000 */
.L_x_31860:
[----:B-----5:R-:W-:-:S05]  /*3c20*/  HADD2.F32 R85, -RZ, R46.H0_H0 ;  /* 0x2000002eff557230 */ /* 0x020fca0000004100 */
[----:B------:R-:W-:-:S04]  /*3c30*/  FADD.FTZ R84, R85, R84 ;  /* 0x0000005455547221 */ /* 0x000fc80000010000 */
[----:B------:R-:W-:-:S07]  /*3c40*/  @P1 FADD.FTZ R84, R52, R84 ;  /* 0x0000005434541221 */ /* 0x000fce0000010000 */
.L_x_31861:
[----:B------:R-:W-:Y:S01]  /*3c50*/  HADD2.F32 R85, -RZ, R86.H1_H1 ;  /* 0x30000056ff557230 */ /* 0x000fe20000004100 */
[----:B------:R-:W-:Y:S06]  /*3c60*/  @P2 BRA `(.L_x_31862) ;  /* 0x00000000000c2947 */ /* 0x000fec0003800000 */
[----:B------:R-:W-:Y:S05]  /*3c70*/  @!P1 BRA `(.L_x_31863) ;  /* 0x0000000000149947 */ /* 0x000fea0003800000 */
[----:B-----5:R-:W-:Y:S01]  /*3c80*/  FADD.FTZ R85, R53, R85 ;  /* 0x0000005535557221 */ /* 0x020fe20000010000 */
[----:B------:R-:W-:Y:S06]  /*3c90*/  BRA `(.L_x_31863) ;  /* 0x00000000000c7947 */ /* 0x000fec0003800000 */
.L_x_31862:
[----:B-----5:R-:W-:-:S05]  /*3ca0*/  HADD2.F32 R86, -RZ, R46.H1_H1 ;  /* 0x3000002eff567230 */ /* 0x020fca0000004100 */
[----:B------:R-:W-:-:S04]  /*3cb0*/  FADD.FTZ R85, R86, R85 ;  /* 0x0000005556557221 */ /* 0x000fc80000010000 */
[----:B------:R-:W-:-:S07]  /*3cc0*/  @P1 FADD.FTZ R85, R53, R85 ;  /* 0x0000005535551221 */ /* 0x000fce0000010000 */
.L_x_31863:
[----:B------:R-:W-:Y:S01]  /*3cd0*/  HADD2.F32 R86, -RZ, R87.H0_H0 ;  /* 0x20000057ff567230 */ /* 0x000fe20000004100 */
[----:B------:R-:W-:Y:S06]  /*3ce0*/  @P2 BRA `(.L_x_31864) ;  /* 0x00000000000c2947 */ /* 0x000fec0003800000 */
[----:B------:R-:W-:Y:S05]  /*3cf0*/  @!P1 BRA `(.L_x_31865) ;  /* 0x0000000000149947 */ /* 0x000fea0003800000 */
[----:B-----5:R-:W-:Y:S01]  /*3d00*/  FADD.FTZ R86, R54, R86 ;  /* 0x0000005636567221 */ /* 0x020fe20000010000 */
[----:B------:R-:W-:Y:S06]  /*3d10*/  BRA `(.L_x_31865) ;  /* 0x00000000000c7947 */ /* 0x000fec0003800000 */
.L_x_31864:
[----:B012--5:R-:W-:-:S05]  /*3d20*/  HADD2.F32 R120, -RZ, R47.H0_H0 ;  /* 0x2000002fff787230 */ /* 0x027fca0000004100 */
[----:B------:R-:W-:-:S04]  /*3d30*/  FADD.FTZ R86, R120, R86 ;  /* 0x0000005678567221 */ /* 0x000fc80000010000 */
[----:B------:R-:W-:-:S07]  /*3d40*/  @P1 FADD.FTZ R86, R54, R86 ;  /* 0x0000005636561221 */ /* 0x000fce0000010000 */
.L_x_31865:
[----:B------:R-:W-:Y:S01]  /*3d50*/  HADD2.F32 R87, -RZ, R87.H1_H1 ;  /* 0x30000057ff577230 */ /* 0x000fe20000004100 */
[----:B------:R-:W-:Y:S06]  /*3d60*/  @P2 BRA `(.L_x_31866) ;  /* 0x00000000000c2947 */ /* 0x000fec0003800000 */
[----:B------:R-:W-:Y:S05]  /*3d70*/  @!P1 BRA `(.L_x_31867) ;  /* 0x0000000000149947 */ /* 0x000fea0003800000 */
[----:B-----5:R-:W-:Y:S01]  /*3d80*/  FADD.FTZ R87, R55, R87 ;  /* 0x0000005737577221 */ /* 0x020fe20000010000 */
[----:B------:R-:W-:Y:S06]  /*3d90*/  BRA `(.L_x_31867) ;  /* 0x00000000000c7947 */ /* 0x000fec0003800000 */
.L_x_31866:
[----:B012--5:R-:W-:-:S05]  /*3da0*/  HADD2.F32 R120, -RZ, R47.H1_H1 ;  /* 0x3000002fff787230 */ /* 0x027fca0000004100 */
[----:B------:R-:W-:-:S04]  /*3db0*/  FADD.FTZ R87, R120, R87 ;  /* 0x0000005778577221 */ /* 0x000fc80000010000 */
[----:B------:R-:W-:-:S07]  /*3dc0*/  @P1 FADD.FTZ R87, R55, R87 ;  /* 0x0000005737571221 */ /* 0x000fce0000010000 */
.L_x_31867:
[----:B012---:R-:W-:-:S04]  /*3dd0*/  LEA R120, P1, R122, UR12, 0x5 ;  /* 0x0000000c7a787c11 */ /* 0x007fc8000f8228ff */
[C---:B------:R-:W-:Y:S02]  /*3de0*/  LEA.HI.X R121, R122.reuse, UR13, RZ, 0x5, P1 ;  /* 0x0000000d7a797c11 */ /* 0x040fe400088f2cff */
[----:B------:R-:W-:-:S03]  /*3df0*/  IADD3 R122, R122, 0x20, RZ ;  /* 0x000000207a7a7810 */ /* 0x000fc60007ffe0ff */
[----:B------:R3:W-:Y:S04]  /*3e00*/  STG.E.128 desc[UR4][R120.64], R80 ;  /* 0x0000005078007986 */ /* 0x0007e8000c101d04 */
[----:B------:R3:W-:Y:S02]  /*3e10*/  STG.E.128 desc[UR4][R120.64+0x10], R84 ;  /* 0x0000105478007986 */ /* 0x0007e4000c101d04 */
.L_x_31851:
[----:B------:R-:W-:Y:S05]  /*3e20*/  BSYNC B0 ;  /* 0x0000000000007941 */ /* 0x000fea0003800000 */
.L_x_31850:
        /* <DEDUP_REMOVED lines=9> */
[----:B-----5:R4:W5:Y:S01]  /*3ec0*/  @P1 LDG.E.128 R44, desc[UR4][R88.64] ;  /* 0x00000004582c1981 */ /* 0x020962000c1e1d00 */
[----:B------:R-:W-:-:S03]  /*3ed0*/  ISETP.NE.U32.AND P1, PT, RZ, UR10, PT ;  /* 0x0000000aff007c0c */ /* 0x000fc6000bf25070 */
[----:B------:R-:W2:Y:S01]  /*3ee0*/  LDG.E.128 R92, desc[UR4][R92.64] ;  /* 0x000000045c5c7981 */ /* 0x000ea2000c1e1d00 */
[----:B------:R-:W-:-:S13]  /*3ef0*/  ISETP.NE.AND.EX P1, PT, RZ, UR11, PT, P1 ;  /* 0x0000000bff007c0c */ /* 0x000fda000bf25310 */
[----:B----4-:R-:W-:-:S04]  /*3f00*/  @P1 LEA R88, P2, R122, UR10, 0x5 ;  /* 0x0000000a7a581c11 */ /* 0x010fc8000f8428ff */
        /* <DEDUP_REMOVED lines=10> */
.L_x_31870:
[----:B-----5:R-:W-:-:S05]  /*3fb0*/  HADD2.F32 R89, -RZ, R44.H0_H0 ;  /* 0x2000002cff597230 */ /* 0x020fca0000004100 */
[----:B------:R-:W-:-:S04]  /*3fc0*/  FADD.FTZ R88, R89, R88 ;  /* 0x0000005859587221 */ /* 0x000fc80000010000 */
[----:B------:R-:W-:-:S07]  /*3fd0*/  @P1 FADD.FTZ R88, R48, R88 ;  /* 0x0000005830581221 */ /* 0x000fce0000010000 */
.L_x_31871:
[----:B------:R-:W-:Y:S01]  /*3fe0*/  HADD2.F32 R89, -RZ, R92.H1_H1 ;  /* 0x3000005cff597230 */ /* 0x000fe20000004100 */
[----:B------:R-:W-:Y:S06]  /*3ff0*/  @P2 BRA `(.L_x_31872) ;  /* 0x00000000000c2947 */ /* 0x000fec0003800000 */
[----:B------:R-:W-:Y:S05]  /*4000*/  @!P1 BRA `(.L_x_31873) ;  /* 0x0000000000149947 */ /* 0x000fea0003800000 */
[----:B-----5:R-:W-:Y:S01]  /*4010*/  FADD.FTZ R89, R49, R89 ;  /* 0x0000005931597221 */ /* 0x020fe20000010000 */
[----:B------:R-:W-:Y:S06]  /*4020*/  BRA `(.L_x_31873) ;  /* 0x00000000000c7947 */ /* 0x000fec0003800000 */
.L_x_31872:
[----:B-----5:R-:W-:-:S05]  /*4030*/  HADD2.F32 R90, -RZ, R44.H1_H1 ;  /* 0x3000002cff5a7230 */ /* 0x020fca0000004100 */
[----:B------:R-:W-:-:S04]  /*4040*/  FADD.FTZ R89, R90, R89 ;  /* 0x000000595a597221 */ /* 0x000fc80000010000 */
[----:B------:R-:W-:-:S07]  /*4050*/  @P1 FADD.FTZ R89, R49, R89 ;  /* 0x0000005931591221 */ /* 0x000fce0000010000 */
.L_x_31873:
[----:B------:R-:W-:Y:S01]  /*4060*/  HADD2.F32 R90, -RZ, R93.H0_H0 ;  /* 0x2000005dff5a7230 */ /* 0x000fe20000004100 */
[----:B------:R-:W-:Y:S06]  /*4070*/  @P2 BRA `(.L_x_31874) ;  /* 0x00000000000c2947 */ /* 0x000fec0003800000 */
[----:B------:R-:W-:Y:S05]  /*4080*/  @!P1 BRA `(.L_x_31875) ;  /* 0x0000000000149947 */ /* 0x000fea0003800000 */
[----:B-----5:R-:W-:Y:S01]  /*4090*/  FADD.FTZ R90, R50, R90 ;  /* 0x0000005a325a7221 */ /* 0x020fe20000010000 */
[----:B------:R-:W-:Y:S06]  /*40a0*/  BRA `(.L_x_31875) ;  /* 0x00000000000c7947 */ /* 0x000fec0003800000 */
.L_x_31874:
[----:B-----5:R-:W-:-:S05]  /*40b0*/  HADD2.F32 R91, -RZ, R45.H0_H0 ;  /* 0x2000002dff5b7230 */ /* 0x020fca0000004100 */
[----:B------:R-:W-:-:S04]  /*40c0*/  FADD.FTZ R90, R91, R90 ;  /* 0x0000005a5b5a7221 */ /* 0x000fc80000010000 */
[----:B------:R-:W-:-:S07]  /*40d0*/  @P1 FADD.FTZ R90, R50, R90 ;  /* 0x0000005a325a1221 */ /* 0x000fce0000010000 */
.L_x_31875:
[----:B------:R-:W-:Y:S01]  /*40e0*/  HADD2.F32 R91, -RZ, R93.H1_H1 ;  /* 0x3000005dff5b7230 */ /* 0x000fe20000004100 */
[----:B------:R-:W-:Y:S06]  /*40f0*/  @P2 BRA `(.L_x_31876) ;  /* 0x00000000000c2947 */ /* 0x000fec0003800000 */
[----:B------:R-:W-:Y:S05]  /*4100*/  @!P1 BRA `(.L_x_31877) ;  /* 0x0000000000149947 */ /* 0x000fea0003800000 */
[----:B-----5:R-:W-:Y:S01]  /*4110*/  FADD.FTZ R91, R51, R91 ;  /* 0x0000005b335b7221 */ /* 0x020fe20000010000 */
[----:B------:R-:W-:Y:S06]  /*4120*/  BRA `(.L_x_31877) ;  /* 0x00000000000c7947 */ /* 0x000fec0003800000 */
.L_x_31876:
[----:B-----5:R-:W-:-:S05]  /*4130*/  HADD2.F32 R92, -RZ, R45.H1_H1 ;  /* 0x3000002dff5c7230 */ /* 0x020fca0000004100 */
[----:B------:R-:W-:-:S04]  /*4140*/  FADD.FTZ R91, R92, R91 ;  /* 0x0000005b5c5b7221 */ /* 0x000fc80000010000 */
[----:B------:R-:W-:-:S07]  /*4150*/  @P1 FADD.FTZ R91, R51, R91 ;  /* 0x0000005b335b1221 */ /* 0x000fce0000010000 */
.L_x_31877:
[----:B------:R-:W-:Y:S01]  /*4160*/  HADD2.F32 R92, -RZ, R94.H0_H0 ;  /* 0x2000005eff5c7230 */ /* 0x000fe20000004100 */
[----:B------:R-:W-:Y:S06]  /*4170*/  @P2 BRA `(.L_x_31878) ;  /* 0x00000000000c2947 */ /* 0x000fec0003800000 */
[----:B------:R-:W-:Y:S05]  /*4180*/  @!P1 BRA `(.L_x_31879) ;  /* 0x0000000000149947 */ /* 0x000fea0003800000 */
[----:B-----5:R-:W-:Y:S01]  /*4190*/  FADD.FTZ R92, R52, R92 ;  /* 0x0000005c345c7221 */ /* 0x020fe20000010000 */
[----:B------:R-:W-:Y:S06]  /*41a0*/  BRA `(.L_x_31879) ;  /* 0x00000000000c7947 */ /* 0x000fec0003800000 */
.L_x_31878:
[----:B-----5:R-:W-:-:S05]  /*41b0*/  HADD2.F32 R93, -RZ, R46.H0_H0 ;  /* 0x2000002eff5d7230 */ /* 0x020fca0000004100 */
[----:B------:R-:W-:-:S04]  /*41c0*/  FADD.FTZ R92, R93, R92 ;  /* 0x0000005c5d5c7221 */ /* 0x000fc80000010000 */
[----:B------:R-:W-:-:S07]  /*41d0*/  @P1 FADD.FTZ R92, R52, R92 ;  /* 0x0000005c345c1221 */ /* 0x000fce0000010000 */
.L_x_31879:
[----:B------:R-:W-:Y:S01]  /*41e0*/  HADD2.F32 R93, -RZ, R94.H1_H1 ;  /* 0x3000005eff5d7230 */ /* 0x000fe20000004100 */
[----:B------:R-:W-:Y:S06]  /*41f0*/  @P2 BRA `(.L_x_31880) ;  /* 0x00000000000c2947 */ /* 0x000fec0003800000 */
[----:B------:R-:W-:Y:S05]  /*4200*/  @!P1 BRA `(.L_x_31881) ;  /* 0x0000000000149947 */ /* 0x000fea0003800000 */
[----:B-----5:R-:W-:Y:S01]  /*4210*/  FADD.FTZ R93, R53, R93 ;  /* 0x0000005d355d7221 */ /* 0x020fe20000010000 */
[----:B------:R-:W-:Y:S06]  /*4220*/  BRA `(.L_x_31881) ;  /* 0x00000000000c7947 */ /* 0x000fec0003800000 */
.L_x_31880:
[----:B-----5:R-:W-:-:S05]  /*4230*/  HADD2.F32 R94, -RZ, R46.H1_H1 ;  /* 0x3000002eff5e7230 */ /* 0x020fca0000004100 */
[----:B------:R-:W-:-:S04]  /*4240*/  FADD.FTZ R93, R94, R93 ;  /* 0x0000005d5e5d7221 */ /* 0x000fc80000010000 */
[----:B------:R-:W-:-:S07]  /*4250*/  @P1 FADD.FTZ R93, R53, R93 ;  /* 0x0000005d355d1221 */ /* 0x000fce0000010000 */
.L_x_31881:
[----:B------:R-:W-:Y:S01]  /*4260*/  HADD2.F32 R94, -RZ, R95.H0_H0 ;  /* 0x2000005fff5e7230 */ /* 0x000fe20000004100 */
[----:B------:R-:W-:Y:S06]  /*4270*/  @P2 BRA `(.L_x_31882) ;  /* 0x00000000000c2947 */ /* 0x000fec0003800000 */
[----:B------:R-:W-:Y:S05]  /*4280*/  @!P1 BRA `(.L_x_31883) ;  /* 0x0000000000149947 */ /* 0x000fea0003800000 */
[----:B-----5:R-:W-:Y:S01]  /*4290*/  FADD.FTZ R94, R54, R94 ;  /* 0x0000005e365e7221 */ /* 0x020fe20000010000 */
[----:B------:R-:W-:Y:S06]  /*42a0*/  BRA `(.L_x_31883) ;  /* 0x00000000000c7947 */ /* 0x000fec0003800000 */
.L_x_31882:
[----:B01-3-5:R-:W-:-:S05]  /*42b0*/  HADD2.F32 R120, -RZ, R47.H0_H0 ;  /* 0x2000002fff787230 */ /* 0x02bfca0000004100 */
[----:B------:R-:W-:-:S04]  /*42c0*/  FADD.FTZ R94, R120, R94 ;  /* 0x0000005e785e7221 */ /* 0x000fc80000010000 */
[----:B------:R-:W-:-:S07]  /*42d0*/  @P1 FADD.FTZ R94, R54, R94 ;  /* 0x0000005e365e1221 */ /* 0x000fce0000010000 */
.L_x_31883:
[----:B------:R-:W-:Y:S01]  /*42e0*/  HADD2.F32 R95, -RZ, R95.H1_H1 ;  /* 0x3000005fff5f7230 */ /* 0x000fe20000004100 */
[----:B------:R-:W-:Y:S06]  /*42f0*/  @P2 BRA `(.L_x_31884) ;  /* 0x00000000000c2947 */ /* 0x000fec0003800000 */
[----:B------:R-:W-:Y:S05]  /*4300*/  @!P1 BRA `(.L_x_31885) ;  /* 0x0000000000149947 */ /* 0x000fea0003800000 */
[----:B-----5:R-:W-:Y:S01]  /*4310*/  FADD.FTZ R95, R55, R95 ;  /* 0x0000005f375f7221 */ /* 0x020fe20000010000 */
[----:B------:R-:W-:Y:S06]  /*4320*/  BRA `(.L_x_31885) ;  /* 0x00000000000c7947 */ /* 0x000fec0003800000 */
.L_x_31884:
[----:B01-3-5:R-:W-:-:S05]  /*4330*/  HADD2.F32 R120, -RZ, R47.H1_H1 ;  /* 0x3000002fff787230 */ /* 0x02bfca0000004100 */
[----:B------:R-:W-:-:S04]  /*4340*/  FADD.FTZ R95, R120, R95 ;  /* 0x0000005f785f7221 */ /* 0x000fc80000010000 */
[----:B------:R-:W-:-:S07]  /*4350*/  @P1 FADD.FTZ R95, R55, R95 ;  /* 0x0000005f375f1221 */ /* 0x000fce0000010000 */
.L_x_31885:
[----:B01-3--:R-:W-:-:S04]  /*4360*/  LEA R120, P1, R122, UR12, 0x5 ;  /* 0x0000000c7a787c11 */ /* 0x00bfc8000f8228ff */
[C---:B------:R-:W-:Y:S02]  /*4370*/  LEA.HI.X R121, R122.reuse, UR13, RZ, 0x5, P1 ;  /* 0x0000000d7a797c11 */ /* 0x040fe400088f2cff */
[----:B------:R-:W-:-:S03]  /*4380*/  IADD3 R122, R122, 0x20, RZ ;  /* 0x000000207a7a7810 */ /* 0x000fc60007ffe0ff */
[----:B------:R4:W-:Y:S04]  /*4390*/  STG.E.128 desc[UR4][R120.64], R88 ;  /* 0x0000005878007986 */ /* 0x0009e8000c101d04 */
[----:B------:R4:W-:Y:S02]  /*43a0*/  STG.E.128 desc[UR4][R120.64+0x10], R92 ;  /* 0x0000105c78007986 */ /* 0x0009e4000c101d04 */
.L_x_31869:
[----:B------:R-:W-:Y:S05]  /*43b0*/  BSYNC B0 ;  /* 0x0000000000007941 */ /* 0x000fea0003800000 */
.L_x_31868:
        /* <DEDUP_REMOVED lines=24> */
.L_x_31888:
[----:B-----5:R-:W-:-:S05]  /*4540*/  HADD2.F32 R97, -RZ, R44.H0_H0 ;  /* 0x2000002cff617230 */ /* 0x020fca0000004100 */
[----:B------:R-:W-:-:S04]  /*4550*/  FADD.FTZ R96, R97, R96 ;  /* 0x0000006061607221 */ /* 0x000fc80000010000 */
[----:B------:R-:W-:-:S07]  /*4560*/  @P1 FADD.FTZ R96, R48, R96 ;  /* 0x0000006030601221 */ /* 0x000fce0000010000 */
.L_x_31889:
[----:B------:R-:W-:Y:S01]  /*4570*/  HADD2.F32 R97, -RZ, R100.H1_H1 ;  /* 0x30000064ff617230 */ /* 0x000fe20000004100 */
[----:B------:R-:W-:Y:S06]  /*4580*/  @P2 BRA `(.L_x_31890) ;  /* 0x00000000000c2947 */ /* 0x000fec0003800000 */
[----:B------:R-:W-:Y:S05]  /*4590*/  @!P1 BRA `(.L_x_31891) ;  /* 0x0000000000149947 */ /* 0x000fea0003800000 */
[----:B-----5:R-:W-:Y:S01]  /*45a0*/  FADD.FTZ R97, R49, R97 ;  /* 0x0000006131617221 */ /* 0x020fe20000010000 */
[----:B------:R-:W-:Y:S06]  /*45b0*/  BRA `(.L_x_31891) ;  /* 0x00000000000c7947 */ /* 0x000fec0003800000 */
.L_x_31890:
[----:B-----5:R-:W-:-:S05]  /*45c0*/  HADD2.F32 R98, -RZ, R44.H1_H1 ;  /* 0x3000002cff627230 */ /* 0x020fca0000004100 */
[----:B------:R-:W-:-:S04]  /*45d0*/  FADD.FTZ R97, R98, R97 ;  /* 0x0000006162617221 */ /* 0x000fc80000010000 */
[----:B------:R-:W-:-:S07]  /*45e0*/  @P1 FADD.FTZ R97, R49, R97 ;  /* 0x0000006131611221 */ /* 0x000fce0000010000 */
.L_x_31891:
[----:B------:R-:W-:Y:S01]  /*45f0*/  HADD2.F32 R98, -RZ, R101.H0_H0 ;  /* 0x20000065ff627230 */ /* 0x000fe20000004100 */
[----:B------:R-:W-:Y:S06]  /*4600*/  @P2 BRA `(.L_x_31892) ;  /* 0x00000000000c2947 */ /* 0x000fec0003800000 */
[----:B------:R-:W-:Y:S05]  /*4610*/  @!P1 BRA `(.L_x_31893) ;  /* 0x0000000000149947 */ /* 0x000fea0003800000 */
[----:B-----5:R-:W-:Y:S01]  /*4620*/  FADD.FTZ R98, R50, R98 ;  /* 0x0000006232627221 */ /* 0x020fe20000010000 */
[----:B------:R-:W-:Y:S06]  /*4630*/  BRA `(.L_x_31893) ;  /* 0x00000000000c7947 */ /* 0x000fec0003800000 */
.L_x_31892:
[----:B-----5:R-:W-:-:S05]  /*4640*/  HADD2.F32 R99, -RZ, R45.H0_H0 ;  /* 0x2000002dff637230 */ /* 0x020fca0000004100 */
[----:B------:R-:W-:-:S04]  /*4650*/  FADD.FTZ R98, R99, R98 ;  /* 0x0000006263627221 */ /* 0x000fc80000010000 */
[----:B------:R-:W-:-:S07]  /*4660*/  @P1 FADD.FTZ R98, R50, R98 ;  /* 0x0000006232621221 */ /* 0x000fce0000010000 */
.L_x_31893:
[----:B------:R-:W-:Y:S01]  /*4670*/  HADD2.F32 R99, -RZ, R101.H1_H1 ;  /* 0x30000065ff637230 */ /* 0x000fe20000004100 */
[----:B------:R-:W-:Y:S06]  /*4680*/  @P2 BRA `(.L_x_31894) ;  /* 0x00000000000c2947 */ /* 0x000fec0003800000 */
[----:B------:R-:W-:Y:S05]  /*4690*/  @!P1 BRA `(.L_x_31895) ;  /* 0x0000000000149947 */ /* 0x000fea0003800000 */
[----:B-----5:R-:W-:Y:S01]  /*46a0*/  FADD.FTZ R99, R51, R99 ;  /* 0x0000006333637221 */ /* 0x020fe20000010000 */
[----:B------:R-:W-:Y:S06]  /*46b0*/  BRA `(.L_x_31895) ;  /* 0x00000000000c7947 */ /* 0x000fec0003800000 */
.L_x_31894:
[----:B-----5:R-:W-:-:S05]  /*46c0*/  HADD2.F32 R100, -RZ, R45.H1_H1 ;  /* 0x3000002dff647230 */ /* 0x020fca0000004100 */
[----:B------:R-:W-:-:S04]  /*46d0*/  FADD.FTZ R99, R100, R99 ;  /* 0x0000006364637221 */ /* 0x000fc80000010000 */
[----:B------:R-:W-:-:S07]  /*46e0*/  @P1 FADD.FTZ R99, R51, R99 ;  /* 0x0000006333631221 */ /* 0x000fce0000010000 */
.L_x_31895:
[----:B------:R-:W-:Y:S01]  /*46f0*/  HADD2.F32 R100, -RZ, R102.H0_H0 ;  /* 0x20000066ff647230 */ /* 0x000fe20000004100 */
[----:B------:R-:W-:Y:S06]  /*4700*/  @P2 BRA `(.L_x_31896) ;  /* 0x00000000000c2947 */ /* 0x000fec0003800000 */
[----:B------:R-:W-:Y:S05]  /*4710*/  @!P1 BRA `(.L_x_31897) ;  /* 0x0000000000149947 */ /* 0x000fea0003800000 */
[----:B-----5:R-:W-:Y:S01]  /*4720*/  FADD.FTZ R100, R52, R100 ;  /* 0x0000006434647221 */ /* 0x020fe20000010000 */
[----:B------:R-:W-:Y:S06]  /*4730*/  BRA `(.L_x_31897) ;  /* 0x00000000000c7947 */ /* 0x000fec0003800000 */
.L_x_31896:
[----:B-----5:R-:W-:-:S05]  /*4740*/  HADD2.F32 R101, -RZ, R46.H0_H0 ;  /* 0x2000002eff657230 */ /* 0x020fca0000004100 */
[----:B------:R-:W-:-:S04]  /*4750*/  FADD.FTZ R100, R101, R100 ;  /* 0x0000006465647221 */ /* 0x000fc80000010000 */
[----:B------:R-:W-:-:S07]  /*4760*/  @P1 FADD.FTZ R100, R52, R100 ;  /* 0x0000006434641221 */ /* 0x000fce0000010000 */
.L_x_31897:
[----:B------:R-:W-:Y:S01]  /*4770*/  HADD2.F32 R101, -RZ, R102.H1_H1 ;  /* 0x30000066ff657230 */ /* 0x000fe20000004100 */
[----:B------:R-:W-:Y:S06]  /*4780*/  @P2 BRA `(.L_x_31898) ;  /* 0x00000000000c2947 */ /* 0x000fec0003800000 */
[----:B------:R-:W-:Y:S05]  /*4790*/  @!P1 BRA `(.L_x_31899) ;  /* 0x0000000000149947 */ /* 0x000fea0003800000 */
[----:B-----5:R-:W-:Y:S01]  /*47a0*/  FADD.FTZ R101, R53, R101 ;  /* 0x0000006535657221 */ /* 0x020fe20000010000 */
[----:B------:R-:W-:Y:S06]  /*47b0*/  BRA `(.L_x_31899) ;  /* 0x00000000000c7947 */ /* 0x000fec0003800000 */
.L_x_31898:
[----:B-----5:R-:W-:-:S05]  /*47c0*/  HADD2.F32 R102, -RZ, R46.H1_H1 ;  /* 0x3000002eff667230 */ /* 0x020fca0000004100 */
[----:B------:R-:W-:-:S04]  /*47d0*/  FADD.FTZ R101, R102, R101 ;  /* 0x0000006566657221 */ /* 0x000fc80000010000 */
[----:B------:R-:W-:-:S07]  /*47e0*/  @P1 FADD.FTZ R101, R53, R101 ;  /* 0x0000006535651221 */ /* 0x000fce0000010000 */
.L_x_31899:
[----:B------:R-:W-:Y:S01]  /*47f0*/  HADD2.F32 R102, -RZ, R103.H0_H0 ;  /* 0x20000067ff667230 */ /* 0x000fe20000004100 */
[----:B------:R-:W-:Y:S06]  /*4800*/  @P2 BRA `(.L_x_31900) ;  /* 0x00000000000c2947 */ /* 0x000fec0003800000 */
[----:B------:R-:W-:Y:S05]  /*4810*/  @!P1 BRA `(.L_x_31901) ;  /* 0x0000000000149947 */ /* 0x000fea0003800000 */
[----:B-----5:R-:W-:Y:S01]  /*4820*/  FADD.FTZ R102, R54, R102 ;  /* 0x0000006636667221 */ /* 0x020fe20000010000 */
[----:B------:R-:W-:Y:S06]  /*4830*/  BRA `(.L_x_31901) ;  /* 0x00000000000c7947 */ /* 0x000fec0003800000 */
.L_x_31900:
[----:B-1-345:R-:W-:-:S05]  /*4840*/  HADD2.F32 R120, -RZ, R47.H0_H0 ;  /* 0x2000002fff787230 */ /* 0x03afca0000004100 */
[----:B------:R-:W-:-:S04]  /*4850*/  FADD.FTZ R102, R120, R102 ;  /* 0x0000006678667221 */ /* 0x000fc80000010000 */
[----:B------:R-:W-:-:S07]  /*4860*/  @P1 FADD.FTZ R102, R54, R102 ;  /* 0x0000006636661221 */ /* 0x000fce0000010000 */
.L_x_31901:
[----:B------:R-:W-:Y:S01]  /*4870*/  HADD2.F32 R103, -RZ, R103.H1_H1 ;  /* 0x30000067ff677230 */ /* 0x000fe20000004100 */
[----:B------:R-:W-:Y:S06]  /*4880*/  @P2 BRA `(.L_x_31902) ;  /* 0x00000000000c2947 */ /* 0x000fec0003800000 */
[----:B------:R-:W-:Y:S05]  /*4890*/  @!P1 BRA `(.L_x_31903) ;  /* 0x0000000000149947 */ /* 0x000fea0003800000 */
[----:B-----5:R-:W-:Y:S01]  /*48a0*/  FADD.FTZ R103, R55, R103 ;  /* 0x0000006737677221 */ /* 0x020fe20000010000 */
[----:B------:R-:W-:Y:S06]  /*48b0*/  BRA `(.L_x_31903) ;  /* 0x00000000000c7947 */ /* 0x000fec0003800000 */
.L_x_31902:
[----:B-1-345:R-:W-:-:S05]  /*48c0*/  HADD2.F32 R120, -RZ, R47.H1_H1 ;  /* 0x3000002fff787230 */ /* 0x03afca0000004100 */
[----:B------:R-:W-:-:S04]  /*48d0*/  FADD.FTZ R103, R120, R103 ;  /* 0x0000006778677221 */ /* 0x000fc80000010000 */
[----:B------:R-:W-:-:S07]  /*48e0*/  @P1 FADD.FTZ R103, R55, R103 ;  /* 0x0000006737671221 */ /* 0x000fce0000010000 */
.L_x_31903:
[----:B-1-34-:R-:W-:-:S04]  /*48f0*/  LEA R120, P1, R122, UR12, 0x5 ;  /* 0x0000000c7a787c11 */ /* 0x01afc8000f8228ff */
[C---:B------:R-:W-:Y:S02]  /*4900*/  LEA.HI.X R121, R122.reuse, UR13, RZ, 0x5, P1 ;  /* 0x0000000d7a797c11 */ /* 0x040fe400088f2cff */
[----:B------:R-:W-:-:S03]  /*4910*/  IADD3 R122, R122, 0x20, RZ ;  /* 0x000000207a7a7810 */ /* 0x000fc60007ffe0ff */
[----:B------:R0:W-:Y:S04]  /*4920*/  STG.E.128 desc[UR4][R120.64], R96 ;  /* 0x0000006078007986 */ /* 0x0001e8000c101d04 */
[----:B------:R0:W-:Y:S02]  /*4930*/  STG.E.128 desc[UR4][R120.64+0x10], R100 ;  /* 0x0000106478007986 */ /* 0x0001e4000c101d04 */
.L_x_31887:
[----:B------:R-:W-:Y:S05]  /*4940*/  BSYNC B0 ;  /* 0x0000000000007941 */ /* 0x000fea0003800000 */
.L_x_31886:
        /* <DEDUP_REMOVED lines=24> */
.L_x_31906:
[----:B-----5:R-:W-:-:S05]  /*4ad0*/  HADD2.F32 R105, -RZ, R44.H0_H0 ;  /* 0x2000002cff697230 */ /* 0x020fca0000004100 */
[----:B------:R-:W-:-:S04]  /*4ae0*/  FADD.FTZ R104, R105, R104 ;  /* 0x0000006869687221 */ /* 0x000fc80000010000 */
[----:B------:R-:W-:-:S07]  /*4af0*/  @P1 FADD.FTZ R104, R48, R104 ;  /* 0x0000006830681221 */ /* 0x000fce0000010000 */
.L_x_31907:
[----:B------:R-:W-:Y:S01]  /*4b00*/  HADD2.F32 R105, -RZ, R108.H1_H1 ;  /* 0x3000006cff697230 */ /* 0x000fe20000004100 */
[----:B------:R-:W-:Y:S06]  /*4b10*/  @P2 BRA `(.L_x_31908) ;  /* 0x00000000000c2947 */ /* 0x000fec0003800000 */
[----:B------:R-:W-:Y:S05]  /*4b20*/  @!P1 BRA `(.L_x_31909) ;  /* 0x0000000000149947 */ /* 0x000fea0003800000 */
[----:B-----5:R-:W-:Y:S01]  /*4b30*/  FADD.FTZ R105, R49, R105 ;  /* 0x0000006931697221 */ /* 0x020fe20000010000 */
[----:B------:R-:W-:Y:S06]  /*4b40*/  BRA `(.L_x_31909) ;  /* 0x00000000000c7947 */ /* 0x000fec0003800000 */
.L_x_31908:
[----:B-----5:R-:W-:-:S05]  /*4b50*/  HADD2.F32 R106, -RZ, R44.H1_H1 ;  /* 0x3000002cff6a7230 */ /* 0x020fca0000004100 */
[----:B------:R-:W-:-:S04]  /*4b60*/  FADD.FTZ R105, R106, R105 ;  /* 0x000000696a697221 */ /* 0x000fc80000010000 */
[----:B------:R-:W-:-:S07]  /*4b70*/  @P1 FADD.FTZ R105, R49, R105 ;  /* 0x0000006931691221 */ /* 0x000fce0000010000 */
.L_x_31909:
[----:B------:R-:W-:Y:S01]  /*4b80*/  HADD2.F32 R106, -RZ, R109.H0_H0 ;  /* 0x2000006dff6a7230 */ /* 0x000fe20000004100 */
[----:B------:R-:W-:Y:S06]  /*4b90*/  @P2 BRA `(.L_x_31910) ;  /* 0x00000000000c2947 */ /* 0x000fec0003800000 */
[----:B------:R-:W-:Y:S05]  /*4ba0*/  @!P1 BRA `(.L_x_31911) ;  /* 0x0000000000149947 */ /* 0x000fea0003800000 */
[----:B-----5:R-:W-:Y:S01]  /*4bb0*/  FADD.FTZ R106, R50, R106 ;  /* 0x0000006a326a7221 */ /* 0x020fe20000010000 */
[----:B------:R-:W-:Y:S06]  /*4bc0*/  BRA `(.L_x_31911) ;  /* 0x00000000000c7947 */ /* 0x000fec0003800000 */
.L_x_31910:
[----:B-----5:R-:W-:-:S05]  /*4bd0*/  HADD2.F32 R107, -RZ, R45.H0_H0 ;  /* 0x2000002dff6b7230 */ /* 0x020fca0000004100 */
[----:B------:R-:W-:-:S04]  /*4be0*/  FADD.FTZ R106, R107, R106 ;  /* 0x0000006a6b6a7221 */ /* 0x000fc80000010000 */
[----:B------:R-:W-:-:S07]  /*4bf0*/  @P1 FADD.FTZ R106, R50, R106 ;  /* 0x0000006a326a1221 */ /* 0x000fce0000010000 */
.L_x_31911:
[----:B------:R-:W-:Y:S01]  /*4c00*/  HADD2.F32 R107, -RZ, R109.H1_H1 ;  /* 0x3000006dff6b7230 */ /* 0x000fe20000004100 */
[----:B------:R-:W-:Y:S06]  /*4c10*/  @P2 BRA `(.L_x_31912) ;  /* 0x00000000000c2947 */ /* 0x000fec0003800000 */
[----:B------:R-:W-:Y:S05]  /*4c20*/  @!P1 BRA `(.L_x_31913) ;  /* 0x0000000000149947 */ /* 0x000fea0003800000 */
[----:B-----5:R-:W-:Y:S01]  /*4c30*/  FADD.FTZ R107, R51, R107 ;  /* 0x0000006b336b7221 */ /* 0x020fe20000010000 */
[----:B------:R-:W-:Y:S06]  /*4c40*/  BRA `(.L_x_31913) ;  /* 0x00000000000c7947 */ /* 0x000fec0003800000 */
.L_x_31912:
[----:B-----5:R-:W-:-:S05]  /*4c50*/  HADD2.F32 R108, -RZ, R45.H1_H1 ;  /* 0x3000002dff6c7230 */ /* 0x020fca0000004100 */
[----:B------:R-:W-:-:S04]  /*4c60*/  FADD.FTZ R107, R108, R107 ;  /* 0x0000006b6c6b7221 */ /* 0x000fc80000010000 */
[----:B------:R-:W-:-:S07]  /*4c70*/  @P1 FADD.FTZ R107, R51, R107 ;  /* 0x0000006b336b1221 */ /* 0x000fce0000010000 */
.L_x_31913:
[----:B------:R-:W-:Y:S01]  /*4c80*/  HADD2.F32 R108, -RZ, R110.H0_H0 ;  /* 0x2000006eff6c7230 */ /* 0x000fe20000004100 */
[----:B------:R-:W-:Y:S06]  /*4c90*/  @P2 BRA `(.L_x_31914) ;  /* 0x00000000000c2947 */ /* 0x000fec0003800000 */
[----:B------:R-:W-:Y:S05]  /*4ca0*/  @!P1 BRA `(.L_x_31915) ;  /* 0x0000000000149947 */ /* 0x000fea0003800000 */
[----:B-----5:R-:W-:Y:S01]  /*4cb0*/  FADD.FTZ R108, R52, R108 ;  /* 0x0000006c346c7221 */ /* 0x020fe20000010000 */
[----:B------:R-:W-:Y:S06]  /*4cc0*/  BRA `(.L_x_31915) ;  /* 0x00000000000c7947 */ /* 0x000fec0003800000 */
.L_x_31914:
[----:B-----5:R-:W-:-:S05]  /*4cd0*/  HADD2.F32 R109, -RZ, R46.H0_H0 ;  /* 0x2000002eff6d7230 */ /* 0x020fca0000004100 */
[----:B------:R-:W-:-:S04]  /*4ce0*/  FADD.FTZ R108, R109, R108 ;  /* 0x0000006c6d6c7221 */ /* 0x000fc80000010000 */
[----:B------:R-:W-:-:S07]  /*4cf0*/  @P1 FADD.FTZ R108, R52, R108 ;  /* 0x0000006c346c1221 */ /* 0x000fce0000010000 */
.L_x_31915:
[----:B------:R-:W-:Y:S01]  /*4d00*/  HADD2.F32 R109, -RZ, R110.H1_H1 ;  /* 0x3000006eff6d7230 */ /* 0x000fe20000004100 */
[----:B------:R-:W-:Y:S06]  /*4d10*/  @P2 BRA `(.L_x_31916) ;  /* 0x00000000000c2947 */ /* 0x000fec0003800000 */
[----:B------:R-:W-:Y:S05]  /*4d20*/  @!P1 BRA `(.L_x_31917) ;  /* 0x0000000000149947 */ /* 0x000fea0003800000 */
[----:B-----5:R-:W-:Y:S01]  /*4d30*/  FADD.FTZ R109, R53, R109 ;  /* 0x0000006d356d7221 */ /* 0x020fe20000010000 */
[----:B------:R-:W-:Y:S06]  /*4d40*/  BRA `(.L_x_31917) ;  /* 0x00000000000c7947 */ /* 0x000fec0003800000 */
.L_x_31916:
[----:B-----5:R-:W-:-:S05]  /*4d50*/  HADD2.F32 R110, -RZ, R46.H1_H1 ;  /* 0x3000002eff6e7230 */ /* 0x020fca0000004100 */
[----:B------:R-:W-:-:S04]  /*4d60*/  FADD.FTZ R109, R110, R109 ;  /* 0x0000006d6e6d7221 */ /* 0x000fc80000010000 */
[----:B------:R-:W-:-:S07]  /*4d70*/  @P1 FADD.FTZ R109, R53, R109 ;  /* 0x0000006d356d1221 */ /* 0x000fce0000010000 */
.L_x_31917:
[----:B------:R-:W-:Y:S01]  /*4d80*/  HADD2.F32 R110, -RZ, R111.H0_H0 ;  /* 0x2000006fff6e7230 */ /* 0x000fe20000004100 */
[----:B------:R-:W-:Y:S06]  /*4d90*/  @P2 BRA `(.L_x_31918) ;  /* 0x00000000000c2947 */ /* 0x000fec0003800000 */
[----:B------:R-:W-:Y:S05]  /*4da0*/  @!P1 BRA `(.L_x_31919) ;  /* 0x0000000000149947 */ /* 0x000fea0003800000 */
[----:B-----5:R-:W-:Y:S01]  /*4db0*/  FADD.FTZ R110, R54, R110 ;  /* 0x0000006e366e7221 */ /* 0x020fe20000010000 */
[----:B------:R-:W-:Y:S06]  /*4dc0*/  BRA `(.L_x_31919) ;  /* 0x00000000000c7947 */ /* 0x000fec0003800000 */
.L_x_31918:
[----:B-1-345:R-:W-:-:S05]  /*4dd0*/  HADD2.F32 R120, -RZ, R47.H0_H0 ;  /* 0x2000002fff787230 */ /* 0x03afca0000004100 */
[----:B------:R-:W-:-:S04]  /*4de0*/  FADD.FTZ R110, R120, R110 ;  /* 0x0000006e786e7221 */ /* 0x000fc80000010000 */
[----:B------:R-:W-:-:S07]  /*4df0*/  @P1 FADD.FTZ R110, R54, R110 ;  /* 0x0000006e366e1221 */ /* 0x000fce0000010000 */
.L_x_31919:
[----:B------:R-:W-:Y:S01]  /*4e00*/  HADD2.F32 R111, -RZ, R111.H1_H1 ;  /* 0x3000006fff6f7230 */ /* 0x000fe20000004100 */
[----:B------:R-:W-:Y:S06]  /*4e10*/  @P2 BRA `(.L_x_31920) ;  /* 0x00000000000c2947 */ /* 0x000fec0003800000 */
[----:B------:R-:W-:Y:S05]  /*4e20*/  @!P1 BRA `(.L_x_31921) ;  /* 0x0000000000149947 */ /* 0x000fea0003800000 */
[----:B-----5:R-:W-:Y:S01]  /*4e30*/  FADD.FTZ R111, R55, R111 ;  /* 0x0000006f376f7221 */ /* 0x020fe20000010000 */
[----:B------:R-:W-:Y:S06]  /*4e40*/  BRA `(.L_x_31921) ;  /* 0x00000000000c7947 */ /* 0x000fec0003800000 */
.L_x_31920:
[----:B-1-345:R-:W-:-:S05]  /*4e50*/  HADD2.F32 R120, -RZ, R47.H1_H1 ;  /* 0x3000002fff787230 */ /* 0x03afca0000004100 */
[----:B------:R-:W-:-:S04]  /*4e60*/  FADD.FTZ R111, R120, R111 ;  /* 0x0000006f786f7221 */ /* 0x000fc80000010000 */
[----:B------:R-:W-:-:S07]  /*4e70*/  @P1 FADD.FTZ R111, R55, R111 ;  /* 0x0000006f376f1221 */ /* 0x000fce0000010000 */
.L_x_31921:
[----:B-1-34-:R-:W-:-:S04]  /*4e80*/  LEA R120, P1, R122, UR12, 0x5 ;  /* 0x0000000c7a787c11 */ /* 0x01afc8000f8228ff */
[C---:B------:R-:W-:Y:S02]  /*4e90*/  LEA.HI.X R121, R122.reuse, UR13, RZ, 0x5, P1 ;  /* 0x0000000d7a797c11 */ /* 0x040fe400088f2cff */
[----:B------:R-:W-:-:S03]  /*4ea0*/  IADD3 R122, R122, 0x20, RZ ;  /* 0x000000207a7a7810 */ /* 0x000fc60007ffe0ff */
[----:B------:R0:W-:Y:S04]  /*4eb0*/  STG.E.128 desc[UR4][R120.64], R104 ;  /* 0x0000006878007986 */ /* 0x0001e8000c101d04 */
[----:B------:R0:W-:Y:S02]  /*4ec0*/  STG.E.128 desc[UR4][R120.64+0x10], R108 ;  /* 0x0000106c78007986 */ /* 0x0001e4000c101d04 */
.L_x_31905:
[----:B------:R-:W-:Y:S05]  /*4ed0*/  BSYNC B0 ;  /* 0x0000000000007941 */ /* 0x000fea0003800000 */
.L_x_31904:
        /* <DEDUP_REMOVED lines=24> */
.L_x_31924:
[----:B-----5:R-:W-:-:S05]  /*5060*/  HADD2.F32 R113, -RZ, R44.H0_H0 ;  /* 0x2000002cff717230 */ /* 0x020fca0000004100 */
[----:B------:R-:W-:-:S04]  /*5070*/  FADD.FTZ R112, R113, R112 ;  /* 0x0000007071707221 */ /* 0x000fc80000010000 */
[----:B------:R-:W-:-:S07]  /*5080*/  @P1 FADD.FTZ R112, R48, R112 ;  /* 0x0000007030701221 */ /* 0x000fce0000010000 */
.L_x_31925:
[----:B------:R-:W-:Y:S01]  /*5090*/  HADD2.F32 R113, -RZ, R116.H1_H1 ;  /* 0x30000074ff717230 */ /* 0x000fe20000004100 */
[----:B------:R-:W-:Y:S06]  /*50a0*/  @P2 BRA `(.L_x_31926) ;  /* 0x00000000000c2947 */ /* 0x000fec0003800000 */
[----:B------:R-:W-:Y:S05]  /*50b0*/  @!P1 BRA `(.L_x_31927) ;  /* 0x0000000000149947 */ /* 0x000fea0003800000 */
[----:B-----5:R-:W-:Y:S01]  /*50c0*/  FADD.FTZ R113, R49, R113 ;  /* 0x0000007131717221 */ /* 0x020fe20000010000 */
[----:B------:R-:W-:Y:S06]  /*50d0*/  BRA `(.L_x_31927) ;  /* 0x00000000000c7947 */ /* 0x000fec0003800000 */
.L_x_31926:
[----:B-----5:R-:W-:-:S05]  /*50e0*/  HADD2.F32 R114, -RZ, R44.H1_H1 ;  /* 0x3000002cff727230 */ /* 0x020fca0000004100 */
[----:B------:R-:W-:-:S04]  /*50f0*/  FADD.FTZ R113, R114, R113 ;  /* 0x0000007172717221 */ /* 0x000fc80000010000 */
[----:B------:R-:W-:-:S07]  /*5100*/  @P1 FADD.FTZ R113, R49, R113 ;  /* 0x0000007131711221 */ /* 0x000fce0000010000 */
.L_x_31927:
[----:B------:R-:W-:Y:S01]  /*5110*/  HADD2.F32 R114, -RZ, R117.H0_H0 ;  /* 0x20000075ff727230 */ /* 0x000fe20000004100 */
[----:B------:R-:W-:Y:S06]  /*5120*/  @P2 BRA `(.L_x_31928) ;  /* 0x00000000000c2947 */ /* 0x000fec0003800000 */
[----:B------:R-:W-:Y:S05]  /*5130*/  @!P1 BRA `(.L_x_31929) ;  /* 0x0000000000149947 */ /* 0x000fea0003800000 */
[----:B-----5:R-:W-:Y:S01]  /*5140*/  FADD.FTZ R114, R50, R114 ;  /* 0x0000007232727221 */ /* 0x020fe20000010000 */
[----:B------:R-:W-:Y:S06]  /*5150*/  BRA `(.L_x_31929) ;  /* 0x00000000000c7947 */ /* 0x000fec0003800000 */
.L_x_31928:
[----:B-----5:R-:W-:-:S05]  /*5160*/  HADD2.F32 R115, -RZ, R45.H0_H0 ;  /* 0x2000002dff737230 */ /* 0x020fca0000004100 */
[----:B------:R-:W-:-:S04]  /*5170*/  FADD.FTZ R114, R115, R114 ;  /* 0x0000007273727221 */ /* 0x000fc80000010000 */
[----:B------:R-:W-:-:S07]  /*5180*/  @P1 FADD.FTZ R114, R50, R114 ;  /* 0x0000007232721221 */ /* 0x000fce0000010000 */
.L_x_31929:
[----:B------:R-:W-:Y:S01]  /*5190*/  HADD2.F32 R115, -RZ, R117.H1_H1 ;  /* 0x30000075ff737230 */ /* 0x000fe20000004100 */
[----:B------:R-:W-:Y:S06]  /*51a0*/  @P2 BRA `(.L_x_31930) ;  /* 0x00000000000c2947 */ /* 0x000fec0003800000 */
[----:B------:R-:W-:Y:S05]  /*51b0*/  @!P1 BRA `(.L_x_31931) ;  /* 0x0000000000149947 */ /* 0x000fea0003800000 */
[----:B-----5:R-:W-:Y:S01]  /*51c0*/  FADD.FTZ R115, R51, R115 ;  /* 0x0000007333737221 */ /* 0x020fe20000010000 */
[----:B------:R-:W-:Y:S06]  /*51d0*/  BRA `(.L_x_31931) ;  /* 0x00000000000c7947 */ /* 0x000fec0003800000 */
.L_x_31930:
[----:B-----5:R-:W-:-:S05]  /*51e0*/  HADD2.F32 R116, -RZ, R45.H1_H1 ;  /* 0x3000002dff747230 */ /* 0x020fca0000004100 */
[----:B------:R-:W-:-:S04]  /*51f0*/  FADD.FTZ R115, R116, R115 ;  /* 0x0000007374737221 */ /* 0x000fc80000010000 */
[----:B------:R-:W-:-:S07]  /*5200*/  @P1 FADD.FTZ R115, R51, R115 ;  /* 0x0000007333731221 */ /* 0x000fce0000010000 */
.L_x_31931:
[----:B------:R-:W-:Y:S01]  /*5210*/  HADD2.F32 R116, -RZ, R118.H0_H0 ;  /* 0x20000076ff747230 */ /* 0x000fe20000004100 */
[----:B------:R-:W-:Y:S06]  /*5220*/  @P2 BRA `(.L_x_31932) ;  /* 0x00000000000c2947 */ /* 0x000fec0003800000 */
[----:B------:R-:W-:Y:S05]  /*5230*/  @!P1 BRA `(.L_x_31933) ;  /* 0x0000000000149947 */ /* 0x000fea0003800000 */
[----:B-----5:R-:W-:Y:S01]  /*5240*/  FADD.FTZ R116, R52, R116 ;  /* 0x0000007434747221 */ /* 0x020fe20000010000 */
[----:B------:R-:W-:Y:S06]  /*5250*/  BRA `(.L_x_31933) ;  /* 0x00000000000c7947 */ /* 0x000fec0003800000 */
.L_x_31932:
[----:B-----5:R-:W-:-:S05]  /*5260*/  HADD2.F32 R117, -RZ, R46.H0_H0 ;  /* 0x2000002eff757230 */ /* 0x020fca0000004100 */
[----:B------:R-:W-:-:S04]  /*5270*/  FADD.FTZ R116, R117, R116 ;  /* 0x0000007475747221 */ /* 0x000fc80000010000 */
[----:B------:R-:W-:-:S07]  /*5280*/  @P1 FADD.FTZ R116, R52, R116 ;  /* 0x0000007434741221 */ /* 0x000fce0000010000 */
.L_x_31933:
[----:B------:R-:W-:Y:S01]  /*5290*/  HADD2.F32 R117, -RZ, R118.H1_H1 ;  /* 0x30000076ff757230 */ /* 0x000fe20000004100 */
[----:B------:R-:W-:Y:S06]  /*52a0*/  @P2 BRA `(.L_x_31934) ;  /* 0x00000000000c2947 */ /* 0x000fec0003800000 */
[----:B------:R-:W-:Y:S05]  /*52b0*/  @!P1 BRA `(.L_x_31935) ;  /* 0x0000000000149947 */ /* 0x000fea0003800000 */
[----:B-----5:R-:W-:Y:S01]  /*52c0*/  FADD.FTZ R117, R53, R117 ;  /* 0x0000007535757221 */ /* 0x020fe20000010000 */
[----:B------:R-:W-:Y:S06]  /*52d0*/  BRA `(.L_x_31935) ;  /* 0x00000000000c7947 */ /* 0x000fec0003800000 */
.L_x_31934:
[----:B-----5:R-:W-:-:S05]  /*52e0*/  HADD2.F32 R118, -RZ, R46.H1_H1 ;  /* 0x3000002eff767230 */ /* 0x020fca0000004100 */
[----:B------:R-:W-:-:S04]  /*52f0*/  FADD.FTZ R117, R118, R117 ;  /* 0x0000007576757221 */ /* 0x000fc80000010000 */
[----:B------:R-:W-:-:S07]  /*5300*/  @P1 FADD.FTZ R117, R53, R117 ;  /* 0x0000007535751221 */ /* 0x000fce0000010000 */
.L_x_31935:
[----:B------:R-:W-:Y:S01]  /*5310*/  HADD2.F32 R118, -RZ, R119.H0_H0 ;  /* 0x20000077ff767230 */ /* 0x000fe20000004100 */
[----:B------:R-:W-:Y:S06]  /*5320*/  @P2 BRA `(.L_x_31936) ;  /* 0x00000000000c2947 */ /* 0x000fec0003800000 */
[----:B------:R-:W-:Y:S05]  /*5330*/  @!P1 BRA `(.L_x_31937) ;  /* 0x0000000000149947 */ /* 0x000fea0003800000 */
[----:B-----5:R-:W-:Y:S01]  /*5340*/  FADD.FTZ R118, R54, R118 ;  /* 0x0000007636767221 */ /* 0x020fe20000010000 */
[----:B------:R-:W-:Y:S06]  /*5350*/  BRA `(.L_x_31937) ;  /* 0x00000000000c7947 */ /* 0x000fec0003800000 */
.L_x_31936:
[----:B-1-345:R-:W-:-:S05]  /*5360*/  HADD2.F32 R120, -RZ, R47.H0_H0 ;  /* 0x2000002fff787230 */ /* 0x03afca0000004100 */
[----:B------:R-:W-:-:S04]  /*5370*/  FADD.FTZ R118, R120, R118 ;  /* 0x0000007678767221 */ /* 0x000fc80000010000 */
[----:B------:R-:W-:-:S07]  /*5380*/  @P1 FADD.FTZ R118, R54, R118 ;  /* 0x0000007636761221 */ /* 0x000fce0000010000 */
.L_x_31937:
[----:B------:R-:W-:Y:S01]  /*5390*/  HADD2.F32 R119, -RZ, R119.H1_H1 ;  /* 0x30000077ff777230 */ /* 0x000fe20000004100 */
[----:B------:R-:W-:Y:S06]  /*53a0*/  @P2 BRA `(.L_x_31938) ;  /* 0x00000000000c2947 */ /* 0x000fec0003800000 */
[----:B------:R-:W-:Y:S05]  /*53b0*/  @!P1 BRA `(.L_x_31939) ;  /* 0x0000000000149947 */ /* 0x000fea0003800000 */
[----:B-----5:R-:W-:Y:S01]  /*53c0*/  FADD.FTZ R119, R55, R119 ;  /* 0x0000007737777221 */ /* 0x020fe20000010000 */
[----:B------:R-:W-:Y:S06]  /*53d0*/  BRA `(.L_x_31939) ;  /* 0x00000000000c7947 */ /* 0x000fec0003800000 */
.L_x_31938:
[----:B-1-345:R-:W-:-:S05]  /*53e0*/  HADD2.F32 R120, -RZ, R47.H1_H1 ;  /* 0x3000002fff787230 */ /* 0x03afca0000004100 */
[----:B------:R-:W-:-:S04]  /*53f0*/  FADD.FTZ R119, R120, R119 ;  /* 0x0000007778777221 */ /* 0x000fc80000010000 */
[----:B------:R-:W-:-:S07]  /*5400*/  @P1 FADD.FTZ R119, R55, R119 ;  /* 0x0000007737771221 */ /* 0x000fce0000010000 */
.L_x_31939:
[----:B-1-34-:R-:W-:-:S04]  /*5410*/  LEA R120, P1, R122, UR12, 0x5 ;  /* 0x0000000c7a787c11 */ /* 0x01afc8000f8228ff */
[----:B------:R-:W-:-:S05]  /*5420*/  LEA.HI.X R121, R122, UR13, RZ, 0x5, P1 ;  /* 0x0000000d7a797c11 */ /* 0x000fca00088f2cff */
[----:B------:R0:W-:Y:S04]  /*5430*/  STG.E.128 desc[UR4][R120.64], R112 ;  /* 0x0000007078007986 */ /* 0x0001e8000c101d04 */
[----:B------:R0:W-:Y:S02]  /*5440*/  STG.E.128 desc[UR4][R120.64+0x10], R116 ;  /* 0x0000107478007986 */ /* 0x0001e4000c101d04 */
.L_x_31923:
[----:B------:R-:W-:Y:S05]  /*5450*/  BSYNC B0 ;  /* 0x0000000000007941 */ /* 0x000fea0003800000 */
.L_x_31922:
        /* <DEDUP_REMOVED lines=234> */
.L_x_31969:
        /* <DEDUP_REMOVED lines=111> */
.L_x_31942:
[----:B------:R-:W-:Y:S05]  /*69f0*/  BSYNC B0 ;  /* 0x0000000000007941 */ /* 0x000fea0003800000 */
.L_x_31941:
        /* <DEDUP_REMOVED lines=99> */
.L_x_31944:
[----:B------:R-:W-:Y:S05]  /*7030*/  BSYNC B0 ;  /* 0x0000000000007941 */ /* 0x000fea0003800000 */
.L_x_31943:
        /* <DEDUP_REMOVED lines=99> */
.L_x_31946:
[----:B------:R-:W-:Y:S05]  /*7670*/  BSYNC B0 ;  /* 0x0000000000007941 */ /* 0x000fea0003800000 */
.L_x_31945:
[----:B------:R-:W-:Y:S01]  /*7680*/  ISETP.GE.U32.AND P2, PT, R139, 0x80, PT ;  /* 0x000000808b00780c */ /* 0x000fe20003f46070 */
        /* <DEDUP_REMOVED lines=52> */
.L_x_31948:
[----:B------:R-:W-:Y:S05]  /*79d0*/  BSYNC B0 ;  /* 0x0000000000007941 */ /* 0x000fea0003800000 */
.L_x_31947:
        /* <DEDUP_REMOVED lines=51> */
.L_x_31950:
[----:B------:R-:W-:Y:S05]  /*7d10*/  BSYNC B0 ;  /* 0x0000000000007941 */ /* 0x000fea0003800000 */
.L_x_31949:
[----:B------:R-:W-:Y:S01]  /*7d20*/  ISETP.GE.U32.AND P2, PT, R139, 0xc0, PT ;  /* 0x000000c08b00780c */ /* 0x000fe20003f46070 */
[----:B------:R-:W-:-:S12]  /*7d30*/  BSSY B0, `(.L_x_31951) ;  /* 0x0000032000007945 */ /* 0x000fd80003800000 */
[----:B------:R-:W-:Y:S05]  /*7d40*/  @!P2 BRA `(.L_x_31952) ;  /* 0x0000000000c0a947 */ /* 0x000fea0003800000 */
        /* <DEDUP_REMOVED lines=48> */
.L_x_31952:
[----:B------:R-:W-:Y:S05]  /*8050*/  BSYNC B0 ;  /* 0x0000000000007941 */ /* 0x000fea0003800000 */
.L_x_31951:
        /* <DEDUP_REMOVED lines=52> */
.L_x_31954:
[----:B------:R-:W-:Y:S05]  /*83a0*/  BSYNC B0 ;  /* 0x0000000000007941 */ /* 0x000fea0003800000 */
.L_x_31953:
        /* <DEDUP_REMOVED lines=51> */
.L_x_31956:
[----:B------:R-:W-:Y:S05]  /*86e0*/  BSYNC B0 ;  /* 0x0000000000007941 */ /* 0x000fea0003800000 */
.L_x_31955:
[----:B01234-:R-:W0:Y:S02]  /*86f0*/  LDC.64 R120, c[0x0][0x210] ;  /* 0x00008400ff787b82 */ /* 0x01fe240000000a00 */
[----:B0-----:R-:W-:-:S04]  /*8700*/  LEA R163, R120, R163, 0x2 ;  /* 0x000000a378a37211 */ /* 0x001fc800078e10ff */
[----:B------:R-:W-:-:S13]  /*8710*/  ISETP.GE.AND P1, PT, R163, R121, PT ;  /* 0x00000079a300720c */ /* 0x000fda0003f26270 */
[----:B------:R-:W-:Y:S05]  /*8720*/  @!P1 BRA `(.L_x_31957) ;  /* 0xffffffa000189947 */ /* 0x000fea000383ffff */
[----:B------:R-:W-:Y:S05]  /*8730*/  EXIT ;  /* 0x000000000000794d */ /* 0x000fea0003800000 */
.L_x_31940:
        /* <DEDUP_REMOVED lines=8> */
.L_x_31959:
[----:B------:R-:W-:Y:S05]  /*87c0*/  BSYNC B0 ;  /* 0x0000000000007941 */ /* 0x000fea0003800000 */
.L_x_31958:
        /* <DEDUP_REMOVED lines=9> */
.L_x_31960:
[----:B------:R-:W-:Y:S01]  /*8860*/  HFMA2.MMA R122, -RZ, RZ, 0, 2.384185791015625e-07 ;  /* 0x00000004ff7a7435 */ /* 0x000fe200000001ff */
[----:B------:R-:W-:Y:S01]  /*8870*/  FADD.FTZ R123, R123, R120 ;  /* 0x000000787b7b7221 */ /* 0x000fe20000010000 */
[----:B------:R-:W-:-:S04]  /*8880*/  MOV R120, 0xffffffff ;  /* 0xffffffff00787802 */ /* 0x000fc80000000f00 */
[----:B------:R-:W-:-:S07]  /*8890*/  MOV R125, R123 ;  /* 0x0000007b007d7202 */ /* 0x000fce0000000f00 */
[----:B------:R-:W-:Y:S05]  /*88a0*/  WARPSYNC.COLLECTIVE R120, `(.L_x_31961) ;  /* 0x0000000078087348 */ /* 0x000fea0003c00000 */
[----:B------:R0:W1:Y:S02]  /*88b0*/  SHFL.BFLY P6, R120, R125, R122, R121 ;  /* 0x0c00007a7d787389 */ /* 0x00006400000c0079 */
[----:B01----:R-:W-:Y:S01]  /*88c0*/  ENDCOLLECTIVE ;  /* 0x000000000000791b */ /* 0x003fe20003800000 */
.L_x_31961:
[----:B------:R-:W-:Y:S01]  /*88d0*/  HFMA2.MMA R122, -RZ, RZ, 0, 4.76837158203125e-07 ;  /* 0x00000008ff7a7435 */ /* 0x000fe200000001ff */
[----:B------:R-:W-:Y:S01]  /*88e0*/  FADD.FTZ R123, R123, R120 ;  /* 0x000000787b7b7221 */ /* 0x000fe20000010000 */
[----:B------:R-:W-:-:S04]  /*88f0*/  MOV R120, 0xffffffff ;  /* 0xffffffff00787802 */ /* 0x000fc80000000f00 */
[----:B------:R-:W-:-:S07]  /*8900*/  MOV R125, R123 ;  /* 0x0000007b007d7202 */ /* 0x000fce0000000f00 */
[----:B------:R-:W-:Y:S05]  /*8910*/  WARPSYNC.COLLECTIVE R120, `(.L_x_31962) ;  /* 0x0000000078087348 */ /* 0x000fea0003c00000 */
[----:B------:R0:W1:Y:S02]  /*8920*/  SHFL.BFLY P6, R120, R125, R122, R121 ;  /* 0x0c00007a7d787389 */ /* 0x00006400000c0079 */
[----:B01----:R-:W-:Y:S01]  /*8930*/  ENDCOLLECTIVE ;  /* 0x000000000000791b */ /* 0x003fe20003800000 */
.L_x_31962:
[----:B------:R-:W-:Y:S01]  /*8940*/  HFMA2.MMA R122, -RZ, RZ, 0, 9.5367431640625e-07 ;  /* 0x00000010ff7a7435 */ /* 0x000fe200000001ff */
[----:B------:R-:W-:Y:S01]  /*8950*/  FADD.FTZ R123, R123, R120 ;  /* 0x000000787b7b7221 */ /* 0x000fe20000010000 */
[----:B------:R-:W-:-:S04]  /*8960*/  MOV R120, 0xffffffff ;  /* 0xffffffff00787802 */ /* 0x000fc80000000f00 */
[----:B------:R-:W-:-:S07]  /*8970*/  MOV R125, R123 ;  /* 0x0000007b007d7202 */ /* 0x000fce0000000f00 */
[----:B------:R-:W-:Y:S05]  /*8980*/  WARPSYNC.COLLECTIVE R120, `(.L_x_31963) ;  /* 0x0000000078087348 */ /* 0x000fea0003c00000 */
[----:B------:R0:W1:Y:S02]  /*8990*/  SHFL.BFLY P6, R120, R125, R122, R121 ;  /* 0x0c00007a7d787389 */ /* 0x00006400000c0079 */
[----:B01----:R-:W-:Y:S01]  /*89a0*/  ENDCOLLECTIVE ;  /* 0x000000000000791b */ /* 0x003fe20003800000 */
.L_x_31963:
        /* <DEDUP_REMOVED lines=141> */
.L_x_31964:
[----:B------:R-:W-:Y:S01]  /*9280*/  HFMA2.MMA R122, -RZ, RZ, 0, 1.1920928955078125e-07 ;  /* 0x00000002ff7a7435 */ /* 0x000fe200000001ff */
[----:B------:R-:W-:Y:S01]  /*9290*/  FADD.FTZ R123, R123, R120 ;  /* 0x000000787b7b7221 */ /* 0x000fe20000010000 */
[----:B------:R-:W-:-:S04]  /*92a0*/  MOV R120, 0xffffffff ;  /* 0xffffffff00787802 */ /* 0x000fc80000000f00 */
[----:B------:R-:W-:-:S07]  /*92b0*/  MOV R125, R123 ;  /* 0x0000007b007d7202 */ /* 0x000fce0000000f00 */
[----:B------:R-:W-:Y:S05]  /*92c0*/  WARPSYNC.COLLECTIVE R120, `(.L_x_31965) ;  /* 0x0000000078087348 */ /* 0x000fea0003c00000 */
[----:B------:R0:W1:Y:S02]  /*92d0*/  SHFL.BFLY P6, R120, R125, R122, R121 ;  /* 0x0c00007a7d787389 */ /* 0x00006400000c0079 */
[----:B01----:R-:W-:Y:S01]  /*92e0*/  ENDCOLLECTIVE ;  /* 0x000000000000791b */ /* 0x003fe20003800000 */
.L_x_31965:
[----:B------:R-:W-:Y:S01]  /*92f0*/  HFMA2.MMA R122, -RZ, RZ, 0, 2.384185791015625e-07 ;  /* 0x00000004ff7a7435 */ /* 0x000fe200000001ff */
[----:B------:R-:W-:Y:S01]  /*9300*/  FADD.FTZ R123, R123, R120 ;  /* 0x000000787b7b7221 */ /* 0x000fe20000010000 */
[----:B------:R-:W-:-:S04]  /*9310*/  MOV R120, 0xffffffff ;  /* 0xffffffff00787802 */ /* 0x000fc80000000f00 */
[----:B------:R-:W-:-:S07]  /*9320*/  MOV R125, R123 ;  /* 0x0000007b007d7202 */ /* 0x000fce0000000f00 */
[----:B------:R-:W-:Y:S05]  /*9330*/  WARPSYNC.COLLECTIVE R120, `(.L_x_31966) ;  /* 0x0000000078087348 */ /* 0x000fea0003c00000 */
[----:B------:R0:W1:Y:S02]  /*9340*/  SHFL.BFLY P6, R120, R125, R122, R121 ;  /* 0x0c00007a7d787389 */ /* 0x00006400000c0079 */
[----:B01----:R-:W-:Y:S01]  /*9350*/  ENDCOLLECTIVE ;  /* 0x000000000000791b */ /* 0x003fe20003800000 */
.L_x_31966:
[----:B------:R-:W-:Y:S01]  /*9360*/  HFMA2.MMA R122, -RZ, RZ, 0, 4.76837158203125e-07 ;  /* 0x00000008ff7a7435 */ /* 0x000fe200000001ff */
[----:B------:R-:W-:Y:S01]  /*9370*/  FADD.FTZ R123, R123, R120 ;  /* 0x000000787b7b7221 */ /* 0x000fe20000010000 */
[----:B------:R-:W-:-:S04]  /*9380*/  MOV R120, 0xffffffff ;  /* 0xffffffff00787802 */ /* 0x000fc80000000f00 */
[----:B------:R-:W-:-:S07]  /*9390*/  MOV R125, R123 ;  /* 0x0000007b007d7202 */ /* 0x000fce0000000f00 */
[----:B------:R-:W-:Y:S05]  /*93a0*/  WARPSYNC.COLLECTIVE R120, `(.L_x_31967) ;  /* 0x0000000078087348 */ /* 0x000fea0003c00000 */
[----:B------:R0:W1:Y:S02]  /*93b0*/  SHFL.BFLY P6, R120, R125, R122, R121 ;  /* 0x0c00007a7d787389 */ /* 0x00006400000c0079 */
[----:B01----:R-:W-:Y:S01]  /*93c0*/  ENDCOLLECTIVE ;  /* 0x000000000000791b */ /* 0x003fe20003800000 */
.L_x_31967:
[----:B------:R-:W-:Y:S01]  /*93d0*/  HFMA2.MMA R122, -RZ, RZ, 0, 9.5367431640625e-07 ;  /* 0x00000010ff7a7435 */ /* 0x000fe200000001ff */
[----:B------:R-:W-:Y:S01]  /*93e0*/  FADD.FTZ R123, R123, R120 ;  /* 0x000000787b7b7221 */ /* 0x000fe20000010000 */
[----:B------:R-:W-:-:S04]  /*93f0*/  MOV R120, 0xffffffff ;  /* 0xffffffff00787802 */ /* 0x000fc80000000f00 */
[----:B------:R-:W-:-:S07]  /*9400*/  MOV R125, R123 ;  /* 0x0000007b007d7202 */ /* 0x000fce0000000f00 */
[----:B------:R-:W-:Y:S05]  /*9410*/  WARPSYNC.COLLECTIVE R120, `(.L_x_31968) ;  /* 0x0000000078087348 */ /* 0x000fea0003c00000 */
[----:B------:R0:W1:Y:S02]  /*9420*/  SHFL.BFLY P6, R120, R125, R122, R121 ;  /* 0x0c00007a7d787389 */ /* 0x00006400000c0079 */
[----:B01----:R-:W-:Y:S01]  /*9430*/  ENDCOLLECTIVE ;  /* 0x000000000000791b */ /* 0x003fe20003800000 */
.L_x_31968:
[----:B------:R-:W-:Y:S05]  /*9440*/  BRA `(.L_x_31969) ;  /* 0xffffffcc00ac7947 */ /* 0x000fea000383ffff */
.L_x_31970:
        /* <DEDUP_REMOVED lines=11> */
.L_x_53122:


//--------------------- .text._ZN10layer_norm31ln_parallel_residual_fwd_kernelINS_13Kernel_traitsI6__halfS2_fS2_fjLj2048ELj1ELj4ELj1ELj16ENS_18Kernel_traits_baseILj2048ES2_S2_fS2_fjLj128EEEEELb0ELb0ELb1EEEvNS_9FwdParamsE --------------------------
	.section	.text._ZN10layer_norm31ln_parallel_residual_fwd_kernelINS_13Kernel_traitsI6__halfS2_fS2_fjLj2048ELj1ELj4ELj1ELj16ENS_18Kernel_traits_baseILj2048ES2_S2_fS2_fjLj128EEEEELb0ELb0ELb1EEEvNS_9FwdParamsE,"ax",@progbits
	.align	128
        .global         _ZN10layer_norm31ln_parallel_residual_fwd_kernelINS_13Kernel_traitsI6__halfS2_fS2_fjLj2048ELj1ELj4ELj1ELj16ENS_18Kernel_traits_baseILj2048ES2_S2_fS2_fjLj128EEEEELb0ELb0ELb1EEEvNS_9FwdParamsE
        .type           _ZN10layer_norm31ln_parallel_residual_fwd_kernelINS_13Kernel_traitsI6__halfS2_fS2_fjLj2048ELj1ELj4ELj1ELj16ENS_18Kernel_traits_baseILj2048ES2_S2_fS2_fjLj128EEEEELb0ELb0ELb1EEEvNS_9FwdParamsE,@function
        .size           _ZN10layer_norm31ln_parallel_residual_fwd_kernelINS_13Kernel_traitsI6__halfS2_fS2_fjLj2048ELj1ELj4ELj1ELj16ENS_18Kernel_traits_baseILj2048ES2_S2_fS2_fjLj128EEEEELb0ELb0ELb1EEEvNS_9FwdParamsE,(.L_x_53123 - _ZN10layer_norm31ln_parallel_residual_fwd_kernelINS_13Kernel_traitsI6__halfS2_fS2_fjLj2048ELj1ELj4ELj1ELj16ENS_18Kernel_traits_baseILj2048ES2_S2_fS2_fjLj128EEEEELb0ELb0ELb1EEEvNS_9FwdParamsE)
        .other          _ZN10layer_norm31ln_parallel_residual_fwd_kernelINS_13Kernel_traitsI6__halfS2_fS2_fjLj2048ELj1ELj4ELj1ELj16ENS_18Kernel_traits_baseILj2048ES2_S2_fS2_fjLj128EEEEELb0ELb0ELb1EEEvNS_9FwdParamsE,@"STO_CUDA_ENTRY STV_DEFAULT"
_ZN10layer_norm31ln_parallel_residual_fwd_kernelINS_13Kernel_traitsI6__halfS2_fS2_fjLj2048ELj1ELj4ELj1ELj16ENS_18Kernel_traits_baseILj2048ES2_S2_fS2_fjLj128EEEEELb0ELb0ELb1EEEvNS_9FwdParamsE:
.text._ZN10layer_norm31ln_parallel_residual_fwd_kernelINS_13Kernel_traitsI6__halfS2_fS2_fjLj2048ELj1ELj4ELj1ELj16ENS_18Kernel_traits_baseILj2048ES2_S2_fS2_fjLj128EEEEELb0ELb0ELb1EEEvNS_9FwdParamsE:
        /* <DEDUP_REMOVED lines=27> */
[----:B------:R-:W-:Y:S02]  /*01b0*/  ISETP.NE.U32.AND P1, PT, RZ, UR8, PT ;  /* 0x00000008ff007c0c */ /* 0x000fe4000bf25070 */
[C---:B------:R-:W-:Y:S01]  /*01c0*/  LOP3.LUT R133, R0.reuse, 0x60, RZ, 0xfc, !PT ;  /* 0x0000006000857812 */ /* 0x040fe200078efcff */
[----:B------:R-:W5:Y:S01]  /*01d0*/  @P0 LDG.E.128 R20, desc[UR4][R20.64] ;  /* 0x0000000414140981 */ /* 0x000f62000c1e1d00 */
[----:B------:R-:W-:Y:S02]  /*01e0*/  @P0 LEA.HI.X R45, R149, UR7, RZ, 0x4, P2 ;  /* 0x00000007952d0c11 */ /* 0x000fe400090f24ff */
[----:B------:R-:W-:Y:S02]  /*01f0*/  ISETP.NE.AND.EX P1, PT, RZ, UR9, PT, P1 ;  /* 0x00000009ff007c0c */ /* 0x000fe4000bf25310 */
[C---:B------:R-:W-:Y:S02]  /*0200*/  @P0 LEA R36, P2, R133.reuse, UR6, 0x4 ;  /* 0x0000000685240c11 */ /* 0x040fe4000f8420ff */
[----:B------:R-:W-:Y:S01]  /*0210*/  LOP3.LUT R117, R0, 0xa0, RZ, 0xfc, !PT ;  /* 0x000000a000757812 */ /* 0x000fe200078efcff */
[----:B------:R-:W5:Y:S01]  /*0220*/  @P0 LDG.E.128 R44, desc[UR4][R44.64] ;  /* 0x000000042c2c0981 */ /* 0x000f62000c1e1d00 */
[----:B------:R-:W-:-:S02]  /*0230*/  @P0 LEA.HI.X R37, R133, UR7, RZ, 0x4, P2 ;  /* 0x0000000785250c11 */ /* 0x000fc400090f24ff */
[----:B------:R-:W-:Y:S02]  /*0240*/  @P0 LEA R24, P2, R117, UR6, 0x4 ;  /* 0x0000000675180c11 */ /* 0x000fe4000f8420ff */
[C---:B------:R-:W-:Y:S02]  /*0250*/  LOP3.LUT R3, R0.reuse, 0xe0, RZ, 0xfc, !PT ;  /* 0x000000e000037812 */ /* 0x040fe400078efcff */
[----:B------:R-:W-:Y:S01]  /*0260*/  SHF.L.U32 R144, R149, 0x4, RZ ;  /* 0x0000000495907819 */ /* 0x000fe200000006ff */
[----:B------:R-:W5:Y:S01]  /*0270*/  @P0 LDG.E.128 R36, desc[UR4][R36.64] ;  /* 0x0000000424240981 */ /* 0x000f62000c1e1d00 */
[----:B------:R-:W-:Y:S02]  /*0280*/  @P0 LEA.HI.X R25, R117, UR7, RZ, 0x4, P2 ;  /* 0x0000000775190c11 */ /* 0x000fe400090f24ff */
[----:B------:R-:W-:Y:S02]  /*0290*/  @P0 LEA R32, P2, R3, UR6, 0x4 ;  /* 0x0000000603200c11 */ /* 0x000fe4000f8420ff */
[----:B------:R-:W-:-:S02]  /*02a0*/  SHF.L.U32 R152, R0, 0x4, RZ ;  /* 0x0000000400987819 */ /* 0x000fc400000006ff */
[----:B------:R-:W-:Y:S01]  /*02b0*/  SHF.R.U32.HI R6, RZ, 0x1c, R149 ;  /* 0x0000001cff067819 */ /* 0x000fe20000011695 */
[----:B------:R-:W5:Y:S01]  /*02c0*/  @P0 LDG.E.128 R24, desc[UR4][R24.64] ;  /* 0x0000000418180981 */ /* 0x000f62000c1e1d00 */
[----:B------:R-:W-:Y:S02]  /*02d0*/  @P1 IADD3 R232, P3, R144, UR8, RZ ;  /* 0x0000000890e81c10 */ /* 0x000fe4000ff7e0ff */
[----:B------:R-:W-:Y:S02]  /*02e0*/  SHF.L.U32 R128, R133, 0x4, RZ ;  /* 0x0000000485807819 */ /* 0x000fe400000006ff */
[----:B------:R-:W-:Y:S01]  /*02f0*/  @P0 LEA.HI.X R33, R3, UR7, RZ, 0x4, P2 ;  /* 0x0000000703210c11 */ /* 0x000fe200090f24ff */
[----:B------:R-:W-:Y:S01]  /*0300*/  ULDC.64 UR6, c[0x0][0x260] ;  /* 0x0000980000067ab9 */ /* 0x000fe20000000a00 */
[----:B------:R-:W-:Y:S02]  /*0310*/  @P1 IADD3 R240, P2, R152, UR8, RZ ;  /* 0x0000000898f01c10 */ /* 0x000fe4000ff5e0ff */
[----:B------:R-:W-:-:S02]  /*0320*/  @P1 IADD3.X R233, R6, UR9, RZ, P3, !PT ;  /* 0x0000000906e91c10 */ /* 0x000fc40009ffe4ff */
[----:B------:R-:W-:Y:S01]  /*0330*/  SHF.L.U32 R136, R141, 0x4, RZ ;  /* 0x000000048d887819 */ /* 0x000fe200000006ff */
[----:B------:R-:W5:Y:S01]  /*0340*/  @P0 LDG.E.128 R32, desc[UR4][R32.64] ;  /* 0x0000000420200981 */ /* 0x000f62000c1e1d00 */
[----:B------:R-:W-:Y:S02]  /*0350*/  SHF.L.U32 R0, R2, 0x4, RZ ;  /* 0x0000000402007819 */ /* 0x000fe400000006ff */
[----:B------:R-:W-:Y:S01]  /*0360*/  SHF.R.U32.HI R30, RZ, 0x1c, R133 ;  /* 0x0000001cff1e7819 */ /* 0x000fe20000011685 */
[----:B------:R-:W5:Y:S01]  /*0370*/  @P1 LDG.E.128 R232, desc[UR4][R232.64] ;  /* 0x00000004e8e81981 */ /* 0x000f62000c1e1d00 */
[----:B------:R-:W-:Y:S02]  /*0380*/  @P1 IADD3 R16, P3, R128, UR8, RZ ;  /* 0x0000000880101c10 */ /* 0x000fe4000ff7e0ff */
[----:B------:R-:W-:Y:S02]  /*0390*/  SHF.R.U32.HI R2, RZ, 0x5, R2 ;  /* 0x00000005ff027819 */ /* 0x000fe40000011602 */
[----:B------:R-:W-:-:S02]  /*03a0*/  SHF.L.U32 R120, R125, 0x4, RZ ;  /* 0x000000047d787819 */ /* 0x000fc400000006ff */
[----:B------:R-:W-:Y:S02]  /*03b0*/  SHF.L.U32 R112, R117, 0x4, RZ ;  /* 0x0000000475707819 */ /* 0x000fe400000006ff */
[----:B------:R-:W-:Y:S02]  /*03c0*/  @P1 IADD3.X R241, RZ, UR9, RZ, P2, !PT ;  /* 0x00000009fff11c10 */ /* 0x000fe400097fe4ff */
[----:B------:R-:W-:Y:S02]  /*03d0*/  SHF.R.U32.HI R7, RZ, 0x1c, R141 ;  /* 0x0000001cff077819 */ /* 0x000fe4000001168d */
[----:B------:R-:W-:Y:S02]  /*03e0*/  @P1 IADD3 R224, P2, R136, UR8, RZ ;  /* 0x0000000888e01c10 */ /* 0x000fe4000ff5e0ff */
[----:B------:R-:W-:Y:S01]  /*03f0*/  LOP3.LUT R156, R0, 0x1f0, RZ, 0xc0, !PT ;  /* 0x000001f0009c7812 */ /* 0x000fe200078ec0ff */
[----:B------:R-:W5:Y:S01]  /*0400*/  @P1 LDG.E.128 R240, desc[UR4][R240.64] ;  /* 0x00000004f0f01981 */ /* 0x000f62000c1e1d00 */
[----:B------:R-:W-:-:S02]  /*0410*/  @P1 IADD3.X R17, R30, UR9, RZ, P3, !PT ;  /* 0x000000091e111c10 */ /* 0x000fc40009ffe4ff */
[----:B--2---:R-:W-:Y:S02]  /*0420*/  LEA R0, R5, R2, 0x2 ;  /* 0x0000000205007211 */ /* 0x004fe400078e10ff */
[----:B------:R-:W-:Y:S02]  /*0430*/  SHF.R.U32.HI R2, RZ, 0x1c, R125 ;  /* 0x0000001cff027819 */ /* 0x000fe4000001167d */
[----:B------:R-:W-:Y:S01]  /*0440*/  SHF.R.U32.HI R52, RZ, 0x1c, R117 ;  /* 0x0000001cff347819 */ /* 0x000fe20000011675 */
[----:B------:R-:W5:Y:S01]  /*0450*/  @P1 LDG.E.128 R16, desc[UR4][R16.64] ;  /* 0x0000000410101981 */ /* 0x000f62000c1e1d00 */
[----:B------:R-:W-:Y:S02]  /*0460*/  @P1 IADD3 R12, P3, R120, UR8, RZ ;  /* 0x00000008780c1c10 */ /* 0x000fe4000ff7e0ff */
[----:B------:R-:W-:Y:S02]  /*0470*/  @P1 IADD3 R8, P4, R112, UR8, RZ ;  /* 0x0000000870081c10 */ /* 0x000fe4000ff9e0ff */
[----:B------:R-:W-:-:S02]  /*0480*/  SHF.L.U32 R104, R109, 0x4, RZ ;  /* 0x000000046d687819 */ /* 0x000fc400000006ff */
[----:B------:R-:W-:Y:S02]  /*0490*/  SHF.L.U32 R96, R3, 0x4, RZ ;  /* 0x0000000403607819 */ /* 0x000fe400000006ff */
[----:B------:R-:W-:Y:S02]  /*04a0*/  @P1 IADD3.X R225, R7, UR9, RZ, P2, !PT ;  /* 0x0000000907e11c10 */ /* 0x000fe400097fe4ff */
[----:B------:R-:W-:Y:S02]  /*04b0*/  IADD3 R156, P2, R156, UR6, RZ ;  /* 0x000000069c9c7c10 */ /* 0x000fe4000ff5e0ff */
[----:B------:R-:W-:Y:S02]  /*04c0*/  @P1 IADD3.X R13, R2, UR9, RZ, P3, !PT ;  /* 0x00000009020d1c10 */ /* 0x000fe40009ffe4ff */
[----:B------:R-:W-:Y:S01]  /*04d0*/  @P1 IADD3.X R9, R52, UR9, RZ, P4, !PT ;  /* 0x0000000934091c10 */ /* 0x000fe2000a7fe4ff */
[----:B------:R-:W5:Y:S01]  /*04e0*/  @P1 LDG.E.128 R224, desc[UR4][R224.64] ;  /* 0x00000004e0e01981 */ /* 0x000f62000c1e1d00 */
[----:B------:R-:W-:-:S02]  /*04f0*/  SHF.R.U32.HI R53, RZ, 0x1c, R109 ;  /* 0x0000001cff357819 */ /* 0x000fc4000001166d */
[----:B------:R-:W-:Y:S01]  /*0500*/  SHF.R.U32.HI R54, RZ, 0x1c, R3 ;  /* 0x0000001cff367819 */ /* 0x000fe20000011603 */
[----:B------:R-:W5:Y:S01]  /*0510*/  @P1 LDG.E.128 R12, desc[UR4][R12.64] ;  /* 0x000000040c0c1981 */ /* 0x000f62000c1e1d00 */
[----:B------:R-:W-:Y:S02]  /*0520*/  @P1 IADD3 R4, P3, R104, UR8, RZ ;  /* 0x0000000868041c10 */ /* 0x000fe4000ff7e0ff */
[----:B------:R-:W-:Y:S01]  /*0530*/  @P1 IADD3 R28, P4, R96, UR8, RZ ;  /* 0x00000008601c1c10 */ /* 0x000fe2000ff9e0ff */
[----:B------:R-:W5:Y:S01]  /*0540*/  @P1 LDG.E.128 R8, desc[UR4][R8.64] ;  /* 0x0000000408081981 */ /* 0x000f62000c1e1d00 */
[----:B------:R-:W-:Y:S01]  /*0550*/  IADD3.X R157, RZ, UR7, RZ, P2, !PT ;  /* 0x00000007ff9d7c10 */ /* 0x000fe200097fe4ff */
[----:B------:R-:W-:Y:S01]  /*0560*/  ULDC.64 UR6, c[0x0][0x268] ;  /* 0x00009a0000067ab9 */ /* 0x000fe20000000a00 */
[----:B------:R-:W-:Y:S01]  /*0570*/  @P1 IADD3.X R5, R53, UR9, RZ, P3, !PT ;  /* 0x0000000935051c10 */ /* 0x000fe20009ffe4ff */
[----:B------:R-:W-:Y:S01]  /*0580*/  ULDC UR8, c[0x0][0x214] ;  /* 0x0000850000087ab9 */ /* 0x000fe20000000800 */
[----:B------:R-:W-:-:S02]  /*0590*/  @P1 IADD3.X R29, R54, UR9, RZ, P4, !PT ;  /* 0x00000009361d1c10 */ /* 0x000fc4000a7fe4ff */
[----:B------:R-:W-:Y:S02]  /*05a0*/  IADD3 R144, P5, R144, UR6, RZ ;  /* 0x0000000690907c10 */ /* 0x000fe4000ffbe0ff */
[----:B------:R-:W-:Y:S02]  /*05b0*/  IADD3 R136, P2, R136, UR6, RZ ;  /* 0x0000000688887c10 */ /* 0x000fe4000ff5e0ff */
[----:B------:R-:W-:Y:S02]  /*05c0*/  IADD3 R128, P3, R128, UR6, RZ ;  /* 0x0000000680807c10 */ /* 0x000fe4000ff7e0ff */
[----:B------:R-:W-:Y:S02]  /*05d0*/  IADD3.X R145, R6, UR7, RZ, P5, !PT ;  /* 0x0000000706917c10 */ /* 0x000fe4000affe4ff */
[----:B------:R-:W-:Y:S02]  /*05e0*/  IADD3.X R137, R7, UR7, RZ, P2, !PT ;  /* 0x0000000707897c10 */ /* 0x000fe400097fe4ff */
[----:B------:R-:W-:Y:S01]  /*05f0*/  IADD3.X R129, R30, UR7, RZ, P3, !PT ;  /* 0x000000071e817c10 */ /* 0x000fe20009ffe4ff */
[----:B------:R-:W5:Y:S04]  /*0600*/  @P1 LDG.E.128 R4, desc[UR4][R4.64] ;  /* 0x0000000404041981 */ /* 0x000f68000c1e1d00 */
[----:B------:R-:W5:Y:S01]  /*0610*/  @P1 LDG.E.128 R28, desc[UR4][R28.64] ;  /* 0x000000041c1c1981 */ /* 0x000f62000c1e1d00 */
[----:B------:R-:W-:-:S04]  /*0620*/  IADD3 R104, P2, R104, UR6, RZ ;  /* 0x0000000668687c10 */ /* 0x000fc8000ff5e0ff */
[----:B------:R-:W-:Y:S02]  /*0630*/  IADD3.X R105, R53, UR7, RZ, P2, !PT ;  /* 0x0000000735697c10 */ /* 0x000fe400097fe4ff */
[----:B------:R-:W-:Y:S02]  /*0640*/  ISETP.GE.AND P2, PT, R0, UR8, PT ;  /* 0x0000000800007c0c */ /* 0x000fe4000bf46270 */
[----:B------:R-:W-:Y:S02]  /*0650*/  IADD3 R152, P4, R152, UR6, RZ ;  /* 0x0000000698987c10 */ /* 0x000fe4000ff9e0ff */
[----:B------:R-:W-:Y:S02]  /*0660*/  IADD3 R112, P5, R112, UR6, RZ ;  /* 0x0000000670707c10 */ /* 0x000fe4000ffbe0ff */
[----:B------:R-:W-:Y:S02]  /*0670*/  IADD3.X R153, RZ, UR7, RZ, P4, !PT ;  /* 0x00000007ff997c10 */ /* 0x000fe4000a7fe4ff */
[----:B------:R-:W-:-:S02]  /*0680*/  IADD3 R120, P4, R120, UR6, RZ ;  /* 0x0000000678787c10 */ /* 0x000fc4000ff9e0ff */
[----:B------:R-:W-:Y:S02]  /*0690*/  IADD3 R96, P3, R96, UR6, RZ ;  /* 0x0000000660607c10 */ /* 0x000fe4000ff7e0ff */
[----:B------:R-:W-:Y:S02]  /*06a0*/  IADD3.X R121, R2, UR7, RZ, P4, !PT ;  /* 0x0000000702797c10 */ /* 0x000fe4000a7fe4ff */
[----:B------:R-:W-:Y:S02]  /*06b0*/  IADD3.X R113, R52, UR7, RZ, P5, !PT ;  /* 0x0000000734717c10 */ /* 0x000fe4000affe4ff */
[----:B------:R-:W-:Y:S01]  /*06c0*/  IADD3.X R97, R54, UR7, RZ, P3, !PT ;  /* 0x0000000736617c10 */ /* 0x000fe20009ffe4ff */
[----:B---3--:R-:W-:-:S04]  /*06d0*/  IMAD.WIDE.U32 R148, R149, 0x10, R100 ;  /* 0x0000001095947825 */ /* 0x008fc800078e0064 */
        /* <DEDUP_REMOVED lines=57> */
[----:B------:R-:W-:Y:S01]  /*0a70*/  STL [R1+0x70], R48 ;  /* 0x0000703001007387 */ /* 0x000fe20000100800 */
        /* <DEDUP_REMOVED lines=8> */
[----:B------:R-:W-:Y:S02]  /*0b00*/  @!P0 CS2R R32, SRZ ;  /* 0x0000000000208805 */ /* 0x000fe4000001ff00 */
[----:B------:R-:W-:Y:S01]  /*0b10*/  @!P0 CS2R R34, SRZ ;  /* 0x0000000000228805 */ /* 0x000fe2000001ff00 */
[----:B------:R1:W-:Y:S01]  /*0b20*/  STL [R1+0x68], R2 ;  /* 0x0000680201007387 */ /* 0x0003e20000100800 */
[----:B------:R-:W-:Y:S02]  /*0b30*/  @!P1 CS2R R28, SRZ ;  /* 0x00000000001c9805 */ /* 0x000fe4000001ff00 */
[----:B------:R-:W-:Y:S01]  /*0b40*/  @!P1 CS2R R30, SRZ ;  /* 0x00000000001e9805 */ /* 0x000fe2000001ff00 */
[--C-:B------:R-:W-:Y:S01]  /*0b50*/  HADD2.F32 R252, -RZ, R241.reuse.H0_H0 ;  /* 0x200000f1fffc7230 */ /* 0x100fe20000004100 */
[----:B------:R-:W-:Y:S01]  /*0b60*/  ULDC.64 UR6, c[0x0][0x228] ;  /* 0x00008a0000067ab9 */ /* 0x000fe20000000a00 */
[----:B------:R-:W-:Y:S01]  /*0b70*/  HADD2.F32 R247, -RZ, R241.H1_H1 ;  /* 0x300000f1fff77230 */ /* 0x000fe20000004100 */
[----:B------:R-:W-:Y:S01]  /*0b80*/  ISETP.NE.U32.AND P0, PT, RZ, UR6, PT ;  /* 0x00000006ff007c0c */ /* 0x000fe2000bf05070 */
[----:B0-----:R-:W-:Y:S01]  /*0b90*/  HADD2.F32 R3, -RZ, R44.H0_H0 ;  /* 0x2000002cff037230 */ /* 0x001fe20000004100 */
[----:B------:R-:W-:Y:S01]  /*0ba0*/  BSSY B0, `(.L_x_31971) ;  /* 0x0000603000007945 */ /* 0x000fe20003800000 */
[----:B------:R-:W-:Y:S01]  /*0bb0*/  HADD2.F32 R246, -RZ, R242.H0_H0 ;  /* 0x200000f2fff67230 */ /* 0x000fe20000004100 */
[----:B------:R-:W-:Y:S01]  /*0bc0*/  ULDC.U8 UR6, c[0x0][0x2a0] ;  /* 0x0000a80000067ab9 */ /* 0x000fe20000000000 */
[----:B-1----:R-:W-:Y:S01]  /*0bd0*/  HADD2.F32 R2, -RZ, R44.H1_H1 ;  /* 0x3000002cff027230 */ /* 0x002fe20000004100 */
[----:B------:R0:W-:Y:S01]  /*0be0*/  STL [R1+0x64], R3 ;  /* 0x0000640301007387 */ /* 0x0001e20000100800 */
[----:B------:R-:W-:Y:S01]  /*0bf0*/  HADD2.F32 R44, -RZ, R45.H0_H0 ;  /* 0x2000002dff2c7230 */ /* 0x000fe20000004100 */
[----:B------:R-:W-:Y:S01]  /*0c00*/  ISETP.NE.AND.EX P0, PT, RZ, UR7, PT, P0 ;  /* 0x00000007ff007c0c */ /* 0x000fe2000bf05300 */
[----:B------:R-:W-:Y:S01]  /*0c10*/  HADD2.F32 R245, -RZ, R242.H1_H1 ;  /* 0x300000f2fff57230 */ /* 0x000fe20000004100 */
[----:B------:R1:W-:Y:S01]  /*0c20*/  STL [R1+0x60], R2 ;  /* 0x0000600201007387 */ /* 0x0003e20000100800 */
[--C-:B------:R-:W-:Y:S01]  /*0c30*/  HADD2.F32 R242, -RZ, R232.reuse.H0_H0 ;  /* 0x200000e8fff27230 */ /* 0x100fe20000004100 */
[----:B------:R-:W-:Y:S01]  /*0c40*/  ISETP.NE.AND P3, PT, RZ, UR6, PT ;  /* 0x00000006ff007c0c */ /* 0x000fe2000bf65270 */
[----:B------:R-:W-:Y:S01]  /*0c50*/  HADD2.F32 R241, -RZ, R232.H1_H1 ;  /* 0x300000e8fff17230 */ /* 0x000fe20000004100 */
[----:B------:R2:W-:Y:S01]  /*0c60*/  STL [R1+0x5c], R44 ;  /* 0x00005c2c01007387 */ /* 0x0005e20000100800 */
[----:B------:R-:W-:Y:S01]  /*0c70*/  HADD2.F32 R239, -RZ, R233.H1_H1 ;  /* 0x300000e9ffef7230 */ /* 0x000fe20000004100 */
[----:B------:R-:W-:Y:S01]  /*0c80*/  ULDC UR6, c[0x0][0x218] ;  /* 0x0000860000067ab9 */ /* 0x000fe20000000800 */
[----:B0-----:R-:W-:Y:S01]  /*0c90*/  HADD2.F32 R3, -RZ, R45.H1_H1 ;  /* 0x3000002dff037230 */ /* 0x001fe20000004100 */
[----:B------:R-:W-:Y:S01]  /*0ca0*/  ULDC UR7, c[0x0][0x2d8] ;  /* 0x0000b60000077ab9 */ /* 0x000fe20000000800 */
[----:B------:R-:W-:Y:S01]  /*0cb0*/  HADD2.F32 R238, -RZ, R234.H0_H0 ;  /* 0x200000eaffee7230 */ /* 0x000fe20000004100 */
[----:B------:R-:W-:Y:S01]  /*0cc0*/  ULDC.64 UR16, c[0x0][0x228] ;  /* 0x00008a0000107ab9 */ /* 0x000fe20000000a00 */
[----:B-1----:R-:W-:Y:S01]  /*0cd0*/  HADD2.F32 R2, -RZ, R46.H0_H0 ;  /* 0x2000002eff027230 */ /* 0x002fe20000004100 */
[----:B------:R0:W-:Y:S01]  /*0ce0*/  STL [R1+0x58], R3 ;  /* 0x0000580301007387 */ /* 0x0001e20000100800 */
[----:B------:R-:W-:Y:S01]  /*0cf0*/  HADD2.F32 R237, -RZ, R234.H1_H1 ;  /* 0x300000eaffed7230 */ /* 0x000fe20000004100 */
[----:B------:R-:W-:Y:S01]  /*0d00*/  ULDC.64 UR8, c[0x0][0x230] ;  /* 0x00008c0000087ab9 */ /* 0x000fe20000000a00 */
[----:B--2---:R-:W-:Y:S01]  /*0d10*/  HADD2.F32 R44, -RZ, R46.H1_H1 ;  /* 0x3000002eff2c7230 */ /* 0x004fe20000004100 */
[----:B------:R1:W-:Y:S01]  /*0d20*/  STL [R1+0x54], R2 ;  /* 0x0000540201007387 */ /* 0x0003e20000100800 */
[--C-:B------:R-:W-:Y:S01]  /*0d30*/  HADD2.F32 R213, -RZ, R201.reuse.H0_H0 ;  /* 0x200000c9ffd57230 */ /* 0x100fe20000004100 */
[----:B------:R-:W-:Y:S01]  /*0d40*/  ULDC.64 UR10, c[0x0][0x238] ;  /* 0x00008e00000a7ab9 */ /* 0x000fe20000000a00 */
[----:B------:R-:W-:Y:S01]  /*0d50*/  HADD2.F32 R211, -RZ, R201.H1_H1 ;  /* 0x300000c9ffd37230 */ /* 0x000fe20000004100 */
[----:B------:R-:W-:Y:S01]  /*0d60*/  STL [R1+0x50], R44 ;  /* 0x0000502c01007387 */ /* 0x000fe20000100800 */
[--C-:B------:R-:W-:Y:S01]  /*0d70*/  HADD2.F32 R177, -RZ, R20.reuse.H0_H0 ;  /* 0x20000014ffb17230 */ /* 0x100fe20000004100 */
[----:B------:R-:W-:Y:S01]  /*0d80*/  ULDC.64 UR12, c[0x0][0x2b8] ;  /* 0x0000ae00000c7ab9 */ /* 0x000fe20000000a00 */
[----:B0-----:R-:W-:Y:S01]  /*0d90*/  HADD2.F32 R3, -RZ, R47.H0_H0 ;  /* 0x2000002fff037230 */ /* 0x001fe20000004100 */
[----:B------:R-:W-:Y:S01]  /*0da0*/  ULDC.64 UR14, c[0x0][0x2c0] ;  /* 0x0000b000000e7ab9 */ /* 0x000fe20000000a00 */
[----:B------:R-:W-:-:S02]  /*0db0*/  HADD2.F32 R176, -RZ, R20.H1_H1 ;  /* 0x30000014ffb07230 */ /* 0x000fc40000004100 */
[----:B-1----:R-:W-:Y:S01]  /*0dc0*/  HADD2.F32 R2, -RZ, R47.H1_H1 ;  /* 0x3000002fff027230 */ /* 0x002fe20000004100 */
[----:B------:R0:W-:Y:S01]  /*0dd0*/  STL [R1+0x4c], R3 ;  /* 0x00004c0301007387 */ /* 0x0001e20000100800 */
[--C-:B------:R-:W-:Y:S02]  /*0de0*/  HADD2.F32 R175, -RZ, R21.reuse.H0_H0 ;  /* 0x20000015ffaf7230 */ /* 0x100fe40000004100 */
[----:B------:R-:W-:Y:S01]  /*0df0*/  HADD2.F32 R174, -RZ, R21.H1_H1 ;  /* 0x30000015ffae7230 */ /* 0x000fe20000004100 */
[----:B------:R1:W-:Y:S01]  /*0e00*/  STL [R1+0x48], R2 ;  /* 0x0000480201007387 */ /* 0x0003e20000100800 */
[----:B------:R-:W-:Y:S02]  /*0e10*/  HADD2.F32 R234, -RZ, R224.H0_H0 ;  /* 0x200000e0ffea7230 */ /* 0x000fe40000004100 */
[--C-:B------:R-:W-:Y:S02]  /*0e20*/  HADD2.F32 R232, -RZ, R225.reuse.H0_H0 ;  /* 0x200000e1ffe87230 */ /* 0x100fe40000004100 */
[----:B------:R-:W-:-:S02]  /*0e30*/  HADD2.F32 R231, -RZ, R225.H1_H1 ;  /* 0x300000e1ffe77230 */ /* 0x000fc40000004100 */
[----:B0-----:R-:W-:Y:S02]  /*0e40*/  HADD2.F32 R3, -RZ, R40.H0_H0 ;  /* 0x20000028ff037230 */ /* 0x001fe40000004100 */
        /* <DEDUP_REMOVED lines=18> */
[----:B------:R-:W-:Y:S01]  /*0f70*/  HADD2.F32 R223, -RZ, R17.H1_H1 ;  /* 0x30000011ffdf7230 */ /* 0x000fe20000004100 */
[----:B------:R-:W-:Y:S01]  /*0f80*/  STL [R1+0x30], R40 ;  /* 0x0000302801007387 */ /* 0x000fe20000100800 */
[--C-:B------:R-:W-:Y:S02]  /*0f90*/  HADD2.F32 R216, -RZ, R12.reuse.H0_H0 ;  /* 0x2000000cffd87230 */ /* 0x100fe40000004100 */
        /* <DEDUP_REMOVED lines=8> */
[----:B------:R-:W-:Y:S02]  /*1020*/  HADD2.F32 R206, -RZ, R14.H1_H1 ;  /* 0x3000000effce7230 */ /* 0x000fe40000004100 */
[----:B------:R-:W-:-:S02]  /*1030*/  HADD2.F32 R204, -RZ, R15.H0_H0 ;  /* 0x2000000fffcc7230 */ /* 0x000fc40000004100 */
[--C-:B0-----:R-:W-:Y:S02]  /*1040*/  HADD2.F32 R3, -RZ, R36.reuse.H0_H0 ;  /* 0x20000024ff037230 */ /* 0x101fe40000004100 */
[----:B------:R-:W-:Y:S02]  /*1050*/  HADD2.F32 R201, -RZ, R15.H1_H1 ;  /* 0x3000000fffc97230 */ /* 0x000fe40000004100 */
[----:B-1----:R-:W-:Y:S01]  /*1060*/  HADD2.F32 R2, -RZ, R36.H1_H1 ;  /* 0x30000024ff027230 */ /* 0x002fe20000004100 */
[----:B------:R0:W-:Y:S01]  /*1070*/  STL [R1+0x24], R3 ;  /* 0x0000240301007387 */ /* 0x0001e20000100800 */
[----:B------:R-:W-:Y:S02]  /*1080*/  HADD2.F32 R36, -RZ, R37.H0_H0 ;  /* 0x20000025ff247230 */ /* 0x000fe40000004100 */
[--C-:B------:R-:W-:Y:S01]  /*1090*/  HADD2.F32 R21, -RZ, R10.reuse.H0_H0 ;  /* 0x2000000aff157230 */ /* 0x100fe20000004100 */
[----:B------:R1:W-:Y:S01]  /*10a0*/  STL [R1+0x20], R2 ;  /* 0x0000200201007387 */ /* 0x0003e20000100800 */
[----:B------:R-:W-:-:S02]  /*10b0*/  HADD2.F32 R20, -RZ, R10.H1_H1 ;  /* 0x3000000aff147230 */ /* 0x000fc40000004100 */
[--C-:B------:R-:W-:Y:S01]  /*10c0*/  HADD2.F32 R19, -RZ, R11.reuse.H0_H0 ;  /* 0x2000000bff137230 */ /* 0x100fe20000004100 */
[----:B------:R2:W-:Y:S01]  /*10d0*/  STL [R1+0x18], R36 ;  /* 0x0000182401007387 */ /* 0x0005e20000100800 */
[----:B------:R-:W-:Y:S02]  /*10e0*/  HADD2.F32 R18, -RZ, R11.H1_H1 ;  /* 0x3000000bff127230 */ /* 0x000fe40000004100 */
[----:B0-----:R-:W-:Y:S02]  /*10f0*/  HADD2.F32 R3, -RZ, R37.H1_H1 ;  /* 0x30000025ff037230 */ /* 0x001fe40000004100 */
[----:B------:R-:W-:Y:S02]  /*1100*/  HADD2.F32 R205, -RZ, R203.H0_H0 ;  /* 0x200000cbffcd7230 */ /* 0x000fe40000004100 */
[----:B-1----:R-:W-:Y:S01]  /*1110*/  HADD2.F32 R2, -RZ, R38.H0_H0 ;  /* 0x20000026ff027230 */ /* 0x002fe20000004100 */
[----:B------:R0:W-:Y:S01]  /*1120*/  STL [R1+0x14], R3 ;  /* 0x0000140301007387 */ /* 0x0001e20000100800 */
[----:B------:R-:W-:-:S02]  /*1130*/  HADD2.F32 R199, -RZ, R24.H0_H0 ;  /* 0x20000018ffc77230 */ /* 0x000fc40000004100 */
[----:B--2---:R-:W-:Y:S01]  /*1140*/  HADD2.F32 R36, -RZ, R38.H1_H1 ;  /* 0x30000026ff247230 */ /* 0x004fe20000004100 */
[----:B------:R1:W-:Y:S01]  /*1150*/  STL [R1+0x10], R2 ;  /* 0x0000100201007387 */ /* 0x0003e20000100800 */
[----:B------:R-:W-:Y:S02]  /*1160*/  HADD2.F32 R187, -RZ, R24.H1_H1 ;  /* 0x30000018ffbb7230 */ /* 0x000fe40000004100 */
[--C-:B------:R-:W-:Y:S01]  /*1170*/  HADD2.F32 R185, -RZ, R25.reuse.H0_H0 ;  /* 0x20000019ffb97230 */ /* 0x100fe20000004100 */
[----:B------:R-:W-:Y:S01]  /*1180*/  STL [R1+0xc], R36 ;  /* 0x00000c2401007387 */ /* 0x000fe20000100800 */
[----:B------:R-:W-:Y:S02]  /*1190*/  HADD2.F32 R183, -RZ, R25.H1_H1 ;  /* 0x30000019ffb77230 */ /* 0x000fe40000004100 */
[----:B0-----:R-:W-:Y:S02]  /*11a0*/  HADD2.F32 R3, -RZ, R39.H0_H0 ;  /* 0x20000027ff037230 */ /* 0x001fe40000004100 */
[----:B------:R-:W-:-:S02]  /*11b0*/  HADD2.F32 R181, -RZ, R26.H0_H0 ;  /* 0x2000001affb57230 */ /* 0x000fc40000004100 */
[----:B-1----:R-:W-:Y:S01]  /*11c0*/  HADD2.F32 R2, -RZ, R39.H1_H1 ;  /* 0x30000027ff027230 */ /* 0x002fe20000004100 */
[----:B------:R0:W-:Y:S01]  /*11d0*/  STL [R1+0x8], R3 ;  /* 0x0000080301007387 */ /* 0x0001e20000100800 */
[----:B------:R-:W-:Y:S02]  /*11e0*/  HADD2.F32 R180, -RZ, R26.H1_H1 ;  /* 0x3000001affb47230 */ /* 0x000fe40000004100 */
[--C-:B------:R-:W-:Y:S01]  /*11f0*/  HADD2.F32 R179, -RZ, R27.reuse.H0_H0 ;  /* 0x2000001bffb37230 */ /* 0x100fe20000004100 */
[----:B------:R1:W-:Y:S01]  /*1200*/  STL [R1+0x4], R2 ;  /* 0x0000040201007387 */ /* 0x0003e20000100800 */
[----:B------:R-:W-:Y:S02]  /*1210*/  HADD2.F32 R178, -RZ, R27.H1_H1 ;  /* 0x3000001bffb27230 */ /* 0x000fe40000004100 */
[--C-:B------:R-:W-:Y:S02]  /*1220*/  HADD2.F32 R173, -RZ, R22.reuse.H0_H0 ;  /* 0x20000016ffad7230 */ /* 0x100fe40000004100 */
[----:B------:R-:W-:-:S02]  /*1230*/  HADD2.F32 R172, -RZ, R22.H1_H1 ;  /* 0x30000016ffac7230 */ /* 0x000fc40000004100 */
[--C-:B0-----:R-:W-:Y:S02]  /*1240*/  HADD2.F32 R3, -RZ, R240.reuse.H0_H0 ;  /* 0x200000f0ff037230 */ /* 0x101fe40000004100 */
[----:B------:R-:W-:Y:S02]  /*1250*/  HADD2.F32 R171, -RZ, R23.H0_H0 ;  /* 0x20000017ffab7230 */ /* 0x000fe40000004100 */
[----:B-1----:R-:W-:Y:S01]  /*1260*/  HADD2.F32 R2, -RZ, R240.H1_H1 ;  /* 0x300000f0ff027230 */ /* 0x002fe20000004100 */
[----:B------:R0:W-:Y:S01]  /*1270*/  STL [R1+0x1c], R3 ;  /* 0x00001c0301007387 */ /* 0x0001e20000100800 */
[----:B------:R-:W-:Y:S02]  /*1280*/  HADD2.F32 R240, -RZ, R233.H0_H0 ;  /* 0x200000e9fff07230 */ /* 0x000fe40000004100 */
[----:B------:R-:W-:Y:S01]  /*1290*/  HADD2.F32 R233, -RZ, R224.H1_H1 ;  /* 0x300000e0ffe97230 */ /* 0x000fe20000004100 */
[----:B------:R1:W-:Y:S01]  /*12a0*/  STL [R1], R2 ;  /* 0x0000000201007387 */ /* 0x0003e20000100800 */
[----:B------:R-:W-:-:S02]  /*12b0*/  HADD2.F32 R224, -RZ, R17.H0_H0 ;  /* 0x20000011ffe07230 */ /* 0x000fc40000004100 */
[----:B------:R-:W-:Y:S02]  /*12c0*/  HADD2.F32 R170, -RZ, R23.H1_H1 ;  /* 0x30000017ffaa7230 */ /* 0x000fe40000004100 */
[----:B------:R-:W-:Y:S02]  /*12d0*/  HADD2.F32 R244, -RZ, R243.H0_H0 ;  /* 0x200000f3fff47230 */ /* 0x000fe40000004100 */
[----:B------:R-:W-:Y:S02]  /*12e0*/  HADD2.F32 R236, -RZ, R235.H0_H0 ;  /* 0x200000ebffec7230 */ /* 0x000fe40000004100 */
[----:B------:R-:W-:Y:S02]  /*12f0*/  HADD2.F32 R228, -RZ, R227.H0_H0 ;  /* 0x200000e3ffe47230 */ /* 0x000fe40000004100 */
        /* <DEDUP_REMOVED lines=25> */
[----:B------:R-:W-:-:S02]  /*1490*/  HADD2.F32 R243, -RZ, R243.H1_H1 ;  /* 0x300000f3fff37230 */ /* 0x000fc40000004100 */
        /* <DEDUP_REMOVED lines=8> */
[--C-:B0-----:R-:W-:Y:S02]  /*1520*/  HADD2.F32 R3, -RZ, R31.reuse.H0_H0 ;  /* 0x2000001fff037230 */ /* 0x101fe40000004100 */
[----:B-1----:R-:W-:-:S07]  /*1530*/  HADD2.F32 R2, -RZ, R31.H1_H1 ;  /* 0x3000001fff027230 */ /* 0x002fce0000004100 */
.L_x_32101:
        /* <DEDUP_REMOVED lines=16> */
[----:B------:R0:W5:Y:S04]  /*1640*/  @P1 LDG.E.128 R88, desc[UR4][R30.64] ;  /* 0x000000041e581981 */ /* 0x000168000c1e1d00 */
[----:B------:R0:W5:Y:S01]  /*1650*/  @P1 LDG.E.128 R84, desc[UR4][R30.64+0x10] ;  /* 0x000010041e541981 */ /* 0x000162000c1e1d00 */
[----:B------:R-:W-:-:S04]  /*1660*/  ISETP.NE.U32.AND P2, PT, RZ, UR16, PT ;  /* 0x00000010ff007c0c */ /* 0x000fc8000bf45070 */
[----:B------:R-:W-:Y:S01]  /*1670*/  ISETP.NE.AND.EX P2, PT, RZ, UR17, PT, P2 ;  /* 0x00000011ff007c0c */ /* 0x000fe2000bf45320 */
[----:B--2---:R-:W-:-:S12]  /*1680*/  HADD2.F32 R80, -RZ, R76.H0_H0 ;  /* 0x2000004cff507230 */ /* 0x004fd80000004100 */
[----:B0-----:R-:W-:Y:S05]  /*1690*/  @P2 BRA `(.L_x_31972) ;  /* 0x00000000000c2947 */ /* 0x001fea0003800000 */
[----:B------:R-:W-:Y:S05]  /*16a0*/  @!P1 BRA `(.L_x_31973) ;  /* 0x0000000000149947 */ /* 0x000fea0003800000 */
[----:B-----5:R-:W-:Y:S01]  /*16b0*/  FADD.FTZ R80, R88, R80 ;  /* 0x0000005058507221 */ /* 0x020fe20000010000 */
[----:B------:R-:W-:Y:S06]  /*16c0*/  BRA `(.L_x_31973) ;  /* 0x00000000000c7947 */ /* 0x000fec0003800000 */
.L_x_31972:
[----:B-----5:R-:W-:-:S05]  /*16d0*/  HADD2.F32 R29, -RZ, R92.H0_H0 ;  /* 0x2000005cff1d7230 */ /* 0x020fca0000004100 */
[----:B------:R-:W-:-:S04]  /*16e0*/  FADD.FTZ R80, R80, R29 ;  /* 0x0000001d50507221 */ /* 0x000fc80000010000 */
[----:B------:R-:W-:-:S07]  /*16f0*/  @P1 FADD.FTZ R80, R88, R80 ;  /* 0x0000005058501221 */ /* 0x000fce0000010000 */
.L_x_31973:
[----:B------:R-:W-:Y:S01]  /*1700*/  HADD2.F32 R81, -RZ, R76.H1_H1 ;  /* 0x3000004cff517230 */ /* 0x000fe20000004100 */
[----:B------:R-:W-:Y:S06]  /*1710*/  @P2 BRA `(.L_x_31974) ;  /* 0x00000000000c2947 */ /* 0x000fec0003800000 */
[----:B------:R-:W-:Y:S05]  /*1720*/  @!P1 BRA `(.L_x_31975) ;  /* 0x0000000000149947 */ /* 0x000fea0003800000 */
[----:B-----5:R-:W-:Y:S01]  /*1730*/  FADD.FTZ R81, R89, R81 ;  /* 0x0000005159517221 */ /* 0x020fe20000010000 */
[----:B------:R-:W-:Y:S06]  /*1740*/  BRA `(.L_x_31975) ;  /* 0x00000000000c7947 */ /* 0x000fec0003800000 */
.L_x_31974:
[----:B-----5:R-:W-:-:S05]  /*1750*/  HADD2.F32 R28, -RZ, R92.H1_H1 ;  /* 0x3000005cff1c7230 */ /* 0x020fca0000004100 */
[----:B------:R-:W-:-:S04]  /*1760*/  FADD.FTZ R81, R81, R28 ;  /* 0x0000001c51517221 */ /* 0x000fc80000010000 */
[----:B------:R-:W-:-:S07]  /*1770*/  @P1 FADD.FTZ R81, R89, R81 ;  /* 0x0000005159511221 */ /* 0x000fce0000010000 */
.L_x_31975:
[----:B------:R-:W-:Y:S01]  /*1780*/  HADD2.F32 R82, -RZ, R77.H0_H0 ;  /* 0x2000004dff527230 */ /* 0x000fe20000004100 */
[----:B------:R-:W-:Y:S06]  /*1790*/  @P2 BRA `(.L_x_31976) ;  /* 0x00000000000c2947 */ /* 0x000fec0003800000 */
[----:B------:R-:W-:Y:S05]  /*17a0*/  @!P1 BRA `(.L_x_31977) ;  /* 0x0000000000149947 */ /* 0x000fea0003800000 */
[----:B-----5:R-:W-:Y:S01]  /*17b0*/  FADD.FTZ R82, R90, R82 ;  /* 0x000000525a527221 */ /* 0x020fe20000010000 */
[----:B------:R-:W-:Y:S06]  /*17c0*/  BRA `(.L_x_31977) ;  /* 0x00000000000c7947 */ /* 0x000fec0003800000 */
.L_x_31976:
[----:B-----5:R-:W-:-:S05]  /*17d0*/  HADD2.F32 R29, -RZ, R93.H0_H0 ;  /* 0x2000005dff1d7230 */ /* 0x020fca0000004100 */
[----:B------:R-:W-:-:S04]  /*17e0*/  FADD.FTZ R82, R82, R29 ;  /* 0x0000001d52527221 */ /* 0x000fc80000010000 */
[----:B------:R-:W-:-:S07]  /*17f0*/  @P1 FADD.FTZ R82, R90, R82 ;  /* 0x000000525a521221 */ /* 0x000fce0000010000 */
.L_x_31977:
[----:B------:R-:W-:Y:S01]  /*1800*/  HADD2.F32 R83, -RZ, R77.H1_H1 ;  /* 0x3000004dff537230 */ /* 0x000fe20000004100 */
[----:B------:R-:W-:Y:S06]  /*1810*/  @P2 BRA `(.L_x_31978) ;  /* 0x00000000000c2947 */ /* 0x000fec0003800000 */
[----:B------:R-:W-:Y:S05]  /*1820*/  @!P1 BRA `(.L_x_31979) ;  /* 0x0000000000149947 */ /* 0x000fea0003800000 */
[----:B-----5:R-:W-:Y:S01]  /*1830*/  FADD.FTZ R83, R91, R83 ;  /* 0x000000535b537221 */ /* 0x020fe20000010000 */
[----:B------:R-:W-:Y:S06]  /*1840*/  BRA `(.L_x_31979) ;  /* 0x00000000000c7947 */ /* 0x000fec0003800000 */
.L_x_31978:
[----:B-----5:R-:W-:-:S05]  /*1850*/  HADD2.F32 R28, -RZ, R93.H1_H1 ;  /* 0x3000005dff1c7230 */ /* 0x020fca0000004100 */
[----:B------:R-:W-:-:S04]  /*1860*/  FADD.FTZ R83, R83, R28 ;  /* 0x0000001c53537221 */ /* 0x000fc80000010000 */
[----:B------:R-:W-:-:S07]  /*1870*/  @P1 FADD.FTZ R83, R91, R83 ;  /* 0x000000535b531221 */ /* 0x000fce0000010000 */
.L_x_31979:
[----:B------:R-:W-:Y:S01]  /*1880*/  HADD2.F32 R76, -RZ, R78.H0_H0 ;  /* 0x2000004eff4c7230 */ /* 0x000fe20000004100 */
[----:B------:R-:W-:Y:S06]  /*1890*/  @P2 BRA `(.L_x_31980) ;  /* 0x00000000000c2947 */ /* 0x000fec0003800000 */
[----:B------:R-:W-:Y:S05]  /*18a0*/  @!P1 BRA `(.L_x_31981) ;  /* 0x0000000000149947 */ /* 0x000fea0003800000 */
[----:B-----5:R-:W-:Y:S01]  /*18b0*/  FADD.FTZ R76, R84, R76 ;  /* 0x0000004c544c7221 */ /* 0x020fe20000010000 */
[----:B------:R-:W-:Y:S06]  /*18c0*/  BRA `(.L_x_31981) ;  /* 0x00000000000c7947 */ /* 0x000fec0003800000 */
.L_x_31980:
[----:B-----5:R-:W-:-:S05]  /*18d0*/  HADD2.F32 R29, -RZ, R94.H0_H0 ;  /* 0x2000005eff1d7230 */ /* 0x020fca0000004100 */
[----:B------:R-:W-:-:S04]  /*18e0*/  FADD.FTZ R76, R76, R29 ;  /* 0x0000001d4c4c7221 */ /* 0x000fc80000010000 */
[----:B------:R-:W-:-:S07]  /*18f0*/  @P1 FADD.FTZ R76, R84, R76 ;  /* 0x0000004c544c1221 */ /* 0x000fce0000010000 */
.L_x_31981:
[----:B------:R-:W-:Y:S01]  /*1900*/  HADD2.F32 R77, -RZ, R78.H1_H1 ;  /* 0x3000004eff4d7230 */ /* 0x000fe20000004100 */
[----:B------:R-:W-:Y:S06]  /*1910*/  @P2 BRA `(.L_x_31982) ;  /* 0x00000000000c2947 */ /* 0x000fec0003800000 */
[----:B------:R-:W-:Y:S05]  /*1920*/  @!P1 BRA `(.L_x_31983) ;  /* 0x0000000000149947 */ /* 0x000fea0003800000 */
[----:B-----5:R-:W-:Y:S01]  /*1930*/  FADD.FTZ R77, R85, R77 ;  /* 0x0000004d554d7221 */ /* 0x020fe20000010000 */
[----:B------:R-:W-:Y:S06]  /*1940*/  BRA `(.L_x_31983) ;  /* 0x00000000000c7947 */ /* 0x000fec0003800000 */
.L_x_31982:
[----:B-----5:R-:W-:-:S05]  /*1950*/  HADD2.F32 R28, -RZ, R94.H1_H1 ;  /* 0x3000005eff1c7230 */ /* 0x020fca0000004100 */
[----:B------:R-:W-:-:S04]  /*1960*/  FADD.FTZ R77, R77, R28 ;  /* 0x0000001c4d4d7221 */ /* 0x000fc80000010000 */
[----:B------:R-:W-:-:S07]  /*1970*/  @P1 FADD.FTZ R77, R85, R77 ;  /* 0x0000004d554d1221 */ /* 0x000fce0000010000 */
.L_x_31983:
[----:B------:R-:W-:Y:S01]  /*1980*/  HADD2.F32 R78, -RZ, R79.H0_H0 ;  /* 0x2000004fff4e7230 */ /* 0x000fe20000004100 */
[----:B------:R-:W-:Y:S06]  /*1990*/  @P2 BRA `(.L_x_31984) ;  /* 0x00000000000c2947 */ /* 0x000fec0003800000 */
[----:B------:R-:W-:Y:S05]  /*19a0*/  @!P1 BRA `(.L_x_31985) ;  /* 0x0000000000149947 */ /* 0x000fea0003800000 */
[----:B-----5:R-:W-:Y:S01]  /*19b0*/  FADD.FTZ R78, R86, R78 ;  /* 0x0000004e564e7221 */ /* 0x020fe20000010000 */
[----:B------:R-:W-:Y:S06]  /*19c0*/  BRA `(.L_x_31985) ;  /* 0x00000000000c7947 */ /* 0x000fec0003800000 */
.L_x_31984:
[----:B-----5:R-:W-:-:S05]  /*19d0*/  HADD2.F32 R29, -RZ, R95.H0_H0 ;  /* 0x2000005fff1d7230 */ /* 0x020fca0000004100 */
[----:B------:R-:W-:-:S04]  /*19e0*/  FADD.FTZ R78, R78, R29 ;  /* 0x0000001d4e4e7221 */ /* 0x000fc80000010000 */
[----:B------:R-:W-:-:S07]  /*19f0*/  @P1 FADD.FTZ R78, R86, R78 ;  /* 0x0000004e564e1221 */ /* 0x000fce0000010000 */
.L_x_31985:
[----:B------:R-:W-:Y:S01]  /*1a00*/  HADD2.F32 R79, -RZ, R79.H1_H1 ;  /* 0x3000004fff4f7230 */ /* 0x000fe20000004100 */
[----:B------:R-:W-:Y:S06]  /*1a10*/  @P2 BRA `(.L_x_31986) ;  /* 0x00000000000c2947 */ /* 0x000fec0003800000 */
[----:B------:R-:W-:Y:S05]  /*1a20*/  @!P1 BRA `(.L_x_31987) ;  /* 0x0000000000149947 */ /* 0x000fea0003800000 */
[----:B-----5:R-:W-:Y:S01]  /*1a30*/  FADD.FTZ R79, R87, R79 ;  /* 0x0000004f574f7221 */ /* 0x020fe20000010000 */
[----:B------:R-:W-:Y:S06]  /*1a40*/  BRA `(.L_x_31987) ;  /* 0x00000000000c7947 */ /* 0x000fec0003800000 */
.L_x_31986:
[----:B-----5:R-:W-:-:S05]  /*1a50*/  HADD2.F32 R28, -RZ, R95.H1_H1 ;  /* 0x3000005fff1c7230 */ /* 0x020fca0000004100 */
[----:B------:R-:W-:-:S04]  /*1a60*/  FADD.FTZ R79, R79, R28 ;  /* 0x0000001c4f4f7221 */ /* 0x000fc80000010000 */
[----:B------:R-:W-:-:S07]  /*1a70*/  @P1 FADD.FTZ R79, R87, R79 ;  /* 0x0000004f574f1221 */ /* 0x000fce0000010000 */
.L_x_31987:
[----:B------:R-:W0:Y:S01]  /*1a80*/  @P0 LDC.64 R30, c[0x0][0x228] ;  /* 0x00008a00ff1e0b82 */ /* 0x000e220000000a00 */
[C---:B------:R-:W-:Y:S02]  /*1a90*/  IADD3 R200, R202.reuse, 0x20, RZ ;  /* 0x00000020cac87810 */ /* 0x040fe40007ffe0ff */
[----:B------:R-:W-:-:S03]  /*1aa0*/  LEA R32, P4, R202, UR10, 0x5 ;  /* 0x0000000aca207c11 */ /* 0x000fc6000f8828ff */
[----:B------:R-:W-:Y:S01]  /*1ab0*/  IMAD.WIDE.U32 R68, R200, 0x10, R164 ;  /* 0x00000010c8447825 */ /* 0x000fe200078e00a4 */
[----:B------:R-:W-:Y:S01]  /*1ac0*/  LEA.HI.X R33, R202, UR11, RZ, 0x5, P4 ;  /* 0x0000000bca217c11 */ /* 0x000fe2000a0f2cff */
[----:B------:R-:W1:Y:S04]  /*1ad0*/  @P1 LDC.64 R28, c[0x0][0x230] ;  /* 0x00008c00ff1c1b82 */ /* 0x000e680000000a00 */
        /* <DEDUP_REMOVED lines=8> */
[----:B---3--:R-:W-:Y:S01]  /*1b60*/  HADD2.F32 R72, -RZ, R68.H0_H0 ;  /* 0x20000044ff487230 */ /* 0x008fe20000004100 */
[----:B--2---:R-:W-:Y:S06]  /*1b70*/  @P2 BRA `(.L_x_31988) ;  /* 0x00000000000c2947 */ /* 0x004fec0003800000 */
[----:B------:R-:W-:Y:S05]  /*1b80*/  @!P1 BRA `(.L_x_31989) ;  /* 0x0000000000149947 */ /* 0x000fea0003800000 */
[----:B-----5:R-:W-:Y:S01]  /*1b90*/  FADD.FTZ R72, R88, R72 ;  /* 0x0000004858487221 */ /* 0x020fe20000010000 */
[----:B------:R-:W-:Y:S06]  /*1ba0*/  BRA `(.L_x_31989) ;  /* 0x00000000000c7947 */ /* 0x000fec0003800000 */
.L_x_31988:
[----:B-----5:R-:W-:-:S05]  /*1bb0*/  HADD2.F32 R29, -RZ, R92.H0_H0 ;  /* 0x2000005cff1d7230 */ /* 0x020fca0000004100 */
[----:B------:R-:W-:-:S04]  /*1bc0*/  FADD.FTZ R72, R29, R72 ;  /* 0x000000481d487221 */ /* 0x000fc80000010000 */
[----:B------:R-:W-:-:S07]  /*1bd0*/  @P1 FADD.FTZ R72, R88, R72 ;  /* 0x0000004858481221 */ /* 0x000fce0000010000 */
.L_x_31989:
[----:B------:R-:W-:Y:S01]  /*1be0*/  HADD2.F32 R73, -RZ, R68.H1_H1 ;  /* 0x30000044ff497230 */ /* 0x000fe20000004100 */
[----:B------:R-:W-:Y:S06]  /*1bf0*/  @P2 BRA `(.L_x_31990) ;  /* 0x00000000000c2947 */ /* 0x000fec0003800000 */
[----:B------:R-:W-:Y:S05]  /*1c00*/  @!P1 BRA `(.L_x_31991) ;  /* 0x0000000000149947 */ /* 0x000fea0003800000 */
[----:B-----5:R-:W-:Y:S01]  /*1c10*/  FADD.FTZ R73, R89, R73 ;  /* 0x0000004959497221 */ /* 0x020fe20000010000 */
[----:B------:R-:W-:Y:S06]  /*1c20*/  BRA `(.L_x_31991) ;  /* 0x00000000000c7947 */ /* 0x000fec0003800000 */
.L_x_31990:
[----:B-----5:R-:W-:-:S05]  /*1c30*/  HADD2.F32 R28, -RZ, R92.H1_H1 ;  /* 0x3000005cff1c7230 */ /* 0x020fca0000004100 */
[----:B------:R-:W-:-:S04]  /*1c40*/  FADD.FTZ R73, R28, R73 ;  /* 0x000000491c497221 */ /* 0x000fc80000010000 */
[----:B------:R-:W-:-:S07]  /*1c50*/  @P1 FADD.FTZ R73, R89, R73 ;  /* 0x0000004959491221 */ /* 0x000fce0000010000 */
.L_x_31991:
[----:B------:R-:W-:Y:S01]  /*1c60*/  HADD2.F32 R74, -RZ, R69.H0_H0 ;  /* 0x20000045ff4a7230 */ /* 0x000fe20000004100 */
[----:B------:R-:W-:Y:S06]  /*1c70*/  @P2 BRA `(.L_x_31992) ;  /* 0x00000000000c2947 */ /* 0x000fec0003800000 */
[----:B------:R-:W-:Y:S05]  /*1c80*/  @!P1 BRA `(.L_x_31993) ;  /* 0x0000000000149947 */ /* 0x000fea0003800000 */
[----:B-----5:R-:W-:Y:S01]  /*1c90*/  FADD.FTZ R74, R90, R74 ;  /* 0x0000004a5a4a7221 */ /* 0x020fe20000010000 */
[----:B------:R-:W-:Y:S06]  /*1ca0*/  BRA `(.L_x_31993) ;  /* 0x00000000000c7947 */ /* 0x000fec0003800000 */
.L_x_31992:
[----:B-----5:R-:W-:-:S05]  /*1cb0*/  HADD2.F32 R29, -RZ, R93.H0_H0 ;  /* 0x2000005dff1d7230 */ /* 0x020fca0000004100 */
[----:B------:R-:W-:-:S04]  /*1cc0*/  FADD.FTZ R74, R29, R74 ;  /* 0x0000004a1d4a7221 */ /* 0x000fc80000010000 */
[----:B------:R-:W-:-:S07]  /*1cd0*/  @P1 FADD.FTZ R74, R90, R74 ;  /* 0x0000004a5a4a1221 */ /* 0x000fce0000010000 */
.L_x_31993:
[----:B------:R-:W-:Y:S01]  /*1ce0*/  HADD2.F32 R75, -RZ, R69.H1_H1 ;  /* 0x30000045ff4b7230 */ /* 0x000fe20000004100 */
[----:B------:R-:W-:Y:S06]  /*1cf0*/  @P2 BRA `(.L_x_31994) ;  /* 0x00000000000c2947 */ /* 0x000fec0003800000 */
[----:B------:R-:W-:Y:S05]  /*1d00*/  @!P1 BRA `(.L_x_31995) ;  /* 0x0000000000149947 */ /* 0x000fea0003800000 */
[----:B-----5:R-:W-:Y:S01]  /*1d10*/  FADD.FTZ R75, R91, R75 ;  /* 0x0000004b5b4b7221 */ /* 0x020fe20000010000 */
[----:B------:R-:W-:Y:S06]  /*1d20*/  BRA `(.L_x_31995) ;  /* 0x00000000000c7947 */ /* 0x000fec0003800000 */
.L_x_31994:
[----:B-----5:R-:W-:-:S05]  /*1d30*/  HADD2.F32 R28, -RZ, R93.H1_H1 ;  /* 0x3000005dff1c7230 */ /* 0x020fca0000004100 */
[----:B------:R-:W-:-:S04]  /*1d40*/  FADD.FTZ R75, R28, R75 ;  /* 0x0000004b1c4b7221 */ /* 0x000fc80000010000 */
[----:B------:R-:W-:-:S07]  /*1d50*/  @P1 FADD.FTZ R75, R91, R75 ;  /* 0x0000004b5b4b1221 */ /* 0x000fce0000010000 */
.L_x_31995:
[----:B------:R-:W-:Y:S01]  /*1d60*/  HADD2.F32 R68, -RZ, R70.H0_H0 ;  /* 0x20000046ff447230 */ /* 0x000fe20000004100 */
[----:B------:R-:W-:Y:S06]  /*1d70*/  @P2 BRA `(.L_x_31996) ;  /* 0x00000000000c2947 */ /* 0x000fec0003800000 */
[----:B------:R-:W-:Y:S05]  /*1d80*/  @!P1 BRA `(.L_x_31997) ;  /* 0x0000000000149947 */ /* 0x000fea0003800000 */
[----:B-----5:R-:W-:Y:S01]  /*1d90*/  FADD.FTZ R68, R84, R68 ;  /* 0x0000004454447221 */ /* 0x020fe20000010000 */
[----:B------:R-:W-:Y:S06]  /*1da0*/  BRA `(.L_x_31997) ;  /* 0x00000000000c7947 */ /* 0x000fec0003800000 */
.L_x_31996:
[----:B-----5:R-:W-:-:S05]  /*1db0*/  HADD2.F32 R29, -RZ, R94.H0_H0 ;  /* 0x2000005eff1d7230 */ /* 0x020fca0000004100 */
[----:B------:R-:W-:-:S04]  /*1dc0*/  FADD.FTZ R68, R29, R68 ;  /* 0x000000441d447221 */ /* 0x000fc80000010000 */
[----:B------:R-:W-:-:S07]  /*1dd0*/  @P1 FADD.FTZ R68, R84, R68 ;  /* 0x0000004454441221 */ /* 0x000fce0000010000 */
.L_x_31997:
[----:B------:R-:W-:Y:S01]  /*1de0*/  HADD2.F32 R69, -RZ, R70.H1_H1 ;  /* 0x30000046ff457230 */ /* 0x000fe20000004100 */
[----:B------:R-:W-:Y:S06]  /*1df0*/  @P2 BRA `(.L_x_31998) ;  /* 0x00000000000c2947 */ /* 0x000fec0003800000 */
[----:B------:R-:W-:Y:S05]  /*1e00*/  @!P1 BRA `(.L_x_31999) ;  /* 0x0000000000149947 */ /* 0x000fea0003800000 */
[----:B-----5:R-:W-:Y:S01]  /*1e10*/  FADD.FTZ R69, R85, R69 ;  /* 0x0000004555457221 */ /* 0x020fe20000010000 */
[----:B------:R-:W-:Y:S06]  /*1e20*/  BRA `(.L_x_31999) ;  /* 0x00000000000c7947 */ /* 0x000fec0003800000 */
.L_x_31998:
[----:B-----5:R-:W-:-:S05]  /*1e30*/  HADD2.F32 R28, -RZ, R94.H1_H1 ;  /* 0x3000005eff1c7230 */ /* 0x020fca0000004100 */
[----:B------:R-:W-:-:S04]  /*1e40*/  FADD.FTZ R69, R28, R69 ;  /* 0x000000451c457221 */ /* 0x000fc80000010000 */
[----:B------:R-:W-:-:S07]  /*1e50*/  @P1 FADD.FTZ R69, R85, R69 ;  /* 0x0000004555451221 */ /* 0x000fce0000010000 */
.L_x_31999:
[----:B------:R-:W-:Y:S01]  /*1e60*/  HADD2.F32 R70, -RZ, R71.H0_H0 ;  /* 0x20000047ff467230 */ /* 0x000fe20000004100 */
[----:B------:R-:W-:Y:S06]  /*1e70*/  @P2 BRA `(.L_x_32000) ;  /* 0x00000000000c2947 */ /* 0x000fec0003800000 */
[----:B------:R-:W-:Y:S05]  /*1e80*/  @!P1 BRA `(.L_x_32001) ;  /* 0x0000000000149947 */ /* 0x000fea0003800000 */
[----:B-----5:R-:W-:Y:S01]  /*1e90*/  FADD.FTZ R70, R86, R70 ;  /* 0x0000004656467221 */ /* 0x020fe20000010000 */
[----:B------:R-:W-:Y:S06]  /*1ea0*/  BRA `(.L_x_32001) ;  /* 0x00000000000c7947 */ /* 0x000fec0003800000 */
.L_x_32000:
[----:B-----5:R-:W-:-:S05]  /*1eb0*/  HADD2.F32 R29, -RZ, R95.H0_H0 ;  /* 0x2000005fff1d7230 */ /* 0x020fca0000004100 */
[----:B------:R-:W-:-:S04]  /*1ec0*/  FADD.FTZ R70, R29, R70 ;  /* 0x000000461d467221 */ /* 0x000fc80000010000 */
[----:B------:R-:W-:-:S07]  /*1ed0*/  @P1 FADD.FTZ R70, R86, R70 ;  /* 0x0000004656461221 */ /* 0x000fce0000010000 */
.L_x_32001:
[----:B------:R-:W-:Y:S01]  /*1ee0*/  HADD2.F32 R71, -RZ, R71.H1_H1 ;  /* 0x30000047ff477230 */ /* 0x000fe20000004100 */
[----:B------:R-:W-:Y:S06]  /*1ef0*/  @P2 BRA `(.L_x_32002) ;  /* 0x00000000000c2947 */ /* 0x000fec0003800000 */
[----:B------:R-:W-:Y:S05]  /*1f00*/  @!P1 BRA `(.L_x_32003) ;  /* 0x0000000000149947 */ /* 0x000fea0003800000 */
[----:B-----5:R-:W-:Y:S01]  /*1f10*/  FADD.FTZ R71, R87, R71 ;  /* 0x0000004757477221 */ /* 0x020fe20000010000 */
[----:B------:R-:W-:Y:S06]  /*1f20*/  BRA `(.L_x_32003) ;  /* 0x00000000000c7947 */ /* 0x000fec0003800000 */
.L_x_32002:
[----:B-----5:R-:W-:-:S05]  /*1f30*/  HADD2.F32 R28, -RZ, R95.H1_H1 ;  /* 0x3000005fff1c7230 */ /* 0x020fca0000004100 */
[----:B------:R-:W-:-:S04]  /*1f40*/  FADD.FTZ R71, R28, R71 ;  /* 0x000000471c477221 */ /* 0x000fc80000010000 */
[----:B------:R-:W-:-:S07]  /*1f50*/  @P1 FADD.FTZ R71, R87, R71 ;  /* 0x0000004757471221 */ /* 0x000fce0000010000 */
.L_x_32003:
[----:B------:R-:W0:Y:S01]  /*1f60*/  LDC.64 R196, c[0x0][0x238] ;  /* 0x00008e00ffc47b82 */ /* 0x000e220000000a00 */
[----:B------:R-:W-:-:S07]  /*1f70*/  IADD3 R193, R202, 0x40, RZ ;  /* 0x00000040cac17810 */ /* 0x000fce0007ffe0ff */
[----:B------:R-:W1:Y:S08]  /*1f80*/  @P0 LDC.64 R30, c[0x0][0x228] ;  /* 0x00008a00ff1e0b82 */ /* 0x000e700000000a00 */
[----:B------:R-:W2:Y:S01]  /*1f90*/  @P1 LDC.64 R28, c[0x0][0x230] ;  /* 0x00008c00ff1c1b82 */ /* 0x000ea20000000a00 */
[----:B------:R-:W-:-:S04]  /*1fa0*/  IMAD.WIDE.U32 R60, R193, 0x10, R164 ;  /* 0x00000010c13c7825 */ /* 0x000fc800078e00a4 */
        /* <DEDUP_REMOVED lines=9> */
[----:B---3--:R-:W-:Y:S01]  /*2040*/  HADD2.F32 R64, -RZ, R60.H0_H0 ;  /* 0x2000003cff407230 */ /* 0x008fe20000004100 */
[----:B0-----:R-:W-:Y:S06]  /*2050*/  @P2 BRA `(.L_x_32004) ;  /* 0x00000000000c2947 */ /* 0x001fec0003800000 */
[----:B------:R-:W-:Y:S05]  /*2060*/  @!P1 BRA `(.L_x_32005) ;  /* 0x0000000000149947 */ /* 0x000fea0003800000 */
[----:B-----5:R-:W-:Y:S01]  /*2070*/  FADD.FTZ R64, R88, R64 ;  /* 0x0000004058407221 */ /* 0x020fe20000010000 */
[----:B------:R-:W-:Y:S06]  /*2080*/  BRA `(.L_x_32005) ;  /* 0x00000000000c7947 */ /* 0x000fec0003800000 */
.L_x_32004:
[----:B-----5:R-:W-:-:S05]  /*2090*/  HADD2.F32 R29, -RZ, R92.H0_H0 ;  /* 0x2000005cff1d7230 */ /* 0x020fca0000004100 */
[----:B------:R-:W-:-:S04]  /*20a0*/  FADD.FTZ R64, R29, R64 ;  /* 0x000000401d407221 */ /* 0x000fc80000010000 */
[----:B------:R-:W-:-:S07]  /*20b0*/  @P1 FADD.FTZ R64, R88, R64 ;  /* 0x0000004058401221 */ /* 0x000fce0000010000 */
.L_x_32005:
[----:B------:R-:W-:Y:S01]  /*20c0*/  HADD2.F32 R65, -RZ, R60.H1_H1 ;  /* 0x3000003cff417230 */ /* 0x000fe20000004100 */
[----:B------:R-:W-:Y:S06]  /*20d0*/  @P2 BRA `(.L_x_32006) ;  /* 0x00000000000c2947 */ /* 0x000fec0003800000 */
[----:B------:R-:W-:Y:S05]  /*20e0*/  @!P1 BRA `(.L_x_32007) ;  /* 0x0000000000149947 */ /* 0x000fea0003800000 */
[----:B-----5:R-:W-:Y:S01]  /*20f0*/  FADD.FTZ R65, R89, R65 ;  /* 0x0000004159417221 */ /* 0x020fe20000010000 */
[----:B------:R-:W-:Y:S06]  /*2100*/  BRA `(.L_x_32007) ;  /* 0x00000000000c7947 */ /* 0x000fec0003800000 */
.L_x_32006:
[----:B-----5:R-:W-:-:S05]  /*2110*/  HADD2.F32 R28, -RZ, R92.H1_H1 ;  /* 0x3000005cff1c7230 */ /* 0x020fca0000004100 */
[----:B------:R-:W-:-:S04]  /*2120*/  FADD.FTZ R65, R28, R65 ;  /* 0x000000411c417221 */ /* 0x000fc80000010000 */
[----:B------:R-:W-:-:S07]  /*2130*/  @P1 FADD.FTZ R65, R89, R65 ;  /* 0x0000004159411221 */ /* 0x000fce0000010000 */
.L_x_32007:
[----:B------:R-:W-:Y:S01]  /*2140*/  HADD2.F32 R66, -RZ, R61.H0_H0 ;  /* 0x2000003dff427230 */ /* 0x000fe20000004100 */
[----:B------:R-:W-:Y:S06]  /*2150*/  @P2 BRA `(.L_x_32008) ;  /* 0x00000000000c2947 */ /* 0x000fec0003800000 */
[----:B------:R-:W-:Y:S05]  /*2160*/  @!P1 BRA `(.L_x_32009) ;  /* 0x0000000000149947 */ /* 0x000fea0003800000 */
[----:B-----5:R-:W-:Y:S01]  /*2170*/  FADD.FTZ R66, R90, R66 ;  /* 0x000000425a427221 */ /* 0x020fe20000010000 */
[----:B------:R-:W-:Y:S06]  /*2180*/  BRA `(.L_x_32009) ;  /* 0x00000000000c7947 */ /* 0x000fec0003800000 */
.L_x_32008:
[----:B-----5:R-:W-:-:S05]  /*2190*/  HADD2.F32 R29, -RZ, R93.H0_H0 ;  /* 0x2000005dff1d7230 */ /* 0x020fca0000004100 */
[----:B------:R-:W-:-:S04]  /*21a0*/  FADD.FTZ R66, R29, R66 ;  /* 0x000000421d427221 */ /* 0x000fc80000010000 */
[----:B------:R-:W-:-:S07]  /*21b0*/  @P1 FADD.FTZ R66, R90, R66 ;  /* 0x000000425a421221 */ /* 0x000fce0000010000 */
.L_x_32009:
[----:B------:R-:W-:Y:S01]  /*21c0*/  HADD2.F32 R67, -RZ, R61.H1_H1 ;  /* 0x3000003dff437230 */ /* 0x000fe20000004100 */
[----:B------:R-:W-:Y:S06]  /*21d0*/  @P2 BRA `(.L_x_32010) ;  /* 0x00000000000c2947 */ /* 0x000fec0003800000 */
[----:B------:R-:W-:Y:S05]  /*21e0*/  @!P1 BRA `(.L_x_32011) ;  /* 0x0000000000149947 */ /* 0x000fea0003800000 */
[----:B-----5:R-:W-:Y:S01]  /*21f0*/  FADD.FTZ R67, R91, R67 ;  /* 0x000000435b437221 */ /* 0x020fe20000010000 */
[----:B------:R-:W-:Y:S06]  /*2200*/  BRA `(.L_x_32011) ;  /* 0x00000000000c7947 */ /* 0x000fec0003800000 */
.L_x_32010:
[----:B-----5:R-:W-:-:S05]  /*2210*/  HADD2.F32 R28, -RZ, R93.H1_H1 ;  /* 0x3000005dff1c7230 */ /* 0x020fca0000004100 */
[----:B------:R-:W-:-:S04]  /*2220*/  FADD.FTZ R67, R28, R67 ;  /* 0x000000431c437221 */ /* 0x000fc80000010000 */
[----:B------:R-:W-:-:S07]  /*2230*/  @P1 FADD.FTZ R67, R91, R67 ;  /* 0x000000435b431221 */ /* 0x000fce0000010000 */
.L_x_32011:
[----:B------:R-:W-:Y:S01]  /*2240*/  HADD2.F32 R60, -RZ, R62.H0_H0 ;  /* 0x2000003eff3c7230 */ /* 0x000fe20000004100 */
[----:B------:R-:W-:Y:S06]  /*2250*/  @P2 BRA `(.L_x_32012) ;  /* 0x00000000000c2947 */ /* 0x000fec0003800000 */
[----:B------:R-:W-:Y:S05]  /*2260*/  @!P1 BRA `(.L_x_32013) ;  /* 0x0000000000149947 */ /* 0x000fea0003800000 */
[----:B-----5:R-:W-:Y:S01]  /*2270*/  FADD.FTZ R60, R84, R60 ;  /* 0x0000003c543c7221 */ /* 0x020fe20000010000 */
[----:B------:R-:W-:Y:S06]  /*2280*/  BRA `(.L_x_32013) ;  /* 0x00000000000c7947 */ /* 0x000fec0003800000 */
.L_x_32012:
[----:B-----5:R-:W-:-:S05]  /*2290*/  HADD2.F32 R29, -RZ, R94.H0_H0 ;  /* 0x2000005eff1d7230 */ /* 0x020fca0000004100 */
[----:B------:R-:W-:-:S04]  /*22a0*/  FADD.FTZ R60, R29, R60 ;  /* 0x0000003c1d3c7221 */ /* 0x000fc80000010000 */
[----:B------:R-:W-:-:S07]  /*22b0*/  @P1 FADD.FTZ R60, R84, R60 ;  /* 0x0000003c543c1221 */ /* 0x000fce0000010000 */
.L_x_32013:
[----:B------:R-:W-:Y:S01]  /*22c0*/  HADD2.F32 R61, -RZ, R62.H1_H1 ;  /* 0x3000003eff3d7230 */ /* 0x000fe20000004100 */
[----:B------:R-:W-:Y:S06]  /*22d0*/  @P2 BRA `(.L_x_32014) ;  /* 0x00000000000c2947 */ /* 0x000fec0003800000 */
[----:B------:R-:W-:Y:S05]  /*22e0*/  @!P1 BRA `(.L_x_32015) ;  /* 0x0000000000149947 */ /* 0x000fea0003800000 */
[----:B-----5:R-:W-:Y:S01]  /*22f0*/  FADD.FTZ R61, R85, R61 ;  /* 0x0000003d553d7221 */ /* 0x020fe20000010000 */
[----:B------:R-:W-:Y:S06]  /*2300*/  BRA `(.L_x_32015) ;  /* 0x00000000000c7947 */ /* 0x000fec0003800000 */
.L_x_32014:
[----:B-----5:R-:W-:-:S05]  /*2310*/  HADD2.F32 R28, -RZ, R94.H1_H1 ;  /* 0x3000005eff1c7230 */ /* 0x020fca0000004100 */
[----:B------:R-:W-:-:S04]  /*2320*/  FADD.FTZ R61, R28, R61 ;  /* 0x0000003d1c3d7221 */ /* 0x000fc80000010000 */
[----:B------:R-:W-:-:S07]  /*2330*/  @P1 FADD.FTZ R61, R85, R61 ;  /* 0x0000003d553d1221 */ /* 0x000fce0000010000 */
.L_x_32015:
[----:B------:R-:W-:Y:S01]  /*2340*/  HADD2.F32 R62, -RZ, R63.H0_H0 ;  /* 0x2000003fff3e7230 */ /* 0x000fe20000004100 */
[----:B------:R-:W-:Y:S06]  /*2350*/  @P2 BRA `(.L_x_32016) ;  /* 0x00000000000c2947 */ /* 0x000fec0003800000 */
[----:B------:R-:W-:Y:S05]  /*2360*/  @!P1 BRA `(.L_x_32017) ;  /* 0x0000000000149947 */ /* 0x000fea0003800000 */
[----:B-----5:R-:W-:Y:S01]  /*2370*/  FADD.FTZ R62, R86, R62 ;  /* 0x0000003e563e7221 */ /* 0x020fe20000010000 */
[----:B------:R-:W-:Y:S06]  /*2380*/  BRA `(.L_x_32017) ;  /* 0x00000000000c7947 */ /* 0x000fec0003800000 */
.L_x_32016:
[----:B-----5:R-:W-:-:S05]  /*2390*/  HADD2.F32 R29, -RZ, R95.H0_H0 ;  /* 0x2000005fff1d7230 */ /* 0x020fca0000004100 */
[----:B------:R-:W-:-:S04]  /*23a0*/  FADD.FTZ R62, R29, R62 ;  /* 0x0000003e1d3e7221 */ /* 0x000fc80000010000 */
[----:B------:R-:W-:-:S07]  /*23b0*/  @P1 FADD.FTZ R62, R86, R62 ;  /* 0x0000003e563e1221 */ /* 0x000fce0000010000 */
.L_x_32017:
[----:B------:R-:W-:Y:S01]  /*23c0*/  HADD2.F32 R63, -RZ, R63.H1_H1 ;  /* 0x3000003fff3f7230 */ /* 0x000fe20000004100 */
[----:B------:R-:W-:Y:S06]  /*23d0*/  @P2 BRA `(.L_x_32018) ;  /* 0x00000000000c2947 */ /* 0x000fec0003800000 */
[----:B------:R-:W-:Y:S05]  /*23e0*/  @!P1 BRA `(.L_x_32019) ;  /* 0x0000000000149947 */ /* 0x000fea0003800000 */
[----:B-----5:R-:W-:Y:S01]  /*23f0*/  FADD.FTZ R63, R87, R63 ;  /* 0x0000003f573f7221 */ /* 0x020fe20000010000 */
[----:B------:R-:W-:Y:S06]  /*2400*/  BRA `(.L_x_32019) ;  /* 0x00000000000c7947 */ /* 0x000fec0003800000 */
.L_x_32018:
[----:B-----5:R-:W-:-:S05]  /*2410*/  HADD2.F32 R28, -RZ, R95.H1_H1 ;  /* 0x3000005fff1c7230 */ /* 0x020fca0000004100 */
[----:B------:R-:W-:-:S04]  /*2420*/  FADD.FTZ R63, R28, R63 ;  /* 0x0000003f1c3f7221 */ /* 0x000fc80000010000 */
[----:B------:R-:W-:-:S07]  /*2430*/  @P1 FADD.FTZ R63, R87, R63 ;  /* 0x0000003f573f1221 */ /* 0x000fce0000010000 */
.L_x_32019:
[----:B------:R-:W0:Y:S01]  /*2440*/  @P0 LDC.64 R28, c[0x0][0x228] ;  /* 0x00008a00ff1c0b82 */ /* 0x000e220000000a00 */
[----:B------:R-:W-:Y:S01]  /*2450*/  IADD3 R191, R202, 0x60, RZ ;  /* 0x00000060cabf7810 */ /* 0x000fe20007ffe0ff */
[----:B------:R-:W-:-:S06]  /*2460*/  IMAD.WIDE.U32 R32, R193, 0x20, R196 ;  /* 0x00000020c1207825 */ /* 0x000fcc00078e00c4 */
        /* <DEDUP_REMOVED lines=15> */
.L_x_32020:
[----:B-----5:R-:W-:-:S05]  /*2560*/  HADD2.F32 R29, -RZ, R92.H0_H0 ;  /* 0x2000005cff1d7230 */ /* 0x020fca0000004100 */
[----:B------:R-:W-:-:S04]  /*2570*/  FADD.FTZ R56, R29, R56 ;  /* 0x000000381d387221 */ /* 0x000fc80000010000 */
[----:B------:R-:W-:-:S07]  /*2580*/  @P1 FADD.FTZ R56, R88, R56 ;  /* 0x0000003858381221 */ /* 0x000fce0000010000 */
.L_x_32021:
[----:B------:R-:W-:Y:S01]  /*2590*/  HADD2.F32 R57, -RZ, R52.H1_H1 ;  /* 0x30000034ff397230 */ /* 0x000fe20000004100 */
[----:B------:R-:W-:Y:S06]  /*25a0*/  @P2 BRA `(.L_x_32022) ;  /* 0x00000000000c2947 */ /* 0x000fec0003800000 */
[----:B------:R-:W-:Y:S05]  /*25b0*/  @!P1 BRA `(.L_x_32023) ;  /* 0x0000000000149947 */ /* 0x000fea0003800000 */
[----:B-----5:R-:W-:Y:S01]  /*25c0*/  FADD.FTZ R57, R89, R57 ;  /* 0x0000003959397221 */ /* 0x020fe20000010000 */
[----:B------:R-:W-:Y:S06]  /*25d0*/  BRA `(.L_x_32023) ;  /* 0x00000000000c7947 */ /* 0x000fec0003800000 */
.L_x_32022:
[----:B-----5:R-:W-:-:S05]  /*25e0*/  HADD2.F32 R28, -RZ, R92.H1_H1 ;  /* 0x3000005cff1c7230 */ /* 0x020fca0000004100 */
[----:B------:R-:W-:-:S04]  /*25f0*/  FADD.FTZ R57, R28, R57 ;  /* 0x000000391c397221 */ /* 0x000fc80000010000 */
[----:B------:R-:W-:-:S07]  /*2600*/  @P1 FADD.FTZ R57, R89, R57 ;  /* 0x0000003959391221 */ /* 0x000fce0000010000 */
.L_x_32023:
[----:B------:R-:W-:Y:S01]  /*2610*/  HADD2.F32 R58, -RZ, R53.H0_H0 ;  /* 0x20000035ff3a7230 */ /* 0x000fe20000004100 */
[----:B------:R-:W-:Y:S06]  /*2620*/  @P2 BRA `(.L_x_32024) ;  /* 0x00000000000c2947 */ /* 0x000fec0003800000 */
[----:B------:R-:W-:Y:S05]  /*2630*/  @!P1 BRA `(.L_x_32025) ;  /* 0x0000000000149947 */ /* 0x000fea0003800000 */
[----:B-----5:R-:W-:Y:S01]  /*2640*/  FADD.FTZ R58, R90, R58 ;  /* 0x0000003a5a3a7221 */ /* 0x020fe20000010000 */
[----:B------:R-:W-:Y:S06]  /*2650*/  BRA `(.L_x_32025) ;  /* 0x00000000000c7947 */ /* 0x000fec0003800000 */
.L_x_32024:
[----:B-----5:R-:W-:-:S05]  /*2660*/  HADD2.F32 R29, -RZ, R93.H0_H0 ;  /* 0x2000005dff1d7230 */ /* 0x020fca0000004100 */
[----:B------:R-:W-:-:S04]  /*2670*/  FADD.FTZ R58, R29, R58 ;  /* 0x0000003a1d3a7221 */ /* 0x000fc80000010000 */
[----:B------:R-:W-:-:S07]  /*2680*/  @P1 FADD.FTZ R58, R90, R58 ;  /* 0x0000003a5a3a1221 */ /* 0x000fce0000010000 */
.L_x_32025:
[----:B------:R-:W-:Y:S01]  /*2690*/  HADD2.F32 R59, -RZ, R53.H1_H1 ;  /* 0x30000035ff3b7230 */ /* 0x000fe20000004100 */
[----:B------:R-:W-:Y:S06]  /*26a0*/  @P2 BRA `(.L_x_32026) ;  /* 0x00000000000c2947 */ /* 0x000fec0003800000 */
[----:B------:R-:W-:Y:S05]  /*26b0*/  @!P1 BRA `(.L_x_32027) ;  /* 0x0000000000149947 */ /* 0x000fea0003800000 */
[----:B-----5:R-:W-:Y:S01]  /*26c0*/  FADD.FTZ R59, R91, R59 ;  /* 0x0000003b5b3b7221 */ /* 0x020fe20000010000 */
[----:B------:R-:W-:Y:S06]  /*26d0*/  BRA `(.L_x_32027) ;  /* 0x00000000000c7947 */ /* 0x000fec0003800000 */
.L_x_32026:
[----:B-----5:R-:W-:-:S05]  /*26e0*/  HADD2.F32 R28, -RZ, R93.H1_H1 ;  /* 0x3000005dff1c7230 */ /* 0x020fca0000004100 */
[----:B------:R-:W-:-:S04]  /*26f0*/  FADD.FTZ R59, R28, R59 ;  /* 0x0000003b1c3b7221 */ /* 0x000fc80000010000 */
[----:B------:R-:W-:-:S07]  /*2700*/  @P1 FADD.FTZ R59, R91, R59 ;  /* 0x0000003b5b3b1221 */ /* 0x000fce0000010000 */
.L_x_32027:
[----:B------:R-:W-:Y:S01]  /*2710*/  HADD2.F32 R52, -RZ, R54.H0_H0 ;  /* 0x20000036ff347230 */ /* 0x000fe20000004100 */
[----:B------:R-:W-:Y:S06]  /*2720*/  @P2 BRA `(.L_x_32028) ;  /* 0x00000000000c2947 */ /* 0x000fec0003800000 */
[----:B------:R-:W-:Y:S05]  /*2730*/  @!P1 BRA `(.L_x_32029) ;  /* 0x0000000000149947 */ /* 0x000fea0003800000 */
[----:B-----5:R-:W-:Y:S01]  /*2740*/  FADD.FTZ R52, R84, R52 ;  /* 0x0000003454347221 */ /* 0x020fe20000010000 */
[----:B------:R-:W-:Y:S06]  /*2750*/  BRA `(.L_x_32029) ;  /* 0x00000000000c7947 */ /* 0x000fec0003800000 */
.L_x_32028:
[----:B-----5:R-:W-:-:S05]  /*2760*/  HADD2.F32 R29, -RZ, R94.H0_H0 ;  /* 0x2000005eff1d7230 */ /* 0x020fca0000004100 */
[----:B------:R-:W-:-:S04]  /*2770*/  FADD.FTZ R52, R29, R52 ;  /* 0x000000341d347221 */ /* 0x000fc80000010000 */
[----:B------:R-:W-:-:S07]  /*2780*/  @P1 FADD.FTZ R52, R84, R52 ;  /* 0x0000003454341221 */ /* 0x000fce0000010000 */
.L_x_32029:
[----:B------:R-:W-:Y:S01]  /*2790*/  HADD2.F32 R53, -RZ, R54.H1_H1 ;  /* 0x30000036ff357230 */ /* 0x000fe20000004100 */
[----:B------:R-:W-:Y:S06]  /*27a0*/  @P2 BRA `(.L_x_32030) ;  /* 0x00000000000c2947 */ /* 0x000fec0003800000 */
[----:B------:R-:W-:Y:S05]  /*27b0*/  @!P1 BRA `(.L_x_32031) ;  /* 0x0000000000149947 */ /* 0x000fea0003800000 */
[----:B-----5:R-:W-:Y:S01]  /*27c0*/  FADD.FTZ R53, R85, R53 ;  /* 0x0000003555357221 */ /* 0x020fe20000010000 */
[----:B------:R-:W-:Y:S06]  /*27d0*/  BRA `(.L_x_32031) ;  /* 0x00000000000c7947 */ /* 0x000fec0003800000 */
.L_x_32030:
[----:B-----5:R-:W-:-:S05]  /*27e0*/  HADD2.F32 R28, -RZ, R94.H1_H1 ;  /* 0x3000005eff1c7230 */ /* 0x020fca0000004100 */
[----:B------:R-:W-:-:S04]  /*27f0*/  FADD.FTZ R53, R28, R53 ;  /* 0x000000351c357221 */ /* 0x000fc80000010000 */
[----:B------:R-:W-:-:S07]  /*2800*/  @P1 FADD.FTZ R53, R85, R53 ;  /* 0x0000003555351221 */ /* 0x000fce0000010000 */
.L_x_32031:
[----:B------:R-:W-:Y:S01]  /*2810*/  HADD2.F32 R54, -RZ, R55.H0_H0 ;  /* 0x20000037ff367230 */ /* 0x000fe20000004100 */
[----:B------:R-:W-:Y:S06]  /*2820*/  @P2 BRA `(.L_x_32032) ;  /* 0x00000000000c2947 */ /* 0x000fec0003800000 */
[----:B------:R-:W-:Y:S05]  /*2830*/  @!P1 BRA `(.L_x_32033) ;  /* 0x0000000000149947 */ /* 0x000fea0003800000 */
[----:B-----5:R-:W-:Y:S01]  /*2840*/  FADD.FTZ R54, R86, R54 ;  /* 0x0000003656367221 */ /* 0x020fe20000010000 */
[----:B------:R-:W-:Y:S06]  /*2850*/  BRA `(.L_x_32033) ;  /* 0x00000000000c7947 */ /* 0x000fec0003800000 */
.L_x_32032:
[----:B-----5:R-:W-:-:S05]  /*2860*/  HADD2.F32 R29, -RZ, R95.H0_H0 ;  /* 0x2000005fff1d7230 */ /* 0x020fca0000004100 */
[----:B------:R-:W-:-:S04]  /*2870*/  FADD.FTZ R54, R29, R54 ;  /* 0x000000361d367221 */ /* 0x000fc80000010000 */
[----:B------:R-:W-:-:S07]  /*2880*/  @P1 FADD.FTZ R54, R86, R54 ;  /* 0x0000003656361221 */ /* 0x000fce0000010000 */
.L_x_32033:
[----:B------:R-:W-:Y:S01]  /*2890*/  HADD2.F32 R55, -RZ, R55.H1_H1 ;  /* 0x30000037ff377230 */ /* 0x000fe20000004100 */
[----:B------:R-:W-:Y:S06]  /*28a0*/  @P2 BRA `(.L_x_32034) ;  /* 0x00000000000c2947 */ /* 0x000fec0003800000 */
[----:B------:R-:W-:Y:S05]  /*28b0*/  @!P1 BRA `(.L_x_32035) ;  /* 0x0000000000149947 */ /* 0x000fea0003800000 */
[----:B-----5:R-:W-:Y:S01]  /*28c0*/  FADD.FTZ R55, R87, R55 ;  /* 0x0000003757377221 */ /* 0x020fe20000010000 */
[----:B------:R-:W-:Y:S06]  /*28d0*/  BRA `(.L_x_32035) ;  /* 0x00000000000c7947 */ /* 0x000fec0003800000 */
.L_x_32034:
[----:B-----5:R-:W-:-:S05]  /*28e0*/  HADD2.F32 R28, -RZ, R95.H1_H1 ;  /* 0x3000005fff1c7230 */ /* 0x020fca0000004100 */
[----:B------:R-:W-:-:S04]  /*28f0*/  FADD.FTZ R55, R28, R55 ;  /* 0x000000371c377221 */ /* 0x000fc80000010000 */
[----:B------:R-:W-:-:S07]  /*2900*/  @P1 FADD.FTZ R55, R87, R55 ;  /* 0x0000003757371221 */ /* 0x000fce0000010000 */
.L_x_32035:
        /* <DEDUP_REMOVED lines=18> */
.L_x_32036:
[----:B-----5:R-:W-:-:S05]  /*2a30*/  HADD2.F32 R28, -RZ, R92.H0_H0 ;  /* 0x2000005cff1c7230 */ /* 0x020fca0000004100 */
[----:B------:R-:W-:-:S04]  /*2a40*/  FADD.FTZ R48, R28, R48 ;  /* 0x000000301c307221 */ /* 0x000fc80000010000 */
[----:B------:R-:W-:-:S07]  /*2a50*/  @P1 FADD.FTZ R48, R88, R48 ;  /* 0x0000003058301221 */ /* 0x000fce0000010000 */
.L_x_32037:
[----:B------:R-:W-:Y:S01]  /*2a60*/  HADD2.F32 R49, -RZ, R44.H1_H1 ;  /* 0x3000002cff317230 */ /* 0x000fe20000004100 */
[----:B------:R-:W-:Y:S06]  /*2a70*/  @P2 BRA `(.L_x_32038) ;  /* 0x00000000000c2947 */ /* 0x000fec0003800000 */
[----:B------:R-:W-:Y:S05]  /*2a80*/  @!P1 BRA `(.L_x_32039) ;  /* 0x0000000000149947 */ /* 0x000fea0003800000 */
[----:B-----5:R-:W-:Y:S01]  /*2a90*/  FADD.FTZ R49, R89, R49 ;  /* 0x0000003159317221 */ /* 0x020fe20000010000 */
[----:B------:R-:W-:Y:S06]  /*2aa0*/  BRA `(.L_x_32039) ;  /* 0x00000000000c7947 */ /* 0x000fec0003800000 */
.L_x_32038:
[----:B-----5:R-:W-:-:S05]  /*2ab0*/  HADD2.F32 R28, -RZ, R92.H1_H1 ;  /* 0x3000005cff1c7230 */ /* 0x020fca0000004100 */
[----:B------:R-:W-:-:S04]  /*2ac0*/  FADD.FTZ R49, R28, R49 ;  /* 0x000000311c317221 */ /* 0x000fc80000010000 */
[----:B------:R-:W-:-:S07]  /*2ad0*/  @P1 FADD.FTZ R49, R89, R49 ;  /* 0x0000003159311221 */ /* 0x000fce0000010000 */
.L_x_32039:
[----:B------:R-:W-:Y:S01]  /*2ae0*/  HADD2.F32 R50, -RZ, R45.H0_H0 ;  /* 0x2000002dff327230 */ /* 0x000fe20000004100 */
[----:B------:R-:W-:Y:S06]  /*2af0*/  @P2 BRA `(.L_x_32040) ;  /* 0x00000000000c2947 */ /* 0x000fec0003800000 */
[----:B------:R-:W-:Y:S05]  /*2b00*/  @!P1 BRA `(.L_x_32041) ;  /* 0x0000000000149947 */ /* 0x000fea0003800000 */
[----:B-----5:R-:W-:Y:S01]  /*2b10*/  FADD.FTZ R50, R90, R50 ;  /* 0x000000325a327221 */ /* 0x020fe20000010000 */
[----:B------:R-:W-:Y:S06]  /*2b20*/  BRA `(.L_x_32041) ;  /* 0x00000000000c7947 */ /* 0x000fec0003800000 */
.L_x_32040:
[----:B-----5:R-:W-:-:S05]  /*2b30*/  HADD2.F32 R28, -RZ, R93.H0_H0 ;  /* 0x2000005dff1c7230 */ /* 0x020fca0000004100 */
[----:B------:R-:W-:-:S04]  /*2b40*/  FADD.FTZ R50, R28, R50 ;  /* 0x000000321c327221 */ /* 0x000fc80000010000 */
[----:B------:R-:W-:-:S07]  /*2b50*/  @P1 FADD.FTZ R50, R90, R50 ;  /* 0x000000325a321221 */ /* 0x000fce0000010000 */
.L_x_32041:
[----:B------:R-:W-:Y:S01]  /*2b60*/  HADD2.F32 R51, -RZ, R45.H1_H1 ;  /* 0x3000002dff337230 */ /* 0x000fe20000004100 */
[----:B------:R-:W-:Y:S06]  /*2b70*/  @P2 BRA `(.L_x_32042) ;  /* 0x00000000000c2947 */ /* 0x000fec0003800000 */
[----:B------:R-:W-:Y:S05]  /*2b80*/  @!P1 BRA `(.L_x_32043) ;  /* 0x0000000000149947 */ /* 0x000fea0003800000 */
[----:B-----5:R-:W-:Y:S01]  /*2b90*/  FADD.FTZ R51, R91, R51 ;  /* 0x000000335b337221 */ /* 0x020fe20000010000 */
[----:B------:R-:W-:Y:S06]  /*2ba0*/  BRA `(.L_x_32043) ;  /* 0x00000000000c7947 */ /* 0x000fec0003800000 */
.L_x_32042:
[----:B-----5:R-:W-:-:S05]  /*2bb0*/  HADD2.F32 R28, -RZ, R93.H1_H1 ;  /* 0x3000005dff1c7230 */ /* 0x020fca0000004100 */
[----:B------:R-:W-:-:S04]  /*2bc0*/  FADD.FTZ R51, R28, R51 ;  /* 0x000000331c337221 */ /* 0x000fc80000010000 */
[----:B------:R-:W-:-:S07]  /*2bd0*/  @P1 FADD.FTZ R51, R91, R51 ;  /* 0x000000335b331221 */ /* 0x000fce0000010000 */
.L_x_32043:
[----:B------:R-:W-:Y:S01]  /*2be0*/  HADD2.F32 R44, -RZ, R46.H0_H0 ;  /* 0x2000002eff2c7230 */ /* 0x000fe20000004100 */
[----:B------:R-:W-:Y:S06]  /*2bf0*/  @P2 BRA `(.L_x_32044) ;  /* 0x00000000000c2947 */ /* 0x000fec0003800000 */
[----:B------:R-:W-:Y:S05]  /*2c00*/  @!P1 BRA `(.L_x_32045) ;  /* 0x0000000000149947 */ /* 0x000fea0003800000 */
[----:B-----5:R-:W-:Y:S01]  /*2c10*/  FADD.FTZ R44, R84, R44 ;  /* 0x0000002c542c7221 */ /* 0x020fe20000010000 */
[----:B------:R-:W-:Y:S06]  /*2c20*/  BRA `(.L_x_32045) ;  /* 0x00000000000c7947 */ /* 0x000fec0003800000 */
.L_x_32044:
[----:B-----5:R-:W-:-:S05]  /*2c30*/  HADD2.F32 R28, -RZ, R94.H0_H0 ;  /* 0x2000005eff1c7230 */ /* 0x020fca0000004100 */
[----:B------:R-:W-:-:S04]  /*2c40*/  FADD.FTZ R44, R28, R44 ;  /* 0x0000002c1c2c7221 */ /* 0x000fc80000010000 */
[----:B------:R-:W-:-:S07]  /*2c50*/  @P1 FADD.FTZ R44, R84, R44 ;  /* 0x0000002c542c1221 */ /* 0x000fce0000010000 */
.L_x_32045:
[----:B------:R-:W-:Y:S01]  /*2c60*/  HADD2.F32 R45, -RZ, R46.H1_H1 ;  /* 0x3000002eff2d7230 */ /* 0x000fe20000004100 */
[----:B------:R-:W-:Y:S06]  /*2c70*/  @P2 BRA `(.L_x_32046) ;  /* 0x00000000000c2947 */ /* 0x000fec0003800000 */
[----:B------:R-:W-:Y:S05]  /*2c80*/  @!P1 BRA `(.L_x_32047) ;  /* 0x0000000000149947 */ /* 0x000fea0003800000 */
[----:B-----5:R-:W-:Y:S01]  /*2c90*/  FADD.FTZ R45, R85, R45 ;  /* 0x0000002d552d7221 */ /* 0x020fe20000010000 */
[----:B------:R-:W-:Y:S06]  /*2ca0*/  BRA `(.L_x_32047) ;  /* 0x00000000000c7947 */ /* 0x000fec0003800000 */
.L_x_32046:
[----:B-----5:R-:W-:-:S05]  /*2cb0*/  HADD2.F32 R28, -RZ, R94.H1_H1 ;  /* 0x3000005eff1c7230 */ /* 0x020fca0000004100 */
[----:B------:R-:W-:-:S04]  /*2cc0*/  FADD.FTZ R45, R28, R45 ;  /* 0x0000002d1c2d7221 */ /* 0x000fc80000010000 */
[----:B------:R-:W-:-:S07]  /*2cd0*/  @P1 FADD.FTZ R45, R85, R45 ;  /* 0x0000002d552d1221 */ /* 0x000fce0000010000 */
.L_x_32047:
[----:B------:R-:W-:Y:S01]  /*2ce0*/  HADD2.F32 R46, -RZ, R47.H0_H0 ;  /* 0x2000002fff2e7230 */ /* 0x000fe20000004100 */
[----:B------:R-:W-:Y:S06]  /*2cf0*/  @P2 BRA `(.L_x_32048) ;  /* 0x00000000000c2947 */ /* 0x000fec0003800000 */
[----:B------:R-:W-:Y:S05]  /*2d00*/  @!P1 BRA `(.L_x_32049) ;  /* 0x0000000000149947 */ /* 0x000fea0003800000 */
[----:B-----5:R-:W-:Y:S01]  /*2d10*/  FADD.FTZ R46, R86, R46 ;  /* 0x0000002e562e7221 */ /* 0x020fe20000010000 */
[----:B------:R-:W-:Y:S06]  /*2d20*/  BRA `(.L_x_32049) ;  /* 0x00000000000c7947 */ /* 0x000fec0003800000 */
.L_x_32048:
[----:B-----5:R-:W-:-:S05]  /*2d30*/  HADD2.F32 R28, -RZ, R95.H0_H0 ;  /* 0x2000005fff1c7230 */ /* 0x020fca0000004100 */
[----:B------:R-:W-:-:S04]  /*2d40*/  FADD.FTZ R46, R28, R46 ;  /* 0x0000002e1c2e7221 */ /* 0x000fc80000010000 */
[----:B------:R-:W-:-:S07]  /*2d50*/  @P1 FADD.FTZ R46, R86, R46 ;  /* 0x0000002e562e1221 */ /* 0x000fce0000010000 */
.L_x_32049:
[----:B------:R-:W-:Y:S01]  /*2d60*/  HADD2.F32 R47, -RZ, R47.H1_H1 ;  /* 0x3000002fff2f7230 */ /* 0x000fe20000004100 */
[----:B------:R-:W-:Y:S06]  /*2d70*/  @P2 BRA `(.L_x_32050) ;  /* 0x00000000000c2947 */ /* 0x000fec0003800000 */
[----:B------:R-:W-:Y:S05]  /*2d80*/  @!P1 BRA `(.L_x_32051) ;  /* 0x0000000000149947 */ /* 0x000fea0003800000 */
[----:B-----5:R-:W-:Y:S01]  /*2d90*/  FADD.FTZ R47, R87, R47 ;  /* 0x0000002f572f7221 */ /* 0x020fe20000010000 */
[----:B------:R-:W-:Y:S06]  /*2da0*/  BRA `(.L_x_32051) ;  /* 0x00000000000c7947 */ /* 0x000fec0003800000 */
.L_x_32050:
[----:B-----5:R-:W-:-:S05]  /*2db0*/  HADD2.F32 R28, -RZ, R95.H1_H1 ;  /* 0x3000005fff1c7230 */ /* 0x020fca0000004100 */
[----:B------:R-:W-:-:S04]  /*2dc0*/  FADD.FTZ R47, R28, R47 ;  /* 0x0000002f1c2f7221 */ /* 0x000fc80000010000 */
[----:B------:R-:W-:-:S07]  /*2dd0*/  @P1 FADD.FTZ R47, R87, R47 ;  /* 0x0000002f572f1221 */ /* 0x000fce0000010000 */
.L_x_32051:
        /* <DEDUP_REMOVED lines=18> */
.L_x_32052:
[----:B-----5:R-:W-:-:S05]  /*2f00*/  HADD2.F32 R28, -RZ, R92.H0_H0 ;  /* 0x2000005cff1c7230 */ /* 0x020fca0000004100 */
[----:B------:R-:W-:-:S04]  /*2f10*/  FADD.FTZ R40, R28, R40 ;  /* 0x000000281c287221 */ /* 0x000fc80000010000 */
[----:B------:R-:W-:-:S07]  /*2f20*/  @P1 FADD.FTZ R40, R88, R40 ;  /* 0x0000002858281221 */ /* 0x000fce0000010000 */
.L_x_32053:
[----:B------:R-:W-:Y:S01]  /*2f30*/  HADD2.F32 R41, -RZ, R36.H1_H1 ;  /* 0x30000024ff297230 */ /* 0x000fe20000004100 */
[----:B------:R-:W-:Y:S06]  /*2f40*/  @P2 BRA `(.L_x_32054) ;  /* 0x00000000000c2947 */ /* 0x000fec0003800000 */
[----:B------:R-:W-:Y:S05]  /*2f50*/  @!P1 BRA `(.L_x_32055) ;  /* 0x0000000000149947 */ /* 0x000fea0003800000 */
[----:B-----5:R-:W-:Y:S01]  /*2f60*/  FADD.FTZ R41, R89, R41 ;  /* 0x0000002959297221 */ /* 0x020fe20000010000 */
[----:B------:R-:W-:Y:S06]  /*2f70*/  BRA `(.L_x_32055) ;  /* 0x00000000000c7947 */ /* 0x000fec0003800000 */
.L_x_32054:
[----:B-----5:R-:W-:-:S05]  /*2f80*/  HADD2.F32 R28, -RZ, R92.H1_H1 ;  /* 0x3000005cff1c7230 */ /* 0x020fca0000004100 */
[----:B------:R-:W-:-:S04]  /*2f90*/  FADD.FTZ R41, R28, R41 ;  /* 0x000000291c297221 */ /* 0x000fc80000010000 */
[----:B------:R-:W-:-:S07]  /*2fa0*/  @P1 FADD.FTZ R41, R89, R41 ;  /* 0x0000002959291221 */ /* 0x000fce0000010000 */
.L_x_32055:
[----:B------:R-:W-:Y:S01]  /*2fb0*/  HADD2.F32 R42, -RZ, R37.H0_H0 ;  /* 0x20000025ff2a7230 */ /* 0x000fe20000004100 */
[----:B------:R-:W-:Y:S06]  /*2fc0*/  @P2 BRA `(.L_x_32056) ;  /* 0x00000000000c2947 */ /* 0x000fec0003800000 */
[----:B------:R-:W-:Y:S05]  /*2fd0*/  @!P1 BRA `(.L_x_32057) ;  /* 0x0000000000149947 */ /* 0x000fea0003800000 */
[----:B-----5:R-:W-:Y:S01]  /*2fe0*/  FADD.FTZ R42, R90, R42 ;  /* 0x0000002a5a2a7221 */ /* 0x020fe20000010000 */
[----:B------:R-:W-:Y:S06]  /*2ff0*/  BRA `(.L_x_32057) ;  /* 0x00000000000c7947 */ /* 0x000fec0003800000 */
.L_x_32056:
[----:B-----5:R-:W-:-:S05]  /*3000*/  HADD2.F32 R28, -RZ, R93.H0_H0 ;  /* 0x2000005dff1c7230 */ /* 0x020fca0000004100 */
[----:B------:R-:W-:-:S04]  /*3010*/  FADD.FTZ R42, R28, R42 ;  /* 0x0000002a1c2a7221 */ /* 0x000fc80000010000 */
[----:B------:R-:W-:-:S07]  /*3020*/  @P1 FADD.FTZ R42, R90, R42 ;  /* 0x0000002a5a2a1221 */ /* 0x000fce0000010000 */
.L_x_32057:
[----:B------:R-:W-:Y:S01]  /*3030*/  HADD2.F32 R43, -RZ, R37.H1_H1 ;  /* 0x30000025ff2b7230 */ /* 0x000fe20000004100 */
[----:B------:R-:W-:Y:S06]  /*3040*/  @P2 BRA `(.L_x_32058) ;  /* 0x00000000000c2947 */ /* 0x000fec0003800000 */
[----:B------:R-:W-:Y:S05]  /*3050*/  @!P1 BRA `(.L_x_32059) ;  /* 0x0000000000149947 */ /* 0x000fea0003800000 */
[----:B-----5:R-:W-:Y:S01]  /*3060*/  FADD.FTZ R43, R91, R43 ;  /* 0x0000002b5b2b7221 */ /* 0x020fe20000010000 */
[----:B------:R-:W-:Y:S06]  /*3070*/  BRA `(.L_x_32059) ;  /* 0x00000000000c7947 */ /* 0x000fec0003800000 */
.L_x_32058:
[----:B-----5:R-:W-:-:S05]  /*3080*/  HADD2.F32 R28, -RZ, R93.H1_H1 ;  /* 0x3000005dff1c7230 */ /* 0x020fca0000004100 */
[----:B------:R-:W-:-:S04]  /*3090*/  FADD.FTZ R43, R28, R43 ;  /* 0x0000002b1c2b7221 */ /* 0x000fc80000010000 */
[----:B------:R-:W-:-:S07]  /*30a0*/  @P1 FADD.FTZ R43, R91, R43 ;  /* 0x0000002b5b2b1221 */ /* 0x000fce0000010000 */
.L_x_32059:
[----:B------:R-:W-:Y:S01]  /*30b0*/  HADD2.F32 R36, -RZ, R38.H0_H0 ;  /* 0x20000026ff247230 */ /* 0x000fe20000004100 */
[----:B------:R-:W-:Y:S06]  /*30c0*/  @P2 BRA `(.L_x_32060) ;  /* 0x00000000000c2947 */ /* 0x000fec0003800000 */
[----:B------:R-:W-:Y:S05]  /*30d0*/  @!P1 BRA `(.L_x_32061) ;  /* 0x0000000000149947 */ /* 0x000fea0003800000 */
[----:B-----5:R-:W-:Y:S01]  /*30e0*/  FADD.FTZ R36, R84, R36 ;  /* 0x0000002454247221 */ /* 0x020fe20000010000 */
[----:B------:R-:W-:Y:S06]  /*30f0*/  BRA `(.L_x_32061) ;  /* 0x00000000000c7947 */ /* 0x000fec0003800000 */
.L_x_32060:
[----:B-----5:R-:W-:-:S05]  /*3100*/  HADD2.F32 R28, -RZ, R94.H0_H0 ;  /* 0x2000005eff1c7230 */ /* 0x020fca0000004100 */
[----:B------:R-:W-:-:S04]  /*3110*/  FADD.FTZ R36, R28, R36 ;  /* 0x000000241c247221 */ /* 0x000fc80000010000 */
[----:B------:R-:W-:-:S07]  /*3120*/  @P1 FADD.FTZ R36, R84, R36 ;  /* 0x0000002454241221 */ /* 0x000fce0000010000 */
.L_x_32061:
[----:B------:R-:W-:Y:S01]  /*3130*/  HADD2.F32 R37, -RZ, R38.H1_H1 ;  /* 0x30000026ff257230 */ /* 0x000fe20000004100 */
[----:B------:R-:W-:Y:S06]  /*3140*/  @P2 BRA `(.L_x_32062) ;  /* 0x00000000000c2947 */ /* 0x000fec0003800000 */
[----:B------:R-:W-:Y:S05]  /*3150*/  @!P1 BRA `(.L_x_32063) ;  /* 0x0000000000149947 */ /* 0x000fea0003800000 */
[----:B-----5:R-:W-:Y:S01]  /*3160*/  FADD.FTZ R37, R85, R37 ;  /* 0x0000002555257221 */ /* 0x020fe20000010000 */
[----:B------:R-:W-:Y:S06]  /*3170*/  BRA `(.L_x_32063) ;  /* 0x00000000000c7947 */ /* 0x000fec0003800000 */
.L_x_32062:
[----:B-----5:R-:W-:-:S05]  /*3180*/  HADD2.F32 R28, -RZ, R94.H1_H1 ;  /* 0x3000005eff1c7230 */ /* 0x020fca0000004100 */
[----:B------:R-:W-:-:S04]  /*3190*/  FADD.FTZ R37, R28, R37 ;  /* 0x000000251c257221 */ /* 0x000fc80000010000 */
[----:B------:R-:W-:-:S07]  /*31a0*/  @P1 FADD.FTZ R37, R85, R37 ;  /* 0x0000002555251221 */ /* 0x000fce0000010000 */
.L_x_32063:
[----:B------:R-:W-:Y:S01]  /*31b0*/  HADD2.F32 R38, -RZ, R39.H0_H0 ;  /* 0x20000027ff267230 */ /* 0x000fe20000004100 */
[----:B------:R-:W-:Y:S06]  /*31c0*/  @P2 BRA `(.L_x_32064) ;  /* 0x00000000000c2947 */ /* 0x000fec0003800000 */
[----:B------:R-:W-:Y:S05]  /*31d0*/  @!P1 BRA `(.L_x_32065) ;  /* 0x0000000000149947 */ /* 0x000fea0003800000 */
[----:B-----5:R-:W-:Y:S01]  /*31e0*/  FADD.FTZ R38, R86, R38 ;  /* 0x0000002656267221 */ /* 0x020fe20000010000 */
[----:B------:R-:W-:Y:S06]  /*31f0*/  BRA `(.L_x_32065) ;  /* 0x00000000000c7947 */ /* 0x000fec0003800000 */
.L_x_32064:
[----:B-----5:R-:W-:-:S05]  /*3200*/  HADD2.F32 R28, -RZ, R95.H0_H0 ;  /* 0x2000005fff1c7230 */ /* 0x020fca0000004100 */
[----:B------:R-:W-:-:S04]  /*3210*/  FADD.FTZ R38, R28, R38 ;  /* 0x000000261c267221 */ /* 0x000fc80000010000 */
[----:B------:R-:W-:-:S07]  /*3220*/  @P1 FADD.FTZ R38, R86, R38 ;  /* 0x0000002656261221 */ /* 0x000fce0000010000 */
.L_x_32065:
[----:B------:R-:W-:Y:S01]  /*3230*/  HADD2.F32 R39, -RZ, R39.H1_H1 ;  /* 0x30000027ff277230 */ /* 0x000fe20000004100 */
[----:B------:R-:W-:Y:S06]  /*3240*/  @P2 BRA `(.L_x_32066) ;  /* 0x00000000000c2947 */ /* 0x000fec0003800000 */
[----:B------:R-:W-:Y:S05]  /*3250*/  @!P1 BRA `(.L_x_32067) ;  /* 0x0000000000149947 */ /* 0x000fea0003800000 */
[----:B-----5:R-:W-:Y:S01]  /*3260*/  FADD.FTZ R39, R87, R39 ;  /* 0x0000002757277221 */ /* 0x020fe20000010000 */
[----:B------:R-:W-:Y:S06]  /*3270*/  BRA `(.L_x_32067) ;  /* 0x00000000000c7947 */ /* 0x000fec0003800000 */
.L_x_32066:
[----:B-----5:R-:W-:-:S05]  /*3280*/  HADD2.F32 R28, -RZ, R95.H1_H1 ;  /* 0x3000005fff1c7230 */ /* 0x020fca0000004100 */
[----:B------:R-:W-:-:S04]  /*3290*/  FADD.FTZ R39, R28, R39 ;  /* 0x000000271c277221 */ /* 0x000fc80000010000 */
[----:B------:R-:W-:-:S07]  /*32a0*/  @P1 FADD.FTZ R39, R87, R39 ;  /* 0x0000002757271221 */ /* 0x000fce0000010000 */
.L_x_32067:
        /* <DEDUP_REMOVED lines=13> */
[----:B--2---:R-:W-:Y:S01]  /*3380*/  HADD2.F32 R32, -RZ, R28.H0_H0 ;  /* 0x2000001cff207230 */ /* 0x004fe20000004100 */
[----:B-1----:R-:W-:Y:S06]  /*3390*/  @P2 BRA `(.L_x_32068) ;  /* 0x00000000000c2947 */ /* 0x002fec0003800000 */
[----:B------:R-:W-:Y:S05]  /*33a0*/  @!P1 BRA `(.L_x_32069) ;  /* 0x0000000000149947 */ /* 0x000fea0003800000 */
[----:B-----5:R-:W-:Y:S01]  /*33b0*/  FADD.FTZ R32, R88, R32 ;  /* 0x0000002058207221 */ /* 0x020fe20000010000 */
[----:B------:R-:W-:Y:S06]  /*33c0*/  BRA `(.L_x_32069) ;  /* 0x00000000000c7947 */ /* 0x000fec0003800000 */
.L_x_32068:
[----:B-----5:R-:W-:-:S05]  /*33d0*/  HADD2.F32 R33, -RZ, R92.H0_H0 ;  /* 0x2000005cff217230 */ /* 0x020fca0000004100 */
[----:B------:R-:W-:-:S04]  /*33e0*/  FADD.FTZ R32, R33, R32 ;  /* 0x0000002021207221 */ /* 0x000fc80000010000 */
[----:B------:R-:W-:-:S07]  /*33f0*/  @P1 FADD.FTZ R32, R88, R32 ;  /* 0x0000002058201221 */ /* 0x000fce0000010000 */
.L_x_32069:
[----:B------:R-:W-:Y:S01]  /*3400*/  HADD2.F32 R33, -RZ, R28.H1_H1 ;  /* 0x3000001cff217230 */ /* 0x000fe20000004100 */
[----:B------:R-:W-:Y:S06]  /*3410*/  @P2 BRA `(.L_x_32070) ;  /* 0x00000000000c2947 */ /* 0x000fec0003800000 */
[----:B------:R-:W-:Y:S05]  /*3420*/  @!P1 BRA `(.L_x_32071) ;  /* 0x0000000000149947 */ /* 0x000fea0003800000 */
[----:B-----5:R-:W-:Y:S01]  /*3430*/  FADD.FTZ R33, R89, R33 ;  /* 0x0000002159217221 */ /* 0x020fe20000010000 */
[----:B------:R-:W-:Y:S06]  /*3440*/  BRA `(.L_x_32071) ;  /* 0x00000000000c7947 */ /* 0x000fec0003800000 */
.L_x_32070:
[----:B-----5:R-:W-:-:S05]  /*3450*/  HADD2.F32 R28, -RZ, R92.H1_H1 ;  /* 0x3000005cff1c7230 */ /* 0x020fca0000004100 */
[----:B------:R-:W-:-:S04]  /*3460*/  FADD.FTZ R33, R28, R33 ;  /* 0x000000211c217221 */ /* 0x000fc80000010000 */
[----:B------:R-:W-:-:S07]  /*3470*/  @P1 FADD.FTZ R33, R89, R33 ;  /* 0x0000002159211221 */ /* 0x000fce0000010000 */
.L_x_32071:
[----:B------:R-:W-:Y:S01]  /*3480*/  HADD2.F32 R34, -RZ, R29.H0_H0 ;  /* 0x2000001dff227230 */ /* 0x000fe20000004100 */
[----:B------:R-:W-:Y:S06]  /*3490*/  @P2 BRA `(.L_x_32072) ;  /* 0x00000000000c2947 */ /* 0x000fec0003800000 */
[----:B------:R-:W-:Y:S05]  /*34a0*/  @!P1 BRA `(.L_x_32073) ;  /* 0x0000000000149947 */ /* 0x000fea0003800000 */
[----:B-----5:R-:W-:Y:S01]  /*34b0*/  FADD.FTZ R34, R90, R34 ;  /* 0x000000225a227221 */ /* 0x020fe20000010000 */
[----:B------:R-:W-:Y:S06]  /*34c0*/  BRA `(.L_x_32073) ;  /* 0x00000000000c7947 */ /* 0x000fec0003800000 */
.L_x_32072:
[----:B-----5:R-:W-:-:S05]  /*34d0*/  HADD2.F32 R28, -RZ, R93.H0_H0 ;  /* 0x2000005dff1c7230 */ /* 0x020fca0000004100 */
[----:B------:R-:W-:-:S04]  /*34e0*/  FADD.FTZ R34, R28, R34 ;  /* 0x000000221c227221 */ /* 0x000fc80000010000 */
[----:B------:R-:W-:-:S07]  /*34f0*/  @P1 FADD.FTZ R34, R90, R34 ;  /* 0x000000225a221221 */ /* 0x000fce0000010000 */
.L_x_32073:
[----:B------:R-:W-:Y:S01]  /*3500*/  HADD2.F32 R35, -RZ, R29.H1_H1 ;  /* 0x3000001dff237230 */ /* 0x000fe20000004100 */
[----:B------:R-:W-:Y:S06]  /*3510*/  @P2 BRA `(.L_x_32074) ;  /* 0x00000000000c2947 */ /* 0x000fec0003800000 */
[----:B------:R-:W-:Y:S05]  /*3520*/  @!P1 BRA `(.L_x_32075) ;  /* 0x0000000000149947 */ /* 0x000fea0003800000 */
[----:B-----5:R-:W-:Y:S01]  /*3530*/  FADD.FTZ R35, R91, R35 ;  /* 0x000000235b237221 */ /* 0x020fe20000010000 */
[----:B------:R-:W-:Y:S06]  /*3540*/  BRA `(.L_x_32075) ;  /* 0x00000000000c7947 */ /* 0x000fec0003800000 */
.L_x_32074:
[----:B-----5:R-:W-:-:S05]  /*3550*/  HADD2.F32 R28, -RZ, R93.H1_H1 ;  /* 0x3000005dff1c7230 */ /* 0x020fca0000004100 */
[----:B------:R-:W-:-:S04]  /*3560*/  FADD.FTZ R35, R28, R35 ;  /* 0x000000231c237221 */ /* 0x000fc80000010000 */
[----:B------:R-:W-:-:S07]  /*3570*/  @P1 FADD.FTZ R35, R91, R35 ;  /* 0x000000235b231221 */ /* 0x000fce0000010000 */
.L_x_32075:
[----:B------:R-:W-:Y:S01]  /*3580*/  HADD2.F32 R28, -RZ, R30.H0_H0 ;  /* 0x2000001eff1c7230 */ /* 0x000fe20000004100 */
[----:B------:R-:W-:Y:S06]  /*3590*/  @P2 BRA `(.L_x_32076) ;  /* 0x00000000000c2947 */ /* 0x000fec0003800000 */
[----:B------:R-:W-:Y:S05]  /*35a0*/  @!P1 BRA `(.L_x_32077) ;  /* 0x0000000000149947 */ /* 0x000fea0003800000 */
[----:B-----5:R-:W-:Y:S01]  /*35b0*/  FADD.FTZ R28, R84, R28 ;  /* 0x0000001c541c7221 */ /* 0x020fe20000010000 */
[----:B------:R-:W-:Y:S06]  /*35c0*/  BRA `(.L_x_32077) ;  /* 0x00000000000c7947 */ /* 0x000fec0003800000 */
.L_x_32076:
[----:B-----5:R-:W-:-:S05]  /*35d0*/  HADD2.F32 R29, -RZ, R94.H0_H0 ;  /* 0x2000005eff1d7230 */ /* 0x020fca0000004100 */
[----:B------:R-:W-:-:S04]  /*35e0*/  FADD.FTZ R28, R29, R28 ;  /* 0x0000001c1d1c7221 */ /* 0x000fc80000010000 */
[----:B------:R-:W-:-:S07]  /*35f0*/  @P1 FADD.FTZ R28, R84, R28 ;  /* 0x0000001c541c1221 */ /* 0x000fce0000010000 */
.L_x_32077:
[----:B------:R-:W-:Y:S01]  /*3600*/  HADD2.F32 R29, -RZ, R30.H1_H1 ;  /* 0x3000001eff1d7230 */ /* 0x000fe20000004100 */
[----:B------:R-:W-:Y:S06]  /*3610*/  @P2 BRA `(.L_x_32078) ;  /* 0x00000000000c2947 */ /* 0x000fec0003800000 */
[----:B------:R-:W-:Y:S05]  /*3620*/  @!P1 BRA `(.L_x_32079) ;  /* 0x0000000000149947 */ /* 0x000fea0003800000 */
[----:B-----5:R-:W-:Y:S01]  /*3630*/  FADD.FTZ R29, R85, R29 ;  /* 0x0000001d551d7221 */ /* 0x020fe20000010000 */
[----:B------:R-:W-:Y:S06]  /*3640*/  BRA `(.L_x_32079) ;  /* 0x00000000000c7947 */ /* 0x000fec0003800000 */
.L_x_32078:
[----:B-----5:R-:W-:-:S05]  /*3650*/  HADD2.F32 R30, -RZ, R94.H1_H1 ;  /* 0x3000005eff1e7230 */ /* 0x020fca0000004100 */
[----:B------:R-:W-:-:S04]  /*3660*/  FADD.FTZ R29, R30, R29 ;  /* 0x0000001d1e1d7221 */ /* 0x000fc80000010000 */
[----:B------:R-:W-:-:S07]  /*3670*/  @P1 FADD.FTZ R29, R85, R29 ;  /* 0x0000001d551d1221 */ /* 0x000fce0000010000 */
.L_x_32079:
[----:B------:R-:W-:Y:S01]  /*3680*/  HADD2.F32 R30, -RZ, R31.H0_H0 ;  /* 0x2000001fff1e7230 */ /* 0x000fe20000004100 */
[----:B------:R-:W-:Y:S06]  /*3690*/  @P2 BRA `(.L_x_32080) ;  /* 0x00000000000c2947 */ /* 0x000fec0003800000 */
[----:B------:R-:W-:Y:S05]  /*36a0*/  @!P1 BRA `(.L_x_32081) ;  /* 0x0000000000149947 */ /* 0x000fea0003800000 */
[----:B-----5:R-:W-:Y:S01]  /*36b0*/  FADD.FTZ R30, R86, R30 ;  /* 0x0000001e561e7221 */ /* 0x020fe20000010000 */
[----:B------:R-:W-:Y:S06]  /*36c0*/  BRA `(.L_x_32081) ;  /* 0x00000000000c7947 */ /* 0x000fec0003800000 */
.L_x_32080:
[----:B-----5:R-:W-:-:S05]  /*36d0*/  HADD2.F32 R160, -RZ, R95.H0_H0 ;  /* 0x2000005fffa07230 */ /* 0x020fca0000004100 */
[----:B------:R-:W-:-:S04]  /*36e0*/  FADD.FTZ R30, R160, R30 ;  /* 0x0000001ea01e7221 */ /* 0x000fc80000010000 */
[----:B------:R-:W-:-:S07]  /*36f0*/  @P1 FADD.FTZ R30, R86, R30 ;  /* 0x0000001e561e1221 */ /* 0x000fce0000010000 */
.L_x_32081:
[----:B------:R-:W-:Y:S01]  /*3700*/  HADD2.F32 R31, -RZ, R31.H1_H1 ;  /* 0x3000001fff1f7230 */ /* 0x000fe20000004100 */
[----:B------:R-:W-:Y:S06]  /*3710*/  @P2 BRA `(.L_x_32082) ;  /* 0x00000000000c2947 */ /* 0x000fec0003800000 */
[----:B------:R-:W-:Y:S05]  /*3720*/  @!P1 BRA `(.L_x_32083) ;  /* 0x0000000000149947 */ /* 0x000fea0003800000 */
[----:B-----5:R-:W-:Y:S01]  /*3730*/  FADD.FTZ R31, R87, R31 ;  /* 0x0000001f571f7221 */ /* 0x020fe20000010000 */
[----:B------:R-:W-:Y:S06]  /*3740*/  BRA `(.L_x_32083) ;  /* 0x00000000000c7947 */ /* 0x000fec0003800000 */
.L_x_32082:
[----:B-----5:R-:W-:-:S05]  /*3750*/  HADD2.F32 R160, -RZ, R95.H1_H1 ;  /* 0x3000005fffa07230 */ /* 0x020fca0000004100 */
[----:B------:R-:W-:-:S04]  /*3760*/  FADD.FTZ R31, R160, R31 ;  /* 0x0000001fa01f7221 */ /* 0x000fc80000010000 */
[----:B------:R-:W-:-:S07]  /*3770*/  @P1 FADD.FTZ R31, R87, R31 ;  /* 0x0000001f571f1221 */ /* 0x000fce0000010000 */
.L_x_32083:
        /* <DEDUP_REMOVED lines=13> */
[----:B--2---:R-:W-:Y:S01]  /*3850*/  HADD2.F32 R160, -RZ, R164.H0_H0 ;  /* 0x200000a4ffa07230 */ /* 0x004fe20000004100 */
[----:B------:R-:W-:Y:S06]  /*3860*/  @P2 BRA `(.L_x_32084) ;  /* 0x00000000000c2947 */ /* 0x000fec0003800000 */
[----:B------:R-:W-:Y:S05]  /*3870*/  @!P1 BRA `(.L_x_32085) ;  /* 0x0000000000149947 */ /* 0x000fea0003800000 */
[----:B-----5:R-:W-:Y:S01]  /*3880*/  FADD.FTZ R160, R88, R160 ;  /* 0x000000a058a07221 */ /* 0x020fe20000010000 */
[----:B------:R-:W-:Y:S06]  /*3890*/  BRA `(.L_x_32085) ;  /* 0x00000000000c7947 */ /* 0x000fec0003800000 */
.L_x_32084:
[----:B-----5:R-:W-:-:S05]  /*38a0*/  HADD2.F32 R161, -RZ, R92.H0_H0 ;  /* 0x2000005cffa17230 */ /* 0x020fca0000004100 */
[----:B------:R-:W-:-:S04]  /*38b0*/  FADD.FTZ R160, R161, R160 ;  /* 0x000000a0a1a07221 */ /* 0x000fc80000010000 */
[----:B------:R-:W-:-:S07]  /*38c0*/  @P1 FADD.FTZ R160, R88, R160 ;  /* 0x000000a058a01221 */ /* 0x000fce0000010000 */
.L_x_32085:
[----:B------:R-:W-:Y:S01]  /*38d0*/  HADD2.F32 R161, -RZ, R164.H1_H1 ;  /* 0x300000a4ffa17230 */ /* 0x000fe20000004100 */
[----:B------:R-:W-:Y:S06]  /*38e0*/  @P2 BRA `(.L_x_32086) ;  /* 0x00000000000c2947 */ /* 0x000fec0003800000 */
[----:B------:R-:W-:Y:S05]  /*38f0*/  @!P1 BRA `(.L_x_32087) ;  /* 0x0000000000149947 */ /* 0x000fea0003800000 */
[----:B-----5:R-:W-:Y:S01]  /*3900*/  FADD.FTZ R161, R89, R161 ;  /* 0x000000a159a17221 */ /* 0x020fe20000010000 */
[----:B------:R-:W-:Y:S06]  /*3910*/  BRA `(.L_x_32087) ;  /* 0x00000000000c7947 */ /* 0x000fec0003800000 */
.L_x_32086:
[----:B-----5:R-:W-:-:S05]  /*3920*/  HADD2.F32 R162, -RZ, R92.H1_H1 ;  /* 0x3000005cffa27230 */ /* 0x020fca0000004100 */
[----:B------:R-:W-:-:S04]  /*3930*/  FADD.FTZ R161, R162, R161 ;  /* 0x000000a1a2a17221 */ /* 0x000fc80000010000 */
[----:B------:R-:W-:-:S07]  /*3940*/  @P1 FADD.FTZ R161, R89, R161 ;  /* 0x000000a159a11221 */ /* 0x000fce0000010000 */
.L_x_32087:
[----:B------:R-:W-:Y:S01]  /*3950*/  HADD2.F32 R162, -RZ, R165.H0_H0 ;  /* 0x200000a5ffa27230 */ /* 0x000fe20000004100 */
[----:B------:R-:W-:Y:S06]  /*3960*/  @P2 BRA `(.L_x_32088) ;  /* 0x00000000000c2947 */ /* 0x000fec0003800000 */
[----:B------:R-:W-:Y:S05]  /*3970*/  @!P1 BRA `(.L_x_32089) ;  /* 0x0000000000149947 */ /* 0x000fea0003800000 */
[----:B-----5:R-:W-:Y:S01]  /*3980*/  FADD.FTZ R162, R90, R162 ;  /* 0x000000a25aa27221 */ /* 0x020fe20000010000 */
[----:B------:R-:W-:Y:S06]  /*3990*/  BRA `(.L_x_32089) ;  /* 0x00000000000c7947 */ /* 0x000fec0003800000 */
.L_x_32088:
[----:B-----5:R-:W-:-:S05]  /*39a0*/  HADD2.F32 R163, -RZ, R93.H0_H0 ;  /* 0x2000005dffa37230 */ /* 0x020fca0000004100 */
[----:B------:R-:W-:-:S04]  /*39b0*/  FADD.FTZ R162, R163, R162 ;  /* 0x000000a2a3a27221 */ /* 0x000fc80000010000 */
[----:B------:R-:W-:-:S07]  /*39c0*/  @P1 FADD.FTZ R162, R90, R162 ;  /* 0x000000a25aa21221 */ /* 0x000fce0000010000 */
.L_x_32089:
[----:B------:R-:W-:Y:S01]  /*39d0*/  HADD2.F32 R163, -RZ, R165.H1_H1 ;  /* 0x300000a5ffa37230 */ /* 0x000fe20000004100 */
[----:B------:R-:W-:Y:S06]  /*39e0*/  @P2 BRA `(.L_x_32090) ;  /* 0x00000000000c2947 */ /* 0x000fec0003800000 */
[----:B------:R-:W-:Y:S05]  /*39f0*/  @!P1 BRA `(.L_x_32091) ;  /* 0x0000000000149947 */ /* 0x000fea0003800000 */
[----:B-----5:R-:W-:Y:S01]  /*3a00*/  FADD.FTZ R163, R91, R163 ;  /* 0x000000a35ba37221 */ /* 0x020fe20000010000 */
[----:B------:R-:W-:Y:S06]  /*3a10*/  BRA `(.L_x_32091) ;  /* 0x00000000000c7947 */ /* 0x000fec0003800000 */
.L_x_32090:
[----:B-----5:R-:W-:-:S05]  /*3a20*/  HADD2.F32 R164, -RZ, R93.H1_H1 ;  /* 0x3000005dffa47230 */ /* 0x020fca0000004100 */
[----:B------:R-:W-:-:S04]  /*3a30*/  FADD.FTZ R163, R164, R163 ;  /* 0x000000a3a4a37221 */ /* 0x000fc80000010000 */
[----:B------:R-:W-:-:S07]  /*3a40*/  @P1 FADD.FTZ R163, R91, R163 ;  /* 0x000000a35ba31221 */ /* 0x000fce0000010000 */
.L_x_32091:
[----:B------:R-:W-:Y:S01]  /*3a50*/  HADD2.F32 R164, -RZ, R166.H0_H0 ;  /* 0x200000a6ffa47230 */ /* 0x000fe20000004100 */
[----:B------:R-:W-:Y:S06]  /*3a60*/  @P2 BRA `(.L_x_32092) ;  /* 0x00000000000c2947 */ /* 0x000fec0003800000 */
[----:B------:R-:W-:Y:S05]  /*3a70*/  @!P1 BRA `(.L_x_32093) ;  /* 0x0000000000149947 */ /* 0x000fea0003800000 */
[----:B-----5:R-:W-:Y:S01]  /*3a80*/  FADD.FTZ R164, R84, R164 ;  /* 0x000000a454a47221 */ /* 0x020fe20000010000 */
[----:B------:R-:W-:Y:S06]  /*3a90*/  BRA `(.L_x_32093) ;  /* 0x00000000000c7947 */ /* 0x000fec0003800000 */
.L_x_32092:
[----:B-----5:R-:W-:-:S05]  /*3aa0*/  HADD2.F32 R165, -RZ, R94.H0_H0 ;  /* 0x2000005effa57230 */ /* 0x020fca0000004100 */
[----:B------:R-:W-:-:S04]  /*3ab0*/  FADD.FTZ R164, R165, R164 ;  /* 0x000000a4a5a47221 */ /* 0x000fc80000010000 */
[----:B------:R-:W-:-:S07]  /*3ac0*/  @P1 FADD.FTZ R164, R84, R164 ;  /* 0x000000a454a41221 */ /* 0x000fce0000010000 */
.L_x_32093:
[----:B------:R-:W-:Y:S01]  /*3ad0*/  HADD2.F32 R165, -RZ, R166.H1_H1 ;  /* 0x300000a6ffa57230 */ /* 0x000fe20000004100 */
[----:B------:R-:W-:Y:S06]  /*3ae0*/  @P2 BRA `(.L_x_32094) ;  /* 0x00000000000c2947 */ /* 0x000fec0003800000 */
[----:B------:R-:W-:Y:S05]  /*3af0*/  @!P1 BRA `(.L_x_32095) ;  /* 0x0000000000149947 */ /* 0x000fea0003800000 */
[----:B-----5:R-:W-:Y:S01]  /*3b00*/  FADD.FTZ R165, R85, R165 ;  /* 0x000000a555a57221 */ /* 0x020fe20000010000 */
[----:B------:R-:W-:Y:S06]  /*3b10*/  BRA `(.L_x_32095) ;  /* 0x00000000000c7947 */ /* 0x000fec0003800000 */
.L_x_32094:
[----:B-----5:R-:W-:-:S05]  /*3b20*/  HADD2.F32 R166, -RZ, R94.H1_H1 ;  /* 0x3000005effa67230 */ /* 0x020fca0000004100 */
[----:B------:R-:W-:-:S04]  /*3b30*/  FADD.FTZ R165, R166, R165 ;  /* 0x000000a5a6a57221 */ /* 0x000fc80000010000 */
[----:B------:R-:W-:-:S07]  /*3b40*/  @P1 FADD.FTZ R165, R85, R165 ;  /* 0x000000a555a51221 */ /* 0x000fce0000010000 */
.L_x_32095:
[----:B------:R-:W-:Y:S01]  /*3b50*/  HADD2.F32 R166, -RZ, R167.H0_H0 ;  /* 0x200000a7ffa67230 */ /* 0x000fe20000004100 */
[----:B------:R-:W-:Y:S06]  /*3b60*/  @P2 BRA `(.L_x_32096) ;  /* 0x00000000000c2947 */ /* 0x000fec0003800000 */
[----:B------:R-:W-:Y:S05]  /*3b70*/  @!P1 BRA `(.L_x_32097) ;  /* 0x0000000000149947 */ /* 0x000fea0003800000 */
[----:B-----5:R-:W-:Y:S01]  /*3b80*/  FADD.FTZ R166, R86, R166 ;  /* 0x000000a656a67221 */ /* 0x020fe20000010000 */
[----:B------:R-:W-:Y:S06]  /*3b90*/  BRA `(.L_x_32097) ;  /* 0x00000000000c7947 */ /* 0x000fec0003800000 */
.L_x_32096:
[----:B-----5:R-:W-:-:S05]  /*3ba0*/  HADD2.F32 R194, -RZ, R95.H0_H0 ;  /* 0x2000005fffc27230 */ /* 0x020fca0000004100 */
[----:B------:R-:W-:-:S04]  /*3bb0*/  FADD.FTZ R166, R194, R166 ;  /* 0x000000a6c2a67221 */ /* 0x000fc80000010000 */
[----:B------:R-:W-:-:S07]  /*3bc0*/  @P1 FADD.FTZ R166, R86, R166 ;  /* 0x000000a656a61221 */ /* 0x000fce0000010000 */
.L_x_32097:
[----:B------:R-:W-:Y:S01]  /*3bd0*/  HADD2.F32 R167, -RZ, R167.H1_H1 ;  /* 0x300000a7ffa77230 */ /* 0x000fe20000004100 */
[----:B------:R-:W-:Y:S06]  /*3be0*/  @P2 BRA `(.L_x_32098) ;  /* 0x00000000000c2947 */ /* 0x000fec0003800000 */
[----:B------:R-:W-:Y:S05]  /*3bf0*/  @!P1 BRA `(.L_x_32099) ;  /* 0x0000000000149947 */ /* 0x000fea0003800000 */
[----:B-----5:R-:W-:Y:S01]  /*3c00*/  FADD.FTZ R167, R87, R167 ;  /* 0x000000a757a77221 */ /* 0x020fe20000010000 */
[----:B------:R-:W-:Y:S06]  /*3c10*/  BRA `(.L_x_32099) ;  /* 0x00000000000c7947 */ /* 0x000fec0003800000 */
.L_x_32098:
[----:B-----5:R-:W-:-:S05]  /*3c20*/  HADD2.F32 R194, -RZ, R95.H1_H1 ;  /* 0x3000005fffc27230 */ /* 0x020fca0000004100 */
[----:B------:R-:W-:-:S04]  /*3c30*/  FADD.FTZ R167, R194, R167 ;  /* 0x000000a7c2a77221 */ /* 0x000fc80000010000 */
[----:B------:R-:W-:-:S07]  /*3c40*/  @P1 FADD.FTZ R167, R87, R167 ;  /* 0x000000a757a71221 */ /* 0x000fce0000010000 */
.L_x_32099:
        /* <DEDUP_REMOVED lines=219> */
.L_x_32113:
        /* <DEDUP_REMOVED lines=19> */
[----:B------:R-:W2:Y:S03]  /*4b30*/  LDL R249, [R1+0x80] ;  /* 0x0000800001f97983 */ /* 0x000ea60000100800 */
[C---:B------:R-:W-:Y:S01]  /*4b40*/  FADD.FTZ R197, -R194.reuse, R80 ;  /* 0x00000050c2c57221 */ /* 0x040fe20000010100 */
[C---:B------:R-:W-:Y:S01]  /*4b50*/  FADD.FTZ R196, -R194.reuse, R81 ;  /* 0x00000051c2c47221 */ /* 0x040fe20000010100 */
[----:B------:R-:W-:Y:S01]  /*4b60*/  FADD.FTZ R195, -R194, R83 ;  /* 0x00000053c2c37221 */ /* 0x000fe20000010100 */
[----:B------:R-:W-:-:S02]  /*4b70*/  HADD2.F32 R80, -RZ, R156.H0_H0 ;  /* 0x2000009cff507230 */ /* 0x000fc40000004100 */
[C---:B------:R-:W-:Y:S01]  /*4b80*/  FMUL.FTZ R197, R218.reuse, R197 ;  /* 0x000000c5dac57220 */ /* 0x040fe20000410000 */
[----:B------:R-:W-:Y:S02]  /*4b90*/  HADD2.F32 R83, -RZ, R156.H1_H1 ;  /* 0x3000009cff537230 */ /* 0x000fe40000004100 */
[----:B------:R-:W-:Y:S01]  /*4ba0*/  FMUL.FTZ R196, R218, R196 ;  /* 0x000000c4dac47220 */ /* 0x000fe20000410000 */
[----:B------:R-:W-:Y:S01]  /*4bb0*/  FADD.FTZ R248, -R194, R82 ;  /* 0x00000052c2f87221 */ /* 0x000fe20000010100 */
[----:B------:R-:W-:Y:S02]  /*4bc0*/  HADD2.F32 R82, -RZ, R157.H1_H1 ;  /* 0x3000009dff527230 */ /* 0x000fe40000004100 */
[----:B------:R-:W-:Y:S01]  /*4bd0*/  FMUL.FTZ R195, R218, R195 ;  /* 0x000000c3dac37220 */ /* 0x000fe20000410000 */
[----:B---3--:R-:W-:Y:S02]  /*4be0*/  FFMA.FTZ R80, R197, R80, R85 ;  /* 0x00000050c5507223 */ /* 0x008fe40000010055 */
[----:B------:R0:W5:Y:S01]  /*4bf0*/  LDL.LU R85, [R1+0x8c] ;  /* 0x00008c0001557983 */ /* 0x0001620000300800 */
[----:B----4-:R-:W-:Y:S01]  /*4c00*/  FFMA.FTZ R82, R195, R82, R250 ;  /* 0x00000052c3527223 */ /* 0x010fe200000100fa */
[----:B------:R-:W-:-:S02]  /*4c10*/  FADD.FTZ R250, -R194, R77 ;  /* 0x0000004dc2fa7221 */ /* 0x000fc40000010100 */
[----:B------:R-:W3:Y:S01]  /*4c20*/  LDL R77, [R1+0x6c] ;  /* 0x00006c00014d7983 */ /* 0x000ee20000100800 */
[----:B--2---:R-:W-:-:S03]  /*4c30*/  FFMA.FTZ R83, R196, R83, R249 ;  /* 0x00000053c4537223 */ /* 0x004fc600000100f9 */
[----:B------:R-:W2:Y:S02]  /*4c40*/  LDL R249, [R1+0x68] ;  /* 0x0000680001f97983 */ /* 0x000ea40000100800 */
[----:B------:R-:W-:Y:S02]  /*4c50*/  F2FP.F16.F32.PACK_AB R80, R83, R80 ;  /* 0x000000505350723e */ /* 0x000fe400000000ff */
[----:B------:R-:W4:Y:S01]  /*4c60*/  LDL R83, [R1+0x70] ;  /* 0x0000700001537983 */ /* 0x000f220000100800 */
[----:B------:R-:W-:Y:S02]  /*4c70*/  HADD2.F32 R81, -RZ, R157.H0_H0 ;  /* 0x2000009dff517230 */ /* 0x000fe40000004100 */
[----:B------:R-:W-:-:S04]  /*4c80*/  FMUL.FTZ R248, R218, R248 ;  /* 0x000000f8daf87220 */ /* 0x000fc80000410000 */
[----:B------:R-:W-:Y:S01]  /*4c90*/  FFMA.FTZ R81, R248, R81, R251 ;  /* 0x00000051f8517223 */ /* 0x000fe200000100fb */
[----:B------:R-:W-:Y:S01]  /*4ca0*/  FADD.FTZ R251, -R194, R76 ;  /* 0x0000004cc2fb7221 */ /* 0x000fe20000010100 */
[--C-:B------:R-:W-:Y:S02]  /*4cb0*/  HADD2.F32 R76, -RZ, R158.reuse.H1_H1 ;  /* 0x3000009eff4c7230 */ /* 0x100fe40000004100 */
[----:B------:R-:W-:Y:S01]  /*4cc0*/  FMUL.FTZ R250, R218, R250 ;  /* 0x000000fadafa7220 */ /* 0x000fe20000410000 */
[----:B------:R-:W-:Y:S01]  /*4cd0*/  F2FP.F16.F32.PACK_AB R81, R82, R81 ;  /* 0x000000515251723e */ /* 0x000fe200000000ff */
[----:B------:R-:W-:Y:S02]  /*4ce0*/  HADD2.F32 R82, -RZ, R158.H0_H0 ;  /* 0x2000009eff527230 */ /* 0x000fe40000004100 */
[----:B------:R-:W-:Y:S01]  /*4cf0*/  FMUL.FTZ R251, R218, R251 ;  /* 0x000000fbdafb7220 */ /* 0x000fe20000410000 */
[----:B------:R-:W-:-:S03]  /*4d00*/  FADD.FTZ R78, -R194, R78 ;  /* 0x0000004ec24e7221 */ /* 0x000fc60000010100 */
[----:B------:R-:W-:Y:S01]  /*4d10*/  FFMA.FTZ R82, R251, R82, R84 ;  /* 0x00000052fb527223 */ /* 0x000fe20000010054 */
[----:B------:R-:W-:Y:S01]  /*4d20*/  FADD.FTZ R79, -R194, R79 ;  /* 0x0000004fc24f7221 */ /* 0x000fe20000010100 */
[C---:B------:R-:W-:Y:S01]  /*4d30*/  FMUL.FTZ R78, R218.reuse, R78 ;  /* 0x0000004eda4e7220 */ /* 0x040fe20000410000 */
[----:B------:R0:W5:Y:S02]  /*4d40*/  LDL.LU R84, [R1+0x88] ;  /* 0x0000880001547983 */ /* 0x0001640000300800 */
[----:B------:R-:W-:Y:S01]  /*4d50*/  FMUL.FTZ R79, R218, R79 ;  /* 0x0000004fda4f7220 */ /* 0x000fe20000410000 */
[----:B----4-:R-:W-:Y:S01]  /*4d60*/  FFMA.FTZ R76, R250, R76, R83 ;  /* 0x0000004cfa4c7223 */ /* 0x010fe20000010053 */
[----:B------:R-:W-:-:S04]  /*4d70*/  HADD2.F32 R83, -RZ, R159.H0_H0 ;  /* 0x2000009fff537230 */ /* 0x000fc80000004100 */
[----:B------:R-:W-:Y:S01]  /*4d80*/  F2FP.F16.F32.PACK_AB R82, R76, R82 ;  /* 0x000000524c52723e */ /* 0x000fe200000000ff */
[----:B------:R-:W-:Y:S02]  /*4d90*/  HADD2.F32 R76, -RZ, R159.H1_H1 ;  /* 0x3000009fff4c7230 */ /* 0x000fe40000004100 */
[----:B---3--:R-:W-:-:S03]  /*4da0*/  FFMA.FTZ R83, R78, R83, R77 ;  /* 0x000000534e537223 */ /* 0x008fc6000001004d */
[----:B--2---:R-:W-:Y:S01]  /*4db0*/  FFMA.FTZ R76, R79, R76, R249 ;  /* 0x0000004c4f4c7223 */ /* 0x004fe200000100f9 */
[----:B------:R-:W-:Y:S02]  /*4dc0*/  SHF.L.U32 R249, R202, 0x4, RZ ;  /* 0x00000004caf97819 */ /* 0x000fe400000006ff */
[----:B------:R-:W-:Y:S02]  /*4dd0*/  SHF.R.U32.HI R202, RZ, 0x1c, R202 ;  /* 0x0000001cffca7819 */ /* 0x000fe400000116ca */
[----:B------:R-:W-:Y:S02]  /*4de0*/  F2FP.F16.F32.PACK_AB R83, R76, R83 ;  /* 0x000000534c53723e */ /* 0x000fe400000000ff */
[----:B------:R-:W-:-:S04]  /*4df0*/  IADD3 R76, P1, R249, UR12, RZ ;  /* 0x0000000cf94c7c10 */ /* 0x000fc8000ff3e0ff */
[----:B------:R-:W-:-:S05]  /*4e00*/  IADD3.X R77, R202, UR13, RZ, P1, !PT ;  /* 0x0000000dca4d7c10 */ /* 0x000fca0008ffe4ff */
[----:B------:R1:W-:Y:S04]  /*4e10*/  STG.E.128 desc[UR4][R76.64], R80 ;  /* 0x000000504c007986 */ /* 0x0003e8000c101d04 */
[----:B-1----:R-:W2:Y:S04]  /*4e20*/  LDL R82, [R1+0x1c] ;  /* 0x00001c0001527983 */ /* 0x002ea80000100800 */
[----:B------:R-:W3:Y:S04]  /*4e30*/  LDL R81, [R1] ;  /* 0x0000000001517983 */ /* 0x000ee80000100800 */
[----:B------:R-:W4:Y:S01]  /*4e40*/  LDL R83, [R1+0x64] ;  /* 0x0000640001537983 */ /* 0x000f220000100800 */
[----:B------:R-:W-:-:S02]  /*4e50*/  HADD2.F32 R77, -RZ, R155.H0_H0 ;  /* 0x2000009bff4d7230 */ /* 0x000fc40000004100 */
[----:B------:R-:W-:-:S03]  /*4e60*/  HADD2.F32 R76, -RZ, R155.H1_H1 ;  /* 0x3000009bff4c7230 */ /* 0x000fc60000004100 */
[----:B------:R-:W-:Y:S01]  /*4e70*/  FFMA.FTZ R77, R78, R77, R244 ;  /* 0x0000004d4e4d7223 */ /* 0x000fe200000100f4 */
[--C-:B------:R-:W-:Y:S02]  /*4e80*/  HADD2.F32 R78, -RZ, R154.reuse.H0_H0 ;  /* 0x2000009aff4e7230 */ /* 0x100fe40000004100 */
[----:B------:R-:W-:Y:S01]  /*4e90*/  FFMA.FTZ R79, R79, R76, R243 ;  /* 0x0000004c4f4f7223 */ /* 0x000fe200000100f3 */
[----:B------:R-:W-:Y:S02]  /*4ea0*/  HADD2.F32 R76, -RZ, R154.H1_H1 ;  /* 0x3000009aff4c7230 */ /* 0x000fe40000004100 */
[----:B------:R-:W-:-:S03]  /*4eb0*/  FFMA.FTZ R78, R251, R78, R246 ;  /* 0x0000004efb4e7223 */ /* 0x000fc600000100f6 */
[----:B------:R-:W-:Y:S01]  /*4ec0*/  FFMA.FTZ R76, R250, R76, R245 ;  /* 0x0000004cfa4c7223 */ /* 0x000fe200000100f5 */
[----:B------:R-:W-:Y:S01]  /*4ed0*/  F2FP.F16.F32.PACK_AB R79, R79, R77 ;  /* 0x0000004d4f4f723e */ /* 0x000fe200000000ff */
[--C-:B------:R-:W-:Y:S01]  /*4ee0*/  HADD2.F32 R80, -RZ, R152.reuse.H1_H1 ;  /* 0x30000098ff507230 */ /* 0x100fe20000004100 */
[----:B------:R-:W4:Y:S02]  /*4ef0*/  LDL R250, [R1+0x5c] ;  /* 0x00005c0001fa7983 */ /* 0x000f240000100800 */
[----:B------:R-:W-:Y:S01]  /*4f00*/  F2FP.F16.F32.PACK_AB R78, R76, R78 ;  /* 0x0000004e4c4e723e */ /* 0x000fe200000000ff */
[--C-:B------:R-:W-:Y:S02]  /*4f10*/  HADD2.F32 R76, -RZ, R153.reuse.H1_H1 ;  /* 0x30000099ff4c7230 */ /* 0x100fe40000004100 */
[C---:B------:R-:W-:Y:S01]  /*4f20*/  FADD.FTZ R75, -R194.reuse, R75 ;  /* 0x0000004bc24b7221 */ /* 0x040fe20000010100 */
[----:B------:R-:W-:Y:S02]  /*4f30*/  HADD2.F32 R77, -RZ, R153.H0_H0 ;  /* 0x20000099ff4d7230 */ /* 0x000fe40000004100 */
[----:B------:R-:W-:Y:S01]  /*4f40*/  FADD.FTZ R69, -R194, R69 ;  /* 0x00000045c2457221 */ /* 0x000fe20000010100 */
[----:B------:R-:W4:Y:S01]  /*4f50*/  LDL R251, [R1+0x3c] ;  /* 0x00003c0001fb7983 */ /* 0x000f220000100800 */
[----:B------:R-:W-:Y:S01]  /*4f60*/  FFMA.FTZ R195, R195, R76, R247 ;  /* 0x0000004cc3c37223 */ /* 0x000fe200000100f7 */
[----:B------:R-:W-:-:S02]  /*4f70*/  HADD2.F32 R76, -RZ, R152.H0_H0 ;  /* 0x20000098ff4c7230 */ /* 0x000fc40000004100 */
[----:B------:R-:W-:Y:S02]  /*4f80*/  FFMA.FTZ R77, R248, R77, R252 ;  /* 0x0000004df84d7223 */ /* 0x000fe400000100fc */
[----:B------:R-:W4:Y:S03]  /*4f90*/  LDL R248, [R1+0x54] ;  /* 0x0000540001f87983 */ /* 0x000f260000100800 */
[----:B------:R-:W-:Y:S02]  /*4fa0*/  F2FP.F16.F32.PACK_AB R77, R195, R77 ;  /* 0x0000004dc34d723e */ /* 0x000fe400000000ff */
[----:B------:R-:W4:Y:S01]  /*4fb0*/  LDL R195, [R1+0x4c] ;  /* 0x00004c0001c37983 */ /* 0x000f220000100800 */
[----:B--2---:R-:W-:-:S03]  /*4fc0*/  FFMA.FTZ R76, R197, R76, R82 ;  /* 0x0000004cc54c7223 */ /* 0x004fc60000010052 */
[----:B------:R-:W2:Y:S01]  /*4fd0*/  LDL R82, [R1+0x60] ;  /* 0x0000600001527983 */ /* 0x000ea20000100800 */
[----:B---3--:R-:W-:Y:S01]  /*4fe0*/  FFMA.FTZ R196, R196, R80, R81 ;  /* 0x00000050c4c47223 */ /* 0x008fe20000010051 */
[----:B------:R-:W-:Y:S02]  /*4ff0*/  IADD3 R80, P1, R249, UR14, RZ ;  /* 0x0000000ef9507c10 */ /* 0x000fe4000ff3e0ff */
[----:B------:R-:W3:Y:S02]  /*5000*/  LDL R249, [R1+0x58] ;  /* 0x0000580001f97983 */ /* 0x000ee40000100800 */
[----:B------:R-:W-:Y:S02]  /*5010*/  F2FP.F16.F32.PACK_AB R76, R196, R76 ;  /* 0x0000004cc44c723e */ /* 0x000fe400000000ff */
[----:B------:R-:W-:Y:S01]  /*5020*/  IADD3.X R81, R202, UR15, RZ, P1, !PT ;  /* 0x0000000fca517c10 */ /* 0x000fe20008ffe4ff */
[----:B------:R-:W1:Y:S01]  /*5030*/  LDC.64 R196, c[0x0][0x2b8] ;  /* 0x0000ae00ffc47b82 */ /* 0x000e620000000a00 */
[----:B------:R-:W3:Y:S04]  /*5040*/  LDL R202, [R1+0x50] ;  /* 0x0000500001ca7983 */ /* 0x000ee80000100800 */
[----:B------:R0:W-:Y:S02]  /*5050*/  STG.E.128 desc[UR4][R80.64], R76 ;  /* 0x0000004c50007986 */ /* 0x0001e4000c101d04 */
[C---:B0-----:R-:W-:Y:S01]  /*5060*/  FADD.FTZ R77, -R194.reuse, R72 ;  /* 0x00000048c24d7221 */ /* 0x041fe20000010100 */
[----:B------:R-:W-:Y:S01]  /*5070*/  FADD.FTZ R76, -R194, R73 ;  /* 0x00000049c24c7221 */ /* 0x000fe20000010100 */
[----:B------:R-:W-:-:S02]  /*5080*/  HADD2.F32 R73, -RZ, R148.H0_H0 ;  /* 0x20000094ff497230 */ /* 0x000fc40000004100 */
[----:B------:R-:W-:-:S04]  /*5090*/  FMUL.FTZ R77, R218, R77 ;  /* 0x0000004dda4d7220 */ /* 0x000fc80000410000 */
[----:B----4-:R-:W-:Y:S02]  /*50a0*/  FFMA.FTZ R73, R77, R73, R83 ;  /* 0x000000494d497223 */ /* 0x010fe40000010053 */
[----:B------:R-:W4:Y:S01]  /*50b0*/  LDL R83, [R1+0x48] ;  /* 0x0000480001537983 */ /* 0x000f220000100800 */
[----:B------:R-:W-:Y:S02]  /*50c0*/  HADD2.F32 R72, -RZ, R148.H1_H1 ;  /* 0x30000094ff487230 */ /* 0x000fe40000004100 */
[----:B------:R-:W-:Y:S01]  /*50d0*/  FMUL.FTZ R76, R218, R76 ;  /* 0x0000004cda4c7220 */ /* 0x000fe20000410000 */
[C---:B------:R-:W-:Y:S01]  /*50e0*/  FADD.FTZ R80, -R194.reuse, R68 ;  /* 0x00000044c2507221 */ /* 0x040fe20000010100 */
[C---:B------:R-:W-:Y:S01]  /*50f0*/  FADD.FTZ R78, -R194.reuse, R70 ;  /* 0x00000046c24e7221 */ /* 0x040fe20000010100 */
[C---:B------:R-:W-:Y:S01]  /*5100*/  FADD.FTZ R81, -R194.reuse, R71 ;  /* 0x00000047c2517221 */ /* 0x040fe20000010100 */
[----:B------:R-:W-:Y:S01]  /*5110*/  FADD.FTZ R79, -R194, R74 ;  /* 0x0000004ac24f7221 */ /* 0x000fe20000010100 */
[C---:B------:R-:W-:Y:S01]  /*5120*/  FMUL.FTZ R70, R218.reuse, R75 ;  /* 0x0000004bda467220 */ /* 0x040fe20000410000 */
[----:B------:R-:W-:Y:S01]  /*5130*/  FMUL.FTZ R71, R218, R69 ;  /* 0x00000045da477220 */ /* 0x000fe20000410000 */
        /* <DEDUP_REMOVED lines=10> */
[----:B------:R-:W4:Y:S04]  /*51e0*/  LDL R248, [R1+0x30] ;  /* 0x0000300001f87983 */ /* 0x000f280000100800 */
[----:B------:R-:W4:Y:S01]  /*51f0*/  LDL R195, [R1+0x28] ;  /* 0x0000280001c37983 */ /* 0x000f220000100800 */
[----:B--2---:R-:W-:Y:S01]  /*5200*/  FFMA.FTZ R72, R76, R72, R82 ;  /* 0x000000484c487223 */ /* 0x004fe20000010052 */
[----:B------:R-:W-:-:S04]  /*5210*/  HADD2.F32 R82, -RZ, R149.H0_H0 ;  /* 0x20000095ff527230 */ /* 0x000fc80000004100 */
[----:B------:R-:W-:Y:S01]  /*5220*/  F2FP.F16.F32.PACK_AB R72, R72, R73 ;  /* 0x000000494848723e */ /* 0x000fe200000000ff */
[----:B------:R-:W-:Y:S02]  /*5230*/  HADD2.F32 R73, -RZ, R149.H1_H1 ;  /* 0x30000095ff497230 */ /* 0x000fe40000004100 */
[----:B------:R-:W-:Y:S02]  /*5240*/  FFMA.FTZ R82, R79, R82, R250 ;  /* 0x000000524f527223 */ /* 0x000fe400000100fa */
[----:B------:R-:W2:Y:S01]  /*5250*/  LDL R250, [R1+0x38] ;  /* 0x0000380001fa7983 */ /* 0x000ea20000100800 */
[----:B---3--:R-:W-:Y:S01]  /*5260*/  FFMA.FTZ R69, R71, R69, R202 ;  /* 0x0000004547457223 */ /* 0x008fe200000100ca */
[----:B------:R-:W-:Y:S02]  /*5270*/  FFMA.FTZ R73, R70, R73, R249 ;  /* 0x0000004946497223 */ /* 0x000fe400000100f9 */
[----:B------:R-:W3:Y:S02]  /*5280*/  LDL R202, [R1+0x2c] ;  /* 0x00002c0001ca7983 */ /* 0x000ee40000100800 */
[----:B------:R-:W-:-:S02]  /*5290*/  F2FP.F16.F32.PACK_AB R74, R69, R74 ;  /* 0x0000004a454a723e */ /* 0x000fc400000000ff */
[----:B------:R-:W2:Y:S01]  /*52a0*/  LDL R249, [R1+0x34] ;  /* 0x0000340001f97983 */ /* 0x000ea20000100800 */
[----:B------:R-:W-:Y:S01]  /*52b0*/  F2FP.F16.F32.PACK_AB R73, R73, R82 ;  /* 0x000000524949723e */ /* 0x000fe200000000ff */
[----:B----4-:R-:W-:Y:S02]  /*52c0*/  FFMA.FTZ R68, R81, R68, R83 ;  /* 0x0000004451447223 */ /* 0x010fe40000010053 */
[----:B------:R-:W0:Y:S03]  /*52d0*/  LDC.64 R82, c[0x0][0x2c0] ;  /* 0x0000b000ff527b82 */ /* 0x000e260000000a00 */
[----:B------:R-:W-:Y:S01]  /*52e0*/  F2FP.F16.F32.PACK_AB R75, R68, R75 ;  /* 0x0000004b444b723e */ /* 0x000fe200000000ff */
[----:B-1----:R-:W-:-:S05]  /*52f0*/  IMAD.WIDE.U32 R68, R200, 0x10, R196 ;  /* 0x00000010c8447825 */ /* 0x002fca00078e00c4 */
[----:B------:R1:W-:Y:S04]  /*5300*/  STG.E.128 desc[UR4][R68.64], R72 ;  /* 0x0000004844007986 */ /* 0x0003e8000c101d04 */
[----:B-1----:R-:W4:Y:S04]  /*5310*/  LDL R74, [R1+0x44] ;  /* 0x00004400014a7983 */ /* 0x002f280000100800 */
[----:B------:R-:W4:Y:S01]  /*5320*/  LDL R75, [R1+0x40] ;  /* 0x00004000014b7983 */ /* 0x000f220000100800 */
[--C-:B------:R-:W-:Y:S02]  /*5330*/  HADD2.F32 R69, -RZ, R147.reuse.H0_H0 ;  /* 0x20000093ff457230 */ /* 0x100fe40000004100 */
[----:B------:R-:W-:-:S03]  /*5340*/  HADD2.F32 R68, -RZ, R147.H1_H1 ;  /* 0x30000093ff447230 */ /* 0x000fc60000004100 */
[----:B------:R-:W-:Y:S01]  /*5350*/  FFMA.FTZ R78, R78, R69, R236 ;  /* 0x000000454e4e7223 */ /* 0x000fe200000100ec */
[--C-:B------:R-:W-:Y:S02]  /*5360*/  HADD2.F32 R69, -RZ, R146.reuse.H0_H0 ;  /* 0x20000092ff457230 */ /* 0x100fe40000004100 */
[----:B------:R-:W-:Y:S01]  /*5370*/  FFMA.FTZ R81, R81, R68, R235 ;  /* 0x0000004451517223 */ /* 0x000fe200000100eb */
[----:B------:R-:W-:Y:S02]  /*5380*/  HADD2.F32 R68, -RZ, R146.H1_H1 ;  /* 0x30000092ff447230 */ /* 0x000fe40000004100 */
[--C-:B------:R-:W-:Y:S02]  /*5390*/  HADD2.F32 R72, -RZ, R145.reuse.H1_H1 ;  /* 0x30000091ff487230 */ /* 0x100fe40000004100 */
[----:B------:R-:W-:Y:S01]  /*53a0*/  FFMA.FTZ R80, R80, R69, R238 ;  /* 0x0000004550507223 */ /* 0x000fe200000100ee */
[----:B------:R-:W-:Y:S02]  /*53b0*/  HADD2.F32 R69, -RZ, R145.H0_H0 ;  /* 0x20000091ff457230 */ /* 0x000fe40000004100 */
[----:B------:R-:W-:Y:S01]  /*53c0*/  FFMA.FTZ R68, R71, R68, R237 ;  /* 0x0000004447447223 */ /* 0x000fe200000100ed */
[----:B------:R-:W-:-:S02]  /*53d0*/  HADD2.F32 R71, -RZ, R144.H0_H0 ;  /* 0x20000090ff477230 */ /* 0x000fc40000004100 */
[----:B------:R-:W-:Y:S01]  /*53e0*/  FFMA.FTZ R72, R70, R72, R239 ;  /* 0x0000004846487223 */ /* 0x000fe200000100ef */
[----:B------:R-:W-:Y:S02]  /*53f0*/  HADD2.F32 R70, -RZ, R144.H1_H1 ;  /* 0x30000090ff467230 */ /* 0x000fe40000004100 */
[----:B------:R-:W-:Y:S01]  /*5400*/  FFMA.FTZ R69, R79, R69, R240 ;  /* 0x000000454f457223 */ /* 0x000fe200000100f0 */
[----:B------:R-:W-:Y:S02]  /*5410*/  FFMA.FTZ R77, R77, R71, R242 ;  /* 0x000000474d4d7223 */ /* 0x000fe400000100f2 */
[----:B------:R-:W-:Y:S01]  /*5420*/  FFMA.FTZ R76, R76, R70, R241 ;  /* 0x000000464c4c7223 */ /* 0x000fe200000100f1 */
[----:B------:R-:W-:Y:S01]  /*5430*/  F2FP.F16.F32.PACK_AB R70, R68, R80 ;  /* 0x000000504446723e */ /* 0x000fe200000000ff */
[----:B------:R-:W-:Y:S01]  /*5440*/  FADD.FTZ R67, -R194, R67 ;  /* 0x00000043c2437221 */ /* 0x000fe20000010100 */
[----:B------:R-:W-:Y:S01]  /*5450*/  F2FP.F16.F32.PACK_AB R69, R72, R69 ;  /* 0x000000454845723e */ /* 0x000fe200000000ff */
[----:B0-----:R-:W-:Y:S01]  /*5460*/  IMAD.WIDE.U32 R72, R200, 0x10, R82 ;  /* 0x00000010c8487825 */ /* 0x001fe200078e0052 */
[----:B------:R-:W-:-:S03]  /*5470*/  F2FP.F16.F32.PACK_AB R71, R81, R78 ;  /* 0x0000004e5147723e */ /* 0x000fc600000000ff */
[----:B------:R-:W-:Y:S01]  /*5480*/  FADD.FTZ R38, -R194, R38 ;  /* 0x00000026c2267221 */ /* 0x000fe20000010100 */
[----:B------:R-:W-:Y:S01]  /*5490*/  F2FP.F16.F32.PACK_AB R68, R76, R77 ;  /* 0x0000004d4c44723e */ /* 0x000fe200000000ff */
[C---:B------:R-:W-:Y:S01]  /*54a0*/  FADD.FTZ R29, -R194.reuse, R29 ;  /* 0x0000001dc21d7221 */ /* 0x040fe20000010100 */
[C---:B------:R-:W-:Y:S01]  /*54b0*/  FADD.FTZ R30, -R194.reuse, R30 ;  /* 0x0000001ec21e7221 */ /* 0x040fe20000010100 */
[----:B------:R-:W4:Y:S04]  /*54c0*/  LDL R80, [R1+0x8] ;  /* 0x0000080001507983 */ /* 0x000f280000100800 */
[----:B------:R0:W-:Y:S04]  /*54d0*/  STG.E.128 desc[UR4][R72.64], R68 ;  /* 0x0000004448007986 */ /* 0x0001e8000c101d04 */
[----:B------:R-:W4:Y:S04]  /*54e0*/  LDL R79, [R1+0x4] ;  /* 0x00000400014f7983 */ /* 0x000f280000100800 */
[----:B------:R-:W4:Y:S04]  /*54f0*/  LDL R77, [R1+0x18] ;  /* 0x00001800014d7983 */ /* 0x000f280000100800 */
[----:B------:R-:W4:Y:S04]  /*5500*/  LDL R76, [R1+0x10] ;  /* 0x00001000014c7983 */ /* 0x000f280000100800 */
[----:B------:R-:W4:Y:S01]  /*5510*/  LDL R78, [R1+0xc] ;  /* 0x00000c00014e7983 */ /* 0x000f220000100800 */
[C---:B0-----:R-:W-:Y:S01]  /*5520*/  FADD.FTZ R68, -R194.reuse, R64 ;  /* 0x00000040c2447221 */ /* 0x041fe20000010100 */
[----:B------:R-:W-:Y:S01]  /*5530*/  FADD.FTZ R69, -R194, R65 ;  /* 0x00000041c2457221 */ /* 0x000fe20000010100 */
[----:B------:R-:W-:-:S02]  /*5540*/  HADD2.F32 R65, -RZ, R140.H0_H0 ;  /* 0x2000008cff417230 */ /* 0x000fc40000004100 */
[----:B------:R-:W-:Y:S02]  /*5550*/  HADD2.F32 R64, -RZ, R140.H1_H1 ;  /* 0x3000008cff407230 */ /* 0x000fe40000004100 */
[C---:B------:R-:W-:Y:S01]  /*5560*/  FMUL.FTZ R68, R218.reuse, R68 ;  /* 0x00000044da447220 */ /* 0x040fe20000410000 */
[----:B------:R-:W-:Y:S01]  /*5570*/  FMUL.FTZ R69, R218, R69 ;  /* 0x00000045da457220 */ /* 0x000fe20000410000 */
[C---:B------:R-:W-:Y:S01]  /*5580*/  FADD.FTZ R73, -R194.reuse, R62 ;  /* 0x0000003ec2497221 */ /* 0x040fe20000010100 */
[C---:B------:R-:W-:Y:S01]  /*5590*/  FADD.FTZ R72, -R194.reuse, R60 ;  /* 0x0000003cc2487221 */ /* 0x040fe20000010100 */
[C---:B------:R-:W-:Y:S01]  /*55a0*/  FADD.FTZ R70, -R194.reuse, R61 ;  /* 0x0000003dc2467221 */ /* 0x040fe20000010100 */
[C---:B------:R-:W-:Y:S01]  /*55b0*/  FADD.FTZ R62, -R194.reuse, R63 ;  /* 0x0000003fc23e7221 */ /* 0x040fe20000010100 */
[----:B------:R-:W-:Y:S01]  /*55c0*/  FADD.FTZ R71, -R194, R66 ;  /* 0x00000042c2477221 */ /* 0x000fe20000010100 */
        /* <DEDUP_REMOVED lines=8> */
[C---:B------:R-:W-:Y:S01]  /*5650*/  FMUL.FTZ R62, R218.reuse, R62 ;  /* 0x0000003eda3e7220 */ /* 0x040fe20000410000 */
[----:B------:R-:W-:Y:S01]  /*5660*/  FMUL.FTZ R71, R218, R71 ;  /* 0x00000047da477220 */ /* 0x000fe20000410000 */
[----:B------:R-:W-:-:S02]  /*5670*/  FFMA.FTZ R61, R70, R61, R248 ;  /* 0x0000003d463d7223 */ /* 0x000fc400000100f8 */
[----:B------:R-:W-:Y:S01]  /*5680*/  FFMA.FTZ R60, R62, R60, R195 ;  /* 0x0000003c3e3c7223 */ /* 0x000fe200000100c3 */
[----:B---3--:R-:W-:Y:S01]  /*5690*/  FFMA.FTZ R67, R73, R67, R202 ;  /* 0x0000004349437223 */ /* 0x008fe200000100ca */
[----:B--2---:R-:W-:-:S04]  /*56a0*/  FFMA.FTZ R66, R72, R66, R249 ;  /* 0x0000004248427223 */ /* 0x004fc800000100f9 */
[----:B------:R-:W-:Y:S02]  /*56b0*/  F2FP.F16.F32.PACK_AB R67, R60, R67 ;  /* 0x000000433c43723e */ /* 0x000fe400000000ff */
[----:B------:R-:W-:Y:S01]  /*56c0*/  F2FP.F16.F32.PACK_AB R66, R61, R66 ;  /* 0x000000423d42723e */ /* 0x000fe200000000ff */
[----:B------:R-:W-:-:S04]  /*56d0*/  IMAD.WIDE.U32 R60, R193, 0x10, R196 ;  /* 0x00000010c13c7825 */ /* 0x000fc800078e00c4 */
[----:B----4-:R-:W-:Y:S01]  /*56e0*/  FFMA.FTZ R65, R68, R65, R74 ;  /* 0x0000004144417223 */ /* 0x010fe2000001004a */
[----:B------:R-:W-:Y:S01]  /*56f0*/  FFMA.FTZ R64, R69, R64, R75 ;  /* 0x0000004045407223 */ /* 0x000fe2000001004b */
[--C-:B------:R-:W-:Y:S01]  /*5700*/  HADD2.F32 R74, -RZ, R141.reuse.H0_H0 ;  /* 0x2000008dff4a7230 */ /* 0x100fe20000004100 */
[----:B------:R-:W2:Y:S03]  /*5710*/  LDL R75, [R1+0x14] ;  /* 0x00001400014b7983 */ /* 0x000ea60000100800 */
[----:B------:R-:W-:Y:S01]  /*5720*/  F2FP.F16.F32.PACK_AB R64, R64, R65 ;  /* 0x000000414040723e */ /* 0x000fe200000000ff */
[----:B------:R-:W-:Y:S02]  /*5730*/  HADD2.F32 R65, -RZ, R141.H1_H1 ;  /* 0x3000008dff417230 */ /* 0x000fe40000004100 */
[----:B------:R-:W-:-:S03]  /*5740*/  FFMA.FTZ R74, R71, R74, R251 ;  /* 0x0000004a474a7223 */ /* 0x000fc600000100fb */
[----:B------:R-:W-:-:S05]  /*5750*/  FFMA.FTZ R65, R63, R65, R250 ;  /* 0x000000413f417223 */ /* 0x000fca00000100fa */
[----:B------:R-:W-:-:S05]  /*5760*/  F2FP.F16.F32.PACK_AB R65, R65, R74 ;  /* 0x0000004a4141723e */ /* 0x000fca00000000ff */
[----:B------:R0:W-:Y:S02]  /*5770*/  STG.E.128 desc[UR4][R60.64], R64 ;  /* 0x000000403c007986 */ /* 0x0001e4000c101d04 */
[C---:B0-----:R-:W-:Y:S01]  /*5780*/  FMUL.FTZ R65, R218.reuse, R38 ;  /* 0x00000026da417220 */ /* 0x041fe20000410000 */
[C---:B------:R-:W-:Y:S01]  /*5790*/  FMUL.FTZ R38, R218.reuse, R29 ;  /* 0x0000001dda267220 */ /* 0x040fe20000410000 */
[----:B------:R-:W-:Y:S02]  /*57a0*/  HADD2.F32 R29, -RZ, R139.H1_H1 ;  /* 0x3000008bff1d7230 */ /* 0x000fe40000004100 */
[----:B------:R-:W-:Y:S01]  /*57b0*/  FMUL.FTZ R67, R218, R30 ;  /* 0x0000001eda437220 */ /* 0x000fe20000410000 */
[----:B------:R-:W-:Y:S02]  /*57c0*/  HADD2.F32 R30, -RZ, R138.H0_H0 ;  /* 0x2000008aff1e7230 */ /* 0x000fe40000004100 */
[----:B------:R-:W-:Y:S01]  /*57d0*/  FFMA.FTZ R62, R62, R29, R227 ;  /* 0x0000001d3e3e7223 */ /* 0x000fe200000100e3 */
[----:B------:R-:W-:-:S02]  /*57e0*/  HADD2.F32 R29, -RZ, R137.H0_H0 ;  /* 0x20000089ff1d7230 */ /* 0x000fc40000004100 */
[----:B------:R-:W-:Y:S02]  /*57f0*/  FFMA.FTZ R30, R72, R30, R230 ;  /* 0x0000001e481e7223 */ /* 0x000fe400000100e6 */
[----:B------:R-:W3:Y:S01]  /*5800*/  LDL R72, [R1+0x24] ;  /* 0x0000240001487983 */ /* 0x000ee20000100800 */
[----:B------:R-:W-:-:S03]  /*5810*/  FFMA.FTZ R29, R71, R29, R232 ;  /* 0x0000001d471d7223 */ /* 0x000fc600000100e8 */
[----:B------:R-:W4:Y:S01]  /*5820*/  LDL R71, [R1+0x20] ;  /* 0x0000200001477983 */ /* 0x000f220000100800 */
        /* <DEDUP_REMOVED lines=8> */
[----:B------:R-:W-:Y:S02]  /*58b0*/  HADD2.F32 R28, -RZ, R138.H1_H1 ;  /* 0x3000008aff1c7230 */ /* 0x000fe40000004100 */
[----:B------:R-:W-:-:S02]  /*58c0*/  HADD2.F32 R32, -RZ, R137.H1_H1 ;  /* 0x30000089ff207230 */ /* 0x000fc40000004100 */
[----:B------:R-:W-:Y:S01]  /*58d0*/  FADD.FTZ R31, -R194, R31 ;  /* 0x0000001fc21f7221 */ /* 0x000fe20000010100 */
[----:B------:R-:W-:Y:S02]  /*58e0*/  HADD2.F32 R60, -RZ, R139.H0_H0 ;  /* 0x2000008bff3c7230 */ /* 0x000fe40000004100 */
[----:B------:R-:W-:Y:S01]  /*58f0*/  FFMA.FTZ R70, R70, R28, R229 ;  /* 0x0000001c46467223 */ /* 0x000fe200000100e5 */
[--C-:B------:R-:W-:Y:S02]  /*5900*/  HADD2.F32 R28, -RZ, R136.reuse.H0_H0 ;  /* 0x20000088ff1c7230 */ /* 0x100fe40000004100 */
[----:B------:R-:W-:Y:S01]  /*5910*/  FFMA.FTZ R63, R63, R32, R231 ;  /* 0x000000203f3f7223 */ /* 0x000fe200000100e7 */
[----:B------:R-:W-:Y:S02]  /*5920*/  HADD2.F32 R32, -RZ, R136.H1_H1 ;  /* 0x30000088ff207230 */ /* 0x000fe40000004100 */
[C---:B------:R-:W-:Y:S01]  /*5930*/  FADD.FTZ R46, -R194.reuse, R46 ;  /* 0x0000002ec22e7221 */ /* 0x040fe20000010100 */
[----:B------:R-:W-:Y:S01]  /*5940*/  FADD.FTZ R37, -R194, R37 ;  /* 0x00000025c2257221 */ /* 0x000fe20000010100 */
[----:B------:R-:W-:Y:S01]  /*5950*/  FMUL.FTZ R74, R218, R31 ;  /* 0x0000001fda4a7220 */ /* 0x000fe20000410000 */
[----:B------:R-:W-:Y:S01]  /*5960*/  FADD.FTZ R33, -R194, R33 ;  /* 0x00000021c2217221 */ /* 0x000fe20000010100 */
[----:B------:R-:W-:Y:S01]  /*5970*/  FFMA.FTZ R31, R73, R60, R228 ;  /* 0x0000003c491f7223 */ /* 0x000fe200000100e4 */
[----:B------:R-:W-:Y:S01]  /*5980*/  FFMA.FTZ R28, R68, R28, R234 ;  /* 0x0000001c441c7223 */ /* 0x000fe200000100ea */
[----:B------:R-:W-:Y:S01]  /*5990*/  FFMA.FTZ R69, R69, R32, R233 ;  /* 0x0000002045457223 */ /* 0x000fe200000100e9 */
[----:B------:R-:W-:Y:S01]  /*59a0*/  FADD.FTZ R54, -R194, R54 ;  /* 0x00000036c2367221 */ /* 0x000fe20000010100 */
[C---:B------:R-:W-:Y:S01]  /*59b0*/  FMUL.FTZ R61, R218.reuse, R46 ;  /* 0x0000002eda3d7220 */ /* 0x040fe20000410000 */
[C---:B------:R-:W-:Y:S01]  /*59c0*/  FMUL.FTZ R46, R218.reuse, R37 ;  /* 0x00000025da2e7220 */ /* 0x040fe20000410000 */
[----:B------:R-:W-:Y:S01]  /*59d0*/  FMUL.FTZ R37, R218, R33 ;  /* 0x00000021da257220 */ /* 0x000fe20000410000 */
[----:B------:R-:W-:Y:S01]  /*59e0*/  HADD2.F32 R68, -RZ, R135.H0_H0 ;  /* 0x20000087ff447230 */ /* 0x000fe20000004100 */
[----:B------:R-:W-:Y:S01]  /*59f0*/  F2FP.F16.F32.PACK_AB R31, R62, R31 ;  /* 0x0000001f3e1f723e */ /* 0x000fe200000000ff */
[----:B------:R-:W-:Y:S01]  /*5a00*/  IMAD.WIDE.U32 R32, R193, 0x10, R82 ;  /* 0x00000010c1207825 */ /* 0x000fe200078e0052 */
[----:B------:R-:W-:-:S03]  /*5a10*/  F2FP.F16.F32.PACK_AB R30, R70, R30 ;  /* 0x0000001e461e723e */ /* 0x000fc600000000ff */
[----:B------:R-:W-:Y:S01]  /*5a20*/  FMUL.FTZ R54, R218, R54 ;  /* 0x00000036da367220 */ /* 0x000fe20000410000 */
[----:B------:R-:W-:Y:S02]  /*5a30*/  F2FP.F16.F32.PACK_AB R29, R63, R29 ;  /* 0x0000001d3f1d723e */ /* 0x000fe400000000ff */
[----:B------:R-:W-:Y:S01]  /*5a40*/  F2FP.F16.F32.PACK_AB R28, R69, R28 ;  /* 0x0000001c451c723e */ /* 0x000fe200000000ff */
[----:B------:R-:W-:Y:S02]  /*5a50*/  HADD2.F32 R60, -RZ, R131.H0_H0 ;  /* 0x20000083ff3c7230 */ /* 0x000fe40000004100 */
[C---:B------:R-:W-:Y:S01]  /*5a60*/  FADD.FTZ R59, -R194.reuse, R59 ;  /* 0x0000003bc23b7221 */ /* 0x040fe20000010100 */
[C---:B------:R-:W-:Y:S01]  /*5a70*/  FADD.FTZ R56, -R194.reuse, R56 ;  /* 0x00000038c2387221 */ /* 0x040fe20000010100 */
[C---:B------:R-:W-:Y:S01]  /*5a80*/  FADD.FTZ R57, -R194.reuse, R57 ;  /* 0x00000039c2397221 */ /* 0x040fe20000010100 */
[C---:B------:R-:W-:Y:S01]  /*5a90*/  FADD.FTZ R58, -R194.reuse, R58 ;  /* 0x0000003ac23a7221 */ /* 0x040fe20000010100 */
[----:B------:R-:W-:Y:S01]  /*5aa0*/  FADD.FTZ R55, -R194, R55 ;  /* 0x00000037c2377221 */ /* 0x000fe20000010100 */
[----:B------:R-:W-:Y:S01]  /*5ab0*/  FFMA.FTZ R68, R54, R68, R80 ;  /* 0x0000004436447223 */ /* 0x000fe20000010050 */
[----:B------:R0:W-:Y:S01]  /*5ac0*/  STG.E.128 desc[UR4][R32.64], R28 ;  /* 0x0000001c20007986 */ /* 0x0001e2000c101d04 */
[C---:B------:R-:W-:Y:S01]  /*5ad0*/  FADD.FTZ R52, -R194.reuse, R52 ;  /* 0x00000034c2347221 */ /* 0x040fe20000010100 */
[----:B------:R-:W-:Y:S01]  /*5ae0*/  FADD.FTZ R53, -R194, R53 ;  /* 0x00000035c2357221 */ /* 0x000fe20000010100 */
[----:B------:R-:W-:-:S02]  /*5af0*/  HADD2.F32 R80, -RZ, R129.H1_H1 ;  /* 0x30000081ff507230 */ /* 0x000fc40000004100 */
[----:B------:R-:W-:Y:S01]  /*5b00*/  FMUL.FTZ R59, R218, R59 ;  /* 0x0000003bda3b7220 */ /* 0x000fe20000410000 */
[----:B------:R-:W-:Y:S01]  /*5b10*/  FFMA.FTZ R60, R54, R60, R220 ;  /* 0x0000003c363c7223 */ /* 0x000fe200000100dc */
[----:B------:R-:W-:Y:S02]  /*5b20*/  HADD2.F32 R54, -RZ, R135.H1_H1 ;  /* 0x30000087ff367230 */ /* 0x000fe40000004100 */
[C---:B------:R-:W-:Y:S01]  /*5b30*/  FMUL.FTZ R56, R218.reuse, R56 ;  /* 0x00000038da387220 */ /* 0x040fe20000410000 */
[----:B------:R-:W-:Y:S02]  /*5b40*/  HADD2.F32 R62, -RZ, R131.H1_H1 ;  /* 0x30000083ff3e7230 */ /* 0x000fe40000004100 */
[C---:B------:R-:W-:Y:S01]  /*5b50*/  FMUL.FTZ R57, R218.reuse, R57 ;  /* 0x00000039da397220 */ /* 0x040fe20000410000 */
[C---:B------:R-:W-:Y:S01]  /*5b60*/  FMUL.FTZ R58, R218.reuse, R58 ;  /* 0x0000003ada3a7220 */ /* 0x040fe20000410000 */
[----:B------:R-:W-:Y:S01]  /*5b70*/  FMUL.FTZ R55, R218, R55 ;  /* 0x00000037da377220 */ /* 0x000fe20000410000 */
[----:B------:R-:W-:-:S02]  /*5b80*/  HADD2.F32 R69, -RZ, R134.H0_H0 ;  /* 0x20000086ff457230 */ /* 0x000fc40000004100 */
[C---:B------:R-:W-:Y:S01]  /*5b90*/  FMUL.FTZ R52, R218.reuse, R52 ;  /* 0x00000034da347220 */ /* 0x040fe20000410000 */
[----:B------:R-:W-:Y:S01]  /*5ba0*/  FMUL.FTZ R53, R218, R53 ;  /* 0x00000035da357220 */ /* 0x000fe20000410000 */
[--C-:B0-----:R-:W-:Y:S02]  /*5bb0*/  HADD2.F32 R31, -RZ, R133.reuse.H1_H1 ;  /* 0x30000085ff1f7230 */ /* 0x101fe40000004100 */
[----:B------:R-:W-:Y:S02]  /*5bc0*/  HADD2.F32 R29, -RZ, R133.H0_H0 ;  /* 0x20000085ff1d7230 */ /* 0x000fe40000004100 */
[--C-:B------:R-:W-:Y:S02]  /*5bd0*/  HADD2.F32 R28, -RZ, R132.reuse.H0_H0 ;  /* 0x20000084ff1c7230 */ /* 0x100fe40000004100 */
[----:B------:R-:W-:Y:S02]  /*5be0*/  HADD2.F32 R32, -RZ, R132.H1_H1 ;  /* 0x30000084ff207230 */ /* 0x000fe40000004100 */
[----:B------:R-:W-:-:S02]  /*5bf0*/  HADD2.F32 R30, -RZ, R134.H1_H1 ;  /* 0x30000086ff1e7230 */ /* 0x000fc40000004100 */
[----:B------:R-:W-:Y:S01]  /*5c00*/  FFMA.FTZ R80, R59, R80, R223 ;  /* 0x000000503b507223 */ /* 0x000fe200000100df */
[C---:B------:R-:W-:Y:S01]  /*5c10*/  FFMA.FTZ R54, R55.reuse, R54, R79 ;  /* 0x0000003637367223 */ /* 0x040fe2000001004f */
[----:B------:R-:W-:Y:S01]  /*5c20*/  FFMA.FTZ R62, R55, R62, R219 ;  /* 0x0000003e373e7223 */ /* 0x000fe200000100db */
[----:B------:R-:W-:Y:S01]  /*5c30*/  FFMA.FTZ R29, R58, R29, R77 ;  /* 0x0000001d3a1d7223 */ /* 0x000fe2000001004d */
[----:B------:R-:W-:Y:S02]  /*5c40*/  HADD2.F32 R33, -RZ, R123.H0_H0 ;  /* 0x2000007bff217230 */ /* 0x000fe40000004100 */
[----:B------:R-:W-:Y:S01]  /*5c50*/  FFMA.FTZ R55, R52, R69, R76 ;  /* 0x0000004534377223 */ /* 0x000fe2000001004c */
[----:B------:R-:W-:Y:S01]  /*5c60*/  FFMA.FTZ R30, R53, R30, R78 ;  /* 0x0000001e351e7223 */ /* 0x000fe2000001004e */
[----:B------:R-:W-:Y:S02]  /*5c70*/  HADD2.F32 R70, -RZ, R129.H0_H0 ;  /* 0x20000081ff467230 */ /* 0x000fe40000004100 */
[----:B------:R-:W-:-:S02]  /*5c80*/  HADD2.F32 R76, -RZ, R130.H1_H1 ;  /* 0x30000082ff4c7230 */ /* 0x000fc40000004100 */
[----:B------:R-:W-:Y:S01]  /*5c90*/  F2FP.F16.F32.PACK_AB R30, R30, R55 ;  /* 0x000000371e1e723e */ /* 0x000fe200000000ff */
[C---:B------:R-:W-:Y:S01]  /*5ca0*/  FADD.FTZ R48, -R194.reuse, R48 ;  /* 0x00000030c2307221 */ /* 0x040fe20000010100 */
[----:B------:R-:W-:Y:S01]  /*5cb0*/  FADD.FTZ R50, -R194, R50 ;  /* 0x00000032c2327221 */ /* 0x000fe20000010100 */
[----:B------:R-:W-:Y:S01]  /*5cc0*/  FFMA.FTZ R70, R58, R70, R224 ;  /* 0x000000463a467223 */ /* 0x000fe200000100e0 */
[----:B------:R-:W-:Y:S01]  /*5cd0*/  FFMA.FTZ R76, R53, R76, R221 ;  /* 0x0000004c354c7223 */ /* 0x000fe200000100dd */
[----:B------:R-:W-:Y:S02]  /*5ce0*/  HADD2.F32 R58, -RZ, R124.H0_H0 ;  /* 0x2000007cff3a7230 */ /* 0x000fe40000004100 */
[C---:B------:R-:W-:Y:S01]  /*5cf0*/  FMUL.FTZ R48, R218.reuse, R48 ;  /* 0x00000030da307220 */ /* 0x040fe20000410000 */
[----:B------:R-:W-:Y:S02]  /*5d00*/  HADD2.F32 R73, -RZ, R120.H0_H0 ;  /* 0x20000078ff497230 */ /* 0x000fe40000004100 */
[----:B------:R-:W-:Y:S01]  /*5d10*/  FMUL.FTZ R50, R218, R50 ;  /* 0x00000032da327220 */ /* 0x000fe20000410000 */
[----:B------:R-:W-:-:S02]  /*5d20*/  HADD2.F32 R53, -RZ, R128.H0_H0 ;  /* 0x20000080ff357230 */ /* 0x000fc40000004100 */
[----:B------:R-:W-:Y:S02]  /*5d30*/  HADD2.F32 R55, -RZ, R121.H0_H0 ;  /* 0x20000079ff377230 */ /* 0x000fe40000004100 */
[----:B------:R-:W-:Y:S02]  /*5d40*/  HADD2.F32 R63, -RZ, R130.H0_H0 ;  /* 0x20000082ff3f7230 */ /* 0x000fe40000004100 */
[C---:B------:R-:W-:Y:S01]  /*5d50*/  FADD.FTZ R49, -R194.reuse, R49 ;  /* 0x00000031c2317221 */ /* 0x040fe20000010100 */
[C---:B------:R-:W-:Y:S01]  /*5d60*/  FADD.FTZ R51, -R194.reuse, R51 ;  /* 0x00000033c2337221 */ /* 0x040fe20000010100 */
[----:B------:R-:W-:Y:S01]  /*5d70*/  FADD.FTZ R44, -R194, R44 ;  /* 0x0000002cc22c7221 */ /* 0x000fe20000010100 */
[C---:B------:R-:W-:Y:S01]  /*5d80*/  FFMA.FTZ R58, R48.reuse, R58, R217 ;  /* 0x0000003a303a7223 */ /* 0x040fe200000100d9 */
        /* <DEDUP_REMOVED lines=8> */
[----:B------:R-:W-:Y:S01]  /*5e10*/  FMUL.FTZ R44, R218, R44 ;  /* 0x0000002cda2c7220 */ /* 0x000fe20000410000 */
[----:B------:R-:W-:Y:S02]  /*5e20*/  HADD2.F32 R77, -RZ, R120.H1_H1 ;  /* 0x30000078ff4d7230 */ /* 0x000fe40000004100 */
[C---:B------:R-:W-:Y:S01]  /*5e30*/  FADD.FTZ R45, -R194.reuse, R45 ;  /* 0x0000002dc22d7221 */ /* 0x040fe20000010100 */
[----:B------:R-:W-:Y:S01]  /*5e40*/  FADD.FTZ R42, -R194, R42 ;  /* 0x0000002ac22a7221 */ /* 0x000fe20000010100 */
[----:B------:R-:W-:-:S02]  /*5e50*/  HADD2.F32 R52, -RZ, R128.H1_H1 ;  /* 0x30000080ff347230 */ /* 0x000fc40000004100 */
[----:B------:R-:W-:Y:S01]  /*5e60*/  FFMA.FTZ R69, R44, R69, R209 ;  /* 0x000000452c457223 */ /* 0x000fe200000100d1 */
[----:B------:R-:W-:Y:S01]  /*5e70*/  FFMA.FTZ R78, R51, R78, R211 ;  /* 0x0000004e334e7223 */ /* 0x000fe200000100d3 */
[C---:B------:R-:W-:Y:S01]  /*5e80*/  FFMA.FTZ R79, R49.reuse, R79, R215 ;  /* 0x0000004f314f7223 */ /* 0x040fe200000100d7 */
[----:B------:R-:W-:Y:S01]  /*5e90*/  FFMA.FTZ R77, R49, R77, R214 ;  /* 0x0000004d314d7223 */ /* 0x000fe200000100d6 */
[----:B------:R-:W-:Y:S02]  /*5ea0*/  HADD2.F32 R49, -RZ, R119.H1_H1 ;  /* 0x30000077ff317230 */ /* 0x000fe40000004100 */
[C---:B------:R-:W-:Y:S01]  /*5eb0*/  FMUL.FTZ R45, R218.reuse, R45 ;  /* 0x0000002dda2d7220 */ /* 0x040fe20000410000 */
[----:B------:R-:W-:Y:S01]  /*5ec0*/  FMUL.FTZ R42, R218, R42 ;  /* 0x0000002ada2a7220 */ /* 0x000fe20000410000 */
[C---:B------:R-:W-:Y:S01]  /*5ed0*/  FADD.FTZ R47, -R194.reuse, R47 ;  /* 0x0000002fc22f7221 */ /* 0x040fe20000010100 */
[----:B------:R-:W-:Y:S01]  /*5ee0*/  FADD.FTZ R43, -R194, R43 ;  /* 0x0000002bc22b7221 */ /* 0x000fe20000010100 */
[----:B------:R-:W-:-:S02]  /*5ef0*/  FFMA.FTZ R49, R66, R49, R178 ;  /* 0x0000003142317223 */ /* 0x000fc400000100b2 */
[C---:B------:R-:W-:Y:S01]  /*5f00*/  FMUL.FTZ R47, R218.reuse, R47 ;  /* 0x0000002fda2f7220 */ /* 0x040fe20000410000 */
        /* <DEDUP_REMOVED lines=9> */
[----:B------:R-:W-:Y:S01]  /*5fa0*/  FMUL.FTZ R34, R218, R34 ;  /* 0x00000022da227220 */ /* 0x000fe20000410000 */
[----:B------:R-:W-:Y:S01]  /*5fb0*/  FADD.FTZ R35, -R194, R35 ;  /* 0x00000023c2237221 */ /* 0x000fe20000010100 */
[----:B------:R-:W-:Y:S01]  /*5fc0*/  FMUL.FTZ R164, R218, R164 ;  /* 0x000000a4daa47220 */ /* 0x000fe20000410000 */
[C---:B------:R-:W-:Y:S01]  /*5fd0*/  FADD.FTZ R167, -R194.reuse, R167 ;  /* 0x000000a7c2a77221 */ /* 0x040fe20000010100 */
[----:B------:R-:W-:Y:S01]  /*5fe0*/  FADD.FTZ R162, -R194, R162 ;  /* 0x000000a2c2a27221 */ /* 0x000fe20000010100 */
[----:B------:R-:W-:-:S02]  /*5ff0*/  FMUL.FTZ R35, R218, R35 ;  /* 0x00000023da237220 */ /* 0x000fc40000410000 */
        /* <DEDUP_REMOVED lines=8> */
[----:B------:R-:W-:-:S03]  /*6080*/  FMUL.FTZ R163, R218, R163 ;  /* 0x000000a3daa37220 */ /* 0x000fc60000410000 */
[----:B------:R-:W-:Y:S01]  /*6090*/  FMUL.FTZ R165, R218, R165 ;  /* 0x000000a5daa57220 */ /* 0x000fe20000410000 */
[----:B--2---:R-:W-:Y:S01]  /*60a0*/  FFMA.FTZ R31, R59, R31, R75 ;  /* 0x0000001f3b1f7223 */ /* 0x004fe2000001004b */
[----:B------:R-:W-:-:S04]  /*60b0*/  HADD2.F32 R59, -RZ, R127.H0_H0 ;  /* 0x2000007fff3b7230 */ /* 0x000fc80000004100 */
[----:B------:R-:W-:Y:S01]  /*60c0*/  F2FP.F16.F32.PACK_AB R29, R31, R29 ;  /* 0x0000001d1f1d723e */ /* 0x000fe200000000ff */
[C---:B------:R-:W-:Y:S01]  /*60d0*/  FFMA.FTZ R59, R61.reuse, R59, R205 ;  /* 0x0000003b3d3b7223 */ /* 0x040fe200000100cd */
[----:B------:R-:W-:Y:S01]  /*60e0*/  FFMA.FTZ R61, R61, R33, R204 ;  /* 0x000000213d3d7223 */ /* 0x000fe200000100cc */
[----:B------:R-:W-:Y:S01]  /*60f0*/  F2FP.F16.F32.PACK_AB R31, R54, R68 ;  /* 0x00000044361f723e */ /* 0x000fe200000000ff */
[----:B------:R-:W-:Y:S02]  /*6100*/  HADD2.F32 R75, -RZ, R121.H1_H1 ;  /* 0x30000079ff4b7230 */ /* 0x000fe40000004100 */
[----:B------:R-:W-:-:S03]  /*6110*/  HADD2.F32 R54, -RZ, R122.H1_H1 ;  /* 0x3000007aff367230 */ /* 0x000fc60000004100 */
[----:B------:R-:W-:Y:S01]  /*6120*/  FFMA.FTZ R75, R51, R75, R210 ;  /* 0x0000004b334b7223 */ /* 0x000fe200000100d2 */
[----:B------:R-:W-:Y:S02]  /*6130*/  HADD2.F32 R51, -RZ, R118.H1_H1 ;  /* 0x30000076ff337230 */ /* 0x000fe40000004100 */
[----:B------:R-:W-:Y:S01]  /*6140*/  FFMA.FTZ R54, R45, R54, R206 ;  /* 0x000000362d367223 */ /* 0x000fe200000100ce */
[----:B------:R-:W-:Y:S02]  /*6150*/  HADD2.F32 R68, -RZ, R127.H1_H1 ;  /* 0x3000007fff447230 */ /* 0x000fe40000004100 */
[----:B---3--:R-:W-:Y:S01]  /*6160*/  FFMA.FTZ R28, R56, R28, R72 ;  /* 0x0000001c381c7223 */ /* 0x008fe20000010048 */
[----:B----4-:R-:W-:-:S05]  /*6170*/  FFMA.FTZ R32, R57, R32, R71 ;  /* 0x0000002039207223 */ /* 0x010fca0000010047 */
[----:B------:R-:W-:Y:S01]  /*6180*/  F2FP.F16.F32.PACK_AB R28, R32, R28 ;  /* 0x0000001c201c723e */ /* 0x000fe200000000ff */
[----:B------:R-:W-:-:S04]  /*6190*/  IMAD.WIDE.U32 R32, R191, 0x10, R196 ;  /* 0x00000010bf207825 */ /* 0x000fc800078e00c4 */
[----:B------:R-:W-:Y:S01]  /*61a0*/  HADD2.F32 R72, -RZ, R125.H0_H0 ;  /* 0x2000007dff487230 */ /* 0x000fe20000004100 */
[----:B------:R0:W-:Y:S01]  /*61b0*/  STG.E.128 desc[UR4][R32.64], R28 ;  /* 0x0000001c20007986 */ /* 0x0001e2000c101d04 */
[----:B------:R-:W-:Y:S01]  /*61c0*/  FFMA.FTZ R56, R56, R53, R226 ;  /* 0x0000003538387223 */ /* 0x000fe200000100e2 */
[----:B------:R-:W-:Y:S02]  /*61d0*/  HADD2.F32 R53, -RZ, R122.H0_H0 ;  /* 0x2000007aff357230 */ /* 0x000fe40000004100 */
[----:B------:R-:W-:Y:S01]  /*61e0*/  FFMA.FTZ R72, R50, R72, R213 ;  /* 0x0000004832487223 */ /* 0x000fe200000100d5 */
[----:B------:R-:W-:Y:S02]  /*61f0*/  HADD2.F32 R50, -RZ, R118.H0_H0 ;  /* 0x20000076ff327230 */ /* 0x000fe40000004100 */
[----:B------:R-:W-:Y:S01]  /*6200*/  FFMA.FTZ R53, R44, R53, R208 ;  /* 0x000000352c357223 */ /* 0x000fe200000100d0 */
[----:B0-----:R-:W-:Y:S02]  /*6210*/  HADD2.F32 R29, -RZ, R119.H0_H0 ;  /* 0x20000077ff1d7230 */ /* 0x001fe40000004100 */
[----:B------:R-:W-:-:S03]  /*6220*/  HADD2.F32 R28, -RZ, R115.H0_H0 ;  /* 0x20000073ff1c7230 */ /* 0x000fc60000004100 */
[C---:B------:R-:W-:Y:S02]  /*6230*/  FFMA.FTZ R48, R65.reuse, R29, R179 ;  /* 0x0000001d41307223 */ /* 0x040fe400000100b3 */
[----:B------:R-:W-:Y:S01]  /*6240*/  FFMA.FTZ R65, R65, R28, R19 ;  /* 0x0000001c41417223 */ /* 0x000fe20000010013 */
[----:B------:R-:W-:Y:S02]  /*6250*/  HADD2.F32 R28, -RZ, R114.H0_H0 ;  /* 0x20000072ff1c7230 */ /* 0x000fe40000004100 */
[----:B------:R-:W-:Y:S01]  /*6260*/  FFMA.FTZ R50, R64, R50, R181 ;  /* 0x0000003240327223 */ /* 0x000fe200000100b5 */
[----:B------:R-:W-:Y:S01]  /*6270*/  F2FP.F16.F32.PACK_AB R30, R76, R63 ;  /* 0x0000003f4c1e723e */ /* 0x000fe200000000ff */
[----:B------:R-:W-:Y:S02]  /*6280*/  HADD2.F32 R71, -RZ, R126.H1_H1 ;  /* 0x3000007eff477230 */ /* 0x000fe40000004100 */
[----:B------:R-:W-:Y:S01]  /*6290*/  FFMA.FTZ R64, R64, R28, R21 ;  /* 0x0000001c40407223 */ /* 0x000fe20000010015 */
[----:B------:R-:W-:-:S02]  /*62a0*/  HADD2.F32 R76, -RZ, R117.H0_H0 ;  /* 0x20000075ff4c7230 */ /* 0x000fc40000004100 */
[----:B------:R-:W-:Y:S02]  /*62b0*/  HADD2.F32 R44, -RZ, R113.H0_H0 ;  /* 0x20000071ff2c7230 */ /* 0x000fe40000004100 */
[----:B------:R-:W-:Y:S01]  /*62c0*/  FFMA.FTZ R57, R57, R52, R225 ;  /* 0x0000003439397223 */ /* 0x000fe200000100e1 */
[----:B------:R-:W-:Y:S02]  /*62d0*/  HADD2.F32 R29, -RZ, R115.H1_H1 ;  /* 0x30000073ff1d7230 */ /* 0x000fe40000004100 */
[----:B------:R-:W-:Y:S02]  /*62e0*/  HADD2.F32 R28, -RZ, R114.H1_H1 ;  /* 0x30000072ff1c7230 */ /* 0x000fe40000004100 */
[----:B------:R-:W-:Y:S01]  /*62f0*/  FFMA.FTZ R71, R45, R71, R207 ;  /* 0x000000472d477223 */ /* 0x000fe200000100cf */
[----:B------:R-:W-:Y:S01]  /*6300*/  FFMA.FTZ R51, R46, R51, R180 ;  /* 0x000000332e337223 */ /* 0x000fe200000100b4 */
[C---:B------:R-:W-:Y:S01]  /*6310*/  FFMA.FTZ R76, R42.reuse, R76, R185 ;  /* 0x0000004c2a4c7223 */ /* 0x040fe200000100b9 */
[----:B------:R-:W-:Y:S01]  /*6320*/  FFMA.FTZ R44, R42, R44, R184 ;  /* 0x0000002c2a2c7223 */ /* 0x000fe200000100b8 */
[----:B------:R-:W-:-:S02]  /*6330*/  HADD2.F32 R52, -RZ, R123.H1_H1 ;  /* 0x3000007bff347230 */ /* 0x000fc40000004100 */
[----:B------:R-:W-:Y:S01]  /*6340*/  FFMA.FTZ R66, R66, R29, R18 ;  /* 0x0000001d42427223 */ /* 0x000fe20000010012 */
[----:B------:R-:W-:Y:S01]  /*6350*/  FFMA.FTZ R46, R46, R28, R20 ;  /* 0x0000001c2e2e7223 */ /* 0x000fe20000010014 */
[----:B------:R-:W-:Y:S01]  /*6360*/  HADD2.F32 R42, -RZ, R117.H1_H1 ;  /* 0x30000075ff2a7230 */ /* 0x000fe20000004100 */
[----:B------:R-:W-:Y:S01]  /*6370*/  F2FP.F16.F32.PACK_AB R31, R62, R60 ;  /* 0x0000003c3e1f723e */ /* 0x000fe200000000ff */
[----:B------:R-:W-:Y:S01]  /*6380*/  HADD2.F32 R45, -RZ, R113.H1_H1 ;  /* 0x30000071ff2d7230 */ /* 0x000fe20000004100 */
[----:B------:R-:W-:Y:S01]  /*6390*/  F2FP.F16.F32.PACK_AB R29, R80, R70 ;  /* 0x00000046501d723e */ /* 0x000fe200000000ff */
[----:B------:R-:W-:Y:S01]  /*63a0*/  IMAD.WIDE.U32 R32, R191, 0x10, R82 ;  /* 0x00000010bf207825 */ /* 0x000fe200078e0052 */
[----:B------:R-:W-:-:S03]  /*63b0*/  F2FP.F16.F32.PACK_AB R28, R57, R56 ;  /* 0x00000038391c723e */ /* 0x000fc600000000ff */
[C---:B------:R-:W-:Y:S01]  /*63c0*/  FFMA.FTZ R68, R47.reuse, R68, R203 ;  /* 0x000000442f447223 */ /* 0x040fe200000100cb */
[----:B------:R-:W-:Y:S01]  /*63d0*/  FFMA.FTZ R52, R47, R52, R201 ;  /* 0x000000342f347223 */ /* 0x000fe200000100c9 */
[C---:B------:R-:W-:Y:S01]  /*63e0*/  FFMA.FTZ R42, R43.reuse, R42, R183 ;  /* 0x0000002a2b2a7223 */ /* 0x040fe200000100b7 */
[----:B------:R-:W-:Y:S01]  /*63f0*/  FFMA.FTZ R45, R43, R45, R182 ;  /* 0x0000002d2b2d7223 */ /* 0x000fe200000100b6 */
[----:B------:R0:W-:Y:S01]  /*6400*/  STG.E.128 desc[UR4][R32.64], R28 ;  /* 0x0000001c20007986 */ /* 0x0001e2000c101d04 */
[----:B------:R-:W-:Y:S02]  /*6410*/  HADD2.F32 R43, -RZ, R116.H0_H0 ;  /* 0x20000074ff2b7230 */ /* 0x000fe40000004100 */
[----:B------:R-:W-:Y:S02]  /*6420*/  HADD2.F32 R60, -RZ, R112.H0_H0 ;  /* 0x20000070ff3c7230 */ /* 0x000fe40000004100 */
[----:B------:R-:W-:Y:S02]  /*6430*/  HADD2.F32 R56, -RZ, R111.H0_H0 ;  /* 0x2000006fff387230 */ /* 0x000fe40000004100 */
[----:B------:R-:W-:-:S02]  /*6440*/  HADD2.F32 R62, -RZ, R110.H0_H0 ;  /* 0x2000006eff3e7230 */ /* 0x000fc40000004100 */
[----:B------:R-:W-:Y:S02]  /*6450*/  HADD2.F32 R47, -RZ, R106.H0_H0 ;  /* 0x2000006aff2f7230 */ /* 0x000fe40000004100 */
[C---:B------:R-:W-:Y:S01]  /*6460*/  FFMA.FTZ R43, R40.reuse, R43, R199 ;  /* 0x0000002b282b7223 */ /* 0x040fe200000100c7 */
[----:B------:R-:W-:Y:S01]  /*6470*/  FFMA.FTZ R60, R40, R60, R188 ;  /* 0x0000003c283c7223 */ /* 0x000fe200000100bc */
[----:B------:R-:W-:Y:S01]  /*6480*/  FFMA.FTZ R56, R67, R56, R171 ;  /* 0x0000003843387223 */ /* 0x000fe200000100ab */
[C---:B------:R-:W-:Y:S01]  /*6490*/  FFMA.FTZ R62, R39.reuse, R62, R173 ;  /* 0x0000003e273e7223 */ /* 0x040fe200000100ad */
[----:B------:R-:W-:Y:S01]  /*64a0*/  FFMA.FTZ R47, R39, R47, R13 ;  /* 0x0000002f272f7223 */ /* 0x000fe2000001000d */
[----:B0-----:R-:W-:Y:S02]  /*64b0*/  HADD2.F32 R29, -RZ, R116.H1_H1 ;  /* 0x30000074ff1d7230 */ /* 0x001fe40000004100 */
[----:B------:R-:W-:Y:S02]  /*64c0*/  HADD2.F32 R28, -RZ, R107.H0_H0 ;  /* 0x2000006bff1c7230 */ /* 0x000fe40000004100 */
[----:B------:R-:W-:-:S02]  /*64d0*/  HADD2.F32 R57, -RZ, R111.H1_H1 ;  /* 0x3000006fff397230 */ /* 0x000fc40000004100 */
[----:B------:R-:W-:Y:S01]  /*64e0*/  FFMA.FTZ R40, R41, R29, R187 ;  /* 0x0000001d29287223 */ /* 0x000fe200000100bb */
[----:B------:R-:W-:Y:S02]  /*64f0*/  HADD2.F32 R39, -RZ, R110.H1_H1 ;  /* 0x3000006eff277230 */ /* 0x000fe40000004100 */
[----:B------:R-:W-:Y:S01]  /*6500*/  FFMA.FTZ R67, R67, R28, R11 ;  /* 0x0000001c43437223 */ /* 0x000fe2000001000b */
[----:B------:R-:W-:Y:S02]  /*6510*/  HADD2.F32 R28, -RZ, R107.H1_H1 ;  /* 0x3000006bff1c7230 */ /* 0x000fe40000004100 */
[----:B------:R-:W-:Y:S02]  /*6520*/  HADD2.F32 R29, -RZ, R106.H1_H1 ;  /* 0x3000006aff1d7230 */ /* 0x000fe40000004100 */
[----:B------:R-:W-:Y:S01]  /*6530*/  FFMA.FTZ R57, R74, R57, R170 ;  /* 0x000000394a397223 */ /* 0x000fe200000100aa */
[----:B------:R-:W-:Y:S01]  /*6540*/  FFMA.FTZ R39, R38, R39, R172 ;  /* 0x0000002726277223 */ /* 0x000fe200000100ac */
[----:B------:R-:W-:Y:S01]  /*6550*/  FFMA.FTZ R74, R74, R28, R10 ;  /* 0x0000001c4a4a7223 */ /* 0x000fe2000001000a */
[----:B------:R-:W-:Y:S01]  /*6560*/  F2FP.F16.F32.PACK_AB R28, R79, R58 ;  /* 0x0000003a4f1c723e */ /* 0x000fe200000000ff */
[----:B------:R-:W-:Y:S01]  /*6570*/  FFMA.FTZ R38, R38, R29, R12 ;  /* 0x0000001d26267223 */ /* 0x000fe2000001000c */
[----:B------:R-:W-:Y:S01]  /*6580*/  F2FP.F16.F32.PACK_AB R29, R78, R72 ;  /* 0x000000484e1d723e */ /* 0x000fe200000000ff */
[----:B------:R-:W-:Y:S01]  /*6590*/  IMAD.WIDE.U32 R32, R190, 0x10, R196 ;  /* 0x00000010be207825 */ /* 0x000fe200078e00c4 */
[----:B------:R-:W-:-:S02]  /*65a0*/  F2FP.F16.F32.PACK_AB R30, R71, R69 ;  /* 0x00000045471e723e */ /* 0x000fc400000000ff */
[----:B------:R-:W-:Y:S01]  /*65b0*/  F2FP.F16.F32.PACK_AB R31, R68, R59 ;  /* 0x0000003b441f723e */ /* 0x000fe200000000ff */
[----:B------:R-:W-:-:S04]  /*65c0*/  HADD2.F32 R68, -RZ, R103.H0_H0 ;  /* 0x20000067ff447230 */ /* 0x000fc80000004100 */
[----:B------:R0:W-:Y:S01]  /*65d0*/  STG.E.128 desc[UR4][R32.64], R28 ;  /* 0x0000001c20007986 */ /* 0x0001e2000c101d04 */
[----:B------:R-:W-:Y:S02]  /*65e0*/  HADD2.F32 R70, -RZ, R109.H0_H0 ;  /* 0x2000006dff467230 */ /* 0x000fe40000004100 */
[--C-:B------:R-:W-:Y:S02]  /*65f0*/  HADD2.F32 R58, -RZ, R105.reuse.H0_H0 ;  /* 0x20000069ff3a7230 */ /* 0x100fe40000004100 */
[----:B------:R-:W-:Y:S01]  /*6600*/  FFMA.FTZ R68, R166, R68, R23 ;  /* 0x00000044a6447223 */ /* 0x000fe20000010017 */
[----:B------:R-:W-:Y:S02]  /*6610*/  HADD2.F32 R71, -RZ, R102.H0_H0 ;  /* 0x20000066ff477230 */ /* 0x000fe40000004100 */
[C---:B------:R-:W-:Y:S01]  /*6620*/  FFMA.FTZ R70, R34.reuse, R70, R175 ;  /* 0x0000004622467223 */ /* 0x040fe200000100af */
[----:B------:R-:W-:Y:S02]  /*6630*/  HADD2.F32 R59, -RZ, R105.H1_H1 ;  /* 0x30000069ff3b7230 */ /* 0x000fe40000004100 */
[----:B------:R-:W-:Y:S01]  /*6640*/  FFMA.FTZ R58, R34, R58, R15 ;  /* 0x0000003a223a7223 */ /* 0x000fe2000001000f */
[----:B------:R-:W-:-:S02]  /*6650*/  HADD2.F32 R34, -RZ, R109.H1_H1 ;  /* 0x3000006dff227230 */ /* 0x000fc40000004100 */
[----:B0-----:R-:W-:Y:S02]  /*6660*/  HADD2.F32 R28, -RZ, R99.H0_H0 ;  /* 0x20000063ff1c7230 */ /* 0x001fe40000004100 */
[----:B------:R-:W-:Y:S02]  /*6670*/  HADD2.F32 R32, -RZ, R108.H0_H0 ;  /* 0x2000006cff207230 */ /* 0x000fe40000004100 */
[----:B------:R-:W-:Y:S02]  /*6680*/  HADD2.F32 R29, -RZ, R104.H0_H0 ;  /* 0x20000068ff1d7230 */ /* 0x000fe40000004100 */
[----:B------:R-:W-:Y:S01]  /*6690*/  FFMA.FTZ R166, R166, R28, R3 ;  /* 0x0000001ca6a67223 */ /* 0x000fe20000010003 */
[----:B------:R-:W-:Y:S02]  /*66a0*/  HADD2.F32 R28, -RZ, R98.H0_H0 ;  /* 0x20000062ff1c7230 */ /* 0x000fe40000004100 */
[----:B------:R-:W-:Y:S01]  /*66b0*/  FFMA.FTZ R32, R36, R32, R177 ;  /* 0x0000002024207223 */ /* 0x000fe200000100b1 */
[----:B------:R-:W-:-:S02]  /*66c0*/  HADD2.F32 R69, -RZ, R103.H1_H1 ;  /* 0x30000067ff457230 */ /* 0x000fc40000004100 */
[----:B------:R-:W-:Y:S01]  /*66d0*/  FFMA.FTZ R36, R36, R29, R17 ;  /* 0x0000001d24247223 */ /* 0x000fe20000010011 */
[C---:B------:R-:W-:Y:S01]  /*66e0*/  FFMA.FTZ R71, R164.reuse, R71, R25 ;  /* 0x00000047a4477223 */ /* 0x040fe20000010019 */
[----:B------:R-:W-:Y:S02]  /*66f0*/  HADD2.F32 R29, -RZ, R99.H1_H1 ;  /* 0x30000063ff1d7230 */ /* 0x000fe40000004100 */
[----:B------:R-:W-:Y:S01]  /*6700*/  FFMA.FTZ R164, R164, R28, R5 ;  /* 0x0000001ca4a47223 */ /* 0x000fe20000010005 */
[----:B------:R-:W-:Y:S01]  /*6710*/  F2FP.F16.F32.PACK_AB R28, R77, R73 ;  /* 0x000000494d1c723e */ /* 0x000fe200000000ff */
[C---:B------:R-:W-:Y:S01]  /*6720*/  FFMA.FTZ R34, R35.reuse, R34, R174 ;  /* 0x0000002223227223 */ /* 0x040fe200000100ae */
[----:B------:R-:W-:Y:S01]  /*6730*/  FFMA.FTZ R59, R35, R59, R14 ;  /* 0x0000003b233b7223 */ /* 0x000fe2000001000e */
[----:B------:R-:W-:Y:S02]  /*6740*/  HADD2.F32 R73, -RZ, R101.H0_H0 ;  /* 0x20000065ff497230 */ /* 0x000fe40000004100 */
[----:B------:R-:W-:Y:S01]  /*6750*/  FFMA.FTZ R69, R167, R69, R22 ;  /* 0x00000045a7457223 */ /* 0x000fe20000010016 */
[----:B------:R-:W-:-:S02]  /*6760*/  HADD2.F32 R35, -RZ, R97.H0_H0 ;  /* 0x20000061ff237230 */ /* 0x000fc40000004100 */
[----:B------:R-:W-:Y:S01]  /*6770*/  FFMA.FTZ R167, R167, R29, R2 ;  /* 0x0000001da7a77223 */ /* 0x000fe20000010002 */
[----:B------:R-:W-:Y:S01]  /*6780*/  F2FP.F16.F32.PACK_AB R31, R52, R61 ;  /* 0x0000003d341f723e */ /* 0x000fe200000000ff */
[----:B------:R-:W-:Y:S01]  /*6790*/  IMAD.WIDE.U32 R190, R190, 0x10, R82 ;  /* 0x00000010bebe7825 */ /* 0x000fe200078e0052 */
[----:B------:R-:W-:-:S03]  /*67a0*/  F2FP.F16.F32.PACK_AB R30, R54, R53 ;  /* 0x00000035361e723e */ /* 0x000fc600000000ff */
[C---:B------:R-:W-:Y:S01]  /*67b0*/  FFMA.FTZ R73, R162.reuse, R73, R27 ;  /* 0x00000049a2497223 */ /* 0x040fe2000001001b */
[----:B------:R-:W-:Y:S01]  /*67c0*/  F2FP.F16.F32.PACK_AB R29, R75, R55 ;  /* 0x000000374b1d723e */ /* 0x000fe200000000ff */
[----:B------:R-:W-:Y:S01]  /*67d0*/  FFMA.FTZ R162, R162, R35, R7 ;  /* 0x00000023a2a27223 */ /* 0x000fe20000010007 */
[----:B------:R-:W-:Y:S01]  /*67e0*/  F2FP.F16.F32.PACK_AB R35, R57, R56 ;  /* 0x000000383923723e */ /* 0x000fe200000000ff */
[----:B------:R-:W-:Y:S01]  /*67f0*/  HADD2.F32 R63, -RZ, R112.H1_H1 ;  /* 0x30000070ff3f7230 */ /* 0x000fe20000004100 */
[----:B------:R-:W0:Y:S01]  /*6800*/  LDC.64 R56, c[0x0][0x210] ;  /* 0x00008400ff387b82 */ /* 0x000e220000000a00 */
[----:B------:R1:W-:Y:S01]  /*6810*/  STG.E.128 desc[UR4][R190.64], R28 ;  /* 0x0000001cbe007986 */ /* 0x0003e2000c101d04 */
[--C-:B------:R-:W-:Y:S02]  /*6820*/  HADD2.F32 R77, -RZ, R100.reuse.H0_H0 ;  /* 0x20000064ff4d7230 */ /* 0x100fe40000004100 */
[----:B------:R-:W-:Y:S02]  /*6830*/  HADD2.F32 R78, -RZ, R100.H1_H1 ;  /* 0x30000064ff4e7230 */ /* 0x000fe40000004100 */
[----:B------:R-:W-:-:S02]  /*6840*/  HADD2.F32 R33, -RZ, R108.H1_H1 ;  /* 0x3000006cff217230 */ /* 0x000fc40000004100 */
[----:B------:R-:W-:Y:S02]  /*6850*/  HADD2.F32 R72, -RZ, R104.H1_H1 ;  /* 0x30000068ff487230 */ /* 0x000fe40000004100 */
[----:B------:R-:W-:Y:S01]  /*6860*/  FFMA.FTZ R63, R41, R63, R186 ;  /* 0x0000003f293f7223 */ /* 0x000fe200000100ba */
[----:B------:R-:W-:Y:S01]  /*6870*/  FFMA.FTZ R77, R160, R77, R169 ;  /* 0x0000004da04d7223 */ /* 0x000fe200000100a9 */
[----:B------:R-:W-:Y:S01]  /*6880*/  FFMA.FTZ R78, R161, R78, R168 ;  /* 0x0000004ea14e7223 */ /* 0x000fe200000100a8 */
[C---:B------:R-:W-:Y:S01]  /*6890*/  FFMA.FTZ R33, R37.reuse, R33, R176 ;  /* 0x0000002125217223 */ /* 0x040fe200000100b0 */
[----:B------:R-:W-:Y:S01]  /*68a0*/  FFMA.FTZ R72, R37, R72, R16 ;  /* 0x0000004825487223 */ /* 0x000fe20000010010 */
[----:B------:R-:W-:Y:S02]  /*68b0*/  HADD2.F32 R61, -RZ, R102.H1_H1 ;  /* 0x30000066ff3d7230 */ /* 0x000fe40000004100 */
[--C-:B-1----:R-:W-:Y:S02]  /*68c0*/  HADD2.F32 R29, -RZ, R96.reuse.H0_H0 ;  /* 0x20000060ff1d7230 */ /* 0x102fe40000004100 */
[----:B------:R-:W-:Y:S01]  /*68d0*/  HADD2.F32 R28, -RZ, R96.H1_H1 ;  /* 0x30000060ff1c7230 */ /* 0x000fe20000004100 */
[----:B------:R-:W-:Y:S01]  /*68e0*/  F2FP.F16.F32.PACK_AB R40, R40, R43 ;  /* 0x0000002b2828723e */ /* 0x000fe200000000ff */
[----:B------:R-:W-:-:S02]  /*68f0*/  HADD2.F32 R75, -RZ, R101.H1_H1 ;  /* 0x30000065ff4b7230 */ /* 0x000fc40000004100 */
[----:B------:R-:W-:Y:S01]  /*6900*/  FFMA.FTZ R160, R160, R29, R9 ;  /* 0x0000001da0a07223 */ /* 0x000fe20000010009 */
[----:B------:R-:W-:Y:S01]  /*6910*/  F2FP.F16.F32.PACK_AB R41, R42, R76 ;  /* 0x0000004c2a29723e */ /* 0x000fe200000000ff */
[----:B------:R-:W-:Y:S01]  /*6920*/  FFMA.FTZ R161, R161, R28, R8 ;  /* 0x0000001ca1a17223 */ /* 0x000fe20000010008 */
[----:B------:R-:W-:Y:S01]  /*6930*/  HADD2.F32 R37, -RZ, R98.H1_H1 ;  /* 0x30000062ff257230 */ /* 0x000fe20000004100 */
[----:B------:R-:W-:Y:S01]  /*6940*/  F2FP.F16.F32.PACK_AB R42, R51, R50 ;  /* 0x00000032332a723e */ /* 0x000fe200000000ff */
[----:B------:R-:W-:Y:S01]  /*6950*/  HADD2.F32 R30, -RZ, R97.H1_H1 ;  /* 0x30000061ff1e7230 */ /* 0x000fe20000004100 */
[----:B------:R-:W-:Y:S01]  /*6960*/  F2FP.F16.F32.PACK_AB R43, R49, R48 ;  /* 0x00000030312b723e */ /* 0x000fe200000000ff */
[----:B------:R-:W-:-:S04]  /*6970*/  IMAD.WIDE.U32 R28, R189, 0x10, R196 ;  /* 0x00000010bd1c7825 */ /* 0x000fc800078e00c4 */
[----:B------:R-:W-:Y:S01]  /*6980*/  FFMA.FTZ R61, R165, R61, R24 ;  /* 0x0000003da53d7223 */ /* 0x000fe20000010018 */
[----:B------:R-:W-:Y:S01]  /*6990*/  FFMA.FTZ R75, R163, R75, R26 ;  /* 0x0000004ba34b7223 */ /* 0x000fe2000001001a */
[----:B------:R-:W-:Y:S01]  /*69a0*/  FFMA.FTZ R165, R165, R37, R4 ;  /* 0x00000025a5a57223 */ /* 0x000fe20000010004 */
[----:B------:R-:W-:Y:S01]  /*69b0*/  FFMA.FTZ R163, R163, R30, R6 ;  /* 0x0000001ea3a37223 */ /* 0x000fe20000010006 */
[----:B------:R1:W-:Y:S01]  /*69c0*/  STG.E.128 desc[UR4][R28.64], R40 ;  /* 0x000000281c007986 */ /* 0x0003e2000c101d04 */
[----:B------:R-:W-:Y:S01]  /*69d0*/  F2FP.F16.F32.PACK_AB R32, R33, R32 ;  /* 0x000000202120723e */ /* 0x000fe200000000ff */
[----:B------:R-:W-:Y:S01]  /*69e0*/  IMAD.WIDE.U32 R52, R189, 0x10, R82 ;  /* 0x00000010bd347825 */ /* 0x000fe200078e0052 */
[----:B------:R-:W-:Y:S02]  /*69f0*/  F2FP.F16.F32.PACK_AB R31, R66, R65 ;  /* 0x00000041421f723e */ /* 0x000fe400000000ff */
[----:B------:R-:W-:Y:S01]  /*6a00*/  F2FP.F16.F32.PACK_AB R30, R46, R64 ;  /* 0x000000402e1e723e */ /* 0x000fe200000000ff */
[----:B------:R-:W-:Y:S01]  /*6a10*/  IMAD.WIDE.U32 R50, R192, 0x10, R196 ;  /* 0x00000010c0327825 */ /* 0x000fe200078e00c4 */
[----:B------:R-:W-:-:S02]  /*6a20*/  F2FP.F16.F32.PACK_AB R33, R34, R70 ;  /* 0x000000462221723e */ /* 0x000fc400000000ff */
[----:B------:R-:W-:Y:S01]  /*6a30*/  F2FP.F16.F32.PACK_AB R34, R39, R62 ;  /* 0x0000003e2722723e */ /* 0x000fe200000000ff */
[----:B------:R-:W-:Y:S01]  /*6a40*/  IMAD.WIDE.U32 R192, R192, 0x10, R82 ;  /* 0x00000010c0c07825 */ /* 0x000fe200078e0052 */
[----:B------:R-:W-:Y:S02]  /*6a50*/  F2FP.F16.F32.PACK_AB R39, R74, R67 ;  /* 0x000000434a27723e */ /* 0x000fe400000000ff */
[----:B------:R-:W-:Y:S01]  /*6a60*/  F2FP.F16.F32.PACK_AB R38, R38, R47 ;  /* 0x0000002f2626723e */ /* 0x000fe200000000ff */
[----:B------:R-:W-:Y:S01]  /*6a70*/  IMAD.WIDE.U32 R48, R198, 0x10, R196 ;  /* 0x00000010c6307825 */ /* 0x000fe200078e00c4 */
[----:B------:R-:W-:Y:S02]  /*6a80*/  F2FP.F16.F32.PACK_AB R37, R59, R58 ;  /* 0x0000003a3b25723e */ /* 0x000fe400000000ff */
[----:B-1----:R-:W-:Y:S02]  /*6a90*/  F2FP.F16.F32.PACK_AB R29, R45, R44 ;  /* 0x0000002c2d1d723e */ /* 0x002fe400000000ff */
[----:B------:R-:W-:-:S02]  /*6aa0*/  F2FP.F16.F32.PACK_AB R28, R63, R60 ;  /* 0x0000003c3f1c723e */ /* 0x000fc400000000ff */
[----:B------:R-:W-:Y:S01]  /*6ab0*/  F2FP.F16.F32.PACK_AB R36, R72, R36 ;  /* 0x000000244824723e */ /* 0x000fe200000000ff */
[----:B------:R-:W-:Y:S01]  /*6ac0*/  IMAD.WIDE.U32 R54, R198, 0x10, R82 ;  /* 0x00000010c6367825 */ /* 0x000fe200078e0052 */
        /* <DEDUP_REMOVED lines=17> */
.L_x_31971:
[----:B------:R-:W-:Y:S05]  /*6be0*/  EXIT ;  /* 0x000000000000794d */ /* 0x000fea0003800000 */
.L_x_32100:
        /* <DEDUP_REMOVED lines=8> */
.L_x_32103:
[----:B------:R-:W-:Y:S05]  /*6c70*/  BSYNC B1 ;  /* 0x0000000000017941 */ /* 0x000fea0003800000 */
.L_x_32102:
        /* <DEDUP_REMOVED lines=9> */
.L_x_32104:
[----:B------:R-:W-:Y:S01]  /*6d10*/  HFMA2.MMA R196, -RZ, RZ, 0, 2.384185791015625e-07 ;  /* 0x00000004ffc47435 */ /* 0x000fe200000001ff */
[----:B------:R-:W-:Y:S01]  /*6d20*/  FADD.FTZ R197, R197, R194 ;  /* 0x000000c2c5c57221 */ /* 0x000fe20000010000 */
[----:B------:R-:W-:-:S04]  /*6d30*/  MOV R194, 0xffffffff ;  /* 0xffffffff00c27802 */ /* 0x000fc80000000f00 */
[----:B------:R-:W-:-:S07]  /*6d40*/  MOV R251, R197 ;  /* 0x000000c500fb7202 */ /* 0x000fce0000000f00 */
[----:B------:R-:W-:Y:S05]  /*6d50*/  WARPSYNC.COLLECTIVE R194, `(.L_x_32105) ;  /* 0x00000000c2087348 */ /* 0x000fea0003c00000 */
[----:B------:R0:W1:Y:S02]  /*6d60*/  SHFL.BFLY P2, R194, R251, R196, R195 ;  /* 0x0c0000c4fbc27389 */ /* 0x00006400000400c3 */
[----:B01----:R-:W-:Y:S01]  /*6d70*/  ENDCOLLECTIVE ;  /* 0x000000000000791b */ /* 0x003fe20003800000 */
.L_x_32105:
[----:B------:R-:W-:Y:S01]  /*6d80*/  HFMA2.MMA R196, -RZ, RZ, 0, 4.76837158203125e-07 ;  /* 0x00000008ffc47435 */ /* 0x000fe200000001ff */
[----:B------:R-:W-:Y:S01]  /*6d90*/  FADD.FTZ R197, R197, R194 ;  /* 0x000000c2c5c57221 */ /* 0x000fe20000010000 */
[----:B------:R-:W-:-:S04]  /*6da0*/  MOV R194, 0xffffffff ;  /* 0xffffffff00c27802 */ /* 0x000fc80000000f00 */
[----:B------:R-:W-:-:S07]  /*6db0*/  MOV R251, R197 ;  /* 0x000000c500fb7202 */ /* 0x000fce0000000f00 */
[----:B------:R-:W-:Y:S05]  /*6dc0*/  WARPSYNC.COLLECTIVE R194, `(.L_x_32106) ;  /* 0x00000000c2087348 */ /* 0x000fea0003c00000 */
[----:B------:R0:W1:Y:S02]  /*6dd0*/  SHFL.BFLY P2, R194, R251, R196, R195 ;  /* 0x0c0000c4fbc27389 */ /* 0x00006400000400c3 */
[----:B01----:R-:W-:Y:S01]  /*6de0*/  ENDCOLLECTIVE ;  /* 0x000000000000791b */ /* 0x003fe20003800000 */
.L_x_32106:
[----:B------:R-:W-:Y:S01]  /*6df0*/  HFMA2.MMA R196, -RZ, RZ, 0, 9.5367431640625e-07 ;  /* 0x00000010ffc47435 */ /* 0x000fe200000001ff */
[----:B------:R-:W-:Y:S01]  /*6e00*/  FADD.FTZ R197, R197, R194 ;  /* 0x000000c2c5c57221 */ /* 0x000fe20000010000 */
[----:B------:R-:W-:-:S04]  /*6e10*/  MOV R194, 0xffffffff ;  /* 0xffffffff00c27802 */ /* 0x000fc80000000f00 */
[----:B------:R-:W-:-:S07]  /*6e20*/  MOV R251, R197 ;  /* 0x000000c500fb7202 */ /* 0x000fce0000000f00 */
[----:B------:R-:W-:Y:S05]  /*6e30*/  WARPSYNC.COLLECTIVE R194, `(.L_x_32107) ;  /* 0x00000000c2087348 */ /* 0x000fea0003c00000 */
[----:B------:R0:W1:Y:S02]  /*6e40*/  SHFL.BFLY P2, R194, R251, R196, R195 ;  /* 0x0c0000c4fbc27389 */ /* 0x00006400000400c3 */
[----:B01----:R-:W-:Y:S01]  /*6e50*/  ENDCOLLECTIVE ;  /* 0x000000000000791b */ /* 0x003fe20003800000 */
.L_x_32107:
        /* <DEDUP_REMOVED lines=137> */
.L_x_32108:
[----:B------:R-:W-:Y:S01]  /*76f0*/  HFMA2.MMA R196, -RZ, RZ, 0, 1.1920928955078125e-07 ;  /* 0x00000002ffc47435 */ /* 0x000fe200000001ff */
[----:B------:R-:W-:Y:S01]  /*7700*/  FADD.FTZ R197, R197, R194 ;  /* 0x000000c2c5c57221 */ /* 0x000fe20000010000 */
[----:B------:R-:W-:-:S04]  /*7710*/  MOV R194, 0xffffffff ;  /* 0xffffffff00c27802 */ /* 0x000fc80000000f00 */
[----:B------:R-:W-:-:S07]  /*7720*/  MOV R251, R197 ;  /* 0x000000c500fb7202 */ /* 0x000fce0000000f00 */
[----:B------:R-:W-:Y:S05]  /*7730*/  WARPSYNC.COLLECTIVE R194, `(.L_x_32109) ;  /* 0x00000000c2087348 */ /* 0x000fea0003c00000 */
[----:B------:R0:W1:Y:S02]  /*7740*/  SHFL.BFLY P2, R194, R251, R196, R195 ;  /* 0x0c0000c4fbc27389 */ /* 0x00006400000400c3 */
[----:B01----:R-:W-:Y:S01]  /*7750*/  ENDCOLLECTIVE ;  /* 0x000000000000791b */ /* 0x003fe20003800000 */
.L_x_32109:
[----:B------:R-:W-:Y:S01]  /*7760*/  HFMA2.MMA R196, -RZ, RZ, 0, 2.384185791015625e-07 ;  /* 0x00000004ffc47435 */ /* 0x000fe200000001ff */
[----:B------:R-:W-:Y:S01]  /*7770*/  FADD.FTZ R197, R197, R194 ;  /* 0x000000c2c5c57221 */ /* 0x000fe20000010000 */
[----:B------:R-:W-:-:S04]  /*7780*/  MOV R194, 0xffffffff ;  /* 0xffffffff00c27802 */ /* 0x000fc80000000f00 */
[----:B------:R-:W-:-:S07]  /*7790*/  MOV R251, R197 ;  /* 0x000000c500fb7202 */ /* 0x000fce0000000f00 */
[----:B------:R-:W-:Y:S05]  /*77a0*/  WARPSYNC.COLLECTIVE R194, `(.L_x_32110) ;  /* 0x00000000c2087348 */ /* 0x000fea0003c00000 */
[----:B------:R0:W1:Y:S02]  /*77b0*/  SHFL.BFLY P2, R194, R251, R196, R195 ;  /* 0x0c0000c4fbc27389 */ /* 0x00006400000400c3 */
[----:B01----:R-:W-:Y:S01]  /*77c0*/  ENDCOLLECTIVE ;  /* 0x000000000000791b */ /* 0x003fe20003800000 */
.L_x_32110:
[----:B------:R-:W-:Y:S01]  /*77d0*/  HFMA2.MMA R196, -RZ, RZ, 0, 4.76837158203125e-07 ;  /* 0x00000008ffc47435 */ /* 0x000fe200000001ff */
[----:B------:R-:W-:Y:S01]  /*77e0*/  FADD.FTZ R197, R197, R194 ;  /* 0x000000c2c5c57221 */ /* 0x000fe20000010000 */
[----:B------:R-:W-:-:S04]  /*77f0*/  MOV R194, 0xffffffff ;  /* 0xffffffff00c27802 */ /* 0x000fc80000000f00 */
[----:B------:R-:W-:-:S07]  /*7800*/  MOV R251, R197 ;  /* 0x000000c500fb7202 */ /* 0x000fce0000000f00 */
[----:B------:R-:W-:Y:S05]  /*7810*/  WARPSYNC.COLLECTIVE R194, `(.L_x_32111) ;  /* 0x00000000c2087348 */ /* 0x000fea0003c00000 */
[----:B------:R0:W1:Y:S02]  /*7820*/  SHFL.BFLY P2, R194, R251, R196, R195 ;  /* 0x0c0000c4fbc27389 */ /* 0x00006400000400c3 */
[----:B01----:R-:W-:Y:S01]  /*7830*/  ENDCOLLECTIVE ;  /* 0x000000000000791b */ /* 0x003fe20003800000 */
.L_x_32111:
[----:B------:R-:W-:Y:S01]  /*7840*/  HFMA2.MMA R196, -RZ, RZ, 0, 9.5367431640625e-07 ;  /* 0x00000010ffc47435 */ /* 0x000fe200000001ff */
[----:B------:R-:W-:Y:S01]  /*7850*/  FADD.FTZ R197, R197, R194 ;  /* 0x000000c2c5c57221 */ /* 0x000fe20000010000 */
[----:B------:R-:W-:-:S04]  /*7860*/  MOV R194, 0xffffffff ;  /* 0xffffffff00c27802 */ /* 0x000fc80000000f00 */
[----:B------:R-:W-:-:S07]  /*7870*/  MOV R251, R197 ;  /* 0x000000c500fb7202 */ /* 0x000fce0000000f00 */
[----:B------:R-:W-:Y:S05]  /*7880*/  WARPSYNC.COLLECTIVE R194, `(.L_x_32112) ;  /* 0x00000000c2087348 */ /* 0x000fea0003c00000 */
[----:B------:R0:W1:Y:S02]  /*7890*/  SHFL.BFLY P2, R194, R251, R196, R195 ;  /* 0x0c0000c4fbc27389 */ /* 0x00006400000400c3 */
[----:B01----:R-:W-:Y:S01]  /*78a0*/  ENDCOLLECTIVE ;  /* 0x000000000000791b */ /* 0x003fe20003800000 */
.L_x_32112:
[----:B------:R-:W-:Y:S05]  /*78b0*/  BRA `(.L_x_32113) ;  /* 0xffffffd000507947 */ /* 0x000fea000383ffff */
.L_x_32114:
        /* <DEDUP_REMOVED lines=12> */
.L_x_53123:


//--------------------- .text._ZN10layer_norm31ln_parallel_residual_fwd_kernelINS_13Kernel_traitsI6__halfS2_fS2_fjLj2048ELj1ELj4ELj1ELj16ENS_18Kernel_traits_baseILj2048ES2_S2_fS2_fjLj128EEEEELb0ELb1ELb0EEEvNS_9FwdParamsE --------------------------
	.section	.text._ZN10layer_norm31ln_parallel_residual_fwd_kernelINS_13Kernel_traitsI6__halfS2_fS2_fjLj2048ELj1ELj4ELj1ELj16ENS_18Kernel_traits_baseILj2048ES2_S2_fS2_fjLj128EEEEELb0ELb1ELb0EEEvNS_9FwdParamsE,"ax",@progbits
	.align	128
        .global         _ZN10layer_norm31ln_parallel_residual_fwd_kernelINS_13Kernel_traitsI6__halfS2_fS2_fjLj2048ELj1ELj4ELj1ELj16ENS_18Kernel_traits_baseILj2048ES2_S2_fS2_fjLj128EEEEELb0ELb1ELb0EEEvNS_9FwdParamsE
        .type           _ZN10layer_norm31ln_parallel_residual_fwd_kernelINS_13Kernel_traitsI6__halfS2_fS2_fjLj2048ELj1ELj4ELj1ELj16ENS_18Kernel_traits_baseILj2048ES2_S2_fS2_fjLj128EEEEELb0ELb1ELb0EEEvNS_9FwdParamsE,@function
        .size           _ZN10layer_norm31ln_parallel_residual_fwd_kernelINS_13Kernel_traitsI6__halfS2_fS2_fjLj2048ELj1ELj4ELj1ELj16ENS_18Kernel_traits_baseILj2048ES2_S2_fS2_fjLj128EEEEELb0ELb1ELb0EEEvNS_9FwdParamsE,(.L_x_53124 - _ZN10layer_norm31ln_parallel_residual_fwd_kernelINS_13Kernel_traitsI6__halfS2_fS2_fjLj2048ELj1ELj4ELj1ELj16ENS_18Kernel_traits_baseILj2048ES2_S2_fS2_fjLj128EEEEELb0ELb1ELb0EEEvNS_9FwdParamsE)
        .other          _ZN10layer_norm31ln_parallel_residual_fwd_kernelINS_13Kernel_traitsI6__halfS2_fS2_fjLj2048ELj1ELj4ELj1ELj16ENS_18Kernel_traits_baseILj2048ES2_S2_fS2_fjLj128EEEEELb0ELb1ELb0EEEvNS_9FwdParamsE,@"STO_CUDA_ENTRY STV_DEFAULT"
_ZN10layer_norm31ln_parallel_residual_fwd_kernelINS_13Kernel_traitsI6__halfS2_fS2_fjLj2048ELj1ELj4ELj1ELj16ENS_18Kernel_traits_baseILj2048ES2_S2_fS2_fjLj128EEEEELb0ELb1ELb0EEEvNS_9FwdParamsE:
.text._ZN10layer_norm31ln_parallel_residual_fwd_kernelINS_13Kernel_traitsI6__halfS2_fS2_fjLj2048ELj1ELj4ELj1ELj16ENS_18Kernel_traits_baseILj2048ES2_S2_fS2_fjLj128EEEEELb0ELb1ELb0EEEvNS_9FwdParamsE:
        /* <DEDUP_REMOVED lines=38> */
.L_x_32116:
[----:B------:R-:W-:Y:S05]  /*0260*/  BSYNC B0 ;  /* 0x0000000000007941 */ /* 0x000fea0003800000 */
.L_x_32115:
        /* <DEDUP_REMOVED lines=14> */
.L_x_32118:
[----:B------:R-:W-:Y:S05]  /*0350*/  BSYNC B0 ;  /* 0x0000000000007941 */ /* 0x000fea0003800000 */
.L_x_32117:
        /* <DEDUP_REMOVED lines=14> */
.L_x_32120:
[----:B------:R-:W-:Y:S05]  /*0440*/  BSYNC B0 ;  /* 0x0000000000007941 */ /* 0x000fea0003800000 */
.L_x_32119:
        /* <DEDUP_REMOVED lines=14> */
.L_x_32122:
[----:B------:R-:W-:Y:S05]  /*0530*/  BSYNC B0 ;  /* 0x0000000000007941 */ /* 0x000fea0003800000 */
.L_x_32121:
        /* <DEDUP_REMOVED lines=14> */
.L_x_32124:
[----:B------:R-:W-:Y:S05]  /*0620*/  BSYNC B0 ;  /* 0x0000000000007941 */ /* 0x000fea0003800000 */
.L_x_32123:
        /* <DEDUP_REMOVED lines=17> */
.L_x_32126:
[----:B------:R-:W-:Y:S05]  /*0740*/  BSYNC B0 ;  /* 0x0000000000007941 */ /* 0x000fea0003800000 */
.L_x_32125:
        /* <DEDUP_REMOVED lines=19> */
.L_x_32128:
[----:B------:R-:W-:Y:S05]  /*0880*/  BSYNC B0 ;  /* 0x0000000000007941 */ /* 0x000fea0003800000 */
.L_x_32127:
        /* <DEDUP_REMOVED lines=16> */
.L_x_32130:
[----:B------:R-:W-:Y:S05]  /*0990*/  BSYNC B0 ;  /* 0x0000000000007941 */ /* 0x000fea0003800000 */
.L_x_32129:
[----:B------:R-:W-:Y:S02]  /*09a0*/  ULDC UR6, c[0x0][0x214] ;  /* 0x0000850000067ab9 */ /* 0x000fe40000000800 */
[----:B------:R-:W-:-:S13]  /*09b0*/  ISETP.GE.AND P1, PT, R212, UR6, PT ;  /* 0x00000006d4007c0c */ /* 0x000fda000bf26270 */
[----:B------:R-:W-:Y:S05]  /*09c0*/  @P1 EXIT ;  /* 0x000000000000194d */ /* 0x000fea0003800000 */
[----:B------:R-:W-:Y:S01]  /*09d0*/  ULDC.U8 UR6, c[0x0][0x2a0] ;  /* 0x0000a80000067ab9 */ /* 0x000fe20000000000 */
[----:B------:R-:W-:Y:S01]  /*09e0*/  LOP3.LUT R130, R130, 0xfffffbff, RZ, 0xc0, !PT ;  /* 0xfffffbff82827812 */ /* 0x000fe200078ec0ff */
[--C-:B-----5:R-:W-:Y:S01]  /*09f0*/  HADD2.F32 R128, -RZ, R40.reuse.H0_H0 ;  /* 0x20000028ff807230 */ /* 0x120fe20000004100 */
[----:B------:R-:W-:Y:S01]  /*0a00*/  ISETP.NE.AND P1, PT, RZ, UR6, PT ;  /* 0x00000006ff007c0c */ /* 0x000fe2000bf25270 */
[----:B------:R-:W-:Y:S01]  /*0a10*/  HADD2.F32 R129, -RZ, R40.H1_H1 ;  /* 0x30000028ff817230 */ /* 0x000fe20000004100 */
[----:B------:R-:W-:Y:S01]  /*0a20*/  ULDC UR14, c[0x0][0x218] ;  /* 0x00008600000e7ab9 */ /* 0x000fe20000000800 */
[--C-:B------:R-:W-:Y:S01]  /*0a30*/  HADD2.F32 R126, -RZ, R41.reuse.H0_H0 ;  /* 0x20000029ff7e7230 */ /* 0x100fe20000004100 */
[----:B------:R-:W-:Y:S01]  /*0a40*/  ULDC UR7, c[0x0][0x2d8] ;  /* 0x0000b60000077ab9 */ /* 0x000fe20000000800 */
[----:B------:R-:W-:Y:S01]  /*0a50*/  HADD2.F32 R127, -RZ, R41.H1_H1 ;  /* 0x30000029ff7f7230 */ /* 0x000fe20000004100 */
[----:B------:R-:W-:Y:S01]  /*0a60*/  ULDC.64 UR8, c[0x0][0x228] ;  /* 0x00008a0000087ab9 */ /* 0x000fe20000000a00 */
        /* <DEDUP_REMOVED lines=127> */
.L_x_32292:
        /* <DEDUP_REMOVED lines=28> */
.L_x_32133:
[----:B-----5:R-:W-:-:S05]  /*1420*/  HADD2.F32 R57, -RZ, R44.H0_H0 ;  /* 0x2000002cff397230 */ /* 0x020fca0000004100 */
[----:B------:R-:W-:-:S04]  /*1430*/  FADD.FTZ R56, R57, R56 ;  /* 0x0000003839387221 */ /* 0x000fc80000010000 */
[----:B------:R-:W-:-:S07]  /*1440*/  @P1 FADD.FTZ R56, R48, R56 ;  /* 0x0000003830381221 */ /* 0x000fce0000010000 */
.L_x_32134:
[----:B------:R-:W-:Y:S01]  /*1450*/  HADD2.F32 R57, -RZ, R60.H1_H1 ;  /* 0x3000003cff397230 */ /* 0x000fe20000004100 */
[----:B------:R-:W-:Y:S06]  /*1460*/  @P2 BRA `(.L_x_32135) ;  /* 0x00000000000c2947 */ /* 0x000fec0003800000 */
[----:B------:R-:W-:Y:S05]  /*1470*/  @!P1 BRA `(.L_x_32136) ;  /* 0x0000000000149947 */ /* 0x000fea0003800000 */
[----:B-----5:R-:W-:Y:S01]  /*1480*/  FADD.FTZ R57, R49, R57 ;  /* 0x0000003931397221 */ /* 0x020fe20000010000 */
[----:B------:R-:W-:Y:S06]  /*1490*/  BRA `(.L_x_32136) ;  /* 0x00000000000c7947 */ /* 0x000fec0003800000 */
.L_x_32135:
[----:B-----5:R-:W-:-:S05]  /*14a0*/  HADD2.F32 R58, -RZ, R44.H1_H1 ;  /* 0x3000002cff3a7230 */ /* 0x020fca0000004100 */
[----:B------:R-:W-:-:S04]  /*14b0*/  FADD.FTZ R57, R58, R57 ;  /* 0x000000393a397221 */ /* 0x000fc80000010000 */
[----:B------:R-:W-:-:S07]  /*14c0*/  @P1 FADD.FTZ R57, R49, R57 ;  /* 0x0000003931391221 */ /* 0x000fce0000010000 */
.L_x_32136:
[----:B------:R-:W-:Y:S01]  /*14d0*/  HADD2.F32 R58, -RZ, R61.H0_H0 ;  /* 0x2000003dff3a7230 */ /* 0x000fe20000004100 */
[----:B------:R-:W-:Y:S06]  /*14e0*/  @P2 BRA `(.L_x_32137) ;  /* 0x00000000000c2947 */ /* 0x000fec0003800000 */
[----:B------:R-:W-:Y:S05]  /*14f0*/  @!P1 BRA `(.L_x_32138) ;  /* 0x0000000000149947 */ /* 0x000fea0003800000 */
[----:B-----5:R-:W-:Y:S01]  /*1500*/  FADD.FTZ R58, R50, R58 ;  /* 0x0000003a323a7221 */ /* 0x020fe20000010000 */
[----:B------:R-:W-:Y:S06]  /*1510*/  BRA `(.L_x_32138) ;  /* 0x00000000000c7947 */ /* 0x000fec0003800000 */
.L_x_32137:
[----:B-----5:R-:W-:-:S05]  /*1520*/  HADD2.F32 R59, -RZ, R45.H0_H0 ;  /* 0x2000002dff3b7230 */ /* 0x020fca0000004100 */
[----:B------:R-:W-:-:S04]  /*1530*/  FADD.FTZ R58, R59, R58 ;  /* 0x0000003a3b3a7221 */ /* 0x000fc80000010000 */
[----:B------:R-:W-:-:S07]  /*1540*/  @P1 FADD.FTZ R58, R50, R58 ;  /* 0x0000003a323a1221 */ /* 0x000fce0000010000 */
.L_x_32138:
[----:B------:R-:W-:Y:S01]  /*1550*/  HADD2.F32 R59, -RZ, R61.H1_H1 ;  /* 0x3000003dff3b7230 */ /* 0x000fe20000004100 */
[----:B------:R-:W-:Y:S06]  /*1560*/  @P2 BRA `(.L_x_32139) ;  /* 0x00000000000c2947 */ /* 0x000fec0003800000 */
[----:B------:R-:W-:Y:S05]  /*1570*/  @!P1 BRA `(.L_x_32140) ;  /* 0x0000000000149947 */ /* 0x000fea0003800000 */
[----:B-----5:R-:W-:Y:S01]  /*1580*/  FADD.FTZ R59, R51, R59 ;  /* 0x0000003b333b7221 */ /* 0x020fe20000010000 */
[----:B------:R-:W-:Y:S06]  /*1590*/  BRA `(.L_x_32140) ;  /* 0x00000000000c7947 */ /* 0x000fec0003800000 */
.L_x_32139:
[----:B-----5:R-:W-:-:S05]  /*15a0*/  HADD2.F32 R60, -RZ, R45.H1_H1 ;  /* 0x3000002dff3c7230 */ /* 0x020fca0000004100 */
[----:B------:R-:W-:-:S04]  /*15b0*/  FADD.FTZ R59, R60, R59 ;  /* 0x0000003b3c3b7221 */ /* 0x000fc80000010000 */
[----:B------:R-:W-:-:S07]  /*15c0*/  @P1 FADD.FTZ R59, R51, R59 ;  /* 0x0000003b333b1221 */ /* 0x000fce0000010000 */
.L_x_32140:
[----:B------:R-:W-:Y:S01]  /*15d0*/  HADD2.F32 R60, -RZ, R62.H0_H0 ;  /* 0x2000003eff3c7230 */ /* 0x000fe20000004100 */
[----:B------:R-:W-:Y:S06]  /*15e0*/  @P2 BRA `(.L_x_32141) ;  /* 0x00000000000c2947 */ /* 0x000fec0003800000 */
[----:B------:R-:W-:Y:S05]  /*15f0*/  @!P1 BRA `(.L_x_32142) ;  /* 0x0000000000149947 */ /* 0x000fea0003800000 */
[----:B-----5:R-:W-:Y:S01]  /*1600*/  FADD.FTZ R60, R52, R60 ;  /* 0x0000003c343c7221 */ /* 0x020fe20000010000 */
[----:B------:R-:W-:Y:S06]  /*1610*/  BRA `(.L_x_32142) ;  /* 0x00000000000c7947 */ /* 0x000fec0003800000 */
.L_x_32141:
[----:B-----5:R-:W-:-:S05]  /*1620*/  HADD2.F32 R61, -RZ, R46.H0_H0 ;  /* 0x2000002eff3d7230 */ /* 0x020fca0000004100 */
[----:B------:R-:W-:-:S04]  /*1630*/  FADD.FTZ R60, R61, R60 ;  /* 0x0000003c3d3c7221 */ /* 0x000fc80000010000 */
[----:B------:R-:W-:-:S07]  /*1640*/  @P1 FADD.FTZ R60, R52, R60 ;  /* 0x0000003c343c1221 */ /* 0x000fce0000010000 */
.L_x_32142:
[----:B------:R-:W-:Y:S01]  /*1650*/  HADD2.F32 R61, -RZ, R62.H1_H1 ;  /* 0x3000003eff3d7230 */ /* 0x000fe20000004100 */
[----:B------:R-:W-:Y:S06]  /*1660*/  @P2 BRA `(.L_x_32143) ;  /* 0x00000000000c2947 */ /* 0x000fec0003800000 */
[----:B------:R-:W-:Y:S05]  /*1670*/  @!P1 BRA `(.L_x_32144) ;  /* 0x0000000000149947 */ /* 0x000fea0003800000 */
[----:B-----5:R-:W-:Y:S01]  /*1680*/  FADD.FTZ R61, R53, R61 ;  /* 0x0000003d353d7221 */ /* 0x020fe20000010000 */
[----:B------:R-:W-:Y:S06]  /*1690*/  BRA `(.L_x_32144) ;  /* 0x00000000000c7947 */ /* 0x000fec0003800000 */
.L_x_32143:
[----:B-----5:R-:W-:-:S05]  /*16a0*/  HADD2.F32 R62, -RZ, R46.H1_H1 ;  /* 0x3000002eff3e7230 */ /* 0x020fca0000004100 */
[----:B------:R-:W-:-:S04]  /*16b0*/  FADD.FTZ R61, R62, R61 ;  /* 0x0000003d3e3d7221 */ /* 0x000fc80000010000 */
[----:B------:R-:W-:-:S07]  /*16c0*/  @P1 FADD.FTZ R61, R53, R61 ;  /* 0x0000003d353d1221 */ /* 0x000fce0000010000 */
.L_x_32144:
[----:B------:R-:W-:Y:S01]  /*16d0*/  HADD2.F32 R62, -RZ, R63.H0_H0 ;  /* 0x2000003fff3e7230 */ /* 0x000fe20000004100 */
[----:B------:R-:W-:Y:S06]  /*16e0*/  @P2 BRA `(.L_x_32145) ;  /* 0x00000000000c2947 */ /* 0x000fec0003800000 */
[----:B------:R-:W-:Y:S05]  /*16f0*/  @!P1 BRA `(.L_x_32146) ;  /* 0x0000000000149947 */ /* 0x000fea0003800000 */
[----:B-----5:R-:W-:Y:S01]  /*1700*/  FADD.FTZ R62, R54, R62 ;  /* 0x0000003e363e7221 */ /* 0x020fe20000010000 */
[----:B------:R-:W-:Y:S06]  /*1710*/  BRA `(.L_x_32146) ;  /* 0x00000000000c7947 */ /* 0x000fec0003800000 */
.L_x_32145:
[----:B-----5:R-:W-:-:S05]  /*1720*/  HADD2.F32 R121, -RZ, R47.H0_H0 ;  /* 0x2000002fff797230 */ /* 0x020fca0000004100 */
[----:B------:R-:W-:-:S04]  /*1730*/  FADD.FTZ R62, R121, R62 ;  /* 0x0000003e793e7221 */ /* 0x000fc80000010000 */
[----:B------:R-:W-:-:S07]  /*1740*/  @P1 FADD.FTZ R62, R54, R62 ;  /* 0x0000003e363e1221 */ /* 0x000fce0000010000 */
.L_x_32146:
[----:B------:R-:W-:Y:S01]  /*1750*/  HADD2.F32 R63, -RZ, R63.H1_H1 ;  /* 0x3000003fff3f7230 */ /* 0x000fe20000004100 */
[----:B------:R-:W-:Y:S06]  /*1760*/  @P2 BRA `(.L_x_32147) ;  /* 0x00000000000c2947 */ /* 0x000fec0003800000 */
[----:B------:R-:W-:Y:S05]  /*1770*/  @!P1 BRA `(.L_x_32148) ;  /* 0x0000000000149947 */ /* 0x000fea0003800000 */
[----:B-----5:R-:W-:Y:S01]  /*1780*/  FADD.FTZ R63, R55, R63 ;  /* 0x0000003f373f7221 */ /* 0x020fe20000010000 */
[----:B------:R-:W-:Y:S06]  /*1790*/  BRA `(.L_x_32148) ;  /* 0x00000000000c7947 */ /* 0x000fec0003800000 */
.L_x_32147:
[----:B-----5:R-:W-:-:S05]  /*17a0*/  HADD2.F32 R120, -RZ, R47.H1_H1 ;  /* 0x3000002fff787230 */ /* 0x020fca0000004100 */
[----:B------:R-:W-:-:S04]  /*17b0*/  FADD.FTZ R63, R120, R63 ;  /* 0x0000003f783f7221 */ /* 0x000fc80000010000 */
[----:B------:R-:W-:-:S07]  /*17c0*/  @P1 FADD.FTZ R63, R55, R63 ;  /* 0x0000003f373f1221 */ /* 0x000fce0000010000 */
.L_x_32148:
[C---:B------:R-:W-:Y:S02]  /*17d0*/  LEA R120, P1, R213.reuse, UR12, 0x5 ;  /* 0x0000000cd5787c11 */ /* 0x040fe4000f8228ff */
[C---:B------:R-:W-:Y:S02]  /*17e0*/  IADD3 R122, R213.reuse, 0x20, RZ ;  /* 0x00000020d57a7810 */ /* 0x040fe40007ffe0ff */
[----:B------:R-:W-:-:S05]  /*17f0*/  LEA.HI.X R121, R213, UR13, RZ, 0x5, P1 ;  /* 0x0000000dd5797c11 */ /* 0x000fca00088f2cff */
[----:B------:R0:W-:Y:S04]  /*1800*/  STG.E.128 desc[UR4][R120.64], R56 ;  /* 0x0000003878007986 */ /* 0x0001e8000c101d04 */
[----:B------:R0:W-:Y:S02]  /*1810*/  STG.E.128 desc[UR4][R120.64+0x10], R60 ;  /* 0x0000103c78007986 */ /* 0x0001e4000c101d04 */
.L_x_32132:
[----:B------:R-:W-:Y:S05]  /*1820*/  BSYNC B0 ;  /* 0x0000000000007941 */ /* 0x000fea0003800000 */
.L_x_32131:
        /* <DEDUP_REMOVED lines=24> */
.L_x_32151:
[----:B-----5:R-:W-:-:S05]  /*19b0*/  HADD2.F32 R65, -RZ, R44.H0_H0 ;  /* 0x2000002cff417230 */ /* 0x020fca0000004100 */
[----:B------:R-:W-:-:S04]  /*19c0*/  FADD.FTZ R64, R65, R64 ;  /* 0x0000004041407221 */ /* 0x000fc80000010000 */
[----:B------:R-:W-:-:S07]  /*19d0*/  @P1 FADD.FTZ R64, R48, R64 ;  /* 0x0000004030401221 */ /* 0x000fce0000010000 */
.L_x_32152:
[----:B------:R-:W-:Y:S01]  /*19e0*/  HADD2.F32 R65, -RZ, R68.H1_H1 ;  /* 0x30000044ff417230 */ /* 0x000fe20000004100 */
[----:B------:R-:W-:Y:S06]  /*19f0*/  @P2 BRA `(.L_x_32153) ;  /* 0x00000000000c2947 */ /* 0x000fec0003800000 */
[----:B------:R-:W-:Y:S05]  /*1a00*/  @!P1 BRA `(.L_x_32154) ;  /* 0x0000000000149947 */ /* 0x000fea0003800000 */
[----:B-----5:R-:W-:Y:S01]  /*1a10*/  FADD.FTZ R65, R49, R65 ;  /* 0x0000004131417221 */ /* 0x020fe20000010000 */
[----:B------:R-:W-:Y:S06]  /*1a20*/  BRA `(.L_x_32154) ;  /* 0x00000000000c7947 */ /* 0x000fec0003800000 */
.L_x_32153:
[----:B-----5:R-:W-:-:S05]  /*1a30*/  HADD2.F32 R66, -RZ, R44.H1_H1 ;  /* 0x3000002cff427230 */ /* 0x020fca0000004100 */
[----:B------:R-:W-:-:S04]  /*1a40*/  FADD.FTZ R65, R66, R65 ;  /* 0x0000004142417221 */ /* 0x000fc80000010000 */
[----:B------:R-:W-:-:S07]  /*1a50*/  @P1 FADD.FTZ R65, R49, R65 ;  /* 0x0000004131411221 */ /* 0x000fce0000010000 */
.L_x_32154:
[----:B------:R-:W-:Y:S01]  /*1a60*/  HADD2.F32 R66, -RZ, R69.H0_H0 ;  /* 0x20000045ff427230 */ /* 0x000fe20000004100 */
[----:B------:R-:W-:Y:S06]  /*1a70*/  @P2 BRA `(.L_x_32155) ;  /* 0x00000000000c2947 */ /* 0x000fec0003800000 */
[----:B------:R-:W-:Y:S05]  /*1a80*/  @!P1 BRA `(.L_x_32156) ;  /* 0x0000000000149947 */ /* 0x000fea0003800000 */
[----:B-----5:R-:W-:Y:S01]  /*1a90*/  FADD.FTZ R66, R50, R66 ;  /* 0x0000004232427221 */ /* 0x020fe20000010000 */
[----:B------:R-:W-:Y:S06]  /*1aa0*/  BRA `(.L_x_32156) ;  /* 0x00000000000c7947 */ /* 0x000fec0003800000 */
.L_x_32155:
[----:B-----5:R-:W-:-:S05]  /*1ab0*/  HADD2.F32 R67, -RZ, R45.H0_H0 ;  /* 0x2000002dff437230 */ /* 0x020fca0000004100 */
[----:B------:R-:W-:-:S04]  /*1ac0*/  FADD.FTZ R66, R67, R66 ;  /* 0x0000004243427221 */ /* 0x000fc80000010000 */
[----:B------:R-:W-:-:S07]  /*1ad0*/  @P1 FADD.FTZ R66, R50, R66 ;  /* 0x0000004232421221 */ /* 0x000fce0000010000 */
.L_x_32156:
[----:B------:R-:W-:Y:S01]  /*1ae0*/  HADD2.F32 R67, -RZ, R69.H1_H1 ;  /* 0x30000045ff437230 */ /* 0x000fe20000004100 */
[----:B------:R-:W-:Y:S06]  /*1af0*/  @P2 BRA `(.L_x_32157) ;  /* 0x00000000000c2947 */ /* 0x000fec0003800000 */
[----:B------:R-:W-:Y:S05]  /*1b00*/  @!P1 BRA `(.L_x_32158) ;  /* 0x0000000000149947 */ /* 0x000fea0003800000 */
[----:B-----5:R-:W-:Y:S01]  /*1b10*/  FADD.FTZ R67, R51, R67 ;  /* 0x0000004333437221 */ /* 0x020fe20000010000 */
[----:B------:R-:W-:Y:S06]  /*1b20*/  BRA `(.L_x_32158) ;  /* 0x00000000000c7947 */ /* 0x000fec0003800000 */
.L_x_32157:
[----:B-----5:R-:W-:-:S05]  /*1b30*/  HADD2.F32 R68, -RZ, R45.H1_H1 ;  /* 0x3000002dff447230 */ /* 0x020fca0000004100 */
[----:B------:R-:W-:-:S04]  /*1b40*/  FADD.FTZ R67, R68, R67 ;  /* 0x0000004344437221 */ /* 0x000fc80000010000 */
[----:B------:R-:W-:-:S07]  /*1b50*/  @P1 FADD.FTZ R67, R51, R67 ;  /* 0x0000004333431221 */ /* 0x000fce0000010000 */
.L_x_32158:
[----:B------:R-:W-:Y:S01]  /*1b60*/  HADD2.F32 R68, -RZ, R70.H0_H0 ;  /* 0x20000046ff447230 */ /* 0x000fe20000004100 */
[----:B------:R-:W-:Y:S06]  /*1b70*/  @P2 BRA `(.L_x_32159) ;  /* 0x00000000000c2947 */ /* 0x000fec0003800000 */
[----:B------:R-:W-:Y:S05]  /*1b80*/  @!P1 BRA `(.L_x_32160) ;  /* 0x0000000000149947 */ /* 0x000fea0003800000 */
[----:B-----5:R-:W-:Y:S01]  /*1b90*/  FADD.FTZ R68, R52, R68 ;  /* 0x0000004434447221 */ /* 0x020fe20000010000 */
[----:B------:R-:W-:Y:S06]  /*1ba0*/  BRA `(.L_x_32160) ;  /* 0x00000000000c7947 */ /* 0x000fec0003800000 */
.L_x_32159:
[----:B-----5:R-:W-:-:S05]  /*1bb0*/  HADD2.F32 R69, -RZ, R46.H0_H0 ;  /* 0x2000002eff457230 */ /* 0x020fca0000004100 */
[----:B------:R-:W-:-:S04]  /*1bc0*/  FADD.FTZ R68, R69, R68 ;  /* 0x0000004445447221 */ /* 0x000fc80000010000 */
[----:B------:R-:W-:-:S07]  /*1bd0*/  @P1 FADD.FTZ R68, R52, R68 ;  /* 0x0000004434441221 */ /* 0x000fce0000010000 */
.L_x_32160:
[----:B------:R-:W-:Y:S01]  /*1be0*/  HADD2.F32 R69, -RZ, R70.H1_H1 ;  /* 0x30000046ff457230 */ /* 0x000fe20000004100 */
[----:B------:R-:W-:Y:S06]  /*1bf0*/  @P2 BRA `(.L_x_32161) ;  /* 0x00000000000c2947 */ /* 0x000fec0003800000 */
[----:B------:R-:W-:Y:S05]  /*1c00*/  @!P1 BRA `(.L_x_32162) ;  /* 0x0000000000149947 */ /* 0x000fea0003800000 */
[----:B-----5:R-:W-:Y:S01]  /*1c10*/  FADD.FTZ R69, R53, R69 ;  /* 0x0000004535457221 */ /* 0x020fe20000010000 */
[----:B------:R-:W-:Y:S06]  /*1c20*/  BRA `(.L_x_32162) ;  /* 0x00000000000c7947 */ /* 0x000fec0003800000 */
.L_x_32161:
[----:B-----5:R-:W-:-:S05]  /*1c30*/  HADD2.F32 R70, -RZ, R46.H1_H1 ;  /* 0x3000002eff467230 */ /* 0x020fca0000004100 */
[----:B------:R-:W-:-:S04]  /*1c40*/  FADD.FTZ R69, R70, R69 ;  /* 0x0000004546457221 */ /* 0x000fc80000010000 */
[----:B------:R-:W-:-:S07]  /*1c50*/  @P1 FADD.FTZ R69, R53, R69 ;  /* 0x0000004535451221 */ /* 0x000fce0000010000 */
.L_x_32162:
[----:B------:R-:W-:Y:S01]  /*1c60*/  HADD2.F32 R70, -RZ, R71.H0_H0 ;  /* 0x20000047ff467230 */ /* 0x000fe20000004100 */
[----:B------:R-:W-:Y:S06]  /*1c70*/  @P2 BRA `(.L_x_32163) ;  /* 0x00000000000c2947 */ /* 0x000fec0003800000 */
[----:B------:R-:W-:Y:S05]  /*1c80*/  @!P1 BRA `(.L_x_32164) ;  /* 0x0000000000149947 */ /* 0x000fea0003800000 */
[----:B-----5:R-:W-:Y:S01]  /*1c90*/  FADD.FTZ R70, R54, R70 ;  /* 0x0000004636467221 */ /* 0x020fe20000010000 */
[----:B------:R-:W-:Y:S06]  /*1ca0*/  BRA `(.L_x_32164) ;  /* 0x00000000000c7947 */ /* 0x000fec0003800000 */
.L_x_32163:
[----:B-----5:R-:W-:-:S05]  /*1cb0*/  HADD2.F32 R121, -RZ, R47.H0_H0 ;  /* 0x2000002fff797230 */ /* 0x020fca0000004100 */
[----:B------:R-:W-:-:S04]  /*1cc0*/  FADD.FTZ R70, R121, R70 ;  /* 0x0000004679467221 */ /* 0x000fc80000010000 */
[----:B------:R-:W-:-:S07]  /*1cd0*/  @P1 FADD.FTZ R70, R54, R70 ;  /* 0x0000004636461221 */ /* 0x000fce0000010000 */
.L_x_32164:
[----:B------:R-:W-:Y:S01]  /*1ce0*/  HADD2.F32 R71, -RZ, R71.H1_H1 ;  /* 0x30000047ff477230 */ /* 0x000fe20000004100 */
[----:B------:R-:W-:Y:S06]  /*1cf0*/  @P2 BRA `(.L_x_32165) ;  /* 0x00000000000c2947 */ /* 0x000fec0003800000 */
[----:B------:R-:W-:Y:S05]  /*1d00*/  @!P1 BRA `(.L_x_32166) ;  /* 0x0000000000149947 */ /* 0x000fea0003800000 */
[----:B-----5:R-:W-:Y:S01]  /*1d10*/  FADD.FTZ R71, R55, R71 ;  /* 0x0000004737477221 */ /* 0x020fe20000010000 */
[----:B------:R-:W-:Y:S06]  /*1d20*/  BRA `(.L_x_32166) ;  /* 0x00000000000c7947 */ /* 0x000fec0003800000 */
.L_x_32165:
[----:B-----5:R-:W-:-:S05]  /*1d30*/  HADD2.F32 R120, -RZ, R47.H1_H1 ;  /* 0x3000002fff787230 */ /* 0x020fca0000004100 */
[----:B------:R-:W-:-:S04]  /*1d40*/  FADD.FTZ R71, R120, R71 ;  /* 0x0000004778477221 */ /* 0x000fc80000010000 */
[----:B------:R-:W-:-:S07]  /*1d50*/  @P1 FADD.FTZ R71, R55, R71 ;  /* 0x0000004737471221 */ /* 0x000fce0000010000 */
.L_x_32166:
[----:B------:R-:W-:-:S04]  /*1d60*/  LEA R120, P1, R122, UR12, 0x5 ;  /* 0x0000000c7a787c11 */ /* 0x000fc8000f8228ff */
[C---:B------:R-:W-:Y:S02]  /*1d70*/  LEA.HI.X R121, R122.reuse, UR13, RZ, 0x5, P1 ;  /* 0x0000000d7a797c11 */ /* 0x040fe400088f2cff */
[----:B------:R-:W-:-:S03]  /*1d80*/  IADD3 R122, R122, 0x20, RZ ;  /* 0x000000207a7a7810 */ /* 0x000fc60007ffe0ff */
[----:B------:R1:W-:Y:S04]  /*1d90*/  STG.E.128 desc[UR4][R120.64], R64 ;  /* 0x0000004078007986 */ /* 0x0003e8000c101d04 */
[----:B------:R1:W-:Y:S02]  /*1da0*/  STG.E.128 desc[UR4][R120.64+0x10], R68 ;  /* 0x0000104478007986 */ /* 0x0003e4000c101d04 */
.L_x_32150:
[----:B------:R-:W-:Y:S05]  /*1db0*/  BSYNC B0 ;  /* 0x0000000000007941 */ /* 0x000fea0003800000 */
.L_x_32149:
        /* <DEDUP_REMOVED lines=24> */
.L_x_32169:
[----:B-----5:R-:W-:-:S05]  /*1f40*/  HADD2.F32 R73, -RZ, R44.H0_H0 ;  /* 0x2000002cff497230 */ /* 0x020fca0000004100 */
[----:B------:R-:W-:-:S04]  /*1f50*/  FADD.FTZ R72, R73, R72 ;  /* 0x0000004849487221 */ /* 0x000fc80000010000 */
[----:B------:R-:W-:-:S07]  /*1f60*/  @P1 FADD.FTZ R72, R48, R72 ;  /* 0x0000004830481221 */ /* 0x000fce0000010000 */
.L_x_32170:
[----:B------:R-:W-:Y:S01]  /*1f70*/  HADD2.F32 R73, -RZ, R76.H1_H1 ;  /* 0x3000004cff497230 */ /* 0x000fe20000004100 */
[----:B------:R-:W-:Y:S06]  /*1f80*/  @P2 BRA `(.L_x_32171) ;  /* 0x00000000000c2947 */ /* 0x000fec0003800000 */
[----:B------:R-:W-:Y:S05]  /*1f90*/  @!P1 BRA `(.L_x_32172) ;  /* 0x0000000000149947 */ /* 0x000fea0003800000 */
[----:B-----5:R-:W-:Y:S01]  /*1fa0*/  FADD.FTZ R73, R49, R73 ;  /* 0x0000004931497221 */ /* 0x020fe20000010000 */
[----:B------:R-:W-:Y:S06]  /*1fb0*/  BRA `(.L_x_32172) ;  /* 0x00000000000c7947 */ /* 0x000fec0003800000 */
.L_x_32171:
[----:B-----5:R-:W-:-:S05]  /*1fc0*/  HADD2.F32 R74, -RZ, R44.H1_H1 ;  /* 0x3000002cff4a7230 */ /* 0x020fca0000004100 */
[----:B------:R-:W-:-:S04]  /*1fd0*/  FADD.FTZ R73, R74, R73 ;  /* 0x000000494a497221 */ /* 0x000fc80000010000 */
[----:B------:R-:W-:-:S07]  /*1fe0*/  @P1 FADD.FTZ R73, R49, R73 ;  /* 0x0000004931491221 */ /* 0x000fce0000010000 */
.L_x_32172:
[----:B------:R-:W-:Y:S01]  /*1ff0*/  HADD2.F32 R74, -RZ, R77.H0_H0 ;  /* 0x2000004dff4a7230 */ /* 0x000fe20000004100 */
[----:B------:R-:W-:Y:S06]  /*2000*/  @P2 BRA `(.L_x_32173) ;  /* 0x00000000000c2947 */ /* 0x000fec0003800000 */
[----:B------:R-:W-:Y:S05]  /*2010*/  @!P1 BRA `(.L_x_32174) ;  /* 0x0000000000149947 */ /* 0x000fea0003800000 */
[----:B-----5:R-:W-:Y:S01]  /*2020*/  FADD.FTZ R74, R50, R74 ;  /* 0x0000004a324a7221 */ /* 0x020fe20000010000 */
[----:B------:R-:W-:Y:S06]  /*2030*/  BRA `(.L_x_32174) ;  /* 0x00000000000c7947 */ /* 0x000fec0003800000 */
.L_x_32173:
[----:B-----5:R-:W-:-:S05]  /*2040*/  HADD2.F32 R75, -RZ, R45.H0_H0 ;  /* 0x2000002dff4b7230 */ /* 0x020fca0000004100 */
[----:B------:R-:W-:-:S04]  /*2050*/  FADD.FTZ R74, R75, R74 ;  /* 0x0000004a4b4a7221 */ /* 0x000fc80000010000 */
[----:B------:R-:W-:-:S07]  /*2060*/  @P1 FADD.FTZ R74, R50, R74 ;  /* 0x0000004a324a1221 */ /* 0x000fce0000010000 */
.L_x_32174:
[----:B------:R-:W-:Y:S01]  /*2070*/  HADD2.F32 R75, -RZ, R77.H1_H1 ;  /* 0x3000004dff4b7230 */ /* 0x000fe20000004100 */
[----:B------:R-:W-:Y:S06]  /*2080*/  @P2 BRA `(.L_x_32175) ;  /* 0x00000000000c2947 */ /* 0x000fec0003800000 */
[----:B------:R-:W-:Y:S05]  /*2090*/  @!P1 BRA `(.L_x_32176) ;  /* 0x0000000000149947 */ /* 0x000fea0003800000 */
[----:B-----5:R-:W-:Y:S01]  /*20a0*/  FADD.FTZ R75, R51, R75 ;  /* 0x0000004b334b7221 */ /* 0x020fe20000010000 */
[----:B------:R-:W-:Y:S06]  /*20b0*/  BRA `(.L_x_32176) ;  /* 0x00000000000c7947 */ /* 0x000fec0003800000 */
.L_x_32175:
[----:B-----5:R-:W-:-:S05]  /*20c0*/  HADD2.F32 R76, -RZ, R45.H1_H1 ;  /* 0x3000002dff4c7230 */ /* 0x020fca0000004100 */
[----:B------:R-:W-:-:S04]  /*20d0*/  FADD.FTZ R75, R76, R75 ;  /* 0x0000004b4c4b7221 */ /* 0x000fc80000010000 */
[----:B------:R-:W-:-:S07]  /*20e0*/  @P1 FADD.FTZ R75, R51, R75 ;  /* 0x0000004b334b1221 */ /* 0x000fce0000010000 */
.L_x_32176:
[----:B------:R-:W-:Y:S01]  /*20f0*/  HADD2.F32 R76, -RZ, R78.H0_H0 ;  /* 0x2000004eff4c7230 */ /* 0x000fe20000004100 */
[----:B------:R-:W-:Y:S06]  /*2100*/  @P2 BRA `(.L_x_32177) ;  /* 0x00000000000c2947 */ /* 0x000fec0003800000 */
[----:B------:R-:W-:Y:S05]  /*2110*/  @!P1 BRA `(.L_x_32178) ;  /* 0x0000000000149947 */ /* 0x000fea0003800000 */
[----:B-----5:R-:W-:Y:S01]  /*2120*/  FADD.FTZ R76, R52, R76 ;  /* 0x0000004c344c7221 */ /* 0x020fe20000010000 */
[----:B------:R-:W-:Y:S06]  /*2130*/  BRA `(.L_x_32178) ;  /* 0x00000000000c7947 */ /* 0x000fec0003800000 */
.L_x_32177:
[----:B-----5:R-:W-:-:S05]  /*2140*/  HADD2.F32 R77, -RZ, R46.H0_H0 ;  /* 0x2000002eff4d7230 */ /* 0x020fca0000004100 */
[----:B------:R-:W-:-:S04]  /*2150*/  FADD.FTZ R76, R77, R76 ;  /* 0x0000004c4d4c7221 */ /* 0x000fc80000010000 */
[----:B------:R-:W-:-:S07]  /*2160*/  @P1 FADD.FTZ R76, R52, R76 ;  /* 0x0000004c344c1221 */ /* 0x000fce0000010000 */
.L_x_32178:
[----:B------:R-:W-:Y:S01]  /*2170*/  HADD2.F32 R77, -RZ, R78.H1_H1 ;  /* 0x3000004eff4d7230 */ /* 0x000fe20000004100 */
[----:B------:R-:W-:Y:S06]  /*2180*/  @P2 BRA `(.L_x_32179) ;  /* 0x00000000000c2947 */ /* 0x000fec0003800000 */
[----:B------:R-:W-:Y:S05]  /*2190*/  @!P1 BRA `(.L_x_32180) ;  /* 0x0000000000149947 */ /* 0x000fea0003800000 */
[----:B-----5:R-:W-:Y:S01]  /*21a0*/  FADD.FTZ R77, R53, R77 ;  /* 0x0000004d354d7221 */ /* 0x020fe20000010000 */
[----:B------:R-:W-:Y:S06]  /*21b0*/  BRA `(.L_x_32180) ;  /* 0x00000000000c7947 */ /* 0x000fec0003800000 */
.L_x_32179:
[----:B-----5:R-:W-:-:S05]  /*21c0*/  HADD2.F32 R78, -RZ, R46.H1_H1 ;  /* 0x3000002eff4e7230 */ /* 0x020fca0000004100 */
[----:B------:R-:W-:-:S04]  /*21d0*/  FADD.FTZ R77, R78, R77 ;  /* 0x0000004d4e4d7221 */ /* 0x000fc80000010000 */
[----:B------:R-:W-:-:S07]  /*21e0*/  @P1 FADD.FTZ R77, R53, R77 ;  /* 0x0000004d354d1221 */ /* 0x000fce0000010000 */
.L_x_32180:
[----:B------:R-:W-:Y:S01]  /*21f0*/  HADD2.F32 R78, -RZ, R79.H0_H0 ;  /* 0x2000004fff4e7230 */ /* 0x000fe20000004100 */
[----:B------:R-:W-:Y:S06]  /*2200*/  @P2 BRA `(.L_x_32181) ;  /* 0x00000000000c2947 */ /* 0x000fec0003800000 */
[----:B------:R-:W-:Y:S05]  /*2210*/  @!P1 BRA `(.L_x_32182) ;  /* 0x0000000000149947 */ /* 0x000fea0003800000 */
[----:B-----5:R-:W-:Y:S01]  /*2220*/  FADD.FTZ R78, R54, R78 ;  /* 0x0000004e364e7221 */ /* 0x020fe20000010000 */
[----:B------:R-:W-:Y:S06]  /*2230*/  BRA `(.L_x_32182) ;  /* 0x00000000000c7947 */ /* 0x000fec0003800000 */
.L_x_32181:
[----:B-----5:R-:W-:-:S05]  /*2240*/  HADD2.F32 R121, -RZ, R47.H0_H0 ;  /* 0x2000002fff797230 */ /* 0x020fca0000004100 */
[----:B------:R-:W-:-:S04]  /*2250*/  FADD.FTZ R78, R121, R78 ;  /* 0x0000004e794e7221 */ /* 0x000fc80000010000 */
[----:B------:R-:W-:-:S07]  /*2260*/  @P1 FADD.FTZ R78, R54, R78 ;  /* 0x0000004e364e1221 */ /* 0x000fce0000010000 */
.L_x_32182:
[----:B------:R-:W-:Y:S01]  /*2270*/  HADD2.F32 R79, -RZ, R79.H1_H1 ;  /* 0x3000004fff4f7230 */ /* 0x000fe20000004100 */
[----:B------:R-:W-:Y:S06]  /*2280*/  @P2 BRA `(.L_x_32183) ;  /* 0x00000000000c2947 */ /* 0x000fec0003800000 */
[----:B------:R-:W-:Y:S05]  /*2290*/  @!P1 BRA `(.L_x_32184) ;  /* 0x0000000000149947 */ /* 0x000fea0003800000 */
[----:B-----5:R-:W-:Y:S01]  /*22a0*/  FADD.FTZ R79, R55, R79 ;  /* 0x0000004f374f7221 */ /* 0x020fe20000010000 */
[----:B------:R-:W-:Y:S06]  /*22b0*/  BRA `(.L_x_32184) ;  /* 0x00000000000c7947 */ /* 0x000fec0003800000 */
.L_x_32183:
[----:B-----5:R-:W-:-:S05]  /*22c0*/  HADD2.F32 R120, -RZ, R47.H1_H1 ;  /* 0x3000002fff787230 */ /* 0x020fca0000004100 */
[----:B------:R-:W-:-:S04]  /*22d0*/  FADD.FTZ R79, R120, R79 ;  /* 0x0000004f784f7221 */ /* 0x000fc80000010000 */
[----:B------:R-:W-:-:S07]  /*22e0*/  @P1 FADD.FTZ R79, R55, R79 ;  /* 0x0000004f374f1221 */ /* 0x000fce0000010000 */
.L_x_32184:
[----:B------:R-:W-:-:S04]  /*22f0*/  LEA R120, P1, R122, UR12, 0x5 ;  /* 0x0000000c7a787c11 */ /* 0x000fc8000f8228ff */
[C---:B------:R-:W-:Y:S02]  /*2300*/  LEA.HI.X R121, R122.reuse, UR13, RZ, 0x5, P1 ;  /* 0x0000000d7a797c11 */ /* 0x040fe400088f2cff */
[----:B------:R-:W-:-:S03]  /*2310*/  IADD3 R122, R122, 0x20, RZ ;  /* 0x000000207a7a7810 */ /* 0x000fc60007ffe0ff */
[----:B------:R2:W-:Y:S04]  /*2320*/  STG.E.128 desc[UR4][R120.64], R72 ;  /* 0x0000004878007986 */ /* 0x0005e8000c101d04 */
[----:B------:R2:W-:Y:S02]  /*2330*/  STG.E.128 desc[UR4][R120.64+0x10], R76 ;  /* 0x0000104c78007986 */ /* 0x0005e4000c101d04 */
.L_x_32168:
[----:B------:R-:W-:Y:S05]  /*2340*/  BSYNC B0 ;  /* 0x0000000000007941 */ /* 0x000fea0003800000 */
.L_x_32167:
        /* <DEDUP_REMOVED lines=24> */
.L_x_32187:
[----:B-----5:R-:W-:-:S05]  /*24d0*/  HADD2.F32 R81, -RZ, R44.H0_H0 ;  /* 0x2000002cff517230 */ /* 0x020fca0000004100 */
[----:B------:R-:W-:-:S04]  /*24e0*/  FADD.FTZ R80, R81, R80 ;  /* 0x0000005051507221 */ /* 0x000fc80000010000 */
[----:B------:R-:W-:-:S07]  /*24f0*/  @P1 FADD.FTZ R80, R48, R80 ;  /* 0x0000005030501221 */ /* 0x000fce0000010000 */
.L_x_32188:
[----:B------:R-:W-:Y:S01]  /*2500*/  HADD2.F32 R81, -RZ, R84.H1_H1 ;  /* 0x30000054ff517230 */ /* 0x000fe20000004100 */
[----:B------:R-:W-:Y:S06]  /*2510*/  @P2 BRA `(.L_x_32189) ;  /* 0x00000000000c2947 */ /* 0x000fec0003800000 */
[----:B------:R-:W-:Y:S05]  /*2520*/  @!P1 BRA `(.L_x_32190) ;  /* 0x0000000000149947 */ /* 0x000fea0003800000 */
[----:B-----5:R-:W-:Y:S01]  /*2530*/  FADD.FTZ R81, R49, R81 ;  /* 0x0000005131517221 */ /* 0x020fe20000010000 */
[----:B------:R-:W-:Y:S06]  /*2540*/  BRA `(.L_x_32190) ;  /* 0x00000000000c7947 */ /* 0x000fec0003800000 */
.L_x_32189:
[----:B-----5:R-:W-:-:S05]  /*2550*/  HADD2.F32 R82, -RZ, R44.H1_H1 ;  /* 0x3000002cff527230 */ /* 0x020fca0000004100 */
[----:B------:R-:W-:-:S04]  /*2560*/  FADD.FTZ R81, R82, R81 ;  /* 0x0000005152517221 */ /* 0x000fc80000010000 */
[----:B------:R-:W-:-:S07]  /*2570*/  @P1 FADD.FTZ R81, R49, R81 ;  /* 0x0000005131511221 */ /* 0x000fce0000010000 */
.L_x_32190:
[----:B------:R-:W-:Y:S01]  /*2580*/  HADD2.F32 R82, -RZ, R85.H0_H0 ;  /* 0x20000055ff527230 */ /* 0x000fe20000004100 */
[----:B------:R-:W-:Y:S06]  /*2590*/  @P2 BRA `(.L_x_32191) ;  /* 0x00000000000c2947 */ /* 0x000fec0003800000 */
[----:B------:R-:W-:Y:S05]  /*25a0*/  @!P1 BRA `(.L_x_32192) ;  /* 0x0000000000149947 */ /* 0x000fea0003800000 */
[----:B-----5:R-:W-:Y:S01]  /*25b0*/  FADD.FTZ R82, R50, R82 ;  /* 0x0000005232527221 */ /* 0x020fe20000010000 */
[----:B------:R-:W-:Y:S06]  /*25c0*/  BRA `(.L_x_32192) ;  /* 0x00000000000c7947 */ /* 0x000fec0003800000 */
.L_x_32191:
[----:B-----5:R-:W-:-:S05]  /*25d0*/  HADD2.F32 R83, -RZ, R45.H0_H0 ;  /* 0x2000002dff537230 */ /* 0x020fca0000004100 */
[----:B------:R-:W-:-:S04]  /*25e0*/  FADD.FTZ R82, R83, R82 ;  /* 0x0000005253527221 */ /* 0x000fc80000010000 */
[----:B------:R-:W-:-:S07]  /*25f0*/  @P1 FADD.FTZ R82, R50, R82 ;  /* 0x0000005232521221 */ /* 0x000fce0000010000 */
.L_x_32192:
[----:B------:R-:W-:Y:S01]  /*2600*/  HADD2.F32 R83, -RZ, R85.H1_H1 ;  /* 0x30000055ff537230 */ /* 0x000fe20000004100 */
[----:B------:R-:W-:Y:S06]  /*2610*/  @P2 BRA `(.L_x_32193) ;  /* 0x00000000000c2947 */ /* 0x000fec0003800000 */
[----:B------:R-:W-:Y:S05]  /*2620*/  @!P1 BRA `(.L_x_32194) ;  /* 0x0000000000149947 */ /* 0x000fea0003800000 */
[----:B-----5:R-:W-:Y:S01]  /*2630*/  FADD.FTZ R83, R51, R83 ;  /* 0x0000005333537221 */ /* 0x020fe20000010000 */
[----:B------:R-:W-:Y:S06]  /*2640*/  BRA `(.L_x_32194) ;  /* 0x00000000000c7947 */ /* 0x000fec0003800000 */
.L_x_32193:
[----:B-----5:R-:W-:-:S05]  /*2650*/  HADD2.F32 R84, -RZ, R45.H1_H1 ;  /* 0x3000002dff547230 */ /* 0x020fca0000004100 */
[----:B------:R-:W-:-:S04]  /*2660*/  FADD.FTZ R83, R84, R83 ;  /* 0x0000005354537221 */ /* 0x000fc80000010000 */
[----:B------:R-:W-:-:S07]  /*2670*/  @P1 FADD.FTZ R83, R51, R83 ;  /* 0x0000005333531221 */ /* 0x000fce0000010000 */
.L_x_32194:
[----:B------:R-:W-:Y:S01]  /*2680*/  HADD2.F32 R84, -RZ, R86.H0_H0 ;  /* 0x20000056ff547230 */ /* 0x000fe20000004100 */
[----:B------:R-:W-:Y:S06]  /*2690*/  @P2 BRA `(.L_x_32195) ;  /* 0x00000000000c2947 */ /* 0x000fec0003800000 */
[----:B------:R-:W-:Y:S05]  /*26a0*/  @!P1 BRA `(.L_x_32196) ;  /* 0x0000000000149947 */ /* 0x000fea0003800000 */
[----:B-----5:R-:W-:Y:S01]  /*26b0*/  FADD.FTZ R84, R52, R84 ;  /* 0x0000005434547221 */ /* 0x020fe20000010000 */
[----:B------:R-:W-:Y:S06]  /*26c0*/  BRA `(.L_x_32196) ;  /* 0x00000000000c7947 */ /* 0x000fec0003800000 */
.L_x_32195:
[----:B-----5:R-:W-:-:S05]  /*26d0*/  HADD2.F32 R85, -RZ, R46.H0_H0 ;  /* 0x2000002eff557230 */ /* 0x020fca0000004100 */
[----:B------:R-:W-:-:S04]  /*26e0*/  FADD.FTZ R84, R85, R84 ;  /* 0x0000005455547221 */ /* 0x000fc80000010000 */
[----:B------:R-:W-:-:S07]  /*26f0*/  @P1 FADD.FTZ R84, R52, R84 ;  /* 0x0000005434541221 */ /* 0x000fce0000010000 */
.L_x_32196:
[----:B------:R-:W-:Y:S01]  /*2700*/  HADD2.F32 R85, -RZ, R86.H1_H1 ;  /* 0x30000056ff557230 */ /* 0x000fe20000004100 */
[----:B------:R-:W-:Y:S06]  /*2710*/  @P2 BRA `(.L_x_32197) ;  /* 0x00000000000c2947 */ /* 0x000fec0003800000 */
[----:B------:R-:W-:Y:S05]  /*2720*/  @!P1 BRA `(.L_x_32198) ;  /* 0x0000000000149947 */ /* 0x000fea0003800000 */
[----:B-----5:R-:W-:Y:S01]  /*2730*/  FADD.FTZ R85, R53, R85 ;  /* 0x0000005535557221 */ /* 0x020fe20000010000 */
[----:B------:R-:W-:Y:S06]  /*2740*/  BRA `(.L_x_32198) ;  /* 0x00000000000c7947 */ /* 0x000fec0003800000 */
.L_x_32197:
[----:B-----5:R-:W-:-:S05]  /*2750*/  HADD2.F32 R86, -RZ, R46.H1_H1 ;  /* 0x3000002eff567230 */ /* 0x020fca0000004100 */
[----:B------:R-:W-:-:S04]  /*2760*/  FADD.FTZ R85, R86, R85 ;  /* 0x0000005556557221 */ /* 0x000fc80000010000 */
[----:B------:R-:W-:-:S07]  /*2770*/  @P1 FADD.FTZ R85, R53, R85 ;  /* 0x0000005535551221 */ /* 0x000fce0000010000 */
.L_x_32198:
[----:B------:R-:W-:Y:S01]  /*2780*/  HADD2.F32 R86, -RZ, R87.H0_H0 ;  /* 0x20000057ff567230 */ /* 0x000fe20000004100 */
[----:B------:R-:W-:Y:S06]  /*2790*/  @P2 BRA `(.L_x_32199) ;  /* 0x00000000000c2947 */ /* 0x000fec0003800000 */
[----:B------:R-:W-:Y:S05]  /*27a0*/  @!P1 BRA `(.L_x_32200) ;  /* 0x0000000000149947 */ /* 0x000fea0003800000 */
[----:B-----5:R-:W-:Y:S01]  /*27b0*/  FADD.FTZ R86, R54, R86 ;  /* 0x0000005636567221 */ /* 0x020fe20000010000 */
[----:B------:R-:W-:Y:S06]  /*27c0*/  BRA `(.L_x_32200) ;  /* 0x00000000000c7947 */ /* 0x000fec0003800000 */
.L_x_32199:
[----:B-----5:R-:W-:-:S05]  /*27d0*/  HADD2.F32 R121, -RZ, R47.H0_H0 ;  /* 0x2000002fff797230 */ /* 0x020fca0000004100 */
[----:B------:R-:W-:-:S04]  /*27e0*/  FADD.FTZ R86, R121, R86 ;  /* 0x0000005679567221 */ /* 0x000fc80000010000 */
[----:B------:R-:W-:-:S07]  /*27f0*/  @P1 FADD.FTZ R86, R54, R86 ;  /* 0x0000005636561221 */ /* 0x000fce0000010000 */
.L_x_32200:
[----:B------:R-:W-:Y:S01]  /*2800*/  HADD2.F32 R87, -RZ, R87.H1_H1 ;  /* 0x30000057ff577230 */ /* 0x000fe20000004100 */
[----:B------:R-:W-:Y:S06]  /*2810*/  @P2 BRA `(.L_x_32201) ;  /* 0x00000000000c2947 */ /* 0x000fec0003800000 */
[----:B------:R-:W-:Y:S05]  /*2820*/  @!P1 BRA `(.L_x_32202) ;  /* 0x0000000000149947 */ /* 0x000fea0003800000 */
[----:B-----5:R-:W-:Y:S01]  /*2830*/  FADD.FTZ R87, R55, R87 ;  /* 0x0000005737577221 */ /* 0x020fe20000010000 */
[----:B------:R-:W-:Y:S06]  /*2840*/  BRA `(.L_x_32202) ;  /* 0x00000000000c7947 */ /* 0x000fec0003800000 */
.L_x_32201:
[----:B-----5:R-:W-:-:S05]  /*2850*/  HADD2.F32 R120, -RZ, R47.H1_H1 ;  /* 0x3000002fff787230 */ /* 0x020fca0000004100 */
[----:B------:R-:W-:-:S04]  /*2860*/  FADD.FTZ R87, R120, R87 ;  /* 0x0000005778577221 */ /* 0x000fc80000010000 */
[----:B------:R-:W-:-:S07]  /*2870*/  @P1 FADD.FTZ R87, R55, R87 ;  /* 0x0000005737571221 */ /* 0x000fce0000010000 */
.L_x_32202:
[----:B------:R-:W-:-:S04]  /*2880*/  LEA R120, P1, R122, UR12, 0x5 ;  /* 0x0000000c7a787c11 */ /* 0x000fc8000f8228ff */
[C---:B------:R-:W-:Y:S02]  /*2890*/  LEA.HI.X R121, R122.reuse, UR13, RZ, 0x5, P1 ;  /* 0x0000000d7a797c11 */ /* 0x040fe400088f2cff */
[----:B------:R-:W-:-:S03]  /*28a0*/  IADD3 R122, R122, 0x20, RZ ;  /* 0x000000207a7a7810 */ /* 0x000fc60007ffe0ff */
[----:B------:R3:W-:Y:S04]  /*28b0*/  STG.E.128 desc[UR4][R120.64], R80 ;  /* 0x0000005078007986 */ /* 0x0007e8000c101d04 */
[----:B------:R3:W-:Y:S02]  /*28c0*/  STG.E.128 desc[UR4][R120.64+0x10], R84 ;  /* 0x0000105478007986 */ /* 0x0007e4000c101d04 */
.L_x_32186:
[----:B------:R-:W-:Y:S05]  /*28d0*/  BSYNC B0 ;  /* 0x0000000000007941 */ /* 0x000fea0003800000 */
.L_x_32185:
        /* <DEDUP_REMOVED lines=24> */
.L_x_32205:
[----:B-----5:R-:W-:-:S05]  /*2a60*/  HADD2.F32 R89, -RZ, R44.H0_H0 ;  /* 0x2000002cff597230 */ /* 0x020fca0000004100 */
[----:B------:R-:W-:-:S04]  /*2a70*/  FADD.FTZ R88, R89, R88 ;  /* 0x0000005859587221 */ /* 0x000fc80000010000 */
[----:B------:R-:W-:-:S07]  /*2a80*/  @P1 FADD.FTZ R88, R48, R88 ;  /* 0x0000005830581221 */ /* 0x000fce0000010000 */
.L_x_32206:
[----:B------:R-:W-:Y:S01]  /*2a90*/  HADD2.F32 R89, -RZ, R92.H1_H1 ;  /* 0x3000005cff597230 */ /* 0x000fe20000004100 */
[----:B------:R-:W-:Y:S06]  /*2aa0*/  @P2 BRA `(.L_x_32207) ;  /* 0x00000000000c2947 */ /* 0x000fec0003800000 */
[----:B------:R-:W-:Y:S05]  /*2ab0*/  @!P1 BRA `(.L_x_32208) ;  /* 0x0000000000149947 */ /* 0x000fea0003800000 */
[----:B-----5:R-:W-:Y:S01]  /*2ac0*/  FADD.FTZ R89, R49, R89 ;  /* 0x0000005931597221 */ /* 0x020fe20000010000 */
[----:B------:R-:W-:Y:S06]  /*2ad0*/  BRA `(.L_x_32208) ;  /* 0x00000000000c7947 */ /* 0x000fec0003800000 */
.L_x_32207:
[----:B-----5:R-:W-:-:S05]  /*2ae0*/  HADD2.F32 R90, -RZ, R44.H1_H1 ;  /* 0x3000002cff5a7230 */ /* 0x020fca0000004100 */
[----:B------:R-:W-:-:S04]  /*2af0*/  FADD.FTZ R89, R90, R89 ;  /* 0x000000595a597221 */ /* 0x000fc80000010000 */
[----:B------:R-:W-:-:S07]  /*2b00*/  @P1 FADD.FTZ R89, R49, R89 ;  /* 0x0000005931591221 */ /* 0x000fce0000010000 */
.L_x_32208:
[----:B------:R-:W-:Y:S01]  /*2b10*/  HADD2.F32 R90, -RZ, R93.H0_H0 ;  /* 0x2000005dff5a7230 */ /* 0x000fe20000004100 */
[----:B------:R-:W-:Y:S06]  /*2b20*/  @P2 BRA `(.L_x_32209) ;  /* 0x00000000000c2947 */ /* 0x000fec0003800000 */
[----:B------:R-:W-:Y:S05]  /*2b30*/  @!P1 BRA `(.L_x_32210) ;  /* 0x0000000000149947 */ /* 0x000fea0003800000 */
[----:B-----5:R-:W-:Y:S01]  /*2b40*/  FADD.FTZ R90, R50, R90 ;  /* 0x0000005a325a7221 */ /* 0x020fe20000010000 */
[----:B------:R-:W-:Y:S06]  /*2b50*/  BRA `(.L_x_32210) ;  /* 0x00000000000c7947 */ /* 0x000fec0003800000 */
.L_x_32209:
[----:B-----5:R-:W-:-:S05]  /*2b60*/  HADD2.F32 R91, -RZ, R45.H0_H0 ;  /* 0x2000002dff5b7230 */ /* 0x020fca0000004100 */
[----:B------:R-:W-:-:S04]  /*2b70*/  FADD.FTZ R90, R91, R90 ;  /* 0x0000005a5b5a7221 */ /* 0x000fc80000010000 */
[----:B------:R-:W-:-:S07]  /*2b80*/  @P1 FADD.FTZ R90, R50, R90 ;  /* 0x0000005a325a1221 */ /* 0x000fce0000010000 */
.L_x_32210:
[----:B------:R-:W-:Y:S01]  /*2b90*/  HADD2.F32 R91, -RZ, R93.H1_H1 ;  /* 0x3000005dff5b7230 */ /* 0x000fe20000004100 */
[----:B------:R-:W-:Y:S06]  /*2ba0*/  @P2 BRA `(.L_x_32211) ;  /* 0x00000000000c2947 */ /* 0x000fec0003800000 */
[----:B------:R-:W-:Y:S05]  /*2bb0*/  @!P1 BRA `(.L_x_32212) ;  /* 0x0000000000149947 */ /* 0x000fea0003800000 */
[----:B-----5:R-:W-:Y:S01]  /*2bc0*/  FADD.FTZ R91, R51, R91 ;  /* 0x0000005b335b7221 */ /* 0x020fe20000010000 */
[----:B------:R-:W-:Y:S06]  /*2bd0*/  BRA `(.L_x_32212) ;  /* 0x00000000000c7947 */ /* 0x000fec0003800000 */
.L_x_32211:
[----:B-----5:R-:W-:-:S05]  /*2be0*/  HADD2.F32 R92, -RZ, R45.H1_H1 ;  /* 0x3000002dff5c7230 */ /* 0x020fca0000004100 */
[----:B------:R-:W-:-:S04]  /*2bf0*/  FADD.FTZ R91, R92, R91 ;  /* 0x0000005b5c5b7221 */ /* 0x000fc80000010000 */
[----:B------:R-:W-:-:S07]  /*2c00*/  @P1 FADD.FTZ R91, R51, R91 ;  /* 0x0000005b335b1221 */ /* 0x000fce0000010000 */
.L_x_32212:
[----:B------:R-:W-:Y:S01]  /*2c10*/  HADD2.F32 R92, -RZ, R94.H0_H0 ;  /* 0x2000005eff5c7230 */ /* 0x000fe20000004100 */
[----:B------:R-:W-:Y:S06]  /*2c20*/  @P2 BRA `(.L_x_32213) ;  /* 0x00000000000c2947 */ /* 0x000fec0003800000 */
[----:B------:R-:W-:Y:S05]  /*2c30*/  @!P1 BRA `(.L_x_32214) ;  /* 0x0000000000149947 */ /* 0x000fea0003800000 */
[----:B-----5:R-:W-:Y:S01]  /*2c40*/  FADD.FTZ R92, R52, R92 ;  /* 0x0000005c345c7221 */ /* 0x020fe20000010000 */
[----:B------:R-:W-:Y:S06]  /*2c50*/  BRA `(.L_x_32214) ;  /* 0x00000000000c7947 */ /* 0x000fec0003800000 */
.L_x_32213:
[----:B-----5:R-:W-:-:S05]  /*2c60*/  HADD2.F32 R93, -RZ, R46.H0_H0 ;  /* 0x2000002eff5d7230 */ /* 0x020fca0000004100 */
[----:B------:R-:W-:-:S04]  /*2c70*/  FADD.FTZ R92, R93, R92 ;  /* 0x0000005c5d5c7221 */ /* 0x000fc80000010000 */
[----:B------:R-:W-:-:S07]  /*2c80*/  @P1 FADD.FTZ R92, R52, R92 ;  /* 0x0000005c345c1221 */ /* 0x000fce0000010000 */
.L_x_32214:
[----:B------:R-:W-:Y:S01]  /*2c90*/  HADD2.F32 R93, -RZ, R94.H1_H1 ;  /* 0x3000005eff5d7230 */ /* 0x000fe20000004100 */
[----:B------:R-:W-:Y:S06]  /*2ca0*/  @P2 BRA `(.L_x_32215) ;  /* 0x00000000000c2947 */ /* 0x000fec0003800000 */
[----:B------:R-:W-:Y:S05]  /*2cb0*/  @!P1 BRA `(.L_x_32216) ;  /* 0x0000000000149947 */ /* 0x000fea0003800000 */
[----:B-----5:R-:W-:Y:S01]  /*2cc0*/  FADD.FTZ R93, R53, R93 ;  /* 0x0000005d355d7221 */ /* 0x020fe20000010000 */
[----:B------:R-:W-:Y:S06]  /*2cd0*/  BRA `(.L_x_32216) ;  /* 0x00000000000c7947 */ /* 0x000fec0003800000 */
.L_x_32215:
[----:B-----5:R-:W-:-:S05]  /*2ce0*/  HADD2.F32 R94, -RZ, R46.H1_H1 ;  /* 0x3000002eff5e7230 */ /* 0x020fca0000004100 */
[----:B------:R-:W-:-:S04]  /*2cf0*/  FADD.FTZ R93, R94, R93 ;  /* 0x0000005d5e5d7221 */ /* 0x000fc80000010000 */
[----:B------:R-:W-:-:S07]  /*2d00*/  @P1 FADD.FTZ R93, R53, R93 ;  /* 0x0000005d355d1221 */ /* 0x000fce0000010000 */
.L_x_32216:
[----:B------:R-:W-:Y:S01]  /*2d10*/  HADD2.F32 R94, -RZ, R95.H0_H0 ;  /* 0x2000005fff5e7230 */ /* 0x000fe20000004100 */
[----:B------:R-:W-:Y:S06]  /*2d20*/  @P2 BRA `(.L_x_32217) ;  /* 0x00000000000c2947 */ /* 0x000fec0003800000 */
[----:B------:R-:W-:Y:S05]  /*2d30*/  @!P1 BRA `(.L_x_32218) ;  /* 0x0000000000149947 */ /* 0x000fea0003800000 */
[----:B-----5:R-:W-:Y:S01]  /*2d40*/  FADD.FTZ R94, R54, R94 ;  /* 0x0000005e365e7221 */ /* 0x020fe20000010000 */
[----:B------:R-:W-:Y:S06]  /*2d50*/  BRA `(.L_x_32218) ;  /* 0x00000000000c7947 */ /* 0x000fec0003800000 */
.L_x_32217:
[----:B-----5:R-:W-:-:S05]  /*2d60*/  HADD2.F32 R121, -RZ, R47.H0_H0 ;  /* 0x2000002fff797230 */ /* 0x020fca0000004100 */
[----:B------:R-:W-:-:S04]  /*2d70*/  FADD.FTZ R94, R121, R94 ;  /* 0x0000005e795e7221 */ /* 0x000fc80000010000 */
[----:B------:R-:W-:-:S07]  /*2d80*/  @P1 FADD.FTZ R94, R54, R94 ;  /* 0x0000005e365e1221 */ /* 0x000fce0000010000 */
.L_x_32218:
[----:B------:R-:W-:Y:S01]  /*2d90*/  HADD2.F32 R95, -RZ, R95.H1_H1 ;  /* 0x3000005fff5f7230 */ /* 0x000fe20000004100 */
[----:B------:R-:W-:Y:S06]  /*2da0*/  @P2 BRA `(.L_x_32219) ;  /* 0x00000000000c2947 */ /* 0x000fec0003800000 */
[----:B------:R-:W-:Y:S05]  /*2db0*/  @!P1 BRA `(.L_x_32220) ;  /* 0x0000000000149947 */ /* 0x000fea0003800000 */
[----:B-----5:R-:W-:Y:S01]  /*2dc0*/  FADD.FTZ R95, R55, R95 ;  /* 0x0000005f375f7221 */ /* 0x020fe20000010000 */
[----:B------:R-:W-:Y:S06]  /*2dd0*/  BRA `(.L_x_32220) ;  /* 0x00000000000c7947 */ /* 0x000fec0003800000 */
.L_x_32219:
[----:B-----5:R-:W-:-:S05]  /*2de0*/  HADD2.F32 R120, -RZ, R47.H1_H1 ;  /* 0x3000002fff787230 */ /* 0x020fca0000004100 */
[----:B------:R-:W-:-:S04]  /*2df0*/  FADD.FTZ R95, R120, R95 ;  /* 0x0000005f785f7221 */ /* 0x000fc80000010000 */
[----:B------:R-:W-:-:S07]  /*2e00*/  @P1 FADD.FTZ R95, R55, R95 ;  /* 0x0000005f375f1221 */ /* 0x000fce0000010000 */
.L_x_32220:
[----:B------:R-:W-:-:S04]  /*2e10*/  LEA R120, P1, R122, UR12, 0x5 ;  /* 0x0000000c7a787c11 */ /* 0x000fc8000f8228ff */
[C---:B------:R-:W-:Y:S02]  /*2e20*/  LEA.HI.X R121, R122.reuse, UR13, RZ, 0x5, P1 ;  /* 0x0000000d7a797c11 */ /* 0x040fe400088f2cff */
[----:B------:R-:W-:-:S03]  /*2e30*/  IADD3 R122, R122, 0x20, RZ ;  /* 0x000000207a7a7810 */ /* 0x000fc60007ffe0ff */
[----:B------:R4:W-:Y:S04]  /*2e40*/  STG.E.128 desc[UR4][R120.64], R88 ;  /* 0x0000005878007986 */ /* 0x0009e8000c101d04 */
[----:B------:R4:W-:Y:S02]  /*2e50*/  STG.E.128 desc[UR4][R120.64+0x10], R92 ;  /* 0x0000105c78007986 */ /* 0x0009e4000c101d04 */
.L_x_32204:
[----:B------:R-:W-:Y:S05]  /*2e60*/  BSYNC B0 ;  /* 0x0000000000007941 */ /* 0x000fea0003800000 */
.L_x_32203:
        /* <DEDUP_REMOVED lines=24> */
.L_x_32223:
[----:B-----5:R-:W-:-:S05]  /*2ff0*/  HADD2.F32 R97, -RZ, R44.H0_H0 ;  /* 0x2000002cff617230 */ /* 0x020fca0000004100 */
[----:B------:R-:W-:-:S04]  /*3000*/  FADD.FTZ R96, R97, R96 ;  /* 0x0000006061607221 */ /* 0x000fc80000010000 */
[----:B------:R-:W-:-:S07]  /*3010*/  @P1 FADD.FTZ R96, R48, R96 ;  /* 0x0000006030601221 */ /* 0x000fce0000010000 */
.L_x_32224:
[----:B------:R-:W-:Y:S01]  /*3020*/  HADD2.F32 R97, -RZ, R100.H1_H1 ;  /* 0x30000064ff617230 */ /* 0x000fe20000004100 */
[----:B------:R-:W-:Y:S06]  /*3030*/  @P2 BRA `(.L_x_32225) ;  /* 0x00000000000c2947 */ /* 0x000fec0003800000 */
[----:B------:R-:W-:Y:S05]  /*3040*/  @!P1 BRA `(.L_x_32226) ;  /* 0x0000000000149947 */ /* 0x000fea0003800000 */
[----:B-----5:R-:W-:Y:S01]  /*3050*/  FADD.FTZ R97, R49, R97 ;  /* 0x0000006131617221 */ /* 0x020fe20000010000 */
[----:B------:R-:W-:Y:S06]  /*3060*/  BRA `(.L_x_32226) ;  /* 0x00000000000c7947 */ /* 0x000fec0003800000 */
.L_x_32225:
[----:B-----5:R-:W-:-:S05]  /*3070*/  HADD2.F32 R98, -RZ, R44.H1_H1 ;  /* 0x3000002cff627230 */ /* 0x020fca0000004100 */
[----:B------:R-:W-:-:S04]  /*3080*/  FADD.FTZ R97, R98, R97 ;  /* 0x0000006162617221 */ /* 0x000fc80000010000 */
[----:B------:R-:W-:-:S07]  /*3090*/  @P1 FADD.FTZ R97, R49, R97 ;  /* 0x0000006131611221 */ /* 0x000fce0000010000 */
.L_x_32226:
[----:B------:R-:W-:Y:S01]  /*30a0*/  HADD2.F32 R98, -RZ, R101.H0_H0 ;  /* 0x20000065ff627230 */ /* 0x000fe20000004100 */
[----:B------:R-:W-:Y:S06]  /*30b0*/  @P2 BRA `(.L_x_32227) ;  /* 0x00000000000c2947 */ /* 0x000fec0003800000 */
[----:B------:R-:W-:Y:S05]  /*30c0*/  @!P1 BRA `(.L_x_32228) ;  /* 0x0000000000149947 */ /* 0x000fea0003800000 */
[----:B-----5:R-:W-:Y:S01]  /*30d0*/  FADD.FTZ R98, R50, R98 ;  /* 0x0000006232627221 */ /* 0x020fe20000010000 */
[----:B------:R-:W-:Y:S06]  /*30e0*/  BRA `(.L_x_32228) ;  /* 0x00000000000c7947 */ /* 0x000fec0003800000 */
.L_x_32227:
[----:B-----5:R-:W-:-:S05]  /*30f0*/  HADD2.F32 R99, -RZ, R45.H0_H0 ;  /* 0x2000002dff637230 */ /* 0x020fca0000004100 */
[----:B------:R-:W-:-:S04]  /*3100*/  FADD.FTZ R98, R99, R98 ;  /* 0x0000006263627221 */ /* 0x000fc80000010000 */
[----:B------:R-:W-:-:S07]  /*3110*/  @P1 FADD.FTZ R98, R50, R98 ;  /* 0x0000006232621221 */ /* 0x000fce0000010000 */
.L_x_32228:
[----:B------:R-:W-:Y:S01]  /*3120*/  HADD2.F32 R99, -RZ, R101.H1_H1 ;  /* 0x30000065ff637230 */ /* 0x000fe20000004100 */
[----:B------:R-:W-:Y:S06]  /*3130*/  @P2 BRA `(.L_x_32229) ;  /* 0x00000000000c2947 */ /* 0x000fec0003800000 */
[----:B------:R-:W-:Y:S05]  /*3140*/  @!P1 BRA `(.L_x_32230) ;  /* 0x0000000000149947 */ /* 0x000fea0003800000 */
[----:B-----5:R-:W-:Y:S01]  /*3150*/  FADD.FTZ R99, R51, R99 ;  /* 0x0000006333637221 */ /* 0x020fe20000010000 */
[----:B------:R-:W-:Y:S06]  /*3160*/  BRA `(.L_x_32230) ;  /* 0x00000000000c7947 */ /* 0x000fec0003800000 */
.L_x_32229:
[----:B-----5:R-:W-:-:S05]  /*3170*/  HADD2.F32 R100, -RZ, R45.H1_H1 ;  /* 0x3000002dff647230 */ /* 0x020fca0000004100 */
[----:B------:R-:W-:-:S04]  /*3180*/  FADD.FTZ R99, R100, R99 ;  /* 0x0000006364637221 */ /* 0x000fc80000010000 */
[----:B------:R-:W-:-:S07]  /*3190*/  @P1 FADD.FTZ R99, R51, R99 ;  /* 0x0000006333631221 */ /* 0x000fce0000010000 */
.L_x_32230:
[----:B------:R-:W-:Y:S01]  /*31a0*/  HADD2.F32 R100, -RZ, R102.H0_H0 ;  /* 0x20000066ff647230 */ /* 0x000fe20000004100 */
[----:B------:R-:W-:Y:S06]  /*31b0*/  @P2 BRA `(.L_x_32231) ;  /* 0x00000000000c2947 */ /* 0x000fec0003800000 */
[----:B------:R-:W-:Y:S05]  /*31c0*/  @!P1 BRA `(.L_x_32232) ;  /* 0x0000000000149947 */ /* 0x000fea0003800000 */
[----:B-----5:R-:W-:Y:S01]  /*31d0*/  FADD.FTZ R100, R52, R100 ;  /* 0x0000006434647221 */ /* 0x020fe20000010000 */
[----:B------:R-:W-:Y:S06]  /*31e0*/  BRA `(.L_x_32232) ;  /* 0x00000000000c7947 */ /* 0x000fec0003800000 */
.L_x_32231:
[----:B-----5:R-:W-:-:S05]  /*31f0*/  HADD2.F32 R101, -RZ, R46.H0_H0 ;  /* 0x2000002eff657230 */ /* 0x020fca0000004100 */
[----:B------:R-:W-:-:S04]  /*3200*/  FADD.FTZ R100, R101, R100 ;  /* 0x0000006465647221 */ /* 0x000fc80000010000 */
[----:B------:R-:W-:-:S07]  /*3210*/  @P1 FADD.FTZ R100, R52, R100 ;  /* 0x0000006434641221 */ /* 0x000fce0000010000 */
.L_x_32232:
[----:B------:R-:W-:Y:S01]  /*3220*/  HADD2.F32 R101, -RZ, R102.H1_H1 ;  /* 0x30000066ff657230 */ /* 0x000fe20000004100 */
[----:B------:R-:W-:Y:S06]  /*3230*/  @P2 BRA `(.L_x_32233) ;  /* 0x00000000000c2947 */ /* 0x000fec0003800000 */
[----:B------:R-:W-:Y:S05]  /*3240*/  @!P1 BRA `(.L_x_32234) ;  /* 0x0000000000149947 */ /* 0x000fea0003800000 */
[----:B-----5:R-:W-:Y:S01]  /*3250*/  FADD.FTZ R101, R53, R101 ;  /* 0x0000006535657221 */ /* 0x020fe20000010000 */
[----:B------:R-:W-:Y:S06]  /*3260*/  BRA `(.L_x_32234) ;  /* 0x00000000000c7947 */ /* 0x000fec0003800000 */
.L_x_32233:
[----:B-----5:R-:W-:-:S05]  /*3270*/  HADD2.F32 R102, -RZ, R46.H1_H1 ;  /* 0x3000002eff667230 */ /* 0x020fca0000004100 */
[----:B------:R-:W-:-:S04]  /*3280*/  FADD.FTZ R101, R102, R101 ;  /* 0x0000006566657221 */ /* 0x000fc80000010000 */
[----:B------:R-:W-:-:S07]  /*3290*/  @P1 FADD.FTZ R101, R53, R101 ;  /* 0x0000006535651221 */ /* 0x000fce0000010000 */
.L_x_32234:
[----:B------:R-:W-:Y:S01]  /*32a0*/  HADD2.F32 R102, -RZ, R103.H0_H0 ;  /* 0x20000067ff667230 */ /* 0x000fe20000004100 */
[----:B------:R-:W-:Y:S06]  /*32b0*/  @P2 BRA `(.L_x_32235) ;  /* 0x00000000000c2947 */ /* 0x000fec0003800000 */
[----:B------:R-:W-:Y:S05]  /*32c0*/  @!P1 BRA `(.L_x_32236) ;  /* 0x0000000000149947 */ /* 0x000fea0003800000 */
[----:B-----5:R-:W-:Y:S01]  /*32d0*/  FADD.FTZ R102, R54, R102 ;  /* 0x0000006636667221 */ /* 0x020fe20000010000 */
[----:B------:R-:W-:Y:S06]  /*32e0*/  BRA `(.L_x_32236) ;  /* 0x00000000000c7947 */ /* 0x000fec0003800000 */
.L_x_32235:
[----:B-----5:R-:W-:-:S05]  /*32f0*/  HADD2.F32 R121, -RZ, R47.H0_H0 ;  /* 0x2000002fff797230 */ /* 0x020fca0000004100 */
[----:B------:R-:W-:-:S04]  /*3300*/  FADD.FTZ R102, R121, R102 ;  /* 0x0000006679667221 */ /* 0x000fc80000010000 */
[----:B------:R-:W-:-:S07]  /*3310*/  @P1 FADD.FTZ R102, R54, R102 ;  /* 0x0000006636661221 */ /* 0x000fce0000010000 */
.L_x_32236:
[----:B------:R-:W-:Y:S01]  /*3320*/  HADD2.F32 R103, -RZ, R103.H1_H1 ;  /* 0x30000067ff677230 */ /* 0x000fe20000004100 */
[----:B------:R-:W-:Y:S06]  /*3330*/  @P2 BRA `(.L_x_32237) ;  /* 0x00000000000c2947 */ /* 0x000fec0003800000 */
[----:B------:R-:W-:Y:S05]  /*3340*/  @!P1 BRA `(.L_x_32238) ;  /* 0x0000000000149947 */ /* 0x000fea0003800000 */
[----:B-----5:R-:W-:Y:S01]  /*3350*/  FADD.FTZ R103, R55, R103 ;  /* 0x0000006737677221 */ /* 0x020fe20000010000 */
[----:B------:R-:W-:Y:S06]  /*3360*/  BRA `(.L_x_32238) ;  /* 0x00000000000c7947 */ /* 0x000fec0003800000 */
.L_x_32237:
[----:B-----5:R-:W-:-:S05]  /*3370*/  HADD2.F32 R120, -RZ, R47.H1_H1 ;  /* 0x3000002fff787230 */ /* 0x020fca0000004100 */
[----:B------:R-:W-:-:S04]  /*3380*/  FADD.FTZ R103, R120, R103 ;  /* 0x0000006778677221 */ /* 0x000fc80000010000 */
[----:B------:R-:W-:-:S07]  /*3390*/  @P1 FADD.FTZ R103, R55, R103 ;  /* 0x0000006737671221 */ /* 0x000fce0000010000 */
.L_x_32238:
[----:B------:R-:W-:-:S04]  /*33a0*/  LEA R120, P1, R122, UR12, 0x5 ;  /* 0x0000000c7a787c11 */ /* 0x000fc8000f8228ff */
[C---:B------:R-:W-:Y:S02]  /*33b0*/  LEA.HI.X R121, R122.reuse, UR13, RZ, 0x5, P1 ;  /* 0x0000000d7a797c11 */ /* 0x040fe400088f2cff */
[----:B------:R-:W-:-:S03]  /*33c0*/  IADD3 R122, R122, 0x20, RZ ;  /* 0x000000207a7a7810 */ /* 0x000fc60007ffe0ff */
[----:B------:R0:W-:Y:S04]  /*33d0*/  STG.E.128 desc[UR4][R120.64], R96 ;  /* 0x0000006078007986 */ /* 0x0001e8000c101d04 */
[----:B------:R0:W-:Y:S02]  /*33e0*/  STG.E.128 desc[UR4][R120.64+0x10], R100 ;  /* 0x0000106478007986 */ /* 0x0001e4000c101d04 */
.L_x_32222:
[----:B------:R-:W-:Y:S05]  /*33f0*/  BSYNC B0 ;  /* 0x0000000000007941 */ /* 0x000fea0003800000 */
.L_x_32221:
        /* <DEDUP_REMOVED lines=24> */
.L_x_32241:
[----:B-----5:R-:W-:-:S05]  /*3580*/  HADD2.F32 R105, -RZ, R44.H0_H0 ;  /* 0x2000002cff697230 */ /* 0x020fca0000004100 */
[----:B------:R-:W-:-:S04]  /*3590*/  FADD.FTZ R104, R105, R104 ;  /* 0x0000006869687221 */ /* 0x000fc80000010000 */
[----:B------:R-:W-:-:S07]  /*35a0*/  @P1 FADD.FTZ R104, R48, R104 ;  /* 0x0000006830681221 */ /* 0x000fce0000010000 */
.L_x_32242:
[----:B------:R-:W-:Y:S01]  /*35b0*/  HADD2.F32 R105, -RZ, R108.H1_H1 ;  /* 0x3000006cff697230 */ /* 0x000fe20000004100 */
[----:B------:R-:W-:Y:S06]  /*35c0*/  @P2 BRA `(.L_x_32243) ;  /* 0x00000000000c2947 */ /* 0x000fec0003800000 */
[----:B------:R-:W-:Y:S05]  /*35d0*/  @!P1 BRA `(.L_x_32244) ;  /* 0x0000000000149947 */ /* 0x000fea0003800000 */
[----:B-----5:R-:W-:Y:S01]  /*35e0*/  FADD.FTZ R105, R49, R105 ;  /* 0x0000006931697221 */ /* 0x020fe20000010000 */
[----:B------:R-:W-:Y:S06]  /*35f0*/  BRA `(.L_x_32244) ;  /* 0x00000000000c7947 */ /* 0x000fec0003800000 */
.L_x_32243:
[----:B-----5:R-:W-:-:S05]  /*3600*/  HADD2.F32 R106, -RZ, R44.H1_H1 ;  /* 0x3000002cff6a7230 */ /* 0x020fca0000004100 */
[----:B------:R-:W-:-:S04]  /*3610*/  FADD.FTZ R105, R106, R105 ;  /* 0x000000696a697221 */ /* 0x000fc80000010000 */
[----:B------:R-:W-:-:S07]  /*3620*/  @P1 FADD.FTZ R105, R49, R105 ;  /* 0x0000006931691221 */ /* 0x000fce0000010000 */
.L_x_32244:
[----:B------:R-:W-:Y:S01]  /*3630*/  HADD2.F32 R106, -RZ, R109.H0_H0 ;  /* 0x2000006dff6a7230 */ /* 0x000fe20000004100 */
[----:B------:R-:W-:Y:S06]  /*3640*/  @P2 BRA `(.L_x_32245) ;  /* 0x00000000000c2947 */ /* 0x000fec0003800000 */
[----:B------:R-:W-:Y:S05]  /*3650*/  @!P1 BRA `(.L_x_32246) ;  /* 0x0000000000149947 */ /* 0x000fea0003800000 */
[----:B-----5:R-:W-:Y:S01]  /*3660*/  FADD.FTZ R106, R50, R106 ;  /* 0x0000006a326a7221 */ /* 0x020fe20000010000 */
[----:B------:R-:W-:Y:S06]  /*3670*/  BRA `(.L_x_32246) ;  /* 0x00000000000c7947 */ /* 0x000fec0003800000 */
.L_x_32245:
[----:B-----5:R-:W-:-:S05]  /*3680*/  HADD2.F32 R107, -RZ, R45.H0_H0 ;  /* 0x2000002dff6b7230 */ /* 0x020fca0000004100 */
[----:B------:R-:W-:-:S04]  /*3690*/  FADD.FTZ R106, R107, R106 ;  /* 0x0000006a6b6a7221 */ /* 0x000fc80000010000 */
[----:B------:R-:W-:-:S07]  /*36a0*/  @P1 FADD.FTZ R106, R50, R106 ;  /* 0x0000006a326a1221 */ /* 0x000fce0000010000 */
.L_x_32246:
[----:B------:R-:W-:Y:S01]  /*36b0*/  HADD2.F32 R107, -RZ, R109.H1_H1 ;  /* 0x3000006dff6b7230 */ /* 0x000fe20000004100 */
[----:B------:R-:W-:Y:S06]  /*36c0*/  @P2 BRA `(.L_x_32247) ;  /* 0x00000000000c2947 */ /* 0x000fec0003800000 */
[----:B------:R-:W-:Y:S05]  /*36d0*/  @!P1 BRA `(.L_x_32248) ;  /* 0x0000000000149947 */ /* 0x000fea0003800000 */
[----:B-----5:R-:W-:Y:S01]  /*36e0*/  FADD.FTZ R107, R51, R107 ;  /* 0x0000006b336b7221 */ /* 0x020fe20000010000 */
[----:B------:R-:W-:Y:S06]  /*36f0*/  BRA `(.L_x_32248) ;  /* 0x00000000000c7947 */ /* 0x000fec0003800000 */
.L_x_32247:
[----:B-----5:R-:W-:-:S05]  /*3700*/  HADD2.F32 R108, -RZ, R45.H1_H1 ;  /* 0x3000002dff6c7230 */ /* 0x020fca0000004100 */
[----:B------:R-:W-:-:S04]  /*3710*/  FADD.FTZ R107, R108, R107 ;  /* 0x0000006b6c6b7221 */ /* 0x000fc80000010000 */
[----:B------:R-:W-:-:S07]  /*3720*/  @P1 FADD.FTZ R107, R51, R107 ;  /* 0x0000006b336b1221 */ /* 0x000fce0000010000 */
.L_x_32248:
[----:B------:R-:W-:Y:S01]  /*3730*/  HADD2.F32 R108, -RZ, R110.H0_H0 ;  /* 0x2000006eff6c7230 */ /* 0x000fe20000004100 */
[----:B------:R-:W-:Y:S06]  /*3740*/  @P2 BRA `(.L_x_32249) ;  /* 0x00000000000c2947 */ /* 0x000fec0003800000 */
[----:B------:R-:W-:Y:S05]  /*3750*/  @!P1 BRA `(.L_x_32250) ;  /* 0x0000000000149947 */ /* 0x000fea0003800000 */
[----:B-----5:R-:W-:Y:S01]  /*3760*/  FADD.FTZ R108, R52, R108 ;  /* 0x0000006c346c7221 */ /* 0x020fe20000010000 */
[----:B------:R-:W-:Y:S06]  /*3770*/  BRA `(.L_x_32250) ;  /* 0x00000000000c7947 */ /* 0x000fec0003800000 */
.L_x_32249:
[----:B-----5:R-:W-:-:S05]  /*3780*/  HADD2.F32 R109, -RZ, R46.H0_H0 ;  /* 0x2000002eff6d7230 */ /* 0x020fca0000004100 */
[----:B------:R-:W-:-:S04]  /*3790*/  FADD.FTZ R108, R109, R108 ;  /* 0x0000006c6d6c7221 */ /* 0x000fc80000010000 */
[----:B------:R-:W-:-:S07]  /*37a0*/  @P1 FADD.FTZ R108, R52, R108 ;  /* 0x0000006c346c1221 */ /* 0x000fce0000010000 */
.L_x_32250:
[----:B------:R-:W-:Y:S01]  /*37b0*/  HADD2.F32 R109, -RZ, R110.H1_H1 ;  /* 0x3000006eff6d7230 */ /* 0x000fe20000004100 */
[----:B------:R-:W-:Y:S06]  /*37c0*/  @P2 BRA `(.L_x_32251) ;  /* 0x00000000000c2947 */ /* 0x000fec0003800000 */
[----:B------:R-:W-:Y:S05]  /*37d0*/  @!P1 BRA `(.L_x_32252) ;  /* 0x0000000000149947 */ /* 0x000fea0003800000 */
[----:B-----5:R-:W-:Y:S01]  /*37e0*/  FADD.FTZ R109, R53, R109 ;  /* 0x0000006d356d7221 */ /* 0x020fe20000010000 */
[----:B------:R-:W-:Y:S06]  /*37f0*/  BRA `(.L_x_32252) ;  /* 0x00000000000c7947 */ /* 0x000fec0003800000 */
.L_x_32251:
[----:B-----5:R-:W-:-:S05]  /*3800*/  HADD2.F32 R110, -RZ, R46.H1_H1 ;  /* 0x3000002eff6e7230 */ /* 0x020fca0000004100 */
[----:B------:R-:W-:-:S04]  /*3810*/  FADD.FTZ R109, R110, R109 ;  /* 0x0000006d6e6d7221 */ /* 0x000fc80000010000 */
[----:B------:R-:W-:-:S07]  /*3820*/  @P1 FADD.FTZ R109, R53, R109 ;  /* 0x0000006d356d1221 */ /* 0x000fce0000010000 */
.L_x_32252:
[----:B------:R-:W-:Y:S01]  /*3830*/  HADD2.F32 R110, -RZ, R111.H0_H0 ;  /* 0x2000006fff6e7230 */ /* 0x000fe20000004100 */
[----:B------:R-:W-:Y:S06]  /*3840*/  @P2 BRA `(.L_x_32253) ;  /* 0x00000000000c2947 */ /* 0x000fec0003800000 */
[----:B------:R-:W-:Y:S05]  /*3850*/  @!P1 BRA `(.L_x_32254) ;  /* 0x0000000000149947 */ /* 0x000fea0003800000 */
[----:B-----5:R-:W-:Y:S01]  /*3860*/  FADD.FTZ R110, R54, R110 ;  /* 0x0000006e366e7221 */ /* 0x020fe20000010000 */
[----:B------:R-:W-:Y:S06]  /*3870*/  BRA `(.L_x_32254) ;  /* 0x00000000000c7947 */ /* 0x000fec0003800000 */
.L_x_32253:
[----:B-----5:R-:W-:-:S05]  /*3880*/  HADD2.F32 R121, -RZ, R47.H0_H0 ;  /* 0x2000002fff797230 */ /* 0x020fca0000004100 */
[----:B------:R-:W-:-:S04]  /*3890*/  FADD.FTZ R110, R121, R110 ;  /* 0x0000006e796e7221 */ /* 0x000fc80000010000 */
[----:B------:R-:W-:-:S07]  /*38a0*/  @P1 FADD.FTZ R110, R54, R110 ;  /* 0x0000006e366e1221 */ /* 0x000fce0000010000 */
.L_x_32254:
[----:B------:R-:W-:Y:S01]  /*38b0*/  HADD2.F32 R111, -RZ, R111.H1_H1 ;  /* 0x3000006fff6f7230 */ /* 0x000fe20000004100 */
[----:B------:R-:W-:Y:S06]  /*38c0*/  @P2 BRA `(.L_x_32255) ;  /* 0x00000000000c2947 */ /* 0x000fec0003800000 */
[----:B------:R-:W-:Y:S05]  /*38d0*/  @!P1 BRA `(.L_x_32256) ;  /* 0x0000000000149947 */ /* 0x000fea0003800000 */
[----:B-----5:R-:W-:Y:S01]  /*38e0*/  FADD.FTZ R111, R55, R111 ;  /* 0x0000006f376f7221 */ /* 0x020fe20000010000 */
[----:B------:R-:W-:Y:S06]  /*38f0*/  BRA `(.L_x_32256) ;  /* 0x00000000000c7947 */ /* 0x000fec0003800000 */
.L_x_32255:
[----:B-----5:R-:W-:-:S05]  /*3900*/  HADD2.F32 R120, -RZ, R47.H1_H1 ;  /* 0x3000002fff787230 */ /* 0x020fca0000004100 */
[----:B------:R-:W-:-:S04]  /*3910*/  FADD.FTZ R111, R120, R111 ;  /* 0x0000006f786f7221 */ /* 0x000fc80000010000 */
[----:B------:R-:W-:-:S07]  /*3920*/  @P1 FADD.FTZ R111, R55, R111 ;  /* 0x0000006f376f1221 */ /* 0x000fce0000010000 */
.L_x_32256:
[----:B------:R-:W-:-:S04]  /*3930*/  LEA R120, P1, R122, UR12, 0x5 ;  /* 0x0000000c7a787c11 */ /* 0x000fc8000f8228ff */
[C---:B------:R-:W-:Y:S02]  /*3940*/  LEA.HI.X R121, R122.reuse, UR13, RZ, 0x5, P1 ;  /* 0x0000000d7a797c11 */ /* 0x040fe400088f2cff */
[----:B------:R-:W-:-:S03]  /*3950*/  IADD3 R122, R122, 0x20, RZ ;  /* 0x000000207a7a7810 */ /* 0x000fc60007ffe0ff */
[----:B------:R0:W-:Y:S04]  /*3960*/  STG.E.128 desc[UR4][R120.64], R104 ;  /* 0x0000006878007986 */ /* 0x0001e8000c101d04 */
[----:B------:R0:W-:Y:S02]  /*3970*/  STG.E.128 desc[UR4][R120.64+0x10], R108 ;  /* 0x0000106c78007986 */ /* 0x0001e4000c101d04 */
.L_x_32240:
[----:B------:R-:W-:Y:S05]  /*3980*/  BSYNC B0 ;  /* 0x0000000000007941 */ /* 0x000fea0003800000 */
.L_x_32239:
        /* <DEDUP_REMOVED lines=24> */
.L_x_32259:
[----:B-----5:R-:W-:-:S05]  /*3b10*/  HADD2.F32 R113, -RZ, R44.H0_H0 ;  /* 0x2000002cff717230 */ /* 0x020fca0000004100 */
[----:B------:R-:W-:-:S04]  /*3b20*/  FADD.FTZ R112, R113, R112 ;  /* 0x0000007071707221 */ /* 0x000fc80000010000 */
[----:B------:R-:W-:-:S07]  /*3b30*/  @P1 FADD.FTZ R112, R48, R112 ;  /* 0x0000007030701221 */ /* 0x000fce0000010000 */
.L_x_32260:
[----:B------:R-:W-:Y:S01]  /*3b40*/  HADD2.F32 R113, -RZ, R116.H1_H1 ;  /* 0x30000074ff717230 */ /* 0x000fe20000004100 */
[----:B------:R-:W-:Y:S06]  /*3b50*/  @P2 BRA `(.L_x_32261) ;  /* 0x00000000000c2947 */ /* 0x000fec0003800000 */
[----:B------:R-:W-:Y:S05]  /*3b60*/  @!P1 BRA `(.L_x_32262) ;  /* 0x0000000000149947 */ /* 0x000fea0003800000 */
[----:B-----5:R-:W-:Y:S01]  /*3b70*/  FADD.FTZ R113, R49, R113 ;  /* 0x0000007131717221 */ /* 0x020fe20000010000 */
[----:B------:R-:W-:Y:S06]  /*3b80*/  BRA `(.L_x_32262) ;  /* 0x00000000000c7947 */ /* 0x000fec0003800000 */
.L_x_32261:
[----:B-----5:R-:W-:-:S05]  /*3b90*/  HADD2.F32 R114, -RZ, R44.H1_H1 ;  /* 0x3000002cff727230 */ /* 0x020fca0000004100 */
[----:B------:R-:W-:-:S04]  /*3ba0*/  FADD.FTZ R113, R114, R113 ;  /* 0x0000007172717221 */ /* 0x000fc80000010000 */
[----:B------:R-:W-:-:S07]  /*3bb0*/  @P1 FADD.FTZ R113, R49, R113 ;  /* 0x0000007131711221 */ /* 0x000fce0000010000 */
.L_x_32262:
[----:B------:R-:W-:Y:S01]  /*3bc0*/  HADD2.F32 R114, -RZ, R117.H0_H0 ;  /* 0x20000075ff727230 */ /* 0x000fe20000004100 */
[----:B------:R-:W-:Y:S06]  /*3bd0*/  @P2 BRA `(.L_x_32263) ;  /* 0x00000000000c2947 */ /* 0x000fec0003800000 */
[----:B------:R-:W-:Y:S05]  /*3be0*/  @!P1 BRA `(.L_x_32264) ;  /* 0x0000000000149947 */ /* 0x000fea0003800000 */
[----:B-----5:R-:W-:Y:S01]  /*3bf0*/  FADD.FTZ R114, R50, R114 ;  /* 0x0000007232727221 */ /* 0x020fe20000010000 */
[----:B------:R-:W-:Y:S06]  /*3c00*/  BRA `(.L_x_32264) ;  /* 0x00000000000c7947 */ /* 0x000fec0003800000 */
.L_x_32263:
[----:B-----5:R-:W-:-:S05]  /*3c10*/  HADD2.F32 R115, -RZ, R45.H0_H0 ;  /* 0x2000002dff737230 */ /* 0x020fca0000004100 */
[----:B------:R-:W-:-:S04]  /*3c20*/  FADD.FTZ R114, R115, R114 ;  /* 0x0000007273727221 */ /* 0x000fc80000010000 */
[----:B------:R-:W-:-:S07]  /*3c30*/  @P1 FADD.FTZ R114, R50, R114 ;  /* 0x0000007232721221 */ /* 0x000fce0000010000 */
.L_x_32264:
[----:B------:R-:W-:Y:S01]  /*3c40*/  HADD2.F32 R115, -RZ, R117.H1_H1 ;  /* 0x30000075ff737230 */ /* 0x000fe20000004100 */
[----:B------:R-:W-:Y:S06]  /*3c50*/  @P2 BRA `(.L_x_32265) ;  /* 0x00000000000c2947 */ /* 0x000fec0003800000 */
[----:B------:R-:W-:Y:S05]  /*3c60*/  @!P1 BRA `(.L_x_32266) ;  /* 0x0000000000149947 */ /* 0x000fea0003800000 */
[----:B-----5:R-:W-:Y:S01]  /*3c70*/  FADD.FTZ R115, R51, R115 ;  /* 0x0000007333737221 */ /* 0x020fe20000010000 */
[----:B------:R-:W-:Y:S06]  /*3c80*/  BRA `(.L_x_32266) ;  /* 0x00000000000c7947 */ /* 0x000fec0003800000 */
.L_x_32265:
[----:B-----5:R-:W-:-:S05]  /*3c90*/  HADD2.F32 R116, -RZ, R45.H1_H1 ;  /* 0x3000002dff747230 */ /* 0x020fca0000004100 */
[----:B------:R-:W-:-:S04]  /*3ca0*/  FADD.FTZ R115, R116, R115 ;  /* 0x0000007374737221 */ /* 0x000fc80000010000 */
[----:B------:R-:W-:-:S07]  /*3cb0*/  @P1 FADD.FTZ R115, R51, R115 ;  /* 0x0000007333731221 */ /* 0x000fce0000010000 */
.L_x_32266:
[----:B------:R-:W-:Y:S01]  /*3cc0*/  HADD2.F32 R116, -RZ, R118.H0_H0 ;  /* 0x20000076ff747230 */ /* 0x000fe20000004100 */
[----:B------:R-:W-:Y:S06]  /*3cd0*/  @P2 BRA `(.L_x_32267) ;  /* 0x00000000000c2947 */ /* 0x000fec0003800000 */
[----:B------:R-:W-:Y:S05]  /*3ce0*/  @!P1 BRA `(.L_x_32268) ;  /* 0x0000000000149947 */ /* 0x000fea0003800000 */
[----:B-----5:R-:W-:Y:S01]  /*3cf0*/  FADD.FTZ R116, R52, R116 ;  /* 0x0000007434747221 */ /* 0x020fe20000010000 */
[----:B------:R-:W-:Y:S06]  /*3d00*/  BRA `(.L_x_32268) ;  /* 0x00000000000c7947 */ /* 0x000fec0003800000 */
.L_x_32267:
[----:B-----5:R-:W-:-:S05]  /*3d10*/  HADD2.F32 R117, -RZ, R46.H0_H0 ;  /* 0x2000002eff757230 */ /* 0x020fca0000004100 */
[----:B------:R-:W-:-:S04]  /*3d20*/  FADD.FTZ R116, R117, R116 ;  /* 0x0000007475747221 */ /* 0x000fc80000010000 */
[----:B------:R-:W-:-:S07]  /*3d30*/  @P1 FADD.FTZ R116, R52, R116 ;  /* 0x0000007434741221 */ /* 0x000fce0000010000 */
.L_x_32268:
[----:B------:R-:W-:Y:S01]  /*3d40*/  HADD2.F32 R117, -RZ, R118.H1_H1 ;  /* 0x30000076ff757230 */ /* 0x000fe20000004100 */
[----:B------:R-:W-:Y:S06]  /*3d50*/  @P2 BRA `(.L_x_32269) ;  /* 0x00000000000c2947 */ /* 0x000fec0003800000 */
[----:B------:R-:W-:Y:S05]  /*3d60*/  @!P1 BRA `(.L_x_32270) ;  /* 0x0000000000149947 */ /* 0x000fea0003800000 */
[----:B-----5:R-:W-:Y:S01]  /*3d70*/  FADD.FTZ R117, R53, R117 ;  /* 0x0000007535757221 */ /* 0x020fe20000010000 */
[----:B------:R-:W-:Y:S06]  /*3d80*/  BRA `(.L_x_32270) ;  /* 0x00000000000c7947 */ /* 0x000fec0003800000 */
.L_x_32269:
[----:B-----5:R-:W-:-:S05]  /*3d90*/  HADD2.F32 R118, -RZ, R46.H1_H1 ;  /* 0x3000002eff767230 */ /* 0x020fca0000004100 */
[----:B------:R-:W-:-:S04]  /*3da0*/  FADD.FTZ R117, R118, R117 ;  /* 0x0000007576757221 */ /* 0x000fc80000010000 */
[----:B------:R-:W-:-:S07]  /*3db0*/  @P1 FADD.FTZ R117, R53, R117 ;  /* 0x0000007535751221 */ /* 0x000fce0000010000 */
.L_x_32270:
[----:B------:R-:W-:Y:S01]  /*3dc0*/  HADD2.F32 R118, -RZ, R119.H0_H0 ;  /* 0x20000077ff767230 */ /* 0x000fe20000004100 */
[----:B------:R-:W-:Y:S06]  /*3dd0*/  @P2 BRA `(.L_x_32271) ;  /* 0x00000000000c2947 */ /* 0x000fec0003800000 */
[----:B------:R-:W-:Y:S05]  /*3de0*/  @!P1 BRA `(.L_x_32272) ;  /* 0x0000000000149947 */ /* 0x000fea0003800000 */
[----:B-----5:R-:W-:Y:S01]  /*3df0*/  FADD.FTZ R118, R54, R118 ;  /* 0x0000007636767221 */ /* 0x020fe20000010000 */
[----:B------:R-:W-:Y:S06]  /*3e00*/  BRA `(.L_x_32272) ;  /* 0x00000000000c7947 */ /* 0x000fec0003800000 */
.L_x_32271:
[----:B-----5:R-:W-:-:S05]  /*3e10*/  HADD2.F32 R121, -RZ, R47.H0_H0 ;  /* 0x2000002fff797230 */ /* 0x020fca0000004100 */
[----:B------:R-:W-:-:S04]  /*3e20*/  FADD.FTZ R118, R121, R118 ;  /* 0x0000007679767221 */ /* 0x000fc80000010000 */
[----:B------:R-:W-:-:S07]  /*3e30*/  @P1 FADD.FTZ R118, R54, R118 ;  /* 0x0000007636761221 */ /* 0x000fce0000010000 */
.L_x_32272:
[----:B------:R-:W-:Y:S01]  /*3e40*/  HADD2.F32 R119, -RZ, R119.H1_H1 ;  /* 0x30000077ff777230 */ /* 0x000fe20000004100 */
[----:B------:R-:W-:Y:S06]  /*3e50*/  @P2 BRA `(.L_x_32273) ;  /* 0x00000000000c2947 */ /* 0x000fec0003800000 */
[----:B------:R-:W-:Y:S05]  /*3e60*/  @!P1 BRA `(.L_x_32274) ;  /* 0x0000000000149947 */ /* 0x000fea0003800000 */
[----:B-----5:R-:W-:Y:S01]  /*3e70*/  FADD.FTZ R119, R55, R119 ;  /* 0x0000007737777221 */ /* 0x020fe20000010000 */
[----:B------:R-:W-:Y:S06]  /*3e80*/  BRA `(.L_x_32274) ;  /* 0x00000000000c7947 */ /* 0x000fec0003800000 */
.L_x_32273:
[----:B-----5:R-:W-:-:S05]  /*3e90*/  HADD2.F32 R120, -RZ, R47.H1_H1 ;  /* 0x3000002fff787230 */ /* 0x020fca0000004100 */
[----:B------:R-:W-:-:S04]  /*3ea0*/  FADD.FTZ R119, R120, R119 ;  /* 0x0000007778777221 */ /* 0x000fc80000010000 */
[----:B------:R-:W-:-:S07]  /*3eb0*/  @P1 FADD.FTZ R119, R55, R119 ;  /* 0x0000007737771221 */ /* 0x000fce0000010000 */
.L_x_32274:
[----:B------:R-:W-:-:S04]  /*3ec0*/  LEA R120, P1, R122, UR12, 0x5 ;  /* 0x0000000c7a787c11 */ /* 0x000fc8000f8228ff */
[----:B------:R-:W-:-:S05]  /*3ed0*/  LEA.HI.X R121, R122, UR13, RZ, 0x5, P1 ;  /* 0x0000000d7a797c11 */ /* 0x000fca00088f2cff */
[----:B------:R0:W-:Y:S04]  /*3ee0*/  STG.E.128 desc[UR4][R120.64], R112 ;  /* 0x0000007078007986 */ /* 0x0001e8000c101d04 */
[----:B------:R0:W-:Y:S02]  /*3ef0*/  STG.E.128 desc[UR4][R120.64+0x10], R116 ;  /* 0x0000107478007986 */ /* 0x0001e4000c101d04 */
.L_x_32258:
[----:B------:R-:W-:Y:S05]  /*3f00*/  BSYNC B0 ;  /* 0x0000000000007941 */ /* 0x000fea0003800000 */
.L_x_32257:
        /* <DEDUP_REMOVED lines=234> */
.L_x_32304:
        /* <DEDUP_REMOVED lines=48> */
.L_x_32277:
[----:B------:R-:W-:Y:S05]  /*50b0*/  BSYNC B0 ;  /* 0x0000000000007941 */ /* 0x000fea0003800000 */
.L_x_32276:
        /* <DEDUP_REMOVED lines=35> */
.L_x_32279:
[----:B------:R-:W-:Y:S05]  /*52f0*/  BSYNC B0 ;  /* 0x0000000000007941 */ /* 0x000fea0003800000 */
.L_x_32278:
        /* <DEDUP_REMOVED lines=35> */
.L_x_32281:
[----:B------:R-:W-:Y:S05]  /*5530*/  BSYNC B0 ;  /* 0x0000000000007941 */ /* 0x000fea0003800000 */
.L_x_32280:
        /* <DEDUP_REMOVED lines=35> */
.L_x_32283:
[----:B------:R-:W-:Y:S05]  /*5770*/  BSYNC B0 ;  /* 0x0000000000007941 */ /* 0x000fea0003800000 */
.L_x_32282:
        /* <DEDUP_REMOVED lines=35> */
.L_x_32285:
[----:B------:R-:W-:Y:S05]  /*59b0*/  BSYNC B0 ;  /* 0x0000000000007941 */ /* 0x000fea0003800000 */
.L_x_32284:
        /* <DEDUP_REMOVED lines=35> */
.L_x_32287:
[----:B------:R-:W-:Y:S05]  /*5bf0*/  BSYNC B0 ;  /* 0x0000000000007941 */ /* 0x000fea0003800000 */
.L_x_32286:
        /* <DEDUP_REMOVED lines=35> */
.L_x_32289:
[----:B------:R-:W-:Y:S05]  /*5e30*/  BSYNC B0 ;  /* 0x0000000000007941 */ /* 0x000fea0003800000 */
.L_x_32288:
        /* <DEDUP_REMOVED lines=34> */
.L_x_32291:
[----:B------:R-:W-:Y:S05]  /*6060*/  BSYNC B0 ;  /* 0x0000000000007941 */ /* 0x000fea0003800000 */
.L_x_32290:
[----:B01234-:R-:W0:Y:S02]  /*6070*/  LDC.64 R120, c[0x0][0x210] ;  /* 0x00008400ff787b82 */ /* 0x01fe240000000a00 */
[----:B0-----:R-:W-:-:S04]  /*6080*/  LEA R212, R120, R212, 0x2 ;  /* 0x000000d478d47211 */ /* 0x001fc800078e10ff */
[----:B------:R-:W-:-:S13]  /*6090*/  ISETP.GE.AND P1, PT, R212, R121, PT ;  /* 0x00000079d400720c */ /* 0x000fda0003f26270 */
[----:B------:R-:W-:Y:S05]  /*60a0*/  @!P1 BRA `(.L_x_32292) ;  /* 0xffffffb0006c9947 */ /* 0x000fea000383ffff */
[----:B------:R-:W-:Y:S05]  /*60b0*/  EXIT ;  /* 0x000000000000794d */ /* 0x000fea0003800000 */
.L_x_32275:
        /* <DEDUP_REMOVED lines=8> */
.L_x_32294:
[----:B------:R-:W-:Y:S05]  /*6140*/  BSYNC B0 ;  /* 0x0000000000007941 */ /* 0x000fea0003800000 */
.L_x_32293:
        /* <DEDUP_REMOVED lines=10> */
.L_x_32295:
[----:B------:R-:W-:Y:S01]  /*61f0*/  HFMA2.MMA R220, -RZ, RZ, 0, 2.384185791015625e-07 ;  /* 0x00000004ffdc7435 */ /* 0x000fe200000001ff */
[----:B------:R-:W-:-:S05]  /*6200*/  MOV R123, R219 ;  /* 0x000000db007b7202 */ /* 0x000fca0000000f00 */
[----:B------:R-:W-:-:S05]  /*6210*/  FADD.FTZ R123, R122, R123 ;  /* 0x0000007b7a7b7221 */ /* 0x000fca0000010000 */
[----:B------:R-:W-:-:S07]  /*6220*/  MOV R221, R123 ;  /* 0x0000007b00dd7202 */ /* 0x000fce0000000f00 */
[----:B------:R-:W-:Y:S05]  /*6230*/  WARPSYNC.COLLECTIVE R218, `(.L_x_32296) ;  /* 0x00000000da087348 */ /* 0x000fea0003c00000 */
[----:B------:R0:W1:Y:S02]  /*6240*/  SHFL.BFLY P6, R219, R221, R220, R223 ;  /* 0x0c0000dcdddb7389 */ /* 0x00006400000c00df */
[----:B01----:R-:W-:Y:S01]  /*6250*/  ENDCOLLECTIVE ;  /* 0x000000000000791b */ /* 0x003fe20003800000 */
.L_x_32296:
[----:B------:R-:W-:Y:S01]  /*6260*/  HFMA2.MMA R220, -RZ, RZ, 0, 4.76837158203125e-07 ;  /* 0x00000008ffdc7435 */ /* 0x000fe200000001ff */
[----:B------:R-:W-:-:S05]  /*6270*/  MOV R120, R219 ;  /* 0x000000db00787202 */ /* 0x000fca0000000f00 */
[----:B------:R-:W-:-:S05]  /*6280*/  FADD.FTZ R216, R123, R120 ;  /* 0x000000787bd87221 */ /* 0x000fca0000010000 */
[----:B------:R-:W-:-:S07]  /*6290*/  MOV R221, R216 ;  /* 0x000000d800dd7202 */ /* 0x000fce0000000f00 */
[----:B------:R-:W-:Y:S05]  /*62a0*/  WARPSYNC.COLLECTIVE R218, `(.L_x_32297) ;  /* 0x00000000da087348 */ /* 0x000fea0003c00000 */
[----:B------:R0:W1:Y:S02]  /*62b0*/  SHFL.BFLY P6, R219, R221, R220, R223 ;  /* 0x0c0000dcdddb7389 */ /* 0x00006400000c00df */
[----:B01----:R-:W-:Y:S01]  /*62c0*/  ENDCOLLECTIVE ;  /* 0x000000000000791b */ /* 0x003fe20003800000 */
.L_x_32297:
[----:B------:R-:W-:Y:S01]  /*62d0*/  HFMA2.MMA R220, -RZ, RZ, 0, 9.5367431640625e-07 ;  /* 0x00000010ffdc7435 */ /* 0x000fe200000001ff */
[----:B------:R-:W-:-:S05]  /*62e0*/  MOV R215, R219 ;  /* 0x000000db00d77202 */ /* 0x000fca0000000f00 */
[----:B------:R-:W-:-:S05]  /*62f0*/  FADD.FTZ R217, R216, R215 ;  /* 0x000000d7d8d97221 */ /* 0x000fca0000010000 */
[----:B------:R-:W-:-:S07]  /*6300*/  MOV R221, R217 ;  /* 0x000000d900dd7202 */ /* 0x000fce0000000f00 */
[----:B------:R-:W-:Y:S05]  /*6310*/  WARPSYNC.COLLECTIVE R218, `(.L_x_32298) ;  /* 0x00000000da087348 */ /* 0x000fea0003c00000 */
[----:B------:R0:W1:Y:S02]  /*6320*/  SHFL.BFLY P6, R219, R221, R220, R223 ;  /* 0x0c0000dcdddb7389 */ /* 0x00006400000c00df */
[----:B01----:R-:W-:Y:S01]  /*6330*/  ENDCOLLECTIVE ;  /* 0x000000000000791b */ /* 0x003fe20003800000 */
.L_x_32298:
        /* <DEDUP_REMOVED lines=140> */
.L_x_32299:
[----:B------:R-:W-:Y:S01]  /*6c00*/  HFMA2.MMA R220, -RZ, RZ, 0, 1.1920928955078125e-07 ;  /* 0x00000002ffdc7435 */ /* 0x000fe200000001ff */
[----:B------:R-:W-:-:S05]  /*6c10*/  MOV R121, R219 ;  /* 0x000000db00797202 */ /* 0x000fca0000000f00 */
[----:B------:R-:W-:-:S05]  /*6c20*/  FADD.FTZ R121, R120, R121 ;  /* 0x0000007978797221 */ /* 0x000fca0000010000 */
[----:B------:R-:W-:-:S07]  /*6c30*/  MOV R221, R121 ;  /* 0x0000007900dd7202 */ /* 0x000fce0000000f00 */
[----:B------:R-:W-:Y:S05]  /*6c40*/  WARPSYNC.COLLECTIVE R218, `(.L_x_32300) ;  /* 0x00000000da087348 */ /* 0x000fea0003c00000 */
[----:B------:R0:W1:Y:S02]  /*6c50*/  SHFL.BFLY P6, R219, R221, R220, R223 ;  /* 0x0c0000dcdddb7389 */ /* 0x00006400000c00df */
[----:B01----:R-:W-:Y:S01]  /*6c60*/  ENDCOLLECTIVE ;  /* 0x000000000000791b */ /* 0x003fe20003800000 */
.L_x_32300:
[----:B------:R-:W-:Y:S01]  /*6c70*/  HFMA2.MMA R220, -RZ, RZ, 0, 2.384185791015625e-07 ;  /* 0x00000004ffdc7435 */ /* 0x000fe200000001ff */
[----:B------:R-:W-:-:S05]  /*6c80*/  MOV R122, R219 ;  /* 0x000000db007a7202 */ /* 0x000fca0000000f00 */
[----:B------:R-:W-:-:S05]  /*6c90*/  FADD.FTZ R122, R121, R122 ;  /* 0x0000007a797a7221 */ /* 0x000fca0000010000 */
[----:B------:R-:W-:-:S07]  /*6ca0*/  MOV R221, R122 ;  /* 0x0000007a00dd7202 */ /* 0x000fce0000000f00 */
[----:B------:R-:W-:Y:S05]  /*6cb0*/  WARPSYNC.COLLECTIVE R218, `(.L_x_32301) ;  /* 0x00000000da087348 */ /* 0x000fea0003c00000 */
[----:B------:R0:W1:Y:S02]  /*6cc0*/  SHFL.BFLY P6, R219, R221, R220, R223 ;  /* 0x0c0000dcdddb7389 */ /* 0x00006400000c00df */
[----:B01----:R-:W-:Y:S01]  /*6cd0*/  ENDCOLLECTIVE ;  /* 0x000000000000791b */ /* 0x003fe20003800000 */
.L_x_32301:
[----:B------:R-:W-:Y:S01]  /*6ce0*/  HFMA2.MMA R220, -RZ, RZ, 0, 4.76837158203125e-07 ;  /* 0x00000008ffdc7435 */ /* 0x000fe200000001ff */
[----:B------:R-:W-:-:S05]  /*6cf0*/  MOV R123, R219 ;  /* 0x000000db007b7202 */ /* 0x000fca0000000f00 */
[----:B------:R-:W-:-:S05]  /*6d00*/  FADD.FTZ R123, R122, R123 ;  /* 0x0000007b7a7b7221 */ /* 0x000fca0000010000 */
[----:B------:R-:W-:-:S07]  /*6d10*/  MOV R221, R123 ;  /* 0x0000007b00dd7202 */ /* 0x000fce0000000f00 */
[----:B------:R-:W-:Y:S05]  /*6d20*/  WARPSYNC.COLLECTIVE R218, `(.L_x_32302) ;  /* 0x00000000da087348 */ /* 0x000fea0003c00000 */
[----:B------:R0:W1:Y:S02]  /*6d30*/  SHFL.BFLY P6, R219, R221, R220, R223 ;  /* 0x0c0000dcdddb7389 */ /* 0x00006400000c00df */
[----:B01----:R-:W-:Y:S01]  /*6d40*/  ENDCOLLECTIVE ;  /* 0x000000000000791b */ /* 0x003fe20003800000 */
.L_x_32302:
[----:B------:R-:W-:Y:S01]  /*6d50*/  HFMA2.MMA R220, -RZ, RZ, 0, 9.5367431640625e-07 ;  /* 0x00000010ffdc7435 */ /* 0x000fe200000001ff */
[----:B------:R-:W-:-:S05]  /*6d60*/  MOV R216, R219 ;  /* 0x000000db00d87202 */ /* 0x000fca0000000f00 */
[----:B------:R-:W-:-:S05]  /*6d70*/  FADD.FTZ R216, R123, R216 ;  /* 0x000000d87bd87221 */ /* 0x000fca0000010000 */
[----:B------:R-:W-:-:S07]  /*6d80*/  MOV R221, R216 ;  /* 0x000000d800dd7202 */ /* 0x000fce0000000f00 */
[----:B------:R-:W-:Y:S05]  /*6d90*/  WARPSYNC.COLLECTIVE R218, `(.L_x_32303) ;  /* 0x00000000da087348 */ /* 0x000fea0003c00000 */
[----:B------:R0:W1:Y:S02]  /*6da0*/  SHFL.BFLY P6, R219, R221, R220, R223 ;  /* 0x0c0000dcdddb7389 */ /* 0x00006400000c00df */
[----:B01----:R-:W-:Y:S01]  /*6db0*/  ENDCOLLECTIVE ;  /* 0x000000000000791b */ /* 0x003fe20003800000 */
.L_x_32303:
[----:B------:R-:W-:Y:S01]  /*6dc0*/  MOV R217, R219 ;  /* 0x000000db00d97202 */ /* 0x000fe20000000f00 */
[----:B------:R-:W-:Y:S06]  /*6dd0*/  BRA `(.L_x_32304) ;  /* 0xffffffdc00f47947 */ /* 0x000fec000383ffff */
.L_x_32305:
        /* <DEDUP_REMOVED lines=10> */
.L_x_53124:


//--------------------- .text._ZN10layer_norm31ln_parallel_residual_fwd_kernelINS_13Kernel_traitsI6__halfS2_fS2_fjLj2048ELj1ELj4ELj1ELj16ENS_18Kernel_traits_baseILj2048ES2_S2_fS2_fjLj128EEEEELb0ELb1ELb1EEEvNS_9FwdParamsE --------------------------
	.section	.text._ZN10layer_norm31ln_parallel_residual_fwd_kernelINS_13Kernel_traitsI6__halfS2_fS2_fjLj2048ELj1ELj4ELj1ELj16ENS_18Kernel_traits_baseILj2048ES2_S2_fS2_fjLj128EEEEELb0ELb1ELb1EEEvNS_9FwdParamsE,"ax",@progbits
	.align	128
        .global         _ZN10layer_norm31ln_parallel_residual_fwd_kernelINS_13Kernel_traitsI6__halfS2_fS2_fjLj2048ELj1ELj4ELj1ELj16ENS_18Kernel_traits_baseILj2048ES2_S2_fS2_fjLj128EEEEELb0ELb1ELb1EEEvNS_9FwdParamsE
        .type           _ZN10layer_norm31ln_parallel_residual_fwd_kernelINS_13Kernel_traitsI6__halfS2_fS2_fjLj2048ELj1ELj4ELj1ELj16ENS_18Kernel_traits_baseILj2048ES2_S2_fS2_fjLj128EEEEELb0ELb1ELb1EEEvNS_9FwdParamsE,@function
        .size           _ZN10layer_norm31ln_parallel_residual_fwd_kernelINS_13Kernel_traitsI6__halfS2_fS2_fjLj2048ELj1ELj4ELj1ELj16ENS_18Kernel_traits_baseILj2048ES2_S2_fS2_fjLj128EEEEELb0ELb1ELb1EEEvNS_9FwdParamsE,(.L_x_53125 - _ZN10layer_norm31ln_parallel_residual_fwd_kernelINS_13Kernel_traitsI6__halfS2_fS2_fjLj2048ELj1ELj4ELj1ELj16ENS_18Kernel_traits_baseILj2048ES2_S2_fS2_fjLj128EEEEELb0ELb1ELb1EEEvNS_9FwdParamsE)
        .other          _ZN10layer_norm31ln_parallel_residual_fwd_kernelINS_13Kernel_traitsI6__halfS2_fS2_fjLj2048ELj1ELj4ELj1ELj16ENS_18Kernel_traits_baseILj2048ES2_S2_fS2_fjLj128EEEEELb0ELb1ELb1EEEvNS_9FwdParamsE,@"STO_CUDA_ENTRY STV_DEFAULT"
_ZN10layer_norm31ln_parallel_residual_fwd_kernelINS_13Kernel_traitsI6__halfS2_fS2_fjLj2048ELj1ELj4ELj1ELj16ENS_18Kernel_traits_baseILj2048ES2_S2_fS2_fjLj128EEEEELb0ELb1ELb1EEEvNS_9FwdParamsE:
.text._ZN10layer_norm31ln_parallel_residual_fwd_kernelINS_13Kernel_traitsI6__halfS2_fS2_fjLj2048ELj1ELj4ELj1ELj16ENS_18Kernel_traits_baseILj2048ES2_S2_fS2_fjLj128EEEEELb0ELb1ELb1EEEvNS_9FwdParamsE:
        /* <DEDUP_REMOVED lines=23> */
[----:B-1----:R-:W-:Y:S02]  /*0170*/  LEA R177, R177, R0, 0x2 ;  /* 0x00000000b1b17211 */ /* 0x002fe400078e10ff */
[----:B------:R-:W-:Y:S02]  /*0180*/  IADD3.X R3, RZ, UR7, RZ, P2, !PT ;  /* 0x00000007ff037c10 */ /* 0x000fe400097fe4ff */
[----:B------:R-:W-:-:S13]  /*0190*/  ISETP.GE.AND P1, PT, R177, UR8, PT ;  /* 0x00000008b1007c0c */ /* 0x000fda000bf26270 */
[----:B0-----:R-:W-:Y:S05]  /*01a0*/  @P1 EXIT ;  /* 0x000000000000194d */ /* 0x001fea0003800000 */
[----:B------:R-:W2:Y:S04]  /*01b0*/  LDG.E.128 R32, desc[UR4][R2.64+0xe00] ;  /* 0x000e000402207981 */ /* 0x000ea8000c1e1d00 */
[----:B------:R-:W3:Y:S04]  /*01c0*/  LDG.E.128 R28, desc[UR4][R2.64+0xc00] ;  /* 0x000c0004021c7981 */ /* 0x000ee8000c1e1d00 */
        /* <DEDUP_REMOVED lines=21> */
[----:B------:R-:W-:Y:S01]  /*0320*/  @!P0 CS2R R38, SRZ ;  /* 0x0000000000268805 */ /* 0x000fe2000001ff00 */
[----:B------:R-:W-:Y:S01]  /*0330*/  ULDC.64 UR6, c[0x0][0x228] ;  /* 0x00008a0000067ab9 */ /* 0x000fe20000000a00 */
[----:B------:R-:W-:Y:S01]  /*0340*/  BSSY B0, `(.L_x_32306) ;  /* 0x00004e5000007945 */ /* 0x000fe20003800000 */
[----:B------:R-:W-:Y:S01]  /*0350*/  ISETP.NE.U32.AND P0, PT, RZ, UR6, PT ;  /* 0x00000006ff007c0c */ /* 0x000fe2000bf05070 */
[----:B------:R-:W-:Y:S01]  /*0360*/  ULDC.U8 UR6, c[0x0][0x2a0] ;  /* 0x0000a80000067ab9 */ /* 0x000fe20000000000 */
[--C-:B------:R-:W-:Y:S01]  /*0370*/  HADD2.F32 R160, -RZ, R48.reuse.H0_H0 ;  /* 0x20000030ffa07230 */ /* 0x100fe20000004100 */
[----:B------:R-:W-:Y:S01]  /*0380*/  LOP3.LUT R176, R176, 0x1f, RZ, 0xc0, !PT ;  /* 0x0000001fb0b07812 */ /* 0x000fe200078ec0ff */
[----:B------:R-:W-:Y:S01]  /*0390*/  HADD2.F32 R159, -RZ, R48.H1_H1 ;  /* 0x30000030ff9f7230 */ /* 0x000fe20000004100 */
[----:B------:R-:W-:Y:S01]  /*03a0*/  ISETP.NE.AND P3, PT, RZ, UR6, PT ;  /* 0x00000006ff007c0c */ /* 0x000fe2000bf65270 */
[--C-:B------:R-:W-:Y:S01]  /*03b0*/  HADD2.F32 R158, -RZ, R49.reuse.H0_H0 ;  /* 0x20000031ff9e7230 */ /* 0x100fe20000004100 */
[----:B------:R-:W-:Y:S01]  /*03c0*/  ISETP.NE.AND.EX P0, PT, RZ, UR7, PT, P0 ;  /* 0x00000007ff007c0c */ /* 0x000fe2000bf05300 */
        /* <DEDUP_REMOVED lines=67> */
[----:B--2---:R-:W-:Y:S02]  /*0800*/  HADD2.F32 R179, -RZ, R32.H0_H0 ;  /* 0x20000020ffb37230 */ /* 0x004fe40000004100 */
[--C-:B------:R-:W-:Y:S02]  /*0810*/  HADD2.F32 R181, -RZ, R33.reuse.H0_H0 ;  /* 0x20000021ffb57230 */ /* 0x100fe40000004100 */
[--C-:B------:R-:W-:Y:S02]  /*0820*/  HADD2.F32 R178, -RZ, R34.reuse.H0_H0 ;  /* 0x20000022ffb27230 */ /* 0x100fe40000004100 */
[----:B------:R-:W-:Y:S02]  /*0830*/  HADD2.F32 R0, -RZ, R34.H1_H1 ;  /* 0x30000022ff007230 */ /* 0x000fe40000004100 */
[----:B------:R-:W-:Y:S02]  /*0840*/  HADD2.F32 R32, -RZ, R32.H1_H1 ;  /* 0x30000020ff207230 */ /* 0x000fe40000004100 */
[----:B------:R-:W-:-:S02]  /*0850*/  HADD2.F32 R33, -RZ, R33.H1_H1 ;  /* 0x30000021ff217230 */ /* 0x000fc40000004100 */
[----:B0--3--:R-:W-:-:S07]  /*0860*/  HADD2.F32 R34, -RZ, R30.H1_H1 ;  /* 0x3000001eff227230 */ /* 0x009fce0000004100 */
.L_x_32436:
[----:B0-----:R-:W0:Y:S01]  /*0870*/  LDC.64 R2, c[0x0][0x220] ;  /* 0x00008800ff027b82 */ /* 0x001e220000000a00 */
        /* <DEDUP_REMOVED lines=22> */
.L_x_32307:
[----:B-----5:R-:W-:-:S05]  /*09e0*/  HADD2.F32 R49, -RZ, R36.H0_H0 ;  /* 0x20000024ff317230 */ /* 0x020fca0000004100 */
[----:B------:R-:W-:-:S04]  /*09f0*/  FADD.FTZ R48, R48, R49 ;  /* 0x0000003130307221 */ /* 0x000fc80000010000 */
[----:B------:R-:W-:-:S07]  /*0a00*/  @P1 FADD.FTZ R48, R40, R48 ;  /* 0x0000003028301221 */ /* 0x000fce0000010000 */
.L_x_32308:
[----:B------:R-:W-:Y:S01]  /*0a10*/  HADD2.F32 R49, -RZ, R52.H1_H1 ;  /* 0x30000034ff317230 */ /* 0x000fe20000004100 */
[----:B------:R-:W-:Y:S06]  /*0a20*/  @P2 BRA `(.L_x_32309) ;  /* 0x00000000000c2947 */ /* 0x000fec0003800000 */
[----:B------:R-:W-:Y:S05]  /*0a30*/  @!P1 BRA `(.L_x_32310) ;  /* 0x0000000000149947 */ /* 0x000fea0003800000 */
[----:B-----5:R-:W-:Y:S01]  /*0a40*/  FADD.FTZ R49, R41, R49 ;  /* 0x0000003129317221 */ /* 0x020fe20000010000 */
[----:B------:R-:W-:Y:S06]  /*0a50*/  BRA `(.L_x_32310) ;  /* 0x00000000000c7947 */ /* 0x000fec0003800000 */
.L_x_32309:
[----:B-----5:R-:W-:-:S05]  /*0a60*/  HADD2.F32 R50, -RZ, R36.H1_H1 ;  /* 0x30000024ff327230 */ /* 0x020fca0000004100 */
[----:B------:R-:W-:-:S04]  /*0a70*/  FADD.FTZ R49, R49, R50 ;  /* 0x0000003231317221 */ /* 0x000fc80000010000 */
[----:B------:R-:W-:-:S07]  /*0a80*/  @P1 FADD.FTZ R49, R41, R49 ;  /* 0x0000003129311221 */ /* 0x000fce0000010000 */
.L_x_32310:
[----:B------:R-:W-:Y:S01]  /*0a90*/  HADD2.F32 R50, -RZ, R53.H0_H0 ;  /* 0x20000035ff327230 */ /* 0x000fe20000004100 */
[----:B------:R-:W-:Y:S06]  /*0aa0*/  @P2 BRA `(.L_x_32311) ;  /* 0x00000000000c2947 */ /* 0x000fec0003800000 */
[----:B------:R-:W-:Y:S05]  /*0ab0*/  @!P1 BRA `(.L_x_32312) ;  /* 0x0000000000149947 */ /* 0x000fea0003800000 */
[----:B-----5:R-:W-:Y:S01]  /*0ac0*/  FADD.FTZ R50, R42, R50 ;  /* 0x000000322a327221 */ /* 0x020fe20000010000 */
[----:B------:R-:W-:Y:S06]  /*0ad0*/  BRA `(.L_x_32312) ;  /* 0x00000000000c7947 */ /* 0x000fec0003800000 */
.L_x_32311:
[----:B-----5:R-:W-:-:S05]  /*0ae0*/  HADD2.F32 R51, -RZ, R37.H0_H0 ;  /* 0x20000025ff337230 */ /* 0x020fca0000004100 */
[----:B------:R-:W-:-:S04]  /*0af0*/  FADD.FTZ R50, R50, R51 ;  /* 0x0000003332327221 */ /* 0x000fc80000010000 */
[----:B------:R-:W-:-:S07]  /*0b00*/  @P1 FADD.FTZ R50, R42, R50 ;  /* 0x000000322a321221 */ /* 0x000fce0000010000 */
.L_x_32312:
[----:B------:R-:W-:Y:S01]  /*0b10*/  HADD2.F32 R51, -RZ, R53.H1_H1 ;  /* 0x30000035ff337230 */ /* 0x000fe20000004100 */
[----:B------:R-:W-:Y:S06]  /*0b20*/  @P2 BRA `(.L_x_32313) ;  /* 0x00000000000c2947 */ /* 0x000fec0003800000 */
[----:B------:R-:W-:Y:S05]  /*0b30*/  @!P1 BRA `(.L_x_32314) ;  /* 0x0000000000149947 */ /* 0x000fea0003800000 */
[----:B-----5:R-:W-:Y:S01]  /*0b40*/  FADD.FTZ R51, R43, R51 ;  /* 0x000000332b337221 */ /* 0x020fe20000010000 */
[----:B------:R-:W-:Y:S06]  /*0b50*/  BRA `(.L_x_32314) ;  /* 0x00000000000c7947 */ /* 0x000fec0003800000 */
.L_x_32313:
[----:B-----5:R-:W-:-:S05]  /*0b60*/  HADD2.F32 R52, -RZ, R37.H1_H1 ;  /* 0x30000025ff347230 */ /* 0x020fca0000004100 */
[----:B------:R-:W-:-:S04]  /*0b70*/  FADD.FTZ R51, R51, R52 ;  /* 0x0000003433337221 */ /* 0x000fc80000010000 */
[----:B------:R-:W-:-:S07]  /*0b80*/  @P1 FADD.FTZ R51, R43, R51 ;  /* 0x000000332b331221 */ /* 0x000fce0000010000 */
.L_x_32314:
[----:B------:R-:W-:Y:S01]  /*0b90*/  HADD2.F32 R52, -RZ, R54.H0_H0 ;  /* 0x20000036ff347230 */ /* 0x000fe20000004100 */
[----:B------:R-:W-:Y:S06]  /*0ba0*/  @P2 BRA `(.L_x_32315) ;  /* 0x00000000000c2947 */ /* 0x000fec0003800000 */
[----:B------:R-:W-:Y:S05]  /*0bb0*/  @!P1 BRA `(.L_x_32316) ;  /* 0x0000000000149947 */ /* 0x000fea0003800000 */
[----:B-----5:R-:W-:Y:S01]  /*0bc0*/  FADD.FTZ R52, R44, R52 ;  /* 0x000000342c347221 */ /* 0x020fe20000010000 */
[----:B------:R-:W-:Y:S06]  /*0bd0*/  BRA `(.L_x_32316) ;  /* 0x00000000000c7947 */ /* 0x000fec0003800000 */
.L_x_32315:
[----:B-----5:R-:W-:-:S05]  /*0be0*/  HADD2.F32 R53, -RZ, R38.H0_H0 ;  /* 0x20000026ff357230 */ /* 0x020fca0000004100 */
[----:B------:R-:W-:-:S04]  /*0bf0*/  FADD.FTZ R52, R52, R53 ;  /* 0x0000003534347221 */ /* 0x000fc80000010000 */
[----:B------:R-:W-:-:S07]  /*0c00*/  @P1 FADD.FTZ R52, R44, R52 ;  /* 0x000000342c341221 */ /* 0x000fce0000010000 */
.L_x_32316:
[----:B------:R-:W-:Y:S01]  /*0c10*/  HADD2.F32 R53, -RZ, R54.H1_H1 ;  /* 0x30000036ff357230 */ /* 0x000fe20000004100 */
[----:B------:R-:W-:Y:S06]  /*0c20*/  @P2 BRA `(.L_x_32317) ;  /* 0x00000000000c2947 */ /* 0x000fec0003800000 */
[----:B------:R-:W-:Y:S05]  /*0c30*/  @!P1 BRA `(.L_x_32318) ;  /* 0x0000000000149947 */ /* 0x000fea0003800000 */
[----:B-----5:R-:W-:Y:S01]  /*0c40*/  FADD.FTZ R53, R45, R53 ;  /* 0x000000352d357221 */ /* 0x020fe20000010000 */
[----:B------:R-:W-:Y:S06]  /*0c50*/  BRA `(.L_x_32318) ;  /* 0x00000000000c7947 */ /* 0x000fec0003800000 */
.L_x_32317:
[----:B-----5:R-:W-:-:S05]  /*0c60*/  HADD2.F32 R54, -RZ, R38.H1_H1 ;  /* 0x30000026ff367230 */ /* 0x020fca0000004100 */
[----:B------:R-:W-:-:S04]  /*0c70*/  FADD.FTZ R53, R53, R54 ;  /* 0x0000003635357221 */ /* 0x000fc80000010000 */
[----:B------:R-:W-:-:S07]  /*0c80*/  @P1 FADD.FTZ R53, R45, R53 ;  /* 0x000000352d351221 */ /* 0x000fce0000010000 */
.L_x_32318:
[----:B------:R-:W-:Y:S01]  /*0c90*/  HADD2.F32 R54, -RZ, R55.H0_H0 ;  /* 0x20000037ff367230 */ /* 0x000fe20000004100 */
[----:B------:R-:W-:Y:S06]  /*0ca0*/  @P2 BRA `(.L_x_32319) ;  /* 0x00000000000c2947 */ /* 0x000fec0003800000 */
[----:B------:R-:W-:Y:S05]  /*0cb0*/  @!P1 BRA `(.L_x_32320) ;  /* 0x0000000000149947 */ /* 0x000fea0003800000 */
[----:B-----5:R-:W-:Y:S01]  /*0cc0*/  FADD.FTZ R54, R46, R54 ;  /* 0x000000362e367221 */ /* 0x020fe20000010000 */
[----:B------:R-:W-:Y:S06]  /*0cd0*/  BRA `(.L_x_32320) ;  /* 0x00000000000c7947 */ /* 0x000fec0003800000 */
.L_x_32319:
[----:B-----5:R-:W-:-:S05]  /*0ce0*/  HADD2.F32 R57, -RZ, R39.H0_H0 ;  /* 0x20000027ff397230 */ /* 0x020fca0000004100 */
[----:B------:R-:W-:-:S04]  /*0cf0*/  FADD.FTZ R54, R54, R57 ;  /* 0x0000003936367221 */ /* 0x000fc80000010000 */
[----:B------:R-:W-:-:S07]  /*0d00*/  @P1 FADD.FTZ R54, R46, R54 ;  /* 0x000000362e361221 */ /* 0x000fce0000010000 */
.L_x_32320:
[----:B------:R-:W-:Y:S01]  /*0d10*/  HADD2.F32 R55, -RZ, R55.H1_H1 ;  /* 0x30000037ff377230 */ /* 0x000fe20000004100 */
[----:B------:R-:W-:Y:S06]  /*0d20*/  @P2 BRA `(.L_x_32321) ;  /* 0x00000000000c2947 */ /* 0x000fec0003800000 */
[----:B------:R-:W-:Y:S05]  /*0d30*/  @!P1 BRA `(.L_x_32322) ;  /* 0x0000000000149947 */ /* 0x000fea0003800000 */
[----:B-----5:R-:W-:Y:S01]  /*0d40*/  FADD.FTZ R55, R47, R55 ;  /* 0x000000372f377221 */ /* 0x020fe20000010000 */
[----:B------:R-:W-:Y:S06]  /*0d50*/  BRA `(.L_x_32322) ;  /* 0x00000000000c7947 */ /* 0x000fec0003800000 */
.L_x_32321:
[----:B-----5:R-:W-:-:S05]  /*0d60*/  HADD2.F32 R56, -RZ, R39.H1_H1 ;  /* 0x30000027ff387230 */ /* 0x020fca0000004100 */
[----:B------:R-:W-:-:S04]  /*0d70*/  FADD.FTZ R55, R55, R56 ;  /* 0x0000003837377221 */ /* 0x000fc80000010000 */
[----:B------:R-:W-:-:S07]  /*0d80*/  @P1 FADD.FTZ R55, R47, R55 ;  /* 0x000000372f371221 */ /* 0x000fce0000010000 */
.L_x_32322:
        /* <DEDUP_REMOVED lines=14> */
[----:B--2---:R-:W-:Y:S01]  /*0e70*/  HADD2.F32 R56, -RZ, R60.H0_H0 ;  /* 0x2000003cff387230 */ /* 0x004fe20000004100 */
[----:B0-----:R-:W-:Y:S06]  /*0e80*/  @P2 BRA `(.L_x_32323) ;  /* 0x00000000000c2947 */ /* 0x001fec0003800000 */
[----:B------:R-:W-:Y:S05]  /*0e90*/  @!P1 BRA `(.L_x_32324) ;  /* 0x0000000000149947 */ /* 0x000fea0003800000 */
[----:B-----5:R-:W-:Y:S01]  /*0ea0*/  FADD.FTZ R56, R40, R56 ;  /* 0x0000003828387221 */ /* 0x020fe20000010000 */
[----:B------:R-:W-:Y:S06]  /*0eb0*/  BRA `(.L_x_32324) ;  /* 0x00000000000c7947 */ /* 0x000fec0003800000 */
.L_x_32323:
[----:B-----5:R-:W-:-:S05]  /*0ec0*/  HADD2.F32 R57, -RZ, R36.H0_H0 ;  /* 0x20000024ff397230 */ /* 0x020fca0000004100 */
[----:B------:R-:W-:-:S04]  /*0ed0*/  FADD.FTZ R56, R57, R56 ;  /* 0x0000003839387221 */ /* 0x000fc80000010000 */
[----:B------:R-:W-:-:S07]  /*0ee0*/  @P1 FADD.FTZ R56, R40, R56 ;  /* 0x0000003828381221 */ /* 0x000fce0000010000 */
.L_x_32324:
[----:B------:R-:W-:Y:S01]  /*0ef0*/  HADD2.F32 R57, -RZ, R60.H1_H1 ;  /* 0x3000003cff397230 */ /* 0x000fe20000004100 */
[----:B------:R-:W-:Y:S06]  /*0f00*/  @P2 BRA `(.L_x_32325) ;  /* 0x00000000000c2947 */ /* 0x000fec0003800000 */
[----:B------:R-:W-:Y:S05]  /*0f10*/  @!P1 BRA `(.L_x_32326) ;  /* 0x0000000000149947 */ /* 0x000fea0003800000 */
[----:B-----5:R-:W-:Y:S01]  /*0f20*/  FADD.FTZ R57, R41, R57 ;  /* 0x0000003929397221 */ /* 0x020fe20000010000 */
[----:B------:R-:W-:Y:S06]  /*0f30*/  BRA `(.L_x_32326) ;  /* 0x00000000000c7947 */ /* 0x000fec0003800000 */
.L_x_32325:
[----:B-----5:R-:W-:-:S05]  /*0f40*/  HADD2.F32 R58, -RZ, R36.H1_H1 ;  /* 0x30000024ff3a7230 */ /* 0x020fca0000004100 */
[----:B------:R-:W-:-:S04]  /*0f50*/  FADD.FTZ R57, R58, R57 ;  /* 0x000000393a397221 */ /* 0x000fc80000010000 */
[----:B------:R-:W-:-:S07]  /*0f60*/  @P1 FADD.FTZ R57, R41, R57 ;  /* 0x0000003929391221 */ /* 0x000fce0000010000 */
.L_x_32326:
[----:B------:R-:W-:Y:S01]  /*0f70*/  HADD2.F32 R58, -RZ, R61.H0_H0 ;  /* 0x2000003dff3a7230 */ /* 0x000fe20000004100 */
[----:B------:R-:W-:Y:S06]  /*0f80*/  @P2 BRA `(.L_x_32327) ;  /* 0x00000000000c2947 */ /* 0x000fec0003800000 */
[----:B------:R-:W-:Y:S05]  /*0f90*/  @!P1 BRA `(.L_x_32328) ;  /* 0x0000000000149947 */ /* 0x000fea0003800000 */
[----:B-----5:R-:W-:Y:S01]  /*0fa0*/  FADD.FTZ R58, R42, R58 ;  /* 0x0000003a2a3a7221 */ /* 0x020fe20000010000 */
[----:B------:R-:W-:Y:S06]  /*0fb0*/  BRA `(.L_x_32328) ;  /* 0x00000000000c7947 */ /* 0x000fec0003800000 */
.L_x_32327:
[----:B-----5:R-:W-:-:S05]  /*0fc0*/  HADD2.F32 R59, -RZ, R37.H0_H0 ;  /* 0x20000025ff3b7230 */ /* 0x020fca0000004100 */
[----:B------:R-:W-:-:S04]  /*0fd0*/  FADD.FTZ R58, R59, R58 ;  /* 0x0000003a3b3a7221 */ /* 0x000fc80000010000 */
[----:B------:R-:W-:-:S07]  /*0fe0*/  @P1 FADD.FTZ R58, R42, R58 ;  /* 0x0000003a2a3a1221 */ /* 0x000fce0000010000 */
.L_x_32328:
[----:B------:R-:W-:Y:S01]  /*0ff0*/  HADD2.F32 R59, -RZ, R61.H1_H1 ;  /* 0x3000003dff3b7230 */ /* 0x000fe20000004100 */
[----:B------:R-:W-:Y:S06]  /*1000*/  @P2 BRA `(.L_x_32329) ;  /* 0x00000000000c2947 */ /* 0x000fec0003800000 */
[----:B------:R-:W-:Y:S05]  /*1010*/  @!P1 BRA `(.L_x_32330) ;  /* 0x0000000000149947 */ /* 0x000fea0003800000 */
[----:B-----5:R-:W-:Y:S01]  /*1020*/  FADD.FTZ R59, R43, R59 ;  /* 0x0000003b2b3b7221 */ /* 0x020fe20000010000 */
[----:B------:R-:W-:Y:S06]  /*1030*/  BRA `(.L_x_32330) ;  /* 0x00000000000c7947 */ /* 0x000fec0003800000 */
.L_x_32329:
[----:B-----5:R-:W-:-:S05]  /*1040*/  HADD2.F32 R60, -RZ, R37.H1_H1 ;  /* 0x30000025ff3c7230 */ /* 0x020fca0000004100 */
[----:B------:R-:W-:-:S04]  /*1050*/  FADD.FTZ R59, R60, R59 ;  /* 0x0000003b3c3b7221 */ /* 0x000fc80000010000 */
[----:B------:R-:W-:-:S07]  /*1060*/  @P1 FADD.FTZ R59, R43, R59 ;  /* 0x0000003b2b3b1221 */ /* 0x000fce0000010000 */
.L_x_32330:
[----:B------:R-:W-:Y:S01]  /*1070*/  HADD2.F32 R60, -RZ, R62.H0_H0 ;  /* 0x2000003eff3c7230 */ /* 0x000fe20000004100 */
[----:B------:R-:W-:Y:S06]  /*1080*/  @P2 BRA `(.L_x_32331) ;  /* 0x00000000000c2947 */ /* 0x000fec0003800000 */
[----:B------:R-:W-:Y:S05]  /*1090*/  @!P1 BRA `(.L_x_32332) ;  /* 0x0000000000149947 */ /* 0x000fea0003800000 */
[----:B-----5:R-:W-:Y:S01]  /*10a0*/  FADD.FTZ R60, R44, R60 ;  /* 0x0000003c2c3c7221 */ /* 0x020fe20000010000 */
[----:B------:R-:W-:Y:S06]  /*10b0*/  BRA `(.L_x_32332) ;  /* 0x00000000000c7947 */ /* 0x000fec0003800000 */
.L_x_32331:
[----:B-----5:R-:W-:-:S05]  /*10c0*/  HADD2.F32 R61, -RZ, R38.H0_H0 ;  /* 0x20000026ff3d7230 */ /* 0x020fca0000004100 */
[----:B------:R-:W-:-:S04]  /*10d0*/  FADD.FTZ R60, R61, R60 ;  /* 0x0000003c3d3c7221 */ /* 0x000fc80000010000 */
[----:B------:R-:W-:-:S07]  /*10e0*/  @P1 FADD.FTZ R60, R44, R60 ;  /* 0x0000003c2c3c1221 */ /* 0x000fce0000010000 */
.L_x_32332:
[----:B------:R-:W-:Y:S01]  /*10f0*/  HADD2.F32 R61, -RZ, R62.H1_H1 ;  /* 0x3000003eff3d7230 */ /* 0x000fe20000004100 */
[----:B------:R-:W-:Y:S06]  /*1100*/  @P2 BRA `(.L_x_32333) ;  /* 0x00000000000c2947 */ /* 0x000fec0003800000 */
[----:B------:R-:W-:Y:S05]  /*1110*/  @!P1 BRA `(.L_x_32334) ;  /* 0x0000000000149947 */ /* 0x000fea0003800000 */
[----:B-----5:R-:W-:Y:S01]  /*1120*/  FADD.FTZ R61, R45, R61 ;  /* 0x0000003d2d3d7221 */ /* 0x020fe20000010000 */
[----:B------:R-:W-:Y:S06]  /*1130*/  BRA `(.L_x_32334) ;  /* 0x00000000000c7947 */ /* 0x000fec0003800000 */
.L_x_32333:
[----:B-----5:R-:W-:-:S05]  /*1140*/  HADD2.F32 R62, -RZ, R38.H1_H1 ;  /* 0x30000026ff3e7230 */ /* 0x020fca0000004100 */
[----:B------:R-:W-:-:S04]  /*1150*/  FADD.FTZ R61, R62, R61 ;  /* 0x0000003d3e3d7221 */ /* 0x000fc80000010000 */
[----:B------:R-:W-:-:S07]  /*1160*/  @P1 FADD.FTZ R61, R45, R61 ;  /* 0x0000003d2d3d1221 */ /* 0x000fce0000010000 */
.L_x_32334:
[----:B------:R-:W-:Y:S01]  /*1170*/  HADD2.F32 R62, -RZ, R63.H0_H0 ;  /* 0x2000003fff3e7230 */ /* 0x000fe20000004100 */
[----:B------:R-:W-:Y:S06]  /*1180*/  @P2 BRA `(.L_x_32335) ;  /* 0x00000000000c2947 */ /* 0x000fec0003800000 */
[----:B------:R-:W-:Y:S05]  /*1190*/  @!P1 BRA `(.L_x_32336) ;  /* 0x0000000000149947 */ /* 0x000fea0003800000 */
[----:B-----5:R-:W-:Y:S01]  /*11a0*/  FADD.FTZ R62, R46, R62 ;  /* 0x0000003e2e3e7221 */ /* 0x020fe20000010000 */
[----:B------:R-:W-:Y:S06]  /*11b0*/  BRA `(.L_x_32336) ;  /* 0x00000000000c7947 */ /* 0x000fec0003800000 */
.L_x_32335:
[----:B-----5:R-:W-:-:S05]  /*11c0*/  HADD2.F32 R65, -RZ, R39.H0_H0 ;  /* 0x20000027ff417230 */ /* 0x020fca0000004100 */
[----:B------:R-:W-:-:S04]  /*11d0*/  FADD.FTZ R62, R65, R62 ;  /* 0x0000003e413e7221 */ /* 0x000fc80000010000 */
[----:B------:R-:W-:-:S07]  /*11e0*/  @P1 FADD.FTZ R62, R46, R62 ;  /* 0x0000003e2e3e1221 */ /* 0x000fce0000010000 */
.L_x_32336:
[----:B------:R-:W-:Y:S01]  /*11f0*/  HADD2.F32 R63, -RZ, R63.H1_H1 ;  /* 0x3000003fff3f7230 */ /* 0x000fe20000004100 */
[----:B------:R-:W-:Y:S06]  /*1200*/  @P2 BRA `(.L_x_32337) ;  /* 0x00000000000c2947 */ /* 0x000fec0003800000 */
[----:B------:R-:W-:Y:S05]  /*1210*/  @!P1 BRA `(.L_x_32338) ;  /* 0x0000000000149947 */ /* 0x000fea0003800000 */
[----:B-----5:R-:W-:Y:S01]  /*1220*/  FADD.FTZ R63, R47, R63 ;  /* 0x0000003f2f3f7221 */ /* 0x020fe20000010000 */
[----:B------:R-:W-:Y:S06]  /*1230*/  BRA `(.L_x_32338) ;  /* 0x00000000000c7947 */ /* 0x000fec0003800000 */
.L_x_32337:
[----:B-----5:R-:W-:-:S05]  /*1240*/  HADD2.F32 R64, -RZ, R39.H1_H1 ;  /* 0x30000027ff407230 */ /* 0x020fca0000004100 */
[----:B------:R-:W-:-:S04]  /*1250*/  FADD.FTZ R63, R64, R63 ;  /* 0x0000003f403f7221 */ /* 0x000fc80000010000 */
[----:B------:R-:W-:-:S07]  /*1260*/  @P1 FADD.FTZ R63, R47, R63 ;  /* 0x0000003f2f3f1221 */ /* 0x000fce0000010000 */
.L_x_32338:
        /* <DEDUP_REMOVED lines=19> */
.L_x_32339:
[----:B-----5:R-:W-:-:S05]  /*13a0*/  HADD2.F32 R65, -RZ, R36.H0_H0 ;  /* 0x20000024ff417230 */ /* 0x020fca0000004100 */
[----:B------:R-:W-:-:S04]  /*13b0*/  FADD.FTZ R64, R65, R64 ;  /* 0x0000004041407221 */ /* 0x000fc80000010000 */
[----:B------:R-:W-:-:S07]  /*13c0*/  @P1 FADD.FTZ R64, R40, R64 ;  /* 0x0000004028401221 */ /* 0x000fce0000010000 */
.L_x_32340:
[----:B------:R-:W-:Y:S01]  /*13d0*/  HADD2.F32 R65, -RZ, R68.H1_H1 ;  /* 0x30000044ff417230 */ /* 0x000fe20000004100 */
[----:B------:R-:W-:Y:S06]  /*13e0*/  @P2 BRA `(.L_x_32341) ;  /* 0x00000000000c2947 */ /* 0x000fec0003800000 */
[----:B------:R-:W-:Y:S05]  /*13f0*/  @!P1 BRA `(.L_x_32342) ;  /* 0x0000000000149947 */ /* 0x000fea0003800000 */
[----:B-----5:R-:W-:Y:S01]  /*1400*/  FADD.FTZ R65, R41, R65 ;  /* 0x0000004129417221 */ /* 0x020fe20000010000 */
[----:B------:R-:W-:Y:S06]  /*1410*/  BRA `(.L_x_32342) ;  /* 0x00000000000c7947 */ /* 0x000fec0003800000 */
.L_x_32341:
[----:B-----5:R-:W-:-:S05]  /*1420*/  HADD2.F32 R66, -RZ, R36.H1_H1 ;  /* 0x30000024ff427230 */ /* 0x020fca0000004100 */
[----:B------:R-:W-:-:S04]  /*1430*/  FADD.FTZ R65, R66, R65 ;  /* 0x0000004142417221 */ /* 0x000fc80000010000 */
[----:B------:R-:W-:-:S07]  /*1440*/  @P1 FADD.FTZ R65, R41, R65 ;  /* 0x0000004129411221 */ /* 0x000fce0000010000 */
.L_x_32342:
[----:B------:R-:W-:Y:S01]  /*1450*/  HADD2.F32 R66, -RZ, R69.H0_H0 ;  /* 0x20000045ff427230 */ /* 0x000fe20000004100 */
[----:B------:R-:W-:Y:S06]  /*1460*/  @P2 BRA `(.L_x_32343) ;  /* 0x00000000000c2947 */ /* 0x000fec0003800000 */
[----:B------:R-:W-:Y:S05]  /*1470*/  @!P1 BRA `(.L_x_32344) ;  /* 0x0000000000149947 */ /* 0x000fea0003800000 */
[----:B-----5:R-:W-:Y:S01]  /*1480*/  FADD.FTZ R66, R42, R66 ;  /* 0x000000422a427221 */ /* 0x020fe20000010000 */
[----:B------:R-:W-:Y:S06]  /*1490*/  BRA `(.L_x_32344) ;  /* 0x00000000000c7947 */ /* 0x000fec0003800000 */
.L_x_32343:
[----:B-----5:R-:W-:-:S05]  /*14a0*/  HADD2.F32 R67, -RZ, R37.H0_H0 ;  /* 0x20000025ff437230 */ /* 0x020fca0000004100 */
[----:B------:R-:W-:-:S04]  /*14b0*/  FADD.FTZ R66, R67, R66 ;  /* 0x0000004243427221 */ /* 0x000fc80000010000 */
[----:B------:R-:W-:-:S07]  /*14c0*/  @P1 FADD.FTZ R66, R42, R66 ;  /* 0x000000422a421221 */ /* 0x000fce0000010000 */
.L_x_32344:
[----:B------:R-:W-:Y:S01]  /*14d0*/  HADD2.F32 R67, -RZ, R69.H1_H1 ;  /* 0x30000045ff437230 */ /* 0x000fe20000004100 */
[----:B------:R-:W-:Y:S06]  /*14e0*/  @P2 BRA `(.L_x_32345) ;  /* 0x00000000000c2947 */ /* 0x000fec0003800000 */
[----:B------:R-:W-:Y:S05]  /*14f0*/  @!P1 BRA `(.L_x_32346) ;  /* 0x0000000000149947 */ /* 0x000fea0003800000 */
[----:B-----5:R-:W-:Y:S01]  /*1500*/  FADD.FTZ R67, R43, R67 ;  /* 0x000000432b437221 */ /* 0x020fe20000010000 */
[----:B------:R-:W-:Y:S06]  /*1510*/  BRA `(.L_x_32346) ;  /* 0x00000000000c7947 */ /* 0x000fec0003800000 */
.L_x_32345:
[----:B-----5:R-:W-:-:S05]  /*1520*/  HADD2.F32 R68, -RZ, R37.H1_H1 ;  /* 0x30000025ff447230 */ /* 0x020fca0000004100 */
[----:B------:R-:W-:-:S04]  /*1530*/  FADD.FTZ R67, R68, R67 ;  /* 0x0000004344437221 */ /* 0x000fc80000010000 */
[----:B------:R-:W-:-:S07]  /*1540*/  @P1 FADD.FTZ R67, R43, R67 ;  /* 0x000000432b431221 */ /* 0x000fce0000010000 */
.L_x_32346:
[----:B------:R-:W-:Y:S01]  /*1550*/  HADD2.F32 R68, -RZ, R70.H0_H0 ;  /* 0x20000046ff447230 */ /* 0x000fe20000004100 */
[----:B------:R-:W-:Y:S06]  /*1560*/  @P2 BRA `(.L_x_32347) ;  /* 0x00000000000c2947 */ /* 0x000fec0003800000 */
[----:B------:R-:W-:Y:S05]  /*1570*/  @!P1 BRA `(.L_x_32348) ;  /* 0x0000000000149947 */ /* 0x000fea0003800000 */
[----:B-----5:R-:W-:Y:S01]  /*1580*/  FADD.FTZ R68, R44, R68 ;  /* 0x000000442c447221 */ /* 0x020fe20000010000 */
[----:B------:R-:W-:Y:S06]  /*1590*/  BRA `(.L_x_32348) ;  /* 0x00000000000c7947 */ /* 0x000fec0003800000 */
.L_x_32347:
[----:B-----5:R-:W-:-:S05]  /*15a0*/  HADD2.F32 R69, -RZ, R38.H0_H0 ;  /* 0x20000026ff457230 */ /* 0x020fca0000004100 */
[----:B------:R-:W-:-:S04]  /*15b0*/  FADD.FTZ R68, R69, R68 ;  /* 0x0000004445447221 */ /* 0x000fc80000010000 */
[----:B------:R-:W-:-:S07]  /*15c0*/  @P1 FADD.FTZ R68, R44, R68 ;  /* 0x000000442c441221 */ /* 0x000fce0000010000 */
.L_x_32348:
[----:B------:R-:W-:Y:S01]  /*15d0*/  HADD2.F32 R69, -RZ, R70.H1_H1 ;  /* 0x30000046ff457230 */ /* 0x000fe20000004100 */
[----:B------:R-:W-:Y:S06]  /*15e0*/  @P2 BRA `(.L_x_32349) ;  /* 0x00000000000c2947 */ /* 0x000fec0003800000 */
[----:B------:R-:W-:Y:S05]  /*15f0*/  @!P1 BRA `(.L_x_32350) ;  /* 0x0000000000149947 */ /* 0x000fea0003800000 */
[----:B-----5:R-:W-:Y:S01]  /*1600*/  FADD.FTZ R69, R45, R69 ;  /* 0x000000452d457221 */ /* 0x020fe20000010000 */
[----:B------:R-:W-:Y:S06]  /*1610*/  BRA `(.L_x_32350) ;  /* 0x00000000000c7947 */ /* 0x000fec0003800000 */
.L_x_32349:
[----:B-----5:R-:W-:-:S05]  /*1620*/  HADD2.F32 R70, -RZ, R38.H1_H1 ;  /* 0x30000026ff467230 */ /* 0x020fca0000004100 */
[----:B------:R-:W-:-:S04]  /*1630*/  FADD.FTZ R69, R70, R69 ;  /* 0x0000004546457221 */ /* 0x000fc80000010000 */
[----:B------:R-:W-:-:S07]  /*1640*/  @P1 FADD.FTZ R69, R45, R69 ;  /* 0x000000452d451221 */ /* 0x000fce0000010000 */
.L_x_32350:
[----:B------:R-:W-:Y:S01]  /*1650*/  HADD2.F32 R70, -RZ, R71.H0_H0 ;  /* 0x20000047ff467230 */ /* 0x000fe20000004100 */
[----:B------:R-:W-:Y:S06]  /*1660*/  @P2 BRA `(.L_x_32351) ;  /* 0x00000000000c2947 */ /* 0x000fec0003800000 */
[----:B------:R-:W-:Y:S05]  /*1670*/  @!P1 BRA `(.L_x_32352) ;  /* 0x0000000000149947 */ /* 0x000fea0003800000 */
[----:B-----5:R-:W-:Y:S01]  /*1680*/  FADD.FTZ R70, R46, R70 ;  /* 0x000000462e467221 */ /* 0x020fe20000010000 */
[----:B------:R-:W-:Y:S06]  /*1690*/  BRA `(.L_x_32352) ;  /* 0x00000000000c7947 */ /* 0x000fec0003800000 */
.L_x_32351:
[----:B-----5:R-:W-:-:S05]  /*16a0*/  HADD2.F32 R73, -RZ, R39.H0_H0 ;  /* 0x20000027ff497230 */ /* 0x020fca0000004100 */
[----:B------:R-:W-:-:S04]  /*16b0*/  FADD.FTZ R70, R73, R70 ;  /* 0x0000004649467221 */ /* 0x000fc80000010000 */
[----:B------:R-:W-:-:S07]  /*16c0*/  @P1 FADD.FTZ R70, R46, R70 ;  /* 0x000000462e461221 */ /* 0x000fce0000010000 */
.L_x_32352:
[----:B------:R-:W-:Y:S01]  /*16d0*/  HADD2.F32 R71, -RZ, R71.H1_H1 ;  /* 0x30000047ff477230 */ /* 0x000fe20000004100 */
[----:B------:R-:W-:Y:S06]  /*16e0*/  @P2 BRA `(.L_x_32353) ;  /* 0x00000000000c2947 */ /* 0x000fec0003800000 */
[----:B------:R-:W-:Y:S05]  /*16f0*/  @!P1 BRA `(.L_x_32354) ;  /* 0x0000000000149947 */ /* 0x000fea0003800000 */
[----:B-----5:R-:W-:Y:S01]  /*1700*/  FADD.FTZ R71, R47, R71 ;  /* 0x000000472f477221 */ /* 0x020fe20000010000 */
[----:B------:R-:W-:Y:S06]  /*1710*/  BRA `(.L_x_32354) ;  /* 0x00000000000c7947 */ /* 0x000fec0003800000 */
.L_x_32353:
[----:B-----5:R-:W-:-:S05]  /*1720*/  HADD2.F32 R72, -RZ, R39.H1_H1 ;  /* 0x30000027ff487230 */ /* 0x020fca0000004100 */
[----:B------:R-:W-:-:S04]  /*1730*/  FADD.FTZ R71, R72, R71 ;  /* 0x0000004748477221 */ /* 0x000fc80000010000 */
[----:B------:R-:W-:-:S07]  /*1740*/  @P1 FADD.FTZ R71, R47, R71 ;  /* 0x000000472f471221 */ /* 0x000fce0000010000 */
.L_x_32354:
        /* <DEDUP_REMOVED lines=19> */
.L_x_32355:
[----:B-----5:R-:W-:-:S05]  /*1880*/  HADD2.F32 R73, -RZ, R36.H0_H0 ;  /* 0x20000024ff497230 */ /* 0x020fca0000004100 */
[----:B------:R-:W-:-:S04]  /*1890*/  FADD.FTZ R72, R73, R72 ;  /* 0x0000004849487221 */ /* 0x000fc80000010000 */
[----:B------:R-:W-:-:S07]  /*18a0*/  @P1 FADD.FTZ R72, R40, R72 ;  /* 0x0000004828481221 */ /* 0x000fce0000010000 */
.L_x_32356:
[----:B------:R-:W-:Y:S01]  /*18b0*/  HADD2.F32 R73, -RZ, R76.H1_H1 ;  /* 0x3000004cff497230 */ /* 0x000fe20000004100 */
[----:B------:R-:W-:Y:S06]  /*18c0*/  @P2 BRA `(.L_x_32357) ;  /* 0x00000000000c2947 */ /* 0x000fec0003800000 */
[----:B------:R-:W-:Y:S05]  /*18d0*/  @!P1 BRA `(.L_x_32358) ;  /* 0x0000000000149947 */ /* 0x000fea0003800000 */
[----:B-----5:R-:W-:Y:S01]  /*18e0*/  FADD.FTZ R73, R41, R73 ;  /* 0x0000004929497221 */ /* 0x020fe20000010000 */
[----:B------:R-:W-:Y:S06]  /*18f0*/  BRA `(.L_x_32358) ;  /* 0x00000000000c7947 */ /* 0x000fec0003800000 */
.L_x_32357:
[----:B-----5:R-:W-:-:S05]  /*1900*/  HADD2.F32 R74, -RZ, R36.H1_H1 ;  /* 0x30000024ff4a7230 */ /* 0x020fca0000004100 */
[----:B------:R-:W-:-:S04]  /*1910*/  FADD.FTZ R73, R74, R73 ;  /* 0x000000494a497221 */ /* 0x000fc80000010000 */
[----:B------:R-:W-:-:S07]  /*1920*/  @P1 FADD.FTZ R73, R41, R73 ;  /* 0x0000004929491221 */ /* 0x000fce0000010000 */
.L_x_32358:
[----:B------:R-:W-:Y:S01]  /*1930*/  HADD2.F32 R74, -RZ, R77.H0_H0 ;  /* 0x2000004dff4a7230 */ /* 0x000fe20000004100 */
[----:B------:R-:W-:Y:S06]  /*1940*/  @P2 BRA `(.L_x_32359) ;  /* 0x00000000000c2947 */ /* 0x000fec0003800000 */
[----:B------:R-:W-:Y:S05]  /*1950*/  @!P1 BRA `(.L_x_32360) ;  /* 0x0000000000149947 */ /* 0x000fea0003800000 */
[----:B-----5:R-:W-:Y:S01]  /*1960*/  FADD.FTZ R74, R42, R74 ;  /* 0x0000004a2a4a7221 */ /* 0x020fe20000010000 */
[----:B------:R-:W-:Y:S06]  /*1970*/  BRA `(.L_x_32360) ;  /* 0x00000000000c7947 */ /* 0x000fec0003800000 */
.L_x_32359:
[----:B-----5:R-:W-:-:S05]  /*1980*/  HADD2.F32 R75, -RZ, R37.H0_H0 ;  /* 0x20000025ff4b7230 */ /* 0x020fca0000004100 */
[----:B------:R-:W-:-:S04]  /*1990*/  FADD.FTZ R74, R75, R74 ;  /* 0x0000004a4b4a7221 */ /* 0x000fc80000010000 */
[----:B------:R-:W-:-:S07]  /*19a0*/  @P1 FADD.FTZ R74, R42, R74 ;  /* 0x0000004a2a4a1221 */ /* 0x000fce0000010000 */
.L_x_32360:
[----:B------:R-:W-:Y:S01]  /*19b0*/  HADD2.F32 R75, -RZ, R77.H1_H1 ;  /* 0x3000004dff4b7230 */ /* 0x000fe20000004100 */
[----:B------:R-:W-:Y:S06]  /*19c0*/  @P2 BRA `(.L_x_32361) ;  /* 0x00000000000c2947 */ /* 0x000fec0003800000 */
[----:B------:R-:W-:Y:S05]  /*19d0*/  @!P1 BRA `(.L_x_32362) ;  /* 0x0000000000149947 */ /* 0x000fea0003800000 */
[----:B-----5:R-:W-:Y:S01]  /*19e0*/  FADD.FTZ R75, R43, R75 ;  /* 0x0000004b2b4b7221 */ /* 0x020fe20000010000 */
[----:B------:R-:W-:Y:S06]  /*19f0*/  BRA `(.L_x_32362) ;  /* 0x00000000000c7947 */ /* 0x000fec0003800000 */
.L_x_32361:
[----:B-----5:R-:W-:-:S05]  /*1a00*/  HADD2.F32 R76, -RZ, R37.H1_H1 ;  /* 0x30000025ff4c7230 */ /* 0x020fca0000004100 */
[----:B------:R-:W-:-:S04]  /*1a10*/  FADD.FTZ R75, R76, R75 ;  /* 0x0000004b4c4b7221 */ /* 0x000fc80000010000 */
[----:B------:R-:W-:-:S07]  /*1a20*/  @P1 FADD.FTZ R75, R43, R75 ;  /* 0x0000004b2b4b1221 */ /* 0x000fce0000010000 */
.L_x_32362:
[----:B------:R-:W-:Y:S01]  /*1a30*/  HADD2.F32 R76, -RZ, R78.H0_H0 ;  /* 0x2000004eff4c7230 */ /* 0x000fe20000004100 */
[----:B------:R-:W-:Y:S06]  /*1a40*/  @P2 BRA `(.L_x_32363) ;  /* 0x00000000000c2947 */ /* 0x000fec0003800000 */
[----:B------:R-:W-:Y:S05]  /*1a50*/  @!P1 BRA `(.L_x_32364) ;  /* 0x0000000000149947 */ /* 0x000fea0003800000 */
[----:B-----5:R-:W-:Y:S01]  /*1a60*/  FADD.FTZ R76, R44, R76 ;  /* 0x0000004c2c4c7221 */ /* 0x020fe20000010000 */
[----:B------:R-:W-:Y:S06]  /*1a70*/  BRA `(.L_x_32364) ;  /* 0x00000000000c7947 */ /* 0x000fec0003800000 */
.L_x_32363:
[----:B-----5:R-:W-:-:S05]  /*1a80*/  HADD2.F32 R77, -RZ, R38.H0_H0 ;  /* 0x20000026ff4d7230 */ /* 0x020fca0000004100 */
[----:B------:R-:W-:-:S04]  /*1a90*/  FADD.FTZ R76, R77, R76 ;  /* 0x0000004c4d4c7221 */ /* 0x000fc80000010000 */
[----:B------:R-:W-:-:S07]  /*1aa0*/  @P1 FADD.FTZ R76, R44, R76 ;  /* 0x0000004c2c4c1221 */ /* 0x000fce0000010000 */
.L_x_32364:
[----:B------:R-:W-:Y:S01]  /*1ab0*/  HADD2.F32 R77, -RZ, R78.H1_H1 ;  /* 0x3000004eff4d7230 */ /* 0x000fe20000004100 */
[----:B------:R-:W-:Y:S06]  /*1ac0*/  @P2 BRA `(.L_x_32365) ;  /* 0x00000000000c2947 */ /* 0x000fec0003800000 */
[----:B------:R-:W-:Y:S05]  /*1ad0*/  @!P1 BRA `(.L_x_32366) ;  /* 0x0000000000149947 */ /* 0x000fea0003800000 */
[----:B-----5:R-:W-:Y:S01]  /*1ae0*/  FADD.FTZ R77, R45, R77 ;  /* 0x0000004d2d4d7221 */ /* 0x020fe20000010000 */
[----:B------:R-:W-:Y:S06]  /*1af0*/  BRA `(.L_x_32366) ;  /* 0x00000000000c7947 */ /* 0x000fec0003800000 */
.L_x_32365:
[----:B-----5:R-:W-:-:S05]  /*1b00*/  HADD2.F32 R78, -RZ, R38.H1_H1 ;  /* 0x30000026ff4e7230 */ /* 0x020fca0000004100 */
[----:B------:R-:W-:-:S04]  /*1b10*/  FADD.FTZ R77, R78, R77 ;  /* 0x0000004d4e4d7221 */ /* 0x000fc80000010000 */
[----:B------:R-:W-:-:S07]  /*1b20*/  @P1 FADD.FTZ R77, R45, R77 ;  /* 0x0000004d2d4d1221 */ /* 0x000fce0000010000 */
.L_x_32366:
[----:B------:R-:W-:Y:S01]  /*1b30*/  HADD2.F32 R78, -RZ, R79.H0_H0 ;  /* 0x2000004fff4e7230 */ /* 0x000fe20000004100 */
[----:B------:R-:W-:Y:S06]  /*1b40*/  @P2 BRA `(.L_x_32367) ;  /* 0x00000000000c2947 */ /* 0x000fec0003800000 */
[----:B------:R-:W-:Y:S05]  /*1b50*/  @!P1 BRA `(.L_x_32368) ;  /* 0x0000000000149947 */ /* 0x000fea0003800000 */
[----:B-----5:R-:W-:Y:S01]  /*1b60*/  FADD.FTZ R78, R46, R78 ;  /* 0x0000004e2e4e7221 */ /* 0x020fe20000010000 */
[----:B------:R-:W-:Y:S06]  /*1b70*/  BRA `(.L_x_32368) ;  /* 0x00000000000c7947 */ /* 0x000fec0003800000 */
.L_x_32367:
[----:B-----5:R-:W-:-:S05]  /*1b80*/  HADD2.F32 R81, -RZ, R39.H0_H0 ;  /* 0x20000027ff517230 */ /* 0x020fca0000004100 */
[----:B------:R-:W-:-:S04]  /*1b90*/  FADD.FTZ R78, R81, R78 ;  /* 0x0000004e514e7221 */ /* 0x000fc80000010000 */
[----:B------:R-:W-:-:S07]  /*1ba0*/  @P1 FADD.FTZ R78, R46, R78 ;  /* 0x0000004e2e4e1221 */ /* 0x000fce0000010000 */
.L_x_32368:
[----:B------:R-:W-:Y:S01]  /*1bb0*/  HADD2.F32 R79, -RZ, R79.H1_H1 ;  /* 0x3000004fff4f7230 */ /* 0x000fe20000004100 */
[----:B------:R-:W-:Y:S06]  /*1bc0*/  @P2 BRA `(.L_x_32369) ;  /* 0x00000000000c2947 */ /* 0x000fec0003800000 */
[----:B------:R-:W-:Y:S05]  /*1bd0*/  @!P1 BRA `(.L_x_32370) ;  /* 0x0000000000149947 */ /* 0x000fea0003800000 */
[----:B-----5:R-:W-:Y:S01]  /*1be0*/  FADD.FTZ R79, R47, R79 ;  /* 0x0000004f2f4f7221 */ /* 0x020fe20000010000 */
[----:B------:R-:W-:Y:S06]  /*1bf0*/  BRA `(.L_x_32370) ;  /* 0x00000000000c7947 */ /* 0x000fec0003800000 */
.L_x_32369:
[----:B-----5:R-:W-:-:S05]  /*1c00*/  HADD2.F32 R80, -RZ, R39.H1_H1 ;  /* 0x30000027ff507230 */ /* 0x020fca0000004100 */
[----:B------:R-:W-:-:S04]  /*1c10*/  FADD.FTZ R79, R80, R79 ;  /* 0x0000004f504f7221 */ /* 0x000fc80000010000 */
[----:B------:R-:W-:-:S07]  /*1c20*/  @P1 FADD.FTZ R79, R47, R79 ;  /* 0x0000004f2f4f1221 */ /* 0x000fce0000010000 */
.L_x_32370:
        /* <DEDUP_REMOVED lines=19> */
.L_x_32371:
[----:B-----5:R-:W-:-:S05]  /*1d60*/  HADD2.F32 R81, -RZ, R36.H0_H0 ;  /* 0x20000024ff517230 */ /* 0x020fca0000004100 */
[----:B------:R-:W-:-:S04]  /*1d70*/  FADD.FTZ R80, R81, R80 ;  /* 0x0000005051507221 */ /* 0x000fc80000010000 */
[----:B------:R-:W-:-:S07]  /*1d80*/  @P1 FADD.FTZ R80, R40, R80 ;  /* 0x0000005028501221 */ /* 0x000fce0000010000 */
.L_x_32372:
[----:B------:R-:W-:Y:S01]  /*1d90*/  HADD2.F32 R81, -RZ, R84.H1_H1 ;  /* 0x30000054ff517230 */ /* 0x000fe20000004100 */
[----:B------:R-:W-:Y:S06]  /*1da0*/  @P2 BRA `(.L_x_32373) ;  /* 0x00000000000c2947 */ /* 0x000fec0003800000 */
[----:B------:R-:W-:Y:S05]  /*1db0*/  @!P1 BRA `(.L_x_32374) ;  /* 0x0000000000149947 */ /* 0x000fea0003800000 */
[----:B-----5:R-:W-:Y:S01]  /*1dc0*/  FADD.FTZ R81, R41, R81 ;  /* 0x0000005129517221 */ /* 0x020fe20000010000 */
[----:B------:R-:W-:Y:S06]  /*1dd0*/  BRA `(.L_x_32374) ;  /* 0x00000000000c7947 */ /* 0x000fec0003800000 */
.L_x_32373:
[----:B-----5:R-:W-:-:S05]  /*1de0*/  HADD2.F32 R82, -RZ, R36.H1_H1 ;  /* 0x30000024ff527230 */ /* 0x020fca0000004100 */
[----:B------:R-:W-:-:S04]  /*1df0*/  FADD.FTZ R81, R82, R81 ;  /* 0x0000005152517221 */ /* 0x000fc80000010000 */
[----:B------:R-:W-:-:S07]  /*1e00*/  @P1 FADD.FTZ R81, R41, R81 ;  /* 0x0000005129511221 */ /* 0x000fce0000010000 */
.L_x_32374:
[----:B------:R-:W-:Y:S01]  /*1e10*/  HADD2.F32 R82, -RZ, R85.H0_H0 ;  /* 0x20000055ff527230 */ /* 0x000fe20000004100 */
[----:B------:R-:W-:Y:S06]  /*1e20*/  @P2 BRA `(.L_x_32375) ;  /* 0x00000000000c2947 */ /* 0x000fec0003800000 */
[----:B------:R-:W-:Y:S05]  /*1e30*/  @!P1 BRA `(.L_x_32376) ;  /* 0x0000000000149947 */ /* 0x000fea0003800000 */
[----:B-----5:R-:W-:Y:S01]  /*1e40*/  FADD.FTZ R82, R42, R82 ;  /* 0x000000522a527221 */ /* 0x020fe20000010000 */
[----:B------:R-:W-:Y:S06]  /*1e50*/  BRA `(.L_x_32376) ;  /* 0x00000000000c7947 */ /* 0x000fec0003800000 */
.L_x_32375:
[----:B-----5:R-:W-:-:S05]  /*1e60*/  HADD2.F32 R83, -RZ, R37.H0_H0 ;  /* 0x20000025ff537230 */ /* 0x020fca0000004100 */
[----:B------:R-:W-:-:S04]  /*1e70*/  FADD.FTZ R82, R83, R82 ;  /* 0x0000005253527221 */ /* 0x000fc80000010000 */
[----:B------:R-:W-:-:S07]  /*1e80*/  @P1 FADD.FTZ R82, R42, R82 ;  /* 0x000000522a521221 */ /* 0x000fce0000010000 */
.L_x_32376:
[----:B------:R-:W-:Y:S01]  /*1e90*/  HADD2.F32 R83, -RZ, R85.H1_H1 ;  /* 0x30000055ff537230 */ /* 0x000fe20000004100 */
[----:B------:R-:W-:Y:S06]  /*1ea0*/  @P2 BRA `(.L_x_32377) ;  /* 0x00000000000c2947 */ /* 0x000fec0003800000 */
[----:B------:R-:W-:Y:S05]  /*1eb0*/  @!P1 BRA `(.L_x_32378) ;  /* 0x0000000000149947 */ /* 0x000fea0003800000 */
[----:B-----5:R-:W-:Y:S01]  /*1ec0*/  FADD.FTZ R83, R43, R83 ;  /* 0x000000532b537221 */ /* 0x020fe20000010000 */
[----:B------:R-:W-:Y:S06]  /*1ed0*/  BRA `(.L_x_32378) ;  /* 0x00000000000c7947 */ /* 0x000fec0003800000 */
.L_x_32377:
[----:B-----5:R-:W-:-:S05]  /*1ee0*/  HADD2.F32 R84, -RZ, R37.H1_H1 ;  /* 0x30000025ff547230 */ /* 0x020fca0000004100 */
[----:B------:R-:W-:-:S04]  /*1ef0*/  FADD.FTZ R83, R84, R83 ;  /* 0x0000005354537221 */ /* 0x000fc80000010000 */
[----:B------:R-:W-:-:S07]  /*1f00*/  @P1 FADD.FTZ R83, R43, R83 ;  /* 0x000000532b531221 */ /* 0x000fce0000010000 */
.L_x_32378:
[----:B------:R-:W-:Y:S01]  /*1f10*/  HADD2.F32 R84, -RZ, R86.H0_H0 ;  /* 0x20000056ff547230 */ /* 0x000fe20000004100 */
[----:B------:R-:W-:Y:S06]  /*1f20*/  @P2 BRA `(.L_x_32379) ;  /* 0x00000000000c2947 */ /* 0x000fec0003800000 */
[----:B------:R-:W-:Y:S05]  /*1f30*/  @!P1 BRA `(.L_x_32380) ;  /* 0x0000000000149947 */ /* 0x000fea0003800000 */
[----:B-----5:R-:W-:Y:S01]  /*1f40*/  FADD.FTZ R84, R44, R84 ;  /* 0x000000542c547221 */ /* 0x020fe20000010000 */
[----:B------:R-:W-:Y:S06]  /*1f50*/  BRA `(.L_x_32380) ;  /* 0x00000000000c7947 */ /* 0x000fec0003800000 */
.L_x_32379:
[----:B-----5:R-:W-:-:S05]  /*1f60*/  HADD2.F32 R85, -RZ, R38.H0_H0 ;  /* 0x20000026ff557230 */ /* 0x020fca0000004100 */
[----:B------:R-:W-:-:S04]  /*1f70*/  FADD.FTZ R84, R85, R84 ;  /* 0x0000005455547221 */ /* 0x000fc80000010000 */
[----:B------:R-:W-:-:S07]  /*1f80*/  @P1 FADD.FTZ R84, R44, R84 ;  /* 0x000000542c541221 */ /* 0x000fce0000010000 */
.L_x_32380:
[----:B------:R-:W-:Y:S01]  /*1f90*/  HADD2.F32 R85, -RZ, R86.H1_H1 ;  /* 0x30000056ff557230 */ /* 0x000fe20000004100 */
[----:B------:R-:W-:Y:S06]  /*1fa0*/  @P2 BRA `(.L_x_32381) ;  /* 0x00000000000c2947 */ /* 0x000fec0003800000 */
[----:B------:R-:W-:Y:S05]  /*1fb0*/  @!P1 BRA `(.L_x_32382) ;  /* 0x0000000000149947 */ /* 0x000fea0003800000 */
[----:B-----5:R-:W-:Y:S01]  /*1fc0*/  FADD.FTZ R85, R45, R85 ;  /* 0x000000552d557221 */ /* 0x020fe20000010000 */
[----:B------:R-:W-:Y:S06]  /*1fd0*/  BRA `(.L_x_32382) ;  /* 0x00000000000c7947 */ /* 0x000fec0003800000 */
.L_x_32381:
[----:B-----5:R-:W-:-:S05]  /*1fe0*/  HADD2.F32 R86, -RZ, R38.H1_H1 ;  /* 0x30000026ff567230 */ /* 0x020fca0000004100 */
[----:B------:R-:W-:-:S04]  /*1ff0*/  FADD.FTZ R85, R86, R85 ;  /* 0x0000005556557221 */ /* 0x000fc80000010000 */
[----:B------:R-:W-:-:S07]  /*2000*/  @P1 FADD.FTZ R85, R45, R85 ;  /* 0x000000552d551221 */ /* 0x000fce0000010000 */
.L_x_32382:
[----:B------:R-:W-:Y:S01]  /*2010*/  HADD2.F32 R86, -RZ, R87.H0_H0 ;  /* 0x20000057ff567230 */ /* 0x000fe20000004100 */
[----:B------:R-:W-:Y:S06]  /*2020*/  @P2 BRA `(.L_x_32383) ;  /* 0x00000000000c2947 */ /* 0x000fec0003800000 */
[----:B------:R-:W-:Y:S05]  /*2030*/  @!P1 BRA `(.L_x_32384) ;  /* 0x0000000000149947 */ /* 0x000fea0003800000 */
[----:B-----5:R-:W-:Y:S01]  /*2040*/  FADD.FTZ R86, R46, R86 ;  /* 0x000000562e567221 */ /* 0x020fe20000010000 */
[----:B------:R-:W-:Y:S06]  /*2050*/  BRA `(.L_x_32384) ;  /* 0x00000000000c7947 */ /* 0x000fec0003800000 */
.L_x_32383:
[----:B-----5:R-:W-:-:S05]  /*2060*/  HADD2.F32 R89, -RZ, R39.H0_H0 ;  /* 0x20000027ff597230 */ /* 0x020fca0000004100 */
[----:B------:R-:W-:-:S04]  /*2070*/  FADD.FTZ R86, R89, R86 ;  /* 0x0000005659567221 */ /* 0x000fc80000010000 */
[----:B------:R-:W-:-:S07]  /*2080*/  @P1 FADD.FTZ R86, R46, R86 ;  /* 0x000000562e561221 */ /* 0x000fce0000010000 */
.L_x_32384:
[----:B------:R-:W-:Y:S01]  /*2090*/  HADD2.F32 R87, -RZ, R87.H1_H1 ;  /* 0x30000057ff577230 */ /* 0x000fe20000004100 */
[----:B------:R-:W-:Y:S06]  /*20a0*/  @P2 BRA `(.L_x_32385) ;  /* 0x00000000000c2947 */ /* 0x000fec0003800000 */
[----:B------:R-:W-:Y:S05]  /*20b0*/  @!P1 BRA `(.L_x_32386) ;  /* 0x0000000000149947 */ /* 0x000fea0003800000 */
[----:B-----5:R-:W-:Y:S01]  /*20c0*/  FADD.FTZ R87, R47, R87 ;  /* 0x000000572f577221 */ /* 0x020fe20000010000 */
[----:B------:R-:W-:Y:S06]  /*20d0*/  BRA `(.L_x_32386) ;  /* 0x00000000000c7947 */ /* 0x000fec0003800000 */
.L_x_32385:
[----:B-----5:R-:W-:-:S05]  /*20e0*/  HADD2.F32 R88, -RZ, R39.H1_H1 ;  /* 0x30000027ff587230 */ /* 0x020fca0000004100 */
[----:B------:R-:W-:-:S04]  /*20f0*/  FADD.FTZ R87, R88, R87 ;  /* 0x0000005758577221 */ /* 0x000fc80000010000 */
[----:B------:R-:W-:-:S07]  /*2100*/  @P1 FADD.FTZ R87, R47, R87 ;  /* 0x000000572f571221 */ /* 0x000fce0000010000 */
.L_x_32386:
        /* <DEDUP_REMOVED lines=19> */
.L_x_32387:
[----:B-----5:R-:W-:-:S05]  /*2240*/  HADD2.F32 R89, -RZ, R36.H0_H0 ;  /* 0x20000024ff597230 */ /* 0x020fca0000004100 */
[----:B------:R-:W-:-:S04]  /*2250*/  FADD.FTZ R88, R89, R88 ;  /* 0x0000005859587221 */ /* 0x000fc80000010000 */
[----:B------:R-:W-:-:S07]  /*2260*/  @P1 FADD.FTZ R88, R40, R88 ;  /* 0x0000005828581221 */ /* 0x000fce0000010000 */
.L_x_32388:
[----:B------:R-:W-:Y:S01]  /*2270*/  HADD2.F32 R89, -RZ, R92.H1_H1 ;  /* 0x3000005cff597230 */ /* 0x000fe20000004100 */
[----:B------:R-:W-:Y:S06]  /*2280*/  @P2 BRA `(.L_x_32389) ;  /* 0x00000000000c2947 */ /* 0x000fec0003800000 */
[----:B------:R-:W-:Y:S05]  /*2290*/  @!P1 BRA `(.L_x_32390) ;  /* 0x0000000000149947 */ /* 0x000fea0003800000 */
[----:B-----5:R-:W-:Y:S01]  /*22a0*/  FADD.FTZ R89, R41, R89 ;  /* 0x0000005929597221 */ /* 0x020fe20000010000 */
[----:B------:R-:W-:Y:S06]  /*22b0*/  BRA `(.L_x_32390) ;  /* 0x00000000000c7947 */ /* 0x000fec0003800000 */
.L_x_32389:
[----:B-----5:R-:W-:-:S05]  /*22c0*/  HADD2.F32 R90, -RZ, R36.H1_H1 ;  /* 0x30000024ff5a7230 */ /* 0x020fca0000004100 */
[----:B------:R-:W-:-:S04]  /*22d0*/  FADD.FTZ R89, R90, R89 ;  /* 0x000000595a597221 */ /* 0x000fc80000010000 */
[----:B------:R-:W-:-:S07]  /*22e0*/  @P1 FADD.FTZ R89, R41, R89 ;  /* 0x0000005929591221 */ /* 0x000fce0000010000 */
.L_x_32390:
[----:B------:R-:W-:Y:S01]  /*22f0*/  HADD2.F32 R90, -RZ, R93.H0_H0 ;  /* 0x2000005dff5a7230 */ /* 0x000fe20000004100 */
[----:B------:R-:W-:Y:S06]  /*2300*/  @P2 BRA `(.L_x_32391) ;  /* 0x00000000000c2947 */ /* 0x000fec0003800000 */
[----:B------:R-:W-:Y:S05]  /*2310*/  @!P1 BRA `(.L_x_32392) ;  /* 0x0000000000149947 */ /* 0x000fea0003800000 */
[----:B-----5:R-:W-:Y:S01]  /*2320*/  FADD.FTZ R90, R42, R90 ;  /* 0x0000005a2a5a7221 */ /* 0x020fe20000010000 */
[----:B------:R-:W-:Y:S06]  /*2330*/  BRA `(.L_x_32392) ;  /* 0x00000000000c7947 */ /* 0x000fec0003800000 */
.L_x_32391:
[----:B-----5:R-:W-:-:S05]  /*2340*/  HADD2.F32 R91, -RZ, R37.H0_H0 ;  /* 0x20000025ff5b7230 */ /* 0x020fca0000004100 */
[----:B------:R-:W-:-:S04]  /*2350*/  FADD.FTZ R90, R91, R90 ;  /* 0x0000005a5b5a7221 */ /* 0x000fc80000010000 */
[----:B------:R-:W-:-:S07]  /*2360*/  @P1 FADD.FTZ R90, R42, R90 ;  /* 0x0000005a2a5a1221 */ /* 0x000fce0000010000 */
.L_x_32392:
[----:B------:R-:W-:Y:S01]  /*2370*/  HADD2.F32 R91, -RZ, R93.H1_H1 ;  /* 0x3000005dff5b7230 */ /* 0x000fe20000004100 */
[----:B------:R-:W-:Y:S06]  /*2380*/  @P2 BRA `(.L_x_32393) ;  /* 0x00000000000c2947 */ /* 0x000fec0003800000 */
[----:B------:R-:W-:Y:S05]  /*2390*/  @!P1 BRA `(.L_x_32394) ;  /* 0x0000000000149947 */ /* 0x000fea0003800000 */
[----:B-----5:R-:W-:Y:S01]  /*23a0*/  FADD.FTZ R91, R43, R91 ;  /* 0x0000005b2b5b7221 */ /* 0x020fe20000010000 */
[----:B------:R-:W-:Y:S06]  /*23b0*/  BRA `(.L_x_32394) ;  /* 0x00000000000c7947 */ /* 0x000fec0003800000 */
.L_x_32393:
[----:B-----5:R-:W-:-:S05]  /*23c0*/  HADD2.F32 R92, -RZ, R37.H1_H1 ;  /* 0x30000025ff5c7230 */ /* 0x020fca0000004100 */
[----:B------:R-:W-:-:S04]  /*23d0*/  FADD.FTZ R91, R92, R91 ;  /* 0x0000005b5c5b7221 */ /* 0x000fc80000010000 */
[----:B------:R-:W-:-:S07]  /*23e0*/  @P1 FADD.FTZ R91, R43, R91 ;  /* 0x0000005b2b5b1221 */ /* 0x000fce0000010000 */
.L_x_32394:
[----:B------:R-:W-:Y:S01]  /*23f0*/  HADD2.F32 R92, -RZ, R94.H0_H0 ;  /* 0x2000005eff5c7230 */ /* 0x000fe20000004100 */
[----:B------:R-:W-:Y:S06]  /*2400*/  @P2 BRA `(.L_x_32395) ;  /* 0x00000000000c2947 */ /* 0x000fec0003800000 */
[----:B------:R-:W-:Y:S05]  /*2410*/  @!P1 BRA `(.L_x_32396) ;  /* 0x0000000000149947 */ /* 0x000fea0003800000 */
[----:B-----5:R-:W-:Y:S01]  /*2420*/  FADD.FTZ R92, R44, R92 ;  /* 0x0000005c2c5c7221 */ /* 0x020fe20000010000 */
[----:B------:R-:W-:Y:S06]  /*2430*/  BRA `(.L_x_32396) ;  /* 0x00000000000c7947 */ /* 0x000fec0003800000 */
.L_x_32395:
[----:B-----5:R-:W-:-:S05]  /*2440*/  HADD2.F32 R93, -RZ, R38.H0_H0 ;  /* 0x20000026ff5d7230 */ /* 0x020fca0000004100 */
[----:B------:R-:W-:-:S04]  /*2450*/  FADD.FTZ R92, R93, R92 ;  /* 0x0000005c5d5c7221 */ /* 0x000fc80000010000 */
[----:B------:R-:W-:-:S07]  /*2460*/  @P1 FADD.FTZ R92, R44, R92 ;  /* 0x0000005c2c5c1221 */ /* 0x000fce0000010000 */
.L_x_32396:
[----:B------:R-:W-:Y:S01]  /*2470*/  HADD2.F32 R93, -RZ, R94.H1_H1 ;  /* 0x3000005eff5d7230 */ /* 0x000fe20000004100 */
[----:B------:R-:W-:Y:S06]  /*2480*/  @P2 BRA `(.L_x_32397) ;  /* 0x00000000000c2947 */ /* 0x000fec0003800000 */
[----:B------:R-:W-:Y:S05]  /*2490*/  @!P1 BRA `(.L_x_32398) ;  /* 0x0000000000149947 */ /* 0x000fea0003800000 */
[----:B-----5:R-:W-:Y:S01]  /*24a0*/  FADD.FTZ R93, R45, R93 ;  /* 0x0000005d2d5d7221 */ /* 0x020fe20000010000 */
[----:B------:R-:W-:Y:S06]  /*24b0*/  BRA `(.L_x_32398) ;  /* 0x00000000000c7947 */ /* 0x000fec0003800000 */
.L_x_32397:
[----:B-----5:R-:W-:-:S05]  /*24c0*/  HADD2.F32 R94, -RZ, R38.H1_H1 ;  /* 0x30000026ff5e7230 */ /* 0x020fca0000004100 */
[----:B------:R-:W-:-:S04]  /*24d0*/  FADD.FTZ R93, R94, R93 ;  /* 0x0000005d5e5d7221 */ /* 0x000fc80000010000 */
[----:B------:R-:W-:-:S07]  /*24e0*/  @P1 FADD.FTZ R93, R45, R93 ;  /* 0x0000005d2d5d1221 */ /* 0x000fce0000010000 */
.L_x_32398:
[----:B------:R-:W-:Y:S01]  /*24f0*/  HADD2.F32 R94, -RZ, R95.H0_H0 ;  /* 0x2000005fff5e7230 */ /* 0x000fe20000004100 */
[----:B------:R-:W-:Y:S06]  /*2500*/  @P2 BRA `(.L_x_32399) ;  /* 0x00000000000c2947 */ /* 0x000fec0003800000 */
[----:B------:R-:W-:Y:S05]  /*2510*/  @!P1 BRA `(.L_x_32400) ;  /* 0x0000000000149947 */ /* 0x000fea0003800000 */
[----:B-----5:R-:W-:Y:S01]  /*2520*/  FADD.FTZ R94, R46, R94 ;  /* 0x0000005e2e5e7221 */ /* 0x020fe20000010000 */
[----:B------:R-:W-:Y:S06]  /*2530*/  BRA `(.L_x_32400) ;  /* 0x00000000000c7947 */ /* 0x000fec0003800000 */
.L_x_32399:
[----:B-----5:R-:W-:-:S05]  /*2540*/  HADD2.F32 R97, -RZ, R39.H0_H0 ;  /* 0x20000027ff617230 */ /* 0x020fca0000004100 */
[----:B------:R-:W-:-:S04]  /*2550*/  FADD.FTZ R94, R97, R94 ;  /* 0x0000005e615e7221 */ /* 0x000fc80000010000 */
[----:B------:R-:W-:-:S07]  /*2560*/  @P1 FADD.FTZ R94, R46, R94 ;  /* 0x0000005e2e5e1221 */ /* 0x000fce0000010000 */
.L_x_32400:
[----:B------:R-:W-:Y:S01]  /*2570*/  HADD2.F32 R95, -RZ, R95.H1_H1 ;  /* 0x3000005fff5f7230 */ /* 0x000fe20000004100 */
[----:B------:R-:W-:Y:S06]  /*2580*/  @P2 BRA `(.L_x_32401) ;  /* 0x00000000000c2947 */ /* 0x000fec0003800000 */
[----:B------:R-:W-:Y:S05]  /*2590*/  @!P1 BRA `(.L_x_32402) ;  /* 0x0000000000149947 */ /* 0x000fea0003800000 */
[----:B-----5:R-:W-:Y:S01]  /*25a0*/  FADD.FTZ R95, R47, R95 ;  /* 0x0000005f2f5f7221 */ /* 0x020fe20000010000 */
[----:B------:R-:W-:Y:S06]  /*25b0*/  BRA `(.L_x_32402) ;  /* 0x00000000000c7947 */ /* 0x000fec0003800000 */
.L_x_32401:
[----:B-----5:R-:W-:-:S05]  /*25c0*/  HADD2.F32 R96, -RZ, R39.H1_H1 ;  /* 0x30000027ff607230 */ /* 0x020fca0000004100 */
[----:B------:R-:W-:-:S04]  /*25d0*/  FADD.FTZ R95, R96, R95 ;  /* 0x0000005f605f7221 */ /* 0x000fc80000010000 */
[----:B------:R-:W-:-:S07]  /*25e0*/  @P1 FADD.FTZ R95, R47, R95 ;  /* 0x0000005f2f5f1221 */ /* 0x000fce0000010000 */
.L_x_32402:
        /* <DEDUP_REMOVED lines=19> */
.L_x_32403:
[----:B-----5:R-:W-:-:S05]  /*2720*/  HADD2.F32 R97, -RZ, R36.H0_H0 ;  /* 0x20000024ff617230 */ /* 0x020fca0000004100 */
[----:B------:R-:W-:-:S04]  /*2730*/  FADD.FTZ R96, R97, R96 ;  /* 0x0000006061607221 */ /* 0x000fc80000010000 */
[----:B------:R-:W-:-:S07]  /*2740*/  @P1 FADD.FTZ R96, R40, R96 ;  /* 0x0000006028601221 */ /* 0x000fce0000010000 */
.L_x_32404:
[----:B------:R-:W-:Y:S01]  /*2750*/  HADD2.F32 R97, -RZ, R100.H1_H1 ;  /* 0x30000064ff617230 */ /* 0x000fe20000004100 */
[----:B------:R-:W-:Y:S06]  /*2760*/  @P2 BRA `(.L_x_32405) ;  /* 0x00000000000c2947 */ /* 0x000fec0003800000 */
[----:B------:R-:W-:Y:S05]  /*2770*/  @!P1 BRA `(.L_x_32406) ;  /* 0x0000000000149947 */ /* 0x000fea0003800000 */
[----:B-----5:R-:W-:Y:S01]  /*2780*/  FADD.FTZ R97, R41, R97 ;  /* 0x0000006129617221 */ /* 0x020fe20000010000 */
[----:B------:R-:W-:Y:S06]  /*2790*/  BRA `(.L_x_32406) ;  /* 0x00000000000c7947 */ /* 0x000fec0003800000 */
.L_x_32405:
[----:B-----5:R-:W-:-:S05]  /*27a0*/  HADD2.F32 R98, -RZ, R36.H1_H1 ;  /* 0x30000024ff627230 */ /* 0x020fca0000004100 */
[----:B------:R-:W-:-:S04]  /*27b0*/  FADD.FTZ R97, R98, R97 ;  /* 0x0000006162617221 */ /* 0x000fc80000010000 */
[----:B------:R-:W-:-:S07]  /*27c0*/  @P1 FADD.FTZ R97, R41, R97 ;  /* 0x0000006129611221 */ /* 0x000fce0000010000 */
.L_x_32406:
[----:B------:R-:W-:Y:S01]  /*27d0*/  HADD2.F32 R98, -RZ, R101.H0_H0 ;  /* 0x20000065ff627230 */ /* 0x000fe20000004100 */
[----:B------:R-:W-:Y:S06]  /*27e0*/  @P2 BRA `(.L_x_32407) ;  /* 0x00000000000c2947 */ /* 0x000fec0003800000 */
[----:B------:R-:W-:Y:S05]  /*27f0*/  @!P1 BRA `(.L_x_32408) ;  /* 0x0000000000149947 */ /* 0x000fea0003800000 */
[----:B-----5:R-:W-:Y:S01]  /*2800*/  FADD.FTZ R98, R42, R98 ;  /* 0x000000622a627221 */ /* 0x020fe20000010000 */
[----:B------:R-:W-:Y:S06]  /*2810*/  BRA `(.L_x_32408) ;  /* 0x00000000000c7947 */ /* 0x000fec0003800000 */
.L_x_32407:
[----:B-----5:R-:W-:-:S05]  /*2820*/  HADD2.F32 R99, -RZ, R37.H0_H0 ;  /* 0x20000025ff637230 */ /* 0x020fca0000004100 */
[----:B------:R-:W-:-:S04]  /*2830*/  FADD.FTZ R98, R99, R98 ;  /* 0x0000006263627221 */ /* 0x000fc80000010000 */
[----:B------:R-:W-:-:S07]  /*2840*/  @P1 FADD.FTZ R98, R42, R98 ;  /* 0x000000622a621221 */ /* 0x000fce0000010000 */
.L_x_32408:
[----:B------:R-:W-:Y:S01]  /*2850*/  HADD2.F32 R99, -RZ, R101.H1_H1 ;  /* 0x30000065ff637230 */ /* 0x000fe20000004100 */
[----:B------:R-:W-:Y:S06]  /*2860*/  @P2 BRA `(.L_x_32409) ;  /* 0x00000000000c2947 */ /* 0x000fec0003800000 */
[----:B------:R-:W-:Y:S05]  /*2870*/  @!P1 BRA `(.L_x_32410) ;  /* 0x0000000000149947 */ /* 0x000fea0003800000 */
[----:B-----5:R-:W-:Y:S01]  /*2880*/  FADD.FTZ R99, R43, R99 ;  /* 0x000000632b637221 */ /* 0x020fe20000010000 */
[----:B------:R-:W-:Y:S06]  /*2890*/  BRA `(.L_x_32410) ;  /* 0x00000000000c7947 */ /* 0x000fec0003800000 */
.L_x_32409:
[----:B-----5:R-:W-:-:S05]  /*28a0*/  HADD2.F32 R100, -RZ, R37.H1_H1 ;  /* 0x30000025ff647230 */ /* 0x020fca0000004100 */
[----:B------:R-:W-:-:S04]  /*28b0*/  FADD.FTZ R99, R100, R99 ;  /* 0x0000006364637221 */ /* 0x000fc80000010000 */
[----:B------:R-:W-:-:S07]  /*28c0*/  @P1 FADD.FTZ R99, R43, R99 ;  /* 0x000000632b631221 */ /* 0x000fce0000010000 */
.L_x_32410:
[----:B------:R-:W-:Y:S01]  /*28d0*/  HADD2.F32 R100, -RZ, R102.H0_H0 ;  /* 0x20000066ff647230 */ /* 0x000fe20000004100 */
[----:B------:R-:W-:Y:S06]  /*28e0*/  @P2 BRA `(.L_x_32411) ;  /* 0x00000000000c2947 */ /* 0x000fec0003800000 */
[----:B------:R-:W-:Y:S05]  /*28f0*/  @!P1 BRA `(.L_x_32412) ;  /* 0x0000000000149947 */ /* 0x000fea0003800000 */
[----:B-----5:R-:W-:Y:S01]  /*2900*/  FADD.FTZ R100, R44, R100 ;  /* 0x000000642c647221 */ /* 0x020fe20000010000 */
[----:B------:R-:W-:Y:S06]  /*2910*/  BRA `(.L_x_32412) ;  /* 0x00000000000c7947 */ /* 0x000fec0003800000 */
.L_x_32411:
[----:B-----5:R-:W-:-:S05]  /*2920*/  HADD2.F32 R101, -RZ, R38.H0_H0 ;  /* 0x20000026ff657230 */ /* 0x020fca0000004100 */
[----:B------:R-:W-:-:S04]  /*2930*/  FADD.FTZ R100, R101, R100 ;  /* 0x0000006465647221 */ /* 0x000fc80000010000 */
[----:B------:R-:W-:-:S07]  /*2940*/  @P1 FADD.FTZ R100, R44, R100 ;  /* 0x000000642c641221 */ /* 0x000fce0000010000 */
.L_x_32412:
[----:B------:R-:W-:Y:S01]  /*2950*/  HADD2.F32 R101, -RZ, R102.H1_H1 ;  /* 0x30000066ff657230 */ /* 0x000fe20000004100 */
[----:B------:R-:W-:Y:S06]  /*2960*/  @P2 BRA `(.L_x_32413) ;  /* 0x00000000000c2947 */ /* 0x000fec0003800000 */
[----:B------:R-:W-:Y:S05]  /*2970*/  @!P1 BRA `(.L_x_32414) ;  /* 0x0000000000149947 */ /* 0x000fea0003800000 */
[----:B-----5:R-:W-:Y:S01]  /*2980*/  FADD.FTZ R101, R45, R101 ;  /* 0x000000652d657221 */ /* 0x020fe20000010000 */
[----:B------:R-:W-:Y:S06]  /*2990*/  BRA `(.L_x_32414) ;  /* 0x00000000000c7947 */ /* 0x000fec0003800000 */
.L_x_32413:
[----:B-----5:R-:W-:-:S05]  /*29a0*/  HADD2.F32 R102, -RZ, R38.H1_H1 ;  /* 0x30000026ff667230 */ /* 0x020fca0000004100 */
[----:B------:R-:W-:-:S04]  /*29b0*/  FADD.FTZ R101, R102, R101 ;  /* 0x0000006566657221 */ /* 0x000fc80000010000 */
[----:B------:R-:W-:-:S07]  /*29c0*/  @P1 FADD.FTZ R101, R45, R101 ;  /* 0x000000652d651221 */ /* 0x000fce0000010000 */
.L_x_32414:
[----:B------:R-:W-:Y:S01]  /*29d0*/  HADD2.F32 R102, -RZ, R103.H0_H0 ;  /* 0x20000067ff667230 */ /* 0x000fe20000004100 */
[----:B------:R-:W-:Y:S06]  /*29e0*/  @P2 BRA `(.L_x_32415) ;  /* 0x00000000000c2947 */ /* 0x000fec0003800000 */
[----:B------:R-:W-:Y:S05]  /*29f0*/  @!P1 BRA `(.L_x_32416) ;  /* 0x0000000000149947 */ /* 0x000fea0003800000 */
[----:B-----5:R-:W-:Y:S01]  /*2a00*/  FADD.FTZ R102, R46, R102 ;  /* 0x000000662e667221 */ /* 0x020fe20000010000 */
[----:B------:R-:W-:Y:S06]  /*2a10*/  BRA `(.L_x_32416) ;  /* 0x00000000000c7947 */ /* 0x000fec0003800000 */
.L_x_32415:
[----:B-----5:R-:W-:-:S05]  /*2a20*/  HADD2.F32 R105, -RZ, R39.H0_H0 ;  /* 0x20000027ff697230 */ /* 0x020fca0000004100 */
[----:B------:R-:W-:-:S04]  /*2a30*/  FADD.FTZ R102, R105, R102 ;  /* 0x0000006669667221 */ /* 0x000fc80000010000 */
[----:B------:R-:W-:-:S07]  /*2a40*/  @P1 FADD.FTZ R102, R46, R102 ;  /* 0x000000662e661221 */ /* 0x000fce0000010000 */
.L_x_32416:
[----:B------:R-:W-:Y:S01]  /*2a50*/  HADD2.F32 R103, -RZ, R103.H1_H1 ;  /* 0x30000067ff677230 */ /* 0x000fe20000004100 */
[----:B------:R-:W-:Y:S06]  /*2a60*/  @P2 BRA `(.L_x_32417) ;  /* 0x00000000000c2947 */ /* 0x000fec0003800000 */
[----:B------:R-:W-:Y:S05]  /*2a70*/  @!P1 BRA `(.L_x_32418) ;  /* 0x0000000000149947 */ /* 0x000fea0003800000 */
[----:B-----5:R-:W-:Y:S01]  /*2a80*/  FADD.FTZ R103, R47, R103 ;  /* 0x000000672f677221 */ /* 0x020fe20000010000 */
[----:B------:R-:W-:Y:S06]  /*2a90*/  BRA `(.L_x_32418) ;  /* 0x00000000000c7947 */ /* 0x000fec0003800000 */
.L_x_32417:
[----:B-----5:R-:W-:-:S05]  /*2aa0*/  HADD2.F32 R104, -RZ, R39.H1_H1 ;  /* 0x30000027ff687230 */ /* 0x020fca0000004100 */
[----:B------:R-:W-:-:S04]  /*2ab0*/  FADD.FTZ R103, R104, R103 ;  /* 0x0000006768677221 */ /* 0x000fc80000010000 */
[----:B------:R-:W-:-:S07]  /*2ac0*/  @P1 FADD.FTZ R103, R47, R103 ;  /* 0x000000672f671221 */ /* 0x000fce0000010000 */
.L_x_32418:
        /* <DEDUP_REMOVED lines=19> */
.L_x_32419:
[----:B-----5:R-:W-:-:S05]  /*2c00*/  HADD2.F32 R3, -RZ, R36.H0_H0 ;  /* 0x20000024ff037230 */ /* 0x020fca0000004100 */
[----:B------:R-:W-:-:S04]  /*2c10*/  FADD.FTZ R104, R3, R104 ;  /* 0x0000006803687221 */ /* 0x000fc80000010000 */
[----:B------:R-:W-:-:S07]  /*2c20*/  @P1 FADD.FTZ R104, R40, R104 ;  /* 0x0000006828681221 */ /* 0x000fce0000010000 */
.L_x_32420:
[----:B------:R-:W-:Y:S01]  /*2c30*/  HADD2.F32 R105, -RZ, R108.H1_H1 ;  /* 0x3000006cff697230 */ /* 0x000fe20000004100 */
[----:B------:R-:W-:Y:S06]  /*2c40*/  @P2 BRA `(.L_x_32421) ;  /* 0x00000000000c2947 */ /* 0x000fec0003800000 */
[----:B------:R-:W-:Y:S05]  /*2c50*/  @!P1 BRA `(.L_x_32422) ;  /* 0x0000000000149947 */ /* 0x000fea0003800000 */
[----:B-----5:R-:W-:Y:S01]  /*2c60*/  FADD.FTZ R105, R41, R105 ;  /* 0x0000006929697221 */ /* 0x020fe20000010000 */
[----:B------:R-:W-:Y:S06]  /*2c70*/  BRA `(.L_x_32422) ;  /* 0x00000000000c7947 */ /* 0x000fec0003800000 */
.L_x_32421:
[----:B-----5:R-:W-:-:S05]  /*2c80*/  HADD2.F32 R2, -RZ, R36.H1_H1 ;  /* 0x30000024ff027230 */ /* 0x020fca0000004100 */
[----:B------:R-:W-:-:S04]  /*2c90*/  FADD.FTZ R105, R2, R105 ;  /* 0x0000006902697221 */ /* 0x000fc80000010000 */
[----:B------:R-:W-:-:S07]  /*2ca0*/  @P1 FADD.FTZ R105, R41, R105 ;  /* 0x0000006929691221 */ /* 0x000fce0000010000 */
.L_x_32422:
[----:B------:R-:W-:Y:S01]  /*2cb0*/  HADD2.F32 R106, -RZ, R109.H0_H0 ;  /* 0x2000006dff6a7230 */ /* 0x000fe20000004100 */
[----:B------:R-:W-:Y:S06]  /*2cc0*/  @P2 BRA `(.L_x_32423) ;  /* 0x00000000000c2947 */ /* 0x000fec0003800000 */
[----:B------:R-:W-:Y:S05]  /*2cd0*/  @!P1 BRA `(.L_x_32424) ;  /* 0x0000000000149947 */ /* 0x000fea0003800000 */
[----:B-----5:R-:W-:Y:S01]  /*2ce0*/  FADD.FTZ R106, R42, R106 ;  /* 0x0000006a2a6a7221 */ /* 0x020fe20000010000 */
[----:B------:R-:W-:Y:S06]  /*2cf0*/  BRA `(.L_x_32424) ;  /* 0x00000000000c7947 */ /* 0x000fec0003800000 */
.L_x_32423:
[----:B-----5:R-:W-:-:S05]  /*2d00*/  HADD2.F32 R3, -RZ, R37.H0_H0 ;  /* 0x20000025ff037230 */ /* 0x020fca0000004100 */
[----:B------:R-:W-:-:S04]  /*2d10*/  FADD.FTZ R106, R3, R106 ;  /* 0x0000006a036a7221 */ /* 0x000fc80000010000 */
[----:B------:R-:W-:-:S07]  /*2d20*/  @P1 FADD.FTZ R106, R42, R106 ;  /* 0x0000006a2a6a1221 */ /* 0x000fce0000010000 */
.L_x_32424:
[----:B------:R-:W-:Y:S01]  /*2d30*/  HADD2.F32 R107, -RZ, R109.H1_H1 ;  /* 0x3000006dff6b7230 */ /* 0x000fe20000004100 */
[----:B------:R-:W-:Y:S06]  /*2d40*/  @P2 BRA `(.L_x_32425) ;  /* 0x00000000000c2947 */ /* 0x000fec0003800000 */
[----:B------:R-:W-:Y:S05]  /*2d50*/  @!P1 BRA `(.L_x_32426) ;  /* 0x0000000000149947 */ /* 0x000fea0003800000 */
[----:B-----5:R-:W-:Y:S01]  /*2d60*/  FADD.FTZ R107, R43, R107 ;  /* 0x0000006b2b6b7221 */ /* 0x020fe20000010000 */
[----:B------:R-:W-:Y:S06]  /*2d70*/  BRA `(.L_x_32426) ;  /* 0x00000000000c7947 */ /* 0x000fec0003800000 */
.L_x_32425:
[----:B-----5:R-:W-:-:S05]  /*2d80*/  HADD2.F32 R2, -RZ, R37.H1_H1 ;  /* 0x30000025ff027230 */ /* 0x020fca0000004100 */
[----:B------:R-:W-:-:S04]  /*2d90*/  FADD.FTZ R107, R2, R107 ;  /* 0x0000006b026b7221 */ /* 0x000fc80000010000 */
[----:B------:R-:W-:-:S07]  /*2da0*/  @P1 FADD.FTZ R107, R43, R107 ;  /* 0x0000006b2b6b1221 */ /* 0x000fce0000010000 */
.L_x_32426:
[----:B------:R-:W-:Y:S01]  /*2db0*/  HADD2.F32 R108, -RZ, R110.H0_H0 ;  /* 0x2000006eff6c7230 */ /* 0x000fe20000004100 */
[----:B------:R-:W-:Y:S06]  /*2dc0*/  @P2 BRA `(.L_x_32427) ;  /* 0x00000000000c2947 */ /* 0x000fec0003800000 */
[----:B------:R-:W-:Y:S05]  /*2dd0*/  @!P1 BRA `(.L_x_32428) ;  /* 0x0000000000149947 */ /* 0x000fea0003800000 */
[----:B-----5:R-:W-:Y:S01]  /*2de0*/  FADD.FTZ R108, R44, R108 ;  /* 0x0000006c2c6c7221 */ /* 0x020fe20000010000 */
[----:B------:R-:W-:Y:S06]  /*2df0*/  BRA `(.L_x_32428) ;  /* 0x00000000000c7947 */ /* 0x000fec0003800000 */
.L_x_32427:
[----:B-----5:R-:W-:-:S05]  /*2e00*/  HADD2.F32 R3, -RZ, R38.H0_H0 ;  /* 0x20000026ff037230 */ /* 0x020fca0000004100 */
[----:B------:R-:W-:-:S04]  /*2e10*/  FADD.FTZ R108, R3, R108 ;  /* 0x0000006c036c7221 */ /* 0x000fc80000010000 */
[----:B------:R-:W-:-:S07]  /*2e20*/  @P1 FADD.FTZ R108, R44, R108 ;  /* 0x0000006c2c6c1221 */ /* 0x000fce0000010000 */
.L_x_32428:
[----:B------:R-:W-:Y:S01]  /*2e30*/  HADD2.F32 R109, -RZ, R110.H1_H1 ;  /* 0x3000006eff6d7230 */ /* 0x000fe20000004100 */
[----:B------:R-:W-:Y:S06]  /*2e40*/  @P2 BRA `(.L_x_32429) ;  /* 0x00000000000c2947 */ /* 0x000fec0003800000 */
[----:B------:R-:W-:Y:S05]  /*2e50*/  @!P1 BRA `(.L_x_32430) ;  /* 0x0000000000149947 */ /* 0x000fea0003800000 */
[----:B-----5:R-:W-:Y:S01]  /*2e60*/  FADD.FTZ R109, R45, R109 ;  /* 0x0000006d2d6d7221 */ /* 0x020fe20000010000 */
[----:B------:R-:W-:Y:S06]  /*2e70*/  BRA `(.L_x_32430) ;  /* 0x00000000000c7947 */ /* 0x000fec0003800000 */
.L_x_32429:
[----:B-----5:R-:W-:-:S05]  /*2e80*/  HADD2.F32 R2, -RZ, R38.H1_H1 ;  /* 0x30000026ff027230 */ /* 0x020fca0000004100 */
[----:B------:R-:W-:-:S04]  /*2e90*/  FADD.FTZ R109, R2, R109 ;  /* 0x0000006d026d7221 */ /* 0x000fc80000010000 */
[----:B------:R-:W-:-:S07]  /*2ea0*/  @P1 FADD.FTZ R109, R45, R109 ;  /* 0x0000006d2d6d1221 */ /* 0x000fce0000010000 */
.L_x_32430:
[----:B------:R-:W-:Y:S01]  /*2eb0*/  HADD2.F32 R110, -RZ, R111.H0_H0 ;  /* 0x2000006fff6e7230 */ /* 0x000fe20000004100 */
[----:B------:R-:W-:Y:S06]  /*2ec0*/  @P2 BRA `(.L_x_32431) ;  /* 0x00000000000c2947 */ /* 0x000fec0003800000 */
[----:B------:R-:W-:Y:S05]  /*2ed0*/  @!P1 BRA `(.L_x_32432) ;  /* 0x0000000000149947 */ /* 0x000fea0003800000 */
[----:B-----5:R-:W-:Y:S01]  /*2ee0*/  FADD.FTZ R110, R46, R110 ;  /* 0x0000006e2e6e7221 */ /* 0x020fe20000010000 */
[----:B------:R-:W-:Y:S06]  /*2ef0*/  BRA `(.L_x_32432) ;  /* 0x00000000000c7947 */ /* 0x000fec0003800000 */
.L_x_32431:
[----:B-----5:R-:W-:-:S05]  /*2f00*/  HADD2.F32 R3, -RZ, R39.H0_H0 ;  /* 0x20000027ff037230 */ /* 0x020fca0000004100 */
[----:B------:R-:W-:-:S04]  /*2f10*/  FADD.FTZ R110, R3, R110 ;  /* 0x0000006e036e7221 */ /* 0x000fc80000010000 */
[----:B------:R-:W-:-:S07]  /*2f20*/  @P1 FADD.FTZ R110, R46, R110 ;  /* 0x0000006e2e6e1221 */ /* 0x000fce0000010000 */
.L_x_32432:
[----:B------:R-:W-:Y:S01]  /*2f30*/  HADD2.F32 R111, -RZ, R111.H1_H1 ;  /* 0x3000006fff6f7230 */ /* 0x000fe20000004100 */
[----:B------:R-:W-:Y:S06]  /*2f40*/  @P2 BRA `(.L_x_32433) ;  /* 0x00000000000c2947 */ /* 0x000fec0003800000 */
[----:B------:R-:W-:Y:S05]  /*2f50*/  @!P1 BRA `(.L_x_32434) ;  /* 0x0000000000149947 */ /* 0x000fea0003800000 */
[----:B-----5:R-:W-:Y:S01]  /*2f60*/  FADD.FTZ R111, R47, R111 ;  /* 0x0000006f2f6f7221 */ /* 0x020fe20000010000 */
[----:B------:R-:W-:Y:S06]  /*2f70*/  BRA `(.L_x_32434) ;  /* 0x00000000000c7947 */ /* 0x000fec0003800000 */
.L_x_32433:
[----:B-----5:R-:W-:-:S05]  /*2f80*/  HADD2.F32 R2, -RZ, R39.H1_H1 ;  /* 0x30000027ff027230 */ /* 0x020fca0000004100 */
[----:B------:R-:W-:-:S04]  /*2f90*/  FADD.FTZ R111, R2, R111 ;  /* 0x0000006f026f7221 */ /* 0x000fc80000010000 */
[----:B------:R-:W-:-:S07]  /*2fa0*/  @P1 FADD.FTZ R111, R47, R111 ;  /* 0x0000006f2f6f1221 */ /* 0x000fce0000010000 */
.L_x_32434:
[----:B------:R-:W-:Y:S01]  /*2fb0*/  FADD.FTZ R2, RZ, R48 ;  /* 0x00000030ff027221 */ /* 0x000fe20000010000 */
[----:B------:R-:W-:-:S03]  /*2fc0*/  UMOV UR6, 0xffffffff ;  /* 0xffffffff00067882 */ /* 0x000fc60000000000 */
        /* <DEDUP_REMOVED lines=55> */
[----:B------:R-:W-:-:S03]  /*3340*/  LEA R2, P1, R199, UR10, 0x5 ;  /* 0x0000000ac7027c11 */ /* 0x000fc6000f8228ff */
        /* <DEDUP_REMOVED lines=162> */
.L_x_32448:
[C---:B------:R-:W-:Y:S01]  /*3d70*/  FSEL R182, R3.reuse, RZ, !P3 ;  /* 0x000000ff03b67208 */ /* 0x040fe20005800000 */
[----:B------:R-:W-:Y:S01]  /*3d80*/  FMUL.FTZ R2, R3, R3 ;  /* 0x0000000303027220 */ /* 0x000fe20000410000 */
[----:B-1----:R-:W-:-:S03]  /*3d90*/  FADD.FTZ R203, R184, R203 ;  /* 0x000000cbb8cb7221 */ /* 0x002fc60000010000 */
[----:B------:R-:W-:Y:S01]  /*3da0*/  FADD.FTZ R251, -R182, R55 ;  /* 0x00000037b6fb7221 */ /* 0x000fe20000010100 */
[----:B------:R-:W-:Y:S01]  /*3db0*/  FSEL R55, R2, RZ, P3 ;  /* 0x000000ff02377208 */ /* 0x000fe20001800000 */
[----:B------:R-:W-:Y:S01]  /*3dc0*/  FFMA.FTZ R180, R203, R180, UR12 ;  /* 0x0000000ccbb47e23 */ /* 0x000fe200080100b4 */
[C---:B------:R-:W-:Y:S01]  /*3dd0*/  FADD.FTZ R54, -R182.reuse, R54 ;  /* 0x00000036b6367221 */ /* 0x040fe20000010100 */
[C---:B------:R-:W-:Y:S01]  /*3de0*/  FADD.FTZ R205, -R182.reuse, R50 ;  /* 0x00000032b6cd7221 */ /* 0x040fe20000010100 */
[----:B------:R-:W-:Y:S01]  /*3df0*/  FADD.FTZ R235, -R182, R52 ;  /* 0x00000034b6eb7221 */ /* 0x000fe20000010100 */
[----:B------:R-:W-:Y:S01]  /*3e00*/  FADD.FTZ R2, R180, R55 ;  /* 0x00000037b4027221 */ /* 0x000fe20000010000 */
[----:B------:R-:W-:Y:S02]  /*3e10*/  HADD2.F32 R50, -RZ, R27.H0_H0 ;  /* 0x2000001bff327230 */ /* 0x000fe40000004100 */
[C---:B------:R-:W-:Y:S01]  /*3e20*/  FADD.FTZ R247, -R182.reuse, R53 ;  /* 0x00000035b6f77221 */ /* 0x040fe20000010100 */
[C---:B------:R-:W-:Y:S01]  /*3e30*/  FADD.FTZ R241, -R182.reuse, R62 ;  /* 0x0000003eb6f17221 */ /* 0x040fe20000010100 */
[----:B------:R-:W-:Y:S01]  /*3e40*/  FADD.FTZ R203, -R182, R58 ;  /* 0x0000003ab6cb7221 */ /* 0x000fe20000010100 */
[--C-:B------:R-:W-:Y:S01]  /*3e50*/  HADD2.F32 R62, -RZ, R26.reuse.H0_H0 ;  /* 0x2000001aff3e7230 */ /* 0x100fe20000004100 */
[----:B------:R-:W1:Y:S01]  /*3e60*/  MUFU.RSQ R2, R2 ;  /* 0x0000000200027308 */ /* 0x000e620000001400 */
[----:B------:R-:W-:-:S02]  /*3e70*/  HADD2.F32 R58, -RZ, R26.H1_H1 ;  /* 0x3000001aff3a7230 */ /* 0x000fc40000004100 */
[C---:B------:R-:W-:Y:S01]  /*3e80*/  FADD.FTZ R201, -R182.reuse, R66 ;  /* 0x00000042b6c97221 */ /* 0x040fe20000010100 */
[C---:B------:R-:W-:Y:S01]  /*3e90*/  FADD.FTZ R51, -R182.reuse, R51 ;  /* 0x00000033b6337221 */ /* 0x040fe20000010100 */
[C---:B------:R-:W-:Y:S01]  /*3ea0*/  FADD.FTZ R211, -R182.reuse, R60 ;  /* 0x0000003cb6d37221 */ /* 0x040fe20000010100 */
[----:B------:R-:W-:Y:S02]  /*3eb0*/  HADD2.F32 R66, -RZ, R27.H1_H1 ;  /* 0x3000001bff427230 */ /* 0x000fe40000004100 */
        /* <DEDUP_REMOVED lines=8> */
[----:B------:R-:W-:-:S02]  /*3f40*/  HADD2.F32 R70, -RZ, R21.H0_H0 ;  /* 0x20000015ff467230 */ /* 0x000fc40000004100 */
[C---:B------:R-:W-:Y:S01]  /*3f50*/  FADD.FTZ R57, -R182.reuse, R57 ;  /* 0x00000039b6397221 */ /* 0x040fe20000010100 */
[----:B------:R-:W-:Y:S01]  /*3f60*/  FADD.FTZ R217, -R182, R69 ;  /* 0x00000045b6d97221 */ /* 0x000fe20000010100 */
[C---:B-1----:R-:W-:Y:S01]  /*3f70*/  FMUL.FTZ R52, R2.reuse, R54 ;  /* 0x0000003602347220 */ /* 0x042fe20000410000 */
[C---:B------:R-:W-:Y:S01]  /*3f80*/  FMUL.FTZ R235, R2.reuse, R235 ;  /* 0x000000eb02eb7220 */ /* 0x040fe20000410000 */
[----:B------:R-:W-:Y:S01]  /*3f90*/  FMUL.FTZ R60, R2, R251 ;  /* 0x000000fb023c7220 */ /* 0x000fe20000410000 */
[--C-:B------:R-:W-:Y:S02]  /*3fa0*/  HADD2.F32 R54, -RZ, R25.reuse.H0_H0 ;  /* 0x20000019ff367230 */ /* 0x100fe40000004100 */
[----:B------:R-:W-:Y:S01]  /*3fb0*/  FFMA.FTZ R52, R52, R50, R154 ;  /* 0x0000003234347223 */ /* 0x000fe2000001009a */
[C---:B------:R-:W-:Y:S01]  /*3fc0*/  FMUL.FTZ R50, R2.reuse, R247 ;  /* 0x000000f702327220 */ /* 0x040fe20000410000 */
[----:B------:R-:W-:Y:S01]  /*3fd0*/  FFMA.FTZ R62, R235, R62, R156 ;  /* 0x0000003eeb3e7223 */ /* 0x000fe2000001009c */
[----:B------:R-:W-:Y:S01]  /*3fe0*/  FMUL.FTZ R247, R2, R205 ;  /* 0x000000cd02f77220 */ /* 0x000fe20000410000 */
[----:B------:R-:W-:Y:S01]  /*3ff0*/  FFMA.FTZ R205, R60, R66, R153 ;  /* 0x000000423ccd7223 */ /* 0x000fe20000010099 */
[----:B------:R-:W-:Y:S01]  /*4000*/  FFMA.FTZ R235, R50, R58, R155 ;  /* 0x0000003a32eb7223 */ /* 0x000fe2000001009b */
[----:B------:R-:W-:Y:S01]  /*4010*/  FMUL.FTZ R50, R2, R51 ;  /* 0x0000003302327220 */ /* 0x000fe20000410000 */
[----:B------:R-:W-:-:S02]  /*4020*/  HADD2.F32 R58, -RZ, R25.H1_H1 ;  /* 0x30000019ff3a7230 */ /* 0x000fc40000004100 */
[C---:B------:R-:W-:Y:S01]  /*4030*/  FMUL.FTZ R51, R2.reuse, R48 ;  /* 0x0000003002337220 */ /* 0x040fe20000410000 */
[--C-:B------:R-:W-:Y:S02]  /*4040*/  HADD2.F32 R60, -RZ, R24.reuse.H0_H0 ;  /* 0x20000018ff3c7230 */ /* 0x100fe40000004100 */
[C---:B------:R-:W-:Y:S01]  /*4050*/  FMUL.FTZ R48, R2.reuse, R49 ;  /* 0x0000003102307220 */ /* 0x040fe20000410000 */
[--C-:B------:R-:W-:Y:S02]  /*4060*/  HADD2.F32 R66, -RZ, R23.reuse.H0_H0 ;  /* 0x20000017ff427230 */ /* 0x100fe40000004100 */
[----:B------:R-:W-:Y:S01]  /*4070*/  FFMA.FTZ R54, R247, R54, R158 ;  /* 0x00000036f7367223 */ /* 0x000fe2000001009e */
[----:B------:R-:W-:Y:S01]  /*4080*/  FMUL.FTZ R49, R2, R241 ;  /* 0x000000f102317220 */ /* 0x000fe20000410000 */
[----:B------:R-:W-:Y:S02]  /*4090*/  HADD2.F32 R247, -RZ, R24.H1_H1 ;  /* 0x30000018fff77230 */ /* 0x000fe40000004100 */
        /* <DEDUP_REMOVED lines=9> */
[C---:B------:R-:W-:Y:S01]  /*4130*/  FMUL.FTZ R48, R2.reuse, R219 ;  /* 0x000000db02307220 */ /* 0x040fe20000410000 */
[----:B------:R-:W-:Y:S01]  /*4140*/  FMUL.FTZ R49, R2, R203 ;  /* 0x000000cb02317220 */ /* 0x000fe20000410000 */
[----:B------:R-:W-:Y:S01]  /*4150*/  FFMA.FTZ R203, R68, R51, R145 ;  /* 0x0000003344cb7223 */ /* 0x000fe20000010091 */
[----:B------:R-:W-:Y:S01]  /*4160*/  FFMA.FTZ R66, R211, R66, R148 ;  /* 0x00000042d3427223 */ /* 0x000fe20000010094 */
[----:B------:R-:W-:Y:S01]  /*4170*/  FFMA.FTZ R211, R48, R50, R147 ;  /* 0x0000003230d37223 */ /* 0x000fe20000010093 */
[----:B------:R-:W-:-:S02]  /*4180*/  HADD2.F32 R51, -RZ, R21.H1_H1 ;  /* 0x30000015ff337230 */ /* 0x000fc40000004100 */
[C---:B------:R-:W-:Y:S01]  /*4190*/  FMUL.FTZ R50, R2.reuse, R59 ;  /* 0x0000003b02327220 */ /* 0x040fe20000410000 */
[--C-:B------:R-:W-:Y:S02]  /*41a0*/  HADD2.F32 R48, -RZ, R20.reuse.H0_H0 ;  /* 0x20000014ff307230 */ /* 0x100fe40000004100 */
[----:B------:R-:W-:Y:S01]  /*41b0*/  FMUL.FTZ R59, R2, R56 ;  /* 0x00000038023b7220 */ /* 0x000fe20000410000 */
[C---:B------:R-:W-:Y:S01]  /*41c0*/  FADD.FTZ R207, -R182.reuse, R76 ;  /* 0x0000004cb6cf7221 */ /* 0x040fe20000010100 */
[----:B------:R-:W-:Y:S01]  /*41d0*/  FFMA.FTZ R70, R49, R70, R150 ;  /* 0x0000004631467223 */ /* 0x000fe20000010096 */
[----:B------:R-:W-:Y:S01]  /*41e0*/  FADD.FTZ R237, -R182, R78 ;  /* 0x0000004eb6ed7221 */ /* 0x000fe20000010100 */
[----:B------:R-:W-:Y:S02]  /*41f0*/  HADD2.F32 R49, -RZ, R20.H1_H1 ;  /* 0x30000014ff317230 */ /* 0x000fe40000004100 */
[----:B------:R-:W-:Y:S01]  /*4200*/  FMUL.FTZ R76, R2, R57 ;  /* 0x00000039024c7220 */ /* 0x000fe20000410000 */
[----:B------:R-:W-:Y:S01]  /*4210*/  FFMA.FTZ R57, R50, R51, R149 ;  /* 0x0000003332397223 */ /* 0x000fe20000010095 */
[----:B------:R-:W-:-:S02]  /*4220*/  HADD2.F32 R78, -RZ, R18.H0_H0 ;  /* 0x20000012ff4e7230 */ /* 0x000fc40000004100 */
[----:B------:R-:W-:Y:S01]  /*4230*/  FFMA.FTZ R59, R59, R48, R152 ;  /* 0x000000303b3b7223 */ /* 0x000fe20000010098 */
[----:B------:R-:W-:Y:S02]  /*4240*/  HADD2.F32 R50, -RZ, R18.H1_H1 ;  /* 0x30000012ff327230 */ /* 0x000fe40000004100 */
[----:B------:R-:W-:Y:S01]  /*4250*/  FMUL.FTZ R209, R2, R209 ;  /* 0x000000d102d17220 */ /* 0x000fe20000410000 */
[----:B------:R-:W-:Y:S01]  /*4260*/  FADD.FTZ R227, -R182, R71 ;  /* 0x00000047b6e37221 */ /* 0x000fe20000010100 */
[----:B------:R-:W-:Y:S01]  /*4270*/  FMUL.FTZ R48, R2, R217 ;  /* 0x000000d902307220 */ /* 0x000fe20000410000 */
[C---:B------:R-:W-:Y:S01]  /*4280*/  FADD.FTZ R67, -R182.reuse, R67 ;  /* 0x00000043b6437221 */ /* 0x040fe20000010100 */
[C---:B------:R-:W-:Y:S01]  /*4290*/  FADD.FTZ R53, -R182.reuse, R80 ;  /* 0x00000050b6357221 */ /* 0x040fe20000010100 */
[----:B------:R-:W-:Y:S01]  /*42a0*/  FADD.FTZ R65, -R182, R65 ;  /* 0x00000041b6417221 */ /* 0x000fe20000010100 */
[----:B------:R-:W-:Y:S01]  /*42b0*/  FFMA.FTZ R76, R76, R49, R151 ;  /* 0x000000314c4c7223 */ /* 0x000fe20000010097 */
[----:B------:R-:W-:-:S02]  /*42c0*/  HADD2.F32 R80, -RZ, R17.H0_H0 ;  /* 0x20000011ff507230 */ /* 0x000fc40000004100 */
[----:B------:R-:W-:Y:S01]  /*42d0*/  FMUL.FTZ R49, R2, R201 ;  /* 0x000000c902317220 */ /* 0x000fe20000410000 */
[----:B------:R-:W-:Y:S02]  /*42e0*/  HADD2.F32 R51, -RZ, R19.H1_H1 ;  /* 0x30000013ff337230 */ /* 0x000fe40000004100 */
[----:B------:R-:W-:Y:S01]  /*42f0*/  FFMA.FTZ R78, R209, R78, R140 ;  /* 0x0000004ed14e7223 */ /* 0x000fe2000001008c */
[----:B------:R-:W-:Y:S01]  /*4300*/  FADD.FTZ R64, -R182, R64 ;  /* 0x00000040b6407221 */ /* 0x000fe20000010100 */
[----:B------:R-:W-:Y:S01]  /*4310*/  FMUL.FTZ R56, R2, R227 ;  /* 0x000000e302387220 */ /* 0x000fe20000410000 */
[----:B------:R-:W-:Y:S01]  /*4320*/  FFMA.FTZ R209, R48, R50, R139 ;  /* 0x0000003230d17223 */ /* 0x000fe2000001008b */
[----:B------:R-:W-:Y:S02]  /*4330*/  HADD2.F32 R217, -RZ, R17.H1_H1 ;  /* 0x30000011ffd97230 */ /* 0x000fe40000004100 */
[----:B------:R-:W-:Y:S01]  /*4340*/  FMUL.FTZ R50, R2, R67 ;  /* 0x0000004302327220 */ /* 0x000fe20000410000 */
[----:B------:R-:W-:-:S02]  /*4350*/  HADD2.F32 R219, -RZ, R16.H1_H1 ;  /* 0x30000010ffdb7230 */ /* 0x000fc40000004100 */
[C---:B------:R-:W-:Y:S01]  /*4360*/  FADD.FTZ R225, -R182.reuse, R79 ;  /* 0x0000004fb6e17221 */ /* 0x040fe20000010100 */
[----:B------:R-:W-:Y:S01]  /*4370*/  FADD.FTZ R69, -R182, R82 ;  /* 0x00000052b6457221 */ /* 0x000fe20000010100 */
[----:B------:R-:W-:Y:S01]  /*4380*/  FMUL.FTZ R48, R2, R65 ;  /* 0x0000004102307220 */ /* 0x000fe20000410000 */
[C---:B------:R-:W-:Y:S01]  /*4390*/  FADD.FTZ R215, -R182.reuse, R77 ;  /* 0x0000004db6d77221 */ /* 0x040fe20000010100 */
[----:B------:R-:W-:Y:S01]  /*43a0*/  FFMA.FTZ R80, R49, R80, R142 ;  /* 0x0000005031507223 */ /* 0x000fe2000001008e */
[----:B------:R-:W-:Y:S02]  /*43b0*/  HADD2.F32 R82, -RZ, R16.H0_H0 ;  /* 0x20000010ff527230 */ /* 0x000fe40000004100 */
[----:B------:R-:W-:Y:S01]  /*43c0*/  FADD.FTZ R243, -R182, R86 ;  /* 0x00000056b6f37221 */ /* 0x000fe20000010100 */
[----:B------:R-:W-:Y:S01]  /*43d0*/  FFMA.FTZ R201, R56, R51, R137 ;  /* 0x0000003338c97223 */ /* 0x000fe20000010089 */
[----:B------:R-:W-:Y:S01]  /*43e0*/  FMUL.FTZ R49, R2, R64 ;  /* 0x0000004002317220 */ /* 0x000fe20000410000 */
[----:B------:R-:W-:Y:S01]  /*43f0*/  FADD.FTZ R183, -R182, R74 ;  /* 0x0000004ab6b77221 */ /* 0x000fe20000010100 */
[----:B------:R-:W-:Y:S01]  /*4400*/  FFMA.FTZ R217, R50, R217, R141 ;  /* 0x000000d932d97223 */ /* 0x000fe2000001008d */
[----:B------:R-:W-:-:S02]  /*4410*/  HADD2.F32 R51, -RZ, R15.H1_H1 ;  /* 0x3000000fff337230 */ /* 0x000fc40000004100 */
[----:B------:R-:W-:Y:S01]  /*4420*/  FFMA.FTZ R219, R48, R219, R143 ;  /* 0x000000db30db7223 */ /* 0x000fe2000001008f */
[--C-:B------:R-:W-:Y:S02]  /*4430*/  HADD2.F32 R86, -RZ, R14.reuse.H0_H0 ;  /* 0x2000000eff567230 */ /* 0x100fe40000004100 */
[C---:B------:R-:W-:Y:S01]  /*4440*/  FMUL.FTZ R56, R2.reuse, R225 ;  /* 0x000000e102387220 */ /* 0x040fe20000410000 */
[----:B------:R-:W-:Y:S02]  /*4450*/  HADD2.F32 R50, -RZ, R14.H1_H1 ;  /* 0x3000000eff327230 */ /* 0x000fe40000004100 */
[C---:B------:R-:W-:Y:S01]  /*4460*/  FMUL.FTZ R207, R2.reuse, R207 ;  /* 0x000000cf02cf7220 */ /* 0x040fe20000410000 */
[----:B------:R-:W-:Y:S01]  /*4470*/  FMUL.FTZ R48, R2, R215 ;  /* 0x000000d702307220 */ /* 0x000fe20000410000 */
[C---:B------:R-:W-:Y:S01]  /*4480*/  FADD.FTZ R73, -R182.reuse, R73 ;  /* 0x00000049b6497221 */ /* 0x040fe20000010100 */
[----:B------:R-:W-:Y:S01]  /*4490*/  FFMA.FTZ R82, R49, R82, R144 ;  /* 0x0000005231527223 */ /* 0x000fe20000010090 */
[----:B------:R-:W-:Y:S01]  /*44a0*/  FADD.FTZ R61, -R182, R88 ;  /* 0x00000058b63d7221 */ /* 0x000fe20000010100 */
[----:B------:R-:W-:Y:S01]  /*44b0*/  FMUL.FTZ R49, R2, R183 ;  /* 0x000000b702317220 */ /* 0x000fe20000410000 */
[----:B------:R-:W-:-:S02]  /*44c0*/  HADD2.F32 R88, -RZ, R13.H0_H0 ;  /* 0x2000000dff587230 */ /* 0x000fc40000004100 */
[----:B------:R-:W-:Y:S01]  /*44d0*/  FFMA.FTZ R183, R56, R51, R129 ;  /* 0x0000003338b77223 */ /* 0x000fe20000010081 */
[----:B------:R-:W-:Y:S01]  /*44e0*/  FFMA.FTZ R86, R207, R86, R132 ;  /* 0x00000056cf567223 */ /* 0x000fe20000010084 */
[----:B------:R-:W-:Y:S01]  /*44f0*/  FADD.FTZ R75, -R182, R75 ;  /* 0x0000004bb64b7221 */ /* 0x000fe20000010100 */
[----:B------:R-:W-:Y:S01]  /*4500*/  FFMA.FTZ R207, R48, R50, R131 ;  /* 0x0000003230cf7223 */ /* 0x000fe20000010083 */
[--C-:B------:R-:W-:Y:S02]  /*4510*/  HADD2.F32 R51, -RZ, R12.reuse.H1_H1 ;  /* 0x3000000cff337230 */ /* 0x100fe40000004100 */
[----:B------:R-:W-:Y:S01]  /*4520*/  FADD.FTZ R72, -R182, R72 ;  /* 0x00000048b6487221 */ /* 0x000fe20000010100 */
[----:B------:R-:W-:Y:S01]  /*4530*/  FMUL.FTZ R50, R2, R73 ;  /* 0x0000004902327220 */ /* 0x000fe20000410000 */
[----:B------:R-:W-:Y:S01]  /*4540*/  FADD.FTZ R233, -R182, R87 ;  /* 0x00000057b6e97221 */ /* 0x000fe20000010100 */
[----:B------:R-:W-:Y:S01]  /*4550*/  FFMA.FTZ R88, R49, R88, R134 ;  /* 0x0000005831587223 */ /* 0x000fe20000010086 */
[----:B------:R-:W-:-:S02]  /*4560*/  HADD2.F32 R48, -RZ, R12.H0_H0 ;  /* 0x2000000cff307230 */ /* 0x000fc40000004100 */
[C---:B------:R-:W-:Y:S01]  /*4570*/  FMUL.FTZ R56, R2.reuse, R75 ;  /* 0x0000004b02387220 */ /* 0x040fe20000410000 */
[----:B------:R-:W-:Y:S01]  /*4580*/  FMUL.FTZ R49, R2, R72 ;  /* 0x0000004802317220 */ /* 0x000fe20000410000 */
[----:B------:R-:W-:Y:S01]  /*4590*/  FFMA.FTZ R75, R50, R51, R135 ;  /* 0x00000033324b7223 */ /* 0x000fe20000010087 */
[----:B------:R-:W-:Y:S01]  /*45a0*/  FADD.FTZ R213, -R182, R84 ;  /* 0x00000054b6d57221 */ /* 0x000fe20000010100 */
[----:B------:R-:W-:Y:S02]  /*45b0*/  HADD2.F32 R51, -RZ, R11.H1_H1 ;  /* 0x3000000bff337230 */ /* 0x000fe40000004100 */
[----:B------:R-:W-:Y:S01]  /*45c0*/  FMUL.FTZ R50, R2, R233 ;  /* 0x000000e902327220 */ /* 0x000fe20000410000 */
[C---:B------:R-:W-:Y:S01]  /*45d0*/  FADD.FTZ R83, -R182.reuse, R83 ;  /* 0x00000053b6537221 */ /* 0x040fe20000010100 */
[----:B------:R-:W-:Y:S01]  /*45e0*/  FADD.FTZ R249, -R182, R94 ;  /* 0x0000005eb6f97221 */ /* 0x000fe20000010100 */
[----:B------:R-:W-:Y:S01]  /*45f0*/  FFMA.FTZ R72, R49, R48, R136 ;  /* 0x0000003031487223 */ /* 0x000fe20000010088 */
[----:B------:R-:W-:-:S02]  /*4600*/  HADD2.F32 R94, -RZ, R10.H0_H0 ;  /* 0x2000000aff5e7230 */ /* 0x000fc40000004100 */
[----:B------:R-:W-:Y:S01]  /*4610*/  FMUL.FTZ R49, R2, R213 ;  /* 0x000000d502317220 */ /* 0x000fe20000410000 */
[----:B------:R-:W-:Y:S01]  /*4620*/  FFMA.FTZ R213, R50, R51, R121 ;  /* 0x0000003332d57223 */ /* 0x000fe20000010079 */
[----:B------:R-:W-:Y:S01]  /*4630*/  FADD.FTZ R81, -R182, R81 ;  /* 0x00000051b6517221 */ /* 0x000fe20000010100 */
[----:B------:R-:W-:Y:S02]  /*4640*/  HADD2.F32 R51, -RZ, R9.H1_H1 ;  /* 0x30000009ff337230 */ /* 0x000fe40000004100 */
[----:B------:R-:W-:Y:S01]  /*4650*/  FMUL.FTZ R50, R2, R83 ;  /* 0x0000005302327220 */ /* 0x000fe20000410000 */
[----:B------:R-:W-:Y:S02]  /*4660*/  HADD2.F32 R64, -RZ, R13.H1_H1 ;  /* 0x3000000dff407230 */ /* 0x000fe40000004100 */
[C---:B------:R-:W-:Y:S01]  /*4670*/  FADD.FTZ R221, -R182.reuse, R85 ;  /* 0x00000055b6dd7221 */ /* 0x040fe20000010100 */
[C---:B------:R-:W-:Y:S01]  /*4680*/  FADD.FTZ R231, -R182.reuse, R93 ;  /* 0x0000005db6e77221 */ /* 0x040fe20000010100 */
[C---:B------:R-:W-:Y:S01]  /*4690*/  FADD.FTZ R95, -R182.reuse, R95 ;  /* 0x0000005fb65f7221 */ /* 0x040fe20000010100 */
[----:B------:R-:W-:Y:S01]  /*46a0*/  FADD.FTZ R63, -R182, R96 ;  /* 0x00000060b63f7221 */ /* 0x000fe20000010100 */
[----:B------:R-:W-:Y:S01]  /*46b0*/  FFMA.FTZ R94, R49, R94, R124 ;  /* 0x0000005e315e7223 */ /* 0x000fe2000001007c */
[----:B------:R-:W-:-:S02]  /*46c0*/  HADD2.F32 R49, -RZ, R8.H1_H1 ;  /* 0x30000008ff317230 */ /* 0x000fc40000004100 */
[----:B------:R-:W-:Y:S01]  /*46d0*/  FMUL.FTZ R96, R2, R81 ;  /* 0x0000005102607220 */ /* 0x000fe20000410000 */
[----:B------:R-:W-:Y:S02]  /*46e0*/  HADD2.F32 R215, -RZ, R10.H1_H1 ;  /* 0x3000000affd77230 */ /* 0x000fe40000004100 */
[----:B------:R-:W-:Y:S01]  /*46f0*/  FFMA.FTZ R81, R50, R51, R125 ;  /* 0x0000003332517223 */ /* 0x000fe2000001007d */
[C---:B------:R-:W-:Y:S01]  /*4700*/  FADD.FTZ R85, -R182.reuse, R90 ;  /* 0x0000005ab6557221 */ /* 0x040fe20000010100 */
[----:B------:R-:W-:Y:S01]  /*4710*/  FADD.FTZ R87, -R182, R100 ;  /* 0x00000064b6577221 */ /* 0x000fe20000010100 */
[----:B------:R-:W-:Y:S01]  /*4720*/  FFMA.FTZ R73, R56, R64, R133 ;  /* 0x0000004038497223 */ /* 0x000fe20000010085 */
[C---:B------:R-:W-:Y:S01]  /*4730*/  FMUL.FTZ R48, R2.reuse, R221 ;  /* 0x000000dd02307220 */ /* 0x040fe20000410000 */
[----:B------:R-:W-:Y:S02]  /*4740*/  HADD2.F32 R51, -RZ, R7.H1_H1 ;  /* 0x30000007ff337230 */ /* 0x000fe40000004100 */
[----:B------:R-:W-:Y:S01]  /*4750*/  FMUL.FTZ R56, R2, R95 ;  /* 0x0000005f02387220 */ /* 0x000fe20000410000 */
[----:B------:R-:W-:-:S02]  /*4760*/  HADD2.F32 R50, -RZ, R6.H1_H1 ;  /* 0x30000006ff327230 */ /* 0x000fc40000004100 */
[----:B------:R-:W-:Y:S01]  /*4770*/  FMUL.FTZ R100, R2, R231 ;  /* 0x000000e702647220 */ /* 0x000fe20000410000 */
[----:B------:R-:W-:Y:S01]  /*4780*/  FADD.FTZ R89, -R182, R89 ;  /* 0x00000059b6597221 */ /* 0x000fe20000010100 */
[----:B------:R-:W-:Y:S01]  /*4790*/  FFMA.FTZ R96, R96, R49, R127 ;  /* 0x0000003160607223 */ /* 0x000fe2000001007f */
[----:B------:R-:W-:Y:S01]  /*47a0*/  FFMA.FTZ R215, R48, R215, R123 ;  /* 0x000000d730d77223 */ /* 0x000fe2000001007b */
[----:B------:R-:W-:Y:S01]  /*47b0*/  FMUL.FTZ R49, R2, R85 ;  /* 0x0000005502317220 */ /* 0x000fe20000410000 */
[----:B------:R-:W-:Y:S02]  /*47c0*/  HADD2.F32 R48, -RZ, R8.H0_H0 ;  /* 0x20000008ff307230 */ /* 0x000fe40000004100 */
[----:B------:R-:W-:Y:S01]  /*47d0*/  FFMA.FTZ R85, R56, R51, R113 ;  /* 0x0000003338557223 */ /* 0x000fe20000010071 */
[----:B------:R-:W-:Y:S01]  /*47e0*/  FFMA.FTZ R100, R100, R50, R115 ;  /* 0x0000003264647223 */ /* 0x000fe20000010073 */
[C---:B------:R-:W-:Y:S01]  /*47f0*/  FADD.FTZ R91, -R182.reuse, R91 ;  /* 0x0000005bb65b7221 */ /* 0x040fe20000010100 */
[----:B------:R-:W-:Y:S01]  /*4800*/  FADD.FTZ R55, -R182, R104 ;  /* 0x00000068b6377221 */ /* 0x000fe20000010100 */
[----:B------:R-:W-:Y:S01]  /*4810*/  FMUL.FTZ R53, R2, R53 ;  /* 0x0000003502357220 */ /* 0x000fe20000410000 */
[----:B------:R-:W-:-:S02]  /*4820*/  HADD2.F32 R50, -RZ, R4.H0_H0 ;  /* 0x20000004ff327230 */ /* 0x000fc40000004100 */
[C---:B------:R-:W-:Y:S01]  /*4830*/  FMUL.FTZ R61, R2.reuse, R61 ;  /* 0x0000003d023d7220 */ /* 0x040fe20000410000 */
[----:B------:R-:W-:Y:S02]  /*4840*/  HADD2.F32 R51, -RZ, R4.H1_H1 ;  /* 0x30000004ff337230 */ /* 0x000fe40000004100 */
[----:B------:R-:W-:Y:S01]  /*4850*/  FMUL.FTZ R104, R2, R89 ;  /* 0x0000005902687220 */ /* 0x000fe20000410000 */
[C---:B------:R-:W-:Y:S01]  /*4860*/  FADD.FTZ R223, -R182.reuse, R92 ;  /* 0x0000005cb6df7221 */ /* 0x040fe20000010100 */
[C---:B------:R-:W-:Y:S01]  /*4870*/  FADD.FTZ R79, -R182.reuse, R98 ;  /* 0x00000062b64f7221 */ /* 0x040fe20000010100 */
[----:B------:R-:W-:Y:S01]  /*4880*/  FADD.FTZ R245, -R182, R102 ;  /* 0x00000066b6f57221 */ /* 0x000fe20000010100 */
[----:B------:R-:W-:Y:S01]  /*4890*/  FFMA.FTZ R83, R53, R48, R128 ;  /* 0x0000003035537223 */ /* 0x000fe20000010080 */
[----:B------:R-:W-:Y:S01]  /*48a0*/  FMUL.FTZ R56, R2, R91 ;  /* 0x0000005b02387220 */ /* 0x000fe20000410000 */
[----:B------:R-:W-:Y:S02]  /*48b0*/  HADD2.F32 R48, -RZ, R6.H0_H0 ;  /* 0x20000006ff307230 */ /* 0x000fe40000004100 */
[----:B------:R-:W-:Y:S01]  /*48c0*/  FFMA.FTZ R91, R61, R50, R120 ;  /* 0x000000323d5b7223 */ /* 0x000fe20000010078 */
[----:B------:R-:W-:-:S02]  /*48d0*/  HADD2.F32 R102, -RZ, R5.H0_H0 ;  /* 0x20000005ff667230 */ /* 0x000fc40000004100 */
[----:B------:R-:W-:Y:S01]  /*48e0*/  FFMA.FTZ R104, R104, R51, R119 ;  /* 0x0000003368687223 */ /* 0x000fe20000010077 */
[----:B------:R-:W-:Y:S01]  /*48f0*/  FADD.FTZ R99, -R182, R99 ;  /* 0x00000063b6637221 */ /* 0x000fe20000010100 */
[C---:B------:R-:W-:Y:S01]  /*4900*/  FMUL.FTZ R95, R2.reuse, R223 ;  /* 0x000000df025f7220 */ /* 0x040fe20000410000 */
[----:B------:R-:W-:Y:S02]  /*4910*/  HADD2.F32 R51, -RZ, R29.H0_H0 ;  /* 0x2000001dff337230 */ /* 0x000fe40000004100 */
[----:B------:R-:W-:Y:S01]  /*4920*/  FMUL.FTZ R50, R2, R79 ;  /* 0x0000004f02327220 */ /* 0x000fe20000410000 */
[----:B------:R-:W-:Y:S01]  /*4930*/  FADD.FTZ R77, -R182, R108 ;  /* 0x0000006cb64d7221 */ /* 0x000fe20000010100 */
[----:B------:R-:W-:Y:S01]  /*4940*/  FFMA.FTZ R95, R95, R48, R116 ;  /* 0x000000305f5f7223 */ /* 0x000fe20000010074 */
[----:B------:R-:W-:Y:S01]  /*4950*/  FFMA.FTZ R102, R49, R102, R118 ;  /* 0x0000006631667223 */ /* 0x000fe20000010076 */
[----:B------:R-:W-:Y:S01]  /*4960*/  FMUL.FTZ R108, R2, R99 ;  /* 0x00000063026c7220 */ /* 0x000fe20000410000 */
[----:B------:R-:W1:Y:S01]  /*4970*/  @!P1 LDC.64 R48, c[0x0][0x250] ;  /* 0x00009400ff309b82 */ /* 0x000e620000000a00 */
[----:B------:R-:W-:Y:S01]  /*4980*/  FFMA.FTZ R99, R50, R51, R161 ;  /* 0x0000003332637223 */ /* 0x000fe200000100a1 */
[----:B------:R-:W-:-:S02]  /*4990*/  HADD2.F32 R53, -RZ, R5.H1_H1 ;  /* 0x30000005ff357230 */ /* 0x000fc40000004100 */
[----:B------:R-:W-:Y:S01]  /*49a0*/  FADD.FTZ R103, -R182, R103 ;  /* 0x00000067b6677221 */ /* 0x000fe20000010100 */
[----:B------:R-:W-:Y:S01]  /*49b0*/  FMUL.FTZ R61, R2, R87 ;  /* 0x00000057023d7220 */ /* 0x000fe20000410000 */
[----:B------:R-:W-:Y:S01]  /*49c0*/  FADD.FTZ R97, -R182, R97 ;  /* 0x00000061b6617221 */ /* 0x000fe20000010100 */
[----:B------:R-:W-:Y:S02]  /*49d0*/  HADD2.F32 R65, -RZ, R31.H1_H1 ;  /* 0x3000001fff417230 */ /* 0x000fe40000004100 */
[----:B------:R-:W-:Y:S01]  /*49e0*/  FFMA.FTZ R89, R56, R53, R117 ;  /* 0x0000003538597223 */ /* 0x000fe20000010075 */
[----:B------:R-:W2:Y:S01]  /*49f0*/  @!P1 LDC.64 R50, c[0x0][0x258] ;  /* 0x00009600ff329b82 */ /* 0x000ea20000000a00 */
[----:B------:R-:W-:Y:S02]  /*4a00*/  HADD2.F32 R56, -RZ, R30.H0_H0 ;  /* 0x2000001eff387230 */ /* 0x000fe40000004100 */
[----:B------:R-:W-:Y:S01]  /*4a10*/  FMUL.FTZ R64, R2, R103 ;  /* 0x0000006702407220 */ /* 0x000fe20000410000 */
[----:B------:R-:W-:-:S02]  /*4a20*/  HADD2.F32 R53, -RZ, R29.H1_H1 ;  /* 0x3000001dff357230 */ /* 0x000fc40000004100 */
[C---:B------:R-:W-:Y:S01]  /*4a30*/  FADD.FTZ R93, -R182.reuse, R110 ;  /* 0x0000006eb65d7221 */ /* 0x040fe20000010100 */
[----:B------:R-:W-:Y:S01]  /*4a40*/  FADD.FTZ R111, -R182, R111 ;  /* 0x0000006fb66f7221 */ /* 0x000fe20000010100 */
[----:B------:R-:W-:Y:S01]  /*4a50*/  FFMA.FTZ R79, R61, R56, R164 ;  /* 0x000000383d4f7223 */ /* 0x000fe200000100a4 */
[----:B------:R-:W-:Y:S02]  /*4a60*/  HADD2.F32 R56, -RZ, R28.H1_H1 ;  /* 0x3000001cff387230 */ /* 0x000fe40000004100 */
[----:B------:R-:W-:Y:S01]  /*4a70*/  FMUL.FTZ R97, R2, R97 ;  /* 0x0000006102617220 */ /* 0x000fe20000410000 */
[----:B------:R-:W-:Y:S01]  /*4a80*/  FFMA.FTZ R87, R64, R65, R167 ;  /* 0x0000004140577223 */ /* 0x000fe200000100a7 */
[--C-:B------:R-:W-:Y:S02]  /*4a90*/  HADD2.F32 R61, -RZ, R35.reuse.H0_H0 ;  /* 0x20000023ff3d7230 */ /* 0x100fe40000004100 */
[----:B------:R-:W-:Y:S01]  /*4aa0*/  FFMA.FTZ R108, R108, R53, R163 ;  /* 0x000000356c6c7223 */ /* 0x000fe200000100a3 */
[----:B------:R-:W-:-:S02]  /*4ab0*/  HADD2.F32 R65, -RZ, R35.H1_H1 ;  /* 0x30000023ff417230 */ /* 0x000fc40000004100 */
[C---:B------:R-:W-:Y:S01]  /*4ac0*/  FMUL.FTZ R64, R2.reuse, R93 ;  /* 0x0000005d02407220 */ /* 0x040fe20000410000 */
[----:B------:R-:W-:Y:S02]  /*4ad0*/  HADD2.F32 R53, -RZ, R28.H0_H0 ;  /* 0x2000001cff357230 */ /* 0x000fe40000004100 */
[C---:B------:R-:W-:Y:S01]  /*4ae0*/  FMUL.FTZ R111, R2.reuse, R111 ;  /* 0x0000006f026f7220 */ /* 0x040fe20000410000 */
[----:B------:R-:W-:Y:S02]  /*4af0*/  HADD2.F32 R92, -RZ, R9.H0_H0 ;  /* 0x20000009ff5c7230 */ /* 0x000fe40000004100 */
[C---:B------:R-:W-:Y:S01]  /*4b00*/  FMUL.FTZ R63, R2.reuse, R63 ;  /* 0x0000003f023f7220 */ /* 0x040fe20000410000 */
[----:B------:R-:W-:Y:S01]  /*4b10*/  FFMA.FTZ R110, R97, R56, R162 ;  /* 0x00000038616e7223 */ /* 0x000fe200000100a2 */
[----:B------:R-:W-:Y:S01]  /*4b20*/  FMUL.FTZ R69, R2, R69 ;  /* 0x0000004502457220 */ /* 0x000fe20000410000 */
[----:B------:R-:W-:Y:S01]  /*4b30*/  LEA R56, P2, R189, UR14, 0x4 ;  /* 0x0000000ebd387c11 */ /* 0x000fe2000f8420ff */
[----:B------:R-:W-:Y:S01]  /*4b40*/  FFMA.FTZ R97, R64, R61, R173 ;  /* 0x0000003d40617223 */ /* 0x000fe200000100ad */
[----:B------:R-:W-:Y:S01]  /*4b50*/  LEA R68, P4, R197, UR14, 0x4 ;  /* 0x0000000ec5447c11 */ /* 0x000fe2000f8820ff */
[----:B-1----:R-:W-:-:S04]  /*4b60*/  @!P1 IMAD.WIDE R48, R177, 0x4, R48 ;  /* 0x00000004b1309825 */ /* 0x002fc800078e0230 */
[----:B------:R-:W-:Y:S01]  /*4b70*/  FFMA.FTZ R180, R111, R65, R174 ;  /* 0x000000416fb47223 */ /* 0x000fe200000100ae */
[----:B------:R-:W-:Y:S01]  /*4b80*/  F2FP.F16.F32.PACK_AB R67, R203, R58 ;  /* 0x0000003acb43723e */ /* 0x000fe200000000ff */
[----:B------:R-:W-:Y:S01]  /*4b90*/  FFMA.FTZ R93, R63, R53, R112 ;  /* 0x000000353f5d7223 */ /* 0x000fe20000010070 */
[----:B------:R-:W-:Y:S01]  /*4ba0*/  F2FP.F16.F32.PACK_AB R64, R76, R59 ;  /* 0x0000003b4c40723e */ /* 0x000fe200000000ff */
[----:B--2---:R-:W-:Y:S01]  /*4bb0*/  @!P1 IMAD.WIDE R58, R177, 0x4, R50 ;  /* 0x00000004b13a9825 */ /* 0x004fe200078e0232 */
[----:B------:R-:W-:-:S03]  /*4bc0*/  F2FP.F16.F32.PACK_AB R65, R57, R70 ;  /* 0x000000463941723e */ /* 0x000fc600000000ff */
[----:B------:R-:W-:Y:S01]  /*4bd0*/  FFMA.FTZ R92, R69, R92, R126 ;  /* 0x0000005c455c7223 */ /* 0x000fe2000001007e */
[----:B------:R-:W-:Y:S01]  /*4be0*/  F2FP.F16.F32.PACK_AB R63, R205, R52 ;  /* 0x00000034cd3f723e */ /* 0x000fe200000000ff */
[----:B------:R-:W-:Y:S01]  /*4bf0*/  HADD2.F32 R74, -RZ, R19.H0_H0 ;  /* 0x20000013ff4a7230 */ /* 0x000fe20000004100 */
[----:B------:R-:W-:Y:S01]  /*4c00*/  F2FP.F16.F32.PACK_AB R62, R235, R62 ;  /* 0x0000003eeb3e723e */ /* 0x000fe200000000ff */
[C---:B------:R-:W-:Y:S01]  /*4c10*/  FADD.FTZ R101, -R182.reuse, R101 ;  /* 0x00000065b6657221 */ /* 0x040fe20000010100 */
[----:B------:R-:W-:Y:S01]  /*4c20*/  F2FP.F16.F32.PACK_AB R61, R241, R54 ;  /* 0x00000036f13d723e */ /* 0x000fe200000000ff */
[C---:B------:R-:W-:Y:S01]  /*4c30*/  FADD.FTZ R105, -R182.reuse, R105 ;  /* 0x00000069b6697221 */ /* 0x040fe20000010100 */
[----:B------:R-:W-:Y:S01]  /*4c40*/  F2FP.F16.F32.PACK_AB R60, R247, R60 ;  /* 0x0000003cf73c723e */ /* 0x000fe200000000ff */
[C---:B------:R-:W-:Y:S01]  /*4c50*/  FADD.FTZ R71, -R182.reuse, R106 ;  /* 0x0000006ab6477221 */ /* 0x040fe20000010100 */
[----:B------:R-:W-:Y:S01]  /*4c60*/  LEA.HI.X R57, R189, UR15, RZ, 0x4, P2 ;  /* 0x0000000fbd397c11 */ /* 0x000fe200090f24ff */
[C---:B------:R-:W-:Y:S01]  /*4c70*/  FADD.FTZ R107, -R182.reuse, R107 ;  /* 0x0000006bb66b7221 */ /* 0x040fe20000010100 */
[----:B------:R-:W-:Y:S01]  /*4c80*/  FADD.FTZ R109, -R182, R109 ;  /* 0x0000006db66d7221 */ /* 0x000fe20000010100 */
[C---:B------:R-:W-:Y:S01]  /*4c90*/  FMUL.FTZ R239, R2.reuse, R239 ;  /* 0x000000ef02ef7220 */ /* 0x040fe20000410000 */
[----:B------:R-:W-:Y:S01]  /*4ca0*/  HADD2.F32 R84, -RZ, R15.H0_H0 ;  /* 0x2000000fff547230 */ /* 0x000fe20000004100 */
[----:B------:R-:W-:Y:S01]  /*4cb0*/  F2FP.F16.F32.PACK_AB R66, R211, R66 ;  /* 0x00000042d342723e */ /* 0x000fe200000000ff */
[----:B------:R-:W-:Y:S01]  /*4cc0*/  FMUL.FTZ R237, R2, R237 ;  /* 0x000000ed02ed7220 */ /* 0x000fe20000410000 */
[----:B------:R-:W-:Y:S01]  /*4cd0*/  LEA.HI.X R69, R197, UR15, RZ, 0x4, P4 ;  /* 0x0000000fc5457c11 */ /* 0x000fe2000a0f24ff */
[----:B------:R-:W-:-:S02]  /*4ce0*/  HADD2.F32 R90, -RZ, R11.H0_H0 ;  /* 0x2000000bff5a7230 */ /* 0x000fc40000004100 */
[C---:B------:R-:W-:Y:S01]  /*4cf0*/  FMUL.FTZ R243, R2.reuse, R243 ;  /* 0x000000f302f37220 */ /* 0x040fe20000410000 */
[----:B------:R-:W-:Y:S01]  /*4d00*/  @!P1 STG.E desc[UR4][R48.64], R3 ;  /* 0x0000000330009986 */ /* 0x000fe2000c101904 */
[----:B------:R-:W-:Y:S01]  /*4d10*/  FFMA.FTZ R74, R239, R74, R138 ;  /* 0x0000004aef4a7223 */ /* 0x000fe2000001008a */
        /* <DEDUP_REMOVED lines=9> */
[----:B------:R-:W-:Y:S01]  /*4db0*/  FMUL.FTZ R109, R2, R109 ;  /* 0x0000006d026d7220 */ /* 0x000fe20000410000 */
[----:B------:R-:W-:Y:S01]  /*4dc0*/  STG.E.128 desc[UR4][R56.64], R60 ;  /* 0x0000003c38007986 */ /* 0x000fe2000c101d04 */
[----:B------:R-:W-:Y:S01]  /*4dd0*/  FFMA.FTZ R84, R237, R84, R130 ;  /* 0x00000054ed547223 */ /* 0x000fe20000010082 */
[----:B------:R-:W-:Y:S01]  /*4de0*/  FFMA.FTZ R90, R243, R90, R122 ;  /* 0x0000005af35a7223 */ /* 0x000fe2000001007a */
[----:B------:R-:W-:Y:S01]  /*4df0*/  F2FP.F16.F32.PACK_AB R51, R201, R74 ;  /* 0x0000004ac933723e */ /* 0x000fe200000000ff */
[----:B------:R2:W-:Y:S01]  /*4e00*/  STG.E.128 desc[UR4][R68.64], R64 ;  /* 0x0000004044007986 */ /* 0x0005e2000c101d04 */
[----:B-1----:R-:W-:Y:S01]  /*4e10*/  LEA R2, P1, R187, UR14, 0x4 ;  /* 0x0000000ebb027c11 */ /* 0x002fe2000f8220ff */
[----:B------:R-:W-:Y:S01]  /*4e20*/  HADD2.F32 R98, -RZ, R7.H0_H0 ;  /* 0x20000007ff627230 */ /* 0x000fe20000004100 */
[----:B------:R-:W-:Y:S01]  /*4e30*/  F2FP.F16.F32.PACK_AB R50, R209, R78 ;  /* 0x0000004ed132723e */ /* 0x000fe200000000ff */
[----:B------:R-:W-:Y:S01]  /*4e40*/  HADD2.F32 R106, -RZ, R31.H0_H0 ;  /* 0x2000001fff6a7230 */ /* 0x000fe20000004100 */
[----:B------:R-:W-:Y:S01]  /*4e50*/  F2FP.F16.F32.PACK_AB R49, R217, R80 ;  /* 0x00000050d931723e */ /* 0x000fe200000000ff */
[----:B------:R-:W-:Y:S01]  /*4e60*/  FFMA.FTZ R77, R178, R77, R171 ;  /* 0x0000004db24d7223 */ /* 0x000fe200000100ab */
[----:B------:R-:W-:Y:S01]  /*4e70*/  F2FP.F16.F32.PACK_AB R48, R219, R82 ;  /* 0x00000052db30723e */ /* 0x000fe200000000ff */
[----:B------:R-:W-:Y:S01]  /*4e80*/  FFMA.FTZ R98, R249, R98, R114 ;  /* 0x00000062f9627223 */ /* 0x000fe20000010072 */
[----:B------:R-:W-:Y:S01]  /*4e90*/  LEA.HI.X R3, R187, UR15, RZ, 0x4, P1 ;  /* 0x0000000fbb037c11 */ /* 0x000fe200088f24ff */
[----:B------:R-:W-:Y:S01]  /*4ea0*/  FFMA.FTZ R106, R245, R106, R166 ;  /* 0x0000006af56a7223 */ /* 0x000fe200000100a6 */
[----:B------:R-:W-:Y:S01]  /*4eb0*/  F2FP.F16.F32.PACK_AB R55, R183, R84 ;  /* 0x00000054b737723e */ /* 0x000fe200000000ff */
[----:B------:R-:W-:Y:S01]  /*4ec0*/  FFMA.FTZ R105, R32, R105, R169 ;  /* 0x0000006920697223 */ /* 0x000fe200000100a9 */
[----:B------:R-:W-:Y:S01]  /*4ed0*/  F2FP.F16.F32.PACK_AB R54, R207, R86 ;  /* 0x00000056cf36723e */ /* 0x000fe200000000ff */
[----:B------:R1:W-:Y:S01]  /*4ee0*/  STG.E.128 desc[UR4][R2.64], R48 ;  /* 0x0000003002007986 */ /* 0x0003e2000c101d04 */
[----:B------:R-:W-:-:S02]  /*4ef0*/  F2FP.F16.F32.PACK_AB R53, R73, R88 ;  /* 0x000000584935723e */ /* 0x000fc400000000ff */
[----:B------:R-:W-:Y:S01]  /*4f00*/  F2FP.F16.F32.PACK_AB R52, R75, R72 ;  /* 0x000000484b34723e */ /* 0x000fe200000000ff */
[----:B--2---:R-:W-:Y:S01]  /*4f10*/  FFMA.FTZ R66, R34, R101, R165 ;  /* 0x0000006522427223 */ /* 0x004fe200000100a5 */
[----:B------:R-:W-:Y:S01]  /*4f20*/  LEA R64, P2, R193, UR14, 0x4 ;  /* 0x0000000ec1407c11 */ /* 0x000fe2000f8420ff */
[----:B------:R-:W-:Y:S01]  /*4f30*/  FFMA.FTZ R72, R0, R109, R175 ;  /* 0x0000006d00487223 */ /* 0x000fe200000100af */
[----:B------:R-:W-:Y:S02]  /*4f40*/  LEA R68, P4, R195, UR14, 0x4 ;  /* 0x0000000ec3447c11 */ /* 0x000fe4000f8820ff */
[----:B------:R-:W-:Y:S02]  /*4f50*/  LEA.HI.X R65, R193, UR15, RZ, 0x4, P2 ;  /* 0x0000000fc1417c11 */ /* 0x000fe400090f24ff */
[----:B------:R-:W-:Y:S02]  /*4f60*/  F2FP.F16.F32.PACK_AB R59, R213, R90 ;  /* 0x0000005ad53b723e */ /* 0x000fe400000000ff */
[----:B------:R-:W-:Y:S01]  /*4f70*/  F2FP.F16.F32.PACK_AB R58, R215, R94 ;  /* 0x0000005ed73a723e */ /* 0x000fe200000000ff */
[----:B------:R2:W-:Y:S01]  /*4f80*/  STG.E.128 desc[UR4][R64.64], R52 ;  /* 0x0000003440007986 */ /* 0x0005e2000c101d04 */
[----:B------:R-:W-:-:S02]  /*4f90*/  F2FP.F16.F32.PACK_AB R57, R81, R92 ;  /* 0x0000005c5139723e */ /* 0x000fc400000000ff */
[----:B------:R-:W-:Y:S01]  /*4fa0*/  F2FP.F16.F32.PACK_AB R56, R96, R83 ;  /* 0x000000536038723e */ /* 0x000fe200000000ff */
[----:B-1----:R-:W-:Y:S01]  /*4fb0*/  FFMA.FTZ R49, R181, R71, R170 ;  /* 0x00000047b5317223 */ /* 0x002fe200000100aa */
[----:B------:R-:W-:Y:S01]  /*4fc0*/  LEA.HI.X R69, R195, UR15, RZ, 0x4, P4 ;  /* 0x0000000fc3457c11 */ /* 0x000fe2000a0f24ff */
[----:B------:R-:W-:Y:S01]  /*4fd0*/  FFMA.FTZ R48, R179, R70, R168 ;  /* 0x00000046b3307223 */ /* 0x000fe200000100a8 */
[----:B------:R-:W-:Y:S02]  /*4fe0*/  LEA R2, P1, R185, UR14, 0x4 ;  /* 0x0000000eb9027c11 */ /* 0x000fe4000f8220ff */
[----:B------:R-:W-:Y:S01]  /*4ff0*/  F2FP.F16.F32.PACK_AB R63, R85, R98 ;  /* 0x00000062553f723e */ /* 0x000fe200000000ff */
[----:B------:R1:W-:Y:S01]  /*5000*/  STG.E.128 desc[UR4][R68.64], R56 ;  /* 0x0000003844007986 */ /* 0x0003e2000c101d04 */
[----:B------:R-:W-:Y:S02]  /*5010*/  F2FP.F16.F32.PACK_AB R62, R100, R95 ;  /* 0x0000005f643e723e */ /* 0x000fe400000000ff */
[----:B------:R-:W-:-:S02]  /*5020*/  F2FP.F16.F32.PACK_AB R61, R89, R102 ;  /* 0x00000066593d723e */ /* 0x000fc400000000ff */
[----:B------:R-:W-:Y:S02]  /*5030*/  F2FP.F16.F32.PACK_AB R60, R104, R91 ;  /* 0x0000005b683c723e */ /* 0x000fe400000000ff */
[----:B------:R-:W-:Y:S02]  /*5040*/  LEA.HI.X R3, R185, UR15, RZ, 0x4, P1 ;  /* 0x0000000fb9037c11 */ /* 0x000fe400088f24ff */
[----:B--2---:R-:W-:Y:S02]  /*5050*/  LEA R52, P2, R191, UR14, 0x4 ;  /* 0x0000000ebf347c11 */ /* 0x004fe4000f8420ff */
[----:B------:R-:W-:Y:S01]  /*5060*/  LEA R54, P4, R199, UR14, 0x4 ;  /* 0x0000000ec7367c11 */ /* 0x000fe2000f8820ff */
[----:B------:R2:W-:Y:S01]  /*5070*/  STG.E.128 desc[UR4][R2.64], R60 ;  /* 0x0000003c02007986 */ /* 0x0005e2000c101d04 */
[----:B------:R-:W-:Y:S02]  /*5080*/  F2FP.F16.F32.PACK_AB R67, R87, R106 ;  /* 0x0000006a5743723e */ /* 0x000fe400000000ff */
[----:B------:R-:W-:-:S02]  /*5090*/  F2FP.F16.F32.PACK_AB R66, R66, R79 ;  /* 0x0000004f4242723e */ /* 0x000fc400000000ff */
[----:B------:R-:W-:Y:S01]  /*50a0*/  F2FP.F16.F32.PACK_AB R65, R108, R99 ;  /* 0x000000636c41723e */ /* 0x000fe200000000ff */
[----:B-1----:R-:W1:Y:S01]  /*50b0*/  LDC.64 R58, c[0x0][0x210] ;  /* 0x00008400ff3a7b82 */ /* 0x002e620000000a00 */
[----:B------:R-:W-:Y:S01]  /*50c0*/  FFMA.FTZ R56, R33, R107, R172 ;  /* 0x0000006b21387223 */ /* 0x000fe200000100ac */
[----:B------:R-:W-:Y:S02]  /*50d0*/  F2FP.F16.F32.PACK_AB R64, R110, R93 ;  /* 0x0000005d6e40723e */ /* 0x000fe400000000ff */
[----:B------:R-:W-:Y:S02]  /*50e0*/  LEA.HI.X R53, R191, UR15, RZ, 0x4, P2 ;  /* 0x0000000fbf357c11 */ /* 0x000fe400090f24ff */
[----:B------:R-:W-:Y:S02]  /*50f0*/  F2FP.F16.F32.PACK_AB R51, R180, R97 ;  /* 0x00000061b433723e */ /* 0x000fe400000000ff */
[----:B------:R-:W-:Y:S01]  /*5100*/  F2FP.F16.F32.PACK_AB R50, R72, R77 ;  /* 0x0000004d4832723e */ /* 0x000fe200000000ff */
[----:B------:R2:W-:Y:S01]  /*5110*/  STG.E.128 desc[UR4][R52.64], R64 ;  /* 0x0000004034007986 */ /* 0x0005e2000c101d04 */
[----:B------:R-:W-:-:S02]  /*5120*/  F2FP.F16.F32.PACK_AB R49, R56, R49 ;  /* 0x000000313831723e */ /* 0x000fc400000000ff */
[----:B------:R-:W-:Y:S02]  /*5130*/  F2FP.F16.F32.PACK_AB R48, R105, R48 ;  /* 0x000000306930723e */ /* 0x000fe400000000ff */
[----:B------:R-:W-:-:S05]  /*5140*/  LEA.HI.X R55, R199, UR15, RZ, 0x4, P4 ;  /* 0x0000000fc7377c11 */ /* 0x000fca000a0f24ff */
[----:B------:R2:W-:Y:S01]  /*5150*/  STG.E.128 desc[UR4][R54.64], R48 ;  /* 0x0000003036007986 */ /* 0x0005e2000c101d04 */
[----:B-1----:R-:W-:-:S04]  /*5160*/  LEA R177, R58, R177, 0x2 ;  /* 0x000000b13ab17211 */ /* 0x002fc800078e10ff */
[----:B------:R-:W-:-:S13]  /*5170*/  ISETP.GE.AND P1, PT, R177, R59, PT ;  /* 0x0000003bb100720c */ /* 0x000fda0003f26270 */
[----:B--2---:R-:W-:Y:S05]  /*5180*/  @!P1 BRA `(.L_x_32436) ;  /* 0xffffffb400b89947 */ /* 0x004fea000383ffff */
[----:B------:R-:W-:Y:S05]  /*5190*/  BSYNC B0 ;  /* 0x0000000000007941 */ /* 0x000fea0003800000 */
.L_x_32306:
[----:B------:R-:W-:Y:S05]  /*51a0*/  EXIT ;  /* 0x000000000000794d */ /* 0x000fea0003800000 */
.L_x_32435:
        /* <DEDUP_REMOVED lines=8> */
.L_x_32438:
[----:B------:R-:W-:Y:S05]  /*5230*/  BSYNC B1 ;  /* 0x0000000000017941 */ /* 0x000fea0003800000 */
.L_x_32437:
        /* <DEDUP_REMOVED lines=10> */
.L_x_32439:
[----:B------:R-:W-:Y:S01]  /*52e0*/  HFMA2.MMA R192, -RZ, RZ, 0, 2.384185791015625e-07 ;  /* 0x00000004ffc07435 */ /* 0x000fe200000001ff */
[----:B------:R-:W-:-:S05]  /*52f0*/  MOV R2, R203 ;  /* 0x000000cb00027202 */ /* 0x000fca0000000f00 */
[----:B------:R-:W-:-:S05]  /*5300*/  FADD.FTZ R184, R183, R2 ;  /* 0x00000002b7b87221 */ /* 0x000fca0000010000 */
[----:B------:R-:W-:-:S07]  /*5310*/  MOV R205, R184 ;  /* 0x000000b800cd7202 */ /* 0x000fce0000000f00 */
[----:B------:R-:W-:Y:S05]  /*5320*/  WARPSYNC.COLLECTIVE R190, `(.L_x_32440) ;  /* 0x00000000be087348 */ /* 0x000fea0003c00000 */
[----:B------:R0:W1:Y:S02]  /*5330*/  SHFL.BFLY P2, R203, R205, R192, R207 ;  /* 0x0c0000c0cdcb7389 */ /* 0x00006400000400cf */
[----:B01----:R-:W-:Y:S01]  /*5340*/  ENDCOLLECTIVE ;  /* 0x000000000000791b */ /* 0x003fe20003800000 */
.L_x_32440:
[----:B------:R-:W-:Y:S01]  /*5350*/  HFMA2.MMA R192, -RZ, RZ, 0, 4.76837158203125e-07 ;  /* 0x00000008ffc07435 */ /* 0x000fe200000001ff */
[----:B------:R-:W-:-:S05]  /*5360*/  MOV R3, R203 ;  /* 0x000000cb00037202 */ /* 0x000fca0000000f00 */
[----:B------:R-:W-:-:S05]  /*5370*/  FADD.FTZ R186, R184, R3 ;  /* 0x00000003b8ba7221 */ /* 0x000fca0000010000 */
[----:B------:R-:W-:-:S07]  /*5380*/  MOV R205, R186 ;  /* 0x000000ba00cd7202 */ /* 0x000fce0000000f00 */
[----:B------:R-:W-:Y:S05]  /*5390*/  WARPSYNC.COLLECTIVE R190, `(.L_x_32441) ;  /* 0x00000000be087348 */ /* 0x000fea0003c00000 */
[----:B------:R0:W1:Y:S02]  /*53a0*/  SHFL.BFLY P2, R203, R205, R192, R207 ;  /* 0x0c0000c0cdcb7389 */ /* 0x00006400000400cf */
[----:B01----:R-:W-:Y:S01]  /*53b0*/  ENDCOLLECTIVE ;  /* 0x000000000000791b */ /* 0x003fe20003800000 */
.L_x_32441:
[----:B------:R-:W-:Y:S01]  /*53c0*/  HFMA2.MMA R192, -RZ, RZ, 0, 9.5367431640625e-07 ;  /* 0x00000010ffc07435 */ /* 0x000fe200000001ff */
[----:B------:R-:W-:-:S05]  /*53d0*/  MOV R3, R203 ;  /* 0x000000cb00037202 */ /* 0x000fca0000000f00 */
[----:B------:R-:W-:-:S05]  /*53e0*/  FADD.FTZ R188, R186, R3 ;  /* 0x00000003babc7221 */ /* 0x000fca0000010000 */
[----:B------:R-:W-:-:S07]  /*53f0*/  MOV R205, R188 ;  /* 0x000000bc00cd7202 */ /* 0x000fce0000000f00 */
[----:B------:R-:W-:Y:S05]  /*5400*/  WARPSYNC.COLLECTIVE R190, `(.L_x_32442) ;  /* 0x00000000be087348 */ /* 0x000fea0003c00000 */
[----:B------:R0:W1:Y:S02]  /*5410*/  SHFL.BFLY P2, R203, R205, R192, R207 ;  /* 0x0c0000c0cdcb7389 */ /* 0x00006400000400cf */
[----:B01----:R-:W-:Y:S01]  /*5420*/  ENDCOLLECTIVE ;  /* 0x000000000000791b */ /* 0x003fe20003800000 */
.L_x_32442:
        /* <DEDUP_REMOVED lines=136> */
.L_x_32443:
[----:B------:R-:W-:Y:S01]  /*5cb0*/  HFMA2.MMA R192, -RZ, RZ, 0, 1.1920928955078125e-07 ;  /* 0x00000002ffc07435 */ /* 0x000fe200000001ff */
[----:B------:R-:W-:-:S05]  /*5cc0*/  MOV R183, R203 ;  /* 0x000000cb00b77202 */ /* 0x000fca0000000f00 */
[----:B------:R-:W-:-:S05]  /*5cd0*/  FADD.FTZ R183, R2, R183 ;  /* 0x000000b702b77221 */ /* 0x000fca0000010000 */
[----:B------:R-:W-:-:S07]  /*5ce0*/  MOV R205, R183 ;  /* 0x000000b700cd7202 */ /* 0x000fce0000000f00 */
[----:B------:R-:W-:Y:S05]  /*5cf0*/  WARPSYNC.COLLECTIVE R190, `(.L_x_32444) ;  /* 0x00000000be087348 */ /* 0x000fea0003c00000 */
[----:B------:R0:W1:Y:S02]  /*5d00*/  SHFL.BFLY P2, R203, R205, R192, R207 ;  /* 0x0c0000c0cdcb7389 */ /* 0x00006400000400cf */
[----:B01----:R-:W-:Y:S01]  /*5d10*/  ENDCOLLECTIVE ;  /* 0x000000000000791b */ /* 0x003fe20003800000 */
.L_x_32444:
[----:B------:R-:W-:Y:S01]  /*5d20*/  HFMA2.MMA R192, -RZ, RZ, 0, 2.384185791015625e-07 ;  /* 0x00000004ffc07435 */ /* 0x000fe200000001ff */
[----:B------:R-:W-:-:S05]  /*5d30*/  MOV R182, R203 ;  /* 0x000000cb00b67202 */ /* 0x000fca0000000f00 */
[----:B------:R-:W-:-:S05]  /*5d40*/  FADD.FTZ R182, R183, R182 ;  /* 0x000000b6b7b67221 */ /* 0x000fca0000010000 */
[----:B------:R-:W-:-:S07]  /*5d50*/  MOV R205, R182 ;  /* 0x000000b600cd7202 */ /* 0x000fce0000000f00 */
[----:B------:R-:W-:Y:S05]  /*5d60*/  WARPSYNC.COLLECTIVE R190, `(.L_x_32445) ;  /* 0x00000000be087348 */ /* 0x000fea0003c00000 */
[----:B------:R0:W1:Y:S02]  /*5d70*/  SHFL.BFLY P2, R203, R205, R192, R207 ;  /* 0x0c0000c0cdcb7389 */ /* 0x00006400000400cf */
[----:B01----:R-:W-:Y:S01]  /*5d80*/  ENDCOLLECTIVE ;  /* 0x000000000000791b */ /* 0x003fe20003800000 */
.L_x_32445:
[----:B------:R-:W-:Y:S01]  /*5d90*/  HFMA2.MMA R192, -RZ, RZ, 0, 4.76837158203125e-07 ;  /* 0x00000008ffc07435 */ /* 0x000fe200000001ff */
[----:B------:R-:W-:-:S05]  /*5da0*/  MOV R201, R203 ;  /* 0x000000cb00c97202 */ /* 0x000fca0000000f00 */
[----:B------:R-:W-:-:S05]  /*5db0*/  FADD.FTZ R201, R182, R201 ;  /* 0x000000c9b6c97221 */ /* 0x000fca0000010000 */
[----:B------:R-:W-:-:S07]  /*5dc0*/  MOV R205, R201 ;  /* 0x000000c900cd7202 */ /* 0x000fce0000000f00 */
[----:B------:R-:W-:Y:S05]  /*5dd0*/  WARPSYNC.COLLECTIVE R190, `(.L_x_32446) ;  /* 0x00000000be087348 */ /* 0x000fea0003c00000 */
[----:B------:R0:W1:Y:S02]  /*5de0*/  SHFL.BFLY P2, R203, R205, R192, R207 ;  /* 0x0c0000c0cdcb7389 */ /* 0x00006400000400cf */
[----:B01----:R-:W-:Y:S01]  /*5df0*/  ENDCOLLECTIVE ;  /* 0x000000000000791b */ /* 0x003fe20003800000 */
.L_x_32446:
[----:B------:R-:W-:Y:S01]  /*5e00*/  HFMA2.MMA R192, -RZ, RZ, 0, 9.5367431640625e-07 ;  /* 0x00000010ffc07435 */ /* 0x000fe200000001ff */
[----:B------:R-:W-:-:S05]  /*5e10*/  MOV R184, R203 ;  /* 0x000000cb00b87202 */ /* 0x000fca0000000f00 */
[----:B------:R-:W-:-:S05]  /*5e20*/  FADD.FTZ R184, R201, R184 ;  /* 0x000000b8c9b87221 */ /* 0x000fca0000010000 */
[----:B------:R-:W-:-:S07]  /*5e30*/  MOV R205, R184 ;  /* 0x000000b800cd7202 */ /* 0x000fce0000000f00 */
[----:B------:R-:W-:Y:S05]  /*5e40*/  WARPSYNC.COLLECTIVE R190, `(.L_x_32447) ;  /* 0x00000000be087348 */ /* 0x000fea0003c00000 */
[----:B------:R0:W1:Y:S02]  /*5e50*/  SHFL.BFLY P2, R203, R205, R192, R207 ;  /* 0x0c0000c0cdcb7389 */ /* 0x00006400000400cf */
[----:B01----:R-:W-:Y:S01]  /*5e60*/  ENDCOLLECTIVE ;  /* 0x000000000000791b */ /* 0x003fe20003800000 */
.L_x_32447:
[----:B------:R-:W-:Y:S05]  /*5e70*/  BRA `(.L_x_32448) ;  /* 0xffffffdc00bc7947 */ /* 0x000fea000383ffff */
.L_x_32449:
        /* <DEDUP_REMOVED lines=16> */
.L_x_53125:


//--------------------- .text._ZN10layer_norm31ln_parallel_residual_fwd_kernelINS_13Kernel_traitsI6__halfS2_fS2_fjLj2048ELj1ELj4ELj1ELj16ENS_18Kernel_traits_baseILj2048ES2_S2_fS2_fjLj128EEEEELb1ELb0ELb0EEEvNS_9FwdParamsE --------------------------
	.section	.text._ZN10layer_norm31ln_parallel_residual_fwd_kernelINS_13Kernel_traitsI6__halfS2_fS2_fjLj2048ELj1ELj4ELj1ELj16ENS_18Kernel_traits_baseILj2048ES2_S2_fS2_fjLj128EEEEELb1ELb0ELb0EEEvNS_9FwdParamsE,"ax",@progbits
	.align	128
        .global         _ZN10layer_norm31ln_parallel_residual_fwd_kernelINS_13Kernel_traitsI6__halfS2_fS2_fjLj2048ELj1ELj4ELj1ELj16ENS_18Kernel_traits_baseILj2048ES2_S2_fS2_fjLj128EEEEELb1ELb0ELb0EEEvNS_9FwdParamsE
        .type           _ZN10layer_norm31ln_parallel_residual_fwd_kernelINS_13Kernel_traitsI6__halfS2_fS2_fjLj2048ELj1ELj4ELj1ELj16ENS_18Kernel_traits_baseILj2048ES2_S2_fS2_fjLj128EEEEELb1ELb0ELb0EEEvNS_9FwdParamsE,@function
        .size           _ZN10layer_norm31ln_parallel_residual_fwd_kernelINS_13Kernel_traitsI6__halfS2_fS2_fjLj2048ELj1ELj4ELj1ELj16ENS_18Kernel_traits_baseILj2048ES2_S2_fS2_fjLj128EEEEELb1ELb0ELb0EEEvNS_9FwdParamsE,(.L_x_53126 - _ZN10layer_norm31ln_parallel_residual_fwd_kernelINS_13Kernel_traitsI6__halfS2_fS2_fjLj2048ELj1ELj4ELj1ELj16ENS_18Kernel_traits_baseILj2048ES2_S2_fS2_fjLj128EEEEELb1ELb0ELb0EEEvNS_9FwdParamsE)
        .other          _ZN10layer_norm31ln_parallel_residual_fwd_kernelINS_13Kernel_traitsI6__halfS2_fS2_fjLj2048ELj1ELj4ELj1ELj16ENS_18Kernel_traits_baseILj2048ES2_S2_fS2_fjLj128EEEEELb1ELb0ELb0EEEvNS_9FwdParamsE,@"STO_CUDA_ENTRY STV_DEFAULT"
_ZN10layer_norm31ln_parallel_residual_fwd_kernelINS_13Kernel_traitsI6__halfS2_fS2_fjLj2048ELj1ELj4ELj1ELj16ENS_18Kernel_traits_baseILj2048ES2_S2_fS2_fjLj128EEEEELb1ELb0ELb0EEEvNS_9FwdParamsE:
.text._ZN10layer_norm31ln_parallel_residual_fwd_kernelINS_13Kernel_traitsI6__halfS2_fS2_fjLj2048ELj1ELj4ELj1ELj16ENS_18Kernel_traits_baseILj2048ES2_S2_fS2_fjLj128EEEEELb1ELb0ELb0EEEvNS_9FwdParamsE:
        /* <DEDUP_REMOVED lines=17> */
[----:B0-----:R-:W-:-:S05]  /*0110*/  @P0 IMAD.MOV.U32 R7, RZ, RZ, R153 ;  /* 0x000000ffff070224 */ /* 0x001fca00078e0099 */
        /* <DEDUP_REMOVED lines=15> */
[----:B------:R-:W-:Y:S01]  /*0210*/  UIADD3 UR13, UR6, -0x255992d5, URZ ;  /* 0xdaa66d2b060d7890 */ /* 0x000fe2000fffe03f */
[----:B------:R-:W-:Y:S01]  /*0220*/  @P0 IADD3.X R153, RZ, R5, RZ, P1, !PT ;  /* 0x00000005ff990210 */ /* 0x000fe20000ffe4ff */
[----:B------:R-:W-:Y:S01]  /*0230*/  IMAD.WIDE.U32 R4, R144, -0x326172a9, RZ ;  /* 0xcd9e8d5790047825 */ /* 0x000fe200078e00ff */
[----:B------:R-:W-:-:S02]  /*0240*/  UIADD3 UR14, UR6, 0x78dde6e4, URZ ;  /* 0x78dde6e4060e7890 */ /* 0x000fc4000fffe03f */
[--C-:B------:R-:W-:Y:S01]  /*0250*/  SHF.R.U32.HI R143, RZ, 0x2, R153.reuse ;  /* 0x00000002ff8f7819 */ /* 0x100fe20000011699 */
[----:B------:R-:W-:Y:S01]  /*0260*/  UIADD3 UR15, UR7, -0x126145ec, URZ ;  /* 0xed9eba14070f7890 */ /* 0x000fe2000fffe03f */
[----:B------:R-:W-:Y:S01]  /*0270*/  SHF.R.U64 R142, R152, 0x2, R153 ;  /* 0x00000002988e7819 */ /* 0x000fe20000001299 */
[----:B------:R-:W-:Y:S01]  /*0280*/  UIADD3 UR17, UR7, -0x56f99767, URZ ;  /* 0xa906689907117890 */ /* 0x000fe2000fffe03f */
[----:B------:R-:W-:Y:S01]  /*0290*/  LOP3.LUT R6, R5, UR6, R143, 0x96, !PT ;  /* 0x0000000605067c12 */ /* 0x000fe2000f8e968f */
[----:B------:R-:W-:Y:S02]  /*02a0*/  UIADD3 UR16, UR6, 0x1715609d, URZ ;  /* 0x1715609d06107890 */ /* 0x000fe4000fffe03f */
[----:B------:R-:W-:Y:S01]  /*02b0*/  IMAD.WIDE.U32 R2, R142, -0x2daee0ad, RZ ;  /* 0xd2511f538e027825 */ /* 0x000fe200078e00ff */
[----:B------:R-:W-:Y:S02]  /*02c0*/  UIADD3 UR18, UR6, -0x4ab325aa, URZ ;  /* 0xb54cda5606127890 */ /* 0x000fe4000fffe03f */
[----:B------:R-:W-:Y:S01]  /*02d0*/  UIADD3 UR19, UR7, 0x646e171e, URZ ;  /* 0x646e171e07137890 */ /* 0x000fe2000fffe03f */
[----:B------:R-:W-:Y:S01]  /*02e0*/  IMAD.WIDE.U32 R6, R6, -0x2daee0ad, RZ ;  /* 0xd2511f5306067825 */ /* 0x000fe200078e00ff */
[----:B------:R-:W-:Y:S01]  /*02f0*/  LOP3.LUT R3, R3, UR7, RZ, 0x3c, !PT ;  /* 0x0000000703037c12 */ /* 0x000fe2000f8e3cff */
[----:B------:R-:W-:-:S02]  /*0300*/  UIADD3 UR20, UR6, 0x5384540f, URZ ;  /* 0x5384540f06147890 */ /* 0x000fc4000fffe03f */
[----:B------:R-:W-:Y:S01]  /*0310*/  UIADD3 UR21, UR7, 0x1fd5c5a3, URZ ;  /* 0x1fd5c5a307157890 */ /* 0x000fe2000fffe03f */
[----:B------:R-:W-:Y:S01]  /*0320*/  LOP3.LUT R8, R7, UR8, R2, 0x96, !PT ;  /* 0x0000000807087c12 */ /* 0x000fe2000f8e9602 */
[----:B------:R-:W-:Y:S01]  /*0330*/  IMAD.WIDE.U32 R2, R3, -0x326172a9, RZ ;  /* 0xcd9e8d5703027825 */ /* 0x000fe200078e00ff */
[----:B------:R-:W-:Y:S02]  /*0340*/  UIADD3 UR22, UR6, -0xe443238, URZ ;  /* 0xf1bbcdc806167890 */ /* 0x000fe4000fffe03f */
[----:B------:R-:W-:Y:S01]  /*0350*/  UIADD3 UR23, UR7, -0x24c28bd8, URZ ;  /* 0xdb3d742807177890 */ /* 0x000fe2000fffe03f */
[----:B------:R-:W-:Y:S01]  /*0360*/  IMAD.WIDE.U32 R8, R8, -0x326172a9, RZ ;  /* 0xcd9e8d5708087825 */ /* 0x000fe200078e00ff */
[----:B------:R-:W-:Y:S01]  /*0370*/  LOP3.LUT R3, R3, UR9, R4, 0x96, !PT ;  /* 0x0000000903037c12 */ /* 0x000fe2000f8e9604 */
[----:B------:R-:W-:-:S03]  /*0380*/  UIADD3 UR24, UR6, -0x700cb87f, URZ ;  /* 0x8ff3478106187890 */ /* 0x000fc6000fffe03f */
[----:B------:R-:W-:Y:S01]  /*0390*/  LOP3.LUT R4, R9, UR10, R2, 0x96, !PT ;  /* 0x0000000a09047c12 */ /* 0x000fe2000f8e9602 */
[----:B------:R-:W-:-:S04]  /*03a0*/  IMAD.WIDE.U32 R2, R3, -0x2daee0ad, RZ ;  /* 0xd2511f5303027825 */ /* 0x000fc800078e00ff */
[----:B------:R-:W-:Y:S01]  /*03b0*/  IMAD.WIDE.U32 R4, R4, -0x2daee0ad, RZ ;  /* 0xd2511f5304047825 */ /* 0x000fe200078e00ff */
[----:B------:R-:W-:-:S04]  /*03c0*/  LOP3.LUT R6, R3, UR11, R6, 0x96, !PT ;  /* 0x0000000b03067c12 */ /* 0x000fc8000f8e9606 */
[----:B------:R-:W-:Y:S01]  /*03d0*/  LOP3.LUT R10, R5, UR12, R2, 0x96, !PT ;  /* 0x0000000c050a7c12 */ /* 0x000fe2000f8e9602 */
[----:B------:R-:W-:Y:S02]  /*03e0*/  IMAD.MOV.U32 R2, RZ, RZ, R12 ;  /* 0x000000ffff027224 */ /* 0x000fe400078e000c */
[----:B------:R-:W-:-:S03]  /*03f0*/  IMAD.WIDE.U32 R6, R6, -0x326172a9, RZ ;  /* 0xcd9e8d5706067825 */ /* 0x000fc600078e00ff */
        /* <DEDUP_REMOVED lines=10> */
[----:B------:R-:W-:Y:S02]  /*04a0*/  ISETP.GE.U32.AND P3, PT, R0, 0x80, PT ;  /* 0x000000800000780c */ /* 0x000fe40003f66070 */
[----:B------:R-:W-:Y:S02]  /*04b0*/  LOP3.LUT R3, R7, UR15, R4, 0x96, !PT ;  /* 0x0000000f07037c12 */ /* 0x000fe4000f8e9604 */
[----:B------:R-:W-:-:S03]  /*04c0*/  LOP3.LUT R12, R9, UR17, R6, 0x96, !PT ;  /* 0x00000011090c7c12 */ /* 0x000fc6000f8e9606 */
        /* <DEDUP_REMOVED lines=34> */
.L_x_32451:
[----:B------:R-:W-:Y:S05]  /*06f0*/  BSYNC B0 ;  /* 0x0000000000007941 */ /* 0x000fea0003800000 */
.L_x_32450:
        /* <DEDUP_REMOVED lines=28> */
.L_x_32453:
[----:B------:R-:W-:Y:S05]  /*08c0*/  BSYNC B0 ;  /* 0x0000000000007941 */ /* 0x000fea0003800000 */
.L_x_32452:
        /* <DEDUP_REMOVED lines=28> */
.L_x_32455:
[----:B------:R-:W-:Y:S05]  /*0a90*/  BSYNC B0 ;  /* 0x0000000000007941 */ /* 0x000fea0003800000 */
.L_x_32454:
        /* <DEDUP_REMOVED lines=28> */
.L_x_32457:
[----:B------:R-:W-:Y:S05]  /*0c60*/  BSYNC B0 ;  /* 0x0000000000007941 */ /* 0x000fea0003800000 */
.L_x_32456:
        /* <DEDUP_REMOVED lines=30> */
[----:B------:R-:W-:Y:S01]  /*0e50*/  VIADD R2, R2, 0x20 ;  /* 0x0000002002027836 */ /* 0x000fe20000000000 */
[----:B------:R-:W-:Y:S02]  /*0e60*/  @!P0 CS2R R24, SRZ ;  /* 0x0000000000188805 */ /* 0x000fe4000001ff00 */
[----:B------:R-:W-:Y:S02]  /*0e70*/  @!P0 CS2R R26, SRZ ;  /* 0x00000000001a8805 */ /* 0x000fe4000001ff00 */
[----:B------:R-:W-:Y:S02]  /*0e80*/  @!P1 CS2R R32, SRZ ;  /* 0x0000000000209805 */ /* 0x000fe4000001ff00 */
[----:B0-----:R-:W-:-:S07]  /*0e90*/  @!P1 CS2R R34, SRZ ;  /* 0x0000000000229805 */ /* 0x001fce000001ff00 */
.L_x_32459:
[----:B------:R-:W-:Y:S05]  /*0ea0*/  BSYNC B0 ;  /* 0x0000000000007941 */ /* 0x000fea0003800000 */
.L_x_32458:
        /* <DEDUP_REMOVED lines=37> */
.L_x_32461:
[----:B------:R-:W-:Y:S05]  /*1100*/  BSYNC B0 ;  /* 0x0000000000007941 */ /* 0x000fea0003800000 */
.L_x_32460:
        /* <DEDUP_REMOVED lines=36> */
.L_x_32463:
[----:B------:R-:W-:Y:S05]  /*1350*/  BSYNC B0 ;  /* 0x0000000000007941 */ /* 0x000fea0003800000 */
.L_x_32462:
        /* <DEDUP_REMOVED lines=31> */
.L_x_32465:
[----:B------:R-:W-:Y:S05]  /*1550*/  BSYNC B0 ;  /* 0x0000000000007941 */ /* 0x000fea0003800000 */
.L_x_32464:
        /* <DEDUP_REMOVED lines=9> */
[----:B------:R0:W-:Y:S01]  /*15f0*/  STL [R1+0x1c8], R3 ;  /* 0x0001c80301007387 */ /* 0x0001e20000100800 */
[--C-:B------:R-:W-:Y:S01]  /*1600*/  HADD2.F32 R235, -RZ, R204.reuse.H0_H0 ;  /* 0x200000ccffeb7230 */ /* 0x100fe20000004100 */
[----:B------:R-:W-:Y:S01]  /*1610*/  ULDC.U8 UR25, c[0x0][0x2a0] ;  /* 0x0000a80000197ab9 */ /* 0x000fe20000000000 */
        /* <DEDUP_REMOVED lines=9> */
[----:B------:R-:W-:Y:S01]  /*16b0*/  UISETP.NE.AND UP0, UPT, UR25, URZ, UPT ;  /* 0x0000003f1900728c */ /* 0x000fe2000bf05270 */
[----:B------:R-:W-:Y:S01]  /*16c0*/  HADD2.F32 R217, -RZ, R226.H1_H1 ;  /* 0x300000e2ffd97230 */ /* 0x000fe20000004100 */
[----:B------:R-:W-:Y:S01]  /*16d0*/  ULDC.64 UR26, c[0x0][0x230] ;  /* 0x00008c00001a7ab9 */ /* 0x000fe20000000a00 */
[--C-:B-1----:R-:W-:Y:S01]  /*16e0*/  HADD2.F32 R2, -RZ, R114.reuse.H0_H0 ;  /* 0x20000072ff027230 */ /* 0x102fe20000004100 */
[----:B------:R0:W-:Y:S01]  /*16f0*/  STL [R1+0x198], R3 ;  /* 0x0001980301007387 */ /* 0x0001e20000100800 */
[----:B------:R-:W-:Y:S01]  /*1700*/  IMAD R69, R69, -0x326172a9, RZ ;  /* 0xcd9e8d5745457824 */ /* 0x000fe200078e02ff */
[----:B------:R-:W-:Y:S01]  /*1710*/  ULDC.64 UR28, c[0x0][0x238] ;  /* 0x00008e00001c7ab9 */ /* 0x000fe20000000a00 */
[----:B--2---:R-:W-:Y:S01]  /*1720*/  HADD2.F32 R70, -RZ, R114.H1_H1 ;  /* 0x30000072ff467230 */ /* 0x004fe20000004100 */
[----:B------:R1:W-:Y:S01]  /*1730*/  STL [R1+0x188], R2 ;  /* 0x0001880201007387 */ /* 0x0003e20000100800 */
[----:B------:R-:W-:Y:S01]  /*1740*/  IMAD.HI.U32 R16, R154, -0x326172a9, RZ ;  /* 0xcd9e8d579a107827 */ /* 0x000fe200078e00ff */
[----:B------:R-:W-:Y:S01]  /*1750*/  ULDC.64 UR30, c[0x0][0x240] ;  /* 0x00009000001e7ab9 */ /* 0x000fe20000000a00 */
[----:B------:R-:W-:Y:S01]  /*1760*/  ULDC.64 UR32, c[0x0][0x248] ;  /* 0x0000920000207ab9 */ /* 0x000fe20000000a00 */
[----:B------:R2:W-:Y:S01]  /*1770*/  STL [R1+0x178], R70 ;  /* 0x0001784601007387 */ /* 0x0005e20000100800 */
[----:B------:R-:W-:Y:S01]  /*1780*/  HADD2.F32 R226, -RZ, R25.H0_H0 ;  /* 0x20000019ffe27230 */ /* 0x000fe20000004100 */
[----:B------:R-:W-:Y:S01]  /*1790*/  LOP3.LUT R139, R16, UR24, R69, 0x96, !PT ;  /* 0x00000018108b7c12 */ /* 0x000fe2000f8e9645 */
[----:B0-----:R-:W-:-:S02]  /*17a0*/  HADD2.F32 R3, -RZ, R115.H0_H0 ;  /* 0x20000073ff037230 */ /* 0x001fc40000004100 */
[----:B------:R-:W-:Y:S02]  /*17b0*/  HADD2.F32 R222, -RZ, R25.H1_H1 ;  /* 0x30000019ffde7230 */ /* 0x000fe40000004100 */
[----:B-1----:R-:W-:Y:S01]  /*17c0*/  HADD2.F32 R2, -RZ, R115.H1_H1 ;  /* 0x30000073ff027230 */ /* 0x002fe20000004100 */
[----:B------:R0:W-:Y:S01]  /*17d0*/  STL [R1+0x168], R3 ;  /* 0x0001680301007387 */ /* 0x0001e20000100800 */
[--C-:B------:R-:W-:Y:S02]  /*17e0*/  HADD2.F32 R181, -RZ, R195.reuse.H0_H0 ;  /* 0x200000c3ffb57230 */ /* 0x100fe40000004100 */
        /* <DEDUP_REMOVED lines=21> */
[----:B------:R-:W-:-:S02]  /*1940*/  IMAD R68, R68, -0x2daee0ad, RZ ;  /* 0xd2511f5344447824 */ /* 0x000fc400078e02ff */
[----:B--2---:R-:W-:Y:S01]  /*1950*/  HADD2.F32 R70, -RZ, R111.H0_H0 ;  /* 0x2000006fff467230 */ /* 0x004fe20000004100 */
[----:B------:R1:W-:Y:S01]  /*1960*/  STL [R1+0x174], R2 ;  /* 0x0001740201007387 */ /* 0x0003e20000100800 */
[----:B------:R-:W-:-:S03]  /*1970*/  IMAD.HI.U32 R25, R156, -0x2daee0ad, RZ ;  /* 0xd2511f539c197827 */ /* 0x000fc600078e00ff */
[----:B------:R2:W-:Y:S01]  /*1980*/  STL [R1+0x164], R70 ;  /* 0x0001644601007387 */ /* 0x0005e20000100800 */
[----:B------:R-:W-:Y:S01]  /*1990*/  HADD2.F32 R227, -RZ, R205.H0_H0 ;  /* 0x200000cdffe37230 */ /* 0x000fe20000004100 */
[----:B------:R-:W-:Y:S01]  /*19a0*/  LOP3.LUT R138, R25, UR35, R68, 0x96, !PT ;  /* 0x00000023198a7c12 */ /* 0x000fe2000f8e9644 */
        /* <DEDUP_REMOVED lines=107> */
[----:B------:R-:W-:Y:S01]  /*2060*/  HADD2.F32 R247, -RZ, R238.H1_H1 ;  /* 0x300000eefff77230 */ /* 0x000fe20000004100 */
        /* <DEDUP_REMOVED lines=28> */
[----:B------:R-:W-:Y:S02]  /*2230*/  HADD2.F32 R250, -RZ, R42.H0_H0 ;  /* 0x2000002afffa7230 */ /* 0x000fe40000004100 */
[----:B--2---:R-:W-:Y:S01]  /*2240*/  HADD2.F32 R70, -RZ, R90.H1_H1 ;  /* 0x3000005aff467230 */ /* 0x004fe20000004100 */
[----:B------:R1:W-:Y:S01]  /*2250*/  STL [R1+0x100], R2 ;  /* 0x0001000201007387 */ /* 0x0003e20000100800 */
[----:B------:R-:W-:-:S02]  /*2260*/  HADD2.F32 R246, -RZ, R42.H1_H1 ;  /* 0x3000002afff67230 */ /* 0x000fc40000004100 */
[----:B------:R-:W-:Y:S01]  /*2270*/  HADD2.F32 R242, -RZ, R43.H0_H0 ;  /* 0x2000002bfff27230 */ /* 0x000fe20000004100 */
[----:B------:R2:W-:Y:S01]  /*2280*/  STL [R1+0xf0], R70 ;  /* 0x0000f04601007387 */ /* 0x0005e20000100800 */
[----:B------:R-:W-:Y:S02]  /*2290*/  HADD2.F32 R229, -RZ, R225.H0_H0 ;  /* 0x200000e1ffe57230 */ /* 0x000fe40000004100 */
[----:B0-----:R-:W-:Y:S02]  /*22a0*/  HADD2.F32 R3, -RZ, R91.H0_H0 ;  /* 0x2000005bff037230 */ /* 0x001fe40000004100 */
[----:B------:R-:W-:Y:S02]  /*22b0*/  HADD2.F32 R211, -RZ, R207.H0_H0 ;  /* 0x200000cfffd37230 */ /* 0x000fe40000004100 */
[----:B-1----:R-:W-:Y:S01]  /*22c0*/  HADD2.F32 R2, -RZ, R91.H1_H1 ;  /* 0x3000005bff027230 */ /* 0x002fe20000004100 */
[----:B------:R0:W-:Y:S01]  /*22d0*/  STL [R1+0xe0], R3 ;  /* 0x0000e00301007387 */ /* 0x0001e20000100800 */
[----:B------:R-:W-:-:S02]  /*22e0*/  HADD2.F32 R197, -RZ, R193.H0_H0 ;  /* 0x200000c1ffc57230 */ /* 0x000fc40000004100 */
[----:B--2---:R-:W-:Y:S01]  /*22f0*/  HADD2.F32 R70, -RZ, R84.H0_H0 ;  /* 0x20000054ff467230 */ /* 0x004fe20000004100 */
[----:B------:R1:W-:Y:S01]  /*2300*/  STL [R1+0xd0], R2 ;  /* 0x0000d00201007387 */ /* 0x0003e20000100800 */
[----:B------:R-:W-:Y:S02]  /*2310*/  HADD2.F32 R179, -RZ, R175.H0_H0 ;  /* 0x200000afffb37230 */ /* 0x000fe40000004100 */
[----:B------:R-:W-:Y:S01]  /*2320*/  HADD2.F32 R31, -RZ, R37.H0_H0 ;  /* 0x20000025ff1f7230 */ /* 0x000fe20000004100 */
        /* <DEDUP_REMOVED lines=25> */
[----:B------:R-:W-:Y:S02]  /*24c0*/  HADD2.F32 R207, -RZ, R207.H1_H1 ;  /* 0x300000cfffcf7230 */ /* 0x000fe40000004100 */
        /* <DEDUP_REMOVED lines=13> */
[----:B------:R-:W-:Y:S02]  /*25a0*/  HADD2.F32 R175, -RZ, R175.H1_H1 ;  /* 0x300000afffaf7230 */ /* 0x000fe40000004100 */
[----:B--2---:R-:W-:Y:S01]  /*25b0*/  HADD2.F32 R70, -RZ, R82.H0_H0 ;  /* 0x20000052ff467230 */ /* 0x004fe20000004100 */
[----:B------:R1:W-:Y:S01]  /*25c0*/  STL [R1+0x98], R2 ;  /* 0x0000980201007387 */ /* 0x0003e20000100800 */
[----:B------:R-:W-:Y:S02]  /*25d0*/  HADD2.F32 R39, -RZ, R53.H0_H0 ;  /* 0x20000035ff277230 */ /* 0x000fe40000004100 */
[----:B------:R-:W-:Y:S01]  /*25e0*/  HADD2.F32 R42, -RZ, R54.H1_H1 ;  /* 0x30000036ff2a7230 */ /* 0x000fe20000004100 */
        /* <DEDUP_REMOVED lines=39> */
[----:B------:R-:W-:Y:S02]  /*2860*/  IMAD R154, R154, -0x326172a9, RZ ;  /* 0xcd9e8d579a9a7824 */ /* 0x000fe400078e02ff */
[----:B--2---:R-:W-:Y:S01]  /*2870*/  HADD2.F32 R70, -RZ, R72.H0_H0 ;  /* 0x20000048ff467230 */ /* 0x004fe20000004100 */
[----:B------:R1:W-:Y:S01]  /*2880*/  STL [R1+0x54], R2 ;  /* 0x0000540201007387 */ /* 0x0003e20000100800 */
[----:B------:R-:W-:-:S02]  /*2890*/  IMAD R156, R156, -0x2daee0ad, RZ ;  /* 0xd2511f539c9c7824 */ /* 0x000fc400078e02ff */
[----:B------:R-:W-:Y:S01]  /*28a0*/  IMAD.MOV.U32 R153, RZ, RZ, RZ ;  /* 0x000000ffff997224 */ /* 0x000fe200078e00ff */
        /* <DEDUP_REMOVED lines=8> */
[----:B-1----:R-:W-:-:S03]  /*2930*/  HADD2.F32 R2, -RZ, R74.H1_H1 ;  /* 0x3000004aff027230 */ /* 0x002fc60000004100 */
[----:B------:R0:W-:Y:S01]  /*2940*/  STL [R1+0x80], R3 ;  /* 0x0000800301007387 */ /* 0x0001e20000100800 */
[----:B--2---:R-:W-:-:S03]  /*2950*/  HADD2.F32 R70, -RZ, R75.H0_H0 ;  /* 0x2000004bff467230 */ /* 0x004fc60000004100 */
[----:B------:R1:W-:Y:S04]  /*2960*/  STL [R1+0x70], R2 ;  /* 0x0000700201007387 */ /* 0x0003e80000100800 */
[----:B------:R-:W-:Y:S01]  /*2970*/  STL [R1+0x60], R70 ;  /* 0x0000604601007387 */ /* 0x000fe20000100800 */
[----:B0-----:R-:W-:Y:S02]  /*2980*/  HADD2.F32 R3, -RZ, R75.H1_H1 ;  /* 0x3000004bff037230 */ /* 0x001fe40000004100 */
[----:B-1----:R-:W-:-:S03]  /*2990*/  HADD2.F32 R2, -RZ, R64.H0_H0 ;  /* 0x20000040ff027230 */ /* 0x002fc60000004100 */
[----:B------:R0:W-:Y:S01]  /*29a0*/  STL [R1+0x50], R3 ;  /* 0x0000500301007387 */ /* 0x0001e20000100800 */
[----:B------:R-:W-:-:S03]  /*29b0*/  HADD2.F32 R64, -RZ, R64.H1_H1 ;  /* 0x30000040ff407230 */ /* 0x000fc60000004100 */
[----:B------:R1:W-:Y:S04]  /*29c0*/  STL [R1+0xbc], R2 ;  /* 0x0000bc0201007387 */ /* 0x0003e80000100800 */
[----:B------:R2:W-:Y:S01]  /*29d0*/  STL [R1+0xac], R64 ;  /* 0x0000ac4001007387 */ /* 0x0005e20000100800 */
[--C-:B0-----:R-:W-:Y:S02]  /*29e0*/  HADD2.F32 R3, -RZ, R65.reuse.H0_H0 ;  /* 0x20000041ff037230 */ /* 0x101fe40000004100 */
[----:B-1----:R-:W-:-:S03]  /*29f0*/  HADD2.F32 R2, -RZ, R65.H1_H1 ;  /* 0x30000041ff027230 */ /* 0x002fc60000004100 */
[----:B------:R0:W-:Y:S01]  /*2a00*/  STL [R1+0x9c], R3 ;  /* 0x00009c0301007387 */ /* 0x0001e20000100800 */
[----:B--2---:R-:W-:-:S03]  /*2a10*/  HADD2.F32 R64, -RZ, R66.H0_H0 ;  /* 0x20000042ff407230 */ /* 0x004fc60000004100 */
[----:B------:R1:W-:Y:S04]  /*2a20*/  STL [R1+0x8c], R2 ;  /* 0x00008c0201007387 */ /* 0x0003e80000100800 */
[----:B------:R2:W-:Y:S01]  /*2a30*/  STL [R1+0x7c], R64 ;  /* 0x00007c4001007387 */ /* 0x0005e20000100800 */
[----:B0-----:R-:W-:Y:S02]  /*2a40*/  HADD2.F32 R3, -RZ, R66.H1_H1 ;  /* 0x30000042ff037230 */ /* 0x001fe40000004100 */
[----:B-1----:R-:W-:-:S03]  /*2a50*/  HADD2.F32 R2, -RZ, R67.H0_H0 ;  /* 0x20000043ff027230 */ /* 0x002fc60000004100 */
[----:B------:R0:W-:Y:S01]  /*2a60*/  STL [R1+0x6c], R3 ;  /* 0x00006c0301007387 */ /* 0x0001e20000100800 */
[----:B--2---:R-:W-:-:S03]  /*2a70*/  HADD2.F32 R64, -RZ, R67.H1_H1 ;  /* 0x30000043ff407230 */ /* 0x004fc60000004100 */
[----:B------:R1:W-:Y:S04]  /*2a80*/  STL [R1+0x5c], R2 ;  /* 0x00005c0201007387 */ /* 0x0003e80000100800 */
[----:B------:R-:W-:Y:S01]  /*2a90*/  STL [R1+0x4c], R64 ;  /* 0x00004c4001007387 */ /* 0x000fe20000100800 */
[--C-:B0-----:R-:W-:Y:S02]  /*2aa0*/  HADD2.F32 R3, -RZ, R60.reuse.H0_H0 ;  /* 0x2000003cff037230 */ /* 0x101fe40000004100 */
[----:B-1----:R-:W-:-:S03]  /*2ab0*/  HADD2.F32 R2, -RZ, R60.H1_H1 ;  /* 0x3000003cff027230 */ /* 0x002fc60000004100 */
[----:B------:R0:W-:Y:S01]  /*2ac0*/  STL [R1+0x48], R3 ;  /* 0x0000480301007387 */ /* 0x0001e20000100800 */
[----:B------:R-:W-:-:S03]  /*2ad0*/  HADD2.F32 R60, -RZ, R61.H0_H0 ;  /* 0x2000003dff3c7230 */ /* 0x000fc60000004100 */
[----:B------:R1:W-:Y:S04]  /*2ae0*/  STL [R1+0x38], R2 ;  /* 0x0000380201007387 */ /* 0x0003e80000100800 */
[----:B------:R-:W-:Y:S01]  /*2af0*/  STL [R1+0x28], R60 ;  /* 0x0000283c01007387 */ /* 0x000fe20000100800 */
[----:B0-----:R-:W-:Y:S02]  /*2b00*/  HADD2.F32 R3, -RZ, R61.H1_H1 ;  /* 0x3000003dff037230 */ /* 0x001fe40000004100 */
[----:B-1----:R-:W-:-:S03]  /*2b10*/  HADD2.F32 R2, -RZ, R62.H0_H0 ;  /* 0x2000003eff027230 */ /* 0x002fc60000004100 */
[----:B------:R0:W-:Y:S04]  /*2b20*/  STL [R1+0x18], R3 ;  /* 0x0000180301007387 */ /* 0x0001e80000100800 */
[----:B------:R1:W-:Y:S01]  /*2b30*/  STL [R1+0x8], R2 ;  /* 0x0000080201007387 */ /* 0x0003e20000100800 */
[--C-:B0-----:R-:W-:Y:S02]  /*2b40*/  HADD2.F32 R3, -RZ, R56.reuse.H0_H0 ;  /* 0x20000038ff037230 */ /* 0x101fe40000004100 */
[----:B-1----:R-:W-:-:S03]  /*2b50*/  HADD2.F32 R2, -RZ, R56.H1_H1 ;  /* 0x30000038ff027230 */ /* 0x002fc60000004100 */
[----:B------:R0:W-:Y:S01]  /*2b60*/  STL [R1+0x44], R3 ;  /* 0x0000440301007387 */ /* 0x0001e20000100800 */
[----:B------:R-:W-:-:S03]  /*2b70*/  HADD2.F32 R56, -RZ, R57.H0_H0 ;  /* 0x20000039ff387230 */ /* 0x000fc60000004100 */
[----:B------:R1:W-:Y:S04]  /*2b80*/  STL [R1+0x34], R2 ;  /* 0x0000340201007387 */ /* 0x0003e80000100800 */
[----:B------:R2:W-:Y:S01]  /*2b90*/  STL [R1+0x24], R56 ;  /* 0x0000243801007387 */ /* 0x0005e20000100800 */
[----:B0-----:R-:W-:Y:S02]  /*2ba0*/  HADD2.F32 R3, -RZ, R57.H1_H1 ;  /* 0x30000039ff037230 */ /* 0x001fe40000004100 */
[----:B-1----:R-:W-:-:S03]  /*2bb0*/  HADD2.F32 R2, -RZ, R58.H0_H0 ;  /* 0x2000003aff027230 */ /* 0x002fc60000004100 */
[----:B------:R0:W-:Y:S01]  /*2bc0*/  STL [R1+0x14], R3 ;  /* 0x0000140301007387 */ /* 0x0001e20000100800 */
[----:B--2---:R-:W-:-:S03]  /*2bd0*/  HADD2.F32 R56, -RZ, R237.H0_H0 ;  /* 0x200000edff387230 */ /* 0x004fc60000004100 */
[----:B------:R1:W-:Y:S01]  /*2be0*/  STL [R1+0x4], R2 ;  /* 0x0000040201007387 */ /* 0x0003e20000100800 */
[--C-:B0-----:R-:W-:Y:S02]  /*2bf0*/  HADD2.F32 R3, -RZ, R236.reuse.H0_H0 ;  /* 0x200000ecff037230 */ /* 0x101fe40000004100 */
[----:B-1----:R-:W-:-:S03]  /*2c00*/  HADD2.F32 R2, -RZ, R236.H1_H1 ;  /* 0x300000ecff027230 */ /* 0x002fc60000004100 */
[----:B------:R0:W-:Y:S01]  /*2c10*/  STL [R1+0x40], R3 ;  /* 0x0000400301007387 */ /* 0x0001e20000100800 */
[----:B------:R-:W-:Y:S02]  /*2c20*/  HADD2.F32 R236, -RZ, R32.H0_H0 ;  /* 0x20000020ffec7230 */ /* 0x000fe40000004100 */
[----:B------:R-:W-:Y:S01]  /*2c30*/  HADD2.F32 R32, -RZ, R37.H1_H1 ;  /* 0x30000025ff207230 */ /* 0x000fe20000004100 */
[----:B------:R1:W-:Y:S01]  /*2c40*/  STL [R1+0x30], R2 ;  /* 0x0000300201007387 */ /* 0x0003e20000100800 */
[----:B------:R-:W-:-:S03]  /*2c50*/  HADD2.F32 R37, -RZ, R52.H0_H0 ;  /* 0x20000034ff257230 */ /* 0x000fc60000004100 */
[----:B------:R-:W-:Y:S01]  /*2c60*/  STL [R1+0x20], R56 ;  /* 0x0000203801007387 */ /* 0x000fe20000100800 */
[----:B0-----:R-:W-:Y:S02]  /*2c70*/  HADD2.F32 R3, -RZ, R237.H1_H1 ;  /* 0x300000edff037230 */ /* 0x001fe40000004100 */
[----:B------:R-:W-:Y:S02]  /*2c80*/  HADD2.F32 R237, -RZ, R224.H0_H0 ;  /* 0x200000e0ffed7230 */ /* 0x000fe40000004100 */
[----:B-1----:R-:W-:Y:S01]  /*2c90*/  HADD2.F32 R2, -RZ, R238.H0_H0 ;  /* 0x200000eeff027230 */ /* 0x002fe20000004100 */
[----:B------:R0:W-:Y:S01]  /*2ca0*/  STL [R1+0x10], R3 ;  /* 0x0000100301007387 */ /* 0x0001e20000100800 */
[----:B------:R-:W-:Y:S02]  /*2cb0*/  HADD2.F32 R224, -RZ, R33.H1_H1 ;  /* 0x30000021ffe07230 */ /* 0x000fe40000004100 */
[----:B------:R-:W-:Y:S01]  /*2cc0*/  HADD2.F32 R238, -RZ, R43.H1_H1 ;  /* 0x3000002bffee7230 */ /* 0x000fe20000004100 */
[----:B------:R1:W-:Y:S01]  /*2cd0*/  STL [R1], R2 ;  /* 0x0000000201007387 */ /* 0x0003e20000100800 */
[----:B------:R-:W-:-:S02]  /*2ce0*/  HADD2.F32 R33, -RZ, R38.H0_H0 ;  /* 0x20000026ff217230 */ /* 0x000fc40000004100 */
[----:B------:R-:W-:Y:S02]  /*2cf0*/  HADD2.F32 R38, -RZ, R52.H1_H1 ;  /* 0x30000034ff267230 */ /* 0x000fe40000004100 */
[----:B------:R-:W-:Y:S02]  /*2d00*/  HADD2.F32 R43, -RZ, R55.H0_H0 ;  /* 0x20000037ff2b7230 */ /* 0x000fe40000004100 */
[----:B0-----:R-:W-:Y:S02]  /*2d10*/  HADD2.F32 R3, -RZ, R41.H0_H0 ;  /* 0x20000029ff037230 */ /* 0x001fe40000004100 */
[--C-:B-1----:R-:W-:Y:S02]  /*2d20*/  HADD2.F32 R2, -RZ, R40.reuse.H0_H0 ;  /* 0x20000028ff027230 */ /* 0x102fe40000004100 */
[----:B------:R-:W-:-:S03]  /*2d30*/  HADD2.F32 R40, -RZ, R40.H1_H1 ;  /* 0x30000028ff287230 */ /* 0x000fc60000004100 */
[----:B------:R0:W-:Y:S04]  /*2d40*/  STL [R1+0x3c], R2 ;  /* 0x00003c0201007387 */ /* 0x0001e80000100800 */
[----:B------:R1:W-:Y:S04]  /*2d50*/  STL [R1+0x2c], R40 ;  /* 0x00002c2801007387 */ /* 0x0003e80000100800 */
[----:B------:R2:W-:Y:S01]  /*2d60*/  STL [R1+0x1c], R3 ;  /* 0x00001c0301007387 */ /* 0x0005e20000100800 */
[----:B0-----:R-:W-:Y:S02]  /*2d70*/  HADD2.F32 R2, -RZ, R41.H1_H1 ;  /* 0x30000029ff027230 */ /* 0x001fe40000004100 */
[----:B------:R-:W-:-:S02]  /*2d80*/  HADD2.F32 R41, -RZ, R54.H0_H0 ;  /* 0x20000036ff297230 */ /* 0x000fc40000004100 */
[----:B-1----:R-:W-:Y:S01]  /*2d90*/  HADD2.F32 R40, -RZ, R53.H1_H1 ;  /* 0x30000035ff287230 */ /* 0x002fe20000004100 */
[----:B------:R0:W-:Y:S01]  /*2da0*/  STL [R1+0xc], R2 ;  /* 0x00000c0201007387 */ /* 0x0001e20000100800 */
[--C-:B--2---:R-:W-:Y:S02]  /*2db0*/  HADD2.F32 R3, -RZ, R5.reuse.H1_H1 ;  /* 0x30000005ff037230 */ /* 0x104fe40000004100 */
[----:B0-----:R-:W-:Y:S02]  /*2dc0*/  HADD2.F32 R2, -RZ, R5.H0_H0 ;  /* 0x20000005ff027230 */ /* 0x001fe40000004100 */
[----:B------:R-:W-:Y:S02]  /*2dd0*/  HADD2.F32 R5, -RZ, R6.H1_H1 ;  /* 0x30000006ff057230 */ /* 0x000fe40000004100 */
[--C-:B------:R-:W-:Y:S02]  /*2de0*/  HADD2.F32 R6, -RZ, R7.reuse.H0_H0 ;  /* 0x20000007ff067230 */ /* 0x100fe40000004100 */
[----:B------:R-:W-:-:S07]  /*2df0*/  HADD2.F32 R7, -RZ, R7.H1_H1 ;  /* 0x30000007ff077230 */ /* 0x000fce0000004100 */
.L_x_33531:
        /* <DEDUP_REMOVED lines=37> */
.L_x_32470:
[----:B------:R-:W-:-:S07]  /*3050*/  IMAD.MOV.U32 R124, RZ, RZ, R154 ;  /* 0x000000ffff7c7224 */ /* 0x000fce00078e009a */
.L_x_32471:
[----:B------:R-:W-:Y:S05]  /*3060*/  BSYNC B2 ;  /* 0x0000000000027941 */ /* 0x000fea0003800000 */
.L_x_32469:
        /* <DEDUP_REMOVED lines=16> */
.L_x_32475:
[----:B------:R-:W-:Y:S05]  /*3170*/  BSYNC B3 ;  /* 0x0000000000037941 */ /* 0x000fea0003800000 */
.L_x_32474:
        /* <DEDUP_REMOVED lines=44> */
.L_x_32473:
[----:B------:R-:W-:Y:S05]  /*3440*/  BSYNC B2 ;  /* 0x0000000000027941 */ /* 0x000fea0003800000 */
.L_x_32472:
[----:B------:R-:W0:Y:S01]  /*3450*/  LDC R120, c[0x0][0x294] ;  /* 0x0000a500ff787b82 */ /* 0x000e220000000800 */
[----:B------:R-:W-:Y:S01]  /*3460*/  ISETP.NE.U32.AND P2, PT, R56, RZ, PT ;  /* 0x000000ff3800720c */ /* 0x000fe20003f45070 */
[----:B------:R-:W-:Y:S01]  /*3470*/  IMAD.MOV.U32 R121, RZ, RZ, 0x2f800000 ;  /* 0x2f800000ff797424 */ /* 0x000fe200078e00ff */
[----:B------:R-:W-:Y:S02]  /*3480*/  I2FP.F32.U32 R56, R124 ;  /* 0x0000007c00387245 */ /* 0x000fe40000201000 */
[----:B------:R-:W-:Y:S02]  /*3490*/  ISETP.NE.AND.EX P2, PT, R57, RZ, PT, P2 ;  /* 0x000000ff3900720c */ /* 0x000fe40003f45320 */
[----:B------:R-:W-:Y:S01]  /*34a0*/  LOP3.LUT R141, R141, 0xffffffef, RZ, 0xc0, !PT ;  /* 0xffffffef8d8d7812 */ /* 0x000fe200078ec0ff */
[----:B------:R-:W1:Y:S01]  /*34b0*/  LDC R168, c[0x0][0x298] ;  /* 0x0000a600ffa87b82 */ /* 0x000e620000000800 */
        /* <DEDUP_REMOVED lines=12> */
.L_x_32476:
        /* <DEDUP_REMOVED lines=12> */
.L_x_32479:
[----:B------:R-:W-:-:S07]  /*3640*/  IMAD.MOV.U32 R57, RZ, RZ, R154 ;  /* 0x000000ffff397224 */ /* 0x000fce00078e009a */
.L_x_32480:
[----:B------:R-:W-:Y:S05]  /*3650*/  BSYNC B2 ;  /* 0x0000000000027941 */ /* 0x000fea0003800000 */
.L_x_32478:
        /* <DEDUP_REMOVED lines=16> */
.L_x_32484:
[----:B------:R-:W-:Y:S05]  /*3760*/  BSYNC B3 ;  /* 0x0000000000037941 */ /* 0x000fea0003800000 */
.L_x_32483:
        /* <DEDUP_REMOVED lines=43> */
.L_x_32482:
[----:B------:R-:W-:Y:S05]  /*3a20*/  BSYNC B2 ;  /* 0x0000000000027941 */ /* 0x000fea0003800000 */
.L_x_32481:
[----:B------:R-:W-:-:S05]  /*3a30*/  I2FP.F32.U32 R57, R57 ;  /* 0x0000003900397245 */ /* 0x000fca0000201000 */
[----:B------:R-:W-:-:S05]  /*3a40*/  FFMA.FTZ R57, R57, R121, 1.1641532182693481445e-10 ;  /* 0x2f00000039397423 */ /* 0x000fca0000010079 */
[----:B------:R-:W-:Y:S01]  /*3a50*/  FSETP.GTU.FTZ.AND P3, PT, R57, R120, PT ;  /* 0x000000783900720b */ /* 0x000fe20003f7c000 */
[----:B------:R-:W-:-:S03]  /*3a60*/  HADD2.F32 R57, -RZ, R52.H0_H0 ;  /* 0x20000034ff397230 */ /* 0x000fc60000004100 */
[----:B------:R-:W-:Y:S02]  /*3a70*/  SEL R157, RZ, 0x1, P3 ;  /* 0x00000001ff9d7807 */ /* 0x000fe40001800000 */
[----:B------:R-:W-:-:S05]  /*3a80*/  FMUL.FTZ R57, R57, R168 ;  /* 0x000000a839397220 */ /* 0x000fca0000410000 */
[----:B------:R-:W-:-:S05]  /*3a90*/  FSEL R57, R57, RZ, !P3 ;  /* 0x000000ff39397208 */ /* 0x000fca0005800000 */
[----:B------:R-:W-:-:S04]  /*3aa0*/  FADD.FTZ R56, R57, R56 ;  /* 0x0000003839387221 */ /* 0x000fc80000010000 */
[----:B------:R-:W-:-:S07]  /*3ab0*/  @P0 FADD.FTZ R56, R44, R56 ;  /* 0x000000382c380221 */ /* 0x000fce0000010000 */
.L_x_32477:
        /* <DEDUP_REMOVED lines=12> */
.L_x_32486:
[----:B------:R-:W-:-:S07]  /*3b80*/  IMAD.MOV.U32 R57, RZ, RZ, R154 ;  /* 0x000000ffff397224 */ /* 0x000fce00078e009a */
.L_x_32487:
[----:B------:R-:W-:Y:S05]  /*3b90*/  BSYNC B2 ;  /* 0x0000000000027941 */ /* 0x000fea0003800000 */
.L_x_32485:
        /* <DEDUP_REMOVED lines=16> */
.L_x_32491:
[----:B------:R-:W-:Y:S05]  /*3ca0*/  BSYNC B3 ;  /* 0x0000000000037941 */ /* 0x000fea0003800000 */
.L_x_32490:
        /* <DEDUP_REMOVED lines=44> */
.L_x_32489:
[----:B------:R-:W-:Y:S05]  /*3f70*/  BSYNC B2 ;  /* 0x0000000000027941 */ /* 0x000fea0003800000 */
.L_x_32488:
        /* <DEDUP_REMOVED lines=14> */
.L_x_32492:
        /* <DEDUP_REMOVED lines=12> */
.L_x_32495:
[----:B------:R-:W-:-:S07]  /*4120*/  MOV R60, R154 ;  /* 0x0000009a003c7202 */ /* 0x000fce0000000f00 */
.L_x_32496:
[----:B------:R-:W-:Y:S05]  /*4130*/  BSYNC B2 ;  /* 0x0000000000027941 */ /* 0x000fea0003800000 */
.L_x_32494:
        /* <DEDUP_REMOVED lines=16> */
.L_x_32500:
[----:B------:R-:W-:Y:S05]  /*4240*/  BSYNC B3 ;  /* 0x0000000000037941 */ /* 0x000fea0003800000 */
.L_x_32499:
        /* <DEDUP_REMOVED lines=44> */
.L_x_32498:
[----:B------:R-:W-:Y:S05]  /*4510*/  BSYNC B2 ;  /* 0x0000000000027941 */ /* 0x000fea0003800000 */
.L_x_32497:
[----:B------:R-:W-:-:S05]  /*4520*/  I2FP.F32.U32 R58, R60 ;  /* 0x0000003c003a7245 */ /* 0x000fca0000201000 */
[----:B------:R-:W-:-:S05]  /*4530*/  FFMA.FTZ R58, R58, R121, 1.1641532182693481445e-10 ;  /* 0x2f0000003a3a7423 */ /* 0x000fca0000010079 */
[----:B------:R-:W-:Y:S01]  /*4540*/  FSETP.GTU.FTZ.AND P3, PT, R58, R120, PT ;  /* 0x000000783a00720b */ /* 0x000fe20003f7c000 */
[----:B------:R-:W-:-:S03]  /*4550*/  HADD2.F32 R58, -RZ, R52.H1_H1 ;  /* 0x30000034ff3a7230 */ /* 0x000fc60000004100 */
[----:B------:R-:W-:Y:S02]  /*4560*/  SEL R158, RZ, 0x1, P3 ;  /* 0x00000001ff9e7807 */ /* 0x000fe40001800000 */
[----:B------:R-:W-:-:S05]  /*4570*/  FMUL.FTZ R58, R58, R168 ;  /* 0x000000a83a3a7220 */ /* 0x000fca0000410000 */
[----:B------:R-:W-:-:S05]  /*4580*/  FSEL R58, R58, RZ, !P3 ;  /* 0x000000ff3a3a7208 */ /* 0x000fca0005800000 */
[----:B------:R-:W-:-:S04]  /*4590*/  FADD.FTZ R57, R58, R57 ;  /* 0x000000393a397221 */ /* 0x000fc80000010000 */
[----:B------:R-:W-:-:S07]  /*45a0*/  @P0 FADD.FTZ R57, R45, R57 ;  /* 0x000000392d390221 */ /* 0x000fce0000010000 */
.L_x_32493:
        /* <DEDUP_REMOVED lines=12> */
.L_x_32502:
[----:B------:R-:W-:-:S07]  /*4670*/  MOV R60, R154 ;  /* 0x0000009a003c7202 */ /* 0x000fce0000000f00 */
.L_x_32503:
[----:B------:R-:W-:Y:S05]  /*4680*/  BSYNC B2 ;  /* 0x0000000000027941 */ /* 0x000fea0003800000 */
.L_x_32501:
        /* <DEDUP_REMOVED lines=16> */
.L_x_32507:
[----:B------:R-:W-:Y:S05]  /*4790*/  BSYNC B3 ;  /* 0x0000000000037941 */ /* 0x000fea0003800000 */
.L_x_32506:
        /* <DEDUP_REMOVED lines=44> */
.L_x_32505:
[----:B------:R-:W-:Y:S05]  /*4a60*/  BSYNC B2 ;  /* 0x0000000000027941 */ /* 0x000fea0003800000 */
.L_x_32504:
        /* <DEDUP_REMOVED lines=11> */
[----:B------:R-:W-:Y:S01]  /*4b20*/  MOV R122, R123 ;  /* 0x0000007b007a7202 */ /* 0x000fe20000000f00 */
[----:B------:R-:W-:Y:S01]  /*4b30*/  FADD.FTZ R58, R46, R58 ;  /* 0x0000003a2e3a7221 */ /* 0x000fe20000010000 */
[----:B------:R-:W-:Y:S06]  /*4b40*/  BRA `(.L_x_32509) ;  /* 0x0000000400547947 */ /* 0x000fec0003800000 */
.L_x_32508:
        /* <DEDUP_REMOVED lines=12> */
.L_x_32511:
[----:B------:R-:W-:-:S07]  /*4c10*/  IMAD.MOV.U32 R59, RZ, RZ, R154 ;  /* 0x000000ffff3b7224 */ /* 0x000fce00078e009a */
.L_x_32512:
[----:B------:R-:W-:Y:S05]  /*4c20*/  BSYNC B2 ;  /* 0x0000000000027941 */ /* 0x000fea0003800000 */
.L_x_32510:
        /* <DEDUP_REMOVED lines=16> */
.L_x_32516:
[----:B------:R-:W-:Y:S05]  /*4d30*/  BSYNC B3 ;  /* 0x0000000000037941 */ /* 0x000fea0003800000 */
.L_x_32515:
        /* <DEDUP_REMOVED lines=44> */
.L_x_32514:
[----:B------:R-:W-:Y:S05]  /*5000*/  BSYNC B2 ;  /* 0x0000000000027941 */ /* 0x000fea0003800000 */
.L_x_32513:
        /* <DEDUP_REMOVED lines=9> */
.L_x_32509:
        /* <DEDUP_REMOVED lines=12> */
.L_x_32518:
[----:B------:R-:W-:-:S07]  /*5160*/  IMAD.MOV.U32 R59, RZ, RZ, R154 ;  /* 0x000000ffff3b7224 */ /* 0x000fce00078e009a */
.L_x_32519:
[----:B------:R-:W-:Y:S05]  /*5170*/  BSYNC B2 ;  /* 0x0000000000027941 */ /* 0x000fea0003800000 */
.L_x_32517:
        /* <DEDUP_REMOVED lines=16> */
.L_x_32523:
[----:B------:R-:W-:Y:S05]  /*5280*/  BSYNC B3 ;  /* 0x0000000000037941 */ /* 0x000fea0003800000 */
.L_x_32522:
        /* <DEDUP_REMOVED lines=44> */
.L_x_32521:
[----:B------:R-:W-:Y:S05]  /*5550*/  BSYNC B2 ;  /* 0x0000000000027941 */ /* 0x000fea0003800000 */
.L_x_32520:
        /* <DEDUP_REMOVED lines=14> */
.L_x_32524:
        /* <DEDUP_REMOVED lines=12> */
.L_x_32527:
[----:B------:R-:W-:-:S07]  /*5700*/  IMAD.MOV.U32 R126, RZ, RZ, R154 ;  /* 0x000000ffff7e7224 */ /* 0x000fce00078e009a */
.L_x_32528:
[----:B------:R-:W-:Y:S05]  /*5710*/  BSYNC B2 ;  /* 0x0000000000027941 */ /* 0x000fea0003800000 */
.L_x_32526:
        /* <DEDUP_REMOVED lines=16> */
.L_x_32532:
[----:B------:R-:W-:Y:S05]  /*5820*/  BSYNC B3 ;  /* 0x0000000000037941 */ /* 0x000fea0003800000 */
.L_x_32531:
        /* <DEDUP_REMOVED lines=44> */
.L_x_32530:
[----:B------:R-:W-:Y:S05]  /*5af0*/  BSYNC B2 ;  /* 0x0000000000027941 */ /* 0x000fea0003800000 */
.L_x_32529:
        /* <DEDUP_REMOVED lines=9> */
.L_x_32525:
        /* <DEDUP_REMOVED lines=12> */
.L_x_32534:
[----:B------:R-:W-:-:S07]  /*5c50*/  IMAD.MOV.U32 R126, RZ, RZ, R154 ;  /* 0x000000ffff7e7224 */ /* 0x000fce00078e009a */
.L_x_32535:
[----:B------:R-:W-:Y:S05]  /*5c60*/  BSYNC B2 ;  /* 0x0000000000027941 */ /* 0x000fea0003800000 */
.L_x_32533:
        /* <DEDUP_REMOVED lines=16> */
.L_x_32539:
[----:B------:R-:W-:Y:S05]  /*5d70*/  BSYNC B3 ;  /* 0x0000000000037941 */ /* 0x000fea0003800000 */
.L_x_32538:
        /* <DEDUP_REMOVED lines=44> */
.L_x_32537:
[----:B------:R-:W-:Y:S05]  /*6040*/  BSYNC B2 ;  /* 0x0000000000027941 */ /* 0x000fea0003800000 */
.L_x_32536:
        /* <DEDUP_REMOVED lines=11> */
[----:B------:R-:W-:Y:S02]  /*6100*/  IMAD.MOV.U32 R123, RZ, RZ, R122 ;  /* 0x000000ffff7b7224 */ /* 0x000fe400078e007a */
[----:B------:R-:W-:Y:S01]  /*6110*/  FADD.FTZ R60, R48, R60 ;  /* 0x0000003c303c7221 */ /* 0x000fe20000010000 */
[----:B------:R-:W-:Y:S06]  /*6120*/  BRA `(.L_x_32541) ;  /* 0x0000000400547947 */ /* 0x000fec0003800000 */
.L_x_32540:
        /* <DEDUP_REMOVED lines=12> */
.L_x_32543:
[----:B------:R-:W-:-:S07]  /*61f0*/  MOV R61, R154 ;  /* 0x0000009a003d7202 */ /* 0x000fce0000000f00 */
.L_x_32544:
[----:B------:R-:W-:Y:S05]  /*6200*/  BSYNC B2 ;  /* 0x0000000000027941 */ /* 0x000fea0003800000 */
.L_x_32542:
        /* <DEDUP_REMOVED lines=16> */
.L_x_32548:
[----:B------:R-:W-:Y:S05]  /*6310*/  BSYNC B3 ;  /* 0x0000000000037941 */ /* 0x000fea0003800000 */
.L_x_32547:
        /* <DEDUP_REMOVED lines=44> */
.L_x_32546:
[----:B------:R-:W-:Y:S05]  /*65e0*/  BSYNC B2 ;  /* 0x0000000000027941 */ /* 0x000fea0003800000 */
.L_x_32545:
        /* <DEDUP_REMOVED lines=9> */
.L_x_32541:
        /* <DEDUP_REMOVED lines=12> */
.L_x_32550:
[----:B------:R-:W-:-:S07]  /*6740*/  MOV R61, R154 ;  /* 0x0000009a003d7202 */ /* 0x000fce0000000f00 */
.L_x_32551:
[----:B------:R-:W-:Y:S05]  /*6750*/  BSYNC B2 ;  /* 0x0000000000027941 */ /* 0x000fea0003800000 */
.L_x_32549:
        /* <DEDUP_REMOVED lines=16> */
.L_x_32555:
[----:B------:R-:W-:Y:S05]  /*6860*/  BSYNC B3 ;  /* 0x0000000000037941 */ /* 0x000fea0003800000 */
.L_x_32554:
        /* <DEDUP_REMOVED lines=44> */
.L_x_32553:
[----:B------:R-:W-:Y:S05]  /*6b30*/  BSYNC B2 ;  /* 0x0000000000027941 */ /* 0x000fea0003800000 */
.L_x_32552:
        /* <DEDUP_REMOVED lines=12> */
.L_x_32556:
        /* <DEDUP_REMOVED lines=12> */
.L_x_32559:
[----:B------:R-:W-:-:S07]  /*6cc0*/  IMAD.MOV.U32 R62, RZ, RZ, R154 ;  /* 0x000000ffff3e7224 */ /* 0x000fce00078e009a */
.L_x_32560:
[----:B------:R-:W-:Y:S05]  /*6cd0*/  BSYNC B2 ;  /* 0x0000000000027941 */ /* 0x000fea0003800000 */
.L_x_32558:
        /* <DEDUP_REMOVED lines=16> */
.L_x_32564:
[----:B------:R-:W-:Y:S05]  /*6de0*/  BSYNC B3 ;  /* 0x0000000000037941 */ /* 0x000fea0003800000 */
.L_x_32563:
        /* <DEDUP_REMOVED lines=44> */
.L_x_32562:
[----:B------:R-:W-:Y:S05]  /*70b0*/  BSYNC B2 ;  /* 0x0000000000027941 */ /* 0x000fea0003800000 */
.L_x_32561:
        /* <DEDUP_REMOVED lines=9> */
.L_x_32557:
        /* <DEDUP_REMOVED lines=12> */
.L_x_32566:
[----:B------:R-:W-:-:S07]  /*7210*/  IMAD.MOV.U32 R62, RZ, RZ, R154 ;  /* 0x000000ffff3e7224 */ /* 0x000fce00078e009a */
.L_x_32567:
[----:B------:R-:W-:Y:S05]  /*7220*/  BSYNC B2 ;  /* 0x0000000000027941 */ /* 0x000fea0003800000 */
.L_x_32565:
        /* <DEDUP_REMOVED lines=16> */
.L_x_32571:
[----:B------:R-:W-:Y:S05]  /*7330*/  BSYNC B3 ;  /* 0x0000000000037941 */ /* 0x000fea0003800000 */
.L_x_32570:
        /* <DEDUP_REMOVED lines=44> */
.L_x_32569:
[----:B------:R-:W-:Y:S05]  /*7600*/  BSYNC B2 ;  /* 0x0000000000027941 */ /* 0x000fea0003800000 */
.L_x_32568:
        /* <DEDUP_REMOVED lines=12> */
.L_x_32572:
        /* <DEDUP_REMOVED lines=12> */
.L_x_32575:
[----:B------:R-:W-:-:S07]  /*7790*/  IMAD.MOV.U32 R152, RZ, RZ, R154 ;  /* 0x000000ffff987224 */ /* 0x000fce00078e009a */
.L_x_32576:
[----:B------:R-:W-:Y:S05]  /*77a0*/  BSYNC B2 ;  /* 0x0000000000027941 */ /* 0x000fea0003800000 */
.L_x_32574:
        /* <DEDUP_REMOVED lines=16> */
.L_x_32580:
[----:B------:R-:W-:Y:S05]  /*78b0*/  BSYNC B3 ;  /* 0x0000000000037941 */ /* 0x000fea0003800000 */
.L_x_32579:
        /* <DEDUP_REMOVED lines=44> */
.L_x_32578:
[----:B------:R-:W-:Y:S05]  /*7b80*/  BSYNC B2 ;  /* 0x0000000000027941 */ /* 0x000fea0003800000 */
.L_x_32577:
        /* <DEDUP_REMOVED lines=9> */
.L_x_32573:
        /* <DEDUP_REMOVED lines=12> */
.L_x_32582:
[----:B------:R-:W-:-:S07]  /*7ce0*/  IMAD.MOV.U32 R152, RZ, RZ, R154 ;  /* 0x000000ffff987224 */ /* 0x000fce00078e009a */
.L_x_32583:
[----:B------:R-:W-:Y:S05]  /*7cf0*/  BSYNC B2 ;  /* 0x0000000000027941 */ /* 0x000fea0003800000 */
.L_x_32581:
        /* <DEDUP_REMOVED lines=16> */
.L_x_32587:
[----:B------:R-:W-:Y:S05]  /*7e00*/  BSYNC B3 ;  /* 0x0000000000037941 */ /* 0x000fea0003800000 */
.L_x_32586:
        /* <DEDUP_REMOVED lines=44> */
.L_x_32585:
[----:B------:R-:W-:Y:S05]  /*80d0*/  BSYNC B2 ;  /* 0x0000000000027941 */ /* 0x000fea0003800000 */
.L_x_32584:
        /* <DEDUP_REMOVED lines=12> */
.L_x_32588:
        /* <DEDUP_REMOVED lines=12> */
.L_x_32591:
[----:B------:R-:W-:-:S07]  /*8260*/  MOV R164, R154 ;  /* 0x0000009a00a47202 */ /* 0x000fce0000000f00 */
.L_x_32592:
[----:B------:R-:W-:Y:S05]  /*8270*/  BSYNC B2 ;  /* 0x0000000000027941 */ /* 0x000fea0003800000 */
.L_x_32590:
        /* <DEDUP_REMOVED lines=16> */
.L_x_32596:
[----:B------:R-:W-:Y:S05]  /*8380*/  BSYNC B3 ;  /* 0x0000000000037941 */ /* 0x000fea0003800000 */
.L_x_32595:
        /* <DEDUP_REMOVED lines=44> */
.L_x_32594:
[----:B------:R-:W-:Y:S05]  /*8650*/  BSYNC B2 ;  /* 0x0000000000027941 */ /* 0x000fea0003800000 */
.L_x_32593:
        /* <DEDUP_REMOVED lines=9> */
.L_x_32589:
        /* <DEDUP_REMOVED lines=51> */
.L_x_32597:
[----:B01----:R-:W-:-:S07]  /*8a20*/  VIADD R120, R155, 0x20 ;  /* 0x000000209b787836 */ /* 0x003fce0000000000 */
.L_x_32468:
[----:B------:R-:W-:Y:S05]  /*8a30*/  BSYNC B1 ;  /* 0x0000000000017941 */ /* 0x000fea0003800000 */
.L_x_32467:
        /* <DEDUP_REMOVED lines=30> */
.L_x_32601:
[----:B------:R-:W-:-:S07]  /*8c20*/  MOV R126, R154 ;  /* 0x0000009a007e7202 */ /* 0x000fce0000000f00 */
.L_x_32602:
[----:B------:R-:W-:Y:S05]  /*8c30*/  BSYNC B2 ;  /* 0x0000000000027941 */ /* 0x000fea0003800000 */
.L_x_32600:
        /* <DEDUP_REMOVED lines=16> */
.L_x_32606:
[----:B------:R-:W-:Y:S05]  /*8d40*/  BSYNC B3 ;  /* 0x0000000000037941 */ /* 0x000fea0003800000 */
.L_x_32605:
        /* <DEDUP_REMOVED lines=44> */
.L_x_32604:
[----:B------:R-:W-:Y:S05]  /*9010*/  BSYNC B2 ;  /* 0x0000000000027941 */ /* 0x000fea0003800000 */
.L_x_32603:
[----:B------:R-:W0:Y:S01]  /*9020*/  LDC R121, c[0x0][0x294] ;  /* 0x0000a500ff797b82 */ /* 0x000e220000000800 */
[----:B------:R-:W-:Y:S02]  /*9030*/  ISETP.NE.U32.AND P2, PT, R64, RZ, PT ;  /* 0x000000ff4000720c */ /* 0x000fe40003f45070 */
[----:B------:R-:W-:Y:S01]  /*9040*/  I2FP.F32.U32 R64, R126 ;  /* 0x0000007e00407245 */ /* 0x000fe20000201000 */
[----:B------:R-:W-:Y:S01]  /*9050*/  IMAD.MOV.U32 R126, RZ, RZ, 0x2f800000 ;  /* 0x2f800000ff7e7424 */ /* 0x000fe200078e00ff */
        /* <DEDUP_REMOVED lines=15> */
.L_x_32607:
        /* <DEDUP_REMOVED lines=12> */
.L_x_32610:
[----:B------:R-:W-:-:S07]  /*9210*/  MOV R65, R154 ;  /* 0x0000009a00417202 */ /* 0x000fce0000000f00 */
.L_x_32611:
[----:B------:R-:W-:Y:S05]  /*9220*/  BSYNC B2 ;  /* 0x0000000000027941 */ /* 0x000fea0003800000 */
.L_x_32609:
        /* <DEDUP_REMOVED lines=16> */
.L_x_32615:
[----:B------:R-:W-:Y:S05]  /*9330*/  BSYNC B3 ;  /* 0x0000000000037941 */ /* 0x000fea0003800000 */
.L_x_32614:
        /* <DEDUP_REMOVED lines=43> */
.L_x_32613:
[----:B------:R-:W-:Y:S05]  /*95f0*/  BSYNC B2 ;  /* 0x0000000000027941 */ /* 0x000fea0003800000 */
.L_x_32612:
        /* <DEDUP_REMOVED lines=9> */
.L_x_32608:
        /* <DEDUP_REMOVED lines=12> */
.L_x_32617:
[----:B------:R-:W-:-:S07]  /*9750*/  IMAD.MOV.U32 R65, RZ, RZ, R154 ;  /* 0x000000ffff417224 */ /* 0x000fce00078e009a */
.L_x_32618:
[----:B------:R-:W-:Y:S05]  /*9760*/  BSYNC B2 ;  /* 0x0000000000027941 */ /* 0x000fea0003800000 */
.L_x_32616:
        /* <DEDUP_REMOVED lines=16> */
.L_x_32622:
[----:B------:R-:W-:Y:S05]  /*9870*/  BSYNC B3 ;  /* 0x0000000000037941 */ /* 0x000fea0003800000 */
.L_x_32621:
        /* <DEDUP_REMOVED lines=44> */
.L_x_32620:
[----:B------:R-:W-:Y:S05]  /*9b40*/  BSYNC B2 ;  /* 0x0000000000027941 */ /* 0x000fea0003800000 */
.L_x_32619:
        /* <DEDUP_REMOVED lines=14> */
.L_x_32623:
        /* <DEDUP_REMOVED lines=12> */
.L_x_32626:
[----:B------:R-:W-:-:S07]  /*9cf0*/  IMAD.MOV.U32 R68, RZ, RZ, R154 ;  /* 0x000000ffff447224 */ /* 0x000fce00078e009a */
.L_x_32627:
[----:B------:R-:W-:Y:S05]  /*9d00*/  BSYNC B2 ;  /* 0x0000000000027941 */ /* 0x000fea0003800000 */
.L_x_32625:
        /* <DEDUP_REMOVED lines=16> */
.L_x_32631:
[----:B------:R-:W-:Y:S05]  /*9e10*/  BSYNC B3 ;  /* 0x0000000000037941 */ /* 0x000fea0003800000 */
.L_x_32630:
        /* <DEDUP_REMOVED lines=44> */
.L_x_32629:
[----:B------:R-:W-:Y:S05]  /*a0e0*/  BSYNC B2 ;  /* 0x0000000000027941 */ /* 0x000fea0003800000 */
.L_x_32628:
        /* <DEDUP_REMOVED lines=9> */
.L_x_32624:
        /* <DEDUP_REMOVED lines=12> */
.L_x_32633:
[----:B------:R-:W-:-:S07]  /*a240*/  IMAD.MOV.U32 R68, RZ, RZ, R154 ;  /* 0x000000ffff447224 */ /* 0x000fce00078e009a */
.L_x_32634:
[----:B------:R-:W-:Y:S05]  /*a250*/  BSYNC B2 ;  /* 0x0000000000027941 */ /* 0x000fea0003800000 */
.L_x_32632:
        /* <DEDUP_REMOVED lines=16> */
.L_x_32638:
[----:B------:R-:W-:Y:S05]  /*a360*/  BSYNC B3 ;  /* 0x0000000000037941 */ /* 0x000fea0003800000 */
.L_x_32637:
        /* <DEDUP_REMOVED lines=44> */
.L_x_32636:
[----:B------:R-:W-:Y:S05]  /*a630*/  BSYNC B2 ;  /* 0x0000000000027941 */ /* 0x000fea0003800000 */
.L_x_32635:
        /* <DEDUP_REMOVED lines=14> */
.L_x_32639:
        /* <DEDUP_REMOVED lines=12> */
.L_x_32642:
[----:B------:R-:W-:-:S07]  /*a7e0*/  MOV R67, R154 ;  /* 0x0000009a00437202 */ /* 0x000fce0000000f00 */
.L_x_32643:
[----:B------:R-:W-:Y:S05]  /*a7f0*/  BSYNC B2 ;  /* 0x0000000000027941 */ /* 0x000fea0003800000 */
.L_x_32641:
        /* <DEDUP_REMOVED lines=16> */
.L_x_32647:
[----:B------:R-:W-:Y:S05]  /*a900*/  BSYNC B3 ;  /* 0x0000000000037941 */ /* 0x000fea0003800000 */
.L_x_32646:
        /* <DEDUP_REMOVED lines=44> */
.L_x_32645:
[----:B------:R-:W-:Y:S05]  /*abd0*/  BSYNC B2 ;  /* 0x0000000000027941 */ /* 0x000fea0003800000 */
.L_x_32644:
        /* <DEDUP_REMOVED lines=9> */
.L_x_32640:
        /* <DEDUP_REMOVED lines=12> */
.L_x_32649:
[----:B------:R-:W-:-:S07]  /*ad30*/  MOV R67, R154 ;  /* 0x0000009a00437202 */ /* 0x000fce0000000f00 */
.L_x_32650:
[----:B------:R-:W-:Y:S05]  /*ad40*/  BSYNC B2 ;  /* 0x0000000000027941 */ /* 0x000fea0003800000 */
.L_x_32648:
        /* <DEDUP_REMOVED lines=16> */
.L_x_32654:
[----:B------:R-:W-:Y:S05]  /*ae50*/  BSYNC B3 ;  /* 0x0000000000037941 */ /* 0x000fea0003800000 */
.L_x_32653:
        /* <DEDUP_REMOVED lines=44> */
.L_x_32652:
[----:B------:R-:W-:Y:S05]  /*b120*/  BSYNC B2 ;  /* 0x0000000000027941 */ /* 0x000fea0003800000 */
.L_x_32651:
        /* <DEDUP_REMOVED lines=14> */
.L_x_32655:
        /* <DEDUP_REMOVED lines=12> */
.L_x_32658:
[----:B------:R-:W-:-:S07]  /*b2d0*/  IMAD.MOV.U32 R152, RZ, RZ, R154 ;  /* 0x000000ffff987224 */ /* 0x000fce00078e009a */
.L_x_32659:
[----:B------:R-:W-:Y:S05]  /*b2e0*/  BSYNC B2 ;  /* 0x0000000000027941 */ /* 0x000fea0003800000 */
.L_x_32657:
        /* <DEDUP_REMOVED lines=16> */
.L_x_32663:
[----:B------:R-:W-:Y:S05]  /*b3f0*/  BSYNC B3 ;  /* 0x0000000000037941 */ /* 0x000fea0003800000 */
.L_x_32662:
        /* <DEDUP_REMOVED lines=44> */
.L_x_32661:
[----:B------:R-:W-:Y:S05]  /*b6c0*/  BSYNC B2 ;  /* 0x0000000000027941 */ /* 0x000fea0003800000 */
.L_x_32660:
        /* <DEDUP_REMOVED lines=9> */
.L_x_32656:
        /* <DEDUP_REMOVED lines=12> */
.L_x_32665:
[----:B------:R-:W-:-:S07]  /*b820*/  IMAD.MOV.U32 R152, RZ, RZ, R154 ;  /* 0x000000ffff987224 */ /* 0x000fce00078e009a */
.L_x_32666:
[----:B------:R-:W-:Y:S05]  /*b830*/  BSYNC B2 ;  /* 0x0000000000027941 */ /* 0x000fea0003800000 */
.L_x_32664:
        /* <DEDUP_REMOVED lines=16> */
.L_x_32670:
[----:B------:R-:W-:Y:S05]  /*b940*/  BSYNC B3 ;  /* 0x0000000000037941 */ /* 0x000fea0003800000 */
.L_x_32669:
        /* <DEDUP_REMOVED lines=44> */
.L_x_32668:
[----:B------:R-:W-:Y:S05]  /*bc10*/  BSYNC B2 ;  /* 0x0000000000027941 */ /* 0x000fea0003800000 */
.L_x_32667:
        /* <DEDUP_REMOVED lines=14> */
.L_x_32671:
        /* <DEDUP_REMOVED lines=12> */
.L_x_32674:
[----:B------:R-:W-:-:S07]  /*bdc0*/  IMAD.MOV.U32 R69, RZ, RZ, R154 ;  /* 0x000000ffff457224 */ /* 0x000fce00078e009a */
.L_x_32675:
[----:B------:R-:W-:Y:S05]  /*bdd0*/  BSYNC B2 ;  /* 0x0000000000027941 */ /* 0x000fea0003800000 */
.L_x_32673:
        /* <DEDUP_REMOVED lines=16> */
.L_x_32679:
[----:B------:R-:W-:Y:S05]  /*bee0*/  BSYNC B3 ;  /* 0x0000000000037941 */ /* 0x000fea0003800000 */
.L_x_32678:
        /* <DEDUP_REMOVED lines=44> */
.L_x_32677:
[----:B------:R-:W-:Y:S05]  /*c1b0*/  BSYNC B2 ;  /* 0x0000000000027941 */ /* 0x000fea0003800000 */
.L_x_32676:
        /* <DEDUP_REMOVED lines=9> */
.L_x_32672:
        /* <DEDUP_REMOVED lines=12> */
.L_x_32681:
[----:B------:R-:W-:-:S07]  /*c310*/  IMAD.MOV.U32 R69, RZ, RZ, R154 ;  /* 0x000000ffff457224 */ /* 0x000fce00078e009a */
.L_x_32682:
[----:B------:R-:W-:Y:S05]  /*c320*/  BSYNC B2 ;  /* 0x0000000000027941 */ /* 0x000fea0003800000 */
.L_x_32680:
        /* <DEDUP_REMOVED lines=16> */
.L_x_32686:
[----:B------:R-:W-:Y:S05]  /*c430*/  BSYNC B3 ;  /* 0x0000000000037941 */ /* 0x000fea0003800000 */
.L_x_32685:
        /* <DEDUP_REMOVED lines=44> */
.L_x_32684:
[----:B------:R-:W-:Y:S05]  /*c700*/  BSYNC B2 ;  /* 0x0000000000027941 */ /* 0x000fea0003800000 */
.L_x_32683:
        /* <DEDUP_REMOVED lines=12> */
.L_x_32687:
        /* <DEDUP_REMOVED lines=12> */
.L_x_32690:
[----:B------:R-:W-:-:S07]  /*c890*/  MOV R70, R154 ;  /* 0x0000009a00467202 */ /* 0x000fce0000000f00 */
.L_x_32691:
[----:B------:R-:W-:Y:S05]  /*c8a0*/  BSYNC B2 ;  /* 0x0000000000027941 */ /* 0x000fea0003800000 */
.L_x_32689:
        /* <DEDUP_REMOVED lines=16> */
.L_x_32695:
[----:B------:R-:W-:Y:S05]  /*c9b0*/  BSYNC B3 ;  /* 0x0000000000037941 */ /* 0x000fea0003800000 */
.L_x_32694:
        /* <DEDUP_REMOVED lines=44> */
.L_x_32693:
[----:B------:R-:W-:Y:S05]  /*cc80*/  BSYNC B2 ;  /* 0x0000000000027941 */ /* 0x000fea0003800000 */
.L_x_32692:
        /* <DEDUP_REMOVED lines=9> */
.L_x_32688:
        /* <DEDUP_REMOVED lines=12> */
.L_x_32697:
[----:B------:R-:W-:-:S07]  /*cde0*/  MOV R70, R154 ;  /* 0x0000009a00467202 */ /* 0x000fce0000000f00 */
.L_x_32698:
[----:B------:R-:W-:Y:S05]  /*cdf0*/  BSYNC B2 ;  /* 0x0000000000027941 */ /* 0x000fea0003800000 */
.L_x_32696:
        /* <DEDUP_REMOVED lines=16> */
.L_x_32702:
[----:B------:R-:W-:Y:S05]  /*cf00*/  BSYNC B3 ;  /* 0x0000000000037941 */ /* 0x000fea0003800000 */
.L_x_32701:
        /* <DEDUP_REMOVED lines=44> */
.L_x_32700:
[----:B------:R-:W-:Y:S05]  /*d1d0*/  BSYNC B2 ;  /* 0x0000000000027941 */ /* 0x000fea0003800000 */
.L_x_32699:
        /* <DEDUP_REMOVED lines=12> */
.L_x_32703:
        /* <DEDUP_REMOVED lines=12> */
.L_x_32706:
[----:B------:R-:W-:-:S07]  /*d360*/  IMAD.MOV.U32 R152, RZ, RZ, R154 ;  /* 0x000000ffff987224 */ /* 0x000fce00078e009a */
.L_x_32707:
[----:B------:R-:W-:Y:S05]  /*d370*/  BSYNC B2 ;  /* 0x0000000000027941 */ /* 0x000fea0003800000 */
.L_x_32705:
        /* <DEDUP_REMOVED lines=16> */
.L_x_32711:
[----:B------:R-:W-:Y:S05]  /*d480*/  BSYNC B3 ;  /* 0x0000000000037941 */ /* 0x000fea0003800000 */
.L_x_32710:
        /* <DEDUP_REMOVED lines=44> */
.L_x_32709:
[----:B------:R-:W-:Y:S05]  /*d750*/  BSYNC B2 ;  /* 0x0000000000027941 */ /* 0x000fea0003800000 */
.L_x_32708:
        /* <DEDUP_REMOVED lines=9> */
.L_x_32704:
        /* <DEDUP_REMOVED lines=12> */
.L_x_32713:
[----:B------:R-:W-:-:S07]  /*d8b0*/  IMAD.MOV.U32 R152, RZ, RZ, R154 ;  /* 0x000000ffff987224 */ /* 0x000fce00078e009a */
.L_x_32714:
[----:B------:R-:W-:Y:S05]  /*d8c0*/  BSYNC B2 ;  /* 0x0000000000027941 */ /* 0x000fea0003800000 */
.L_x_32712:
        /* <DEDUP_REMOVED lines=16> */
.L_x_32718:
[----:B------:R-:W-:Y:S05]  /*d9d0*/  BSYNC B3 ;  /* 0x0000000000037941 */ /* 0x000fea0003800000 */
.L_x_32717:
        /* <DEDUP_REMOVED lines=44> */
.L_x_32716:
[----:B------:R-:W-:Y:S05]  /*dca0*/  BSYNC B2 ;  /* 0x0000000000027941 */ /* 0x000fea0003800000 */
.L_x_32715:
        /* <DEDUP_REMOVED lines=12> */
.L_x_32719:
        /* <DEDUP_REMOVED lines=12> */
.L_x_32722:
[----:B------:R-:W-:-:S07]  /*de30*/  IMAD.MOV.U32 R164, RZ, RZ, R154 ;  /* 0x000000ffffa47224 */ /* 0x000fce00078e009a */
.L_x_32723:
[----:B------:R-:W-:Y:S05]  /*de40*/  BSYNC B2 ;  /* 0x0000000000027941 */ /* 0x000fea0003800000 */
.L_x_32721:
        /* <DEDUP_REMOVED lines=16> */
.L_x_32727:
[----:B------:R-:W-:Y:S05]  /*df50*/  BSYNC B3 ;  /* 0x0000000000037941 */ /* 0x000fea0003800000 */
.L_x_32726:
        /* <DEDUP_REMOVED lines=44> */
.L_x_32725:
[----:B------:R-:W-:Y:S05]  /*e220*/  BSYNC B2 ;  /* 0x0000000000027941 */ /* 0x000fea0003800000 */
.L_x_32724:
        /* <DEDUP_REMOVED lines=9> */
.L_x_32720:
        /* <DEDUP_REMOVED lines=51> */
.L_x_32728:
[----:B------:R-:W-:-:S07]  /*e5f0*/  VIADD R120, R120, 0x20 ;  /* 0x0000002078787836 */ /* 0x000fce0000000000 */
.L_x_32599:
[----:B------:R-:W-:Y:S05]  /*e600*/  BSYNC B1 ;  /* 0x0000000000017941 */ /* 0x000fea0003800000 */
.L_x_32598:
        /* <DEDUP_REMOVED lines=23> */
[----:B-1----:R-:W-:-:S12]  /*e780*/  IMAD.MOV.U32 R126, RZ, RZ, R138 ;  /* 0x000000ffff7e7224 */ /* 0x002fd800078e008a */
[----:B------:R-:W-:Y:S05]  /*e790*/  @!P2 BRA `(.L_x_32733) ;  /* 0x000000000018a947 */ /* 0x000fea0003800000 */
[----:B------:R-:W-:Y:S01]  /*e7a0*/  ISETP.NE.AND P2, PT, R152, 0x3, PT ;  /* 0x000000039800780c */ /* 0x000fe20003f45270 */
[----:B------:R-:W-:-:S12]  /*e7b0*/  IMAD.MOV.U32 R126, RZ, RZ, R139 ;  /* 0x000000ffff7e7224 */ /* 0x000fd800078e008b */
[----:B------:R-:W-:Y:S05]  /*e7c0*/  @P2 BRA `(.L_x_32733) ;  /* 0x00000000000c2947 */ /* 0x000fea0003800000 */
[----:B------:R-:W-:Y:S01]  /*e7d0*/  MOV R126, R156 ;  /* 0x0000009c007e7202 */ /* 0x000fe20000000f00 */
[----:B------:R-:W-:Y:S06]  /*e7e0*/  BRA `(.L_x_32733) ;  /* 0x0000000000047947 */ /* 0x000fec0003800000 */
.L_x_32732:
[----:B-1----:R-:W-:-:S07]  /*e7f0*/  IMAD.MOV.U32 R126, RZ, RZ, R154 ;  /* 0x000000ffff7e7224 */ /* 0x002fce00078e009a */
.L_x_32733:
[----:B------:R-:W-:Y:S05]  /*e800*/  BSYNC B2 ;  /* 0x0000000000027941 */ /* 0x000fea0003800000 */
.L_x_32731:
        /* <DEDUP_REMOVED lines=16> */
.L_x_32737:
[----:B------:R-:W-:Y:S05]  /*e910*/  BSYNC B3 ;  /* 0x0000000000037941 */ /* 0x000fea0003800000 */
.L_x_32736:
[----:B------:R-:W-:Y:S01]  /*e920*/  LOP3.LUT R74, R74, UR7, R153, 0x96, !PT ;  /* 0x000000074a4a7c12 */ /* 0x000fe2000f8e9699 */
[----:B0-----:R-:W-:-:S04]  /*e930*/  IMAD.HI.U32 R122, R144, -0x326172a9, RZ ;  /* 0xcd9e8d57907a7827 */ /* 0x001fc800078e00ff */
        /* <DEDUP_REMOVED lines=42> */
.L_x_32735:
[----:B------:R-:W-:Y:S05]  /*ebe0*/  BSYNC B2 ;  /* 0x0000000000027941 */ /* 0x000fea0003800000 */
.L_x_32734:
[----:B------:R-:W1:Y:S01]  /*ebf0*/  LDC R121, c[0x0][0x294] ;  /* 0x0000a500ff797b82 */ /* 0x000e620000000800 */
[----:B------:R-:W-:Y:S02]  /*ec00*/  ISETP.NE.U32.AND P2, PT, R72, RZ, PT ;  /* 0x000000ff4800720c */ /* 0x000fe40003f45070 */
[----:B------:R-:W-:Y:S01]  /*ec10*/  I2FP.F32.U32 R72, R126 ;  /* 0x0000007e00487245 */ /* 0x000fe20000201000 */
[----:B------:R-:W-:Y:S01]  /*ec20*/  HFMA2.MMA R126, -RZ, RZ, 0.1171875, 0 ;  /* 0x2f800000ff7e7435 */ /* 0x000fe200000001ff */
[----:B------:R-:W-:Y:S02]  /*ec30*/  ISETP.NE.AND.EX P2, PT, R73, RZ, PT, P2 ;  /* 0x000000ff4900720c */ /* 0x000fe40003f45320 */
[----:B------:R-:W-:Y:S01]  /*ec40*/  LOP3.LUT R141, R141, 0xffffffef, RZ, 0xc0, !PT ;  /* 0xffffffef8d8d7812 */ /* 0x000fe200078ec0ff */
[----:B------:R-:W2:Y:S06]  /*ec50*/  LDC R127, c[0x0][0x298] ;  /* 0x0000a600ff7f7b82 */ /* 0x000eac0000000800 */
[----:B------:R-:W-:-:S05]  /*ec60*/  FFMA.FTZ R72, R72, R126, 1.1641532182693481445e-10 ;  /* 0x2f00000048487423 */ /* 0x000fca000001007e */
[----:B-1----:R-:W-:Y:S01]  /*ec70*/  FSETP.GTU.FTZ.AND P3, PT, R72, R121, PT ;  /* 0x000000794800720b */ /* 0x002fe20003f7c000 */
[----:B-----5:R-:W-:-:S05]  /*ec80*/  HADD2.F32 R72, -RZ, R76.H0_H0 ;  /* 0x2000004cff487230 */ /* 0x020fca0000004100 */
[----:B--2---:R-:W-:-:S07]  /*ec90*/  FMUL.FTZ R72, R72, R127 ;  /* 0x0000007f48487220 */ /* 0x004fce0000410000 */
        /* <DEDUP_REMOVED lines=8> */
.L_x_32738:
        /* <DEDUP_REMOVED lines=12> */
.L_x_32741:
[----:B------:R-:W-:-:S07]  /*ede0*/  IMAD.MOV.U32 R73, RZ, RZ, R154 ;  /* 0x000000ffff497224 */ /* 0x000fce00078e009a */
.L_x_32742:
[----:B------:R-:W-:Y:S05]  /*edf0*/  BSYNC B2 ;  /* 0x0000000000027941 */ /* 0x000fea0003800000 */
.L_x_32740:
        /* <DEDUP_REMOVED lines=16> */
.L_x_32746:
[----:B------:R-:W-:Y:S05]  /*ef00*/  BSYNC B3 ;  /* 0x0000000000037941 */ /* 0x000fea0003800000 */
.L_x_32745:
        /* <DEDUP_REMOVED lines=43> */
.L_x_32744:
[----:B------:R-:W-:Y:S05]  /*f1c0*/  BSYNC B2 ;  /* 0x0000000000027941 */ /* 0x000fea0003800000 */
.L_x_32743:
        /* <DEDUP_REMOVED lines=9> */
.L_x_32739:
        /* <DEDUP_REMOVED lines=12> */
.L_x_32748:
[----:B------:R-:W-:-:S07]  /*f320*/  MOV R73, R154 ;  /* 0x0000009a00497202 */ /* 0x000fce0000000f00 */
.L_x_32749:
[----:B------:R-:W-:Y:S05]  /*f330*/  BSYNC B2 ;  /* 0x0000000000027941 */ /* 0x000fea0003800000 */
.L_x_32747:
        /* <DEDUP_REMOVED lines=16> */
.L_x_32753:
[----:B------:R-:W-:Y:S05]  /*f440*/  BSYNC B3 ;  /* 0x0000000000037941 */ /* 0x000fea0003800000 */
.L_x_32752:
        /* <DEDUP_REMOVED lines=44> */
.L_x_32751:
[----:B------:R-:W-:Y:S05]  /*f710*/  BSYNC B2 ;  /* 0x0000000000027941 */ /* 0x000fea0003800000 */
.L_x_32750:
        /* <DEDUP_REMOVED lines=14> */
.L_x_32754:
        /* <DEDUP_REMOVED lines=12> */
.L_x_32757:
[----:B------:R-:W-:-:S07]  /*f8c0*/  IMAD.MOV.U32 R76, RZ, RZ, R154 ;  /* 0x000000ffff4c7224 */ /* 0x000fce00078e009a */
.L_x_32758:
[----:B------:R-:W-:Y:S05]  /*f8d0*/  BSYNC B2 ;  /* 0x0000000000027941 */ /* 0x000fea0003800000 */
.L_x_32756:
        /* <DEDUP_REMOVED lines=16> */
.L_x_32762:
[----:B------:R-:W-:Y:S05]  /*f9e0*/  BSYNC B3 ;  /* 0x0000000000037941 */ /* 0x000fea0003800000 */
.L_x_32761:
        /* <DEDUP_REMOVED lines=44> */
.L_x_32760:
[----:B------:R-:W-:Y:S05]  /*fcb0*/  BSYNC B2 ;  /* 0x0000000000027941 */ /* 0x000fea0003800000 */
.L_x_32759:
        /* <DEDUP_REMOVED lines=9> */
.L_x_32755:
[C---:B------:R-:W-:Y:S01]  /*fd50*/  ISETP.NE.AND P3, PT, R75.reuse, 0x1, PT ;  /* 0x000000014b00780c */ /* 0x040fe20003f65270 */
[----:B------:R-:W-:Y:S01]  /*fd60*/  BSSY B2, `(.L_x_32763) ;  /* 0x000000c000027945 */ /* 0x000fe20003800000 */
[----:B0-----:R-:W-:-:S11]  /*fd70*/  VIADD R123, R75, 0x1 ;  /* 0x000000014b7b7836 */ /* 0x001fd60000000000 */
        /* <DEDUP_REMOVED lines=9> */
.L_x_32764:
[----:B------:R-:W-:-:S07]  /*fe10*/  IMAD.MOV.U32 R76, RZ, RZ, R154 ;  /* 0x000000ffff4c7224 */ /* 0x000fce00078e009a */
.L_x_32765:
[----:B------:R-:W-:Y:S05]  /*fe20*/  BSYNC B2 ;  /* 0x0000000000027941 */ /* 0x000fea0003800000 */
.L_x_32763:
        /* <DEDUP_REMOVED lines=16> */
.L_x_32769:
[----:B------:R-:W-:Y:S05]  /*ff30*/  BSYNC B3 ;  /* 0x0000000000037941 */ /* 0x000fea0003800000 */
.L_x_32768:
        /* <DEDUP_REMOVED lines=44> */
.L_x_32767:
[----:B------:R-:W-:Y:S05]  /*10200*/  BSYNC B2 ;  /* 0x0000000000027941 */ /* 0x000fea0003800000 */
.L_x_32766:
        /* <DEDUP_REMOVED lines=14> */
.L_x_32770:
        /* <DEDUP_REMOVED lines=12> */
.L_x_32773:
[----:B------:R-:W-:-:S07]  /*103b0*/  IMAD.MOV.U32 R75, RZ, RZ, R154 ;  /* 0x000000ffff4b7224 */ /* 0x000fce00078e009a */
.L_x_32774:
[----:B------:R-:W-:Y:S05]  /*103c0*/  BSYNC B2 ;  /* 0x0000000000027941 */ /* 0x000fea0003800000 */
.L_x_32772:
        /* <DEDUP_REMOVED lines=16> */
.L_x_32778:
[----:B------:R-:W-:Y:S05]  /*104d0*/  BSYNC B3 ;  /* 0x0000000000037941 */ /* 0x000fea0003800000 */
.L_x_32777:
        /* <DEDUP_REMOVED lines=44> */
.L_x_32776:
[----:B------:R-:W-:Y:S05]  /*107a0*/  BSYNC B2 ;  /* 0x0000000000027941 */ /* 0x000fea0003800000 */
.L_x_32775:
        /* <DEDUP_REMOVED lines=9> */
.L_x_32771:
        /* <DEDUP_REMOVED lines=12> */
.L_x_32780:
[----:B------:R-:W-:-:S07]  /*10900*/  IMAD.MOV.U32 R75, RZ, RZ, R154 ;  /* 0x000000ffff4b7224 */ /* 0x000fce00078e009a */
.L_x_32781:
[----:B------:R-:W-:Y:S05]  /*10910*/  BSYNC B2 ;  /* 0x0000000000027941 */ /* 0x000fea0003800000 */
.L_x_32779:
        /* <DEDUP_REMOVED lines=16> */
.L_x_32785:
[----:B------:R-:W-:Y:S05]  /*10a20*/  BSYNC B3 ;  /* 0x0000000000037941 */ /* 0x000fea0003800000 */
.L_x_32784:
        /* <DEDUP_REMOVED lines=44> */
.L_x_32783:
[----:B------:R-:W-:Y:S05]  /*10cf0*/  BSYNC B2 ;  /* 0x0000000000027941 */ /* 0x000fea0003800000 */
.L_x_32782:
        /* <DEDUP_REMOVED lines=14> */
.L_x_32786:
        /* <DEDUP_REMOVED lines=12> */
.L_x_32789:
[----:B------:R-:W-:-:S07]  /*10ea0*/  MOV R152, R154 ;  /* 0x0000009a00987202 */ /* 0x000fce0000000f00 */
.L_x_32790:
[----:B------:R-:W-:Y:S05]  /*10eb0*/  BSYNC B2 ;  /* 0x0000000000027941 */ /* 0x000fea0003800000 */
.L_x_32788:
        /* <DEDUP_REMOVED lines=16> */
.L_x_32794:
[----:B------:R-:W-:Y:S05]  /*10fc0*/  BSYNC B3 ;  /* 0x0000000000037941 */ /* 0x000fea0003800000 */
.L_x_32793:
        /* <DEDUP_REMOVED lines=44> */
.L_x_32792:
[----:B------:R-:W-:Y:S05]  /*11290*/  BSYNC B2 ;  /* 0x0000000000027941 */ /* 0x000fea0003800000 */
.L_x_32791:
        /* <DEDUP_REMOVED lines=9> */
.L_x_32787:
        /* <DEDUP_REMOVED lines=12> */
.L_x_32796:
[----:B------:R-:W-:-:S07]  /*113f0*/  MOV R152, R154 ;  /* 0x0000009a00987202 */ /* 0x000fce0000000f00 */
.L_x_32797:
[----:B------:R-:W-:Y:S05]  /*11400*/  BSYNC B2 ;  /* 0x0000000000027941 */ /* 0x000fea0003800000 */
.L_x_32795:
        /* <DEDUP_REMOVED lines=16> */
.L_x_32801:
[----:B------:R-:W-:Y:S05]  /*11510*/  BSYNC B3 ;  /* 0x0000000000037941 */ /* 0x000fea0003800000 */
.L_x_32800:
        /* <DEDUP_REMOVED lines=44> */
.L_x_32799:
[----:B------:R-:W-:Y:S05]  /*117e0*/  BSYNC B2 ;  /* 0x0000000000027941 */ /* 0x000fea0003800000 */
.L_x_32798:
        /* <DEDUP_REMOVED lines=14> */
.L_x_32802:
        /* <DEDUP_REMOVED lines=12> */
.L_x_32805:
[----:B------:R-:W-:-:S07]  /*11990*/  IMAD.MOV.U32 R77, RZ, RZ, R154 ;  /* 0x000000ffff4d7224 */ /* 0x000fce00078e009a */
.L_x_32806:
[----:B------:R-:W-:Y:S05]  /*119a0*/  BSYNC B2 ;  /* 0x0000000000027941 */ /* 0x000fea0003800000 */
.L_x_32804:
        /* <DEDUP_REMOVED lines=16> */
.L_x_32810:
[----:B------:R-:W-:Y:S05]  /*11ab0*/  BSYNC B3 ;  /* 0x0000000000037941 */ /* 0x000fea0003800000 */
.L_x_32809:
        /* <DEDUP_REMOVED lines=44> */
.L_x_32808:
[----:B------:R-:W-:Y:S05]  /*11d80*/  BSYNC B2 ;  /* 0x0000000000027941 */ /* 0x000fea0003800000 */
.L_x_32807:
        /* <DEDUP_REMOVED lines=9> */
.L_x_32803:
        /* <DEDUP_REMOVED lines=12> */
.L_x_32812:
[----:B------:R-:W-:-:S07]  /*11ee0*/  IMAD.MOV.U32 R77, RZ, RZ, R154 ;  /* 0x000000ffff4d7224 */ /* 0x000fce00078e009a */
.L_x_32813:
[----:B------:R-:W-:Y:S05]  /*11ef0*/  BSYNC B2 ;  /* 0x0000000000027941 */ /* 0x000fea0003800000 */
.L_x_32811:
        /* <DEDUP_REMOVED lines=16> */
.L_x_32817:
[----:B------:R-:W-:Y:S05]  /*12000*/  BSYNC B3 ;  /* 0x0000000000037941 */ /* 0x000fea0003800000 */
.L_x_32816:
        /* <DEDUP_REMOVED lines=44> */
.L_x_32815:
[----:B------:R-:W-:Y:S05]  /*122d0*/  BSYNC B2 ;  /* 0x0000000000027941 */ /* 0x000fea0003800000 */
.L_x_32814:
        /* <DEDUP_REMOVED lines=12> */
.L_x_32818:
        /* <DEDUP_REMOVED lines=12> */
.L_x_32821:
[----:B------:R-:W-:-:S07]  /*12460*/  IMAD.MOV.U32 R78, RZ, RZ, R154 ;  /* 0x000000ffff4e7224 */ /* 0x000fce00078e009a */
.L_x_32822:
[----:B------:R-:W-:Y:S05]  /*12470*/  BSYNC B2 ;  /* 0x0000000000027941 */ /* 0x000fea0003800000 */
.L_x_32820:
        /* <DEDUP_REMOVED lines=16> */
.L_x_32826:
[----:B------:R-:W-:Y:S05]  /*12580*/  BSYNC B3 ;  /* 0x0000000000037941 */ /* 0x000fea0003800000 */
.L_x_32825:
        /* <DEDUP_REMOVED lines=44> */
.L_x_32824:
[----:B------:R-:W-:Y:S05]  /*12850*/  BSYNC B2 ;  /* 0x0000000000027941 */ /* 0x000fea0003800000 */
.L_x_32823:
        /* <DEDUP_REMOVED lines=9> */
.L_x_32819:
        /* <DEDUP_REMOVED lines=12> */
.L_x_32828:
[----:B------:R-:W-:-:S07]  /*129b0*/  IMAD.MOV.U32 R78, RZ, RZ, R154 ;  /* 0x000000ffff4e7224 */ /* 0x000fce00078e009a */
.L_x_32829:
[----:B------:R-:W-:Y:S05]  /*129c0*/  BSYNC B2 ;  /* 0x0000000000027941 */ /* 0x000fea0003800000 */
.L_x_32827:
        /* <DEDUP_REMOVED lines=16> */
.L_x_32833:
[----:B------:R-:W-:Y:S05]  /*12ad0*/  BSYNC B3 ;  /* 0x0000000000037941 */ /* 0x000fea0003800000 */
.L_x_32832:
        /* <DEDUP_REMOVED lines=44> */
.L_x_32831:
[----:B------:R-:W-:Y:S05]  /*12da0*/  BSYNC B2 ;  /* 0x0000000000027941 */ /* 0x000fea0003800000 */
.L_x_32830:
        /* <DEDUP_REMOVED lines=12> */
.L_x_32834:
        /* <DEDUP_REMOVED lines=12> */
.L_x_32837:
[----:B------:R-:W-:-:S07]  /*12f30*/  MOV R152, R154 ;  /* 0x0000009a00987202 */ /* 0x000fce0000000f00 */
.L_x_32838:
[----:B------:R-:W-:Y:S05]  /*12f40*/  BSYNC B2 ;  /* 0x0000000000027941 */ /* 0x000fea0003800000 */
.L_x_32836:
        /* <DEDUP_REMOVED lines=16> */
.L_x_32842:
[----:B------:R-:W-:Y:S05]  /*13050*/  BSYNC B3 ;  /* 0x0000000000037941 */ /* 0x000fea0003800000 */
.L_x_32841:
        /* <DEDUP_REMOVED lines=44> */
.L_x_32840:
[----:B------:R-:W-:Y:S05]  /*13320*/  BSYNC B2 ;  /* 0x0000000000027941 */ /* 0x000fea0003800000 */
.L_x_32839:
        /* <DEDUP_REMOVED lines=9> */
.L_x_32835:
        /* <DEDUP_REMOVED lines=12> */
.L_x_32844:
[----:B------:R-:W-:-:S07]  /*13480*/  MOV R152, R154 ;  /* 0x0000009a00987202 */ /* 0x000fce0000000f00 */
.L_x_32845:
[----:B------:R-:W-:Y:S05]  /*13490*/  BSYNC B2 ;  /* 0x0000000000027941 */ /* 0x000fea0003800000 */
.L_x_32843:
        /* <DEDUP_REMOVED lines=16> */
.L_x_32849:
[----:B------:R-:W-:Y:S05]  /*135a0*/  BSYNC B3 ;  /* 0x0000000000037941 */ /* 0x000fea0003800000 */
.L_x_32848:
        /* <DEDUP_REMOVED lines=44> */
.L_x_32847:
[----:B------:R-:W-:Y:S05]  /*13870*/  BSYNC B2 ;  /* 0x0000000000027941 */ /* 0x000fea0003800000 */
.L_x_32846:
        /* <DEDUP_REMOVED lines=12> */
.L_x_32850:
        /* <DEDUP_REMOVED lines=12> */
.L_x_32853:
[----:B------:R-:W-:-:S07]  /*13a00*/  IMAD.MOV.U32 R164, RZ, RZ, R154 ;  /* 0x000000ffffa47224 */ /* 0x000fce00078e009a */
.L_x_32854:
[----:B------:R-:W-:Y:S05]  /*13a10*/  BSYNC B2 ;  /* 0x0000000000027941 */ /* 0x000fea0003800000 */
.L_x_32852:
        /* <DEDUP_REMOVED lines=16> */
.L_x_32858:
[----:B------:R-:W-:Y:S05]  /*13b20*/  BSYNC B3 ;  /* 0x0000000000037941 */ /* 0x000fea0003800000 */
.L_x_32857:
        /* <DEDUP_REMOVED lines=44> */
.L_x_32856:
[----:B------:R-:W-:Y:S05]  /*13df0*/  BSYNC B2 ;  /* 0x0000000000027941 */ /* 0x000fea0003800000 */
.L_x_32855:
        /* <DEDUP_REMOVED lines=9> */
.L_x_32851:
        /* <DEDUP_REMOVED lines=51> */
.L_x_32859:
[----:B------:R-:W-:-:S07]  /*141c0*/  IADD3 R120, R120, 0x20, RZ ;  /* 0x0000002078787810 */ /* 0x000fce0007ffe0ff */
.L_x_32730:
[----:B------:R-:W-:Y:S05]  /*141d0*/  BSYNC B1 ;  /* 0x0000000000017941 */ /* 0x000fea0003800000 */
.L_x_32729:
        /* <DEDUP_REMOVED lines=19> */
[C---:B------:R-:W-:Y:S01]  /*14310*/  ISETP.NE.AND P2, PT, R152.reuse, 0x1, PT ;  /* 0x000000019800780c */ /* 0x040fe20003f45270 */
[----:B------:R-:W-:-:S12]  /*14320*/  VIADD R82, R152, 0x1 ;  /* 0x0000000198527836 */ /* 0x000fd80000000000 */
[----:B------:R-:W-:Y:S05]  /*14330*/  @!P2 BRA `(.L_x_32863) ;  /* 0x000000000020a947 */ /* 0x000fea0003800000 */
[----:B------:R-:W-:Y:S01]  /*14340*/  ISETP.NE.AND P2, PT, R152, 0x2, PT ;  /* 0x000000029800780c */ /* 0x000fe20003f45270 */
[----:B-1----:R-:W-:-:S12]  /*14350*/  IMAD.MOV.U32 R126, RZ, RZ, R138 ;  /* 0x000000ffff7e7224 */ /* 0x002fd800078e008a */
[----:B------:R-:W-:Y:S05]  /*14360*/  @!P2 BRA `(.L_x_32864) ;  /* 0x000000000018a947 */ /* 0x000fea0003800000 */
[----:B------:R-:W-:Y:S02]  /*14370*/  ISETP.NE.AND P2, PT, R152, 0x3, PT ;  /* 0x000000039800780c */ /* 0x000fe40003f45270 */
[----:B------:R-:W-:-:S11]  /*14380*/  MOV R126, R139 ;  /* 0x0000008b007e7202 */ /* 0x000fd60000000f00 */
[----:B------:R-:W-:Y:S05]  /*14390*/  @P2 BRA `(.L_x_32864) ;  /* 0x00000000000c2947 */ /* 0x000fea0003800000 */
[----:B------:R-:W-:Y:S01]  /*143a0*/  IMAD.MOV.U32 R126, RZ, RZ, R156 ;  /* 0x000000ffff7e7224 */ /* 0x000fe200078e009c */
[----:B------:R-:W-:Y:S06]  /*143b0*/  BRA `(.L_x_32864) ;  /* 0x0000000000047947 */ /* 0x000fec0003800000 */
.L_x_32863:
[----:B-1----:R-:W-:-:S07]  /*143c0*/  IMAD.MOV.U32 R126, RZ, RZ, R154 ;  /* 0x000000ffff7e7224 */ /* 0x002fce00078e009a */
.L_x_32864:
[----:B------:R-:W-:Y:S05]  /*143d0*/  BSYNC B2 ;  /* 0x0000000000027941 */ /* 0x000fea0003800000 */
.L_x_32862:
        /* <DEDUP_REMOVED lines=16> */
.L_x_32868:
[----:B------:R-:W-:Y:S05]  /*144e0*/  BSYNC B3 ;  /* 0x0000000000037941 */ /* 0x000fea0003800000 */
.L_x_32867:
        /* <DEDUP_REMOVED lines=44> */
.L_x_32866:
[----:B------:R-:W-:Y:S05]  /*147b0*/  BSYNC B2 ;  /* 0x0000000000027941 */ /* 0x000fea0003800000 */
.L_x_32865:
[----:B------:R-:W1:Y:S01]  /*147c0*/  LDC R121, c[0x0][0x294] ;  /* 0x0000a500ff797b82 */ /* 0x000e620000000800 */
[----:B------:R-:W-:Y:S02]  /*147d0*/  ISETP.NE.U32.AND P2, PT, R80, RZ, PT ;  /* 0x000000ff5000720c */ /* 0x000fe40003f45070 */
[----:B------:R-:W-:Y:S01]  /*147e0*/  I2FP.F32.U32 R80, R126 ;  /* 0x0000007e00507245 */ /* 0x000fe20000201000 */
[----:B------:R-:W-:Y:S01]  /*147f0*/  IMAD.MOV.U32 R126, RZ, RZ, 0x2f800000 ;  /* 0x2f800000ff7e7424 */ /* 0x000fe200078e00ff */
[----:B------:R-:W-:Y:S02]  /*14800*/  ISETP.NE.AND.EX P2, PT, R81, RZ, PT, P2 ;  /* 0x000000ff5100720c */ /* 0x000fe40003f45320 */
[----:B------:R-:W-:Y:S01]  /*14810*/  LOP3.LUT R141, R141, 0xffffffef, RZ, 0xc0, !PT ;  /* 0xffffffef8d8d7812 */ /* 0x000fe200078ec0ff */
[----:B------:R-:W2:Y:S01]  /*14820*/  LDC R127, c[0x0][0x298] ;  /* 0x0000a600ff7f7b82 */ /* 0x000ea20000000800 */
        /* <DEDUP_REMOVED lines=12> */
.L_x_32869:
        /* <DEDUP_REMOVED lines=12> */
.L_x_32872:
[----:B------:R-:W-:-:S07]  /*149b0*/  IMAD.MOV.U32 R81, RZ, RZ, R154 ;  /* 0x000000ffff517224 */ /* 0x000fce00078e009a */
.L_x_32873:
[----:B------:R-:W-:Y:S05]  /*149c0*/  BSYNC B2 ;  /* 0x0000000000027941 */ /* 0x000fea0003800000 */
.L_x_32871:
        /* <DEDUP_REMOVED lines=16> */
.L_x_32877:
[----:B------:R-:W-:Y:S05]  /*14ad0*/  BSYNC B3 ;  /* 0x0000000000037941 */ /* 0x000fea0003800000 */
.L_x_32876:
        /* <DEDUP_REMOVED lines=43> */
.L_x_32875:
[----:B------:R-:W-:Y:S05]  /*14d90*/  BSYNC B2 ;  /* 0x0000000000027941 */ /* 0x000fea0003800000 */
.L_x_32874:
        /* <DEDUP_REMOVED lines=9> */
.L_x_32870:
        /* <DEDUP_REMOVED lines=12> */
.L_x_32879:
[----:B------:R-:W-:-:S07]  /*14ef0*/  IMAD.MOV.U32 R81, RZ, RZ, R154 ;  /* 0x000000ffff517224 */ /* 0x000fce00078e009a */
.L_x_32880:
[----:B------:R-:W-:Y:S05]  /*14f00*/  BSYNC B2 ;  /* 0x0000000000027941 */ /* 0x000fea0003800000 */
.L_x_32878:
        /* <DEDUP_REMOVED lines=16> */
.L_x_32884:
[----:B------:R-:W-:Y:S05]  /*15010*/  BSYNC B3 ;  /* 0x0000000000037941 */ /* 0x000fea0003800000 */
.L_x_32883:
        /* <DEDUP_REMOVED lines=44> */
.L_x_32882:
[----:B------:R-:W-:Y:S05]  /*152e0*/  BSYNC B2 ;  /* 0x0000000000027941 */ /* 0x000fea0003800000 */
.L_x_32881:
        /* <DEDUP_REMOVED lines=14> */
.L_x_32885:
        /* <DEDUP_REMOVED lines=12> */
.L_x_32888:
[----:B------:R-:W-:-:S07]  /*15490*/  MOV R84, R154 ;  /* 0x0000009a00547202 */ /* 0x000fce0000000f00 */
.L_x_32889:
[----:B------:R-:W-:Y:S05]  /*154a0*/  BSYNC B2 ;  /* 0x0000000000027941 */ /* 0x000fea0003800000 */
.L_x_32887:
        /* <DEDUP_REMOVED lines=16> */
.L_x_32893:
[----:B------:R-:W-:Y:S05]  /*155b0*/  BSYNC B3 ;  /* 0x0000000000037941 */ /* 0x000fea0003800000 */
.L_x_32892:
        /* <DEDUP_REMOVED lines=44> */
.L_x_32891:
[----:B------:R-:W-:Y:S05]  /*15880*/  BSYNC B2 ;  /* 0x0000000000027941 */ /* 0x000fea0003800000 */
.L_x_32890:
        /* <DEDUP_REMOVED lines=9> */
.L_x_32886:
[C---:B------:R-:W-:Y:S01]  /*15920*/  ISETP.NE.AND P3, PT, R83.reuse, 0x1, PT ;  /* 0x000000015300780c */ /* 0x040fe20003f65270 */
[----:B------:R-:W-:Y:S01]  /*15930*/  BSSY B2, `(.L_x_32894) ;  /* 0x000000c000027945 */ /* 0x000fe20003800000 */
[----:B0-----:R-:W-:-:S11]  /*15940*/  VIADD R123, R83, 0x1 ;  /* 0x00000001537b7836 */ /* 0x001fd60000000000 */
        /* <DEDUP_REMOVED lines=9> */
.L_x_32895:
[----:B------:R-:W-:-:S07]  /*159e0*/  MOV R84, R154 ;  /* 0x0000009a00547202 */ /* 0x000fce0000000f00 */
.L_x_32896:
[----:B------:R-:W-:Y:S05]  /*159f0*/  BSYNC B2 ;  /* 0x0000000000027941 */ /* 0x000fea0003800000 */
.L_x_32894:
        /* <DEDUP_REMOVED lines=16> */
.L_x_32900:
[----:B------:R-:W-:Y:S05]  /*15b00*/  BSYNC B3 ;  /* 0x0000000000037941 */ /* 0x000fea0003800000 */
.L_x_32899:
        /* <DEDUP_REMOVED lines=44> */
.L_x_32898:
[----:B------:R-:W-:Y:S05]  /*15dd0*/  BSYNC B2 ;  /* 0x0000000000027941 */ /* 0x000fea0003800000 */
.L_x_32897:
        /* <DEDUP_REMOVED lines=14> */
.L_x_32901:
        /* <DEDUP_REMOVED lines=12> */
.L_x_32904:
[----:B------:R-:W-:-:S07]  /*15f80*/  IMAD.MOV.U32 R83, RZ, RZ, R154 ;  /* 0x000000ffff537224 */ /* 0x000fce00078e009a */
.L_x_32905:
[----:B------:R-:W-:Y:S05]  /*15f90*/  BSYNC B2 ;  /* 0x0000000000027941 */ /* 0x000fea0003800000 */
.L_x_32903:
        /* <DEDUP_REMOVED lines=16> */
.L_x_32909:
[----:B------:R-:W-:Y:S05]  /*160a0*/  BSYNC B3 ;  /* 0x0000000000037941 */ /* 0x000fea0003800000 */
.L_x_32908:
        /* <DEDUP_REMOVED lines=44> */
.L_x_32907:
[----:B------:R-:W-:Y:S05]  /*16370*/  BSYNC B2 ;  /* 0x0000000000027941 */ /* 0x000fea0003800000 */
.L_x_32906:
        /* <DEDUP_REMOVED lines=9> */
.L_x_32902:
        /* <DEDUP_REMOVED lines=12> */
.L_x_32911:
[----:B------:R-:W-:-:S07]  /*164d0*/  IMAD.MOV.U32 R83, RZ, RZ, R154 ;  /* 0x000000ffff537224 */ /* 0x000fce00078e009a */
.L_x_32912:
[----:B------:R-:W-:Y:S05]  /*164e0*/  BSYNC B2 ;  /* 0x0000000000027941 */ /* 0x000fea0003800000 */
.L_x_32910:
        /* <DEDUP_REMOVED lines=16> */
.L_x_32916:
[----:B------:R-:W-:Y:S05]  /*165f0*/  BSYNC B3 ;  /* 0x0000000000037941 */ /* 0x000fea0003800000 */
.L_x_32915:
        /* <DEDUP_REMOVED lines=44> */
.L_x_32914:
[----:B------:R-:W-:Y:S05]  /*168c0*/  BSYNC B2 ;  /* 0x0000000000027941 */ /* 0x000fea0003800000 */
.L_x_32913:
        /* <DEDUP_REMOVED lines=14> */
.L_x_32917:
        /* <DEDUP_REMOVED lines=12> */
.L_x_32920:
[----:B------:R-:W-:-:S07]  /*16a70*/  IMAD.MOV.U32 R152, RZ, RZ, R154 ;  /* 0x000000ffff987224 */ /* 0x000fce00078e009a */
.L_x_32921:
[----:B------:R-:W-:Y:S05]  /*16a80*/  BSYNC B2 ;  /* 0x0000000000027941 */ /* 0x000fea0003800000 */
.L_x_32919:
        /* <DEDUP_REMOVED lines=16> */
.L_x_32925:
[----:B------:R-:W-:Y:S05]  /*16b90*/  BSYNC B3 ;  /* 0x0000000000037941 */ /* 0x000fea0003800000 */
.L_x_32924:
        /* <DEDUP_REMOVED lines=44> */
.L_x_32923:
[----:B------:R-:W-:Y:S05]  /*16e60*/  BSYNC B2 ;  /* 0x0000000000027941 */ /* 0x000fea0003800000 */
.L_x_32922:
        /* <DEDUP_REMOVED lines=9> */
.L_x_32918:
        /* <DEDUP_REMOVED lines=12> */
.L_x_32927:
[----:B------:R-:W-:-:S07]  /*16fc0*/  IMAD.MOV.U32 R152, RZ, RZ, R154 ;  /* 0x000000ffff987224 */ /* 0x000fce00078e009a */
.L_x_32928:
[----:B------:R-:W-:Y:S05]  /*16fd0*/  BSYNC B2 ;  /* 0x0000000000027941 */ /* 0x000fea0003800000 */
.L_x_32926:
        /* <DEDUP_REMOVED lines=16> */
.L_x_32932:
[----:B------:R-:W-:Y:S05]  /*170e0*/  BSYNC B3 ;  /* 0x0000000000037941 */ /* 0x000fea0003800000 */
.L_x_32931:
        /* <DEDUP_REMOVED lines=44> */
.L_x_32930:
[----:B------:R-:W-:Y:S05]  /*173b0*/  BSYNC B2 ;  /* 0x0000000000027941 */ /* 0x000fea0003800000 */
.L_x_32929:
        /* <DEDUP_REMOVED lines=14> */
.L_x_32933:
        /* <DEDUP_REMOVED lines=12> */
.L_x_32936:
[----:B------:R-:W-:-:S07]  /*17560*/  MOV R85, R154 ;  /* 0x0000009a00557202 */ /* 0x000fce0000000f00 */
.L_x_32937:
[----:B------:R-:W-:Y:S05]  /*17570*/  BSYNC B2 ;  /* 0x0000000000027941 */ /* 0x000fea0003800000 */
.L_x_32935:
        /* <DEDUP_REMOVED lines=16> */
.L_x_32941:
[----:B------:R-:W-:Y:S05]  /*17680*/  BSYNC B3 ;  /* 0x0000000000037941 */ /* 0x000fea0003800000 */
.L_x_32940:
        /* <DEDUP_REMOVED lines=44> */
.L_x_32939:
[----:B------:R-:W-:Y:S05]  /*17950*/  BSYNC B2 ;  /* 0x0000000000027941 */ /* 0x000fea0003800000 */
.L_x_32938:
        /* <DEDUP_REMOVED lines=9> */
.L_x_32934:
        /* <DEDUP_REMOVED lines=12> */
.L_x_32943:
[----:B------:R-:W-:-:S07]  /*17ab0*/  IMAD.MOV.U32 R85, RZ, RZ, R154 ;  /* 0x000000ffff557224 */ /* 0x000fce00078e009a */
.L_x_32944:
[----:B------:R-:W-:Y:S05]  /*17ac0*/  BSYNC B2 ;  /* 0x0000000000027941 */ /* 0x000fea0003800000 */
.L_x_32942:
        /* <DEDUP_REMOVED lines=16> */
.L_x_32948:
[----:B------:R-:W-:Y:S05]  /*17bd0*/  BSYNC B3 ;  /* 0x0000000000037941 */ /* 0x000fea0003800000 */
.L_x_32947:
        /* <DEDUP_REMOVED lines=44> */
.L_x_32946:
[----:B------:R-:W-:Y:S05]  /*17ea0*/  BSYNC B2 ;  /* 0x0000000000027941 */ /* 0x000fea0003800000 */
.L_x_32945:
        /* <DEDUP_REMOVED lines=12> */
.L_x_32949:
        /* <DEDUP_REMOVED lines=12> */
.L_x_32952:
[----:B------:R-:W-:-:S07]  /*18030*/  MOV R86, R154 ;  /* 0x0000009a00567202 */ /* 0x000fce0000000f00 */
.L_x_32953:
[----:B------:R-:W-:Y:S05]  /*18040*/  BSYNC B2 ;  /* 0x0000000000027941 */ /* 0x000fea0003800000 */
.L_x_32951:
        /* <DEDUP_REMOVED lines=16> */
.L_x_32957:
[----:B------:R-:W-:Y:S05]  /*18150*/  BSYNC B3 ;  /* 0x0000000000037941 */ /* 0x000fea0003800000 */
.L_x_32956:
        /* <DEDUP_REMOVED lines=44> */
.L_x_32955:
[----:B------:R-:W-:Y:S05]  /*18420*/  BSYNC B2 ;  /* 0x0000000000027941 */ /* 0x000fea0003800000 */
.L_x_32954:
        /* <DEDUP_REMOVED lines=9> */
.L_x_32950:
        /* <DEDUP_REMOVED lines=12> */
.L_x_32959:
[----:B------:R-:W-:-:S07]  /*18580*/  IMAD.MOV.U32 R86, RZ, RZ, R154 ;  /* 0x000000ffff567224 */ /* 0x000fce00078e009a */
.L_x_32960:
[----:B------:R-:W-:Y:S05]  /*18590*/  BSYNC B2 ;  /* 0x0000000000027941 */ /* 0x000fea0003800000 */
.L_x_32958:
        /* <DEDUP_REMOVED lines=16> */
.L_x_32964:
[----:B------:R-:W-:Y:S05]  /*186a0*/  BSYNC B3 ;  /* 0x0000000000037941 */ /* 0x000fea0003800000 */
.L_x_32963:
        /* <DEDUP_REMOVED lines=44> */
.L_x_32962:
[----:B------:R-:W-:Y:S05]  /*18970*/  BSYNC B2 ;  /* 0x0000000000027941 */ /* 0x000fea0003800000 */
.L_x_32961:
        /* <DEDUP_REMOVED lines=12> */
.L_x_32965:
        /* <DEDUP_REMOVED lines=12> */
.L_x_32968:
[----:B------:R-:W-:-:S07]  /*18b00*/  MOV R152, R154 ;  /* 0x0000009a00987202 */ /* 0x000fce0000000f00 */
.L_x_32969:
[----:B------:R-:W-:Y:S05]  /*18b10*/  BSYNC B2 ;  /* 0x0000000000027941 */ /* 0x000fea0003800000 */
.L_x_32967:
        /* <DEDUP_REMOVED lines=16> */
.L_x_32973:
[----:B------:R-:W-:Y:S05]  /*18c20*/  BSYNC B3 ;  /* 0x0000000000037941 */ /* 0x000fea0003800000 */
.L_x_32972:
        /* <DEDUP_REMOVED lines=44> */
.L_x_32971:
[----:B------:R-:W-:Y:S05]  /*18ef0*/  BSYNC B2 ;  /* 0x0000000000027941 */ /* 0x000fea0003800000 */
.L_x_32970:
        /* <DEDUP_REMOVED lines=9> */
.L_x_32966:
        /* <DEDUP_REMOVED lines=12> */
.L_x_32975:
[----:B------:R-:W-:-:S07]  /*19050*/  IMAD.MOV.U32 R152, RZ, RZ, R154 ;  /* 0x000000ffff987224 */ /* 0x000fce00078e009a */
.L_x_32976:
[----:B------:R-:W-:Y:S05]  /*19060*/  BSYNC B2 ;  /* 0x0000000000027941 */ /* 0x000fea0003800000 */
.L_x_32974:
        /* <DEDUP_REMOVED lines=16> */
.L_x_32980:
[----:B------:R-:W-:Y:S05]  /*19170*/  BSYNC B3 ;  /* 0x0000000000037941 */ /* 0x000fea0003800000 */
.L_x_32979:
        /* <DEDUP_REMOVED lines=44> */
.L_x_32978:
[----:B------:R-:W-:Y:S05]  /*19440*/  BSYNC B2 ;  /* 0x0000000000027941 */ /* 0x000fea0003800000 */
.L_x_32977:
        /* <DEDUP_REMOVED lines=12> */
.L_x_32981:
        /* <DEDUP_REMOVED lines=12> */
.L_x_32984:
[----:B------:R-:W-:-:S07]  /*195d0*/  MOV R164, R154 ;  /* 0x0000009a00a47202 */ /* 0x000fce0000000f00 */
.L_x_32985:
[----:B------:R-:W-:Y:S05]  /*195e0*/  BSYNC B2 ;  /* 0x0000000000027941 */ /* 0x000fea0003800000 */
.L_x_32983:
        /* <DEDUP_REMOVED lines=16> */
.L_x_32989:
[----:B------:R-:W-:Y:S05]  /*196f0*/  BSYNC B3 ;  /* 0x0000000000037941 */ /* 0x000fea0003800000 */
.L_x_32988:
        /* <DEDUP_REMOVED lines=44> */
.L_x_32987:
[----:B------:R-:W-:Y:S05]  /*199c0*/  BSYNC B2 ;  /* 0x0000000000027941 */ /* 0x000fea0003800000 */
.L_x_32986:
        /* <DEDUP_REMOVED lines=9> */
.L_x_32982:
        /* <DEDUP_REMOVED lines=51> */
.L_x_32990:
[----:B------:R-:W-:-:S07]  /*19d90*/  VIADD R120, R120, 0x20 ;  /* 0x0000002078787836 */ /* 0x000fce0000000000 */
.L_x_32861:
[----:B------:R-:W-:Y:S05]  /*19da0*/  BSYNC B1 ;  /* 0x0000000000017941 */ /* 0x000fea0003800000 */
.L_x_32860:
        /* <DEDUP_REMOVED lines=30> */
.L_x_32994:
[----:B-1----:R-:W-:-:S07]  /*19f90*/  MOV R126, R154 ;  /* 0x0000009a007e7202 */ /* 0x002fce0000000f00 */
.L_x_32995:
[----:B------:R-:W-:Y:S05]  /*19fa0*/  BSYNC B2 ;  /* 0x0000000000027941 */ /* 0x000fea0003800000 */
.L_x_32993:
        /* <DEDUP_REMOVED lines=16> */
.L_x_32999:
[----:B------:R-:W-:Y:S05]  /*1a0b0*/  BSYNC B3 ;  /* 0x0000000000037941 */ /* 0x000fea0003800000 */
.L_x_32998:
        /* <DEDUP_REMOVED lines=44> */
.L_x_32997:
[----:B------:R-:W-:Y:S05]  /*1a380*/  BSYNC B2 ;  /* 0x0000000000027941 */ /* 0x000fea0003800000 */
.L_x_32996:
        /* <DEDUP_REMOVED lines=19> */
.L_x_33000:
        /* <DEDUP_REMOVED lines=12> */
.L_x_33003:
[----:B------:R-:W-:-:S07]  /*1a580*/  MOV R89, R154 ;  /* 0x0000009a00597202 */ /* 0x000fce0000000f00 */
.L_x_33004:
[----:B------:R-:W-:Y:S05]  /*1a590*/  BSYNC B2 ;  /* 0x0000000000027941 */ /* 0x000fea0003800000 */
.L_x_33002:
        /* <DEDUP_REMOVED lines=16> */
.L_x_33008:
[----:B------:R-:W-:Y:S05]  /*1a6a0*/  BSYNC B3 ;  /* 0x0000000000037941 */ /* 0x000fea0003800000 */
.L_x_33007:
        /* <DEDUP_REMOVED lines=43> */
.L_x_33006:
[----:B------:R-:W-:Y:S05]  /*1a960*/  BSYNC B2 ;  /* 0x0000000000027941 */ /* 0x000fea0003800000 */
.L_x_33005:
        /* <DEDUP_REMOVED lines=9> */
.L_x_33001:
        /* <DEDUP_REMOVED lines=12> */
.L_x_33010:
[----:B------:R-:W-:-:S07]  /*1aac0*/  MOV R89, R154 ;  /* 0x0000009a00597202 */ /* 0x000fce0000000f00 */
.L_x_33011:
[----:B------:R-:W-:Y:S05]  /*1aad0*/  BSYNC B2 ;  /* 0x0000000000027941 */ /* 0x000fea0003800000 */
.L_x_33009:
        /* <DEDUP_REMOVED lines=16> */
.L_x_33015:
[----:B------:R-:W-:Y:S05]  /*1abe0*/  BSYNC B3 ;  /* 0x0000000000037941 */ /* 0x000fea0003800000 */
.L_x_33014:
        /* <DEDUP_REMOVED lines=44> */
.L_x_33013:
[----:B------:R-:W-:Y:S05]  /*1aeb0*/  BSYNC B2 ;  /* 0x0000000000027941 */ /* 0x000fea0003800000 */
.L_x_33012:
        /* <DEDUP_REMOVED lines=14> */
.L_x_33016:
        /* <DEDUP_REMOVED lines=12> */
.L_x_33019:
[----:B------:R-:W-:-:S07]  /*1b060*/  IMAD.MOV.U32 R92, RZ, RZ, R154 ;  /* 0x000000ffff5c7224 */ /* 0x000fce00078e009a */
.L_x_33020:
[----:B------:R-:W-:Y:S05]  /*1b070*/  BSYNC B2 ;  /* 0x0000000000027941 */ /* 0x000fea0003800000 */
.L_x_33018:
        /* <DEDUP_REMOVED lines=16> */
.L_x_33024:
[----:B------:R-:W-:Y:S05]  /*1b180*/  BSYNC B3 ;  /* 0x0000000000037941 */ /* 0x000fea0003800000 */
.L_x_33023:
        /* <DEDUP_REMOVED lines=44> */
.L_x_33022:
[----:B------:R-:W-:Y:S05]  /*1b450*/  BSYNC B2 ;  /* 0x0000000000027941 */ /* 0x000fea0003800000 */
.L_x_33021:
        /* <DEDUP_REMOVED lines=9> */
.L_x_33017:
[C---:B------:R-:W-:Y:S01]  /*1b4f0*/  ISETP.NE.AND P3, PT, R91.reuse, 0x1, PT ;  /* 0x000000015b00780c */ /* 0x040fe20003f65270 */
[----:B------:R-:W-:Y:S01]  /*1b500*/  BSSY B2, `(.L_x_33025) ;  /* 0x000000c000027945 */ /* 0x000fe20003800000 */
[----:B0-----:R-:W-:-:S11]  /*1b510*/  IADD3 R123, R91, 0x1, RZ ;  /* 0x000000015b7b7810 */ /* 0x001fd60007ffe0ff */
        /* <DEDUP_REMOVED lines=9> */
.L_x_33026:
[----:B------:R-:W-:-:S07]  /*1b5b0*/  MOV R92, R154 ;  /* 0x0000009a005c7202 */ /* 0x000fce0000000f00 */
.L_x_33027:
[----:B------:R-:W-:Y:S05]  /*1b5c0*/  BSYNC B2 ;  /* 0x0000000000027941 */ /* 0x000fea0003800000 */
.L_x_33025:
        /* <DEDUP_REMOVED lines=16> */
.L_x_33031:
[----:B------:R-:W-:Y:S05]  /*1b6d0*/  BSYNC B3 ;  /* 0x0000000000037941 */ /* 0x000fea0003800000 */
.L_x_33030:
        /* <DEDUP_REMOVED lines=39> */
[----:B------:R-:W-:Y:S02]  /*1b950*/  LOP3.LUT R138, R91, UR35, R138, 0x96, !PT ;  /* 0x000000235b8a7c12 */ /* 0x000fe4000f8e968a */
[----:B------:R-:W-:Y:S01]  /*1b960*/  MOV R156, R90 ;  /* 0x0000005a009c7202 */ /* 0x000fe20000000f00 */
[----:B------:R-:W-:-:S04]  /*1b970*/  IMAD.WIDE.U32 R90, R124, -0x326172a9, RZ ;  /* 0xcd9e8d577c5a7825 */ /* 0x000fc800078e00ff */
[----:B------:R-:W-:Y:S01]  /*1b980*/  IMAD.MOV.U32 R154, RZ, RZ, R90 ;  /* 0x000000ffff9a7224 */ /* 0x000fe200078e005a */
[----:B------:R-:W-:-:S07]  /*1b990*/  LOP3.LUT R139, R91, UR24, R122, 0x96, !PT ;  /* 0x000000185b8b7c12 */ /* 0x000fce000f8e967a */
.L_x_33029:
[----:B------:R-:W-:Y:S05]  /*1b9a0*/  BSYNC B2 ;  /* 0x0000000000027941 */ /* 0x000fea0003800000 */
.L_x_33028:
        /* <DEDUP_REMOVED lines=14> */
.L_x_33032:
        /* <DEDUP_REMOVED lines=12> */
.L_x_33035:
[----:B------:R-:W-:-:S07]  /*1bb50*/  IMAD.MOV.U32 R91, RZ, RZ, R154 ;  /* 0x000000ffff5b7224 */ /* 0x000fce00078e009a */
.L_x_33036:
[----:B------:R-:W-:Y:S05]  /*1bb60*/  BSYNC B2 ;  /* 0x0000000000027941 */ /* 0x000fea0003800000 */
.L_x_33034:
        /* <DEDUP_REMOVED lines=16> */
.L_x_33040:
[----:B------:R-:W-:Y:S05]  /*1bc70*/  BSYNC B3 ;  /* 0x0000000000037941 */ /* 0x000fea0003800000 */
.L_x_33039:
        /* <DEDUP_REMOVED lines=44> */
.L_x_33038:
[----:B------:R-:W-:Y:S05]  /*1bf40*/  BSYNC B2 ;  /* 0x0000000000027941 */ /* 0x000fea0003800000 */
.L_x_33037:
        /* <DEDUP_REMOVED lines=9> */
.L_x_33033:
        /* <DEDUP_REMOVED lines=12> */
.L_x_33042:
[----:B------:R-:W-:-:S07]  /*1c0a0*/  MOV R91, R154 ;  /* 0x0000009a005b7202 */ /* 0x000fce0000000f00 */
.L_x_33043:
[----:B------:R-:W-:Y:S05]  /*1c0b0*/  BSYNC B2 ;  /* 0x0000000000027941 */ /* 0x000fea0003800000 */
.L_x_33041:
        /* <DEDUP_REMOVED lines=16> */
.L_x_33047:
[----:B------:R-:W-:Y:S05]  /*1c1c0*/  BSYNC B3 ;  /* 0x0000000000037941 */ /* 0x000fea0003800000 */
.L_x_33046:
        /* <DEDUP_REMOVED lines=44> */
.L_x_33045:
[----:B------:R-:W-:Y:S05]  /*1c490*/  BSYNC B2 ;  /* 0x0000000000027941 */ /* 0x000fea0003800000 */
.L_x_33044:
        /* <DEDUP_REMOVED lines=14> */
.L_x_33048:
        /* <DEDUP_REMOVED lines=12> */
.L_x_33051:
[----:B------:R-:W-:-:S07]  /*1c640*/  IMAD.MOV.U32 R152, RZ, RZ, R154 ;  /* 0x000000ffff987224 */ /* 0x000fce00078e009a */
.L_x_33052:
[----:B------:R-:W-:Y:S05]  /*1c650*/  BSYNC B2 ;  /* 0x0000000000027941 */ /* 0x000fea0003800000 */
.L_x_33050:
        /* <DEDUP_REMOVED lines=16> */
.L_x_33056:
[----:B------:R-:W-:Y:S05]  /*1c760*/  BSYNC B3 ;  /* 0x0000000000037941 */ /* 0x000fea0003800000 */
.L_x_33055:
        /* <DEDUP_REMOVED lines=44> */
.L_x_33054:
[----:B------:R-:W-:Y:S05]  /*1ca30*/  BSYNC B2 ;  /* 0x0000000000027941 */ /* 0x000fea0003800000 */
.L_x_33053:
        /* <DEDUP_REMOVED lines=9> */
.L_x_33049:
        /* <DEDUP_REMOVED lines=12> */
.L_x_33058:
[----:B------:R-:W-:-:S07]  /*1cb90*/  MOV R152, R154 ;  /* 0x0000009a00987202 */ /* 0x000fce0000000f00 */
.L_x_33059:
[----:B------:R-:W-:Y:S05]  /*1cba0*/  BSYNC B2 ;  /* 0x0000000000027941 */ /* 0x000fea0003800000 */
.L_x_33057:
        /* <DEDUP_REMOVED lines=16> */
.L_x_33063:
[----:B------:R-:W-:Y:S05]  /*1ccb0*/  BSYNC B3 ;  /* 0x0000000000037941 */ /* 0x000fea0003800000 */
.L_x_33062:
        /* <DEDUP_REMOVED lines=44> */
.L_x_33061:
[----:B------:R-:W-:Y:S05]  /*1cf80*/  BSYNC B2 ;  /* 0x0000000000027941 */ /* 0x000fea0003800000 */
.L_x_33060:
        /* <DEDUP_REMOVED lines=14> */
.L_x_33064:
        /* <DEDUP_REMOVED lines=12> */
.L_x_33067:
[----:B------:R-:W-:-:S07]  /*1d130*/  IMAD.MOV.U32 R93, RZ, RZ, R154 ;  /* 0x000000ffff5d7224 */ /* 0x000fce00078e009a */
.L_x_33068:
[----:B------:R-:W-:Y:S05]  /*1d140*/  BSYNC B2 ;  /* 0x0000000000027941 */ /* 0x000fea0003800000 */
.L_x_33066:
        /* <DEDUP_REMOVED lines=16> */
.L_x_33072:
[----:B------:R-:W-:Y:S05]  /*1d250*/  BSYNC B3 ;  /* 0x0000000000037941 */ /* 0x000fea0003800000 */
.L_x_33071:
        /* <DEDUP_REMOVED lines=44> */
.L_x_33070:
[----:B------:R-:W-:Y:S05]  /*1d520*/  BSYNC B2 ;  /* 0x0000000000027941 */ /* 0x000fea0003800000 */
.L_x_33069:
        /* <DEDUP_REMOVED lines=9> */
.L_x_33065:
        /* <DEDUP_REMOVED lines=12> */
.L_x_33074:
[----:B------:R-:W-:-:S07]  /*1d680*/  MOV R93, R154 ;  /* 0x0000009a005d7202 */ /* 0x000fce0000000f00 */
.L_x_33075:
[----:B------:R-:W-:Y:S05]  /*1d690*/  BSYNC B2 ;  /* 0x0000000000027941 */ /* 0x000fea0003800000 */
.L_x_33073:
        /* <DEDUP_REMOVED lines=16> */
.L_x_33079:
[----:B------:R-:W-:Y:S05]  /*1d7a0*/  BSYNC B3 ;  /* 0x0000000000037941 */ /* 0x000fea0003800000 */
.L_x_33078:
        /* <DEDUP_REMOVED lines=44> */
.L_x_33077:
[----:B------:R-:W-:Y:S05]  /*1da70*/  BSYNC B2 ;  /* 0x0000000000027941 */ /* 0x000fea0003800000 */
.L_x_33076:
        /* <DEDUP_REMOVED lines=12> */
.L_x_33080:
        /* <DEDUP_REMOVED lines=12> */
.L_x_33083:
[----:B------:R-:W-:-:S07]  /*1dc00*/  IMAD.MOV.U32 R94, RZ, RZ, R154 ;  /* 0x000000ffff5e7224 */ /* 0x000fce00078e009a */
.L_x_33084:
[----:B------:R-:W-:Y:S05]  /*1dc10*/  BSYNC B2 ;  /* 0x0000000000027941 */ /* 0x000fea0003800000 */
.L_x_33082:
        /* <DEDUP_REMOVED lines=16> */
.L_x_33088:
[----:B------:R-:W-:Y:S05]  /*1dd20*/  BSYNC B3 ;  /* 0x0000000000037941 */ /* 0x000fea0003800000 */
.L_x_33087:
        /* <DEDUP_REMOVED lines=44> */
.L_x_33086:
[----:B------:R-:W-:Y:S05]  /*1dff0*/  BSYNC B2 ;  /* 0x0000000000027941 */ /* 0x000fea0003800000 */
.L_x_33085:
        /* <DEDUP_REMOVED lines=9> */
.L_x_33081:
        /* <DEDUP_REMOVED lines=12> */
.L_x_33090:
[----:B------:R-:W-:-:S07]  /*1e150*/  MOV R94, R154 ;  /* 0x0000009a005e7202 */ /* 0x000fce0000000f00 */
.L_x_33091:
[----:B------:R-:W-:Y:S05]  /*1e160*/  BSYNC B2 ;  /* 0x0000000000027941 */ /* 0x000fea0003800000 */
.L_x_33089:
        /* <DEDUP_REMOVED lines=16> */
.L_x_33095:
[----:B------:R-:W-:Y:S05]  /*1e270*/  BSYNC B3 ;  /* 0x0000000000037941 */ /* 0x000fea0003800000 */
.L_x_33094:
        /* <DEDUP_REMOVED lines=44> */
.L_x_33093:
[----:B------:R-:W-:Y:S05]  /*1e540*/  BSYNC B2 ;  /* 0x0000000000027941 */ /* 0x000fea0003800000 */
.L_x_33092:
        /* <DEDUP_REMOVED lines=12> */
.L_x_33096:
        /* <DEDUP_REMOVED lines=12> */
.L_x_33099:
[----:B------:R-:W-:-:S07]  /*1e6d0*/  IMAD.MOV.U32 R152, RZ, RZ, R154 ;  /* 0x000000ffff987224 */ /* 0x000fce00078e009a */
.L_x_33100:
[----:B------:R-:W-:Y:S05]  /*1e6e0*/  BSYNC B2 ;  /* 0x0000000000027941 */ /* 0x000fea0003800000 */
.L_x_33098:
        /* <DEDUP_REMOVED lines=16> */
.L_x_33104:
[----:B------:R-:W-:Y:S05]  /*1e7f0*/  BSYNC B3 ;  /* 0x0000000000037941 */ /* 0x000fea0003800000 */
.L_x_33103:
        /* <DEDUP_REMOVED lines=44> */
.L_x_33102:
[----:B------:R-:W-:Y:S05]  /*1eac0*/  BSYNC B2 ;  /* 0x0000000000027941 */ /* 0x000fea0003800000 */
.L_x_33101:
        /* <DEDUP_REMOVED lines=9> */
.L_x_33097:
        /* <DEDUP_REMOVED lines=12> */
.L_x_33106:
[----:B------:R-:W-:-:S07]  /*1ec20*/  MOV R152, R154 ;  /* 0x0000009a00987202 */ /* 0x000fce0000000f00 */
.L_x_33107:
[----:B------:R-:W-:Y:S05]  /*1ec30*/  BSYNC B2 ;  /* 0x0000000000027941 */ /* 0x000fea0003800000 */
.L_x_33105:
        /* <DEDUP_REMOVED lines=16> */
.L_x_33111:
[----:B------:R-:W-:Y:S05]  /*1ed40*/  BSYNC B3 ;  /* 0x0000000000037941 */ /* 0x000fea0003800000 */
.L_x_33110:
        /* <DEDUP_REMOVED lines=44> */
.L_x_33109:
[----:B------:R-:W-:Y:S05]  /*1f010*/  BSYNC B2 ;  /* 0x0000000000027941 */ /* 0x000fea0003800000 */
.L_x_33108:
        /* <DEDUP_REMOVED lines=12> */
.L_x_33112:
        /* <DEDUP_REMOVED lines=12> */
.L_x_33115:
[----:B------:R-:W-:-:S07]  /*1f1a0*/  IMAD.MOV.U32 R164, RZ, RZ, R154 ;  /* 0x000000ffffa47224 */ /* 0x000fce00078e009a */
.L_x_33116:
[----:B------:R-:W-:Y:S05]  /*1f1b0*/  BSYNC B2 ;  /* 0x0000000000027941 */ /* 0x000fea0003800000 */
.L_x_33114:
        /* <DEDUP_REMOVED lines=16> */
.L_x_33120:
[----:B------:R-:W-:Y:S05]  /*1f2c0*/  BSYNC B3 ;  /* 0x0000000000037941 */ /* 0x000fea0003800000 */
.L_x_33119:
        /* <DEDUP_REMOVED lines=44> */
.L_x_33118:
[----:B------:R-:W-:Y:S05]  /*1f590*/  BSYNC B2 ;  /* 0x0000000000027941 */ /* 0x000fea0003800000 */
.L_x_33117:
        /* <DEDUP_REMOVED lines=9> */
.L_x_33113:
        /* <DEDUP_REMOVED lines=51> */
.L_x_33121:
[----:B------:R-:W-:-:S07]  /*1f960*/  IADD3 R120, R120, 0x20, RZ ;  /* 0x0000002078787810 */ /* 0x000fce0007ffe0ff */
.L_x_32992:
[----:B------:R-:W-:Y:S05]  /*1f970*/  BSYNC B1 ;  /* 0x0000000000017941 */ /* 0x000fea0003800000 */
.L_x_32991:
        /* <DEDUP_REMOVED lines=22> */
[----:B------:R-:W-:Y:S02]  /*1fae0*/  ISETP.NE.AND P2, PT, R152, 0x2, PT ;  /* 0x000000029800780c */ /* 0x000fe40003f45270 */
[----:B-1----:R-:W-:-:S11]  /*1faf0*/  MOV R126, R138 ;  /* 0x0000008a007e7202 */ /* 0x002fd60000000f00 */
[----:B------:R-:W-:Y:S05]  /*1fb00*/  @!P2 BRA `(.L_x_33126) ;  /* 0x000000000018a947 */ /* 0x000fea0003800000 */
[----:B------:R-:W-:Y:S01]  /*1fb10*/  ISETP.NE.AND P2, PT, R152, 0x3, PT ;  /* 0x000000039800780c */ /* 0x000fe20003f45270 */
[----:B------:R-:W-:-:S12]  /*1fb20*/  IMAD.MOV.U32 R126, RZ, RZ, R139 ;  /* 0x000000ffff7e7224 */ /* 0x000fd800078e008b */
[----:B------:R-:W-:Y:S05]  /*1fb30*/  @P2 BRA `(.L_x_33126) ;  /* 0x00000000000c2947 */ /* 0x000fea0003800000 */
[----:B------:R-:W-:Y:S01]  /*1fb40*/  MOV R126, R156 ;  /* 0x0000009c007e7202 */ /* 0x000fe20000000f00 */
[----:B------:R-:W-:Y:S06]  /*1fb50*/  BRA `(.L_x_33126) ;  /* 0x0000000000047947 */ /* 0x000fec0003800000 */
.L_x_33125:
[----:B-1----:R-:W-:-:S07]  /*1fb60*/  IMAD.MOV.U32 R126, RZ, RZ, R154 ;  /* 0x000000ffff7e7224 */ /* 0x002fce00078e009a */
.L_x_33126:
[----:B------:R-:W-:Y:S05]  /*1fb70*/  BSYNC B2 ;  /* 0x0000000000027941 */ /* 0x000fea0003800000 */
.L_x_33124:
        /* <DEDUP_REMOVED lines=16> */
.L_x_33130:
[----:B------:R-:W-:Y:S05]  /*1fc80*/  BSYNC B3 ;  /* 0x0000000000037941 */ /* 0x000fea0003800000 */
.L_x_33129:
        /* <DEDUP_REMOVED lines=44> */
.L_x_33128:
[----:B------:R-:W-:Y:S05]  /*1ff50*/  BSYNC B2 ;  /* 0x0000000000027941 */ /* 0x000fea0003800000 */
.L_x_33127:
        /* <DEDUP_REMOVED lines=19> */
.L_x_33131:
        /* <DEDUP_REMOVED lines=12> */
.L_x_33134:
[----:B------:R-:W-:-:S07]  /*20150*/  IMAD.MOV.U32 R97, RZ, RZ, R154 ;  /* 0x000000ffff617224 */ /* 0x000fce00078e009a */
.L_x_33135:
[----:B------:R-:W-:Y:S05]  /*20160*/  BSYNC B2 ;  /* 0x0000000000027941 */ /* 0x000fea0003800000 */
.L_x_33133:
        /* <DEDUP_REMOVED lines=16> */
.L_x_33139:
[----:B------:R-:W-:Y:S05]  /*20270*/  BSYNC B3 ;  /* 0x0000000000037941 */ /* 0x000fea0003800000 */
.L_x_33138:
        /* <DEDUP_REMOVED lines=43> */
.L_x_33137:
[----:B------:R-:W-:Y:S05]  /*20530*/  BSYNC B2 ;  /* 0x0000000000027941 */ /* 0x000fea0003800000 */
.L_x_33136:
        /* <DEDUP_REMOVED lines=9> */
.L_x_33132:
        /* <DEDUP_REMOVED lines=12> */
.L_x_33141:
[----:B------:R-:W-:-:S07]  /*20690*/  IMAD.MOV.U32 R97, RZ, RZ, R154 ;  /* 0x000000ffff617224 */ /* 0x000fce00078e009a */
.L_x_33142:
[----:B------:R-:W-:Y:S05]  /*206a0*/  BSYNC B2 ;  /* 0x0000000000027941 */ /* 0x000fea0003800000 */
.L_x_33140:
        /* <DEDUP_REMOVED lines=16> */
.L_x_33146:
[----:B------:R-:W-:Y:S05]  /*207b0*/  BSYNC B3 ;  /* 0x0000000000037941 */ /* 0x000fea0003800000 */
.L_x_33145:
        /* <DEDUP_REMOVED lines=44> */
.L_x_33144:
[----:B------:R-:W-:Y:S05]  /*20a80*/  BSYNC B2 ;  /* 0x0000000000027941 */ /* 0x000fea0003800000 */
.L_x_33143:
        /* <DEDUP_REMOVED lines=14> */
.L_x_33147:
        /* <DEDUP_REMOVED lines=12> */
.L_x_33150:
[----:B------:R-:W-:-:S07]  /*20c30*/  MOV R100, R154 ;  /* 0x0000009a00647202 */ /* 0x000fce0000000f00 */
.L_x_33151:
[----:B------:R-:W-:Y:S05]  /*20c40*/  BSYNC B2 ;  /* 0x0000000000027941 */ /* 0x000fea0003800000 */
.L_x_33149:
        /* <DEDUP_REMOVED lines=16> */
.L_x_33155:
[----:B------:R-:W-:Y:S05]  /*20d50*/  BSYNC B3 ;  /* 0x0000000000037941 */ /* 0x000fea0003800000 */
.L_x_33154:
        /* <DEDUP_REMOVED lines=44> */
.L_x_33153:
[----:B------:R-:W-:Y:S05]  /*21020*/  BSYNC B2 ;  /* 0x0000000000027941 */ /* 0x000fea0003800000 */
.L_x_33152:
        /* <DEDUP_REMOVED lines=9> */
.L_x_33148:
        /* <DEDUP_REMOVED lines=12> */
.L_x_33157:
[----:B------:R-:W-:-:S07]  /*21180*/  IMAD.MOV.U32 R100, RZ, RZ, R154 ;  /* 0x000000ffff647224 */ /* 0x000fce00078e009a */
.L_x_33158:
[----:B------:R-:W-:Y:S05]  /*21190*/  BSYNC B2 ;  /* 0x0000000000027941 */ /* 0x000fea0003800000 */
.L_x_33156:
        /* <DEDUP_REMOVED lines=16> */
.L_x_33162:
[----:B------:R-:W-:Y:S05]  /*212a0*/  BSYNC B3 ;  /* 0x0000000000037941 */ /* 0x000fea0003800000 */
.L_x_33161:
        /* <DEDUP_REMOVED lines=44> */
.L_x_33160:
[----:B------:R-:W-:Y:S05]  /*21570*/  BSYNC B2 ;  /* 0x0000000000027941 */ /* 0x000fea0003800000 */
.L_x_33159:
        /* <DEDUP_REMOVED lines=14> */
.L_x_33163:
        /* <DEDUP_REMOVED lines=12> */
.L_x_33166:
[----:B------:R-:W-:-:S07]  /*21720*/  MOV R99, R154 ;  /* 0x0000009a00637202 */ /* 0x000fce0000000f00 */
.L_x_33167:
[----:B------:R-:W-:Y:S05]  /*21730*/  BSYNC B2 ;  /* 0x0000000000027941 */ /* 0x000fea0003800000 */
.L_x_33165:
        /* <DEDUP_REMOVED lines=16> */
.L_x_33171:
[----:B------:R-:W-:Y:S05]  /*21840*/  BSYNC B3 ;  /* 0x0000000000037941 */ /* 0x000fea0003800000 */
.L_x_33170:
        /* <DEDUP_REMOVED lines=44> */
.L_x_33169:
[----:B------:R-:W-:Y:S05]  /*21b10*/  BSYNC B2 ;  /* 0x0000000000027941 */ /* 0x000fea0003800000 */
.L_x_33168:
        /* <DEDUP_REMOVED lines=9> */
.L_x_33164:
        /* <DEDUP_REMOVED lines=12> */
.L_x_33173:
[----:B------:R-:W-:-:S07]  /*21c70*/  IMAD.MOV.U32 R99, RZ, RZ, R154 ;  /* 0x000000ffff637224 */ /* 0x000fce00078e009a */
.L_x_33174:
[----:B------:R-:W-:Y:S05]  /*21c80*/  BSYNC B2 ;  /* 0x0000000000027941 */ /* 0x000fea0003800000 */
.L_x_33172:
        /* <DEDUP_REMOVED lines=16> */
.L_x_33178:
[----:B------:R-:W-:Y:S05]  /*21d90*/  BSYNC B3 ;  /* 0x0000000000037941 */ /* 0x000fea0003800000 */
.L_x_33177:
        /* <DEDUP_REMOVED lines=44> */
.L_x_33176:
[----:B------:R-:W-:Y:S05]  /*22060*/  BSYNC B2 ;  /* 0x0000000000027941 */ /* 0x000fea0003800000 */
.L_x_33175:
        /* <DEDUP_REMOVED lines=14> */
.L_x_33179:
        /* <DEDUP_REMOVED lines=12> */
.L_x_33182:
[----:B------:R-:W-:-:S07]  /*22210*/  MOV R152, R154 ;  /* 0x0000009a00987202 */ /* 0x000fce0000000f00 */
.L_x_33183:
[----:B------:R-:W-:Y:S05]  /*22220*/  BSYNC B2 ;  /* 0x0000000000027941 */ /* 0x000fea0003800000 */
.L_x_33181:
        /* <DEDUP_REMOVED lines=16> */
.L_x_33187:
[----:B------:R-:W-:Y:S05]  /*22330*/  BSYNC B3 ;  /* 0x0000000000037941 */ /* 0x000fea0003800000 */
.L_x_33186:
        /* <DEDUP_REMOVED lines=44> */
.L_x_33185:
[----:B------:R-:W-:Y:S05]  /*22600*/  BSYNC B2 ;  /* 0x0000000000027941 */ /* 0x000fea0003800000 */
.L_x_33184:
        /* <DEDUP_REMOVED lines=9> */
.L_x_33180:
        /* <DEDUP_REMOVED lines=12> */
.L_x_33189:
[----:B------:R-:W-:-:S07]  /*22760*/  IMAD.MOV.U32 R152, RZ, RZ, R154 ;  /* 0x000000ffff987224 */ /* 0x000fce00078e009a */
.L_x_33190:
[----:B------:R-:W-:Y:S05]  /*22770*/  BSYNC B2 ;  /* 0x0000000000027941 */ /* 0x000fea0003800000 */
.L_x_33188:
        /* <DEDUP_REMOVED lines=16> */
.L_x_33194:
[----:B------:R-:W-:Y:S05]  /*22880*/  BSYNC B3 ;  /* 0x0000000000037941 */ /* 0x000fea0003800000 */
.L_x_33193:
        /* <DEDUP_REMOVED lines=44> */
.L_x_33192:
[----:B------:R-:W-:Y:S05]  /*22b50*/  BSYNC B2 ;  /* 0x0000000000027941 */ /* 0x000fea0003800000 */
.L_x_33191:
        /* <DEDUP_REMOVED lines=14> */
.L_x_33195:
        /* <DEDUP_REMOVED lines=12> */
.L_x_33198:
[----:B------:R-:W-:-:S07]  /*22d00*/  MOV R101, R154 ;  /* 0x0000009a00657202 */ /* 0x000fce0000000f00 */
.L_x_33199:
[----:B------:R-:W-:Y:S05]  /*22d10*/  BSYNC B2 ;  /* 0x0000000000027941 */ /* 0x000fea0003800000 */
.L_x_33197:
        /* <DEDUP_REMOVED lines=16> */
.L_x_33203:
[----:B------:R-:W-:Y:S05]  /*22e20*/  BSYNC B3 ;  /* 0x0000000000037941 */ /* 0x000fea0003800000 */
.L_x_33202:
        /* <DEDUP_REMOVED lines=44> */
.L_x_33201:
[----:B------:R-:W-:Y:S05]  /*230f0*/  BSYNC B2 ;  /* 0x0000000000027941 */ /* 0x000fea0003800000 */
.L_x_33200:
        /* <DEDUP_REMOVED lines=9> */
.L_x_33196:
        /* <DEDUP_REMOVED lines=12> */
.L_x_33205:
[----:B------:R-:W-:-:S07]  /*23250*/  IMAD.MOV.U32 R101, RZ, RZ, R154 ;  /* 0x000000ffff657224 */ /* 0x000fce00078e009a */
.L_x_33206:
[----:B------:R-:W-:Y:S05]  /*23260*/  BSYNC B2 ;  /* 0x0000000000027941 */ /* 0x000fea0003800000 */
.L_x_33204:
        /* <DEDUP_REMOVED lines=16> */
.L_x_33210:
[----:B------:R-:W-:Y:S05]  /*23370*/  BSYNC B3 ;  /* 0x0000000000037941 */ /* 0x000fea0003800000 */
.L_x_33209:
        /* <DEDUP_REMOVED lines=44> */
.L_x_33208:
[----:B------:R-:W-:Y:S05]  /*23640*/  BSYNC B2 ;  /* 0x0000000000027941 */ /* 0x000fea0003800000 */
.L_x_33207:
        /* <DEDUP_REMOVED lines=12> */
.L_x_33211:
        /* <DEDUP_REMOVED lines=12> */
.L_x_33214:
[----:B------:R-:W-:-:S07]  /*237d0*/  MOV R102, R154 ;  /* 0x0000009a00667202 */ /* 0x000fce0000000f00 */
.L_x_33215:
[----:B------:R-:W-:Y:S05]  /*237e0*/  BSYNC B2 ;  /* 0x0000000000027941 */ /* 0x000fea0003800000 */
.L_x_33213:
        /* <DEDUP_REMOVED lines=16> */
.L_x_33219:
[----:B------:R-:W-:Y:S05]  /*238f0*/  BSYNC B3 ;  /* 0x0000000000037941 */ /* 0x000fea0003800000 */
.L_x_33218:
        /* <DEDUP_REMOVED lines=44> */
.L_x_33217:
[----:B------:R-:W-:Y:S05]  /*23bc0*/  BSYNC B2 ;  /* 0x0000000000027941 */ /* 0x000fea0003800000 */
.L_x_33216:
        /* <DEDUP_REMOVED lines=9> */
.L_x_33212:
        /* <DEDUP_REMOVED lines=12> */
.L_x_33221:
[----:B------:R-:W-:-:S07]  /*23d20*/  IMAD.MOV.U32 R102, RZ, RZ, R154 ;  /* 0x000000ffff667224 */ /* 0x000fce00078e009a */
.L_x_33222:
[----:B------:R-:W-:Y:S05]  /*23d30*/  BSYNC B2 ;  /* 0x0000000000027941 */ /* 0x000fea0003800000 */
.L_x_33220:
        /* <DEDUP_REMOVED lines=16> */
.L_x_33226:
[----:B------:R-:W-:Y:S05]  /*23e40*/  BSYNC B3 ;  /* 0x0000000000037941 */ /* 0x000fea0003800000 */
.L_x_33225:
        /* <DEDUP_REMOVED lines=44> */
.L_x_33224:
[----:B------:R-:W-:Y:S05]  /*24110*/  BSYNC B2 ;  /* 0x0000000000027941 */ /* 0x000fea0003800000 */
.L_x_33223:
        /* <DEDUP_REMOVED lines=12> */
.L_x_33227:
        /* <DEDUP_REMOVED lines=12> */
.L_x_33230:
[----:B------:R-:W-:-:S07]  /*242a0*/  MOV R152, R154 ;  /* 0x0000009a00987202 */ /* 0x000fce0000000f00 */
.L_x_33231:
[----:B------:R-:W-:Y:S05]  /*242b0*/  BSYNC B2 ;  /* 0x0000000000027941 */ /* 0x000fea0003800000 */
.L_x_33229:
        /* <DEDUP_REMOVED lines=16> */
.L_x_33235:
[----:B------:R-:W-:Y:S05]  /*243c0*/  BSYNC B3 ;  /* 0x0000000000037941 */ /* 0x000fea0003800000 */
.L_x_33234:
        /* <DEDUP_REMOVED lines=44> */
.L_x_33233:
[----:B------:R-:W-:Y:S05]  /*24690*/  BSYNC B2 ;  /* 0x0000000000027941 */ /* 0x000fea0003800000 */
.L_x_33232:
        /* <DEDUP_REMOVED lines=9> */
.L_x_33228:
        /* <DEDUP_REMOVED lines=12> */
.L_x_33237:
[----:B------:R-:W-:-:S07]  /*247f0*/  IMAD.MOV.U32 R152, RZ, RZ, R154 ;  /* 0x000000ffff987224 */ /* 0x000fce00078e009a */
.L_x_33238:
[----:B------:R-:W-:Y:S05]  /*24800*/  BSYNC B2 ;  /* 0x0000000000027941 */ /* 0x000fea0003800000 */
.L_x_33236:
        /* <DEDUP_REMOVED lines=16> */
.L_x_33242:
[----:B------:R-:W-:Y:S05]  /*24910*/  BSYNC B3 ;  /* 0x0000000000037941 */ /* 0x000fea0003800000 */
.L_x_33241:
        /* <DEDUP_REMOVED lines=44> */
.L_x_33240:
[----:B------:R-:W-:Y:S05]  /*24be0*/  BSYNC B2 ;  /* 0x0000000000027941 */ /* 0x000fea0003800000 */
.L_x_33239:
        /* <DEDUP_REMOVED lines=12> */
.L_x_33243:
        /* <DEDUP_REMOVED lines=12> */
.L_x_33246:
[----:B------:R-:W-:-:S07]  /*24d70*/  MOV R164, R154 ;  /* 0x0000009a00a47202 */ /* 0x000fce0000000f00 */
.L_x_33247:
[----:B------:R-:W-:Y:S05]  /*24d80*/  BSYNC B2 ;  /* 0x0000000000027941 */ /* 0x000fea0003800000 */
.L_x_33245:
        /* <DEDUP_REMOVED lines=16> */
.L_x_33251:
[----:B------:R-:W-:Y:S05]  /*24e90*/  BSYNC B3 ;  /* 0x0000000000037941 */ /* 0x000fea0003800000 */
.L_x_33250:
        /* <DEDUP_REMOVED lines=44> */
.L_x_33249:
[----:B------:R-:W-:Y:S05]  /*25160*/  BSYNC B2 ;  /* 0x0000000000027941 */ /* 0x000fea0003800000 */
.L_x_33248:
        /* <DEDUP_REMOVED lines=9> */
.L_x_33244:
        /* <DEDUP_REMOVED lines=51> */
.L_x_33252:
[----:B------:R-:W-:-:S07]  /*25530*/  VIADD R120, R120, 0x20 ;  /* 0x0000002078787836 */ /* 0x000fce0000000000 */
.L_x_33123:
[----:B------:R-:W-:Y:S05]  /*25540*/  BSYNC B1 ;  /* 0x0000000000017941 */ /* 0x000fea0003800000 */
.L_x_33122:
        /* <DEDUP_REMOVED lines=30> */
.L_x_33256:
[----:B-1----:R-:W-:-:S07]  /*25730*/  MOV R126, R154 ;  /* 0x0000009a007e7202 */ /* 0x002fce0000000f00 */
.L_x_33257:
[----:B------:R-:W-:Y:S05]  /*25740*/  BSYNC B2 ;  /* 0x0000000000027941 */ /* 0x000fea0003800000 */
.L_x_33255:
        /* <DEDUP_REMOVED lines=16> */
.L_x_33261:
[----:B------:R-:W-:Y:S05]  /*25850*/  BSYNC B3 ;  /* 0x0000000000037941 */ /* 0x000fea0003800000 */
.L_x_33260:
        /* <DEDUP_REMOVED lines=44> */
.L_x_33259:
[----:B------:R-:W-:Y:S05]  /*25b20*/  BSYNC B2 ;  /* 0x0000000000027941 */ /* 0x000fea0003800000 */
.L_x_33258:
        /* <DEDUP_REMOVED lines=19> */
.L_x_33262:
        /* <DEDUP_REMOVED lines=12> */
.L_x_33265:
[----:B------:R-:W-:-:S07]  /*25d20*/  MOV R105, R154 ;  /* 0x0000009a00697202 */ /* 0x000fce0000000f00 */
.L_x_33266:
[----:B------:R-:W-:Y:S05]  /*25d30*/  BSYNC B2 ;  /* 0x0000000000027941 */ /* 0x000fea0003800000 */
.L_x_33264:
        /* <DEDUP_REMOVED lines=16> */
.L_x_33270:
[----:B------:R-:W-:Y:S05]  /*25e40*/  BSYNC B3 ;  /* 0x0000000000037941 */ /* 0x000fea0003800000 */
.L_x_33269:
        /* <DEDUP_REMOVED lines=43> */
.L_x_33268:
[----:B------:R-:W-:Y:S05]  /*26100*/  BSYNC B2 ;  /* 0x0000000000027941 */ /* 0x000fea0003800000 */
.L_x_33267:
        /* <DEDUP_REMOVED lines=9> */
.L_x_33263:
        /* <DEDUP_REMOVED lines=12> */
.L_x_33272:
[----:B------:R-:W-:-:S07]  /*26260*/  MOV R105, R154 ;  /* 0x0000009a00697202 */ /* 0x000fce0000000f00 */
.L_x_33273:
[----:B------:R-:W-:Y:S05]  /*26270*/  BSYNC B2 ;  /* 0x0000000000027941 */ /* 0x000fea0003800000 */
.L_x_33271:
        /* <DEDUP_REMOVED lines=16> */
.L_x_33277:
[----:B------:R-:W-:Y:S05]  /*26380*/  BSYNC B3 ;  /* 0x0000000000037941 */ /* 0x000fea0003800000 */
.L_x_33276:
        /* <DEDUP_REMOVED lines=44> */
.L_x_33275:
[----:B------:R-:W-:Y:S05]  /*26650*/  BSYNC B2 ;  /* 0x0000000000027941 */ /* 0x000fea0003800000 */
.L_x_33274:
        /* <DEDUP_REMOVED lines=14> */
.L_x_33278:
        /* <DEDUP_REMOVED lines=12> */
.L_x_33281:
[----:B------:R-:W-:-:S07]  /*26800*/  IMAD.MOV.U32 R108, RZ, RZ, R154 ;  /* 0x000000ffff6c7224 */ /* 0x000fce00078e009a */
.L_x_33282:
[----:B------:R-:W-:Y:S05]  /*26810*/  BSYNC B2 ;  /* 0x0000000000027941 */ /* 0x000fea0003800000 */
.L_x_33280:
        /* <DEDUP_REMOVED lines=16> */
.L_x_33286:
[----:B------:R-:W-:Y:S05]  /*26920*/  BSYNC B3 ;  /* 0x0000000000037941 */ /* 0x000fea0003800000 */
.L_x_33285:
        /* <DEDUP_REMOVED lines=44> */
.L_x_33284:
[----:B------:R-:W-:Y:S05]  /*26bf0*/  BSYNC B2 ;  /* 0x0000000000027941 */ /* 0x000fea0003800000 */
.L_x_33283:
        /* <DEDUP_REMOVED lines=9> */
.L_x_33279:
        /* <DEDUP_REMOVED lines=12> */
.L_x_33288:
[----:B------:R-:W-:-:S07]  /*26d50*/  MOV R108, R154 ;  /* 0x0000009a006c7202 */ /* 0x000fce0000000f00 */
.L_x_33289:
[----:B------:R-:W-:Y:S05]  /*26d60*/  BSYNC B2 ;  /* 0x0000000000027941 */ /* 0x000fea0003800000 */
.L_x_33287:
        /* <DEDUP_REMOVED lines=16> */
.L_x_33293:
[----:B------:R-:W-:Y:S05]  /*26e70*/  BSYNC B3 ;  /* 0x0000000000037941 */ /* 0x000fea0003800000 */
.L_x_33292:
        /* <DEDUP_REMOVED lines=44> */
.L_x_33291:
[----:B------:R-:W-:Y:S05]  /*27140*/  BSYNC B2 ;  /* 0x0000000000027941 */ /* 0x000fea0003800000 */
.L_x_33290:
        /* <DEDUP_REMOVED lines=14> */
.L_x_33294:
        /* <DEDUP_REMOVED lines=12> */
.L_x_33297:
[----:B------:R-:W-:-:S07]  /*272f0*/  IMAD.MOV.U32 R107, RZ, RZ, R154 ;  /* 0x000000ffff6b7224 */ /* 0x000fce00078e009a */
.L_x_33298:
[----:B------:R-:W-:Y:S05]  /*27300*/  BSYNC B2 ;  /* 0x0000000000027941 */ /* 0x000fea0003800000 */
.L_x_33296:
        /* <DEDUP_REMOVED lines=16> */
.L_x_33302:
[----:B------:R-:W-:Y:S05]  /*27410*/  BSYNC B3 ;  /* 0x0000000000037941 */ /* 0x000fea0003800000 */
.L_x_33301:
        /* <DEDUP_REMOVED lines=44> */
.L_x_33300:
[----:B------:R-:W-:Y:S05]  /*276e0*/  BSYNC B2 ;  /* 0x0000000000027941 */ /* 0x000fea0003800000 */
.L_x_33299:
        /* <DEDUP_REMOVED lines=9> */
.L_x_33295:
        /* <DEDUP_REMOVED lines=12> */
.L_x_33304:
[----:B------:R-:W-:-:S07]  /*27840*/  MOV R107, R154 ;  /* 0x0000009a006b7202 */ /* 0x000fce0000000f00 */
.L_x_33305:
[----:B------:R-:W-:Y:S05]  /*27850*/  BSYNC B2 ;  /* 0x0000000000027941 */ /* 0x000fea0003800000 */
.L_x_33303:
        /* <DEDUP_REMOVED lines=16> */
.L_x_33309:
[----:B------:R-:W-:Y:S05]  /*27960*/  BSYNC B3 ;  /* 0x0000000000037941 */ /* 0x000fea0003800000 */
.L_x_33308:
        /* <DEDUP_REMOVED lines=44> */
.L_x_33307:
[----:B------:R-:W-:Y:S05]  /*27c30*/  BSYNC B2 ;  /* 0x0000000000027941 */ /* 0x000fea0003800000 */
.L_x_33306:
        /* <DEDUP_REMOVED lines=14> */
.L_x_33310:
        /* <DEDUP_REMOVED lines=12> */
.L_x_33313:
[----:B------:R-:W-:-:S07]  /*27de0*/  IMAD.MOV.U32 R152, RZ, RZ, R154 ;  /* 0x000000ffff987224 */ /* 0x000fce00078e009a */
.L_x_33314:
[----:B------:R-:W-:Y:S05]  /*27df0*/  BSYNC B2 ;  /* 0x0000000000027941 */ /* 0x000fea0003800000 */
.L_x_33312:
        /* <DEDUP_REMOVED lines=16> */
.L_x_33318:
[----:B------:R-:W-:Y:S05]  /*27f00*/  BSYNC B3 ;  /* 0x0000000000037941 */ /* 0x000fea0003800000 */
.L_x_33317:
        /* <DEDUP_REMOVED lines=44> */
.L_x_33316:
[----:B------:R-:W-:Y:S05]  /*281d0*/  BSYNC B2 ;  /* 0x0000000000027941 */ /* 0x000fea0003800000 */
.L_x_33315:
        /* <DEDUP_REMOVED lines=9> */
.L_x_33311:
        /* <DEDUP_REMOVED lines=12> */
.L_x_33320:
[----:B------:R-:W-:-:S07]  /*28330*/  MOV R152, R154 ;  /* 0x0000009a00987202 */ /* 0x000fce0000000f00 */
.L_x_33321:
[----:B------:R-:W-:Y:S05]  /*28340*/  BSYNC B2 ;  /* 0x0000000000027941 */ /* 0x000fea0003800000 */
.L_x_33319:
        /* <DEDUP_REMOVED lines=16> */
.L_x_33325:
[----:B------:R-:W-:Y:S05]  /*28450*/  BSYNC B3 ;  /* 0x0000000000037941 */ /* 0x000fea0003800000 */
.L_x_33324:
        /* <DEDUP_REMOVED lines=44> */
.L_x_33323:
[----:B------:R-:W-:Y:S05]  /*28720*/  BSYNC B2 ;  /* 0x0000000000027941 */ /* 0x000fea0003800000 */
.L_x_33322:
        /* <DEDUP_REMOVED lines=14> */
.L_x_33326:
        /* <DEDUP_REMOVED lines=12> */
.L_x_33329:
[----:B------:R-:W-:-:S07]  /*288d0*/  IMAD.MOV.U32 R109, RZ, RZ, R154 ;  /* 0x000000ffff6d7224 */ /* 0x000fce00078e009a */
.L_x_33330:
[----:B------:R-:W-:Y:S05]  /*288e0*/  BSYNC B2 ;  /* 0x0000000000027941 */ /* 0x000fea0003800000 */
.L_x_33328:
        /* <DEDUP_REMOVED lines=16> */
.L_x_33334:
[----:B------:R-:W-:Y:S05]  /*289f0*/  BSYNC B3 ;  /* 0x0000000000037941 */ /* 0x000fea0003800000 */
.L_x_33333:
        /* <DEDUP_REMOVED lines=44> */
.L_x_33332:
[----:B------:R-:W-:Y:S05]  /*28cc0*/  BSYNC B2 ;  /* 0x0000000000027941 */ /* 0x000fea0003800000 */
.L_x_33331:
        /* <DEDUP_REMOVED lines=9> */
.L_x_33327:
        /* <DEDUP_REMOVED lines=12> */
.L_x_33336:
[----:B------:R-:W-:-:S07]  /*28e20*/  MOV R109, R154 ;  /* 0x0000009a006d7202 */ /* 0x000fce0000000f00 */
.L_x_33337:
[----:B------:R-:W-:Y:S05]  /*28e30*/  BSYNC B2 ;  /* 0x0000000000027941 */ /* 0x000fea0003800000 */
.L_x_33335:
        /* <DEDUP_REMOVED lines=16> */
.L_x_33341:
[----:B------:R-:W-:Y:S05]  /*28f40*/  BSYNC B3 ;  /* 0x0000000000037941 */ /* 0x000fea0003800000 */
.L_x_33340:
        /* <DEDUP_REMOVED lines=44> */
.L_x_33339:
[----:B------:R-:W-:Y:S05]  /*29210*/  BSYNC B2 ;  /* 0x0000000000027941 */ /* 0x000fea0003800000 */
.L_x_33338:
        /* <DEDUP_REMOVED lines=12> */
.L_x_33342:
        /* <DEDUP_REMOVED lines=12> */
.L_x_33345:
[----:B------:R-:W-:-:S07]  /*293a0*/  IMAD.MOV.U32 R110, RZ, RZ, R154 ;  /* 0x000000ffff6e7224 */ /* 0x000fce00078e009a */
.L_x_33346:
[----:B------:R-:W-:Y:S05]  /*293b0*/  BSYNC B2 ;  /* 0x0000000000027941 */ /* 0x000fea0003800000 */
.L_x_33344:
        /* <DEDUP_REMOVED lines=16> */
.L_x_33350:
[----:B------:R-:W-:Y:S05]  /*294c0*/  BSYNC B3 ;  /* 0x0000000000037941 */ /* 0x000fea0003800000 */
.L_x_33349:
        /* <DEDUP_REMOVED lines=44> */
.L_x_33348:
[----:B------:R-:W-:Y:S05]  /*29790*/  BSYNC B2 ;  /* 0x0000000000027941 */ /* 0x000fea0003800000 */
.L_x_33347:
        /* <DEDUP_REMOVED lines=9> */
.L_x_33343:
        /* <DEDUP_REMOVED lines=12> */
.L_x_33352:
[----:B------:R-:W-:-:S07]  /*298f0*/  MOV R110, R154 ;  /* 0x0000009a006e7202 */ /* 0x000fce0000000f00 */
.L_x_33353:
[----:B------:R-:W-:Y:S05]  /*29900*/  BSYNC B2 ;  /* 0x0000000000027941 */ /* 0x000fea0003800000 */
.L_x_33351:
        /* <DEDUP_REMOVED lines=16> */
.L_x_33357:
[----:B------:R-:W-:Y:S05]  /*29a10*/  BSYNC B3 ;  /* 0x0000000000037941 */ /* 0x000fea0003800000 */
.L_x_33356:
        /* <DEDUP_REMOVED lines=44> */
.L_x_33355:
[----:B------:R-:W-:Y:S05]  /*29ce0*/  BSYNC B2 ;  /* 0x0000000000027941 */ /* 0x000fea0003800000 */
.L_x_33354:
        /* <DEDUP_REMOVED lines=12> */
.L_x_33358:
        /* <DEDUP_REMOVED lines=12> */
.L_x_33361:
[----:B------:R-:W-:-:S07]  /*29e70*/  IMAD.MOV.U32 R152, RZ, RZ, R154 ;  /* 0x000000ffff987224 */ /* 0x000fce00078e009a */
.L_x_33362:
[----:B------:R-:W-:Y:S05]  /*29e80*/  BSYNC B2 ;  /* 0x0000000000027941 */ /* 0x000fea0003800000 */
.L_x_33360:
        /* <DEDUP_REMOVED lines=16> */
.L_x_33366:
[----:B------:R-:W-:Y:S05]  /*29f90*/  BSYNC B3 ;  /* 0x0000000000037941 */ /* 0x000fea0003800000 */
.L_x_33365:
        /* <DEDUP_REMOVED lines=44> */
.L_x_33364:
[----:B------:R-:W-:Y:S05]  /*2a260*/  BSYNC B2 ;  /* 0x0000000000027941 */ /* 0x000fea0003800000 */
.L_x_33363:
        /* <DEDUP_REMOVED lines=9> */
.L_x_33359:
        /* <DEDUP_REMOVED lines=12> */
.L_x_33368:
[----:B------:R-:W-:-:S07]  /*2a3c0*/  MOV R152, R154 ;  /* 0x0000009a00987202 */ /* 0x000fce0000000f00 */
.L_x_33369:
[----:B------:R-:W-:Y:S05]  /*2a3d0*/  BSYNC B2 ;  /* 0x0000000000027941 */ /* 0x000fea0003800000 */
.L_x_33367:
        /* <DEDUP_REMOVED lines=16> */
.L_x_33373:
[----:B------:R-:W-:Y:S05]  /*2a4e0*/  BSYNC B3 ;  /* 0x0000000000037941 */ /* 0x000fea0003800000 */
.L_x_33372:
        /* <DEDUP_REMOVED lines=44> */
.L_x_33371:
[----:B------:R-:W-:Y:S05]  /*2a7b0*/  BSYNC B2 ;  /* 0x0000000000027941 */ /* 0x000fea0003800000 */
.L_x_33370:
        /* <DEDUP_REMOVED lines=12> */
.L_x_33374:
        /* <DEDUP_REMOVED lines=12> */
.L_x_33377:
[----:B------:R-:W-:-:S07]  /*2a940*/  IMAD.MOV.U32 R164, RZ, RZ, R154 ;  /* 0x000000ffffa47224 */ /* 0x000fce00078e009a */
.L_x_33378:
[----:B------:R-:W-:Y:S05]  /*2a950*/  BSYNC B2 ;  /* 0x0000000000027941 */ /* 0x000fea0003800000 */
.L_x_33376:
        /* <DEDUP_REMOVED lines=16> */
.L_x_33382:
[----:B------:R-:W-:Y:S05]  /*2aa60*/  BSYNC B3 ;  /* 0x0000000000037941 */ /* 0x000fea0003800000 */
.L_x_33381:
        /* <DEDUP_REMOVED lines=44> */
.L_x_33380:
[----:B------:R-:W-:Y:S05]  /*2ad30*/  BSYNC B2 ;  /* 0x0000000000027941 */ /* 0x000fea0003800000 */
.L_x_33379:
        /* <DEDUP_REMOVED lines=9> */
.L_x_33375:
        /* <DEDUP_REMOVED lines=51> */
.L_x_33383:
[----:B------:R-:W-:-:S07]  /*2b100*/  IADD3 R120, R120, 0x20, RZ ;  /* 0x0000002078787810 */ /* 0x000fce0007ffe0ff */
.L_x_33254:
[----:B------:R-:W-:Y:S05]  /*2b110*/  BSYNC B1 ;  /* 0x0000000000017941 */ /* 0x000fea0003800000 */
.L_x_33253:
        /* <DEDUP_REMOVED lines=30> */
.L_x_33387:
[----:B-1----:R-:W-:-:S07]  /*2b300*/  IMAD.MOV.U32 R126, RZ, RZ, R154 ;  /* 0x000000ffff7e7224 */ /* 0x002fce00078e009a */
.L_x_33388:
[----:B------:R-:W-:Y:S05]  /*2b310*/  BSYNC B2 ;  /* 0x0000000000027941 */ /* 0x000fea0003800000 */
.L_x_33386:
        /* <DEDUP_REMOVED lines=16> */
.L_x_33392:
[----:B------:R-:W-:Y:S05]  /*2b420*/  BSYNC B3 ;  /* 0x0000000000037941 */ /* 0x000fea0003800000 */
.L_x_33391:
        /* <DEDUP_REMOVED lines=44> */
.L_x_33390:
[----:B------:R-:W-:Y:S05]  /*2b6f0*/  BSYNC B2 ;  /* 0x0000000000027941 */ /* 0x000fea0003800000 */
.L_x_33389:
        /* <DEDUP_REMOVED lines=19> */
.L_x_33393:
        /* <DEDUP_REMOVED lines=12> */
.L_x_33396:
[----:B------:R-:W-:-:S07]  /*2b8f0*/  IMAD.MOV.U32 R113, RZ, RZ, R154 ;  /* 0x000000ffff717224 */ /* 0x000fce00078e009a */
.L_x_33397:
[----:B------:R-:W-:Y:S05]  /*2b900*/  BSYNC B2 ;  /* 0x0000000000027941 */ /* 0x000fea0003800000 */
.L_x_33395:
        /* <DEDUP_REMOVED lines=16> */
.L_x_33401:
[----:B------:R-:W-:Y:S05]  /*2ba10*/  BSYNC B3 ;  /* 0x0000000000037941 */ /* 0x000fea0003800000 */
.L_x_33400:
        /* <DEDUP_REMOVED lines=43> */
.L_x_33399:
[----:B------:R-:W-:Y:S05]  /*2bcd0*/  BSYNC B2 ;  /* 0x0000000000027941 */ /* 0x000fea0003800000 */
.L_x_33398:
        /* <DEDUP_REMOVED lines=9> */
.L_x_33394:
        /* <DEDUP_REMOVED lines=12> */
.L_x_33403:
[----:B------:R-:W-:-:S07]  /*2be30*/  IMAD.MOV.U32 R113, RZ, RZ, R154 ;  /* 0x000000ffff717224 */ /* 0x000fce00078e009a */
.L_x_33404:
[----:B------:R-:W-:Y:S05]  /*2be40*/  BSYNC B2 ;  /* 0x0000000000027941 */ /* 0x000fea0003800000 */
.L_x_33402:
        /* <DEDUP_REMOVED lines=16> */
.L_x_33408:
[----:B------:R-:W-:Y:S05]  /*2bf50*/  BSYNC B3 ;  /* 0x0000000000037941 */ /* 0x000fea0003800000 */
.L_x_33407:
        /* <DEDUP_REMOVED lines=44> */
.L_x_33406:
[----:B------:R-:W-:Y:S05]  /*2c220*/  BSYNC B2 ;  /* 0x0000000000027941 */ /* 0x000fea0003800000 */
.L_x_33405:
        /* <DEDUP_REMOVED lines=14> */
.L_x_33409:
        /* <DEDUP_REMOVED lines=12> */
.L_x_33412:
[----:B------:R-:W-:-:S07]  /*2c3d0*/  MOV R116, R154 ;  /* 0x0000009a00747202 */ /* 0x000fce0000000f00 */
.L_x_33413:
[----:B------:R-:W-:Y:S05]  /*2c3e0*/  BSYNC B2 ;  /* 0x0000000000027941 */ /* 0x000fea0003800000 */
.L_x_33411:
        /* <DEDUP_REMOVED lines=16> */
.L_x_33417:
[----:B------:R-:W-:Y:S05]  /*2c4f0*/  BSYNC B3 ;  /* 0x0000000000037941 */ /* 0x000fea0003800000 */
.L_x_33416:
        /* <DEDUP_REMOVED lines=44> */
.L_x_33415:
[----:B------:R-:W-:Y:S05]  /*2c7c0*/  BSYNC B2 ;  /* 0x0000000000027941 */ /* 0x000fea0003800000 */
.L_x_33414:
        /* <DEDUP_REMOVED lines=9> */
.L_x_33410:
        /* <DEDUP_REMOVED lines=12> */
.L_x_33419:
[----:B------:R-:W-:-:S07]  /*2c920*/  IMAD.MOV.U32 R116, RZ, RZ, R154 ;  /* 0x000000ffff747224 */ /* 0x000fce00078e009a */
.L_x_33420:
[----:B------:R-:W-:Y:S05]  /*2c930*/  BSYNC B2 ;  /* 0x0000000000027941 */ /* 0x000fea0003800000 */
.L_x_33418:
        /* <DEDUP_REMOVED lines=16> */
.L_x_33424:
[----:B------:R-:W-:Y:S05]  /*2ca40*/  BSYNC B3 ;  /* 0x0000000000037941 */ /* 0x000fea0003800000 */
.L_x_33423:
        /* <DEDUP_REMOVED lines=44> */
.L_x_33422:
[----:B------:R-:W-:Y:S05]  /*2cd10*/  BSYNC B2 ;  /* 0x0000000000027941 */ /* 0x000fea0003800000 */
.L_x_33421:
        /* <DEDUP_REMOVED lines=14> */
.L_x_33425:
        /* <DEDUP_REMOVED lines=12> */
.L_x_33428:
[----:B------:R-:W-:-:S07]  /*2cec0*/  MOV R115, R154 ;  /* 0x0000009a00737202 */ /* 0x000fce0000000f00 */
.L_x_33429:
[----:B------:R-:W-:Y:S05]  /*2ced0*/  BSYNC B2 ;  /* 0x0000000000027941 */ /* 0x000fea0003800000 */
.L_x_33427:
        /* <DEDUP_REMOVED lines=16> */
.L_x_33433:
[----:B------:R-:W-:Y:S05]  /*2cfe0*/  BSYNC B3 ;  /* 0x0000000000037941 */ /* 0x000fea0003800000 */
.L_x_33432:
        /* <DEDUP_REMOVED lines=44> */
.L_x_33431:
[----:B------:R-:W-:Y:S05]  /*2d2b0*/  BSYNC B2 ;  /* 0x0000000000027941 */ /* 0x000fea0003800000 */
.L_x_33430:
        /* <DEDUP_REMOVED lines=9> */
.L_x_33426:
        /* <DEDUP_REMOVED lines=12> */
.L_x_33435:
[----:B------:R-:W-:-:S07]  /*2d410*/  IMAD.MOV.U32 R115, RZ, RZ, R154 ;  /* 0x000000ffff737224 */ /* 0x000fce00078e009a */
.L_x_33436:
[----:B------:R-:W-:Y:S05]  /*2d420*/  BSYNC B2 ;  /* 0x0000000000027941 */ /* 0x000fea0003800000 */
.L_x_33434:
        /* <DEDUP_REMOVED lines=16> */
.L_x_33440:
[----:B------:R-:W-:Y:S05]  /*2d530*/  BSYNC B3 ;  /* 0x0000000000037941 */ /* 0x000fea0003800000 */
.L_x_33439:
        /* <DEDUP_REMOVED lines=44> */
.L_x_33438:
[----:B------:R-:W-:Y:S05]  /*2d800*/  BSYNC B2 ;  /* 0x0000000000027941 */ /* 0x000fea0003800000 */
.L_x_33437:
        /* <DEDUP_REMOVED lines=14> */
.L_x_33441:
        /* <DEDUP_REMOVED lines=12> */
.L_x_33444:
[----:B------:R-:W-:-:S07]  /*2d9b0*/  MOV R152, R154 ;  /* 0x0000009a00987202 */ /* 0x000fce0000000f00 */
.L_x_33445:
[----:B------:R-:W-:Y:S05]  /*2d9c0*/  BSYNC B2 ;  /* 0x0000000000027941 */ /* 0x000fea0003800000 */
.L_x_33443:
        /* <DEDUP_REMOVED lines=16> */
.L_x_33449:
[----:B------:R-:W-:Y:S05]  /*2dad0*/  BSYNC B3 ;  /* 0x0000000000037941 */ /* 0x000fea0003800000 */
.L_x_33448:
        /* <DEDUP_REMOVED lines=44> */
.L_x_33447:
[----:B------:R-:W-:Y:S05]  /*2dda0*/  BSYNC B2 ;  /* 0x0000000000027941 */ /* 0x000fea0003800000 */
.L_x_33446:
        /* <DEDUP_REMOVED lines=9> */
.L_x_33442:
        /* <DEDUP_REMOVED lines=12> */
.L_x_33451:
[----:B------:R-:W-:-:S07]  /*2df00*/  IMAD.MOV.U32 R152, RZ, RZ, R154 ;  /* 0x000000ffff987224 */ /* 0x000fce00078e009a */
.L_x_33452:
[----:B------:R-:W-:Y:S05]  /*2df10*/  BSYNC B2 ;  /* 0x0000000000027941 */ /* 0x000fea0003800000 */
.L_x_33450:
        /* <DEDUP_REMOVED lines=16> */
.L_x_33456:
[----:B------:R-:W-:Y:S05]  /*2e020*/  BSYNC B3 ;  /* 0x0000000000037941 */ /* 0x000fea0003800000 */
.L_x_33455:
        /* <DEDUP_REMOVED lines=44> */
.L_x_33454:
[----:B------:R-:W-:Y:S05]  /*2e2f0*/  BSYNC B2 ;  /* 0x0000000000027941 */ /* 0x000fea0003800000 */
.L_x_33453:
        /* <DEDUP_REMOVED lines=14> */
.L_x_33457:
        /* <DEDUP_REMOVED lines=12> */
.L_x_33460:
[----:B------:R-:W-:-:S07]  /*2e4a0*/  MOV R117, R154 ;  /* 0x0000009a00757202 */ /* 0x000fce0000000f00 */
.L_x_33461:
[----:B------:R-:W-:Y:S05]  /*2e4b0*/  BSYNC B2 ;  /* 0x0000000000027941 */ /* 0x000fea0003800000 */
.L_x_33459:
        /* <DEDUP_REMOVED lines=16> */
.L_x_33465:
[----:B------:R-:W-:Y:S05]  /*2e5c0*/  BSYNC B3 ;  /* 0x0000000000037941 */ /* 0x000fea0003800000 */
.L_x_33464:
        /* <DEDUP_REMOVED lines=44> */
.L_x_33463:
[----:B------:R-:W-:Y:S05]  /*2e890*/  BSYNC B2 ;  /* 0x0000000000027941 */ /* 0x000fea0003800000 */
.L_x_33462:
        /* <DEDUP_REMOVED lines=9> */
.L_x_33458:
        /* <DEDUP_REMOVED lines=12> */
.L_x_33467:
[----:B------:R-:W-:-:S07]  /*2e9f0*/  IMAD.MOV.U32 R117, RZ, RZ, R154 ;  /* 0x000000ffff757224 */ /* 0x000fce00078e009a */
.L_x_33468:
[----:B------:R-:W-:Y:S05]  /*2ea00*/  BSYNC B2 ;  /* 0x0000000000027941 */ /* 0x000fea0003800000 */
.L_x_33466:
        /* <DEDUP_REMOVED lines=16> */
.L_x_33472:
[----:B------:R-:W-:Y:S05]  /*2eb10*/  BSYNC B3 ;  /* 0x0000000000037941 */ /* 0x000fea0003800000 */
.L_x_33471:
        /* <DEDUP_REMOVED lines=44> */
.L_x_33470:
[----:B------:R-:W-:Y:S05]  /*2ede0*/  BSYNC B2 ;  /* 0x0000000000027941 */ /* 0x000fea0003800000 */
.L_x_33469:
        /* <DEDUP_REMOVED lines=12> */
.L_x_33473:
        /* <DEDUP_REMOVED lines=12> */
.L_x_33476:
[----:B------:R-:W-:-:S07]  /*2ef70*/  MOV R118, R154 ;  /* 0x0000009a00767202 */ /* 0x000fce0000000f00 */
.L_x_33477:
[----:B------:R-:W-:Y:S05]  /*2ef80*/  BSYNC B2 ;  /* 0x0000000000027941 */ /* 0x000fea0003800000 */
.L_x_33475:
        /* <DEDUP_REMOVED lines=16> */
.L_x_33481:
[----:B------:R-:W-:Y:S05]  /*2f090*/  BSYNC B3 ;  /* 0x0000000000037941 */ /* 0x000fea0003800000 */
.L_x_33480:
        /* <DEDUP_REMOVED lines=44> */
.L_x_33479:
[----:B------:R-:W-:Y:S05]  /*2f360*/  BSYNC B2 ;  /* 0x0000000000027941 */ /* 0x000fea0003800000 */
.L_x_33478:
        /* <DEDUP_REMOVED lines=9> */
.L_x_33474:
        /* <DEDUP_REMOVED lines=12> */
.L_x_33483:
[----:B------:R-:W-:-:S07]  /*2f4c0*/  IMAD.MOV.U32 R118, RZ, RZ, R154 ;  /* 0x000000ffff767224 */ /* 0x000fce00078e009a */
.L_x_33484:
[----:B------:R-:W-:Y:S05]  /*2f4d0*/  BSYNC B2 ;  /* 0x0000000000027941 */ /* 0x000fea0003800000 */
.L_x_33482:
        /* <DEDUP_REMOVED lines=16> */
.L_x_33488:
[----:B------:R-:W-:Y:S05]  /*2f5e0*/  BSYNC B3 ;  /* 0x0000000000037941 */ /* 0x000fea0003800000 */
.L_x_33487:
        /* <DEDUP_REMOVED lines=44> */
.L_x_33486:
[----:B------:R-:W-:Y:S05]  /*2f8b0*/  BSYNC B2 ;  /* 0x0000000000027941 */ /* 0x000fea0003800000 */
.L_x_33485:
        /* <DEDUP_REMOVED lines=12> */
.L_x_33489:
        /* <DEDUP_REMOVED lines=12> */
.L_x_33492:
[----:B------:R-:W-:-:S07]  /*2fa40*/  MOV R152, R154 ;  /* 0x0000009a00987202 */ /* 0x000fce0000000f00 */
.L_x_33493:
[----:B------:R-:W-:Y:S05]  /*2fa50*/  BSYNC B2 ;  /* 0x0000000000027941 */ /* 0x000fea0003800000 */
.L_x_33491:
        /* <DEDUP_REMOVED lines=16> */
.L_x_33497:
[----:B------:R-:W-:Y:S05]  /*2fb60*/  BSYNC B3 ;  /* 0x0000000000037941 */ /* 0x000fea0003800000 */
.L_x_33496:
        /* <DEDUP_REMOVED lines=44> */
.L_x_33495:
[----:B------:R-:W-:Y:S05]  /*2fe30*/  BSYNC B2 ;  /* 0x0000000000027941 */ /* 0x000fea0003800000 */
.L_x_33494:
        /* <DEDUP_REMOVED lines=9> */
.L_x_33490:
        /* <DEDUP_REMOVED lines=12> */
.L_x_33499:
[----:B------:R-:W-:-:S07]  /*2ff90*/  IMAD.MOV.U32 R152, RZ, RZ, R154 ;  /* 0x000000ffff987224 */ /* 0x000fce00078e009a */
.L_x_33500:
[----:B------:R-:W-:Y:S05]  /*2ffa0*/  BSYNC B2 ;  /* 0x0000000000027941 */ /* 0x000fea0003800000 */
.L_x_33498:
        /* <DEDUP_REMOVED lines=16> */
.L_x_33504:
[----:B------:R-:W-:Y:S05]  /*300b0*/  BSYNC B3 ;  /* 0x0000000000037941 */ /* 0x000fea0003800000 */
.L_x_33503:
        /* <DEDUP_REMOVED lines=44> */
.L_x_33502:
[----:B------:R-:W-:Y:S05]  /*30380*/  BSYNC B2 ;  /* 0x0000000000027941 */ /* 0x000fea0003800000 */
.L_x_33501:
        /* <DEDUP_REMOVED lines=12> */
.L_x_33505:
        /* <DEDUP_REMOVED lines=12> */
.L_x_33508:
[----:B------:R-:W-:-:S07]  /*30510*/  MOV R164, R154 ;  /* 0x0000009a00a47202 */ /* 0x000fce0000000f00 */
.L_x_33509:
[----:B------:R-:W-:Y:S05]  /*30520*/  BSYNC B2 ;  /* 0x0000000000027941 */ /* 0x000fea0003800000 */
.L_x_33507:
        /* <DEDUP_REMOVED lines=16> */
.L_x_33513:
[----:B------:R-:W-:Y:S05]  /*30630*/  BSYNC B3 ;  /* 0x0000000000037941 */ /* 0x000fea0003800000 */
.L_x_33512:
        /* <DEDUP_REMOVED lines=44> */
.L_x_33511:
[----:B------:R-:W-:Y:S05]  /*30900*/  BSYNC B2 ;  /* 0x0000000000027941 */ /* 0x000fea0003800000 */
.L_x_33510:
        /* <DEDUP_REMOVED lines=9> */
.L_x_33506:
        /* <DEDUP_REMOVED lines=51> */
.L_x_33385:
[----:B------:R-:W-:Y:S05]  /*30cd0*/  BSYNC B1 ;  /* 0x0000000000017941 */ /* 0x000fea0003800000 */
.L_x_33384:
        /* <DEDUP_REMOVED lines=236> */
.L_x_33543:
        /* <DEDUP_REMOVED lines=113> */
.L_x_33516:
[----:B------:R-:W-:Y:S05]  /*322b0*/  BSYNC B1 ;  /* 0x0000000000017941 */ /* 0x000fea0003800000 */
.L_x_33515:
[----:B------:R-:W-:Y:S01]  /*322c0*/  LOP3.LUT P0, RZ, R141, 0x1000, RZ, 0xc0, !PT ;  /* 0x000010008dff7812 */ /* 0x000fe2000780c0ff */
        /* <DEDUP_REMOVED lines=99> */
.L_x_33518:
[----:B------:R-:W-:Y:S05]  /*32900*/  BSYNC B1 ;  /* 0x0000000000017941 */ /* 0x000fea0003800000 */
.L_x_33517:
        /* <DEDUP_REMOVED lines=100> */
.L_x_33520:
[----:B------:R-:W-:Y:S05]  /*32f50*/  BSYNC B1 ;  /* 0x0000000000017941 */ /* 0x000fea0003800000 */
.L_x_33519:
[----:B------:R-:W-:Y:S01]  /*32f60*/  LOP3.LUT P0, RZ, R141, 0x400, RZ, 0xc0, !PT ;  /* 0x000004008dff7812 */ /* 0x000fe2000780c0ff */
        /* <DEDUP_REMOVED lines=10> */
[----:B------:R-:W-:Y:S01]  /*33010*/  FADD.FTZ R127, R81, -R123 ;  /* 0x8000007b517f7221 */ /* 0x000fe20000010000 */
[----:B0-----:R-:W4:Y:S04]  /*33020*/  LDL R9, [R1+0x3c] ;  /* 0x00003c0001097983 */ /* 0x001f280000100800 */
[----:B-----5:R0:W-:Y:S01]  /*33030*/  STL [R1+0x1e8], R8 ;  /* 0x0001e80801007387 */ /* 0x0201e20000100800 */
[C---:B------:R-:W-:Y:S01]  /*33040*/  FMUL.FTZ R124, R174.reuse, R124 ;  /* 0x0000007cae7c7220 */ /* 0x040fe20000410000 */
[----:B------:R-:W-:Y:S02]  /*33050*/  FMUL.FTZ R127, R174, R127 ;  /* 0x0000007fae7f7220 */ /* 0x000fe40000410000 */
        /* <DEDUP_REMOVED lines=13> */
[----:B0-----:R-:W4:Y:S04]  /*33130*/  LDL R2, [R1+0x14] ;  /* 0x0000140001027983 */ /* 0x001f280000100800 */
[----:B------:R0:W-:Y:S04]  /*33140*/  STL [R1+0x1cc], R0 ;  /* 0x0001cc0001007387 */ /* 0x0001e80000100800 */
[----:B------:R-:W4:Y:S04]  /*33150*/  LDL R252, [R1+0x10] ;  /* 0x0000100001fc7983 */ /* 0x000f280000100800 */
[----:B------:R-:W4:Y:S04]  /*33160*/  LDL R251, [R1+0x4] ;  /* 0x0000040001fb7983 */ /* 0x000f280000100800 */
[----:B0-----:R-:W4:Y:S04]  /*33170*/  LDL R0, [R1+0xc] ;  /* 0x00000c0001007983 */ /* 0x001f280000100800 */
[----:B------:R-:W4:Y:S04]  /*33180*/  LDL R169, [R1+0x8] ;  /* 0x0000080001a97983 */ /* 0x000f280000100800 */
[----:B------:R-:W4:Y:S01]  /*33190*/  LDL R168, [R1] ;  /* 0x0000000001a87983 */ /* 0x000f220000100800 */
[----:B--2---:R-:W-:Y:S01]  /*331a0*/  FFMA.FTZ R120, R120, R124, R125 ;  /* 0x0000007c78787223 */ /* 0x004fe2000001007d */
[----:B---3--:R-:W-:-:S05]  /*331b0*/  FFMA.FTZ R121, R121, R127, R122 ;  /* 0x0000007f79797223 */ /* 0x008fca000001007a */
[----:B------:R-:W-:Y:S02]  /*331c0*/  F2FP.F16.F32.PACK_AB R120, R121, R120 ;  /* 0x000000787978723e */ /* 0x000fe400000000ff */
[----:B------:R-:W2:Y:S01]  /*331d0*/  LDL R121, [R1+0x28] ;  /* 0x0000280001797983 */ /* 0x000ea20000100800 */
[--C-:B------:R-:W-:Y:S01]  /*331e0*/  FADD.FTZ R125, R82, -R123.reuse ;  /* 0x8000007b527d7221 */ /* 0x100fe20000010000 */
[----:B------:R-:W-:-:S03]  /*331f0*/  FADD.FTZ R122, R83, -R123 ;  /* 0x8000007b537a7221 */ /* 0x000fc60000010000 */
[C---:B------:R-:W-:Y:S01]  /*33200*/  FMUL.FTZ R125, R174.reuse, R125 ;  /* 0x0000007dae7d7220 */ /* 0x040fe20000410000 */
[----:B------:R-:W-:Y:S01]  /*33210*/  FMUL.FTZ R122, R174, R122 ;  /* 0x0000007aae7a7220 */ /* 0x000fe20000410000 */
[----:B----4-:R-:W-:Y:S02]  /*33220*/  FFMA.FTZ R124, R8, R124, R9 ;  /* 0x0000007c087c7223 */ /* 0x010fe40000010009 */
[----:B------:R3:W5:Y:S04]  /*33230*/  LDL.LU R9, [R1+0x1ec] ;  /* 0x0001ec0001097983 */ /* 0x0007680000300800 */
[----:B------:R3:W5:Y:S01]  /*33240*/  LDL.LU R8, [R1+0x1e8] ;  /* 0x0001e80001087983 */ /* 0x0007620000300800 */
[----:B------:R-:W-:-:S03]  /*33250*/  FFMA.FTZ R127, R6, R127, R7 ;  /* 0x0000007f067f7223 */ /* 0x000fc60000010007 */
[----:B------:R3:W5:Y:S04]  /*33260*/  LDL.LU R7, [R1+0x1e4] ;  /* 0x0001e40001077983 */ /* 0x0007680000300800 */
[----:B------:R3:W5:Y:S01]  /*33270*/  LDL.LU R6, [R1+0x1e0] ;  /* 0x0001e00001067983 */ /* 0x0007620000300800 */
[-C--:B------:R-:W-:Y:S01]  /*33280*/  FFMA.FTZ R126, R126, R122.reuse, R2 ;  /* 0x0000007a7e7e7223 */ /* 0x080fe20000010002 */
[----:B------:R-:W-:Y:S01]  /*33290*/  FFMA.FTZ R122, R252, R122, R0 ;  /* 0x0000007afc7a7223 */ /* 0x000fe20000010000 */
[-C--:B--2---:R-:W-:Y:S01]  /*332a0*/  FFMA.FTZ R121, R121, R125.reuse, R5 ;  /* 0x0000007d79797223 */ /* 0x084fe20000010005 */
[----:B------:R-:W-:Y:S01]  /*332b0*/  FFMA.FTZ R125, R3, R125, R4 ;  /* 0x0000007d037d7223 */ /* 0x000fe20000010004 */
[----:B------:R3:W5:Y:S04]  /*332c0*/  LDL.LU R5, [R1+0x1dc] ;  /* 0x0001dc0001057983 */ /* 0x0007680000300800 */
[----:B------:R3:W5:Y:S04]  /*332d0*/  LDL.LU R4, [R1+0x1d8] ;  /* 0x0001d80001047983 */ /* 0x0007680000300800 */
[----:B------:R3:W5:Y:S04]  /*332e0*/  LDL.LU R3, [R1+0x1d4] ;  /* 0x0001d40001037983 */ /* 0x0007680000300800 */
[----:B------:R3:W5:Y:S04]  /*332f0*/  LDL.LU R2, [R1+0x1d0] ;  /* 0x0001d00001027983 */ /* 0x0007680000300800 */
[----:B------:R3:W5:Y:S01]  /*33300*/  LDL.LU R0, [R1+0x1cc] ;  /* 0x0001cc0001007983 */ /* 0x0007620000300800 */
[----:B------:R-:W-:Y:S01]  /*33310*/  F2FP.F16.F32.PACK_AB R121, R126, R121 ;  /* 0x000000797e79723e */ /* 0x000fe200000000ff */
[--C-:B------:R-:W-:Y:S01]  /*33320*/  FADD.FTZ R126, R84, -R123.reuse ;  /* 0x8000007b547e7221 */ /* 0x100fe20000010000 */
[----:B------:R-:W-:Y:S01]  /*33330*/  F2FP.F16.F32.PACK_AB R124, R127, R124 ;  /* 0x0000007c7f7c723e */ /* 0x000fe200000000ff */
[----:B------:R-:W-:-:S02]  /*33340*/  FADD.FTZ R127, R85, -R123 ;  /* 0x8000007b557f7221 */ /* 0x000fc40000010000 */
[----:B------:R-:W-:Y:S01]  /*33350*/  FMUL.FTZ R126, R174, R126 ;  /* 0x0000007eae7e7220 */ /* 0x000fe20000410000 */
[----:B------:R-:W-:Y:S01]  /*33360*/  F2FP.F16.F32.PACK_AB R125, R122, R125 ;  /* 0x0000007d7a7d723e */ /* 0x000fe200000000ff */
[----:B------:R-:W-:Y:S02]  /*33370*/  FMUL.FTZ R127, R174, R127 ;  /* 0x0000007fae7f7220 */ /* 0x000fe40000410000 */
[-C--:B------:R-:W-:Y:S01]  /*33380*/  FFMA.FTZ R122, R169, R126.reuse, R251 ;  /* 0x0000007ea97a7223 */ /* 0x080fe200000100fb */
[----:B------:R-:W-:Y:S01]  /*33390*/  FFMA.FTZ R126, R168, R126, R250 ;  /* 0x0000007ea87e7223 */ /* 0x000fe200000100fa */
        /* <DEDUP_REMOVED lines=21> */
.L_x_33522:
[----:B------:R-:W-:Y:S05]  /*334f0*/  BSYNC B1 ;  /* 0x0000000000017941 */ /* 0x000fea0003800000 */
.L_x_33521:
[----:B------:R-:W-:Y:S01]  /*33500*/  LOP3.LUT P0, RZ, R141, 0x200, RZ, 0xc0, !PT ;  /* 0x000002008dff7812 */ /* 0x000fe2000780c0ff */
        /* <DEDUP_REMOVED lines=51> */
.L_x_33524:
[----:B------:R-:W-:Y:S05]  /*33840*/  BSYNC B1 ;  /* 0x0000000000017941 */ /* 0x000fea0003800000 */
.L_x_33523:
        /* <DEDUP_REMOVED lines=52> */
.L_x_33526:
[----:B------:R-:W-:Y:S05]  /*33b90*/  BSYNC B1 ;  /* 0x0000000000017941 */ /* 0x000fea0003800000 */
.L_x_33525:
        /* <DEDUP_REMOVED lines=14> */
[-C--:B-----5:R-:W-:Y:S01]  /*33c80*/  FFMA.FTZ R121, R165, R127.reuse, R8 ;  /* 0x0000007fa5797223 */ /* 0x0a0fe20000010008 */
        /* <DEDUP_REMOVED lines=37> */
.L_x_33528:
[----:B------:R-:W-:Y:S05]  /*33ee0*/  BSYNC B1 ;  /* 0x0000000000017941 */ /* 0x000fea0003800000 */
.L_x_33527:
        /* <DEDUP_REMOVED lines=51> */
.L_x_33530:
[----:B------:R-:W-:Y:S05]  /*34220*/  BSYNC B1 ;  /* 0x0000000000017941 */ /* 0x000fea0003800000 */
.L_x_33529:
[----:B01234-:R-:W0:Y:S02]  /*34230*/  LDC.64 R120, c[0x0][0x210] ;  /* 0x00008400ff787b82 */ /* 0x01fe240000000a00 */
[----:B0-----:R-:W-:-:S04]  /*34240*/  LEA R140, R120, R140, 0x2 ;  /* 0x0000008c788c7211 */ /* 0x001fc800078e10ff */
[----:B------:R-:W-:-:S13]  /*34250*/  ISETP.GE.AND P0, PT, R140, R121, PT ;  /* 0x000000798c00720c */ /* 0x000fda0003f06270 */
[----:B------:R-:W-:Y:S05]  /*34260*/  @!P0 BRA `(.L_x_33531) ;  /* 0xfffffce800e48947 */ /* 0x000fea000383ffff */
[----:B------:R-:W-:Y:S05]  /*34270*/  BSYNC B0 ;  /* 0x0000000000007941 */ /* 0x000fea0003800000 */
.L_x_32466:
[----:B------:R-:W-:Y:S05]  /*34280*/  EXIT ;  /* 0x000000000000794d */ /* 0x000fea0003800000 */
.L_x_33514:
[----:B01----:R-:W-:Y:S01]  /*34290*/  HFMA2.MMA R123, -RZ, RZ, 0, 5.9604644775390625e-08 ;  /* 0x00000001ff7b7435 */ /* 0x003fe200000001ff */
[----:B------:R-:W-:Y:S01]  /*342a0*/  BSSY B1, `(.L_x_33532) ;  /* 0x0000007000017945 */ /* 0x000fe20003800000 */
[----:B------:R-:W-:Y:S01]  /*342b0*/  IMAD.MOV.U32 R126, RZ, RZ, R120 ;  /* 0x000000ffff7e7224 */ /* 0x000fe200078e0078 */
[----:B------:R-:W-:Y:S01]  /*342c0*/  MOV R121, 0xffffffff ;  /* 0xffffffff00797802 */ /* 0x000fe20000000f00 */
[----:B------:R-:W-:-:S07]  /*342d0*/  IMAD.MOV.U32 R122, RZ, RZ, 0x1f ;  /* 0x0000001fff7a7424 */ /* 0x000fce00078e00ff */
[----:B------:R-:W-:Y:S05]  /*342e0*/  WARPSYNC.COLLECTIVE R121, `(.L_x_33533) ;  /* 0x0000000079087348 */ /* 0x000fea0003c00000 */
[----:B------:R0:W1:Y:S02]  /*342f0*/  SHFL.BFLY P6, R121, R126, R123, R122 ;  /* 0x0c00007b7e797389 */ /* 0x00006400000c007a */
[----:B01----:R-:W-:Y:S01]  /*34300*/  ENDCOLLECTIVE ;  /* 0x000000000000791b */ /* 0x003fe20003800000 */
.L_x_33533:
[----:B------:R-:W-:Y:S05]  /*34310*/  BSYNC B1 ;  /* 0x0000000000017941 */ /* 0x000fea0003800000 */
.L_x_33532:
        /* <DEDUP_REMOVED lines=10> */
.L_x_33534:
        /* <DEDUP_REMOVED lines=8> */
.L_x_33535:
[----:B------:R-:W-:Y:S02]  /*34440*/  IMAD.MOV.U32 R123, RZ, RZ, 0x8 ;  /* 0x00000008ff7b7424 */ /* 0x000fe400078e00ff */
[----:B------:R-:W-:Y:S01]  /*34450*/  FADD.FTZ R120, R120, R121 ;  /* 0x0000007978787221 */ /* 0x000fe20000010000 */
[----:B------:R-:W-:-:S04]  /*34460*/  MOV R121, 0xffffffff ;  /* 0xffffffff00797802 */ /* 0x000fc80000000f00 */
[----:B------:R-:W-:-:S07]  /*34470*/  MOV R126, R120 ;  /* 0x00000078007e7202 */ /* 0x000fce0000000f00 */
[----:B------:R-:W-:Y:S05]  /*34480*/  WARPSYNC.COLLECTIVE R121, `(.L_x_33536) ;  /* 0x0000000079087348 */ /* 0x000fea0003c00000 */
[----:B------:R0:W1:Y:S02]  /*34490*/  SHFL.BFLY P6, R121, R126, R123, R122 ;  /* 0x0c00007b7e797389 */ /* 0x00006400000c007a */
[----:B01----:R-:W-:Y:S01]  /*344a0*/  ENDCOLLECTIVE ;  /* 0x000000000000791b */ /* 0x003fe20003800000 */
.L_x_33536:
        /* <DEDUP_REMOVED lines=9> */
.L_x_33537:
        /* <DEDUP_REMOVED lines=141> */
.L_x_33538:
[----:B------:R-:W-:Y:S01]  /*34e10*/  HFMA2.MMA R123, -RZ, RZ, 0, 1.1920928955078125e-07 ;  /* 0x00000002ff7b7435 */ /* 0x000fe200000001ff */
[----:B------:R-:W-:Y:S01]  /*34e20*/  FADD.FTZ R124, R124, R121 ;  /* 0x000000797c7c7221 */ /* 0x000fe20000010000 */
[----:B------:R-:W-:-:S03]  /*34e30*/  IMAD.MOV.U32 R121, RZ, RZ, -0x1 ;  /* 0xffffffffff797424 */ /* 0x000fc600078e00ff */
[----:B------:R-:W-:-:S07]  /*34e40*/  IMAD.MOV.U32 R126, RZ, RZ, R124 ;  /* 0x000000ffff7e7224 */ /* 0x000fce00078e007c */
[----:B------:R-:W-:Y:S05]  /*34e50*/  WARPSYNC.COLLECTIVE R121, `(.L_x_33539) ;  /* 0x0000000079087348 */ /* 0x000fea0003c00000 */
[----:B------:R0:W1:Y:S02]  /*34e60*/  SHFL.BFLY P6, R121, R126, R123, R122 ;  /* 0x0c00007b7e797389 */ /* 0x00006400000c007a */
[----:B01----:R-:W-:Y:S01]  /*34e70*/  ENDCOLLECTIVE ;  /* 0x000000000000791b */ /* 0x003fe20003800000 */
.L_x_33539:
[----:B------:R-:W-:Y:S02]  /*34e80*/  IMAD.MOV.U32 R123, RZ, RZ, 0x4 ;  /* 0x00000004ff7b7424 */ /* 0x000fe400078e00ff */
[----:B------:R-:W-:Y:S01]  /*34e90*/  FADD.FTZ R124, R124, R121 ;  /* 0x000000797c7c7221 */ /* 0x000fe20000010000 */
[----:B------:R-:W-:-:S04]  /*34ea0*/  MOV R121, 0xffffffff ;  /* 0xffffffff00797802 */ /* 0x000fc80000000f00 */
[----:B------:R-:W-:-:S07]  /*34eb0*/  MOV R126, R124 ;  /* 0x0000007c007e7202 */ /* 0x000fce0000000f00 */
[----:B------:R-:W-:Y:S05]  /*34ec0*/  WARPSYNC.COLLECTIVE R121, `(.L_x_33540) ;  /* 0x0000000079087348 */ /* 0x000fea0003c00000 */
[----:B------:R0:W1:Y:S02]  /*34ed0*/  SHFL.BFLY P6, R121, R126, R123, R122 ;  /* 0x0c00007b7e797389 */ /* 0x00006400000c007a */
[----:B01----:R-:W-:Y:S01]  /*34ee0*/  ENDCOLLECTIVE ;  /* 0x000000000000791b */ /* 0x003fe20003800000 */
.L_x_33540:
[----:B------:R-:W-:Y:S01]  /*34ef0*/  HFMA2.MMA R123, -RZ, RZ, 0, 4.76837158203125e-07 ;  /* 0x00000008ff7b7435 */ /* 0x000fe200000001ff */
[----:B------:R-:W-:Y:S01]  /*34f00*/  FADD.FTZ R124, R124, R121 ;  /* 0x000000797c7c7221 */ /* 0x000fe20000010000 */
[----:B------:R-:W-:-:S03]  /*34f10*/  IMAD.MOV.U32 R121, RZ, RZ, -0x1 ;  /* 0xffffffffff797424 */ /* 0x000fc600078e00ff */
[----:B------:R-:W-:-:S07]  /*34f20*/  IMAD.MOV.U32 R126, RZ, RZ, R124 ;  /* 0x000000ffff7e7224 */ /* 0x000fce00078e007c */
[----:B------:R-:W-:Y:S05]  /*34f30*/  WARPSYNC.COLLECTIVE R121, `(.L_x_33541) ;  /* 0x0000000079087348 */ /* 0x000fea0003c00000 */
[----:B------:R0:W1:Y:S02]  /*34f40*/  SHFL.BFLY P6, R121, R126, R123, R122 ;  /* 0x0c00007b7e797389 */ /* 0x00006400000c007a */
[----:B01----:R-:W-:Y:S01]  /*34f50*/  ENDCOLLECTIVE ;  /* 0x000000000000791b */ /* 0x003fe20003800000 */
.L_x_33541:
[----:B------:R-:W-:Y:S02]  /*34f60*/  IMAD.MOV.U32 R123, RZ, RZ, 0x10 ;  /* 0x00000010ff7b7424 */ /* 0x000fe400078e00ff */
[----:B------:R-:W-:Y:S01]  /*34f70*/  FADD.FTZ R124, R124, R121 ;  /* 0x000000797c7c7221 */ /* 0x000fe20000010000 */
[----:B------:R-:W-:-:S04]  /*34f80*/  MOV R121, 0xffffffff ;  /* 0xffffffff00797802 */ /* 0x000fc80000000f00 */
[----:B------:R-:W-:-:S07]  /*34f90*/  MOV R126, R124 ;  /* 0x0000007c007e7202 */ /* 0x000fce0000000f00 */
[----:B------:R-:W-:Y:S05]  /*34fa0*/  WARPSYNC.COLLECTIVE R121, `(.L_x_33542) ;  /* 0x0000000079087348 */ /* 0x000fea0003c00000 */
[----:B------:R0:W1:Y:S02]  /*34fb0*/  SHFL.BFLY P6, R121, R126, R123, R122 ;  /* 0x0c00007b7e797389 */ /* 0x00006400000c007a */
[----:B01----:R-:W-:Y:S01]  /*34fc0*/  ENDCOLLECTIVE ;  /* 0x000000000000791b */ /* 0x003fe20003800000 */
.L_x_33542:
[----:B------:R-:W-:Y:S05]  /*34fd0*/  BRA `(.L_x_33543) ;  /* 0xffffffc800f07947 */ /* 0x000fea000383ffff */
.L_x_33544:
        /* <DEDUP_REMOVED lines=10> */
.L_x_53126:


//--------------------- .text._ZN10layer_norm31ln_parallel_residual_fwd_kernelINS_13Kernel_traitsI6__halfS2_fS2_fjLj2048ELj1ELj4ELj1ELj16ENS_18Kernel_traits_baseILj2048ES2_S2_fS2_fjLj128EEEEELb1ELb0ELb1EEEvNS_9FwdParamsE --------------------------
	.section	.text._ZN10layer_norm31ln_parallel_residual_fwd_kernelINS_13Kernel_traitsI6__halfS2_fS2_fjLj2048ELj1ELj4ELj1ELj16ENS_18Kernel_traits_baseILj2048ES2_S2_fS2_fjLj128EEEEELb1ELb0ELb1EEEvNS_9FwdParamsE,"ax",@progbits
	.align	128
        .global         _ZN10layer_norm31ln_parallel_residual_fwd_kernelINS_13Kernel_traitsI6__halfS2_fS2_fjLj2048ELj1ELj4ELj1ELj16ENS_18Kernel_traits_baseILj2048ES2_S2_fS2_fjLj128EEEEELb1ELb0ELb1EEEvNS_9FwdParamsE
        .type           _ZN10layer_norm31ln_parallel_residual_fwd_kernelINS_13Kernel_traitsI6__halfS2_fS2_fjLj2048ELj1ELj4ELj1ELj16ENS_18Kernel_traits_baseILj2048ES2_S2_fS2_fjLj128EEEEELb1ELb0ELb1EEEvNS_9FwdParamsE,@function
        .size           _ZN10layer_norm31ln_parallel_residual_fwd_kernelINS_13Kernel_traitsI6__halfS2_fS2_fjLj2048ELj1ELj4ELj1ELj16ENS_18Kernel_traits_baseILj2048ES2_S2_fS2_fjLj128EEEEELb1ELb0ELb1EEEvNS_9FwdParamsE,(.L_x_53127 - _ZN10layer_norm31ln_parallel_residual_fwd_kernelINS_13Kernel_traitsI6__halfS2_fS2_fjLj2048ELj1ELj4ELj1ELj16ENS_18Kernel_traits_baseILj2048ES2_S2_fS2_fjLj128EEEEELb1ELb0ELb1EEEvNS_9FwdParamsE)
        .other          _ZN10layer_norm31ln_parallel_residual_fwd_kernelINS_13Kernel_traitsI6__halfS2_fS2_fjLj2048ELj1ELj4ELj1ELj16ENS_18Kernel_traits_baseILj2048ES2_S2_fS2_fjLj128EEEEELb1ELb0ELb1EEEvNS_9FwdParamsE,@"STO_CUDA_ENTRY STV_DEFAULT"
_ZN10layer_norm31ln_parallel_residual_fwd_kernelINS_13Kernel_traitsI6__halfS2_fS2_fjLj2048ELj1ELj4ELj1ELj16ENS_18Kernel_traits_baseILj2048ES2_S2_fS2_fjLj128EEEEELb1ELb0ELb1EEEvNS_9FwdParamsE:
.text._ZN10layer_norm31ln_parallel_residual_fwd_kernelINS_13Kernel_traitsI6__halfS2_fS2_fjLj2048ELj1ELj4ELj1ELj16ENS_18Kernel_traits_baseILj2048ES2_S2_fS2_fjLj128EEEEELb1ELb0ELb1EEEvNS_9FwdParamsE:
[----:B------:R-:W0:Y:S08]  /*0000*/  LDC R1, c[0x0][0x28] ;  /* 0x00000a00ff017b82 */ /* 0x000e300000000800 */
[----:B------:R-:W1:Y:S01]  /*0010*/  LDC R11, c[0x0][0x2ec] ;  /* 0x0000bb00ff0b7b82 */ /* 0x000e620000000800 */
[----:B------:R-:W-:Y:S01]  /*0020*/  ULDC.U8 UR4, c[0x0][0x2f4] ;  /* 0x0000bd0000047ab9 */ /* 0x000fe20000000000 */
[----:B------:R-:W-:Y:S01]  /*0030*/  ULDC.64 UR6, c[0x0][0x208] ;  /* 0x0000820000067ab9 */ /* 0x000fe20000000a00 */
[----:B------:R-:W-:Y:S01]  /*0040*/  ISETP.NE.AND P1, PT, RZ, UR4, PT ;  /* 0x00000004ff007c0c */ /* 0x000fe2000bf25270 */
[----:B0-----:R-:W-:-:S04]  /*0050*/  VIADD R1, R1, 0xffffff28 ;  /* 0xffffff2801017836 */ /* 0x001fc80000000000 */
[----:B------:R-:W0:Y:S01]  /*0060*/  LDC R44, c[0x0][0x2e8] ;  /* 0x0000ba00ff2c7b82 */ /* 0x000e220000000800 */
[----:B------:R-:W-:Y:S01]  /*0070*/  ULDC.64 UR4, c[0x0][0x2e0] ;  /* 0x0000b80000047ab9 */ /* 0x000fe20000000a00 */
[----:B------:R-:W2:Y:S01]  /*0080*/  S2R R180, SR_TID.X ;  /* 0x0000000000b47919 */ /* 0x000ea20000002100 */
[----:B------:R-:W-:Y:S01]  /*0090*/  MOV R2, UR4 ;  /* 0x0000000400027c02 */ /* 0x000fe20008000f00 */
[----:B------:R-:W-:Y:S01]  /*00a0*/  IMAD.U32 R3, RZ, RZ, UR5 ;  /* 0x00000005ff037e24 */ /* 0x000fe2000f8e00ff */
[----:B------:R-:W-:Y:S01]  /*00b0*/  ULDC.64 UR10, c[0x0][0x2c8] ;  /* 0x0000b200000a7ab9 */ /* 0x000fe20000000a00 */
[----:B------:R-:W3:Y:S02]  /*00c0*/  S2R R23, SR_CTAID.X ;  /* 0x0000000000177919 */ /* 0x000ee40000002500 */
[----:B------:R-:W4:Y:S02]  /*00d0*/  @P1 LDC R13, c[0x0][0x2f0] ;  /* 0x0000bc00ff0d1b82 */ /* 0x000f240000000800 */
[----:B------:R-:W4:Y:S01]  /*00e0*/  @P1 LDG.E.64 R2, desc[UR6][R2.64] ;  /* 0x0000000602021981 */ /* 0x000f22000c1e1b00 */
[----:B-1----:R-:W-:Y:S01]  /*00f0*/  @P1 IMAD.MOV.U32 R45, RZ, RZ, R11 ;  /* 0x000000ffff2d1224 */ /* 0x002fe200078e000b */
[----:B------:R-:W-:-:S04]  /*0100*/  ULDC UR8, c[0x0][0x0] ;  /* 0x0000000000087ab9 */ /* 0x000fc80000000800 */
[----:B------:R-:W1:Y:S01]  /*0110*/  LDC.64 R96, c[0x0][0x260] ;  /* 0x00009800ff607b82 */ /* 0x000e620000000a00 */
[----:B0-----:R-:W4:Y:S01]  /*0120*/  @P1 LDG.E.64 R8, desc[UR6][R44.64] ;  /* 0x000000062c081981 */ /* 0x001f22000c1e1b00 */
[----:B------:R-:W-:-:S04]  /*0130*/  ISETP.NE.U32.AND P0, PT, RZ, UR10, PT ;  /* 0x0000000aff007c0c */ /* 0x000fc8000bf05070 */
[----:B------:R-:W-:Y:S02]  /*0140*/  ISETP.NE.AND.EX P0, PT, RZ, UR11, PT, P0 ;  /* 0x0000000bff007c0c */ /* 0x000fe4000bf05300 */
[----:B--2---:R-:W-:-:S04]  /*0150*/  LOP3.LUT R0, R180, 0x1f, RZ, 0xc0, !PT ;  /* 0x0000001fb4007812 */ /* 0x004fc800078ec0ff */
[----:B------:R-:W-:-:S07]  /*0160*/  LOP3.LUT R121, R0, 0x40, RZ, 0xfc, !PT ;  /* 0x0000004000797812 */ /* 0x000fce00078efcff */
[----:B------:R-:W-:-:S05]  /*0170*/  @P0 LEA R60, P2, R0, UR10, 0x4 ;  /* 0x0000000a003c0c11 */ /* 0x000fca000f8420ff */
[----:B------:R-:W-:Y:S01]  /*0180*/  @P0 IMAD.X R61, RZ, RZ, UR11, P2 ;  /* 0x0000000bff3d0e24 */ /* 0x000fe200090e06ff */
[----:B------:R-:W-:-:S05]  /*0190*/  @P0 LEA R52, P2, R121, UR10, 0x4 ;  /* 0x0000000a79340c11 */ /* 0x000fca000f8420ff */
[----:B------:R-:W-:Y:S02]  /*01a0*/  @P0 IMAD.X R53, RZ, RZ, UR11, P2 ;  /* 0x0000000bff350e24 */ /* 0x000fe400090e06ff */
[----:B---3--:R-:W-:Y:S01]  /*01b0*/  IMAD R47, R23, UR8, R180 ;  /* 0x00000008172f7c24 */ /* 0x008fe2000f8e02b4 */
[C---:B------:R-:W-:Y:S01]  /*01c0*/  LOP3.LUT R105, R0.reuse, 0xc0, RZ, 0xfc, !PT ;  /* 0x000000c000697812 */ /* 0x040fe200078efcff */
[----:B------:R-:W-:Y:S01]  /*01d0*/  ULDC.64 UR8, c[0x0][0x2d0] ;  /* 0x0000b40000087ab9 */ /* 0x000fe20000000a00 */
[C---:B------:R-:W-:Y:S01]  /*01e0*/  LOP3.LUT R101, R0.reuse, 0xe0, RZ, 0xfc, !PT ;  /* 0x000000e000657812 */ /* 0x040fe200078efcff */
[C---:B------:R-:W-:Y:S01]  /*01f0*/  IMAD.SHL.U32 R156, R0.reuse, 0x10, RZ ;  /* 0x00000010009c7824 */ /* 0x040fe200078e00ff */
[C---:B------:R-:W-:Y:S01]  /*0200*/  LOP3.LUT R125, R0.reuse, 0x20, RZ, 0xfc, !PT ;  /* 0x00000020007d7812 */ /* 0x040fe200078efcff */
[----:B------:R-:W5:Y:S01]  /*0210*/  @P0 LDG.E.128 R60, desc[UR6][R60.64] ;  /* 0x000000063c3c0981 */ /* 0x000f62000c1e1d00 */
[----:B------:R-:W-:Y:S02]  /*0220*/  LOP3.LUT R117, R0, 0x60, RZ, 0xfc, !PT ;  /* 0x0000006000757812 */ /* 0x000fe400078efcff */
[C---:B------:R-:W-:Y:S01]  /*0230*/  @P0 LEA R56, P3, R125.reuse, UR10, 0x4 ;  /* 0x0000000a7d380c11 */ /* 0x040fe2000f8620ff */
[----:B------:R-:W5:Y:S01]  /*0240*/  @P0 LDG.E.128 R52, desc[UR6][R52.64] ;  /* 0x0000000634340981 */ /* 0x000f62000c1e1d00 */
[----:B------:R-:W-:-:S02]  /*0250*/  SHF.L.U32 R152, R125, 0x4, RZ ;  /* 0x000000047d987819 */ /* 0x000fc400000006ff */
[----:B------:R-:W-:Y:S02]  /*0260*/  @P0 IADD3.X R57, RZ, UR11, RZ, P3, !PT ;  /* 0x0000000bff390c10 */ /* 0x000fe40009ffe4ff */
[----:B------:R-:W-:Y:S02]  /*0270*/  @P0 LEA R4, P3, R117, UR10, 0x4 ;  /* 0x0000000a75040c11 */ /* 0x000fe4000f8620ff */
[C---:B------:R-:W-:Y:S02]  /*0280*/  LOP3.LUT R113, R0.reuse, 0x80, RZ, 0xfc, !PT ;  /* 0x0000008000717812 */ /* 0x040fe400078efcff */
[----:B------:R-:W-:Y:S01]  /*0290*/  SHF.L.U32 R148, R121, 0x4, RZ ;  /* 0x0000000479947819 */ /* 0x000fe200000006ff */
[----:B------:R-:W-:Y:S01]  /*02a0*/  @P0 IMAD.X R5, RZ, RZ, UR11, P3 ;  /* 0x0000000bff050e24 */ /* 0x000fe200098e06ff */
[----:B------:R-:W-:Y:S01]  /*02b0*/  LOP3.LUT R109, R0, 0xa0, RZ, 0xfc, !PT ;  /* 0x000000a0006d7812 */ /* 0x000fe200078efcff */
[----:B------:R-:W-:Y:S01]  /*02c0*/  IMAD.SHL.U32 R144, R117, 0x10, RZ ;  /* 0x0000001075907824 */ /* 0x000fe200078e00ff */
[C---:B------:R-:W-:Y:S01]  /*02d0*/  @P0 LEA R228, P3, R113.reuse, UR10, 0x4 ;  /* 0x0000000a71e40c11 */ /* 0x040fe2000f8620ff */
[----:B------:R-:W-:Y:S01]  /*02e0*/  IMAD.SHL.U32 R140, R113, 0x10, RZ ;  /* 0x00000010718c7824 */ /* 0x000fe200078e00ff */
[----:B------:R-:W-:Y:S01]  /*02f0*/  SHF.R.U32.HI R180, RZ, 0x5, R180 ;  /* 0x00000005ffb47819 */ /* 0x000fe200000116b4 */
[----:B------:R-:W-:Y:S01]  /*0300*/  IMAD.SHL.U32 R136, R109, 0x10, RZ ;  /* 0x000000106d887824 */ /* 0x000fe200078e00ff */
[----:B------:R-:W-:Y:S01]  /*0310*/  @P0 IADD3.X R229, RZ, UR11, RZ, P3, !PT ;  /* 0x0000000bffe50c10 */ /* 0x000fe20009ffe4ff */
[----:B------:R-:W-:Y:S01]  /*0320*/  IMAD.SHL.U32 R132, R105, 0x10, RZ ;  /* 0x0000001069847824 */ /* 0x000fe200078e00ff */
[----:B------:R-:W-:Y:S01]  /*0330*/  @P0 LEA R212, P4, R109, UR10, 0x4 ;  /* 0x0000000a6dd40c11 */ /* 0x000fe2000f8820ff */
[----:B------:R-:W5:Y:S04]  /*0340*/  @P0 LDG.E.128 R56, desc[UR6][R56.64] ;  /* 0x0000000638380981 */ /* 0x000f68000c1e1d00 */
[----:B------:R-:W-:Y:S01]  /*0350*/  @P0 IMAD.X R213, RZ, RZ, UR11, P4 ;  /* 0x0000000bffd50e24 */ /* 0x000fe2000a0e06ff */
[----:B------:R-:W-:Y:S01]  /*0360*/  LEA R180, R23, R180, 0x2 ;  /* 0x000000b417b47211 */ /* 0x000fe200078e10ff */
[----:B------:R-:W5:Y:S04]  /*0370*/  @P0 LDG.E.128 R4, desc[UR6][R4.64] ;  /* 0x0000000604040981 */ /* 0x000f68000c1e1d00 */
[----:B------:R-:W5:Y:S04]  /*0380*/  @P0 LDG.E.128 R228, desc[UR6][R228.64] ;  /* 0x00000006e4e40981 */ /* 0x000f68000c1e1d00 */
[----:B------:R-:W5:Y:S01]  /*0390*/  @P0 LDG.E.128 R212, desc[UR6][R212.64] ;  /* 0x00000006d4d40981 */ /* 0x000f62000c1e1d00 */
[----:B----4-:R-:W-:-:S02]  /*03a0*/  @P1 R2UR UR4, R2 ;  /* 0x00000000020412ca */ /* 0x010fc400000e0000 */
[----:B------:R-:W-:Y:S02]  /*03b0*/  @P1 R2UR UR5, R3 ;  /* 0x00000000030512ca */ /* 0x000fe400000e0000 */
[----:B------:R-:W-:Y:S01]  /*03c0*/  @P1 IADD3 R44, P2, R8, R13, RZ ;  /* 0x0000000d082c1210 */ /* 0x000fe20007f5e0ff */
[----:B------:R-:W-:-:S04]  /*03d0*/  IMAD.WIDE.U32 R12, R47, -0x326172a9, RZ ;  /* 0xcd9e8d572f0c7825 */ /* 0x000fc800078e00ff */
[----:B------:R-:W-:-:S05]  /*03e0*/  @P1 IMAD.X R11, RZ, RZ, R9, P2 ;  /* 0x000000ffff0b1224 */ /* 0x000fca00010e0609 */
        /* <DEDUP_REMOVED lines=19> */
[----:B------:R-:W-:Y:S01]  /*0520*/  UIADD3 UR30, UR4, -0x255992d5, URZ ;  /* 0xdaa66d2b041e7890 */ /* 0x000fe2000fffe03f */
[----:B------:R-:W-:Y:S02]  /*0530*/  @P0 LEA R184, P1, R105, UR10, 0x4 ;  /* 0x0000000a69b80c11 */ /* 0x000fe4000f8220ff */
[----:B------:R-:W-:Y:S01]  /*0540*/  LOP3.LUT R14, R13, UR31, R2, 0x96, !PT ;  /* 0x0000001f0d0e7c12 */ /* 0x000fe2000f8e9602 */
[----:B------:R-:W-:Y:S01]  /*0550*/  IMAD.WIDE.U32 R2, R3, -0x326172a9, RZ ;  /* 0xcd9e8d5703027825 */ /* 0x000fe200078e00ff */
[----:B------:R-:W-:Y:S01]  /*0560*/  UIADD3 UR32, UR4, 0x78dde6e4, URZ ;  /* 0x78dde6e404207890 */ /* 0x000fe2000fffe03f */
[----:B------:R-:W-:Y:S02]  /*0570*/  @P0 IADD3.X R185, RZ, UR11, RZ, P1, !PT ;  /* 0x0000000bffb90c10 */ /* 0x000fe40008ffe4ff */
[----:B------:R-:W-:Y:S01]  /*0580*/  IMAD.WIDE.U32 R14, R14, -0x326172a9, RZ ;  /* 0xcd9e8d570e0e7825 */ /* 0x000fe200078e00ff */
[----:B------:R-:W-:-:S02]  /*0590*/  LOP3.LUT R3, R3, UR30, R16, 0x96, !PT ;  /* 0x0000001e03037c12 */ /* 0x000fc4000f8e9610 */
[----:B------:R-:W-:Y:S01]  /*05a0*/  ISETP.NE.U32.AND P1, PT, RZ, UR8, PT ;  /* 0x00000008ff007c0c */ /* 0x000fe2000bf25070 */
[----:B------:R-:W-:Y:S01]  /*05b0*/  UIADD3 UR33, UR5, -0x126145ec, URZ ;  /* 0xed9eba1405217890 */ /* 0x000fe2000fffe03f */
        /* <DEDUP_REMOVED lines=8> */
[----:B------:R-:W5:Y:S01]  /*0640*/  @P0 LDG.E.128 R184, desc[UR6][R184.64] ;  /* 0x00000006b8b80981 */ /* 0x000f62000c1e1d00 */
[----:B------:R-:W-:Y:S01]  /*0650*/  UIADD3 UR36, UR4, -0x4ab325aa, URZ ;  /* 0xb54cda5604247890 */ /* 0x000fe2000fffe03f */
[----:B------:R-:W-:Y:S01]  /*0660*/  LOP3.LUT R12, R17, UR35, R2, 0x96, !PT ;  /* 0x00000023110c7c12 */ /* 0x000fe2000f8e9602 */
[----:B------:R-:W-:Y:S01]  /*0670*/  IMAD.WIDE.U32 R2, R3, -0x326172a9, RZ ;  /* 0xcd9e8d5703027825 */ /* 0x000fe200078e00ff */
[----:B------:R-:W-:-:S02]  /*0680*/  UIADD3 UR37, UR5, 0x646e171e, URZ ;  /* 0x646e171e05257890 */ /* 0x000fc4000fffe03f */
[----:B------:R-:W-:Y:S01]  /*0690*/  UIADD3 UR39, UR5, 0x1fd5c5a3, URZ ;  /* 0x1fd5c5a305277890 */ /* 0x000fe2000fffe03f */
[----:B------:R-:W-:Y:S01]  /*06a0*/  @P0 IMAD.X R9, RZ, RZ, UR11, P2 ;  /* 0x0000000bff090e24 */ /* 0x000fe200090e06ff */
[----:B------:R-:W-:Y:S01]  /*06b0*/  @P1 IADD3 R40, P2, R156, UR8, RZ ;  /* 0x000000089c281c10 */ /* 0x000fe2000ff5e0ff */
[----:B------:R-:W-:Y:S01]  /*06c0*/  IMAD.WIDE.U32 R12, R12, -0x326172a9, RZ ;  /* 0xcd9e8d570c0c7825 */ /* 0x000fe200078e00ff */
[----:B------:R-:W-:Y:S01]  /*06d0*/  LOP3.LUT R48, R3, UR34, R14, 0x96, !PT ;  /* 0x0000002203307c12 */ /* 0x000fe2000f8e960e */
[----:B------:R-:W0:Y:S01]  /*06e0*/  @P1 LDC.64 R20, c[0x0][0x2d0] ;  /* 0x0000b400ff141b82 */ /* 0x000e220000000a00 */
[----:B------:R-:W-:Y:S01]  /*06f0*/  UIADD3 UR38, UR4, 0x5384540f, URZ ;  /* 0x5384540f04267890 */ /* 0x000fe2000fffe03f */
[----:B------:R-:W-:Y:S01]  /*0700*/  @P1 IMAD.X R41, RZ, RZ, UR9, P2 ;  /* 0x00000009ff291e24 */ /* 0x000fe200090e06ff */
[----:B------:R-:W-:Y:S01]  /*0710*/  @P1 IADD3 R36, P2, R152, UR8, RZ ;  /* 0x0000000898241c10 */ /* 0x000fe2000ff5e0ff */
[----:B------:R-:W-:Y:S01]  /*0720*/  IMAD.WIDE.U32 R48, R48, -0x2daee0ad, RZ ;  /* 0xd2511f5330307825 */ /* 0x000fe200078e00ff */
[----:B------:R-:W-:Y:S01]  /*0730*/  LOP3.LUT R168, R13, UR36, R2, 0x96, !PT ;  /* 0x000000240da87c12 */ /* 0x000fe2000f8e9602 */
[----:B------:R-:W-:Y:S01]  /*0740*/  UIADD3 UR40, UR4, -0xe443238, URZ ;  /* 0xf1bbcdc804287890 */ /* 0x000fe2000fffe03f */
[----:B------:R-:W-:Y:S01]  /*0750*/  @P1 IADD3 R28, P3, R144, UR8, RZ ;  /* 0x00000008901c1c10 */ /* 0x000fe2000ff7e0ff */
[----:B------:R-:W-:Y:S01]  /*0760*/  @P1 IMAD.X R37, RZ, RZ, UR9, P2 ;  /* 0x00000009ff251e24 */ /* 0x000fe200090e06ff */
[----:B------:R-:W-:Y:S01]  /*0770*/  @P1 IADD3 R32, P2, R148, UR8, RZ ;  /* 0x0000000894201c10 */ /* 0x000fe2000ff5e0ff */
[----:B------:R-:W-:Y:S01]  /*0780*/  IMAD.WIDE.U32 R168, R168, -0x2daee0ad, RZ ;  /* 0xd2511f53a8a87825 */ /* 0x000fe200078e00ff */
[----:B------:R-:W-:Y:S01]  /*0790*/  LOP3.LUT R170, R49, UR37, R16, 0x96, !PT ;  /* 0x0000002531aa7c12 */ /* 0x000fe2000f8e9610 */
[----:B------:R-:W5:Y:S01]  /*07a0*/  @P0 LDG.E.128 R8, desc[UR6][R8.64] ;  /* 0x0000000608080981 */ /* 0x000f62000c1e1d00 */
[----:B------:R-:W-:Y:S01]  /*07b0*/  ULDC UR10, c[0x0][0x214] ;  /* 0x00008500000a7ab9 */ /* 0x000fe20000000800 */
[----:B------:R-:W-:Y:S01]  /*07c0*/  @P1 IMAD.X R33, RZ, RZ, UR9, P2 ;  /* 0x00000009ff211e24 */ /* 0x000fe200090e06ff */
[----:B------:R-:W-:Y:S01]  /*07d0*/  LOP3.LUT R48, R169, UR39, R48, 0x96, !PT ;  /* 0x00000027a9307c12 */ /* 0x000fe2000f8e9630 */
[----:B------:R-:W-:Y:S01]  /*07e0*/  IMAD.WIDE.U32 R170, R170, -0x326172a9, RZ ;  /* 0xcd9e8d57aaaa7825 */ /* 0x000fe200078e00ff */
[----:B------:R-:W-:Y:S01]  /*07f0*/  @P1 IADD3 R24, P2, R140, UR8, RZ ;  /* 0x000000088c181c10 */ /* 0x000fe2000ff5e0ff */
[----:B------:R-:W5:Y:S01]  /*0800*/  @P1 LDG.E.128 R40, desc[UR6][R40.64] ;  /* 0x0000000628281981 */ /* 0x000f62000c1e1d00 */
[----:B------:R-:W-:Y:S01]  /*0810*/  @P1 IADD3.X R29, RZ, UR9, RZ, P3, !PT ;  /* 0x00000009ff1d1c10 */ /* 0x000fe20009ffe4ff */
[----:B------:R-:W-:Y:S01]  /*0820*/  IMAD.HI.U32 R13, R48, -0x326172a9, RZ ;  /* 0xcd9e8d57300d7827 */ /* 0x000fe200078e00ff */
[----:B------:R-:W-:Y:S01]  /*0830*/  @P1 IADD3.X R25, RZ, UR9, RZ, P2, !PT ;  /* 0x00000009ff191c10 */ /* 0x000fe200097fe4ff */
[----:B------:R-:W5:Y:S01]  /*0840*/  @P1 LDG.E.128 R36, desc[UR6][R36.64] ;  /* 0x0000000624241981 */ /* 0x000f62000c1e1d00 */
[----:B------:R-:W-:-:S02]  /*0850*/  LOP3.LUT R49, R171, UR38, R12, 0x96, !PT ;  /* 0x00000026ab317c12 */ /* 0x000fc4000f8e960c */
[----:B------:R-:W-:Y:S01]  /*0860*/  @P1 IADD3 R18, P3, R136, UR8, RZ ;  /* 0x0000000888121c10 */ /* 0x000fe2000ff7e0ff */
[----:B0-----:R-:W-:Y:S01]  /*0870*/  @P1 IMAD.WIDE.U32 R20, R101, 0x10, R20 ;  /* 0x0000001065141825 */ /* 0x001fe200078e0014 */
[----:B------:R-:W-:Y:S01]  /*0880*/  @P1 IADD3 R12, P2, R132, UR8, RZ ;  /* 0x00000008840c1c10 */ /* 0x000fe2000ff5e0ff */
[----:B------:R-:W5:Y:S01]  /*0890*/  @P1 LDG.E.128 R32, desc[UR6][R32.64] ;  /* 0x0000000620201981 */ /* 0x000f62000c1e1d00 */
[----:B------:R-:W-:Y:S01]  /*08a0*/  LOP3.LUT R170, R13, UR40, R170, 0x96, !PT ;  /* 0x000000280daa7c12 */ /* 0x000fe2000f8e96aa */
[----:B------:R-:W-:Y:S02]  /*08b0*/  @P1 IMAD.X R19, RZ, RZ, UR9, P3 ;  /* 0x00000009ff131e24 */ /* 0x000fe400098e06ff */
[----:B------:R-:W-:Y:S01]  /*08c0*/  @P1 IMAD.X R13, RZ, RZ, UR9, P2 ;  /* 0x00000009ff0d1e24 */ /* 0x000fe200090e06ff */
[----:B------:R-:W5:Y:S01]  /*08d0*/  @P1 LDG.E.128 R28, desc[UR6][R28.64] ;  /* 0x000000061c1c1981 */ /* 0x000f62000c1e1d00 */
[----:B------:R-:W-:-:S03]  /*08e0*/  ULDC.64 UR8, c[0x0][0x268] ;  /* 0x00009a0000087ab9 */ /* 0x000fc60000000a00 */
[----:B------:R-:W5:Y:S04]  /*08f0*/  @P1 LDG.E.128 R24, desc[UR6][R24.64] ;  /* 0x0000000618181981 */ /* 0x000f68000c1e1d00 */
[----:B------:R-:W5:Y:S04]  /*0900*/  @P1 LDG.E.128 R16, desc[UR6][R18.64] ;  /* 0x0000000612101981 */ /* 0x000f68000c1e1d00 */
[----:B------:R-:W5:Y:S04]  /*0910*/  @P1 LDG.E.128 R12, desc[UR6][R12.64] ;  /* 0x000000060c0c1981 */ /* 0x000f68000c1e1d00 */
[----:B------:R-:W5:Y:S01]  /*0920*/  @P1 LDG.E.128 R20, desc[UR6][R20.64] ;  /* 0x0000000614141981 */ /* 0x000f62000c1e1d00 */
[----:B------:R-:W-:-:S02]  /*0930*/  LEA R128, P2, R101, UR8, 0x4 ;  /* 0x0000000865807c11 */ /* 0x000fc4000f8420ff */
[----:B------:R-:W-:-:S03]  /*0940*/  IADD3 R156, P3, R156, UR8, RZ ;  /* 0x000000089c9c7c10 */ /* 0x000fc6000ff7e0ff */
[----:B------:R-:W-:Y:S01]  /*0950*/  IMAD.X R129, RZ, RZ, UR9, P2 ;  /* 0x00000009ff817e24 */ /* 0x000fe200090e06ff */
[----:B------:R-:W-:Y:S02]  /*0960*/  ISETP.GE.AND P2, PT, R180, UR10, PT ;  /* 0x0000000ab4007c0c */ /* 0x000fe4000bf46270 */
[----:B------:R-:W-:Y:S02]  /*0970*/  IADD3 R152, P6, R152, UR8, RZ ;  /* 0x0000000898987c10 */ /* 0x000fe4000ffde0ff */
[----:B------:R-:W-:Y:S01]  /*0980*/  IADD3 R148, P5, R148, UR8, RZ ;  /* 0x0000000894947c10 */ /* 0x000fe2000ffbe0ff */
[----:B------:R-:W-:Y:S01]  /*0990*/  IMAD.X R157, RZ, RZ, UR9, P3 ;  /* 0x00000009ff9d7e24 */ /* 0x000fe200098e06ff */
[----:B------:R-:W-:Y:S02]  /*09a0*/  IADD3.X R153, RZ, UR9, RZ, P6, !PT ;  /* 0x00000009ff997c10 */ /* 0x000fe4000b7fe4ff */
[----:B------:R-:W-:Y:S01]  /*09b0*/  IADD3 R140, P3, R140, UR8, RZ ;  /* 0x000000088c8c7c10 */ /* 0x000fe2000ff7e0ff */
[----:B------:R-:W-:Y:S01]  /*09c0*/  IMAD.X R149, RZ, RZ, UR9, P5 ;  /* 0x00000009ff957e24 */ /* 0x000fe2000a8e06ff */
[----:B------:R-:W-:Y:S01]  /*09d0*/  IADD3 R136, P6, R136, UR8, RZ ;  /* 0x0000000888887c10 */ /* 0x000fe2000ffde0ff */
[----:B------:R-:W-:Y:S01]  /*09e0*/  UIADD3 UR41, UR5, -0x24c28bd8, URZ ;  /* 0xdb3d742805297890 */ /* 0x000fe2000fffe03f */
[----:B------:R-:W-:-:S02]  /*09f0*/  IADD3 R144, P4, R144, UR8, RZ ;  /* 0x0000000890907c10 */ /* 0x000fc4000ff9e0ff */
[----:B------:R-:W-:Y:S01]  /*0a00*/  IADD3 R132, P5, R132, UR8, RZ ;  /* 0x0000000884847c10 */ /* 0x000fe2000ffbe0ff */
[----:B------:R-:W-:Y:S01]  /*0a10*/  IMAD.HI.U32 R3, R49, -0x2daee0ad, RZ ;  /* 0xd2511f5331037827 */ /* 0x000fe200078e00ff */
[----:B------:R-:W-:Y:S02]  /*0a20*/  IADD3.X R145, RZ, UR9, RZ, P4, !PT ;  /* 0x00000009ff917c10 */ /* 0x000fe4000a7fe4ff */
[----:B------:R-:W-:Y:S01]  /*0a30*/  IADD3.X R133, RZ, UR9, RZ, P5, !PT ;  /* 0x00000009ff857c10 */ /* 0x000fe2000affe4ff */
[----:B------:R-:W-:Y:S02]  /*0a40*/  IMAD.X R141, RZ, RZ, UR9, P3 ;  /* 0x00000009ff8d7e24 */ /* 0x000fe400098e06ff */
[----:B------:R-:W-:Y:S01]  /*0a50*/  IMAD.X R137, RZ, RZ, UR9, P6 ;  /* 0x00000009ff897e24 */ /* 0x000fe2000b0e06ff */
[----:B------:R-:W-:Y:S01]  /*0a60*/  LOP3.LUT R168, R3, UR41, R168, 0x96, !PT ;  /* 0x0000002903a87c12 */ /* 0x000fe2000f8e96a8 */
[----:B-1----:R-:W-:-:S04]  /*0a70*/  IMAD.WIDE.U32 R124, R125, 0x10, R96 ;  /* 0x000000107d7c7825 */ /* 0x002fc800078e0060 */
        /* <DEDUP_REMOVED lines=43> */
[--C-:B------:R-:W-:Y:S01]  /*0d30*/  HADD2.F32 R51, -RZ, R40.reuse.H0_H0 ;  /* 0x20000028ff337230 */ /* 0x100fe20000004100 */
[----:B------:R-:W-:Y:S01]  /*0d40*/  @!P1 CS2R R24, SRZ ;  /* 0x0000000000189805 */ /* 0x000fe2000001ff00 */
[----:B0-----:R-:W-:Y:S01]  /*0d50*/  HADD2.F32 R2, -RZ, R61.H1_H1 ;  /* 0x3000003dff027230 */ /* 0x001fe20000004100 */
[----:B------:R-:W-:Y:S01]  /*0d60*/  @!P1 CS2R R26, SRZ ;  /* 0x00000000001a9805 */ /* 0x000fe2000001ff00 */
[----:B------:R-:W-:Y:S01]  /*0d70*/  HADD2.F32 R40, -RZ, R40.H1_H1 ;  /* 0x30000028ff287230 */ /* 0x000fe20000004100 */
[----:B------:R-:W-:Y:S01]  /*0d80*/  @!P1 CS2R R12, SRZ ;  /* 0x00000000000c9805 */ /* 0x000fe2000001ff00 */
[--C-:B-1----:R-:W-:Y:S01]  /*0d90*/  HADD2.F32 R0, -RZ, R62.reuse.H0_H0 ;  /* 0x2000003eff007230 */ /* 0x102fe20000004100 */
[----:B------:R0:W-:Y:S01]  /*0da0*/  STL [R1+0xc0], R2 ;  /* 0x0000c00201007387 */ /* 0x0001e20000100800 */
[--C-:B------:R-:W-:Y:S01]  /*0db0*/  HADD2.F32 R50, -RZ, R41.reuse.H0_H0 ;  /* 0x20000029ff327230 */ /* 0x100fe20000004100 */
[----:B------:R-:W-:Y:S01]  /*0dc0*/  @!P0 CS2R R212, SRZ ;  /* 0x0000000000d48805 */ /* 0x000fe2000001ff00 */
[----:B--2---:R-:W-:Y:S01]  /*0dd0*/  HADD2.F32 R3, -RZ, R62.H1_H1 ;  /* 0x3000003eff037230 */ /* 0x004fe20000004100 */
[----:B------:R1:W-:Y:S01]  /*0de0*/  STL [R1+0xbc], R0 ;  /* 0x0000bc0001007387 */ /* 0x0003e20000100800 */
[----:B------:R-:W-:Y:S01]  /*0df0*/  HADD2.F32 R41, -RZ, R41.H1_H1 ;  /* 0x30000029ff297230 */ /* 0x000fe20000004100 */
[----:B------:R-:W-:-:S02]  /*0e00*/  @!P1 CS2R R14, SRZ ;  /* 0x00000000000e9805 */ /* 0x000fc4000001ff00 */
        /* <DEDUP_REMOVED lines=15> */
[----:B------:R-:W-:Y:S01]  /*0f00*/  @!P0 CS2R R184, SRZ ;  /* 0x0000000000b88805 */ /* 0x000fe2000001ff00 */
[----:B------:R-:W-:Y:S01]  /*0f10*/  HADD2.F32 R239, -RZ, R24.H0_H0 ;  /* 0x20000018ffef7230 */ /* 0x000fe20000004100 */
[----:B------:R-:W-:Y:S01]  /*0f20*/  UIADD3 UR42, UR4, -0x700cb87f, URZ ;  /* 0x8ff34781042a7890 */ /* 0x000fe2000fffe03f */
[----:B0-----:R-:W-:Y:S01]  /*0f30*/  HADD2.F32 R2, -RZ, R56.H0_H0 ;  /* 0x20000038ff027230 */ /* 0x001fe20000004100 */
[----:B------:R-:W-:Y:S01]  /*0f40*/  UIADD3 UR43, UR5, -0x695add53, URZ ;  /* 0x96a522ad052b7890 */ /* 0x000fe2000fffe03f */
[----:B------:R-:W-:Y:S01]  /*0f50*/  HADD2.F32 R237, -RZ, R24.H1_H1 ;  /* 0x30000018ffed7230 */ /* 0x000fe20000004100 */
[----:B------:R-:W-:Y:S01]  /*0f60*/  @!P0 CS2R R186, SRZ ;  /* 0x0000000000ba8805 */ /* 0x000fe2000001ff00 */
[----:B-1----:R-:W-:Y:S01]  /*0f70*/  HADD2.F32 R0, -RZ, R56.H1_H1 ;  /* 0x30000038ff007230 */ /* 0x002fe20000004100 */
[----:B------:R0:W-:Y:S01]  /*0f80*/  STL [R1+0xac], R2 ;  /* 0x0000ac0201007387 */ /* 0x0001e20000100800 */
[--C-:B------:R-:W-:Y:S01]  /*0f90*/  HADD2.F32 R235, -RZ, R25.reuse.H0_H0 ;  /* 0x20000019ffeb7230 */ /* 0x100fe20000004100 */
[----:B------:R-:W-:Y:S01]  /*0fa0*/  @!P1 CS2R R34, SRZ ;  /* 0x0000000000229805 */ /* 0x000fe2000001ff00 */
[----:B------:R-:W-:Y:S01]  /*0fb0*/  HADD2.F32 R233, -RZ, R25.H1_H1 ;  /* 0x30000019ffe97230 */ /* 0x000fe20000004100 */
[----:B------:R1:W-:Y:S01]  /*0fc0*/  STL [R1+0xa8], R0 ;  /* 0x0000a80001007387 */ /* 0x0003e20000100800 */
[--C-:B------:R-:W-:Y:S01]  /*0fd0*/  HADD2.F32 R227, -RZ, R27.reuse.H0_H0 ;  /* 0x2000001bffe37230 */ /* 0x100fe20000004100 */
[----:B------:R-:W-:Y:S01]  /*0fe0*/  @!P1 CS2R R28, SRZ ;  /* 0x00000000001c9805 */ /* 0x000fe2000001ff00 */
[----:B------:R-:W-:Y:S01]  /*0ff0*/  HADD2.F32 R225, -RZ, R27.H1_H1 ;  /* 0x3000001bffe17230 */ /* 0x000fe20000004100 */
[----:B------:R2:W-:Y:S01]  /*1000*/  STL [R1+0xa4], R3 ;  /* 0x0000a40301007387 */ /* 0x0005e20000100800 */
[--C-:B------:R-:W-:Y:S01]  /*1010*/  HADD2.F32 R207, -RZ, R12.reuse.H0_H0 ;  /* 0x2000000cffcf7230 */ /* 0x100fe20000004100 */
[----:B------:R-:W-:Y:S01]  /*1020*/  @!P1 CS2R R30, SRZ ;  /* 0x00000000001e9805 */ /* 0x000fe2000001ff00 */
[----:B0-----:R-:W-:Y:S01]  /*1030*/  HADD2.F32 R2, -RZ, R57.H1_H1 ;  /* 0x30000039ff027230 */ /* 0x001fe20000004100 */
[----:B------:R-:W-:Y:S01]  /*1040*/  ULDC.64 UR8, c[0x0][0x228] ;  /* 0x00008a0000087ab9 */ /* 0x000fe20000000a00 */
[----:B------:R-:W-:Y:S01]  /*1050*/  HADD2.F32 R205, -RZ, R12.H1_H1 ;  /* 0x3000000cffcd7230 */ /* 0x000fe20000004100 */
[----:B------:R-:W-:Y:S01]  /*1060*/  ISETP.NE.U32.AND P0, PT, RZ, UR8, PT ;  /* 0x00000008ff007c0c */ /* 0x000fe2000bf05070 */
[----:B-1----:R-:W-:Y:S01]  /*1070*/  HADD2.F32 R0, -RZ, R58.H0_H0 ;  /* 0x2000003aff007230 */ /* 0x002fe20000004100 */
[----:B------:R0:W-:Y:S01]  /*1080*/  STL [R1+0xa0], R2 ;  /* 0x0000a00201007387 */ /* 0x0001e20000100800 */
[----:B------:R-:W-:Y:S01]  /*1090*/  HADD2.F32 R224, -RZ, R212.H0_H0 ;  /* 0x200000d4ffe07230 */ /* 0x000fe20000004100 */
[----:B------:R-:W-:Y:S01]  /*10a0*/  BSSY B0, `(.L_x_33545) ;  /* 0x000313d000007945 */ /* 0x000fe20003800000 */
[----:B--2---:R-:W-:Y:S01]  /*10b0*/  HADD2.F32 R3, -RZ, R58.H1_H1 ;  /* 0x3000003aff037230 */ /* 0x004fe20000004100 */
[----:B------:R1:W-:Y:S01]  /*10c0*/  STL [R1+0x9c], R0 ;  /* 0x00009c0001007387 */ /* 0x0003e20000100800 */
[----:B------:R-:W-:Y:S01]  /*10d0*/  HADD2.F32 R222, -RZ, R212.H1_H1 ;  /* 0x300000d4ffde7230 */ /* 0x000fe20000004100 */
[----:B------:R-:W-:Y:S01]  /*10e0*/  ISETP.NE.AND.EX P0, PT, RZ, UR9, PT, P0 ;  /* 0x00000009ff007c0c */ /* 0x000fe2000bf05300 */
[--C-:B------:R-:W-:Y:S01]  /*10f0*/  HADD2.F32 R201, -RZ, R13.reuse.H0_H0 ;  /* 0x2000000dffc97230 */ /* 0x100fe20000004100 */
[----:B------:R2:W-:Y:S01]  /*1100*/  STL [R1+0x98], R3 ;  /* 0x0000980301007387 */ /* 0x0005e20000100800 */
[----:B------:R-:W-:Y:S01]  /*1110*/  HADD2.F32 R183, -RZ, R13.H1_H1 ;  /* 0x3000000dffb77230 */ /* 0x000fe20000004100 */
[----:B------:R-:W-:Y:S01]  /*1120*/  ULDC UR23, c[0x0][0x218] ;  /* 0x0000860000177ab9 */ /* 0x000fe20000000800 */
[--C-:B0-----:R-:W-:Y:S01]  /*1130*/  HADD2.F32 R2, -RZ, R59.reuse.H0_H0 ;  /* 0x2000003bff027230 */ /* 0x101fe20000004100 */
[----:B------:R-:W-:Y:S01]  /*1140*/  ULDC.U8 UR24, c[0x0][0x2a0] ;  /* 0x0000a80000187ab9 */ /* 0x000fe20000000000 */
[--C-:B------:R-:W-:Y:S01]  /*1150*/  HADD2.F32 R181, -RZ, R14.reuse.H0_H0 ;  /* 0x2000000effb57230 */ /* 0x100fe20000004100 */
[----:B------:R-:W-:Y:S01]  /*1160*/  ULDC UR25, c[0x0][0x2d8] ;  /* 0x0000b60000197ab9 */ /* 0x000fe20000000800 */
[----:B-1----:R-:W-:Y:S01]  /*1170*/  HADD2.F32 R0, -RZ, R59.H1_H1 ;  /* 0x3000003bff007230 */ /* 0x002fe20000004100 */
[----:B------:R0:W-:Y:S01]  /*1180*/  STL [R1+0x94], R2 ;  /* 0x0000940201007387 */ /* 0x0001e20000100800 */
[----:B------:R-:W-:Y:S01]  /*1190*/  HADD2.F32 R12, -RZ, R14.H1_H1 ;  /* 0x3000000eff0c7230 */ /* 0x000fe20000004100 */
[----:B------:R-:W-:Y:S01]  /*11a0*/  ULDC.64 UR8, c[0x0][0x228] ;  /* 0x00008a0000087ab9 */ /* 0x000fe20000000a00 */
[----:B--2---:R-:W-:Y:S01]  /*11b0*/  HADD2.F32 R3, -RZ, R53.H0_H0 ;  /* 0x20000035ff037230 */ /* 0x004fe20000004100 */
[----:B------:R1:W-:Y:S01]  /*11c0*/  STL [R1+0x90], R0 ;  /* 0x0000900001007387 */ /* 0x0003e20000100800 */
[----:B------:R-:W-:Y:S01]  /*11d0*/  IMAD R24, R49, -0x2daee0ad, RZ ;  /* 0xd2511f5331187824 */ /* 0x000fe200078e02ff */
[----:B------:R-:W-:Y:S01]  /*11e0*/  ULDC.64 UR10, c[0x0][0x230] ;  /* 0x00008c00000a7ab9 */ /* 0x000fe20000000a00 */
[----:B------:R-:W-:Y:S01]  /*11f0*/  IMAD R48, R48, -0x326172a9, RZ ;  /* 0xcd9e8d5730307824 */ /* 0x000fe200078e02ff */
[----:B------:R-:W-:Y:S01]  /*1200*/  ULDC.64 UR12, c[0x0][0x238] ;  /* 0x00008e00000c7ab9 */ /* 0x000fe20000000a00 */
[----:B------:R-:W-:Y:S01]  /*1210*/  IMAD.HI.U32 R27, R168, -0x326172a9, RZ ;  /* 0xcd9e8d57a81b7827 */ /* 0x000fe200078e00ff */
[----:B------:R-:W-:Y:S01]  /*1220*/  ULDC.64 UR14, c[0x0][0x240] ;  /* 0x00009000000e7ab9 */ /* 0x000fe20000000a00 */
[----:B------:R-:W-:Y:S01]  /*1230*/  ULDC.64 UR16, c[0x0][0x248] ;  /* 0x0000920000107ab9 */ /* 0x000fe20000000a00 */
[----:B------:R-:W-:Y:S01]  /*1240*/  ULDC.64 UR18, c[0x0][0x2b8] ;  /* 0x0000ae0000127ab9 */ /* 0x000fe20000000a00 */
[--C-:B0-----:R-:W-:Y:S01]  /*1250*/  HADD2.F32 R2, -RZ, R52.reuse.H0_H0 ;  /* 0x20000034ff027230 */ /* 0x101fe20000004100 */
[----:B------:R-:W-:Y:S01]  /*1260*/  ULDC.64 UR20, c[0x0][0x2c0] ;  /* 0x0000b00000147ab9 */ /* 0x000fe20000000a00 */
[----:B-1----:R-:W-:-:S02]  /*1270*/  HADD2.F32 R0, -RZ, R52.H1_H1 ;  /* 0x30000034ff007230 */ /* 0x002fc40000004100 */
[----:B------:R-:W-:Y:S01]  /*1280*/  IMAD.HI.U32 R25, R170, -0x2daee0ad, RZ ;  /* 0xd2511f53aa197827 */ /* 0x000fe200078e00ff */
[----:B------:R0:W-:Y:S03]  /*1290*/  STL [R1+0x8c], R2 ;  /* 0x00008c0201007387 */ /* 0x0001e60000100800 */
[--C-:B------:R-:W-:Y:S01]  /*12a0*/  HADD2.F32 R220, -RZ, R213.reuse.H0_H0 ;  /* 0x200000d5ffdc7230 */ /* 0x100fe20000004100 */
[----:B------:R1:W-:Y:S01]  /*12b0*/  STL [R1+0x88], R0 ;  /* 0x0000880001007387 */ /* 0x0003e20000100800 */
[----:B------:R-:W-:Y:S01]  /*12c0*/  HADD2.F32 R218, -RZ, R213.H1_H1 ;  /* 0x300000d5ffda7230 */ /* 0x000fe20000004100 */
[----:B------:R-:W-:Y:S01]  /*12d0*/  LOP3.LUT R24, R25, UR43, R24, 0x96, !PT ;  /* 0x0000002b19187c12 */ /* 0x000fe2000f8e9618 */
        /* <DEDUP_REMOVED lines=22> */
[--C-:B------:R-:W-:Y:S02]  /*1440*/  HADD2.F32 R211, -RZ, R19.reuse.H0_H0 ;  /* 0x20000013ffd37230 */ /* 0x100fe40000004100 */
        /* <DEDUP_REMOVED lines=9> */
[----:B------:R-:W-:Y:S01]  /*14e0*/  HADD2.F32 R4, -RZ, R8.H0_H0 ;  /* 0x20000008ff047230 */ /* 0x000fe20000004100 */
[----:B------:R2:W-:Y:S01]  /*14f0*/  STL [R1+0x60], R3 ;  /* 0x0000600301007387 */ /* 0x0005e20000100800 */
[----:B------:R-:W-:-:S02]  /*1500*/  HADD2.F32 R17, -RZ, R21.H0_H0 ;  /* 0x20000015ff117230 */ /* 0x000fc40000004100 */
[----:B0-----:R-:W-:Y:S02]  /*1510*/  HADD2.F32 R2, -RZ, R5.H1_H1 ;  /* 0x30000005ff027230 */ /* 0x001fe40000004100 */
[----:B------:R-:W-:Y:S02]  /*1520*/  HADD2.F32 R5, -RZ, R8.H1_H1 ;  /* 0x30000008ff057230 */ /* 0x000fe40000004100 */
[--C-:B-1----:R-:W-:Y:S01]  /*1530*/  HADD2.F32 R0, -RZ, R6.reuse.H0_H0 ;  /* 0x20000006ff007230 */ /* 0x102fe20000004100 */
[----:B------:R0:W-:Y:S01]  /*1540*/  STL [R1+0x5c], R2 ;  /* 0x00005c0201007387 */ /* 0x0001e20000100800 */
[----:B------:R-:W-:Y:S02]  /*1550*/  HADD2.F32 R18, -RZ, R21.H1_H1 ;  /* 0x30000015ff127230 */ /* 0x000fe40000004100 */
[----:B--2---:R-:W-:Y:S01]  /*1560*/  HADD2.F32 R3, -RZ, R6.H1_H1 ;  /* 0x30000006ff037230 */ /* 0x004fe20000004100 */
[----:B------:R1:W-:Y:S01]  /*1570*/  STL [R1+0x58], R0 ;  /* 0x0000580001007387 */ /* 0x0003e20000100800 */
[----:B------:R-:W-:-:S02]  /*1580*/  HADD2.F32 R6, -RZ, R9.H0_H0 ;  /* 0x20000009ff067230 */ /* 0x000fc40000004100 */
[--C-:B------:R-:W-:Y:S01]  /*1590*/  HADD2.F32 R19, -RZ, R22.reuse.H0_H0 ;  /* 0x20000016ff137230 */ /* 0x100fe20000004100 */
[----:B------:R-:W-:Y:S01]  /*15a0*/  STL [R1+0x54], R3 ;  /* 0x0000540301007387 */ /* 0x000fe20000100800 */
[----:B------:R-:W-:Y:S02]  /*15b0*/  HADD2.F32 R20, -RZ, R22.H1_H1 ;  /* 0x30000016ff147230 */ /* 0x000fe40000004100 */
[----:B0-----:R-:W-:Y:S02]  /*15c0*/  HADD2.F32 R2, -RZ, R7.H0_H0 ;  /* 0x20000007ff027230 */ /* 0x001fe40000004100 */
[----:B------:R-:W-:Y:S02]  /*15d0*/  HADD2.F32 R236, -RZ, R229.H0_H0 ;  /* 0x200000e5ffec7230 */ /* 0x000fe40000004100 */
[----:B-1----:R-:W-:Y:S01]  /*15e0*/  HADD2.F32 R0, -RZ, R7.H1_H1 ;  /* 0x30000007ff007230 */ /* 0x002fe20000004100 */
[----:B------:R-:W-:Y:S01]  /*15f0*/  STL [R1+0x50], R2 ;  /* 0x0000500201007387 */ /* 0x000fe20000100800 */
[----:B------:R-:W-:-:S02]  /*1600*/  HADD2.F32 R7, -RZ, R9.H1_H1 ;  /* 0x30000009ff077230 */ /* 0x000fc40000004100 */
[----:B------:R-:W-:Y:S01]  /*1610*/  HADD2.F32 R234, -RZ, R229.H1_H1 ;  /* 0x300000e5ffea7230 */ /* 0x000fe20000004100 */
[----:B------:R-:W-:Y:S01]  /*1620*/  STL [R1+0x4c], R0 ;  /* 0x00004c0001007387 */ /* 0x000fe20000100800 */
[--C-:B------:R-:W-:Y:S02]  /*1630*/  HADD2.F32 R228, -RZ, R231.reuse.H0_H0 ;  /* 0x200000e7ffe47230 */ /* 0x100fe40000004100 */
[----:B------:R-:W-:Y:S01]  /*1640*/  HADD2.F32 R226, -RZ, R231.H1_H1 ;  /* 0x300000e7ffe27230 */ /* 0x000fe20000004100 */
[----:B------:R-:W-:Y:S01]  /*1650*/  STL [R1+0x64], R51 ;  /* 0x0000643301007387 */ /* 0x000fe20000100800 */
[--C-:B------:R-:W-:Y:S02]  /*1660*/  HADD2.F32 R8, -RZ, R10.reuse.H0_H0 ;  /* 0x2000000aff087230 */ /* 0x100fe40000004100 */
[----:B------:R-:W-:Y:S01]  /*1670*/  HADD2.F32 R9, -RZ, R10.H1_H1 ;  /* 0x3000000aff097230 */ /* 0x000fe20000004100 */
[----:B------:R0:W-:Y:S01]  /*1680*/  STL [R1+0x48], R40 ;  /* 0x0000482801007387 */ /* 0x0001e20000100800 */
[----:B------:R-:W-:-:S02]  /*1690*/  HADD2.F32 R21, -RZ, R23.H0_H0 ;  /* 0x20000017ff157230 */ /* 0x000fc40000004100 */
[----:B------:R-:W-:Y:S01]  /*16a0*/  HADD2.F32 R22, -RZ, R23.H1_H1 ;  /* 0x30000017ff167230 */ /* 0x000fe20000004100 */
[----:B------:R-:W-:Y:S01]  /*16b0*/  STL [R1+0x44], R50 ;  /* 0x0000443201007387 */ /* 0x000fe20000100800 */
[----:B------:R-:W-:Y:S01]  /*16c0*/  HADD2.F32 R232, -RZ, R230.H0_H0 ;  /* 0x200000e6ffe87230 */ /* 0x000fe20000004100 */
[----:B------:R-:W-:Y:S01]  /*16d0*/  LOP3.LUT R23, R27, UR42, R48, 0x96, !PT ;  /* 0x0000002a1b177c12 */ /* 0x000fe2000f8e9630 */
[----:B------:R-:W-:Y:S01]  /*16e0*/  HADD2.F32 R216, -RZ, R214.H0_H0 ;  /* 0x200000d6ffd87230 */ /* 0x000fe20000004100 */
[----:B------:R1:W-:Y:S01]  /*16f0*/  STL [R1+0x40], R41 ;  /* 0x0000402901007387 */ /* 0x0003e20000100800 */
[----:B------:R-:W-:Y:S01]  /*1700*/  HADD2.F32 R208, -RZ, R184.H0_H0 ;  /* 0x200000b8ffd07230 */ /* 0x000fe20000004100 */
[----:B------:R-:W-:Y:S01]  /*1710*/  MOV R27, R45 ;  /* 0x0000002d001b7202 */ /* 0x000fe20000000f00 */
[--C-:B0-----:R-:W-:Y:S02]  /*1720*/  HADD2.F32 R40, -RZ, R42.reuse.H0_H0 ;  /* 0x2000002aff287230 */ /* 0x101fe40000004100 */
[----:B------:R-:W-:-:S02]  /*1730*/  HADD2.F32 R42, -RZ, R42.H1_H1 ;  /* 0x3000002aff2a7230 */ /* 0x000fc40000004100 */
[----:B------:R-:W-:Y:S01]  /*1740*/  HADD2.F32 R206, -RZ, R184.H1_H1 ;  /* 0x300000b8ffce7230 */ /* 0x000fe20000004100 */
[----:B------:R0:W-:Y:S01]  /*1750*/  STL [R1+0x3c], R40 ;  /* 0x00003c2801007387 */ /* 0x0001e20000100800 */
[----:B------:R-:W-:Y:S01]  /*1760*/  HADD2.F32 R204, -RZ, R185.H0_H0 ;  /* 0x200000b9ffcc7230 */ /* 0x000fe20000004100 */
[----:B------:R-:W-:Y:S01]  /*1770*/  LOP3.LUT R184, R44, 0x3, RZ, 0xc0, !PT ;  /* 0x000000032cb87812 */ /* 0x000fe200078ec0ff */
[----:B-1----:R-:W-:Y:S01]  /*1780*/  HADD2.F32 R41, -RZ, R43.H0_H0 ;  /* 0x2000002bff297230 */ /* 0x002fe20000004100 */
[----:B------:R-:W-:Y:S01]  /*1790*/  STL [R1+0x38], R42 ;  /* 0x0000382a01007387 */ /* 0x000fe20000100800 */
[----:B------:R-:W-:Y:S02]  /*17a0*/  HADD2.F32 R10, -RZ, R11.H0_H0 ;  /* 0x2000000bff0a7230 */ /* 0x000fe40000004100 */
[--C-:B------:R-:W-:Y:S01]  /*17b0*/  HADD2.F32 R231, -RZ, R26.reuse.H0_H0 ;  /* 0x2000001affe77230 */ /* 0x100fe20000004100 */
[----:B------:R1:W-:Y:S01]  /*17c0*/  STL [R1+0x34], R41 ;  /* 0x0000342901007387 */ /* 0x0003e20000100800 */
[----:B------:R-:W-:-:S02]  /*17d0*/  HADD2.F32 R229, -RZ, R26.H1_H1 ;  /* 0x3000001affe57230 */ /* 0x000fc40000004100 */
[----:B0-----:R-:W-:Y:S02]  /*17e0*/  HADD2.F32 R40, -RZ, R43.H1_H1 ;  /* 0x3000002bff287230 */ /* 0x001fe40000004100 */
[----:B------:R-:W-:Y:S02]  /*17f0*/  HADD2.F32 R230, -RZ, R230.H1_H1 ;  /* 0x300000e6ffe67230 */ /* 0x000fe40000004100 */
[----:B------:R-:W-:Y:S01]  /*1800*/  HADD2.F32 R214, -RZ, R214.H1_H1 ;  /* 0x300000d6ffd67230 */ /* 0x000fe20000004100 */
[----:B------:R0:W-:Y:S01]  /*1810*/  STL [R1+0x30], R40 ;  /* 0x0000302801007387 */ /* 0x0001e20000100800 */
[----:B------:R-:W-:Y:S02]  /*1820*/  HADD2.F32 R185, -RZ, R185.H1_H1 ;  /* 0x300000b9ffb97230 */ /* 0x000fe40000004100 */
[--C-:B-1----:R-:W-:Y:S02]  /*1830*/  HADD2.F32 R41, -RZ, R36.reuse.H0_H0 ;  /* 0x20000024ff297230 */ /* 0x102fe40000004100 */
[----:B------:R-:W-:-:S02]  /*1840*/  HADD2.F32 R36, -RZ, R36.H1_H1 ;  /* 0x30000024ff247230 */ /* 0x000fc40000004100 */
[--C-:B------:R-:W-:Y:S01]  /*1850*/  HADD2.F32 R182, -RZ, R186.reuse.H0_H0 ;  /* 0x200000baffb67230 */ /* 0x100fe20000004100 */
[----:B------:R-:W-:Y:S01]  /*1860*/  STL [R1+0x2c], R41 ;  /* 0x00002c2901007387 */ /* 0x000fe20000100800 */
[----:B------:R-:W-:Y:S02]  /*1870*/  HADD2.F32 R0, -RZ, R186.H1_H1 ;  /* 0x300000baff007230 */ /* 0x000fe40000004100 */
[--C-:B0-----:R-:W-:Y:S01]  /*1880*/  HADD2.F32 R40, -RZ, R37.reuse.H0_H0 ;  /* 0x20000025ff287230 */ /* 0x101fe20000004100 */
[----:B------:R0:W-:Y:S01]  /*1890*/  STL [R1+0x28], R36 ;  /* 0x0000282401007387 */ /* 0x0001e20000100800 */
[----:B------:R-:W-:Y:S02]  /*18a0*/  HADD2.F32 R37, -RZ, R37.H1_H1 ;  /* 0x30000025ff257230 */ /* 0x000fe40000004100 */
[--C-:B------:R-:W-:Y:S01]  /*18b0*/  HADD2.F32 R2, -RZ, R187.reuse.H0_H0 ;  /* 0x200000bbff027230 */ /* 0x100fe20000004100 */
[----:B------:R-:W-:Y:S01]  /*18c0*/  STL [R1+0x24], R40 ;  /* 0x0000242801007387 */ /* 0x000fe20000100800 */
[----:B------:R-:W-:-:S02]  /*18d0*/  HADD2.F32 R3, -RZ, R187.H1_H1 ;  /* 0x300000bbff037230 */ /* 0x000fc40000004100 */
        /* <DEDUP_REMOVED lines=26> */
[--C-:B------:R-:W-:Y:S02]  /*1a80*/  HADD2.F32 R242, -RZ, R31.reuse.H0_H0 ;  /* 0x2000001ffff27230 */ /* 0x100fe40000004100 */
[----:B------:R-:W-:Y:S01]  /*1a90*/  HADD2.F32 R241, -RZ, R31.H1_H1 ;  /* 0x3000001ffff17230 */ /* 0x000fe20000004100 */
[----:B------:R1:W-:Y:S01]  /*1aa0*/  STL [R1+0x4], R36 ;  /* 0x0000042401007387 */ /* 0x0003e20000100800 */
[----:B------:R-:W-:Y:S02]  /*1ab0*/  IMAD.MOV.U32 R25, RZ, RZ, R47 ;  /* 0x000000ffff197224 */ /* 0x000fe400078e002f */
[----:B------:R-:W-:Y:S01]  /*1ac0*/  IMAD.MOV.U32 R26, RZ, RZ, R46 ;  /* 0x000000ffff1a7224 */ /* 0x000fe200078e002e */
[----:B------:R1:W-:Y:S01]  /*1ad0*/  STL [R1], R32 ;  /* 0x0000002001007387 */ /* 0x0003e20000100800 */
[----:B------:R-:W-:-:S02]  /*1ae0*/  IMAD R168, R168, -0x326172a9, RZ ;  /* 0xcd9e8d57a8a87824 */ /* 0x000fc400078e02ff */
[----:B------:R-:W-:Y:S02]  /*1af0*/  IMAD R170, R170, -0x2daee0ad, RZ ;  /* 0xd2511f53aaaa7824 */ /* 0x000fe400078e02ff */
[----:B------:R-:W-:-:S07]  /*1b00*/  IMAD.MOV.U32 R169, RZ, RZ, RZ ;  /* 0x000000ffffa97224 */ /* 0x000fce00078e00ff */
.L_x_34579:
        /* <DEDUP_REMOVED lines=31> */
.L_x_33547:
[----:B------:R-:W-:-:S07]  /*1d00*/  MOV R40, R168 ;  /* 0x000000a800287202 */ /* 0x000fce0000000f00 */
.L_x_33548:
[----:B------:R-:W-:Y:S05]  /*1d10*/  BSYNC B1 ;  /* 0x0000000000017941 */ /* 0x000fea0003800000 */
.L_x_33546:
        /* <DEDUP_REMOVED lines=16> */
.L_x_33552:
[----:B------:R-:W-:Y:S05]  /*1e20*/  BSYNC B2 ;  /* 0x0000000000027941 */ /* 0x000fea0003800000 */
.L_x_33551:
        /* <DEDUP_REMOVED lines=44> */
.L_x_33550:
[----:B------:R-:W-:Y:S05]  /*20f0*/  BSYNC B1 ;  /* 0x0000000000017941 */ /* 0x000fea0003800000 */
.L_x_33549:
[----:B------:R-:W0:Y:S01]  /*2100*/  LDC R194, c[0x0][0x294] ;  /* 0x0000a500ffc27b82 */ /* 0x000e220000000800 */
[----:B------:R-:W-:Y:S01]  /*2110*/  I2FP.F32.U32 R33, R40 ;  /* 0x0000002800217245 */ /* 0x000fe20000201000 */
[----:B------:R-:W-:Y:S01]  /*2120*/  IMAD.MOV.U32 R200, RZ, RZ, 0x2f800000 ;  /* 0x2f800000ffc87424 */ /* 0x000fe200078e00ff */
[----:B------:R-:W-:Y:S01]  /*2130*/  ISETP.NE.U32.AND P2, PT, RZ, UR8, PT ;  /* 0x00000008ff007c0c */ /* 0x000fe2000bf45070 */
[----:B-----5:R-:W-:Y:S01]  /*2140*/  HADD2.F32 R32, -RZ, R28.H0_H0 ;  /* 0x2000001cff207230 */ /* 0x020fe20000004100 */
[----:B------:R-:W-:Y:S01]  /*2150*/  LOP3.LUT R179, R179, 0xffffffdf, RZ, 0xc0, !PT ;  /* 0xffffffdfb3b37812 */ /* 0x000fe200078ec0ff */
[----:B------:R-:W-:Y:S01]  /*2160*/  FFMA.FTZ R33, R33, R200, 1.1641532182693481445e-10 ;  /* 0x2f00000021217423 */ /* 0x000fe200000100c8 */
[----:B------:R-:W-:Y:S01]  /*2170*/  ISETP.NE.AND.EX P2, PT, RZ, UR9, PT, P2 ;  /* 0x00000009ff007c0c */ /* 0x000fe2000bf45320 */
        /* <DEDUP_REMOVED lines=11> */
.L_x_33553:
        /* <DEDUP_REMOVED lines=12> */
.L_x_33556:
[----:B------:R-:W-:-:S07]  /*22f0*/  MOV R38, R168 ;  /* 0x000000a800267202 */ /* 0x000fce0000000f00 */
.L_x_33557:
[----:B------:R-:W-:Y:S05]  /*2300*/  BSYNC B1 ;  /* 0x0000000000017941 */ /* 0x000fea0003800000 */
.L_x_33555:
        /* <DEDUP_REMOVED lines=16> */
.L_x_33561:
[----:B------:R-:W-:Y:S05]  /*2410*/  BSYNC B2 ;  /* 0x0000000000027941 */ /* 0x000fea0003800000 */
.L_x_33560:
        /* <DEDUP_REMOVED lines=42> */
[----:B------:R-:W-:-:S11]  /*26c0*/  HFMA2.MMA R32, -RZ, RZ, 0, 0 ;  /* 0x00000000ff207435 */ /* 0x000fd600000001ff */
.L_x_33559:
[----:B------:R-:W-:Y:S05]  /*26d0*/  BSYNC B1 ;  /* 0x0000000000017941 */ /* 0x000fea0003800000 */
.L_x_33558:
[----:B------:R-:W-:Y:S01]  /*26e0*/  I2FP.F32.U32 R33, R38 ;  /* 0x0000002600217245 */ /* 0x000fe20000201000 */
[----:B------:R-:W-:-:S04]  /*26f0*/  HADD2.F32 R34, -RZ, R84.H0_H0 ;  /* 0x20000054ff227230 */ /* 0x000fc80000004100 */
[----:B------:R-:W-:Y:S01]  /*2700*/  FFMA.FTZ R33, R33, R200, 1.1641532182693481445e-10 ;  /* 0x2f00000021217423 */ /* 0x000fe200000100c8 */
[----:B------:R-:W-:-:S04]  /*2710*/  FMUL.FTZ R34, R34, R195 ;  /* 0x000000c322227220 */ /* 0x000fc80000410000 */
[----:B------:R-:W-:-:S04]  /*2720*/  FSETP.GTU.FTZ.AND P3, PT, R33, R194, PT ;  /* 0x000000c22100720b */ /* 0x000fc80003f7c000 */
[----:B------:R-:W-:Y:S02]  /*2730*/  FSEL R33, R34, RZ, !P3 ;  /* 0x000000ff22217208 */ /* 0x000fe40005800000 */
[----:B------:R-:W-:-:S03]  /*2740*/  SEL R171, RZ, 0x1, P3 ;  /* 0x00000001ffab7807 */ /* 0x000fc60001800000 */
[----:B------:R-:W-:-:S04]  /*2750*/  FADD.FTZ R80, R80, R33 ;  /* 0x0000002150507221 */ /* 0x000fc80000010000 */
[----:B------:R-:W-:-:S07]  /*2760*/  @P1 FADD.FTZ R80, R92, R80 ;  /* 0x000000505c501221 */ /* 0x000fce0000010000 */
.L_x_33554:
        /* <DEDUP_REMOVED lines=12> */
.L_x_33563:
[----:B------:R-:W-:-:S07]  /*2830*/  IMAD.MOV.U32 R38, RZ, RZ, R168 ;  /* 0x000000ffff267224 */ /* 0x000fce00078e00a8 */
.L_x_33564:
[----:B------:R-:W-:Y:S05]  /*2840*/  BSYNC B1 ;  /* 0x0000000000017941 */ /* 0x000fea0003800000 */
.L_x_33562:
        /* <DEDUP_REMOVED lines=16> */
.L_x_33568:
[----:B------:R-:W-:Y:S05]  /*2950*/  BSYNC B2 ;  /* 0x0000000000027941 */ /* 0x000fea0003800000 */
.L_x_33567:
        /* <DEDUP_REMOVED lines=44> */
.L_x_33566:
[----:B------:R-:W-:Y:S05]  /*2c20*/  BSYNC B1 ;  /* 0x0000000000017941 */ /* 0x000fea0003800000 */
.L_x_33565:
        /* <DEDUP_REMOVED lines=13> */
.L_x_33569:
        /* <DEDUP_REMOVED lines=12> */
.L_x_33572:
[----:B------:R-:W-:-:S07]  /*2dc0*/  IMAD.MOV.U32 R28, RZ, RZ, R168 ;  /* 0x000000ffff1c7224 */ /* 0x000fce00078e00a8 */
.L_x_33573:
[----:B------:R-:W-:Y:S05]  /*2dd0*/  BSYNC B1 ;  /* 0x0000000000017941 */ /* 0x000fea0003800000 */
.L_x_33571:
        /* <DEDUP_REMOVED lines=16> */
.L_x_33577:
[----:B------:R-:W-:Y:S05]  /*2ee0*/  BSYNC B2 ;  /* 0x0000000000027941 */ /* 0x000fea0003800000 */
.L_x_33576:
        /* <DEDUP_REMOVED lines=44> */
.L_x_33575:
[----:B------:R-:W-:Y:S05]  /*31b0*/  BSYNC B1 ;  /* 0x0000000000017941 */ /* 0x000fea0003800000 */
.L_x_33574:
[----:B------:R-:W-:Y:S01]  /*31c0*/  I2FP.F32.U32 R33, R28 ;  /* 0x0000001c00217245 */ /* 0x000fe20000201000 */
[----:B------:R-:W-:-:S04]  /*31d0*/  HADD2.F32 R28, -RZ, R84.H1_H1 ;  /* 0x30000054ff1c7230 */ /* 0x000fc80000004100 */
[----:B------:R-:W-:Y:S01]  /*31e0*/  FFMA.FTZ R33, R33, R200, 1.1641532182693481445e-10 ;  /* 0x2f00000021217423 */ /* 0x000fe200000100c8 */
[----:B------:R-:W-:-:S04]  /*31f0*/  FMUL.FTZ R28, R28, R195 ;  /* 0x000000c31c1c7220 */ /* 0x000fc80000410000 */
[----:B------:R-:W-:-:S04]  /*3200*/  FSETP.GTU.FTZ.AND P3, PT, R33, R194, PT ;  /* 0x000000c22100720b */ /* 0x000fc80003f7c000 */
[----:B------:R-:W-:Y:S02]  /*3210*/  FSEL R28, R28, RZ, !P3 ;  /* 0x000000ff1c1c7208 */ /* 0x000fe40005800000 */
[----:B------:R-:W-:-:S03]  /*3220*/  SEL R172, RZ, 0x1, P3 ;  /* 0x00000001ffac7807 */ /* 0x000fc60001800000 */
[----:B------:R-:W-:-:S04]  /*3230*/  FADD.FTZ R81, R81, R28 ;  /* 0x0000001c51517221 */ /* 0x000fc80000010000 */
[----:B------:R-:W-:-:S07]  /*3240*/  @P1 FADD.FTZ R81, R93, R81 ;  /* 0x000000515d511221 */ /* 0x000fce0000010000 */
.L_x_33570:
        /* <DEDUP_REMOVED lines=12> */
.L_x_33579:
[----:B------:R-:W-:-:S07]  /*3310*/  IMAD.MOV.U32 R28, RZ, RZ, R168 ;  /* 0x000000ffff1c7224 */ /* 0x000fce00078e00a8 */
.L_x_33580:
[----:B------:R-:W-:Y:S05]  /*3320*/  BSYNC B1 ;  /* 0x0000000000017941 */ /* 0x000fea0003800000 */
.L_x_33578:
        /* <DEDUP_REMOVED lines=16> */
.L_x_33584:
[----:B------:R-:W-:Y:S05]  /*3430*/  BSYNC B2 ;  /* 0x0000000000027941 */ /* 0x000fea0003800000 */
.L_x_33583:
        /* <DEDUP_REMOVED lines=44> */
.L_x_33582:
[----:B------:R-:W-:Y:S05]  /*3700*/  BSYNC B1 ;  /* 0x0000000000017941 */ /* 0x000fea0003800000 */
.L_x_33581:
        /* <DEDUP_REMOVED lines=13> */
.L_x_33585:
        /* <DEDUP_REMOVED lines=12> */
.L_x_33588:
[----:B------:R-:W-:-:S07]  /*38a0*/  MOV R33, R168 ;  /* 0x000000a800217202 */ /* 0x000fce0000000f00 */
.L_x_33589:
[----:B------:R-:W-:Y:S05]  /*38b0*/  BSYNC B1 ;  /* 0x0000000000017941 */ /* 0x000fea0003800000 */
.L_x_33587:
        /* <DEDUP_REMOVED lines=16> */
.L_x_33593:
[----:B------:R-:W-:Y:S05]  /*39c0*/  BSYNC B2 ;  /* 0x0000000000027941 */ /* 0x000fea0003800000 */
.L_x_33592:
        /* <DEDUP_REMOVED lines=44> */
.L_x_33591:
[----:B------:R-:W-:Y:S05]  /*3c90*/  BSYNC B1 ;  /* 0x0000000000017941 */ /* 0x000fea0003800000 */
.L_x_33590:
        /* <DEDUP_REMOVED lines=9> */
.L_x_33586:
        /* <DEDUP_REMOVED lines=12> */
.L_x_33595:
[----:B------:R-:W-:-:S07]  /*3df0*/  MOV R33, R168 ;  /* 0x000000a800217202 */ /* 0x000fce0000000f00 */
.L_x_33596:
[----:B------:R-:W-:Y:S05]  /*3e00*/  BSYNC B1 ;  /* 0x0000000000017941 */ /* 0x000fea0003800000 */
.L_x_33594:
        /* <DEDUP_REMOVED lines=16> */
.L_x_33600:
[----:B------:R-:W-:Y:S05]  /*3f10*/  BSYNC B2 ;  /* 0x0000000000027941 */ /* 0x000fea0003800000 */
.L_x_33599:
        /* <DEDUP_REMOVED lines=44> */
.L_x_33598:
[----:B------:R-:W-:Y:S05]  /*41e0*/  BSYNC B1 ;  /* 0x0000000000017941 */ /* 0x000fea0003800000 */
.L_x_33597:
        /* <DEDUP_REMOVED lines=13> */
.L_x_33601:
        /* <DEDUP_REMOVED lines=12> */
.L_x_33604:
[----:B------:R-:W-:-:S07]  /*4380*/  IMAD.MOV.U32 R29, RZ, RZ, R168 ;  /* 0x000000ffff1d7224 */ /* 0x000fce00078e00a8 */
.L_x_33605:
[----:B------:R-:W-:Y:S05]  /*4390*/  BSYNC B1 ;  /* 0x0000000000017941 */ /* 0x000fea0003800000 */
.L_x_33603:
        /* <DEDUP_REMOVED lines=16> */
.L_x_33609:
[----:B------:R-:W-:Y:S05]  /*44a0*/  BSYNC B2 ;  /* 0x0000000000027941 */ /* 0x000fea0003800000 */
.L_x_33608:
        /* <DEDUP_REMOVED lines=44> */
.L_x_33607:
[----:B------:R-:W-:Y:S05]  /*4770*/  BSYNC B1 ;  /* 0x0000000000017941 */ /* 0x000fea0003800000 */
.L_x_33606:
        /* <DEDUP_REMOVED lines=9> */
.L_x_33602:
        /* <DEDUP_REMOVED lines=12> */
.L_x_33611:
[----:B------:R-:W-:-:S07]  /*48d0*/  IMAD.MOV.U32 R29, RZ, RZ, R168 ;  /* 0x000000ffff1d7224 */ /* 0x000fce00078e00a8 */
.L_x_33612:
[----:B------:R-:W-:Y:S05]  /*48e0*/  BSYNC B1 ;  /* 0x0000000000017941 */ /* 0x000fea0003800000 */
.L_x_33610:
        /* <DEDUP_REMOVED lines=16> */
.L_x_33616:
[----:B------:R-:W-:Y:S05]  /*49f0*/  BSYNC B2 ;  /* 0x0000000000027941 */ /* 0x000fea0003800000 */
.L_x_33615:
        /* <DEDUP_REMOVED lines=44> */
.L_x_33614:
[----:B------:R-:W-:Y:S05]  /*4cc0*/  BSYNC B1 ;  /* 0x0000000000017941 */ /* 0x000fea0003800000 */
.L_x_33613:
        /* <DEDUP_REMOVED lines=13> */
.L_x_33617:
        /* <DEDUP_REMOVED lines=12> */
.L_x_33620:
[----:B------:R-:W-:-:S07]  /*4e60*/  IMAD.MOV.U32 R40, RZ, RZ, R168 ;  /* 0x000000ffff287224 */ /* 0x000fce00078e00a8 */
.L_x_33621:
[----:B------:R-:W-:Y:S05]  /*4e70*/  BSYNC B1 ;  /* 0x0000000000017941 */ /* 0x000fea0003800000 */
.L_x_33619:
        /* <DEDUP_REMOVED lines=16> */
.L_x_33625:
[----:B------:R-:W-:Y:S05]  /*4f80*/  BSYNC B2 ;  /* 0x0000000000027941 */ /* 0x000fea0003800000 */
.L_x_33624:
        /* <DEDUP_REMOVED lines=44> */
.L_x_33623:
[----:B------:R-:W-:Y:S05]  /*5250*/  BSYNC B1 ;  /* 0x0000000000017941 */ /* 0x000fea0003800000 */
.L_x_33622:
        /* <DEDUP_REMOVED lines=9> */
.L_x_33618:
        /* <DEDUP_REMOVED lines=12> */
.L_x_33627:
[----:B------:R-:W-:-:S07]  /*53b0*/  IMAD.MOV.U32 R40, RZ, RZ, R168 ;  /* 0x000000ffff287224 */ /* 0x000fce00078e00a8 */
.L_x_33628:
[----:B------:R-:W-:Y:S05]  /*53c0*/  BSYNC B1 ;  /* 0x0000000000017941 */ /* 0x000fea0003800000 */
.L_x_33626:
        /* <DEDUP_REMOVED lines=16> */
.L_x_33632:
[----:B------:R-:W-:Y:S05]  /*54d0*/  BSYNC B2 ;  /* 0x0000000000027941 */ /* 0x000fea0003800000 */
.L_x_33631:
        /* <DEDUP_REMOVED lines=44> */
.L_x_33630:
[----:B------:R-:W-:Y:S05]  /*57a0*/  BSYNC B1 ;  /* 0x0000000000017941 */ /* 0x000fea0003800000 */
.L_x_33629:
        /* <DEDUP_REMOVED lines=12> */
.L_x_33633:
        /* <DEDUP_REMOVED lines=12> */
.L_x_33636:
[----:B------:R-:W-:-:S07]  /*5930*/  IMAD.MOV.U32 R30, RZ, RZ, R168 ;  /* 0x000000ffff1e7224 */ /* 0x000fce00078e00a8 */
.L_x_33637:
[----:B------:R-:W-:Y:S05]  /*5940*/  BSYNC B1 ;  /* 0x0000000000017941 */ /* 0x000fea0003800000 */
.L_x_33635:
        /* <DEDUP_REMOVED lines=16> */
.L_x_33641:
[----:B------:R-:W-:Y:S05]  /*5a50*/  BSYNC B2 ;  /* 0x0000000000027941 */ /* 0x000fea0003800000 */
.L_x_33640:
        /* <DEDUP_REMOVED lines=44> */
.L_x_33639:
[----:B------:R-:W-:Y:S05]  /*5d20*/  BSYNC B1 ;  /* 0x0000000000017941 */ /* 0x000fea0003800000 */
.L_x_33638:
        /* <DEDUP_REMOVED lines=9> */
.L_x_33634:
        /* <DEDUP_REMOVED lines=12> */
.L_x_33643:
[----:B------:R-:W-:-:S07]  /*5e80*/  MOV R30, R168 ;  /* 0x000000a8001e7202 */ /* 0x000fce0000000f00 */
.L_x_33644:
[----:B------:R-:W-:Y:S05]  /*5e90*/  BSYNC B1 ;  /* 0x0000000000017941 */ /* 0x000fea0003800000 */
.L_x_33642:
        /* <DEDUP_REMOVED lines=16> */
.L_x_33648:
[----:B------:R-:W-:Y:S05]  /*5fa0*/  BSYNC B2 ;  /* 0x0000000000027941 */ /* 0x000fea0003800000 */
.L_x_33647:
        /* <DEDUP_REMOVED lines=44> */
.L_x_33646:
[----:B------:R-:W-:Y:S05]  /*6270*/  BSYNC B1 ;  /* 0x0000000000017941 */ /* 0x000fea0003800000 */
.L_x_33645:
        /* <DEDUP_REMOVED lines=12> */
.L_x_33649:
        /* <DEDUP_REMOVED lines=12> */
.L_x_33652:
[----:B------:R-:W-:-:S07]  /*6400*/  IMAD.MOV.U32 R30, RZ, RZ, R168 ;  /* 0x000000ffff1e7224 */ /* 0x000fce00078e00a8 */
.L_x_33653:
[----:B------:R-:W-:Y:S05]  /*6410*/  BSYNC B1 ;  /* 0x0000000000017941 */ /* 0x000fea0003800000 */
.L_x_33651:
        /* <DEDUP_REMOVED lines=16> */
.L_x_33657:
[----:B------:R-:W-:Y:S05]  /*6520*/  BSYNC B2 ;  /* 0x0000000000027941 */ /* 0x000fea0003800000 */
.L_x_33656:
        /* <DEDUP_REMOVED lines=44> */
.L_x_33655:
[----:B------:R-:W-:Y:S05]  /*67f0*/  BSYNC B1 ;  /* 0x0000000000017941 */ /* 0x000fea0003800000 */
.L_x_33654:
        /* <DEDUP_REMOVED lines=9> */
.L_x_33650:
        /* <DEDUP_REMOVED lines=12> */
.L_x_33659:
[----:B------:R-:W-:-:S07]  /*6950*/  MOV R30, R168 ;  /* 0x000000a8001e7202 */ /* 0x000fce0000000f00 */
.L_x_33660:
[----:B------:R-:W-:Y:S05]  /*6960*/  BSYNC B1 ;  /* 0x0000000000017941 */ /* 0x000fea0003800000 */
.L_x_33658:
        /* <DEDUP_REMOVED lines=16> */
.L_x_33664:
[----:B------:R-:W-:Y:S05]  /*6a70*/  BSYNC B2 ;  /* 0x0000000000027941 */ /* 0x000fea0003800000 */
.L_x_33663:
        /* <DEDUP_REMOVED lines=44> */
.L_x_33662:
[----:B------:R-:W-:Y:S05]  /*6d40*/  BSYNC B1 ;  /* 0x0000000000017941 */ /* 0x000fea0003800000 */
.L_x_33661:
        /* <DEDUP_REMOVED lines=12> */
.L_x_33665:
        /* <DEDUP_REMOVED lines=12> */
.L_x_33668:
[----:B------:R-:W-:-:S07]  /*6ed0*/  IMAD.MOV.U32 R38, RZ, RZ, R168 ;  /* 0x000000ffff267224 */ /* 0x000fce00078e00a8 */
.L_x_33669:
[----:B------:R-:W-:Y:S05]  /*6ee0*/  BSYNC B1 ;  /* 0x0000000000017941 */ /* 0x000fea0003800000 */
.L_x_33667:
        /* <DEDUP_REMOVED lines=15> */
[----:B------:R-:W-:Y:S02]  /*6fe0*/  @P0 IADD3 R30, R169, RZ, RZ ;  /* 0x000000ffa91e0210 */ /* 0x000fe40007ffe0ff */
[----:B------:R-:W-:-:S03]  /*6ff0*/  ISETP.NE.AND P0, PT, R23, RZ, PT ;  /* 0x000000ff1700720c */ /* 0x000fc60003f05270 */
[----:B------:R-:W-:-:S10]  /*7000*/  @!P6 IMAD.MOV.U32 R169, RZ, RZ, R30 ;  /* 0x000000ffffa9e224 */ /* 0x000fd400078e001e */
.L_x_33673:
[----:B------:R-:W-:Y:S05]  /*7010*/  BSYNC B2 ;  /* 0x0000000000027941 */ /* 0x000fea0003800000 */
.L_x_33672:
        /* <DEDUP_REMOVED lines=44> */
.L_x_33671:
[----:B------:R-:W-:Y:S05]  /*72e0*/  BSYNC B1 ;  /* 0x0000000000017941 */ /* 0x000fea0003800000 */
.L_x_33670:
        /* <DEDUP_REMOVED lines=9> */
.L_x_33666:
[----:B------:R-:W-:Y:S02]  /*7380*/  P2R R35, PR, RZ, 0x2 ;  /* 0x00000002ff237803 */ /* 0x000fe40000000000 */
[----:B------:R-:W-:Y:S02]  /*7390*/  ISETP.NE.AND P1, PT, R33, RZ, PT ;  /* 0x000000ff2100720c */ /* 0x000fe40003f25270 */
[----:B------:R-:W-:Y:S02]  /*73a0*/  SEL R31, RZ, 0x10000, P4 ;  /* 0x00010000ff1f7807 */ /* 0x000fe40002000000 */
[----:B------:R-:W-:Y:S02]  /*73b0*/  ISETP.NE.AND P4, PT, R28, RZ, PT ;  /* 0x000000ff1c00720c */ /* 0x000fe40003f85270 */
[----:B------:R-:W-:Y:S02]  /*73c0*/  SEL R28, RZ, 0x1, P1 ;  /* 0x00000001ff1c7807 */ /* 0x000fe40000800000 */
[----:B------:R-:W-:-:S02]  /*73d0*/  SEL R33, RZ, 0x1000000, P5 ;  /* 0x01000000ff217807 */ /* 0x000fc40002800000 */
[----:B------:R-:W-:Y:S02]  /*73e0*/  SEL R30, RZ, 0x100, P3 ;  /* 0x00000100ff1e7807 */ /* 0x000fe40001800000 */
[----:B------:R-:W-:Y:S01]  /*73f0*/  ISETP.NE.AND P3, PT, R29, RZ, PT ;  /* 0x000000ff1d00720c */ /* 0x000fe20003f65270 */
[----:B------:R-:W-:Y:S01]  /*7400*/  IMAD.WIDE.U32 R28, R28, 0x1000000, RZ ;  /* 0x010000001c1c7825 */ /* 0x000fe200078e00ff */
[----:B------:R-:W-:Y:S02]  /*7410*/  LOP3.LUT R30, R30, R33, R31, 0xfe, !PT ;  /* 0x000000211e1e7212 */ /* 0x000fe400078efe1f */
[----:B------:R-:W-:Y:S02]  /*7420*/  SEL R31, RZ, 0x1, P3 ;  /* 0x00000001ff1f7807 */ /* 0x000fe40001800000 */
[----:B------:R-:W-:Y:S02]  /*7430*/  ISETP.NE.AND P5, PT, R32, RZ, PT ;  /* 0x000000ff2000720c */ /* 0x000fe40003fa5270 */
[----:B------:R-:W-:-:S02]  /*7440*/  LOP3.LUT R29, R29, R30, R31, 0xfe, !PT ;  /* 0x0000001e1d1d7212 */ /* 0x000fc400078efe1f */
[----:B------:R-:W-:Y:S02]  /*7450*/  SEL R30, RZ, 0x1, P4 ;  /* 0x00000001ff1e7807 */ /* 0x000fe40002000000 */
[----:B------:R-:W-:Y:S02]  /*7460*/  SEL R32, RZ, 0x1, P5 ;  /* 0x00000001ff207807 */ /* 0x000fe40002800000 */
[----:B------:R-:W-:Y:S01]  /*7470*/  LOP3.LUT P6, RZ, R179, 0x20, RZ, 0xc0, !PT ;  /* 0x00000020b3ff7812 */ /* 0x000fe200078cc0ff */
[----:B------:R-:W-:Y:S01]  /*7480*/  IMAD.WIDE.U32 R30, R30, 0x10000, RZ ;  /* 0x000100001e1e7825 */ /* 0x000fe200078e00ff */
[----:B------:R-:W-:Y:S02]  /*7490*/  SHF.L.U32 R36, R193, 0x3, RZ ;  /* 0x00000003c1247819 */ /* 0x000fe400000006ff */
[----:B------:R-:W-:Y:S01]  /*74a0*/  ISETP.NE.AND P1, PT, R35, RZ, PT ;  /* 0x000000ff2300720c */ /* 0x000fe20003f25270 */
[----:B------:R-:W-:Y:S01]  /*74b0*/  IMAD.WIDE.U32 R32, R32, 0x100, RZ ;  /* 0x0000010020207825 */ /* 0x000fe200078e00ff */
[----:B------:R-:W-:-:S02]  /*74c0*/  SHF.R.U32.HI R35, RZ, 0x1d, R193 ;  /* 0x0000001dff237819 */ /* 0x000fc400000116c1 */
        /* <DEDUP_REMOVED lines=32> */
.L_x_33674:
        /* <DEDUP_REMOVED lines=22> */
.L_x_33676:
[----:B------:R-:W-:-:S07]  /*7830*/  IMAD.MOV.U32 R38, RZ, RZ, R168 ;  /* 0x000000ffff267224 */ /* 0x000fce00078e00a8 */
.L_x_33677:
[----:B------:R-:W-:Y:S05]  /*7840*/  BSYNC B1 ;  /* 0x0000000000017941 */ /* 0x000fea0003800000 */
.L_x_33675:
        /* <DEDUP_REMOVED lines=16> */
.L_x_33681:
[----:B------:R-:W-:Y:S05]  /*7950*/  BSYNC B2 ;  /* 0x0000000000027941 */ /* 0x000fea0003800000 */
.L_x_33680:
        /* <DEDUP_REMOVED lines=44> */
.L_x_33679:
[----:B------:R-:W-:Y:S05]  /*7c20*/  BSYNC B1 ;  /* 0x0000000000017941 */ /* 0x000fea0003800000 */
.L_x_33678:
        /* <DEDUP_REMOVED lines=14> */
.L_x_33682:
        /* <DEDUP_REMOVED lines=12> */
.L_x_33685:
[----:B------:R-:W-:-:S07]  /*7dd0*/  MOV R38, R168 ;  /* 0x000000a800267202 */ /* 0x000fce0000000f00 */
.L_x_33686:
[----:B------:R-:W-:Y:S05]  /*7de0*/  BSYNC B1 ;  /* 0x0000000000017941 */ /* 0x000fea0003800000 */
.L_x_33684:
        /* <DEDUP_REMOVED lines=16> */
.L_x_33690:
[----:B------:R-:W-:Y:S05]  /*7ef0*/  BSYNC B2 ;  /* 0x0000000000027941 */ /* 0x000fea0003800000 */
.L_x_33689:
        /* <DEDUP_REMOVED lines=36> */
[----:B------:R-:W-:Y:S01]  /*8140*/  IMAD.MOV.U32 R33, RZ, RZ, RZ ;  /* 0x000000ffff217224 */ /* 0x000fe200078e00ff */
[----:B------:R-:W-:Y:S01]  /*8150*/  LOP3.LUT R170, R37, UR40, R34, 0x96, !PT ;  /* 0x0000002825aa7c12 */ /* 0x000fe2000f8e9622 */
[----:B------:R-:W-:-:S04]  /*8160*/  IMAD.WIDE.U32 R34, R35, -0x326172a9, RZ ;  /* 0xcd9e8d5723227825 */ /* 0x000fc800078e00ff */
[----:B------:R-:W-:Y:S01]  /*8170*/  IMAD.WIDE.U32 R170, R170, -0x2daee0ad, RZ ;  /* 0xd2511f53aaaa7825 */ /* 0x000fe200078e00ff */
[----:B------:R-:W-:Y:S02]  /*8180*/  LOP3.LUT R23, R35, UR42, R36, 0x96, !PT ;  /* 0x0000002a23177c12 */ /* 0x000fe4000f8e9624 */
[----:B------:R-:W-:Y:S02]  /*8190*/  MOV R168, R34 ;  /* 0x0000002200a87202 */ /* 0x000fe40000000f00 */
[----:B------:R-:W-:-:S07]  /*81a0*/  LOP3.LUT R24, R171, UR43, R32, 0x96, !PT ;  /* 0x0000002bab187c12 */ /* 0x000fce000f8e9620 */
.L_x_33688:
[----:B------:R-:W-:Y:S05]  /*81b0*/  BSYNC B1 ;  /* 0x0000000000017941 */ /* 0x000fea0003800000 */
.L_x_33687:
        /* <DEDUP_REMOVED lines=9> */
.L_x_33683:
        /* <DEDUP_REMOVED lines=12> */
.L_x_33692:
[----:B------:R-:W-:-:S07]  /*8310*/  MOV R38, R168 ;  /* 0x000000a800267202 */ /* 0x000fce0000000f00 */
.L_x_33693:
[----:B------:R-:W-:Y:S05]  /*8320*/  BSYNC B1 ;  /* 0x0000000000017941 */ /* 0x000fea0003800000 */
.L_x_33691:
        /* <DEDUP_REMOVED lines=16> */
.L_x_33697:
[----:B------:R-:W-:Y:S05]  /*8430*/  BSYNC B2 ;  /* 0x0000000000027941 */ /* 0x000fea0003800000 */
.L_x_33696:
        /* <DEDUP_REMOVED lines=44> */
.L_x_33695:
[----:B------:R-:W-:Y:S05]  /*8700*/  BSYNC B1 ;  /* 0x0000000000017941 */ /* 0x000fea0003800000 */
.L_x_33694:
        /* <DEDUP_REMOVED lines=14> */
.L_x_33698:
        /* <DEDUP_REMOVED lines=12> */
.L_x_33701:
[----:B------:R-:W-:-:S07]  /*88b0*/  IMAD.MOV.U32 R28, RZ, RZ, R168 ;  /* 0x000000ffff1c7224 */ /* 0x000fce00078e00a8 */
.L_x_33702:
[----:B------:R-:W-:Y:S05]  /*88c0*/  BSYNC B1 ;  /* 0x0000000000017941 */ /* 0x000fea0003800000 */
.L_x_33700:
        /* <DEDUP_REMOVED lines=16> */
.L_x_33706:
[----:B------:R-:W-:Y:S05]  /*89d0*/  BSYNC B2 ;  /* 0x0000000000027941 */ /* 0x000fea0003800000 */
.L_x_33705:
        /* <DEDUP_REMOVED lines=44> */
.L_x_33704:
[----:B------:R-:W-:Y:S05]  /*8ca0*/  BSYNC B1 ;  /* 0x0000000000017941 */ /* 0x000fea0003800000 */
.L_x_33703:
        /* <DEDUP_REMOVED lines=9> */
.L_x_33699:
        /* <DEDUP_REMOVED lines=12> */
.L_x_33708:
[----:B------:R-:W-:-:S07]  /*8e00*/  MOV R28, R168 ;  /* 0x000000a8001c7202 */ /* 0x000fce0000000f00 */
.L_x_33709:
[----:B------:R-:W-:Y:S05]  /*8e10*/  BSYNC B1 ;  /* 0x0000000000017941 */ /* 0x000fea0003800000 */
.L_x_33707:
        /* <DEDUP_REMOVED lines=16> */
.L_x_33713:
[----:B------:R-:W-:Y:S05]  /*8f20*/  BSYNC B2 ;  /* 0x0000000000027941 */ /* 0x000fea0003800000 */
.L_x_33712:
        /* <DEDUP_REMOVED lines=44> */
.L_x_33711:
[----:B------:R-:W-:Y:S05]  /*91f0*/  BSYNC B1 ;  /* 0x0000000000017941 */ /* 0x000fea0003800000 */
.L_x_33710:
        /* <DEDUP_REMOVED lines=14> */
.L_x_33714:
        /* <DEDUP_REMOVED lines=12> */
.L_x_33717:
[----:B------:R-:W-:-:S07]  /*93a0*/  IMAD.MOV.U32 R28, RZ, RZ, R168 ;  /* 0x000000ffff1c7224 */ /* 0x000fce00078e00a8 */
.L_x_33718:
[----:B------:R-:W-:Y:S05]  /*93b0*/  BSYNC B1 ;  /* 0x0000000000017941 */ /* 0x000fea0003800000 */
.L_x_33716:
        /* <DEDUP_REMOVED lines=16> */
.L_x_33722:
[----:B------:R-:W-:Y:S05]  /*94c0*/  BSYNC B2 ;  /* 0x0000000000027941 */ /* 0x000fea0003800000 */
.L_x_33721:
        /* <DEDUP_REMOVED lines=44> */
.L_x_33720:
[----:B------:R-:W-:Y:S05]  /*9790*/  BSYNC B1 ;  /* 0x0000000000017941 */ /* 0x000fea0003800000 */
.L_x_33719:
        /* <DEDUP_REMOVED lines=9> */
.L_x_33715:
        /* <DEDUP_REMOVED lines=12> */
.L_x_33724:
[----:B------:R-:W-:-:S07]  /*98f0*/  MOV R28, R168 ;  /* 0x000000a8001c7202 */ /* 0x000fce0000000f00 */
.L_x_33725:
[----:B------:R-:W-:Y:S05]  /*9900*/  BSYNC B1 ;  /* 0x0000000000017941 */ /* 0x000fea0003800000 */
.L_x_33723:
        /* <DEDUP_REMOVED lines=16> */
.L_x_33729:
[----:B------:R-:W-:Y:S05]  /*9a10*/  BSYNC B2 ;  /* 0x0000000000027941 */ /* 0x000fea0003800000 */
.L_x_33728:
        /* <DEDUP_REMOVED lines=44> */
.L_x_33727:
[----:B------:R-:W-:Y:S05]  /*9ce0*/  BSYNC B1 ;  /* 0x0000000000017941 */ /* 0x000fea0003800000 */
.L_x_33726:
        /* <DEDUP_REMOVED lines=14> */
.L_x_33730:
        /* <DEDUP_REMOVED lines=12> */
.L_x_33733:
[----:B------:R-:W-:-:S07]  /*9e90*/  IMAD.MOV.U32 R36, RZ, RZ, R168 ;  /* 0x000000ffff247224 */ /* 0x000fce00078e00a8 */
.L_x_33734:
[----:B------:R-:W-:Y:S05]  /*9ea0*/  BSYNC B1 ;  /* 0x0000000000017941 */ /* 0x000fea0003800000 */
.L_x_33732:
        /* <DEDUP_REMOVED lines=16> */
.L_x_33738:
[----:B------:R-:W-:Y:S05]  /*9fb0*/  BSYNC B2 ;  /* 0x0000000000027941 */ /* 0x000fea0003800000 */
.L_x_33737:
        /* <DEDUP_REMOVED lines=44> */
.L_x_33736:
[----:B------:R-:W-:Y:S05]  /*a280*/  BSYNC B1 ;  /* 0x0000000000017941 */ /* 0x000fea0003800000 */
.L_x_33735:
        /* <DEDUP_REMOVED lines=9> */
.L_x_33731:
        /* <DEDUP_REMOVED lines=12> */
.L_x_33740:
[----:B------:R-:W-:-:S07]  /*a3e0*/  MOV R36, R168 ;  /* 0x000000a800247202 */ /* 0x000fce0000000f00 */
.L_x_33741:
[----:B------:R-:W-:Y:S05]  /*a3f0*/  BSYNC B1 ;  /* 0x0000000000017941 */ /* 0x000fea0003800000 */
.L_x_33739:
        /* <DEDUP_REMOVED lines=16> */
.L_x_33745:
[----:B------:R-:W-:Y:S05]  /*a500*/  BSYNC B2 ;  /* 0x0000000000027941 */ /* 0x000fea0003800000 */
.L_x_33744:
        /* <DEDUP_REMOVED lines=44> */
.L_x_33743:
[----:B------:R-:W-:Y:S05]  /*a7d0*/  BSYNC B1 ;  /* 0x0000000000017941 */ /* 0x000fea0003800000 */
.L_x_33742:
        /* <DEDUP_REMOVED lines=14> */
.L_x_33746:
        /* <DEDUP_REMOVED lines=12> */
.L_x_33749:
[----:B------:R-:W-:-:S07]  /*a980*/  IMAD.MOV.U32 R36, RZ, RZ, R168 ;  /* 0x000000ffff247224 */ /* 0x000fce00078e00a8 */
.L_x_33750:
[----:B------:R-:W-:Y:S05]  /*a990*/  BSYNC B1 ;  /* 0x0000000000017941 */ /* 0x000fea0003800000 */
.L_x_33748:
        /* <DEDUP_REMOVED lines=16> */
.L_x_33754:
[----:B------:R-:W-:Y:S05]  /*aaa0*/  BSYNC B2 ;  /* 0x0000000000027941 */ /* 0x000fea0003800000 */
.L_x_33753:
        /* <DEDUP_REMOVED lines=44> */
.L_x_33752:
[----:B------:R-:W-:Y:S05]  /*ad70*/  BSYNC B1 ;  /* 0x0000000000017941 */ /* 0x000fea0003800000 */
.L_x_33751:
        /* <DEDUP_REMOVED lines=9> */
.L_x_33747:
        /* <DEDUP_REMOVED lines=12> */
.L_x_33756:
[----:B------:R-:W-:-:S07]  /*aed0*/  MOV R36, R168 ;  /* 0x000000a800247202 */ /* 0x000fce0000000f00 */
.L_x_33757:
[----:B------:R-:W-:Y:S05]  /*aee0*/  BSYNC B1 ;  /* 0x0000000000017941 */ /* 0x000fea0003800000 */
.L_x_33755:
        /* <DEDUP_REMOVED lines=16> */
.L_x_33761:
[----:B------:R-:W-:Y:S05]  /*aff0*/  BSYNC B2 ;  /* 0x0000000000027941 */ /* 0x000fea0003800000 */
.L_x_33760:
        /* <DEDUP_REMOVED lines=44> */
.L_x_33759:
[----:B------:R-:W-:Y:S05]  /*b2c0*/  BSYNC B1 ;  /* 0x0000000000017941 */ /* 0x000fea0003800000 */
.L_x_33758:
        /* <DEDUP_REMOVED lines=12> */
.L_x_33762:
        /* <DEDUP_REMOVED lines=12> */
.L_x_33765:
[----:B------:R-:W-:-:S07]  /*b450*/  IMAD.MOV.U32 R30, RZ, RZ, R168 ;  /* 0x000000ffff1e7224 */ /* 0x000fce00078e00a8 */
.L_x_33766:
[----:B------:R-:W-:Y:S05]  /*b460*/  BSYNC B1 ;  /* 0x0000000000017941 */ /* 0x000fea0003800000 */
.L_x_33764:
        /* <DEDUP_REMOVED lines=16> */
.L_x_33770:
[----:B------:R-:W-:Y:S05]  /*b570*/  BSYNC B2 ;  /* 0x0000000000027941 */ /* 0x000fea0003800000 */
.L_x_33769:
        /* <DEDUP_REMOVED lines=44> */
.L_x_33768:
[----:B------:R-:W-:Y:S05]  /*b840*/  BSYNC B1 ;  /* 0x0000000000017941 */ /* 0x000fea0003800000 */
.L_x_33767:
        /* <DEDUP_REMOVED lines=9> */
.L_x_33763:
        /* <DEDUP_REMOVED lines=12> */
.L_x_33772:
[----:B------:R-:W-:-:S07]  /*b9a0*/  MOV R30, R168 ;  /* 0x000000a8001e7202 */ /* 0x000fce0000000f00 */
.L_x_33773:
[----:B------:R-:W-:Y:S05]  /*b9b0*/  BSYNC B1 ;  /* 0x0000000000017941 */ /* 0x000fea0003800000 */
.L_x_33771:
        /* <DEDUP_REMOVED lines=16> */
.L_x_33777:
[----:B------:R-:W-:Y:S05]  /*bac0*/  BSYNC B2 ;  /* 0x0000000000027941 */ /* 0x000fea0003800000 */
.L_x_33776:
        /* <DEDUP_REMOVED lines=44> */
.L_x_33775:
[----:B------:R-:W-:Y:S05]  /*bd90*/  BSYNC B1 ;  /* 0x0000000000017941 */ /* 0x000fea0003800000 */
.L_x_33774:
        /* <DEDUP_REMOVED lines=12> */
.L_x_33778:
        /* <DEDUP_REMOVED lines=12> */
.L_x_33781:
[----:B------:R-:W-:-:S07]  /*bf20*/  IMAD.MOV.U32 R30, RZ, RZ, R168 ;  /* 0x000000ffff1e7224 */ /* 0x000fce00078e00a8 */
.L_x_33782:
[----:B------:R-:W-:Y:S05]  /*bf30*/  BSYNC B1 ;  /* 0x0000000000017941 */ /* 0x000fea0003800000 */
.L_x_33780:
        /* <DEDUP_REMOVED lines=16> */
.L_x_33786:
[----:B------:R-:W-:Y:S05]  /*c040*/  BSYNC B2 ;  /* 0x0000000000027941 */ /* 0x000fea0003800000 */
.L_x_33785:
        /* <DEDUP_REMOVED lines=44> */
.L_x_33784:
[----:B------:R-:W-:Y:S05]  /*c310*/  BSYNC B1 ;  /* 0x0000000000017941 */ /* 0x000fea0003800000 */
.L_x_33783:
        /* <DEDUP_REMOVED lines=9> */
.L_x_33779:
        /* <DEDUP_REMOVED lines=12> */
.L_x_33788:
[----:B------:R-:W-:-:S07]  /*c470*/  MOV R30, R168 ;  /* 0x000000a8001e7202 */ /* 0x000fce0000000f00 */
.L_x_33789:
[----:B------:R-:W-:Y:S05]  /*c480*/  BSYNC B1 ;  /* 0x0000000000017941 */ /* 0x000fea0003800000 */
.L_x_33787:
        /* <DEDUP_REMOVED lines=16> */
.L_x_33793:
[----:B------:R-:W-:Y:S05]  /*c590*/  BSYNC B2 ;  /* 0x0000000000027941 */ /* 0x000fea0003800000 */
.L_x_33792:
        /* <DEDUP_REMOVED lines=42> */
[----:B------:R-:W-:Y:S02]  /*c840*/  LOP3.LUT R23, R33, UR42, R34, 0x96, !PT ;  /* 0x0000002a21177c12 */ /* 0x000fe4000f8e9622 */
[----:B------:R-:W-:-:S07]  /*c850*/  MOV R168, R32 ;  /* 0x0000002000a87202 */ /* 0x000fce0000000f00 */
.L_x_33791:
[----:B------:R-:W-:Y:S05]  /*c860*/  BSYNC B1 ;  /* 0x0000000000017941 */ /* 0x000fea0003800000 */
.L_x_33790:
        /* <DEDUP_REMOVED lines=12> */
.L_x_33794:
        /* <DEDUP_REMOVED lines=12> */
.L_x_33797:
[----:B------:R-:W-:-:S07]  /*c9f0*/  IMAD.MOV.U32 R35, RZ, RZ, R168 ;  /* 0x000000ffff237224 */ /* 0x000fce00078e00a8 */
.L_x_33798:
[----:B------:R-:W-:Y:S05]  /*ca00*/  BSYNC B1 ;  /* 0x0000000000017941 */ /* 0x000fea0003800000 */
.L_x_33796:
        /* <DEDUP_REMOVED lines=18> */
.L_x_33802:
[----:B------:R-:W-:Y:S05]  /*cb30*/  BSYNC B2 ;  /* 0x0000000000027941 */ /* 0x000fea0003800000 */
.L_x_33801:
        /* <DEDUP_REMOVED lines=44> */
.L_x_33800:
[----:B------:R-:W-:Y:S05]  /*ce00*/  BSYNC B1 ;  /* 0x0000000000017941 */ /* 0x000fea0003800000 */
.L_x_33799:
        /* <DEDUP_REMOVED lines=9> */
.L_x_33795:
        /* <DEDUP_REMOVED lines=52> */
.L_x_33803:
        /* <DEDUP_REMOVED lines=22> */
.L_x_33805:
[----:B------:R-:W-:-:S07]  /*d340*/  MOV R38, R168 ;  /* 0x000000a800267202 */ /* 0x000fce0000000f00 */
.L_x_33806:
[----:B------:R-:W-:Y:S05]  /*d350*/  BSYNC B1 ;  /* 0x0000000000017941 */ /* 0x000fea0003800000 */
.L_x_33804:
        /* <DEDUP_REMOVED lines=16> */
.L_x_33810:
[----:B------:R-:W-:Y:S05]  /*d460*/  BSYNC B2 ;  /* 0x0000000000027941 */ /* 0x000fea0003800000 */
.L_x_33809:
        /* <DEDUP_REMOVED lines=44> */
.L_x_33808:
[----:B------:R-:W-:Y:S05]  /*d730*/  BSYNC B1 ;  /* 0x0000000000017941 */ /* 0x000fea0003800000 */
.L_x_33807:
        /* <DEDUP_REMOVED lines=14> */
.L_x_33811:
        /* <DEDUP_REMOVED lines=12> */
.L_x_33814:
[----:B------:R-:W-:-:S07]  /*d8e0*/  IMAD.MOV.U32 R38, RZ, RZ, R168 ;  /* 0x000000ffff267224 */ /* 0x000fce00078e00a8 */
.L_x_33815:
[----:B------:R-:W-:Y:S05]  /*d8f0*/  BSYNC B1 ;  /* 0x0000000000017941 */ /* 0x000fea0003800000 */
.L_x_33813:
        /* <DEDUP_REMOVED lines=16> */
.L_x_33819:
[----:B------:R-:W-:Y:S05]  /*da00*/  BSYNC B2 ;  /* 0x0000000000027941 */ /* 0x000fea0003800000 */
.L_x_33818:
        /* <DEDUP_REMOVED lines=43> */
.L_x_33817:
[----:B------:R-:W-:Y:S05]  /*dcc0*/  BSYNC B1 ;  /* 0x0000000000017941 */ /* 0x000fea0003800000 */
.L_x_33816:
        /* <DEDUP_REMOVED lines=9> */
.L_x_33812:
        /* <DEDUP_REMOVED lines=12> */
.L_x_33821:
[----:B------:R-:W-:-:S07]  /*de20*/  IMAD.MOV.U32 R38, RZ, RZ, R168 ;  /* 0x000000ffff267224 */ /* 0x000fce00078e00a8 */
.L_x_33822:
[----:B------:R-:W-:Y:S05]  /*de30*/  BSYNC B1 ;  /* 0x0000000000017941 */ /* 0x000fea0003800000 */
.L_x_33820:
        /* <DEDUP_REMOVED lines=16> */
.L_x_33826:
[----:B------:R-:W-:Y:S05]  /*df40*/  BSYNC B2 ;  /* 0x0000000000027941 */ /* 0x000fea0003800000 */
.L_x_33825:
        /* <DEDUP_REMOVED lines=44> */
.L_x_33824:
[----:B------:R-:W-:Y:S05]  /*e210*/  BSYNC B1 ;  /* 0x0000000000017941 */ /* 0x000fea0003800000 */
.L_x_33823:
        /* <DEDUP_REMOVED lines=14> */
.L_x_33827:
        /* <DEDUP_REMOVED lines=12> */
.L_x_33830:
[----:B------:R-:W-:-:S07]  /*e3c0*/  MOV R28, R168 ;  /* 0x000000a8001c7202 */ /* 0x000fce0000000f00 */
.L_x_33831:
[----:B------:R-:W-:Y:S05]  /*e3d0*/  BSYNC B1 ;  /* 0x0000000000017941 */ /* 0x000fea0003800000 */
.L_x_33829:
        /* <DEDUP_REMOVED lines=16> */
.L_x_33835:
[----:B------:R-:W-:Y:S05]  /*e4e0*/  BSYNC B2 ;  /* 0x0000000000027941 */ /* 0x000fea0003800000 */
.L_x_33834:
        /* <DEDUP_REMOVED lines=44> */
.L_x_33833:
[----:B------:R-:W-:Y:S05]  /*e7b0*/  BSYNC B1 ;  /* 0x0000000000017941 */ /* 0x000fea0003800000 */
.L_x_33832:
        /* <DEDUP_REMOVED lines=9> */
.L_x_33828:
        /* <DEDUP_REMOVED lines=12> */
.L_x_33837:
[----:B------:R-:W-:-:S07]  /*e910*/  IMAD.MOV.U32 R28, RZ, RZ, R168 ;  /* 0x000000ffff1c7224 */ /* 0x000fce00078e00a8 */
.L_x_33838:
[----:B------:R-:W-:Y:S05]  /*e920*/  BSYNC B1 ;  /* 0x0000000000017941 */ /* 0x000fea0003800000 */
.L_x_33836:
        /* <DEDUP_REMOVED lines=16> */
.L_x_33842:
[----:B------:R-:W-:Y:S05]  /*ea30*/  BSYNC B2 ;  /* 0x0000000000027941 */ /* 0x000fea0003800000 */
.L_x_33841:
        /* <DEDUP_REMOVED lines=44> */
.L_x_33840:
[----:B------:R-:W-:Y:S05]  /*ed00*/  BSYNC B1 ;  /* 0x0000000000017941 */ /* 0x000fea0003800000 */
.L_x_33839:
        /* <DEDUP_REMOVED lines=14> */
.L_x_33843:
        /* <DEDUP_REMOVED lines=12> */
.L_x_33846:
[----:B------:R-:W-:-:S07]  /*eeb0*/  MOV R28, R168 ;  /* 0x000000a8001c7202 */ /* 0x000fce0000000f00 */
.L_x_33847:
[----:B------:R-:W-:Y:S05]  /*eec0*/  BSYNC B1 ;  /* 0x0000000000017941 */ /* 0x000fea0003800000 */
.L_x_33845:
        /* <DEDUP_REMOVED lines=16> */
.L_x_33851:
[----:B------:R-:W-:Y:S05]  /*efd0*/  BSYNC B2 ;  /* 0x0000000000027941 */ /* 0x000fea0003800000 */
.L_x_33850:
        /* <DEDUP_REMOVED lines=44> */
.L_x_33849:
[----:B------:R-:W-:Y:S05]  /*f2a0*/  BSYNC B1 ;  /* 0x0000000000017941 */ /* 0x000fea0003800000 */
.L_x_33848:
        /* <DEDUP_REMOVED lines=9> */
.L_x_33844:
        /* <DEDUP_REMOVED lines=12> */
.L_x_33853:
[----:B------:R-:W-:-:S07]  /*f400*/  IMAD.MOV.U32 R28, RZ, RZ, R168 ;  /* 0x000000ffff1c7224 */ /* 0x000fce00078e00a8 */
.L_x_33854:
[----:B------:R-:W-:Y:S05]  /*f410*/  BSYNC B1 ;  /* 0x0000000000017941 */ /* 0x000fea0003800000 */
.L_x_33852:
        /* <DEDUP_REMOVED lines=16> */
.L_x_33858:
[----:B------:R-:W-:Y:S05]  /*f520*/  BSYNC B2 ;  /* 0x0000000000027941 */ /* 0x000fea0003800000 */
.L_x_33857:
        /* <DEDUP_REMOVED lines=44> */
.L_x_33856:
[----:B------:R-:W-:Y:S05]  /*f7f0*/  BSYNC B1 ;  /* 0x0000000000017941 */ /* 0x000fea0003800000 */
.L_x_33855:
        /* <DEDUP_REMOVED lines=14> */
.L_x_33859:
        /* <DEDUP_REMOVED lines=12> */
.L_x_33862:
[----:B------:R-:W-:-:S07]  /*f9a0*/  MOV R36, R168 ;  /* 0x000000a800247202 */ /* 0x000fce0000000f00 */
.L_x_33863:
[----:B------:R-:W-:Y:S05]  /*f9b0*/  BSYNC B1 ;  /* 0x0000000000017941 */ /* 0x000fea0003800000 */
.L_x_33861:
        /* <DEDUP_REMOVED lines=16> */
.L_x_33867:
[----:B------:R-:W-:Y:S05]  /*fac0*/  BSYNC B2 ;  /* 0x0000000000027941 */ /* 0x000fea0003800000 */
.L_x_33866:
        /* <DEDUP_REMOVED lines=44> */
.L_x_33865:
[----:B------:R-:W-:Y:S05]  /*fd90*/  BSYNC B1 ;  /* 0x0000000000017941 */ /* 0x000fea0003800000 */
.L_x_33864:
        /* <DEDUP_REMOVED lines=9> */
.L_x_33860:
        /* <DEDUP_REMOVED lines=12> */
.L_x_33869:
[----:B------:R-:W-:-:S07]  /*fef0*/  IMAD.MOV.U32 R36, RZ, RZ, R168 ;  /* 0x000000ffff247224 */ /* 0x000fce00078e00a8 */
.L_x_33870:
[----:B------:R-:W-:Y:S05]  /*ff00*/  BSYNC B1 ;  /* 0x0000000000017941 */ /* 0x000fea0003800000 */
.L_x_33868:
        /* <DEDUP_REMOVED lines=16> */
.L_x_33874:
[----:B------:R-:W-:Y:S05]  /*10010*/  BSYNC B2 ;  /* 0x0000000000027941 */ /* 0x000fea0003800000 */
.L_x_33873:
        /* <DEDUP_REMOVED lines=44> */
.L_x_33872:
[----:B------:R-:W-:Y:S05]  /*102e0*/  BSYNC B1 ;  /* 0x0000000000017941 */ /* 0x000fea0003800000 */
.L_x_33871:
        /* <DEDUP_REMOVED lines=14> */
.L_x_33875:
        /* <DEDUP_REMOVED lines=12> */
.L_x_33878:
[----:B------:R-:W-:-:S07]  /*10490*/  MOV R36, R168 ;  /* 0x000000a800247202 */ /* 0x000fce0000000f00 */
.L_x_33879:
[----:B------:R-:W-:Y:S05]  /*104a0*/  BSYNC B1 ;  /* 0x0000000000017941 */ /* 0x000fea0003800000 */
.L_x_33877:
        /* <DEDUP_REMOVED lines=16> */
.L_x_33883:
[----:B------:R-:W-:Y:S05]  /*105b0*/  BSYNC B2 ;  /* 0x0000000000027941 */ /* 0x000fea0003800000 */
.L_x_33882:
        /* <DEDUP_REMOVED lines=44> */
.L_x_33881:
[----:B------:R-:W-:Y:S05]  /*10880*/  BSYNC B1 ;  /* 0x0000000000017941 */ /* 0x000fea0003800000 */
.L_x_33880:
        /* <DEDUP_REMOVED lines=9> */
.L_x_33876:
        /* <DEDUP_REMOVED lines=12> */
.L_x_33885:
[----:B------:R-:W-:-:S07]  /*109e0*/  IMAD.MOV.U32 R36, RZ, RZ, R168 ;  /* 0x000000ffff247224 */ /* 0x000fce00078e00a8 */
.L_x_33886:
[----:B------:R-:W-:Y:S05]  /*109f0*/  BSYNC B1 ;  /* 0x0000000000017941 */ /* 0x000fea0003800000 */
.L_x_33884:
        /* <DEDUP_REMOVED lines=16> */
.L_x_33890:
[----:B------:R-:W-:Y:S05]  /*10b00*/  BSYNC B2 ;  /* 0x0000000000027941 */ /* 0x000fea0003800000 */
.L_x_33889:
        /* <DEDUP_REMOVED lines=44> */
.L_x_33888:
[----:B------:R-:W-:Y:S05]  /*10dd0*/  BSYNC B1 ;  /* 0x0000000000017941 */ /* 0x000fea0003800000 */
.L_x_33887:
        /* <DEDUP_REMOVED lines=12> */
.L_x_33891:
        /* <DEDUP_REMOVED lines=12> */
.L_x_33894:
[----:B------:R-:W-:-:S07]  /*10f60*/  MOV R30, R168 ;  /* 0x000000a8001e7202 */ /* 0x000fce0000000f00 */
.L_x_33895:
[----:B------:R-:W-:Y:S05]  /*10f70*/  BSYNC B1 ;  /* 0x0000000000017941 */ /* 0x000fea0003800000 */
.L_x_33893:
        /* <DEDUP_REMOVED lines=16> */
.L_x_33899:
[----:B------:R-:W-:Y:S05]  /*11080*/  BSYNC B2 ;  /* 0x0000000000027941 */ /* 0x000fea0003800000 */
.L_x_33898:
        /* <DEDUP_REMOVED lines=44> */
.L_x_33897:
[----:B------:R-:W-:Y:S05]  /*11350*/  BSYNC B1 ;  /* 0x0000000000017941 */ /* 0x000fea0003800000 */
.L_x_33896:
        /* <DEDUP_REMOVED lines=9> */
.L_x_33892:
        /* <DEDUP_REMOVED lines=12> */
.L_x_33901:
[----:B------:R-:W-:-:S07]  /*114b0*/  IMAD.MOV.U32 R30, RZ, RZ, R168 ;  /* 0x000000ffff1e7224 */ /* 0x000fce00078e00a8 */
.L_x_33902:
[----:B------:R-:W-:Y:S05]  /*114c0*/  BSYNC B1 ;  /* 0x0000000000017941 */ /* 0x000fea0003800000 */
.L_x_33900:
        /* <DEDUP_REMOVED lines=16> */
.L_x_33906:
[----:B------:R-:W-:Y:S05]  /*115d0*/  BSYNC B2 ;  /* 0x0000000000027941 */ /* 0x000fea0003800000 */
.L_x_33905:
        /* <DEDUP_REMOVED lines=44> */
.L_x_33904:
[----:B------:R-:W-:Y:S05]  /*118a0*/  BSYNC B1 ;  /* 0x0000000000017941 */ /* 0x000fea0003800000 */
.L_x_33903:
        /* <DEDUP_REMOVED lines=12> */
.L_x_33907:
        /* <DEDUP_REMOVED lines=12> */
.L_x_33910:
[----:B------:R-:W-:-:S07]  /*11a30*/  MOV R30, R168 ;  /* 0x000000a8001e7202 */ /* 0x000fce0000000f00 */
.L_x_33911:
[----:B------:R-:W-:Y:S05]  /*11a40*/  BSYNC B1 ;  /* 0x0000000000017941 */ /* 0x000fea0003800000 */
.L_x_33909:
        /* <DEDUP_REMOVED lines=16> */
.L_x_33915:
[----:B------:R-:W-:Y:S05]  /*11b50*/  BSYNC B2 ;  /* 0x0000000000027941 */ /* 0x000fea0003800000 */
.L_x_33914:
        /* <DEDUP_REMOVED lines=44> */
.L_x_33913:
[----:B------:R-:W-:Y:S05]  /*11e20*/  BSYNC B1 ;  /* 0x0000000000017941 */ /* 0x000fea0003800000 */
.L_x_33912:
        /* <DEDUP_REMOVED lines=9> */
.L_x_33908:
        /* <DEDUP_REMOVED lines=12> */
.L_x_33917:
[----:B------:R-:W-:-:S07]  /*11f80*/  IMAD.MOV.U32 R30, RZ, RZ, R168 ;  /* 0x000000ffff1e7224 */ /* 0x000fce00078e00a8 */
.L_x_33918:
[----:B------:R-:W-:Y:S05]  /*11f90*/  BSYNC B1 ;  /* 0x0000000000017941 */ /* 0x000fea0003800000 */
.L_x_33916:
        /* <DEDUP_REMOVED lines=16> */
.L_x_33922:
[----:B------:R-:W-:Y:S05]  /*120a0*/  BSYNC B2 ;  /* 0x0000000000027941 */ /* 0x000fea0003800000 */
.L_x_33921:
        /* <DEDUP_REMOVED lines=44> */
.L_x_33920:
[----:B------:R-:W-:Y:S05]  /*12370*/  BSYNC B1 ;  /* 0x0000000000017941 */ /* 0x000fea0003800000 */
.L_x_33919:
        /* <DEDUP_REMOVED lines=12> */
.L_x_33923:
        /* <DEDUP_REMOVED lines=12> */
.L_x_33926:
[----:B------:R-:W-:-:S07]  /*12500*/  MOV R35, R168 ;  /* 0x000000a800237202 */ /* 0x000fce0000000f00 */
.L_x_33927:
[----:B------:R-:W-:Y:S05]  /*12510*/  BSYNC B1 ;  /* 0x0000000000017941 */ /* 0x000fea0003800000 */
.L_x_33925:
        /* <DEDUP_REMOVED lines=19> */
.L_x_33931:
[----:B------:R-:W-:Y:S05]  /*12650*/  BSYNC B2 ;  /* 0x0000000000027941 */ /* 0x000fea0003800000 */
.L_x_33930:
        /* <DEDUP_REMOVED lines=44> */
.L_x_33929:
[----:B------:R-:W-:Y:S05]  /*12920*/  BSYNC B1 ;  /* 0x0000000000017941 */ /* 0x000fea0003800000 */
.L_x_33928:
        /* <DEDUP_REMOVED lines=9> */
.L_x_33924:
        /* <DEDUP_REMOVED lines=50> */
.L_x_33932:
        /* <DEDUP_REMOVED lines=22> */
.L_x_33934:
[----:B------:R-:W-:-:S07]  /*12e40*/  IMAD.MOV.U32 R38, RZ, RZ, R168 ;  /* 0x000000ffff267224 */ /* 0x000fce00078e00a8 */
.L_x_33935:
[----:B------:R-:W-:Y:S05]  /*12e50*/  BSYNC B1 ;  /* 0x0000000000017941 */ /* 0x000fea0003800000 */
.L_x_33933:
        /* <DEDUP_REMOVED lines=16> */
.L_x_33939:
[----:B------:R-:W-:Y:S05]  /*12f60*/  BSYNC B2 ;  /* 0x0000000000027941 */ /* 0x000fea0003800000 */
.L_x_33938:
        /* <DEDUP_REMOVED lines=44> */
.L_x_33937:
[----:B------:R-:W-:Y:S05]  /*13230*/  BSYNC B1 ;  /* 0x0000000000017941 */ /* 0x000fea0003800000 */
.L_x_33936:
        /* <DEDUP_REMOVED lines=14> */
.L_x_33940:
        /* <DEDUP_REMOVED lines=12> */
.L_x_33943:
[----:B------:R-:W-:-:S07]  /*133e0*/  MOV R38, R168 ;  /* 0x000000a800267202 */ /* 0x000fce0000000f00 */
.L_x_33944:
[----:B------:R-:W-:Y:S05]  /*133f0*/  BSYNC B1 ;  /* 0x0000000000017941 */ /* 0x000fea0003800000 */
.L_x_33942:
        /* <DEDUP_REMOVED lines=16> */
.L_x_33948:
[----:B------:R-:W-:Y:S05]  /*13500*/  BSYNC B2 ;  /* 0x0000000000027941 */ /* 0x000fea0003800000 */
.L_x_33947:
        /* <DEDUP_REMOVED lines=43> */
.L_x_33946:
[----:B------:R-:W-:Y:S05]  /*137c0*/  BSYNC B1 ;  /* 0x0000000000017941 */ /* 0x000fea0003800000 */
.L_x_33945:
        /* <DEDUP_REMOVED lines=9> */
.L_x_33941:
        /* <DEDUP_REMOVED lines=12> */
.L_x_33950:
[----:B------:R-:W-:-:S07]  /*13920*/  MOV R38, R168 ;  /* 0x000000a800267202 */ /* 0x000fce0000000f00 */
.L_x_33951:
[----:B------:R-:W-:Y:S05]  /*13930*/  BSYNC B1 ;  /* 0x0000000000017941 */ /* 0x000fea0003800000 */
.L_x_33949:
        /* <DEDUP_REMOVED lines=16> */
.L_x_33955:
[----:B------:R-:W-:Y:S05]  /*13a40*/  BSYNC B2 ;  /* 0x0000000000027941 */ /* 0x000fea0003800000 */
.L_x_33954:
        /* <DEDUP_REMOVED lines=44> */
.L_x_33953:
[----:B------:R-:W-:Y:S05]  /*13d10*/  BSYNC B1 ;  /* 0x0000000000017941 */ /* 0x000fea0003800000 */
.L_x_33952:
        /* <DEDUP_REMOVED lines=14> */
.L_x_33956:
        /* <DEDUP_REMOVED lines=12> */
.L_x_33959:
[----:B------:R-:W-:-:S07]  /*13ec0*/  IMAD.MOV.U32 R28, RZ, RZ, R168 ;  /* 0x000000ffff1c7224 */ /* 0x000fce00078e00a8 */
.L_x_33960:
[----:B------:R-:W-:Y:S05]  /*13ed0*/  BSYNC B1 ;  /* 0x0000000000017941 */ /* 0x000fea0003800000 */
.L_x_33958:
        /* <DEDUP_REMOVED lines=16> */
.L_x_33964:
[----:B------:R-:W-:Y:S05]  /*13fe0*/  BSYNC B2 ;  /* 0x0000000000027941 */ /* 0x000fea0003800000 */
.L_x_33963:
        /* <DEDUP_REMOVED lines=44> */
.L_x_33962:
[----:B------:R-:W-:Y:S05]  /*142b0*/  BSYNC B1 ;  /* 0x0000000000017941 */ /* 0x000fea0003800000 */
.L_x_33961:
        /* <DEDUP_REMOVED lines=9> */
.L_x_33957:
        /* <DEDUP_REMOVED lines=12> */
.L_x_33966:
[----:B------:R-:W-:-:S07]  /*14410*/  MOV R28, R168 ;  /* 0x000000a8001c7202 */ /* 0x000fce0000000f00 */
.L_x_33967:
[----:B------:R-:W-:Y:S05]  /*14420*/  BSYNC B1 ;  /* 0x0000000000017941 */ /* 0x000fea0003800000 */
.L_x_33965:
        /* <DEDUP_REMOVED lines=16> */
.L_x_33971:
[----:B------:R-:W-:Y:S05]  /*14530*/  BSYNC B2 ;  /* 0x0000000000027941 */ /* 0x000fea0003800000 */
.L_x_33970:
        /* <DEDUP_REMOVED lines=44> */
.L_x_33969:
[----:B------:R-:W-:Y:S05]  /*14800*/  BSYNC B1 ;  /* 0x0000000000017941 */ /* 0x000fea0003800000 */
.L_x_33968:
        /* <DEDUP_REMOVED lines=14> */
.L_x_33972:
        /* <DEDUP_REMOVED lines=12> */
.L_x_33975:
[----:B------:R-:W-:-:S07]  /*149b0*/  IMAD.MOV.U32 R28, RZ, RZ, R168 ;  /* 0x000000ffff1c7224 */ /* 0x000fce00078e00a8 */
.L_x_33976:
[----:B------:R-:W-:Y:S05]  /*149c0*/  BSYNC B1 ;  /* 0x0000000000017941 */ /* 0x000fea0003800000 */
.L_x_33974:
        /* <DEDUP_REMOVED lines=16> */
.L_x_33980:
[----:B------:R-:W-:Y:S05]  /*14ad0*/  BSYNC B2 ;  /* 0x0000000000027941 */ /* 0x000fea0003800000 */
.L_x_33979:
        /* <DEDUP_REMOVED lines=44> */
.L_x_33978:
[----:B------:R-:W-:Y:S05]  /*14da0*/  BSYNC B1 ;  /* 0x0000000000017941 */ /* 0x000fea0003800000 */
.L_x_33977:
        /* <DEDUP_REMOVED lines=9> */
.L_x_33973:
        /* <DEDUP_REMOVED lines=12> */
.L_x_33982:
[----:B------:R-:W-:-:S07]  /*14f00*/  MOV R28, R168 ;  /* 0x000000a8001c7202 */ /* 0x000fce0000000f00 */
.L_x_33983:
[----:B------:R-:W-:Y:S05]  /*14f10*/  BSYNC B1 ;  /* 0x0000000000017941 */ /* 0x000fea0003800000 */
.L_x_33981:
        /* <DEDUP_REMOVED lines=16> */
.L_x_33987:
[----:B------:R-:W-:Y:S05]  /*15020*/  BSYNC B2 ;  /* 0x0000000000027941 */ /* 0x000fea0003800000 */
.L_x_33986:
        /* <DEDUP_REMOVED lines=44> */
.L_x_33985:
[----:B------:R-:W-:Y:S05]  /*152f0*/  BSYNC B1 ;  /* 0x0000000000017941 */ /* 0x000fea0003800000 */
.L_x_33984:
        /* <DEDUP_REMOVED lines=14> */
.L_x_33988:
        /* <DEDUP_REMOVED lines=12> */
.L_x_33991:
[----:B------:R-:W-:-:S07]  /*154a0*/  IMAD.MOV.U32 R36, RZ, RZ, R168 ;  /* 0x000000ffff247224 */ /* 0x000fce00078e00a8 */
.L_x_33992:
[----:B------:R-:W-:Y:S05]  /*154b0*/  BSYNC B1 ;  /* 0x0000000000017941 */ /* 0x000fea0003800000 */
.L_x_33990:
        /* <DEDUP_REMOVED lines=16> */
.L_x_33996:
[----:B------:R-:W-:Y:S05]  /*155c0*/  BSYNC B2 ;  /* 0x0000000000027941 */ /* 0x000fea0003800000 */
.L_x_33995:
        /* <DEDUP_REMOVED lines=44> */
.L_x_33994:
[----:B------:R-:W-:Y:S05]  /*15890*/  BSYNC B1 ;  /* 0x0000000000017941 */ /* 0x000fea0003800000 */
.L_x_33993:
        /* <DEDUP_REMOVED lines=9> */
.L_x_33989:
        /* <DEDUP_REMOVED lines=12> */
.L_x_33998:
[----:B------:R-:W-:-:S07]  /*159f0*/  MOV R36, R168 ;  /* 0x000000a800247202 */ /* 0x000fce0000000f00 */
.L_x_33999:
[----:B------:R-:W-:Y:S05]  /*15a00*/  BSYNC B1 ;  /* 0x0000000000017941 */ /* 0x000fea0003800000 */
.L_x_33997:
        /* <DEDUP_REMOVED lines=16> */
.L_x_34003:
[----:B------:R-:W-:Y:S05]  /*15b10*/  BSYNC B2 ;  /* 0x0000000000027941 */ /* 0x000fea0003800000 */
.L_x_34002:
        /* <DEDUP_REMOVED lines=44> */
.L_x_34001:
[----:B------:R-:W-:Y:S05]  /*15de0*/  BSYNC B1 ;  /* 0x0000000000017941 */ /* 0x000fea0003800000 */
.L_x_34000:
        /* <DEDUP_REMOVED lines=14> */
.L_x_34004:
        /* <DEDUP_REMOVED lines=12> */
.L_x_34007:
[----:B------:R-:W-:-:S07]  /*15f90*/  IMAD.MOV.U32 R36, RZ, RZ, R168 ;  /* 0x000000ffff247224 */ /* 0x000fce00078e00a8 */
.L_x_34008:
[----:B------:R-:W-:Y:S05]  /*15fa0*/  BSYNC B1 ;  /* 0x0000000000017941 */ /* 0x000fea0003800000 */
.L_x_34006:
        /* <DEDUP_REMOVED lines=16> */
.L_x_34012:
[----:B------:R-:W-:Y:S05]  /*160b0*/  BSYNC B2 ;  /* 0x0000000000027941 */ /* 0x000fea0003800000 */
.L_x_34011:
        /* <DEDUP_REMOVED lines=44> */
.L_x_34010:
[----:B------:R-:W-:Y:S05]  /*16380*/  BSYNC B1 ;  /* 0x0000000000017941 */ /* 0x000fea0003800000 */
.L_x_34009:
        /* <DEDUP_REMOVED lines=9> */
.L_x_34005:
        /* <DEDUP_REMOVED lines=12> */
.L_x_34014:
[----:B------:R-:W-:-:S07]  /*164e0*/  MOV R36, R168 ;  /* 0x000000a800247202 */ /* 0x000fce0000000f00 */
.L_x_34015:
[----:B------:R-:W-:Y:S05]  /*164f0*/  BSYNC B1 ;  /* 0x0000000000017941 */ /* 0x000fea0003800000 */
.L_x_34013:
        /* <DEDUP_REMOVED lines=16> */
.L_x_34019:
[----:B------:R-:W-:Y:S05]  /*16600*/  BSYNC B2 ;  /* 0x0000000000027941 */ /* 0x000fea0003800000 */
.L_x_34018:
        /* <DEDUP_REMOVED lines=44> */
.L_x_34017:
[----:B------:R-:W-:Y:S05]  /*168d0*/  BSYNC B1 ;  /* 0x0000000000017941 */ /* 0x000fea0003800000 */
.L_x_34016:
        /* <DEDUP_REMOVED lines=12> */
.L_x_34020:
        /* <DEDUP_REMOVED lines=12> */
.L_x_34023:
[----:B------:R-:W-:-:S07]  /*16a60*/  IMAD.MOV.U32 R30, RZ, RZ, R168 ;  /* 0x000000ffff1e7224 */ /* 0x000fce00078e00a8 */
.L_x_34024:
[----:B------:R-:W-:Y:S05]  /*16a70*/  BSYNC B1 ;  /* 0x0000000000017941 */ /* 0x000fea0003800000 */
.L_x_34022:
        /* <DEDUP_REMOVED lines=16> */
.L_x_34028:
[----:B------:R-:W-:Y:S05]  /*16b80*/  BSYNC B2 ;  /* 0x0000000000027941 */ /* 0x000fea0003800000 */
.L_x_34027:
        /* <DEDUP_REMOVED lines=44> */
.L_x_34026:
[----:B------:R-:W-:Y:S05]  /*16e50*/  BSYNC B1 ;  /* 0x0000000000017941 */ /* 0x000fea0003800000 */
.L_x_34025:
        /* <DEDUP_REMOVED lines=9> */
.L_x_34021:
        /* <DEDUP_REMOVED lines=12> */
.L_x_34030:
[----:B------:R-:W-:-:S07]  /*16fb0*/  MOV R30, R168 ;  /* 0x000000a8001e7202 */ /* 0x000fce0000000f00 */
.L_x_34031:
[----:B------:R-:W-:Y:S05]  /*16fc0*/  BSYNC B1 ;  /* 0x0000000000017941 */ /* 0x000fea0003800000 */
.L_x_34029:
        /* <DEDUP_REMOVED lines=16> */
.L_x_34035:
[----:B------:R-:W-:Y:S05]  /*170d0*/  BSYNC B2 ;  /* 0x0000000000027941 */ /* 0x000fea0003800000 */
.L_x_34034:
        /* <DEDUP_REMOVED lines=44> */
.L_x_34033:
[----:B------:R-:W-:Y:S05]  /*173a0*/  BSYNC B1 ;  /* 0x0000000000017941 */ /* 0x000fea0003800000 */
.L_x_34032:
        /* <DEDUP_REMOVED lines=12> */
.L_x_34036:
        /* <DEDUP_REMOVED lines=12> */
.L_x_34039:
[----:B------:R-:W-:-:S07]  /*17530*/  IMAD.MOV.U32 R30, RZ, RZ, R168 ;  /* 0x000000ffff1e7224 */ /* 0x000fce00078e00a8 */
.L_x_34040:
[----:B------:R-:W-:Y:S05]  /*17540*/  BSYNC B1 ;  /* 0x0000000000017941 */ /* 0x000fea0003800000 */
.L_x_34038:
        /* <DEDUP_REMOVED lines=16> */
.L_x_34044:
[----:B------:R-:W-:Y:S05]  /*17650*/  BSYNC B2 ;  /* 0x0000000000027941 */ /* 0x000fea0003800000 */
.L_x_34043:
        /* <DEDUP_REMOVED lines=44> */
.L_x_34042:
[----:B------:R-:W-:Y:S05]  /*17920*/  BSYNC B1 ;  /* 0x0000000000017941 */ /* 0x000fea0003800000 */
.L_x_34041:
        /* <DEDUP_REMOVED lines=9> */
.L_x_34037:
        /* <DEDUP_REMOVED lines=12> */
.L_x_34046:
[----:B------:R-:W-:-:S07]  /*17a80*/  MOV R30, R168 ;  /* 0x000000a8001e7202 */ /* 0x000fce0000000f00 */
.L_x_34047:
[----:B------:R-:W-:Y:S05]  /*17a90*/  BSYNC B1 ;  /* 0x0000000000017941 */ /* 0x000fea0003800000 */
.L_x_34045:
        /* <DEDUP_REMOVED lines=16> */
.L_x_34051:
[----:B------:R-:W-:Y:S05]  /*17ba0*/  BSYNC B2 ;  /* 0x0000000000027941 */ /* 0x000fea0003800000 */
.L_x_34050:
        /* <DEDUP_REMOVED lines=44> */
.L_x_34049:
[----:B------:R-:W-:Y:S05]  /*17e70*/  BSYNC B1 ;  /* 0x0000000000017941 */ /* 0x000fea0003800000 */
.L_x_34048:
        /* <DEDUP_REMOVED lines=12> */
.L_x_34052:
        /* <DEDUP_REMOVED lines=12> */
.L_x_34055:
[----:B------:R-:W-:-:S07]  /*18000*/  IMAD.MOV.U32 R35, RZ, RZ, R168 ;  /* 0x000000ffff237224 */ /* 0x000fce00078e00a8 */
.L_x_34056:
[----:B------:R-:W-:Y:S05]  /*18010*/  BSYNC B1 ;  /* 0x0000000000017941 */ /* 0x000fea0003800000 */
.L_x_34054:
        /* <DEDUP_REMOVED lines=19> */
.L_x_34060:
[----:B------:R-:W-:Y:S05]  /*18150*/  BSYNC B2 ;  /* 0x0000000000027941 */ /* 0x000fea0003800000 */
.L_x_34059:
        /* <DEDUP_REMOVED lines=44> */
.L_x_34058:
[----:B------:R-:W-:Y:S05]  /*18420*/  BSYNC B1 ;  /* 0x0000000000017941 */ /* 0x000fea0003800000 */
.L_x_34057:
        /* <DEDUP_REMOVED lines=9> */
.L_x_34053:
        /* <DEDUP_REMOVED lines=50> */
.L_x_34061:
        /* <DEDUP_REMOVED lines=22> */
.L_x_34063:
[----:B------:R-:W-:-:S07]  /*18940*/  MOV R38, R168 ;  /* 0x000000a800267202 */ /* 0x000fce0000000f00 */
.L_x_34064:
[----:B------:R-:W-:Y:S05]  /*18950*/  BSYNC B1 ;  /* 0x0000000000017941 */ /* 0x000fea0003800000 */
.L_x_34062:
        /* <DEDUP_REMOVED lines=16> */
.L_x_34068:
[----:B------:R-:W-:Y:S05]  /*18a60*/  BSYNC B2 ;  /* 0x0000000000027941 */ /* 0x000fea0003800000 */
.L_x_34067:
        /* <DEDUP_REMOVED lines=44> */
.L_x_34066:
[----:B------:R-:W-:Y:S05]  /*18d30*/  BSYNC B1 ;  /* 0x0000000000017941 */ /* 0x000fea0003800000 */
.L_x_34065:
        /* <DEDUP_REMOVED lines=14> */
.L_x_34069:
        /* <DEDUP_REMOVED lines=12> */
.L_x_34072:
[----:B------:R-:W-:-:S07]  /*18ee0*/  IMAD.MOV.U32 R38, RZ, RZ, R168 ;  /* 0x000000ffff267224 */ /* 0x000fce00078e00a8 */
.L_x_34073:
[----:B------:R-:W-:Y:S05]  /*18ef0*/  BSYNC B1 ;  /* 0x0000000000017941 */ /* 0x000fea0003800000 */
.L_x_34071:
        /* <DEDUP_REMOVED lines=16> */
.L_x_34077:
[----:B------:R-:W-:Y:S05]  /*19000*/  BSYNC B2 ;  /* 0x0000000000027941 */ /* 0x000fea0003800000 */
.L_x_34076:
        /* <DEDUP_REMOVED lines=43> */
.L_x_34075:
[----:B------:R-:W-:Y:S05]  /*192c0*/  BSYNC B1 ;  /* 0x0000000000017941 */ /* 0x000fea0003800000 */
.L_x_34074:
        /* <DEDUP_REMOVED lines=9> */
.L_x_34070:
        /* <DEDUP_REMOVED lines=12> */
.L_x_34079:
[----:B------:R-:W-:-:S07]  /*19420*/  IMAD.MOV.U32 R38, RZ, RZ, R168 ;  /* 0x000000ffff267224 */ /* 0x000fce00078e00a8 */
.L_x_34080:
[----:B------:R-:W-:Y:S05]  /*19430*/  BSYNC B1 ;  /* 0x0000000000017941 */ /* 0x000fea0003800000 */
.L_x_34078:
        /* <DEDUP_REMOVED lines=16> */
.L_x_34084:
[----:B------:R-:W-:Y:S05]  /*19540*/  BSYNC B2 ;  /* 0x0000000000027941 */ /* 0x000fea0003800000 */
.L_x_34083:
        /* <DEDUP_REMOVED lines=44> */
.L_x_34082:
[----:B------:R-:W-:Y:S05]  /*19810*/  BSYNC B1 ;  /* 0x0000000000017941 */ /* 0x000fea0003800000 */
.L_x_34081:
        /* <DEDUP_REMOVED lines=14> */
.L_x_34085:
        /* <DEDUP_REMOVED lines=12> */
.L_x_34088:
[----:B------:R-:W-:-:S07]  /*199c0*/  MOV R28, R168 ;  /* 0x000000a8001c7202 */ /* 0x000fce0000000f00 */
.L_x_34089:
[----:B------:R-:W-:Y:S05]  /*199d0*/  BSYNC B1 ;  /* 0x0000000000017941 */ /* 0x000fea0003800000 */
.L_x_34087:
        /* <DEDUP_REMOVED lines=16> */
.L_x_34093:
[----:B------:R-:W-:Y:S05]  /*19ae0*/  BSYNC B2 ;  /* 0x0000000000027941 */ /* 0x000fea0003800000 */
.L_x_34092:
        /* <DEDUP_REMOVED lines=44> */
.L_x_34091:
[----:B------:R-:W-:Y:S05]  /*19db0*/  BSYNC B1 ;  /* 0x0000000000017941 */ /* 0x000fea0003800000 */
.L_x_34090:
        /* <DEDUP_REMOVED lines=9> */
.L_x_34086:
        /* <DEDUP_REMOVED lines=12> */
.L_x_34095:
[----:B------:R-:W-:-:S07]  /*19f10*/  IMAD.MOV.U32 R28, RZ, RZ, R168 ;  /* 0x000000ffff1c7224 */ /* 0x000fce00078e00a8 */
.L_x_34096:
[----:B------:R-:W-:Y:S05]  /*19f20*/  BSYNC B1 ;  /* 0x0000000000017941 */ /* 0x000fea0003800000 */
.L_x_34094:
        /* <DEDUP_REMOVED lines=16> */
.L_x_34100:
[----:B------:R-:W-:Y:S05]  /*1a030*/  BSYNC B2 ;  /* 0x0000000000027941 */ /* 0x000fea0003800000 */
.L_x_34099:
        /* <DEDUP_REMOVED lines=44> */
.L_x_34098:
[----:B------:R-:W-:Y:S05]  /*1a300*/  BSYNC B1 ;  /* 0x0000000000017941 */ /* 0x000fea0003800000 */
.L_x_34097:
        /* <DEDUP_REMOVED lines=14> */
.L_x_34101:
        /* <DEDUP_REMOVED lines=12> */
.L_x_34104:
[----:B------:R-:W-:-:S07]  /*1a4b0*/  MOV R28, R168 ;  /* 0x000000a8001c7202 */ /* 0x000fce0000000f00 */
.L_x_34105:
[----:B------:R-:W-:Y:S05]  /*1a4c0*/  BSYNC B1 ;  /* 0x0000000000017941 */ /* 0x000fea0003800000 */
.L_x_34103:
        /* <DEDUP_REMOVED lines=16> */
.L_x_34109:
[----:B------:R-:W-:Y:S05]  /*1a5d0*/  BSYNC B2 ;  /* 0x0000000000027941 */ /* 0x000fea0003800000 */
.L_x_34108:
        /* <DEDUP_REMOVED lines=44> */
.L_x_34107:
[----:B------:R-:W-:Y:S05]  /*1a8a0*/  BSYNC B1 ;  /* 0x0000000000017941 */ /* 0x000fea0003800000 */
.L_x_34106:
        /* <DEDUP_REMOVED lines=9> */
.L_x_34102:
        /* <DEDUP_REMOVED lines=12> */
.L_x_34111:
[----:B------:R-:W-:-:S07]  /*1aa00*/  IMAD.MOV.U32 R28, RZ, RZ, R168 ;  /* 0x000000ffff1c7224 */ /* 0x000fce00078e00a8 */
.L_x_34112:
[----:B------:R-:W-:Y:S05]  /*1aa10*/  BSYNC B1 ;  /* 0x0000000000017941 */ /* 0x000fea0003800000 */
.L_x_34110:
        /* <DEDUP_REMOVED lines=16> */
.L_x_34116:
[----:B------:R-:W-:Y:S05]  /*1ab20*/  BSYNC B2 ;  /* 0x0000000000027941 */ /* 0x000fea0003800000 */
.L_x_34115:
        /* <DEDUP_REMOVED lines=44> */
.L_x_34114:
[----:B------:R-:W-:Y:S05]  /*1adf0*/  BSYNC B1 ;  /* 0x0000000000017941 */ /* 0x000fea0003800000 */
.L_x_34113:
        /* <DEDUP_REMOVED lines=14> */
.L_x_34117:
        /* <DEDUP_REMOVED lines=12> */
.L_x_34120:
[----:B------:R-:W-:-:S07]  /*1afa0*/  MOV R36, R168 ;  /* 0x000000a800247202 */ /* 0x000fce0000000f00 */
.L_x_34121:
[----:B------:R-:W-:Y:S05]  /*1afb0*/  BSYNC B1 ;  /* 0x0000000000017941 */ /* 0x000fea0003800000 */
.L_x_34119:
        /* <DEDUP_REMOVED lines=16> */
.L_x_34125:
[----:B------:R-:W-:Y:S05]  /*1b0c0*/  BSYNC B2 ;  /* 0x0000000000027941 */ /* 0x000fea0003800000 */
.L_x_34124:
        /* <DEDUP_REMOVED lines=44> */
.L_x_34123:
[----:B------:R-:W-:Y:S05]  /*1b390*/  BSYNC B1 ;  /* 0x0000000000017941 */ /* 0x000fea0003800000 */
.L_x_34122:
        /* <DEDUP_REMOVED lines=9> */
.L_x_34118:
        /* <DEDUP_REMOVED lines=12> */
.L_x_34127:
[----:B------:R-:W-:-:S07]  /*1b4f0*/  IMAD.MOV.U32 R36, RZ, RZ, R168 ;  /* 0x000000ffff247224 */ /* 0x000fce00078e00a8 */
.L_x_34128:
[----:B------:R-:W-:Y:S05]  /*1b500*/  BSYNC B1 ;  /* 0x0000000000017941 */ /* 0x000fea0003800000 */
.L_x_34126:
        /* <DEDUP_REMOVED lines=16> */
.L_x_34132:
[----:B------:R-:W-:Y:S05]  /*1b610*/  BSYNC B2 ;  /* 0x0000000000027941 */ /* 0x000fea0003800000 */
.L_x_34131:
        /* <DEDUP_REMOVED lines=44> */
.L_x_34130:
[----:B------:R-:W-:Y:S05]  /*1b8e0*/  BSYNC B1 ;  /* 0x0000000000017941 */ /* 0x000fea0003800000 */
.L_x_34129:
        /* <DEDUP_REMOVED lines=14> */
.L_x_34133:
        /* <DEDUP_REMOVED lines=12> */
.L_x_34136:
[----:B------:R-:W-:-:S07]  /*1ba90*/  MOV R36, R168 ;  /* 0x000000a800247202 */ /* 0x000fce0000000f00 */
.L_x_34137:
[----:B------:R-:W-:Y:S05]  /*1baa0*/  BSYNC B1 ;  /* 0x0000000000017941 */ /* 0x000fea0003800000 */
.L_x_34135:
        /* <DEDUP_REMOVED lines=16> */
.L_x_34141:
[----:B------:R-:W-:Y:S05]  /*1bbb0*/  BSYNC B2 ;  /* 0x0000000000027941 */ /* 0x000fea0003800000 */
.L_x_34140:
        /* <DEDUP_REMOVED lines=44> */
.L_x_34139:
[----:B------:R-:W-:Y:S05]  /*1be80*/  BSYNC B1 ;  /* 0x0000000000017941 */ /* 0x000fea0003800000 */
.L_x_34138:
        /* <DEDUP_REMOVED lines=9> */
.L_x_34134:
        /* <DEDUP_REMOVED lines=12> */
.L_x_34143:
[----:B------:R-:W-:-:S07]  /*1bfe0*/  IMAD.MOV.U32 R36, RZ, RZ, R168 ;  /* 0x000000ffff247224 */ /* 0x000fce00078e00a8 */
.L_x_34144:
[----:B------:R-:W-:Y:S05]  /*1bff0*/  BSYNC B1 ;  /* 0x0000000000017941 */ /* 0x000fea0003800000 */
.L_x_34142:
        /* <DEDUP_REMOVED lines=16> */
.L_x_34148:
[----:B------:R-:W-:Y:S05]  /*1c100*/  BSYNC B2 ;  /* 0x0000000000027941 */ /* 0x000fea0003800000 */
.L_x_34147:
        /* <DEDUP_REMOVED lines=44> */
.L_x_34146:
[----:B------:R-:W-:Y:S05]  /*1c3d0*/  BSYNC B1 ;  /* 0x0000000000017941 */ /* 0x000fea0003800000 */
.L_x_34145:
        /* <DEDUP_REMOVED lines=12> */
.L_x_34149:
        /* <DEDUP_REMOVED lines=12> */
.L_x_34152:
[----:B------:R-:W-:-:S07]  /*1c560*/  MOV R30, R168 ;  /* 0x000000a8001e7202 */ /* 0x000fce0000000f00 */
.L_x_34153:
[----:B------:R-:W-:Y:S05]  /*1c570*/  BSYNC B1 ;  /* 0x0000000000017941 */ /* 0x000fea0003800000 */
.L_x_34151:
        /* <DEDUP_REMOVED lines=16> */
.L_x_34157:
[----:B------:R-:W-:Y:S05]  /*1c680*/  BSYNC B2 ;  /* 0x0000000000027941 */ /* 0x000fea0003800000 */
.L_x_34156:
        /* <DEDUP_REMOVED lines=44> */
.L_x_34155:
[----:B------:R-:W-:Y:S05]  /*1c950*/  BSYNC B1 ;  /* 0x0000000000017941 */ /* 0x000fea0003800000 */
.L_x_34154:
        /* <DEDUP_REMOVED lines=9> */
.L_x_34150:
        /* <DEDUP_REMOVED lines=12> */
.L_x_34159:
[----:B------:R-:W-:-:S07]  /*1cab0*/  IMAD.MOV.U32 R30, RZ, RZ, R168 ;  /* 0x000000ffff1e7224 */ /* 0x000fce00078e00a8 */
.L_x_34160:
[----:B------:R-:W-:Y:S05]  /*1cac0*/  BSYNC B1 ;  /* 0x0000000000017941 */ /* 0x000fea0003800000 */
.L_x_34158:
        /* <DEDUP_REMOVED lines=16> */
.L_x_34164:
[----:B------:R-:W-:Y:S05]  /*1cbd0*/  BSYNC B2 ;  /* 0x0000000000027941 */ /* 0x000fea0003800000 */
.L_x_34163:
        /* <DEDUP_REMOVED lines=44> */
.L_x_34162:
[----:B------:R-:W-:Y:S05]  /*1cea0*/  BSYNC B1 ;  /* 0x0000000000017941 */ /* 0x000fea0003800000 */
.L_x_34161:
        /* <DEDUP_REMOVED lines=12> */
.L_x_34165:
        /* <DEDUP_REMOVED lines=12> */
.L_x_34168:
[----:B------:R-:W-:-:S07]  /*1d030*/  MOV R30, R168 ;  /* 0x000000a8001e7202 */ /* 0x000fce0000000f00 */
.L_x_34169:
[----:B------:R-:W-:Y:S05]  /*1d040*/  BSYNC B1 ;  /* 0x0000000000017941 */ /* 0x000fea0003800000 */
.L_x_34167:
        /* <DEDUP_REMOVED lines=16> */
.L_x_34173:
[----:B------:R-:W-:Y:S05]  /*1d150*/  BSYNC B2 ;  /* 0x0000000000027941 */ /* 0x000fea0003800000 */
.L_x_34172:
        /* <DEDUP_REMOVED lines=44> */
.L_x_34171:
[----:B------:R-:W-:Y:S05]  /*1d420*/  BSYNC B1 ;  /* 0x0000000000017941 */ /* 0x000fea0003800000 */
.L_x_34170:
        /* <DEDUP_REMOVED lines=9> */
.L_x_34166:
        /* <DEDUP_REMOVED lines=12> */
.L_x_34175:
[----:B------:R-:W-:-:S07]  /*1d580*/  IMAD.MOV.U32 R30, RZ, RZ, R168 ;  /* 0x000000ffff1e7224 */ /* 0x000fce00078e00a8 */
.L_x_34176:
[----:B------:R-:W-:Y:S05]  /*1d590*/  BSYNC B1 ;  /* 0x0000000000017941 */ /* 0x000fea0003800000 */
.L_x_34174:
        /* <DEDUP_REMOVED lines=16> */
.L_x_34180:
[----:B------:R-:W-:Y:S05]  /*1d6a0*/  BSYNC B2 ;  /* 0x0000000000027941 */ /* 0x000fea0003800000 */
.L_x_34179:
        /* <DEDUP_REMOVED lines=44> */
.L_x_34178:
[----:B------:R-:W-:Y:S05]  /*1d970*/  BSYNC B1 ;  /* 0x0000000000017941 */ /* 0x000fea0003800000 */
.L_x_34177:
        /* <DEDUP_REMOVED lines=12> */
.L_x_34181:
        /* <DEDUP_REMOVED lines=12> */
.L_x_34184:
[----:B------:R-:W-:-:S07]  /*1db00*/  MOV R35, R168 ;  /* 0x000000a800237202 */ /* 0x000fce0000000f00 */
.L_x_34185:
[----:B------:R-:W-:Y:S05]  /*1db10*/  BSYNC B1 ;  /* 0x0000000000017941 */ /* 0x000fea0003800000 */
.L_x_34183:
        /* <DEDUP_REMOVED lines=19> */
.L_x_34189:
[----:B------:R-:W-:Y:S05]  /*1dc50*/  BSYNC B2 ;  /* 0x0000000000027941 */ /* 0x000fea0003800000 */
.L_x_34188:
        /* <DEDUP_REMOVED lines=44> */
.L_x_34187:
[----:B------:R-:W-:Y:S05]  /*1df20*/  BSYNC B1 ;  /* 0x0000000000017941 */ /* 0x000fea0003800000 */
.L_x_34186:
        /* <DEDUP_REMOVED lines=9> */
.L_x_34182:
        /* <DEDUP_REMOVED lines=50> */
.L_x_34190:
        /* <DEDUP_REMOVED lines=22> */
.L_x_34192:
[----:B------:R-:W-:-:S07]  /*1e440*/  IMAD.MOV.U32 R38, RZ, RZ, R168 ;  /* 0x000000ffff267224 */ /* 0x000fce00078e00a8 */
.L_x_34193:
[----:B------:R-:W-:Y:S05]  /*1e450*/  BSYNC B1 ;  /* 0x0000000000017941 */ /* 0x000fea0003800000 */
.L_x_34191:
        /* <DEDUP_REMOVED lines=16> */
.L_x_34197:
[----:B------:R-:W-:Y:S05]  /*1e560*/  BSYNC B2 ;  /* 0x0000000000027941 */ /* 0x000fea0003800000 */
.L_x_34196:
        /* <DEDUP_REMOVED lines=44> */
.L_x_34195:
[----:B------:R-:W-:Y:S05]  /*1e830*/  BSYNC B1 ;  /* 0x0000000000017941 */ /* 0x000fea0003800000 */
.L_x_34194:
        /* <DEDUP_REMOVED lines=14> */
.L_x_34198:
        /* <DEDUP_REMOVED lines=12> */
.L_x_34201:
[----:B------:R-:W-:-:S07]  /*1e9e0*/  MOV R38, R168 ;  /* 0x000000a800267202 */ /* 0x000fce0000000f00 */
.L_x_34202:
[----:B------:R-:W-:Y:S05]  /*1e9f0*/  BSYNC B1 ;  /* 0x0000000000017941 */ /* 0x000fea0003800000 */
.L_x_34200:
        /* <DEDUP_REMOVED lines=16> */
.L_x_34206:
[----:B------:R-:W-:Y:S05]  /*1eb00*/  BSYNC B2 ;  /* 0x0000000000027941 */ /* 0x000fea0003800000 */
.L_x_34205:
        /* <DEDUP_REMOVED lines=43> */
.L_x_34204:
[----:B------:R-:W-:Y:S05]  /*1edc0*/  BSYNC B1 ;  /* 0x0000000000017941 */ /* 0x000fea0003800000 */
.L_x_34203:
        /* <DEDUP_REMOVED lines=9> */
.L_x_34199:
        /* <DEDUP_REMOVED lines=12> */
.L_x_34208:
[----:B------:R-:W-:-:S07]  /*1ef20*/  MOV R38, R168 ;  /* 0x000000a800267202 */ /* 0x000fce0000000f00 */
.L_x_34209:
[----:B------:R-:W-:Y:S05]  /*1ef30*/  BSYNC B1 ;  /* 0x0000000000017941 */ /* 0x000fea0003800000 */
.L_x_34207:
        /* <DEDUP_REMOVED lines=16> */
.L_x_34213:
[----:B------:R-:W-:Y:S05]  /*1f040*/  BSYNC B2 ;  /* 0x0000000000027941 */ /* 0x000fea0003800000 */
.L_x_34212:
        /* <DEDUP_REMOVED lines=44> */
.L_x_34211:
[----:B------:R-:W-:Y:S05]  /*1f310*/  BSYNC B1 ;  /* 0x0000000000017941 */ /* 0x000fea0003800000 */
.L_x_34210:
        /* <DEDUP_REMOVED lines=14> */
.L_x_34214:
        /* <DEDUP_REMOVED lines=12> */
.L_x_34217:
[----:B------:R-:W-:-:S07]  /*1f4c0*/  IMAD.MOV.U32 R28, RZ, RZ, R168 ;  /* 0x000000ffff1c7224 */ /* 0x000fce00078e00a8 */
.L_x_34218:
[----:B------:R-:W-:Y:S05]  /*1f4d0*/  BSYNC B1 ;  /* 0x0000000000017941 */ /* 0x000fea0003800000 */
.L_x_34216:
        /* <DEDUP_REMOVED lines=16> */
.L_x_34222:
[----:B------:R-:W-:Y:S05]  /*1f5e0*/  BSYNC B2 ;  /* 0x0000000000027941 */ /* 0x000fea0003800000 */
.L_x_34221:
        /* <DEDUP_REMOVED lines=44> */
.L_x_34220:
[----:B------:R-:W-:Y:S05]  /*1f8b0*/  BSYNC B1 ;  /* 0x0000000000017941 */ /* 0x000fea0003800000 */
.L_x_34219:
        /* <DEDUP_REMOVED lines=9> */
.L_x_34215:
        /* <DEDUP_REMOVED lines=12> */
.L_x_34224:
[----:B------:R-:W-:-:S07]  /*1fa10*/  MOV R28, R168 ;  /* 0x000000a8001c7202 */ /* 0x000fce0000000f00 */
.L_x_34225:
[----:B------:R-:W-:Y:S05]  /*1fa20*/  BSYNC B1 ;  /* 0x0000000000017941 */ /* 0x000fea0003800000 */
.L_x_34223:
        /* <DEDUP_REMOVED lines=16> */
.L_x_34229:
[----:B------:R-:W-:Y:S05]  /*1fb30*/  BSYNC B2 ;  /* 0x0000000000027941 */ /* 0x000fea0003800000 */
.L_x_34228:
        /* <DEDUP_REMOVED lines=44> */
.L_x_34227:
[----:B------:R-:W-:Y:S05]  /*1fe00*/  BSYNC B1 ;  /* 0x0000000000017941 */ /* 0x000fea0003800000 */
.L_x_34226:
        /* <DEDUP_REMOVED lines=14> */
.L_x_34230:
        /* <DEDUP_REMOVED lines=12> */
.L_x_34233:
[----:B------:R-:W-:-:S07]  /*1ffb0*/  IMAD.MOV.U32 R28, RZ, RZ, R168 ;  /* 0x000000ffff1c7224 */ /* 0x000fce00078e00a8 */
.L_x_34234:
[----:B------:R-:W-:Y:S05]  /*1ffc0*/  BSYNC B1 ;  /* 0x0000000000017941 */ /* 0x000fea0003800000 */
.L_x_34232:
        /* <DEDUP_REMOVED lines=16> */
.L_x_34238:
[----:B------:R-:W-:Y:S05]  /*200d0*/  BSYNC B2 ;  /* 0x0000000000027941 */ /* 0x000fea0003800000 */
.L_x_34237:
        /* <DEDUP_REMOVED lines=44> */
.L_x_34236:
[----:B------:R-:W-:Y:S05]  /*203a0*/  BSYNC B1 ;  /* 0x0000000000017941 */ /* 0x000fea0003800000 */
.L_x_34235:
        /* <DEDUP_REMOVED lines=9> */
.L_x_34231:
        /* <DEDUP_REMOVED lines=12> */
.L_x_34240:
[----:B------:R-:W-:-:S07]  /*20500*/  MOV R28, R168 ;  /* 0x000000a8001c7202 */ /* 0x000fce0000000f00 */
.L_x_34241:
[----:B------:R-:W-:Y:S05]  /*20510*/  BSYNC B1 ;  /* 0x0000000000017941 */ /* 0x000fea0003800000 */
.L_x_34239:
        /* <DEDUP_REMOVED lines=16> */
.L_x_34245:
[----:B------:R-:W-:Y:S05]  /*20620*/  BSYNC B2 ;  /* 0x0000000000027941 */ /* 0x000fea0003800000 */
.L_x_34244:
        /* <DEDUP_REMOVED lines=44> */
.L_x_34243:
[----:B------:R-:W-:Y:S05]  /*208f0*/  BSYNC B1 ;  /* 0x0000000000017941 */ /* 0x000fea0003800000 */
.L_x_34242:
        /* <DEDUP_REMOVED lines=14> */
.L_x_34246:
        /* <DEDUP_REMOVED lines=12> */
.L_x_34249:
[----:B------:R-:W-:-:S07]  /*20aa0*/  IMAD.MOV.U32 R36, RZ, RZ, R168 ;  /* 0x000000ffff247224 */ /* 0x000fce00078e00a8 */
.L_x_34250:
[----:B------:R-:W-:Y:S05]  /*20ab0*/  BSYNC B1 ;  /* 0x0000000000017941 */ /* 0x000fea0003800000 */
.L_x_34248:
        /* <DEDUP_REMOVED lines=16> */
.L_x_34254:
[----:B------:R-:W-:Y:S05]  /*20bc0*/  BSYNC B2 ;  /* 0x0000000000027941 */ /* 0x000fea0003800000 */
.L_x_34253:
        /* <DEDUP_REMOVED lines=44> */
.L_x_34252:
[----:B------:R-:W-:Y:S05]  /*20e90*/  BSYNC B1 ;  /* 0x0000000000017941 */ /* 0x000fea0003800000 */
.L_x_34251:
        /* <DEDUP_REMOVED lines=9> */
.L_x_34247:
        /* <DEDUP_REMOVED lines=12> */
.L_x_34256:
[----:B------:R-:W-:-:S07]  /*20ff0*/  MOV R36, R168 ;  /* 0x000000a800247202 */ /* 0x000fce0000000f00 */
.L_x_34257:
[----:B------:R-:W-:Y:S05]  /*21000*/  BSYNC B1 ;  /* 0x0000000000017941 */ /* 0x000fea0003800000 */
.L_x_34255:
        /* <DEDUP_REMOVED lines=16> */
.L_x_34261:
[----:B------:R-:W-:Y:S05]  /*21110*/  BSYNC B2 ;  /* 0x0000000000027941 */ /* 0x000fea0003800000 */
.L_x_34260:
        /* <DEDUP_REMOVED lines=44> */
.L_x_34259:
[----:B------:R-:W-:Y:S05]  /*213e0*/  BSYNC B1 ;  /* 0x0000000000017941 */ /* 0x000fea0003800000 */
.L_x_34258:
        /* <DEDUP_REMOVED lines=14> */
.L_x_34262:
        /* <DEDUP_REMOVED lines=12> */
.L_x_34265:
[----:B------:R-:W-:-:S07]  /*21590*/  IMAD.MOV.U32 R37, RZ, RZ, R168 ;  /* 0x000000ffff257224 */ /* 0x000fce00078e00a8 */
.L_x_34266:
[----:B------:R-:W-:Y:S05]  /*215a0*/  BSYNC B1 ;  /* 0x0000000000017941 */ /* 0x000fea0003800000 */
.L_x_34264:
        /* <DEDUP_REMOVED lines=16> */
.L_x_34270:
[----:B------:R-:W-:Y:S05]  /*216b0*/  BSYNC B2 ;  /* 0x0000000000027941 */ /* 0x000fea0003800000 */
.L_x_34269:
        /* <DEDUP_REMOVED lines=44> */
.L_x_34268:
[----:B------:R-:W-:Y:S05]  /*21980*/  BSYNC B1 ;  /* 0x0000000000017941 */ /* 0x000fea0003800000 */
.L_x_34267:
        /* <DEDUP_REMOVED lines=9> */
.L_x_34263:
        /* <DEDUP_REMOVED lines=12> */
.L_x_34272:
[----:B------:R-:W-:-:S07]  /*21ae0*/  MOV R37, R168 ;  /* 0x000000a800257202 */ /* 0x000fce0000000f00 */
.L_x_34273:
[----:B------:R-:W-:Y:S05]  /*21af0*/  BSYNC B1 ;  /* 0x0000000000017941 */ /* 0x000fea0003800000 */
.L_x_34271:
        /* <DEDUP_REMOVED lines=16> */
.L_x_34277:
[----:B------:R-:W-:Y:S05]  /*21c00*/  BSYNC B2 ;  /* 0x0000000000027941 */ /* 0x000fea0003800000 */
.L_x_34276:
        /* <DEDUP_REMOVED lines=44> */
.L_x_34275:
[----:B------:R-:W-:Y:S05]  /*21ed0*/  BSYNC B1 ;  /* 0x0000000000017941 */ /* 0x000fea0003800000 */
.L_x_34274:
        /* <DEDUP_REMOVED lines=12> */
.L_x_34278:
        /* <DEDUP_REMOVED lines=12> */
.L_x_34281:
[----:B------:R-:W-:-:S07]  /*22060*/  IMAD.MOV.U32 R30, RZ, RZ, R168 ;  /* 0x000000ffff1e7224 */ /* 0x000fce00078e00a8 */
.L_x_34282:
[----:B------:R-:W-:Y:S05]  /*22070*/  BSYNC B1 ;  /* 0x0000000000017941 */ /* 0x000fea0003800000 */
.L_x_34280:
        /* <DEDUP_REMOVED lines=16> */
.L_x_34286:
[----:B------:R-:W-:Y:S05]  /*22180*/  BSYNC B2 ;  /* 0x0000000000027941 */ /* 0x000fea0003800000 */
.L_x_34285:
        /* <DEDUP_REMOVED lines=44> */
.L_x_34284:
[----:B------:R-:W-:Y:S05]  /*22450*/  BSYNC B1 ;  /* 0x0000000000017941 */ /* 0x000fea0003800000 */
.L_x_34283:
        /* <DEDUP_REMOVED lines=9> */
.L_x_34279:
        /* <DEDUP_REMOVED lines=12> */
.L_x_34288:
[----:B------:R-:W-:-:S07]  /*225b0*/  MOV R30, R168 ;  /* 0x000000a8001e7202 */ /* 0x000fce0000000f00 */
.L_x_34289:
[----:B------:R-:W-:Y:S05]  /*225c0*/  BSYNC B1 ;  /* 0x0000000000017941 */ /* 0x000fea0003800000 */
.L_x_34287:
        /* <DEDUP_REMOVED lines=16> */
.L_x_34293:
[----:B------:R-:W-:Y:S05]  /*226d0*/  BSYNC B2 ;  /* 0x0000000000027941 */ /* 0x000fea0003800000 */
.L_x_34292:
        /* <DEDUP_REMOVED lines=44> */
.L_x_34291:
[----:B------:R-:W-:Y:S05]  /*229a0*/  BSYNC B1 ;  /* 0x0000000000017941 */ /* 0x000fea0003800000 */
.L_x_34290:
        /* <DEDUP_REMOVED lines=12> */
.L_x_34294:
        /* <DEDUP_REMOVED lines=12> */
.L_x_34297:
[----:B------:R-:W-:-:S07]  /*22b30*/  IMAD.MOV.U32 R30, RZ, RZ, R168 ;  /* 0x000000ffff1e7224 */ /* 0x000fce00078e00a8 */
.L_x_34298:
[----:B------:R-:W-:Y:S05]  /*22b40*/  BSYNC B1 ;  /* 0x0000000000017941 */ /* 0x000fea0003800000 */
.L_x_34296:
        /* <DEDUP_REMOVED lines=16> */
.L_x_34302:
[----:B------:R-:W-:Y:S05]  /*22c50*/  BSYNC B2 ;  /* 0x0000000000027941 */ /* 0x000fea0003800000 */
.L_x_34301:
        /* <DEDUP_REMOVED lines=44> */
.L_x_34300:
[----:B------:R-:W-:Y:S05]  /*22f20*/  BSYNC B1 ;  /* 0x0000000000017941 */ /* 0x000fea0003800000 */
.L_x_34299:
        /* <DEDUP_REMOVED lines=9> */
.L_x_34295:
        /* <DEDUP_REMOVED lines=12> */
.L_x_34304:
[----:B------:R-:W-:-:S07]  /*23080*/  MOV R30, R168 ;  /* 0x000000a8001e7202 */ /* 0x000fce0000000f00 */
.L_x_34305:
[----:B------:R-:W-:Y:S05]  /*23090*/  BSYNC B1 ;  /* 0x0000000000017941 */ /* 0x000fea0003800000 */
.L_x_34303:
        /* <DEDUP_REMOVED lines=16> */
.L_x_34309:
[----:B------:R-:W-:Y:S05]  /*231a0*/  BSYNC B2 ;  /* 0x0000000000027941 */ /* 0x000fea0003800000 */
.L_x_34308:
        /* <DEDUP_REMOVED lines=44> */
.L_x_34307:
[----:B------:R-:W-:Y:S05]  /*23470*/  BSYNC B1 ;  /* 0x0000000000017941 */ /* 0x000fea0003800000 */
.L_x_34306:
        /* <DEDUP_REMOVED lines=12> */
.L_x_34310:
        /* <DEDUP_REMOVED lines=12> */
.L_x_34313:
[----:B------:R-:W-:-:S07]  /*23600*/  IMAD.MOV.U32 R35, RZ, RZ, R168 ;  /* 0x000000ffff237224 */ /* 0x000fce00078e00a8 */
.L_x_34314:
[----:B------:R-:W-:Y:S05]  /*23610*/  BSYNC B1 ;  /* 0x0000000000017941 */ /* 0x000fea0003800000 */
.L_x_34312:
        /* <DEDUP_REMOVED lines=19> */
.L_x_34318:
[----:B------:R-:W-:Y:S05]  /*23750*/  BSYNC B2 ;  /* 0x0000000000027941 */ /* 0x000fea0003800000 */
.L_x_34317:
        /* <DEDUP_REMOVED lines=44> */
.L_x_34316:
[----:B------:R-:W-:Y:S05]  /*23a20*/  BSYNC B1 ;  /* 0x0000000000017941 */ /* 0x000fea0003800000 */
.L_x_34315:
        /* <DEDUP_REMOVED lines=9> */
.L_x_34311:
        /* <DEDUP_REMOVED lines=50> */
.L_x_34319:
        /* <DEDUP_REMOVED lines=22> */
.L_x_34321:
[----:B------:R-:W-:-:S07]  /*23f40*/  MOV R162, R168 ;  /* 0x000000a800a27202 */ /* 0x000fce0000000f00 */
.L_x_34322:
[----:B------:R-:W-:Y:S05]  /*23f50*/  BSYNC B1 ;  /* 0x0000000000017941 */ /* 0x000fea0003800000 */
.L_x_34320:
        /* <DEDUP_REMOVED lines=16> */
.L_x_34326:
[----:B------:R-:W-:Y:S05]  /*24060*/  BSYNC B2 ;  /* 0x0000000000027941 */ /* 0x000fea0003800000 */
.L_x_34325:
        /* <DEDUP_REMOVED lines=44> */
.L_x_34324:
[----:B------:R-:W-:Y:S05]  /*24330*/  BSYNC B1 ;  /* 0x0000000000017941 */ /* 0x000fea0003800000 */
.L_x_34323:
        /* <DEDUP_REMOVED lines=14> */
.L_x_34327:
        /* <DEDUP_REMOVED lines=12> */
.L_x_34330:
[----:B------:R-:W-:-:S07]  /*244e0*/  IMAD.MOV.U32 R33, RZ, RZ, R168 ;  /* 0x000000ffff217224 */ /* 0x000fce00078e00a8 */
.L_x_34331:
[----:B------:R-:W-:Y:S05]  /*244f0*/  BSYNC B1 ;  /* 0x0000000000017941 */ /* 0x000fea0003800000 */
.L_x_34329:
        /* <DEDUP_REMOVED lines=16> */
.L_x_34335:
[----:B------:R-:W-:Y:S05]  /*24600*/  BSYNC B2 ;  /* 0x0000000000027941 */ /* 0x000fea0003800000 */
.L_x_34334:
        /* <DEDUP_REMOVED lines=43> */
.L_x_34333:
[----:B------:R-:W-:Y:S05]  /*248c0*/  BSYNC B1 ;  /* 0x0000000000017941 */ /* 0x000fea0003800000 */
.L_x_34332:
        /* <DEDUP_REMOVED lines=9> */
.L_x_34328:
        /* <DEDUP_REMOVED lines=12> */
.L_x_34337:
[----:B------:R-:W-:-:S07]  /*24a20*/  IMAD.MOV.U32 R33, RZ, RZ, R168 ;  /* 0x000000ffff217224 */ /* 0x000fce00078e00a8 */
.L_x_34338:
[----:B------:R-:W-:Y:S05]  /*24a30*/  BSYNC B1 ;  /* 0x0000000000017941 */ /* 0x000fea0003800000 */
.L_x_34336:
        /* <DEDUP_REMOVED lines=16> */
.L_x_34342:
[----:B------:R-:W-:Y:S05]  /*24b40*/  BSYNC B2 ;  /* 0x0000000000027941 */ /* 0x000fea0003800000 */
.L_x_34341:
        /* <DEDUP_REMOVED lines=44> */
.L_x_34340:
[----:B------:R-:W-:Y:S05]  /*24e10*/  BSYNC B1 ;  /* 0x0000000000017941 */ /* 0x000fea0003800000 */
.L_x_34339:
        /* <DEDUP_REMOVED lines=14> */
.L_x_34343:
        /* <DEDUP_REMOVED lines=12> */
.L_x_34346:
[----:B------:R-:W-:-:S07]  /*24fc0*/  MOV R28, R168 ;  /* 0x000000a8001c7202 */ /* 0x000fce0000000f00 */
.L_x_34347:
[----:B------:R-:W-:Y:S05]  /*24fd0*/  BSYNC B1 ;  /* 0x0000000000017941 */ /* 0x000fea0003800000 */
.L_x_34345:
        /* <DEDUP_REMOVED lines=16> */
.L_x_34351:
[----:B------:R-:W-:Y:S05]  /*250e0*/  BSYNC B2 ;  /* 0x0000000000027941 */ /* 0x000fea0003800000 */
.L_x_34350:
        /* <DEDUP_REMOVED lines=44> */
.L_x_34349:
[----:B------:R-:W-:Y:S05]  /*253b0*/  BSYNC B1 ;  /* 0x0000000000017941 */ /* 0x000fea0003800000 */
.L_x_34348:
        /* <DEDUP_REMOVED lines=9> */
.L_x_34344:
        /* <DEDUP_REMOVED lines=12> */
.L_x_34353:
[----:B------:R-:W-:-:S07]  /*25510*/  IMAD.MOV.U32 R28, RZ, RZ, R168 ;  /* 0x000000ffff1c7224 */ /* 0x000fce00078e00a8 */
.L_x_34354:
[----:B------:R-:W-:Y:S05]  /*25520*/  BSYNC B1 ;  /* 0x0000000000017941 */ /* 0x000fea0003800000 */
.L_x_34352:
        /* <DEDUP_REMOVED lines=16> */
.L_x_34358:
[----:B------:R-:W-:Y:S05]  /*25630*/  BSYNC B2 ;  /* 0x0000000000027941 */ /* 0x000fea0003800000 */
.L_x_34357:
        /* <DEDUP_REMOVED lines=44> */
.L_x_34356:
[----:B------:R-:W-:Y:S05]  /*25900*/  BSYNC B1 ;  /* 0x0000000000017941 */ /* 0x000fea0003800000 */
.L_x_34355:
        /* <DEDUP_REMOVED lines=14> */
.L_x_34359:
        /* <DEDUP_REMOVED lines=12> */
.L_x_34362:
[----:B------:R-:W-:-:S07]  /*25ab0*/  MOV R28, R168 ;  /* 0x000000a8001c7202 */ /* 0x000fce0000000f00 */
.L_x_34363:
[----:B------:R-:W-:Y:S05]  /*25ac0*/  BSYNC B1 ;  /* 0x0000000000017941 */ /* 0x000fea0003800000 */
.L_x_34361:
        /* <DEDUP_REMOVED lines=16> */
.L_x_34367:
[----:B------:R-:W-:Y:S05]  /*25bd0*/  BSYNC B2 ;  /* 0x0000000000027941 */ /* 0x000fea0003800000 */
.L_x_34366:
        /* <DEDUP_REMOVED lines=44> */
.L_x_34365:
[----:B------:R-:W-:Y:S05]  /*25ea0*/  BSYNC B1 ;  /* 0x0000000000017941 */ /* 0x000fea0003800000 */
.L_x_34364:
        /* <DEDUP_REMOVED lines=9> */
.L_x_34360:
        /* <DEDUP_REMOVED lines=12> */
.L_x_34369:
[----:B------:R-:W-:-:S07]  /*26000*/  IMAD.MOV.U32 R28, RZ, RZ, R168 ;  /* 0x000000ffff1c7224 */ /* 0x000fce00078e00a8 */
.L_x_34370:
[----:B------:R-:W-:Y:S05]  /*26010*/  BSYNC B1 ;  /* 0x0000000000017941 */ /* 0x000fea0003800000 */
.L_x_34368:
        /* <DEDUP_REMOVED lines=16> */
.L_x_34374:
[----:B------:R-:W-:Y:S05]  /*26120*/  BSYNC B2 ;  /* 0x0000000000027941 */ /* 0x000fea0003800000 */
.L_x_34373:
        /* <DEDUP_REMOVED lines=44> */
.L_x_34372:
[----:B------:R-:W-:Y:S05]  /*263f0*/  BSYNC B1 ;  /* 0x0000000000017941 */ /* 0x000fea0003800000 */
.L_x_34371:
        /* <DEDUP_REMOVED lines=14> */
.L_x_34375:
        /* <DEDUP_REMOVED lines=12> */
.L_x_34378:
[----:B------:R-:W-:-:S07]  /*265a0*/  MOV R164, R168 ;  /* 0x000000a800a47202 */ /* 0x000fce0000000f00 */
.L_x_34379:
[----:B------:R-:W-:Y:S05]  /*265b0*/  BSYNC B1 ;  /* 0x0000000000017941 */ /* 0x000fea0003800000 */
.L_x_34377:
        /* <DEDUP_REMOVED lines=16> */
.L_x_34383:
[----:B------:R-:W-:Y:S05]  /*266c0*/  BSYNC B2 ;  /* 0x0000000000027941 */ /* 0x000fea0003800000 */
.L_x_34382:
        /* <DEDUP_REMOVED lines=44> */
.L_x_34381:
[----:B------:R-:W-:Y:S05]  /*26990*/  BSYNC B1 ;  /* 0x0000000000017941 */ /* 0x000fea0003800000 */
.L_x_34380:
        /* <DEDUP_REMOVED lines=9> */
.L_x_34376:
        /* <DEDUP_REMOVED lines=12> */
.L_x_34385:
[----:B------:R-:W-:-:S07]  /*26af0*/  IMAD.MOV.U32 R164, RZ, RZ, R168 ;  /* 0x000000ffffa47224 */ /* 0x000fce00078e00a8 */
.L_x_34386:
[----:B------:R-:W-:Y:S05]  /*26b00*/  BSYNC B1 ;  /* 0x0000000000017941 */ /* 0x000fea0003800000 */
.L_x_34384:
        /* <DEDUP_REMOVED lines=16> */
.L_x_34390:
[----:B------:R-:W-:Y:S05]  /*26c10*/  BSYNC B2 ;  /* 0x0000000000027941 */ /* 0x000fea0003800000 */
.L_x_34389:
        /* <DEDUP_REMOVED lines=44> */
.L_x_34388:
[----:B------:R-:W-:Y:S05]  /*26ee0*/  BSYNC B1 ;  /* 0x0000000000017941 */ /* 0x000fea0003800000 */
.L_x_34387:
        /* <DEDUP_REMOVED lines=14> */
.L_x_34391:
        /* <DEDUP_REMOVED lines=12> */
.L_x_34394:
[----:B------:R-:W-:-:S07]  /*27090*/  MOV R29, R168 ;  /* 0x000000a8001d7202 */ /* 0x000fce0000000f00 */
.L_x_34395:
[----:B------:R-:W-:Y:S05]  /*270a0*/  BSYNC B1 ;  /* 0x0000000000017941 */ /* 0x000fea0003800000 */
.L_x_34393:
        /* <DEDUP_REMOVED lines=16> */
.L_x_34399:
[----:B------:R-:W-:Y:S05]  /*271b0*/  BSYNC B2 ;  /* 0x0000000000027941 */ /* 0x000fea0003800000 */
.L_x_34398:
        /* <DEDUP_REMOVED lines=44> */
.L_x_34397:
[----:B------:R-:W-:Y:S05]  /*27480*/  BSYNC B1 ;  /* 0x0000000000017941 */ /* 0x000fea0003800000 */
.L_x_34396:
        /* <DEDUP_REMOVED lines=9> */
.L_x_34392:
        /* <DEDUP_REMOVED lines=12> */
.L_x_34401:
[----:B------:R-:W-:-:S07]  /*275e0*/  IMAD.MOV.U32 R29, RZ, RZ, R168 ;  /* 0x000000ffff1d7224 */ /* 0x000fce00078e00a8 */
.L_x_34402:
[----:B------:R-:W-:Y:S05]  /*275f0*/  BSYNC B1 ;  /* 0x0000000000017941 */ /* 0x000fea0003800000 */
.L_x_34400:
        /* <DEDUP_REMOVED lines=16> */
.L_x_34406:
[----:B------:R-:W-:Y:S05]  /*27700*/  BSYNC B2 ;  /* 0x0000000000027941 */ /* 0x000fea0003800000 */
.L_x_34405:
        /* <DEDUP_REMOVED lines=44> */
.L_x_34404:
[----:B------:R-:W-:Y:S05]  /*279d0*/  BSYNC B1 ;  /* 0x0000000000017941 */ /* 0x000fea0003800000 */
.L_x_34403:
        /* <DEDUP_REMOVED lines=12> */
.L_x_34407:
        /* <DEDUP_REMOVED lines=12> */
.L_x_34410:
[----:B------:R-:W-:-:S07]  /*27b60*/  MOV R30, R168 ;  /* 0x000000a8001e7202 */ /* 0x000fce0000000f00 */
.L_x_34411:
[----:B------:R-:W-:Y:S05]  /*27b70*/  BSYNC B1 ;  /* 0x0000000000017941 */ /* 0x000fea0003800000 */
.L_x_34409:
        /* <DEDUP_REMOVED lines=16> */
.L_x_34415:
[----:B------:R-:W-:Y:S05]  /*27c80*/  BSYNC B2 ;  /* 0x0000000000027941 */ /* 0x000fea0003800000 */
.L_x_34414:
        /* <DEDUP_REMOVED lines=44> */
.L_x_34413:
[----:B------:R-:W-:Y:S05]  /*27f50*/  BSYNC B1 ;  /* 0x0000000000017941 */ /* 0x000fea0003800000 */
.L_x_34412:
        /* <DEDUP_REMOVED lines=9> */
.L_x_34408:
        /* <DEDUP_REMOVED lines=12> */
.L_x_34417:
[----:B------:R-:W-:-:S07]  /*280b0*/  IMAD.MOV.U32 R30, RZ, RZ, R168 ;  /* 0x000000ffff1e7224 */ /* 0x000fce00078e00a8 */
.L_x_34418:
[----:B------:R-:W-:Y:S05]  /*280c0*/  BSYNC B1 ;  /* 0x0000000000017941 */ /* 0x000fea0003800000 */
.L_x_34416:
        /* <DEDUP_REMOVED lines=16> */
.L_x_34422:
[----:B------:R-:W-:Y:S05]  /*281d0*/  BSYNC B2 ;  /* 0x0000000000027941 */ /* 0x000fea0003800000 */
.L_x_34421:
        /* <DEDUP_REMOVED lines=44> */
.L_x_34420:
[----:B------:R-:W-:Y:S05]  /*284a0*/  BSYNC B1 ;  /* 0x0000000000017941 */ /* 0x000fea0003800000 */
.L_x_34419:
        /* <DEDUP_REMOVED lines=12> */
.L_x_34423:
        /* <DEDUP_REMOVED lines=12> */
.L_x_34426:
[----:B------:R-:W-:-:S07]  /*28630*/  MOV R166, R168 ;  /* 0x000000a800a67202 */ /* 0x000fce0000000f00 */
.L_x_34427:
[----:B------:R-:W-:Y:S05]  /*28640*/  BSYNC B1 ;  /* 0x0000000000017941 */ /* 0x000fea0003800000 */
.L_x_34425:
        /* <DEDUP_REMOVED lines=16> */
.L_x_34431:
[----:B------:R-:W-:Y:S05]  /*28750*/  BSYNC B2 ;  /* 0x0000000000027941 */ /* 0x000fea0003800000 */
.L_x_34430:
        /* <DEDUP_REMOVED lines=44> */
.L_x_34429:
[----:B------:R-:W-:Y:S05]  /*28a20*/  BSYNC B1 ;  /* 0x0000000000017941 */ /* 0x000fea0003800000 */
.L_x_34428:
        /* <DEDUP_REMOVED lines=9> */
.L_x_34424:
        /* <DEDUP_REMOVED lines=12> */
.L_x_34433:
[----:B------:R-:W-:-:S07]  /*28b80*/  IMAD.MOV.U32 R166, RZ, RZ, R168 ;  /* 0x000000ffffa67224 */ /* 0x000fce00078e00a8 */
.L_x_34434:
[----:B------:R-:W-:Y:S05]  /*28b90*/  BSYNC B1 ;  /* 0x0000000000017941 */ /* 0x000fea0003800000 */
.L_x_34432:
        /* <DEDUP_REMOVED lines=16> */
.L_x_34438:
[----:B------:R-:W-:Y:S05]  /*28ca0*/  BSYNC B2 ;  /* 0x0000000000027941 */ /* 0x000fea0003800000 */
.L_x_34437:
        /* <DEDUP_REMOVED lines=44> */
.L_x_34436:
[----:B------:R-:W-:Y:S05]  /*28f70*/  BSYNC B1 ;  /* 0x0000000000017941 */ /* 0x000fea0003800000 */
.L_x_34435:
        /* <DEDUP_REMOVED lines=12> */
.L_x_34439:
        /* <DEDUP_REMOVED lines=12> */
.L_x_34442:
[----:B------:R-:W-:-:S07]  /*29100*/  MOV R166, R168 ;  /* 0x000000a800a67202 */ /* 0x000fce0000000f00 */
.L_x_34443:
[----:B------:R-:W-:Y:S05]  /*29110*/  BSYNC B1 ;  /* 0x0000000000017941 */ /* 0x000fea0003800000 */
.L_x_34441:
        /* <DEDUP_REMOVED lines=19> */
.L_x_34447:
[----:B------:R-:W-:Y:S05]  /*29250*/  BSYNC B2 ;  /* 0x0000000000027941 */ /* 0x000fea0003800000 */
.L_x_34446:
        /* <DEDUP_REMOVED lines=44> */
.L_x_34445:
[----:B------:R-:W-:Y:S05]  /*29520*/  BSYNC B1 ;  /* 0x0000000000017941 */ /* 0x000fea0003800000 */
.L_x_34444:
        /* <DEDUP_REMOVED lines=9> */
.L_x_34440:
        /* <DEDUP_REMOVED lines=51> */
.L_x_34448:
[----:B01----:R-:W0:Y:S01]  /*298f0*/  @P1 LDC.64 R160, c[0x0][0x230] ;  /* 0x00008c00ffa01b82 */ /* 0x003e220000000a00 */
[----:B------:R-:W-:-:S05]  /*29900*/  IADD3 R186, R193, 0xe0, RZ ;  /* 0x000000e0c1ba7810 */ /* 0x000fca0007ffe0ff */
[C---:B------:R-:W-:Y:S02]  /*29910*/  IMAD.WIDE.U32 R164, R186.reuse, 0x10, R198 ;  /* 0x00000010baa47825 */ /* 0x040fe400078e00c6 */
[----:B------:R-:W1:Y:S04]  /*29920*/  @P0 LDC.64 R162, c[0x0][0x228] ;  /* 0x00008a00ffa20b82 */ /* 0x000e680000000a00 */
        /* <DEDUP_REMOVED lines=18> */
.L_x_34450:
[----:B------:R-:W-:-:S07]  /*29a50*/  IMAD.MOV.U32 R184, RZ, RZ, R168 ;  /* 0x000000ffffb87224 */ /* 0x000fce00078e00a8 */
.L_x_34451:
[----:B------:R-:W-:Y:S05]  /*29a60*/  BSYNC B1 ;  /* 0x0000000000017941 */ /* 0x000fea0003800000 */
.L_x_34449:
        /* <DEDUP_REMOVED lines=16> */
.L_x_34455:
[----:B------:R-:W-:Y:S05]  /*29b70*/  BSYNC B2 ;  /* 0x0000000000027941 */ /* 0x000fea0003800000 */
.L_x_34454:
        /* <DEDUP_REMOVED lines=44> */
.L_x_34453:
[----:B------:R-:W-:Y:S05]  /*29e40*/  BSYNC B1 ;  /* 0x0000000000017941 */ /* 0x000fea0003800000 */
.L_x_34452:
        /* <DEDUP_REMOVED lines=14> */
.L_x_34456:
        /* <DEDUP_REMOVED lines=12> */
.L_x_34459:
[----:B------:R-:W-:-:S07]  /*29ff0*/  MOV R161, R168 ;  /* 0x000000a800a17202 */ /* 0x000fce0000000f00 */
.L_x_34460:
[----:B------:R-:W-:Y:S05]  /*2a000*/  BSYNC B1 ;  /* 0x0000000000017941 */ /* 0x000fea0003800000 */
.L_x_34458:
        /* <DEDUP_REMOVED lines=16> */
.L_x_34464:
[----:B------:R-:W-:Y:S05]  /*2a110*/  BSYNC B2 ;  /* 0x0000000000027941 */ /* 0x000fea0003800000 */
.L_x_34463:
        /* <DEDUP_REMOVED lines=43> */
.L_x_34462:
[----:B------:R-:W-:Y:S05]  /*2a3d0*/  BSYNC B1 ;  /* 0x0000000000017941 */ /* 0x000fea0003800000 */
.L_x_34461:
        /* <DEDUP_REMOVED lines=9> */
.L_x_34457:
        /* <DEDUP_REMOVED lines=12> */
.L_x_34466:
[----:B------:R-:W-:-:S07]  /*2a530*/  MOV R161, R168 ;  /* 0x000000a800a17202 */ /* 0x000fce0000000f00 */
.L_x_34467:
[----:B------:R-:W-:Y:S05]  /*2a540*/  BSYNC B1 ;  /* 0x0000000000017941 */ /* 0x000fea0003800000 */
.L_x_34465:
        /* <DEDUP_REMOVED lines=16> */
.L_x_34471:
[----:B------:R-:W-:Y:S05]  /*2a650*/  BSYNC B2 ;  /* 0x0000000000027941 */ /* 0x000fea0003800000 */
.L_x_34470:
        /* <DEDUP_REMOVED lines=44> */
.L_x_34469:
[----:B------:R-:W-:Y:S05]  /*2a920*/  BSYNC B1 ;  /* 0x0000000000017941 */ /* 0x000fea0003800000 */
.L_x_34468:
        /* <DEDUP_REMOVED lines=14> */
.L_x_34472:
        /* <DEDUP_REMOVED lines=12> */
.L_x_34475:
[----:B------:R-:W-:-:S07]  /*2aad0*/  IMAD.MOV.U32 R164, RZ, RZ, R168 ;  /* 0x000000ffffa47224 */ /* 0x000fce00078e00a8 */
.L_x_34476:
[----:B------:R-:W-:Y:S05]  /*2aae0*/  BSYNC B1 ;  /* 0x0000000000017941 */ /* 0x000fea0003800000 */
.L_x_34474:
        /* <DEDUP_REMOVED lines=16> */
.L_x_34480:
[----:B------:R-:W-:Y:S05]  /*2abf0*/  BSYNC B2 ;  /* 0x0000000000027941 */ /* 0x000fea0003800000 */
.L_x_34479:
        /* <DEDUP_REMOVED lines=44> */
.L_x_34478:
[----:B------:R-:W-:Y:S05]  /*2aec0*/  BSYNC B1 ;  /* 0x0000000000017941 */ /* 0x000fea0003800000 */
.L_x_34477:
        /* <DEDUP_REMOVED lines=9> */
.L_x_34473:
        /* <DEDUP_REMOVED lines=12> */
.L_x_34482:
[----:B------:R-:W-:-:S07]  /*2b020*/  MOV R164, R168 ;  /* 0x000000a800a47202 */ /* 0x000fce0000000f00 */
.L_x_34483:
[----:B------:R-:W-:Y:S05]  /*2b030*/  BSYNC B1 ;  /* 0x0000000000017941 */ /* 0x000fea0003800000 */
.L_x_34481:
        /* <DEDUP_REMOVED lines=16> */
.L_x_34487:
[----:B------:R-:W-:Y:S05]  /*2b140*/  BSYNC B2 ;  /* 0x0000000000027941 */ /* 0x000fea0003800000 */
.L_x_34486:
        /* <DEDUP_REMOVED lines=44> */
.L_x_34485:
[----:B------:R-:W-:Y:S05]  /*2b410*/  BSYNC B1 ;  /* 0x0000000000017941 */ /* 0x000fea0003800000 */
.L_x_34484:
        /* <DEDUP_REMOVED lines=14> */
.L_x_34488:
        /* <DEDUP_REMOVED lines=12> */
.L_x_34491:
[----:B------:R-:W-:-:S07]  /*2b5c0*/  IMAD.MOV.U32 R163, RZ, RZ, R168 ;  /* 0x000000ffffa37224 */ /* 0x000fce00078e00a8 */
.L_x_34492:
[----:B------:R-:W-:Y:S05]  /*2b5d0*/  BSYNC B1 ;  /* 0x0000000000017941 */ /* 0x000fea0003800000 */
.L_x_34490:
        /* <DEDUP_REMOVED lines=16> */
.L_x_34496:
[----:B------:R-:W-:Y:S05]  /*2b6e0*/  BSYNC B2 ;  /* 0x0000000000027941 */ /* 0x000fea0003800000 */
.L_x_34495:
        /* <DEDUP_REMOVED lines=44> */
.L_x_34494:
[----:B------:R-:W-:Y:S05]  /*2b9b0*/  BSYNC B1 ;  /* 0x0000000000017941 */ /* 0x000fea0003800000 */
.L_x_34493:
        /* <DEDUP_REMOVED lines=9> */
.L_x_34489:
        /* <DEDUP_REMOVED lines=12> */
.L_x_34498:
[----:B------:R-:W-:-:S07]  /*2bb10*/  MOV R163, R168 ;  /* 0x000000a800a37202 */ /* 0x000fce0000000f00 */
.L_x_34499:
[----:B------:R-:W-:Y:S05]  /*2bb20*/  BSYNC B1 ;  /* 0x0000000000017941 */ /* 0x000fea0003800000 */
.L_x_34497:
        /* <DEDUP_REMOVED lines=16> */
.L_x_34503:
[----:B------:R-:W-:Y:S05]  /*2bc30*/  BSYNC B2 ;  /* 0x0000000000027941 */ /* 0x000fea0003800000 */
.L_x_34502:
        /* <DEDUP_REMOVED lines=44> */
.L_x_34501:
[----:B------:R-:W-:Y:S05]  /*2bf00*/  BSYNC B1 ;  /* 0x0000000000017941 */ /* 0x000fea0003800000 */
.L_x_34500:
        /* <DEDUP_REMOVED lines=14> */
.L_x_34504:
        /* <DEDUP_REMOVED lines=12> */
.L_x_34507:
[----:B------:R-:W-:-:S07]  /*2c0b0*/  IMAD.MOV.U32 R174, RZ, RZ, R168 ;  /* 0x000000ffffae7224 */ /* 0x000fce00078e00a8 */
.L_x_34508:
[----:B------:R-:W-:Y:S05]  /*2c0c0*/  BSYNC B1 ;  /* 0x0000000000017941 */ /* 0x000fea0003800000 */
.L_x_34506:
        /* <DEDUP_REMOVED lines=16> */
.L_x_34512:
[----:B------:R-:W-:Y:S05]  /*2c1d0*/  BSYNC B2 ;  /* 0x0000000000027941 */ /* 0x000fea0003800000 */
.L_x_34511:
        /* <DEDUP_REMOVED lines=44> */
.L_x_34510:
[----:B------:R-:W-:Y:S05]  /*2c4a0*/  BSYNC B1 ;  /* 0x0000000000017941 */ /* 0x000fea0003800000 */
.L_x_34509:
        /* <DEDUP_REMOVED lines=9> */
.L_x_34505:
        /* <DEDUP_REMOVED lines=12> */
.L_x_34514:
[----:B------:R-:W-:-:S07]  /*2c600*/  MOV R184, R168 ;  /* 0x000000a800b87202 */ /* 0x000fce0000000f00 */
.L_x_34515:
[----:B------:R-:W-:Y:S05]  /*2c610*/  BSYNC B1 ;  /* 0x0000000000017941 */ /* 0x000fea0003800000 */
.L_x_34513:
        /* <DEDUP_REMOVED lines=16> */
.L_x_34519:
[----:B------:R-:W-:Y:S05]  /*2c720*/  BSYNC B2 ;  /* 0x0000000000027941 */ /* 0x000fea0003800000 */
.L_x_34518:
        /* <DEDUP_REMOVED lines=44> */
.L_x_34517:
[----:B------:R-:W-:Y:S05]  /*2c9f0*/  BSYNC B1 ;  /* 0x0000000000017941 */ /* 0x000fea0003800000 */
.L_x_34516:
        /* <DEDUP_REMOVED lines=14> */
.L_x_34520:
        /* <DEDUP_REMOVED lines=12> */
.L_x_34523:
[----:B------:R-:W-:-:S07]  /*2cba0*/  IMAD.MOV.U32 R165, RZ, RZ, R168 ;  /* 0x000000ffffa57224 */ /* 0x000fce00078e00a8 */
.L_x_34524:
[----:B------:R-:W-:Y:S05]  /*2cbb0*/  BSYNC B1 ;  /* 0x0000000000017941 */ /* 0x000fea0003800000 */
.L_x_34522:
        /* <DEDUP_REMOVED lines=16> */
.L_x_34528:
[----:B------:R-:W-:Y:S05]  /*2ccc0*/  BSYNC B2 ;  /* 0x0000000000027941 */ /* 0x000fea0003800000 */
.L_x_34527:
        /* <DEDUP_REMOVED lines=44> */
.L_x_34526:
[----:B------:R-:W-:Y:S05]  /*2cf90*/  BSYNC B1 ;  /* 0x0000000000017941 */ /* 0x000fea0003800000 */
.L_x_34525:
        /* <DEDUP_REMOVED lines=9> */
.L_x_34521:
        /* <DEDUP_REMOVED lines=12> */
.L_x_34530:
[----:B------:R-:W-:-:S07]  /*2d0f0*/  MOV R165, R168 ;  /* 0x000000a800a57202 */ /* 0x000fce0000000f00 */
.L_x_34531:
[----:B------:R-:W-:Y:S05]  /*2d100*/  BSYNC B1 ;  /* 0x0000000000017941 */ /* 0x000fea0003800000 */
.L_x_34529:
        /* <DEDUP_REMOVED lines=16> */
.L_x_34535:
[----:B------:R-:W-:Y:S05]  /*2d210*/  BSYNC B2 ;  /* 0x0000000000027941 */ /* 0x000fea0003800000 */
.L_x_34534:
        /* <DEDUP_REMOVED lines=44> */
.L_x_34533:
[----:B------:R-:W-:Y:S05]  /*2d4e0*/  BSYNC B1 ;  /* 0x0000000000017941 */ /* 0x000fea0003800000 */
.L_x_34532:
        /* <DEDUP_REMOVED lines=12> */
.L_x_34536:
        /* <DEDUP_REMOVED lines=12> */
.L_x_34539:
[----:B------:R-:W-:-:S07]  /*2d670*/  IMAD.MOV.U32 R166, RZ, RZ, R168 ;  /* 0x000000ffffa67224 */ /* 0x000fce00078e00a8 */
.L_x_34540:
[----:B------:R-:W-:Y:S05]  /*2d680*/  BSYNC B1 ;  /* 0x0000000000017941 */ /* 0x000fea0003800000 */
.L_x_34538:
        /* <DEDUP_REMOVED lines=16> */
.L_x_34544:
[----:B------:R-:W-:Y:S05]  /*2d790*/  BSYNC B2 ;  /* 0x0000000000027941 */ /* 0x000fea0003800000 */
.L_x_34543:
        /* <DEDUP_REMOVED lines=44> */
.L_x_34542:
[----:B------:R-:W-:Y:S05]  /*2da60*/  BSYNC B1 ;  /* 0x0000000000017941 */ /* 0x000fea0003800000 */
.L_x_34541:
        /* <DEDUP_REMOVED lines=9> */
.L_x_34537:
        /* <DEDUP_REMOVED lines=12> */
.L_x_34546:
[----:B------:R-:W-:-:S07]  /*2dbc0*/  MOV R166, R168 ;  /* 0x000000a800a67202 */ /* 0x000fce0000000f00 */
.L_x_34547:
[----:B------:R-:W-:Y:S05]  /*2dbd0*/  BSYNC B1 ;  /* 0x0000000000017941 */ /* 0x000fea0003800000 */
.L_x_34545:
        /* <DEDUP_REMOVED lines=16> */
.L_x_34551:
[----:B------:R-:W-:Y:S05]  /*2dce0*/  BSYNC B2 ;  /* 0x0000000000027941 */ /* 0x000fea0003800000 */
.L_x_34550:
        /* <DEDUP_REMOVED lines=44> */
.L_x_34549:
[----:B------:R-:W-:Y:S05]  /*2dfb0*/  BSYNC B1 ;  /* 0x0000000000017941 */ /* 0x000fea0003800000 */
.L_x_34548:
        /* <DEDUP_REMOVED lines=12> */
.L_x_34552:
        /* <DEDUP_REMOVED lines=12> */
.L_x_34555:
[----:B------:R-:W-:-:S07]  /*2e140*/  IMAD.MOV.U32 R177, RZ, RZ, R168 ;  /* 0x000000ffffb17224 */ /* 0x000fce00078e00a8 */
.L_x_34556:
[----:B------:R-:W-:Y:S05]  /*2e150*/  BSYNC B1 ;  /* 0x0000000000017941 */ /* 0x000fea0003800000 */
.L_x_34554:
        /* <DEDUP_REMOVED lines=16> */
.L_x_34560:
[----:B------:R-:W-:Y:S05]  /*2e260*/  BSYNC B2 ;  /* 0x0000000000027941 */ /* 0x000fea0003800000 */
.L_x_34559:
        /* <DEDUP_REMOVED lines=44> */
.L_x_34558:
[----:B------:R-:W-:Y:S05]  /*2e530*/  BSYNC B1 ;  /* 0x0000000000017941 */ /* 0x000fea0003800000 */
.L_x_34557:
[----:B------:R-:W-:-:S05]  /*2e540*/  I2FP.F32.U32 R177, R177 ;  /* 0x000000b100b17245 */ /* 0x000fca0000201000 */
[----:B------:R-:W-:-:S05]  /*2e550*/  FFMA.FTZ R177, R177, R200, 1.1641532182693481445e-10 ;  /* 0x2f000000b1b17423 */ /* 0x000fca00000100c8 */
[----:B------:R-:W-:Y:S01]  /*2e560*/  FSETP.GTU.FTZ.AND P5, PT, R177, R194, PT ;  /* 0x000000c2b100720b */ /* 0x000fe20003fbc000 */
[----:B------:R-:W-:-:S05]  /*2e570*/  HADD2.F32 R177, -RZ, R87.H0_H0 ;  /* 0x20000057ffb17230 */ /* 0x000fca0000004100 */
[----:B------:R-:W-:-:S05]  /*2e580*/  FMUL.FTZ R177, R177, R195 ;  /* 0x000000c3b1b17220 */ /* 0x000fca0000410000 */
[----:B------:R-:W-:-:S05]  /*2e590*/  FSEL R177, R177, RZ, !P5 ;  /* 0x000000ffb1b17208 */ /* 0x000fca0006800000 */
[----:B------:R-:W-:Y:S01]  /*2e5a0*/  FADD.FTZ R166, R166, R177 ;  /* 0x000000b1a6a67221 */ /* 0x000fe20000010000 */
[----:B------:R-:W-:-:S03]  /*2e5b0*/  SEL R177, RZ, 0x1, P5 ;  /* 0x00000001ffb17807 */ /* 0x000fc60002800000 */
[----:B------:R-:W-:-:S07]  /*2e5c0*/  @P1 FADD.FTZ R166, R90, R166 ;  /* 0x000000a65aa61221 */ /* 0x000fce0000010000 */
.L_x_34553:
        /* <DEDUP_REMOVED lines=12> */
.L_x_34562:
[----:B------:R-:W-:-:S07]  /*2e690*/  MOV R184, R168 ;  /* 0x000000a800b87202 */ /* 0x000fce0000000f00 */
.L_x_34563:
[----:B------:R-:W-:Y:S05]  /*2e6a0*/  BSYNC B1 ;  /* 0x0000000000017941 */ /* 0x000fea0003800000 */
.L_x_34561:
        /* <DEDUP_REMOVED lines=16> */
.L_x_34567:
[----:B------:R-:W-:Y:S05]  /*2e7b0*/  BSYNC B2 ;  /* 0x0000000000027941 */ /* 0x000fea0003800000 */
.L_x_34566:
        /* <DEDUP_REMOVED lines=44> */
.L_x_34565:
[----:B------:R-:W-:Y:S05]  /*2ea80*/  BSYNC B1 ;  /* 0x0000000000017941 */ /* 0x000fea0003800000 */
.L_x_34564:
        /* <DEDUP_REMOVED lines=12> */
.L_x_34568:
        /* <DEDUP_REMOVED lines=12> */
.L_x_34571:
[----:B------:R-:W-:-:S07]  /*2ec10*/  IMAD.MOV.U32 R178, RZ, RZ, R168 ;  /* 0x000000ffffb27224 */ /* 0x000fce00078e00a8 */
.L_x_34572:
[----:B------:R-:W-:Y:S05]  /*2ec20*/  BSYNC B1 ;  /* 0x0000000000017941 */ /* 0x000fea0003800000 */
.L_x_34570:
        /* <DEDUP_REMOVED lines=16> */
.L_x_34576:
[----:B------:R-:W-:Y:S05]  /*2ed30*/  BSYNC B2 ;  /* 0x0000000000027941 */ /* 0x000fea0003800000 */
.L_x_34575:
        /* <DEDUP_REMOVED lines=44> */
.L_x_34574:
[----:B------:R-:W-:Y:S05]  /*2f000*/  BSYNC B1 ;  /* 0x0000000000017941 */ /* 0x000fea0003800000 */
.L_x_34573:
[----:B------:R-:W-:-:S05]  /*2f010*/  I2FP.F32.U32 R178, R178 ;  /* 0x000000b200b27245 */ /* 0x000fca0000201000 */
[----:B------:R-:W-:-:S05]  /*2f020*/  FFMA.FTZ R178, R178, R200, 1.1641532182693481445e-10 ;  /* 0x2f000000b2b27423 */ /* 0x000fca00000100c8 */
[----:B------:R-:W-:Y:S01]  /*2f030*/  FSETP.GTU.FTZ.AND P2, PT, R178, R194, PT ;  /* 0x000000c2b200720b */ /* 0x000fe20003f5c000 */
[----:B------:R-:W-:-:S05]  /*2f040*/  HADD2.F32 R178, -RZ, R87.H1_H1 ;  /* 0x30000057ffb27230 */ /* 0x000fca0000004100 */
[----:B------:R-:W-:-:S05]  /*2f050*/  FMUL.FTZ R178, R178, R195 ;  /* 0x000000c3b2b27220 */ /* 0x000fca0000410000 */
[----:B------:R-:W-:-:S05]  /*2f060*/  FSEL R178, R178, RZ, !P2 ;  /* 0x000000ffb2b27208 */ /* 0x000fca0005000000 */
[----:B------:R-:W-:Y:S01]  /*2f070*/  FADD.FTZ R167, R167, R178 ;  /* 0x000000b2a7a77221 */ /* 0x000fe20000010000 */
[----:B------:R-:W-:-:S03]  /*2f080*/  SEL R178, RZ, 0x1, P2 ;  /* 0x00000001ffb27807 */ /* 0x000fc60001000000 */
[----:B------:R-:W-:-:S07]  /*2f090*/  @P1 FADD.FTZ R167, R91, R167 ;  /* 0x000000a75ba71221 */ /* 0x000fce0000010000 */
.L_x_34569:
        /* <DEDUP_REMOVED lines=49> */
.L_x_34577:
        /* <DEDUP_REMOVED lines=218> */
.L_x_34591:
[----:B-1----:R-:W-:Y:S01]  /*30150*/  FADD.FTZ R195, R198, R195 ;  /* 0x000000c3c6c37221 */ /* 0x002fe20000010000 */
[----:B------:R-:W-:Y:S01]  /*30160*/  ISETP.NE.AND P1, PT, RZ, UR24, PT ;  /* 0x00000018ff007c0c */ /* 0x000fe2000bf25270 */
[----:B------:R-:W1:Y:S01]  /*30170*/  @!P2 LDC.64 R196, c[0x0][0x250] ;  /* 0x00009400ffc4ab82 */ /* 0x000e620000000a00 */
[----:B------:R-:W2:Y:S01]  /*30180*/  LDL R202, [R1+0xc4] ;  /* 0x0000c40001ca7983 */ /* 0x000ea20000100800 */
[----:B------:R-:W-:Y:S01]  /*30190*/  FFMA.FTZ R195, R195, R194, UR25 ;  /* 0x00000019c3c37e23 */ /* 0x000fe200080100c2 */
[----:B------:R-:W-:Y:S02]  /*301a0*/  FMUL.FTZ R194, R203, R203 ;  /* 0x000000cbcbc27220 */ /* 0x000fe40000410000 */
[----:B------:R-:W3:Y:S03]  /*301b0*/  LDL R200, [R1+0xc0] ;  /* 0x0000c00001c87983 */ /* 0x000ee60000100800 */
[----:B------:R-:W-:Y:S01]  /*301c0*/  FSEL R194, R194, RZ, P1 ;  /* 0x000000ffc2c27208 */ /* 0x000fe20000800000 */
[----:B------:R4:W-:Y:S04]  /*301d0*/  STL [R1+0xd0], R23 ;  /* 0x0000d01701007387 */ /* 0x0009e80000100800 */
[----:B0-----:R-:W-:-:S02]  /*301e0*/  FADD.FTZ R198, R195, R194 ;  /* 0x000000c2c3c67221 */ /* 0x001fc40000010000 */
[----:B------:R-:W0:Y:S04]  /*301f0*/  @!P2 LDC.64 R194, c[0x0][0x258] ;  /* 0x00009600ffc2ab82 */ /* 0x000e280000000a00 */
[----:B------:R-:W0:Y:S01]  /*30200*/  MUFU.RSQ R198, R198 ;  /* 0x000000c600c67308 */ /* 0x000e220000001400 */
[----:B----4-:R-:W4:Y:S01]  /*30210*/  LDL R23, [R1+0xc8] ;  /* 0x0000c80001177983 */ /* 0x010f220000100800 */
[----:B-1----:R-:W-:-:S05]  /*30220*/  @!P2 IMAD.WIDE R196, R180, 0x4, R196 ;  /* 0x00000004b4c4a825 */ /* 0x002fca00078e02c4 */
[----:B------:R-:W-:Y:S01]  /*30230*/  @!P2 STG.E desc[UR6][R196.64], R203 ;  /* 0x000000cbc400a986 */ /* 0x000fe2000c101906 */
[----:B0-----:R-:W-:-:S05]  /*30240*/  @!P2 IMAD.WIDE R194, R180, 0x4, R194 ;  /* 0x00000004b4c2a825 */ /* 0x001fca00078e02c2 */
[----:B------:R0:W-:Y:S02]  /*30250*/  @!P2 STG.E desc[UR6][R194.64], R198 ;  /* 0x000000c6c200a986 */ /* 0x0001e4000c101906 */
[----:B0-----:R-:W-:Y:S02]  /*30260*/  FSEL R194, R203, RZ, !P1 ;  /* 0x000000ffcbc27208 */ /* 0x001fe40004800000 */
[----:B------:R-:W4:Y:S03]  /*30270*/  LDL R203, [R1+0xcc] ;  /* 0x0000cc0001cb7983 */ /* 0x000f260000100800 */
[C---:B------:R-:W-:Y:S01]  /*30280*/  FADD.FTZ R197, -R194.reuse, R80 ;  /* 0x00000050c2c57221 */ /* 0x040fe20000010100 */
[C---:B------:R-:W-:Y:S01]  /*30290*/  FADD.FTZ R196, -R194.reuse, R81 ;  /* 0x00000051c2c47221 */ /* 0x040fe20000010100 */
[----:B------:R-:W-:Y:S01]  /*302a0*/  FADD.FTZ R195, -R194, R83 ;  /* 0x00000053c2c37221 */ /* 0x000fe20000010100 */
[----:B------:R-:W-:-:S02]  /*302b0*/  HADD2.F32 R80, -RZ, R96.H0_H0 ;  /* 0x20000060ff507230 */ /* 0x000fc40000004100 */
[----:B------:R-:W-:Y:S01]  /*302c0*/  FADD.FTZ R199, -R194, R82 ;  /* 0x00000052c2c77221 */ /* 0x000fe20000010100 */
[----:B------:R-:W-:Y:S02]  /*302d0*/  HADD2.F32 R83, -RZ, R96.H1_H1 ;  /* 0x30000060ff537230 */ /* 0x000fe40000004100 */
[C---:B------:R-:W-:Y:S01]  /*302e0*/  FMUL.FTZ R197, R198.reuse, R197 ;  /* 0x000000c5c6c57220 */ /* 0x040fe20000410000 */
[C---:B------:R-:W-:Y:S01]  /*302f0*/  FMUL.FTZ R196, R198.reuse, R196 ;  /* 0x000000c4c6c47220 */ /* 0x040fe20000410000 */
[--C-:B------:R-:W-:Y:S02]  /*30300*/  HADD2.F32 R81, -RZ, R97.reuse.H0_H0 ;  /* 0x20000061ff517230 */ /* 0x100fe40000004100 */
[C---:B------:R-:W-:Y:S01]  /*30310*/  FMUL.FTZ R199, R198.reuse, R199 ;  /* 0x000000c7c6c77220 */ /* 0x040fe20000410000 */
[----:B------:R-:W-:Y:S02]  /*30320*/  HADD2.F32 R82, -RZ, R97.H1_H1 ;  /* 0x30000061ff527230 */ /* 0x000fe40000004100 */
[----:B------:R-:W-:Y:S01]  /*30330*/  FMUL.FTZ R195, R198, R195 ;  /* 0x000000c3c6c37220 */ /* 0x000fe20000410000 */
[----:B--2---:R-:W-:Y:S01]  /*30340*/  FFMA.FTZ R81, R199, R81, R202 ;  /* 0x00000051c7517223 */ /* 0x004fe200000100ca */
[----:B------:R-:W-:-:S02]  /*30350*/  FADD.FTZ R202, -R194, R77 ;  /* 0x0000004dc2ca7221 */ /* 0x000fc40000010100 */
[----:B------:R-:W2:Y:S01]  /*30360*/  LDL R77, [R1+0xbc] ;  /* 0x0000bc00014d7983 */ /* 0x000ea20000100800 */
[----:B---3--:R-:W-:-:S03]  /*30370*/  FFMA.FTZ R82, R195, R82, R200 ;  /* 0x00000052c3527223 */ /* 0x008fc600000100c8 */
[----:B------:R-:W3:Y:S01]  /*30380*/  LDL R200, [R1+0xb4] ;  /* 0x0000b40001c87983 */ /* 0x000ee20000100800 */
[----:B----4-:R-:W-:-:S03]  /*30390*/  FFMA.FTZ R83, R196, R83, R23 ;  /* 0x00000053c4537223 */ /* 0x010fc60000010017 */
[----:B------:R-:W4:Y:S01]  /*303a0*/  LDL R23, [R1+0xb0] ;  /* 0x0000b00001177983 */ /* 0x000f220000100800 */
[----:B------:R-:W-:-:S05]  /*303b0*/  FFMA.FTZ R80, R197, R80, R203 ;  /* 0x00000050c5507223 */ /* 0x000fca00000100cb */
[----:B------:R-:W-:Y:S02]  /*303c0*/  F2FP.F16.F32.PACK_AB R80, R83, R80 ;  /* 0x000000505350723e */ /* 0x000fe400000000ff */
[----:B------:R-:W3:Y:S01]  /*303d0*/  LDL R83, [R1+0xb8] ;  /* 0x0000b80001537983 */ /* 0x000ee20000100800 */
[----:B------:R-:W-:Y:S01]  /*303e0*/  FADD.FTZ R203, -R194, R76 ;  /* 0x0000004cc2cb7221 */ /* 0x000fe20000010100 */
[----:B------:R-:W-:Y:S01]  /*303f0*/  F2FP.F16.F32.PACK_AB R81, R82, R81 ;  /* 0x000000515251723e */ /* 0x000fe200000000ff */
[--C-:B------:R-:W-:Y:S02]  /*30400*/  HADD2.F32 R82, -RZ, R98.reuse.H0_H0 ;  /* 0x20000062ff527230 */ /* 0x100fe40000004100 */
[C---:B------:R-:W-:Y:S01]  /*30410*/  FMUL.FTZ R202, R198.reuse, R202 ;  /* 0x000000cac6ca7220 */ /* 0x040fe20000410000 */
[----:B------:R-:W-:Y:S02]  /*30420*/  HADD2.F32 R76, -RZ, R98.H1_H1 ;  /* 0x30000062ff4c7230 */ /* 0x000fe40000004100 */
[----:B------:R-:W-:Y:S01]  /*30430*/  FMUL.FTZ R203, R198, R203 ;  /* 0x000000cbc6cb7220 */ /* 0x000fe20000410000 */
[C---:B------:R-:W-:Y:S01]  /*30440*/  FADD.FTZ R78, -R194.reuse, R78 ;  /* 0x0000004ec24e7221 */ /* 0x040fe20000010100 */
[----:B------:R-:W-:-:S03]  /*30450*/  FADD.FTZ R79, -R194, R79 ;  /* 0x0000004fc24f7221 */ /* 0x000fc60000010100 */
[C---:B------:R-:W-:Y:S01]  /*30460*/  FMUL.FTZ R78, R198.reuse, R78 ;  /* 0x0000004ec64e7220 */ /* 0x040fe20000410000 */
[----:B------:R-:W-:Y:S01]  /*30470*/  FMUL.FTZ R79, R198, R79 ;  /* 0x0000004fc64f7220 */ /* 0x000fe20000410000 */
[----:B--2---:R-:W-:Y:S01]  /*30480*/  FFMA.FTZ R82, R203, R82, R77 ;  /* 0x00000052cb527223 */ /* 0x004fe2000001004d */
[----:B---3--:R-:W-:Y:S01]  /*30490*/  FFMA.FTZ R76, R202, R76, R83 ;  /* 0x0000004cca4c7223 */ /* 0x008fe20000010053 */
[----:B------:R-:W-:-:S04]  /*304a0*/  HADD2.F32 R83, -RZ, R99.H0_H0 ;  /* 0x20000063ff537230 */ /* 0x000fc80000004100 */
[----:B------:R-:W-:Y:S01]  /*304b0*/  F2FP.F16.F32.PACK_AB R82, R76, R82 ;  /* 0x000000524c52723e */ /* 0x000fe200000000ff */
[----:B------:R-:W-:Y:S02]  /*304c0*/  HADD2.F32 R76, -RZ, R99.H1_H1 ;  /* 0x30000063ff4c7230 */ /* 0x000fe40000004100 */
[----:B------:R-:W-:Y:S01]  /*304d0*/  FFMA.FTZ R83, R78, R83, R200 ;  /* 0x000000534e537223 */ /* 0x000fe200000100c8 */
[----:B------:R-:W-:Y:S02]  /*304e0*/  IMAD.SHL.U32 R200, R193, 0x10, RZ ;  /* 0x00000010c1c87824 */ /* 0x000fe400078e00ff */
[----:B----4-:R-:W-:Y:S01]  /*304f0*/  FFMA.FTZ R76, R79, R76, R23 ;  /* 0x0000004c4f4c7223 */ /* 0x010fe20000010017 */
[----:B------:R-:W-:Y:S01]  /*30500*/  SHF.R.U32.HI R193, RZ, 0x1c, R193 ;  /* 0x0000001cffc17819 */ /* 0x000fe200000116c1 */
[----:B------:R-:W2:Y:S03]  /*30510*/  LDL R23, [R1+0x3c] ;  /* 0x00003c0001177983 */ /* 0x000ea60000100800 */
[----:B------:R-:W-:-:S02]  /*30520*/  F2FP.F16.F32.PACK_AB R83, R76, R83 ;  /* 0x000000534c53723e */ /* 0x000fc400000000ff */
[----:B------:R-:W-:-:S04]  /*30530*/  IADD3 R76, P1, R200, UR18, RZ ;  /* 0x00000012c84c7c10 */ /* 0x000fc8000ff3e0ff */
[----:B------:R-:W-:-:S05]  /*30540*/  IADD3.X R77, R193, UR19, RZ, P1, !PT ;  /* 0x00000013c14d7c10 */ /* 0x000fca0008ffe4ff */
[----:B------:R0:W-:Y:S04]  /*30550*/  STG.E.128 desc[UR6][R76.64], R80 ;  /* 0x000000504c007986 */ /* 0x0001e8000c101d06 */
[----:B0-----:R-:W3:Y:S01]  /*30560*/  LDL R81, [R1+0x34] ;  /* 0x0000340001517983 */ /* 0x001ee20000100800 */
[--C-:B------:R-:W-:Y:S02]  /*30570*/  HADD2.F32 R77, -RZ, R159.reuse.H0_H0 ;  /* 0x2000009fff4d7230 */ /* 0x100fe40000004100 */
[----:B------:R-:W-:Y:S01]  /*30580*/  HADD2.F32 R76, -RZ, R159.H1_H1 ;  /* 0x3000009fff4c7230 */ /* 0x000fe20000004100 */
[----:B------:R-:W4:Y:S04]  /*30590*/  LDL R83, [R1+0x44] ;  /* 0x0000440001537983 */ /* 0x000f280000100800 */
[----:B------:R-:W4:Y:S04]  /*305a0*/  LDL R80, [R1+0x40] ;  /* 0x0000400001507983 */ /* 0x000f280000100800 */
[----:B------:R-:W4:Y:S01]  /*305b0*/  LDL R82, [R1+0x64] ;  /* 0x0000640001527983 */ /* 0x000f220000100800 */
[----:B---3--:R-:W-:-:S03]  /*305c0*/  FFMA.FTZ R77, R78, R77, R81 ;  /* 0x0000004d4e4d7223 */ /* 0x008fc60000010051 */
[----:B------:R-:W3:Y:S04]  /*305d0*/  LDL R78, [R1+0x30] ;  /* 0x00003000014e7983 */ /* 0x000ee80000100800 */
[----:B------:R-:W4:Y:S01]  /*305e0*/  LDL R81, [R1+0x48] ;  /* 0x0000480001517983 */ /* 0x000f220000100800 */
[----:B---3--:R-:W-:Y:S01]  /*305f0*/  FFMA.FTZ R79, R79, R76, R78 ;  /* 0x0000004c4f4f7223 */ /* 0x008fe2000001004e */
[----:B------:R-:W-:-:S05]  /*30600*/  HADD2.F32 R78, -RZ, R158.H0_H0 ;  /* 0x2000009eff4e7230 */ /* 0x000fca0000004100 */
[----:B--2---:R-:W-:Y:S02]  /*30610*/  FFMA.FTZ R78, R203, R78, R23 ;  /* 0x0000004ecb4e7223 */ /* 0x004fe40000010017 */
[----:B------:R0:W5:Y:S04]  /*30620*/  LDL.LU R23, [R1+0xd0] ;  /* 0x0000d00001177983 */ /* 0x0001680000300800 */
[----:B------:R-:W2:Y:S01]  /*30630*/  LDL R203, [R1+0x38] ;  /* 0x0000380001cb7983 */ /* 0x000ea20000100800 */
[----:B------:R-:W-:Y:S01]  /*30640*/  HADD2.F32 R76, -RZ, R158.H1_H1 ;  /* 0x3000009eff4c7230 */ /* 0x000fe20000004100 */
[----:B------:R-:W-:Y:S01]  /*30650*/  F2FP.F16.F32.PACK_AB R79, R79, R77 ;  /* 0x0000004d4f4f723e */ /* 0x000fe200000000ff */
[----:B------:R-:W-:-:S05]  /*30660*/  HADD2.F32 R77, -RZ, R157.H0_H0 ;  /* 0x2000009dff4d7230 */ /* 0x000fca0000004100 */
[----:B----4-:R-:W-:Y:S02]  /*30670*/  FFMA.FTZ R77, R199, R77, R83 ;  /* 0x0000004dc74d7223 */ /* 0x010fe40000010053 */
[----:B------:R-:W3:Y:S04]  /*30680*/  LDL R83, [R1+0xac] ;  /* 0x0000ac0001537983 */ /* 0x000ee80000100800 */
[----:B------:R-:W4:Y:S01]  /*30690*/  LDL R199, [R1+0x9c] ;  /* 0x00009c0001c77983 */ /* 0x000f220000100800 */
[----:B--2---:R-:W-:-:S03]  /*306a0*/  FFMA.FTZ R76, R202, R76, R203 ;  /* 0x0000004cca4c7223 */ /* 0x004fc600000100cb */
[----:B------:R-:W2:Y:S02]  /*306b0*/  LDL R202, [R1+0xa4] ;  /* 0x0000a40001ca7983 */ /* 0x000ea40000100800 */
[----:B------:R-:W-:Y:S01]  /*306c0*/  F2FP.F16.F32.PACK_AB R78, R76, R78 ;  /* 0x0000004e4c4e723e */ /* 0x000fe200000000ff */
[----:B------:R-:W-:Y:S02]  /*306d0*/  HADD2.F32 R76, -RZ, R157.H1_H1 ;  /* 0x3000009dff4c7230 */ /* 0x000fe40000004100 */
[C---:B------:R-:W-:Y:S01]  /*306e0*/  FADD.FTZ R74, -R194.reuse, R74 ;  /* 0x0000004ac24a7221 */ /* 0x040fe20000010100 */
[----:B------:R-:W-:Y:S01]  /*306f0*/  FADD.FTZ R75, -R194, R75 ;  /* 0x0000004bc24b7221 */ /* 0x000fe20000010100 */
[----:B------:R-:W4:Y:S01]  /*30700*/  LDL R203, [R1+0x10] ;  /* 0x0000100001cb7983 */ /* 0x000f220000100800 */
[----:B------:R-:W-:Y:S01]  /*30710*/  FFMA.FTZ R195, R195, R76, R80 ;  /* 0x0000004cc3c37223 */ /* 0x000fe20000010050 */
[----:B------:R-:W-:-:S05]  /*30720*/  HADD2.F32 R76, -RZ, R156.H0_H0 ;  /* 0x2000009cff4c7230 */ /* 0x000fca0000004100 */
[----:B------:R-:W-:Y:S02]  /*30730*/  FFMA.FTZ R76, R197, R76, R82 ;  /* 0x0000004cc54c7223 */ /* 0x000fe40000010052 */
[----:B------:R-:W4:Y:S01]  /*30740*/  LDL R82, [R1+0xa8] ;  /* 0x0000a80001527983 */ /* 0x000f220000100800 */
[----:B------:R-:W-:-:S03]  /*30750*/  HADD2.F32 R80, -RZ, R156.H1_H1 ;  /* 0x3000009cff507230 */ /* 0x000fc60000004100 */
[----:B------:R-:W4:Y:S02]  /*30760*/  LDL R197, [R1+0x98] ;  /* 0x0000980001c57983 */ /* 0x000f240000100800 */
[----:B------:R-:W-:Y:S01]  /*30770*/  FFMA.FTZ R196, R196, R80, R81 ;  /* 0x00000050c4c47223 */ /* 0x000fe20000010051 */
[----:B------:R-:W-:Y:S02]  /*30780*/  IADD3 R80, P1, R200, UR20, RZ ;  /* 0x00000014c8507c10 */ /* 0x000fe4000ff3e0ff */
[----:B------:R-:W4:Y:S01]  /*30790*/  LDL R200, [R1+0xa0] ;  /* 0x0000a00001c87983 */ /* 0x000f220000100800 */
[----:B------:R-:W-:Y:S02]  /*307a0*/  F2FP.F16.F32.PACK_AB R77, R195, R77 ;  /* 0x0000004dc34d723e */ /* 0x000fe400000000ff */
[----:B------:R-:W-:Y:S01]  /*307b0*/  F2FP.F16.F32.PACK_AB R76, R196, R76 ;  /* 0x0000004cc44c723e */ /* 0x000fe200000000ff */
[----:B------:R-:W4:Y:S04]  /*307c0*/  LDL R195, [R1+0x90] ;  /* 0x0000900001c37983 */ /* 0x000f280000100800 */
[----:B------:R-:W4:Y:S01]  /*307d0*/  LDL R196, [R1+0x94] ;  /* 0x0000940001c47983 */ /* 0x000f220000100800 */
[----:B------:R-:W-:-:S05]  /*307e0*/  IADD3.X R81, R193, UR21, RZ, P1, !PT ;  /* 0x00000015c1517c10 */ /* 0x000fca0008ffe4ff */
[----:B------:R1:W-:Y:S01]  /*307f0*/  STG.E.128 desc[UR6][R80.64], R76 ;  /* 0x0000004c50007986 */ /* 0x0003e2000c101d06 */
[----:B------:R-:W-:Y:S02]  /*30800*/  HADD2.F32 R193, -RZ, R125.H0_H0 ;  /* 0x2000007dffc17230 */ /* 0x000fe40000004100 */
[C---:B-1----:R-:W-:Y:S01]  /*30810*/  FADD.FTZ R78, -R194.reuse, R72 ;  /* 0x00000048c24e7221 */ /* 0x042fe20000010100 */
[----:B------:R-:W-:Y:S01]  /*30820*/  FADD.FTZ R79, -R194, R73 ;  /* 0x00000049c24f7221 */ /* 0x000fe20000010100 */
[--C-:B------:R-:W-:Y:S01]  /*30830*/  HADD2.F32 R73, -RZ, R124.reuse.H0_H0 ;  /* 0x2000007cff497230 */ /* 0x100fe20000004100 */
[----:B------:R-:W1:Y:S01]  /*30840*/  LDC.64 R76, c[0x0][0x2b8] ;  /* 0x0000ae00ff4c7b82 */ /* 0x000e620000000a00 */
[----:B------:R-:W-:Y:S02]  /*30850*/  HADD2.F32 R72, -RZ, R124.H1_H1 ;  /* 0x3000007cff487230 */ /* 0x000fe40000004100 */
[C---:B------:R-:W-:Y:S01]  /*30860*/  FMUL.FTZ R78, R198.reuse, R78 ;  /* 0x0000004ec64e7220 */ /* 0x040fe20000410000 */
[----:B------:R-:W-:-:S03]  /*30870*/  FMUL.FTZ R79, R198, R79 ;  /* 0x0000004fc64f7220 */ /* 0x000fc60000410000 */
[----:B---3--:R-:W-:Y:S01]  /*30880*/  FFMA.FTZ R73, R78, R73, R83 ;  /* 0x000000494e497223 */ /* 0x008fe20000010053 */
[C---:B------:R-:W-:Y:S01]  /*30890*/  FADD.FTZ R81, -R194.reuse, R70 ;  /* 0x00000046c2517221 */ /* 0x040fe20000010100 */
[----:B------:R-:W-:Y:S01]  /*308a0*/  FADD.FTZ R83, -R194, R71 ;  /* 0x00000047c2537221 */ /* 0x000fe20000010100 */
[C---:B------:R-:W-:Y:S01]  /*308b0*/  FMUL.FTZ R71, R198.reuse, R74 ;  /* 0x0000004ac6477220 */ /* 0x040fe20000410000 */
[----:B------:R-:W-:Y:S01]  /*308c0*/  FMUL.FTZ R70, R198, R75 ;  /* 0x0000004bc6467220 */ /* 0x000fe20000410000 */
[----:B------:R-:W-:Y:S01]  /*308d0*/  FADD.FTZ R80, -R194, R69 ;  /* 0x00000045c2507221 */ /* 0x000fe20000010100 */
[--C-:B------:R-:W-:Y:S02]  /*308e0*/  HADD2.F32 R74, -RZ, R126.reuse.H0_H0 ;  /* 0x2000007eff4a7230 */ /* 0x100fe40000004100 */
[----:B------:R-:W-:Y:S02]  /*308f0*/  HADD2.F32 R69, -RZ, R126.H1_H1 ;  /* 0x3000007eff457230 */ /* 0x000fe40000004100 */
[----:B------:R-:W-:Y:S01]  /*30900*/  FMUL.FTZ R80, R198, R80 ;  /* 0x00000050c6507220 */ /* 0x000fe20000410000 */
[----:B------:R-:W-:-:S02]  /*30910*/  HADD2.F32 R75, -RZ, R127.H0_H0 ;  /* 0x2000007fff4b7230 */ /* 0x000fc40000004100 */
[C---:B------:R-:W-:Y:S01]  /*30920*/  FMUL.FTZ R81, R198.reuse, R81 ;  /* 0x00000051c6517220 */ /* 0x040fe20000410000 */
[----:B------:R-:W-:Y:S01]  /*30930*/  FMUL.FTZ R83, R198, R83 ;  /* 0x00000053c6537220 */ /* 0x000fe20000410000 */
[----:B--2---:R-:W-:Y:S02]  /*30940*/  FFMA.FTZ R193, R71, R193, R202 ;  /* 0x000000c147c17223 */ /* 0x004fe400000100ca */
[----:B------:R-:W2:Y:S01]  /*30950*/  LDL R202, [R1+0x1c] ;  /* 0x00001c0001ca7983 */ /* 0x000ea20000100800 */
[----:B----4-:R-:W-:-:S05]  /*30960*/  FFMA.FTZ R72, R79, R72, R82 ;  /* 0x000000484f487223 */ /* 0x010fca0000010052 */
[----:B------:R-:W-:Y:S01]  /*30970*/  F2FP.F16.F32.PACK_AB R72, R72, R73 ;  /* 0x000000494848723e */ /* 0x000fe200000000ff */
[----:B------:R-:W-:-:S05]  /*30980*/  HADD2.F32 R73, -RZ, R125.H1_H1 ;  /* 0x3000007dff497230 */ /* 0x000fca0000004100 */
[----:B------:R-:W-:Y:S01]  /*30990*/  FFMA.FTZ R73, R70, R73, R200 ;  /* 0x0000004946497223 */ /* 0x000fe200000100c8 */
[----:B------:R-:W-:Y:S01]  /*309a0*/  FADD.FTZ R82, -R194, R68 ;  /* 0x00000044c2527221 */ /* 0x000fe20000010100 */
[----:B------:R-:W3:Y:S03]  /*309b0*/  LDL R200, [R1+0x18] ;  /* 0x0000180001c87983 */ /* 0x000ee60000100800 */
[----:B------:R-:W-:Y:S02]  /*309c0*/  F2FP.F16.F32.PACK_AB R73, R73, R193 ;  /* 0x000000c14949723e */ /* 0x000fe400000000ff */
[----:B------:R-:W4:Y:S01]  /*309d0*/  LDL R193, [R1+0x14] ;  /* 0x0000140001c17983 */ /* 0x000f220000100800 */
[----:B------:R-:W-:Y:S01]  /*309e0*/  FMUL.FTZ R82, R198, R82 ;  /* 0x00000052c6527220 */ /* 0x000fe20000410000 */
[----:B------:R-:W-:Y:S01]  /*309f0*/  FFMA.FTZ R69, R80, R69, R197 ;  /* 0x0000004550457223 */ /* 0x000fe200000100c5 */
[----:B------:R-:W-:Y:S01]  /*30a00*/  HADD2.F32 R68, -RZ, R127.H1_H1 ;  /* 0x3000007fff447230 */ /* 0x000fe20000004100 */
[----:B------:R-:W2:Y:S01]  /*30a10*/  LDL R197, [R1+0x20] ;  /* 0x0000200001c57983 */ /* 0x000ea20000100800 */
[----:B------:R-:W-:-:S03]  /*30a20*/  FFMA.FTZ R74, R82, R74, R199 ;  /* 0x0000004a524a7223 */ /* 0x000fc600000100c7 */
[----:B------:R-:W2:Y:S01]  /*30a30*/  LDL R199, [R1+0x24] ;  /* 0x0000240001c77983 */ /* 0x000ea20000100800 */
[----:B------:R-:W-:Y:S01]  /*30a40*/  FFMA.FTZ R75, R81, R75, R196 ;  /* 0x0000004b514b7223 */ /* 0x000fe200000100c4 */
[----:B------:R-:W-:Y:S02]  /*30a50*/  FFMA.FTZ R68, R83, R68, R195 ;  /* 0x0000004453447223 */ /* 0x000fe400000100c3 */
[----:B------:R-:W2:Y:S04]  /*30a60*/  LDL R196, [R1+0x2c] ;  /* 0x00002c0001c47983 */ /* 0x000ea80000100800 */
[----:B------:R-:W2:Y:S01]  /*30a70*/  LDL R195, [R1+0x28] ;  /* 0x0000280001c37983 */ /* 0x000ea20000100800 */
[----:B------:R-:W-:Y:S02]  /*30a80*/  F2FP.F16.F32.PACK_AB R74, R69, R74 ;  /* 0x0000004a454a723e */ /* 0x000fe400000000ff */
[----:B------:R-:W-:Y:S01]  /*30a90*/  F2FP.F16.F32.PACK_AB R75, R68, R75 ;  /* 0x0000004b444b723e */ /* 0x000fe200000000ff */
[----:B-1----:R-:W-:-:S05]  /*30aa0*/  IMAD.WIDE.U32 R68, R190, 0x10, R76 ;  /* 0x00000010be447825 */ /* 0x002fca00078e004c */
[----:B------:R1:W-:Y:S02]  /*30ab0*/  STG.E.128 desc[UR6][R68.64], R72 ;  /* 0x0000004844007986 */ /* 0x0003e4000c101d06 */
[--C-:B-1----:R-:W-:Y:S01]  /*30ac0*/  HADD2.F32 R69, -RZ, R155.reuse.H0_H0 ;  /* 0x2000009bff457230 */ /* 0x102fe20000004100 */
[----:B------:R-:W1:Y:S01]  /*30ad0*/  LDC.64 R72, c[0x0][0x2c0] ;  /* 0x0000b000ff487b82 */ /* 0x000e620000000a00 */
[----:B------:R-:W-:-:S05]  /*30ae0*/  HADD2.F32 R68, -RZ, R155.H1_H1 ;  /* 0x3000009bff447230 */ /* 0x000fca0000004100 */
[----:B------:R-:W-:Y:S01]  /*30af0*/  FFMA.FTZ R83, R83, R68, R203 ;  /* 0x0000004453537223 */ /* 0x000fe200000100cb */
[--C-:B------:R-:W-:Y:S01]  /*30b00*/  HADD2.F32 R68, -RZ, R154.reuse.H1_H1 ;  /* 0x3000009aff447230 */ /* 0x100fe20000004100 */
[----:B------:R-:W2:Y:S01]  /*30b10*/  LDL R203, [R1+0x8c] ;  /* 0x00008c0001cb7983 */ /* 0x000ea20000100800 */
[----:B----4-:R-:W-:Y:S01]  /*30b20*/  FFMA.FTZ R81, R81, R69, R193 ;  /* 0x0000004551517223 */ /* 0x010fe200000100c1 */
[----:B------:R-:W-:Y:S02]  /*30b30*/  HADD2.F32 R69, -RZ, R154.H0_H0 ;  /* 0x2000009aff457230 */ /* 0x000fe40000004100 */
[----:B---3--:R-:W-:Y:S01]  /*30b40*/  FFMA.FTZ R80, R80, R68, R200 ;  /* 0x0000004450507223 */ /* 0x008fe200000100c8 */
[--C-:B------:R-:W-:Y:S01]  /*30b50*/  HADD2.F32 R68, -RZ, R153.reuse.H1_H1 ;  /* 0x30000099ff447230 */ /* 0x100fe20000004100 */
[----:B------:R-:W3:Y:S01]  /*30b60*/  LDL R193, [R1+0x70] ;  /* 0x0000700001c17983 */ /* 0x000ee20000100800 */
[----:B--2---:R-:W-:Y:S01]  /*30b70*/  FFMA.FTZ R82, R82, R69, R202 ;  /* 0x0000004552527223 */ /* 0x004fe200000100ca */
[----:B------:R-:W-:-:S02]  /*30b80*/  HADD2.F32 R69, -RZ, R153.H0_H0 ;  /* 0x20000099ff457230 */ /* 0x000fc40000004100 */
[----:B------:R-:W2:Y:S01]  /*30b90*/  LDL R202, [R1+0x88] ;  /* 0x0000880001ca7983 */ /* 0x000ea20000100800 */
[----:B------:R-:W-:Y:S01]  /*30ba0*/  FFMA.FTZ R68, R70, R68, R197 ;  /* 0x0000004446447223 */ /* 0x000fe200000100c5 */
[--C-:B------:R-:W-:Y:S02]  /*30bb0*/  HADD2.F32 R70, -RZ, R152.reuse.H1_H1 ;  /* 0x30000098ff467230 */ /* 0x100fe40000004100 */
[----:B------:R-:W-:Y:S01]  /*30bc0*/  FFMA.FTZ R69, R71, R69, R199 ;  /* 0x0000004547457223 */ /* 0x000fe200000100c7 */
[----:B------:R-:W-:Y:S01]  /*30bd0*/  HADD2.F32 R71, -RZ, R152.H0_H0 ;  /* 0x20000098ff477230 */ /* 0x000fe20000004100 */
[----:B------:R-:W4:Y:S01]  /*30be0*/  LDL R197, [R1+0x7c] ;  /* 0x00007c0001c57983 */ /* 0x000f220000100800 */
[----:B------:R-:W-:-:S03]  /*30bf0*/  FFMA.FTZ R79, R79, R70, R195 ;  /* 0x000000464f4f7223 */ /* 0x000fc600000100c3 */
[----:B------:R-:W-:Y:S01]  /*30c00*/  FFMA.FTZ R78, R78, R71, R196 ;  /* 0x000000474e4e7223 */ /* 0x000fe200000100c4 */
[----:B------:R-:W3:Y:S04]  /*30c10*/  LDL R195, [R1+0x74] ;  /* 0x0000740001c37983 */ /* 0x000ee80000100800 */
[----:B------:R-:W3:Y:S04]  /*30c20*/  LDL R196, [R1+0x78] ;  /* 0x0000780001c47983 */ /* 0x000ee80000100800 */
[----:B------:R-:W3:Y:S04]  /*30c30*/  LDL R200, [R1+0x84] ;  /* 0x0000840001c87983 */ /* 0x000ee80000100800 */
[----:B------:R-:W3:Y:S01]  /*30c40*/  LDL R199, [R1+0x80] ;  /* 0x0000800001c77983 */ /* 0x000ee20000100800 */
[----:B------:R-:W-:-:S02]  /*30c50*/  F2FP.F16.F32.PACK_AB R71, R83, R81 ;  /* 0x000000515347723e */ /* 0x000fc400000000ff */
[----:B------:R-:W-:Y:S01]  /*30c60*/  F2FP.F16.F32.PACK_AB R70, R80, R82 ;  /* 0x000000525046723e */ /* 0x000fe200000000ff */
[----:B------:R-:W3:Y:S04]  /*30c70*/  LDL R81, [R1] ;  /* 0x0000000001517983 */ /* 0x000ee80000100800 */
[----:B------:R-:W3:Y:S01]  /*30c80*/  LDL R82, [R1+0x4] ;  /* 0x0000040001527983 */ /* 0x000ee20000100800 */
[----:B------:R-:W-:Y:S02]  /*30c90*/  F2FP.F16.F32.PACK_AB R69, R68, R69 ;  /* 0x000000454445723e */ /* 0x000fe400000000ff */
[----:B------:R-:W-:Y:S01]  /*30ca0*/  F2FP.F16.F32.PACK_AB R68, R79, R78 ;  /* 0x0000004e4f44723e */ /* 0x000fe200000000ff */
[----:B------:R-:W3:Y:S04]  /*30cb0*/  LDL R80, [R1+0xc] ;  /* 0x00000c0001507983 */ /* 0x000ee80000100800 */
[----:B------:R-:W3:Y:S01]  /*30cc0*/  LDL R79, [R1+0x8] ;  /* 0x00000800014f7983 */ /* 0x000ee20000100800 */
[----:B-1----:R-:W-:-:S04]  /*30cd0*/  IMAD.WIDE.U32 R74, R190, 0x10, R72 ;  /* 0x00000010be4a7825 */ /* 0x002fc800078e0048 */
[C---:B------:R-:W-:Y:S01]  /*30ce0*/  FADD.FTZ R66, -R194.reuse, R66 ;  /* 0x00000042c2427221 */ /* 0x040fe20000010100 */
[C---:B------:R-:W-:Y:S01]  /*30cf0*/  FADD.FTZ R67, -R194.reuse, R67 ;  /* 0x00000043c2437221 */ /* 0x040fe20000010100 */
[----:B------:R-:W3:Y:S04]  /*30d00*/  LDL R190, [R1+0x54] ;  /* 0x0000540001be7983 */ /* 0x000ee80000100800 */
[----:B------:R1:W-:Y:S01]  /*30d10*/  STG.E.128 desc[UR6][R74.64], R68 ;  /* 0x000000444a007986 */ /* 0x0003e2000c101d06 */
[----:B------:R-:W-:Y:S02]  /*30d20*/  HADD2.F32 R78, -RZ, R121.H0_H0 ;  /* 0x20000079ff4e7230 */ /* 0x000fe40000004100 */
[C---:B-1----:R-:W-:Y:S01]  /*30d30*/  FADD.FTZ R69, -R194.reuse, R64 ;  /* 0x00000040c2457221 */ /* 0x042fe20000010100 */
[----:B------:R-:W-:Y:S01]  /*30d40*/  FADD.FTZ R68, -R194, R65 ;  /* 0x00000041c2447221 */ /* 0x000fe20000010100 */
[----:B------:R-:W-:-:S02]  /*30d50*/  HADD2.F32 R65, -RZ, R120.H0_H0 ;  /* 0x20000078ff417230 */ /* 0x000fc40000004100 */
[----:B------:R-:W-:Y:S02]  /*30d60*/  HADD2.F32 R64, -RZ, R120.H1_H1 ;  /* 0x30000078ff407230 */ /* 0x000fe40000004100 */
[C---:B------:R-:W-:Y:S01]  /*30d70*/  FMUL.FTZ R69, R198.reuse, R69 ;  /* 0x00000045c6457220 */ /* 0x040fe20000410000 */
[----:B------:R-:W-:Y:S01]  /*30d80*/  FMUL.FTZ R68, R198, R68 ;  /* 0x00000044c6447220 */ /* 0x000fe20000410000 */
[C---:B------:R-:W-:Y:S02]  /*30d90*/  FADD.FTZ R71, -R194.reuse, R60 ;  /* 0x0000003cc2477221 */ /* 0x040fe40000010100 */
[----:B------:R-:W-:Y:S01]  /*30da0*/  FFMA.FTZ R65, R69, R65, R203 ;  /* 0x0000004145417223 */ /* 0x000fe200000100cb */
        /* <DEDUP_REMOVED lines=13> */
[----:B--2---:R-:W-:-:S05]  /*30e80*/  FFMA.FTZ R64, R68, R64, R202 ;  /* 0x0000004044407223 */ /* 0x004fca00000100ca */
[----:B------:R-:W-:Y:S01]  /*30e90*/  F2FP.F16.F32.PACK_AB R64, R64, R65 ;  /* 0x000000414040723e */ /* 0x000fe200000000ff */
[----:B------:R-:W-:Y:S02]  /*30ea0*/  HADD2.F32 R65, -RZ, R121.H1_H1 ;  /* 0x30000079ff417230 */ /* 0x000fe40000004100 */
[----:B----4-:R-:W-:Y:S01]  /*30eb0*/  FFMA.FTZ R66, R71, R66, R197 ;  /* 0x0000004247427223 */ /* 0x010fe200000100c5 */
[----:B---3--:R-:W-:Y:S02]  /*30ec0*/  FFMA.FTZ R60, R74, R60, R193 ;  /* 0x0000003c4a3c7223 */ /* 0x008fe400000100c1 */
[----:B------:R-:W2:Y:S01]  /*30ed0*/  LDL R193, [R1+0x58] ;  /* 0x0000580001c17983 */ /* 0x000ea20000100800 */
[----:B------:R-:W-:-:S03]  /*30ee0*/  FFMA.FTZ R67, R75, R67, R195 ;  /* 0x000000434b437223 */ /* 0x000fc600000100c3 */
[----:B------:R-:W3:Y:S01]  /*30ef0*/  LDL R195, [R1+0x4c] ;  /* 0x00004c0001c37983 */ /* 0x000ee20000100800 */
        /* <DEDUP_REMOVED lines=9> */
[----:B-1----:R-:W-:-:S02]  /*30f90*/  HADD2.F32 R61, -RZ, R149.H0_H0 ;  /* 0x20000095ff3d7230 */ /* 0x002fc40000004100 */
[----:B------:R-:W-:-:S03]  /*30fa0*/  HADD2.F32 R60, -RZ, R149.H1_H1 ;  /* 0x30000095ff3c7230 */ /* 0x000fc60000004100 */
[----:B------:R-:W-:Y:S01]  /*30fb0*/  FFMA.FTZ R63, R63, R61, R82 ;  /* 0x0000003d3f3f7223 */ /* 0x000fe20000010052 */
[--C-:B------:R-:W-:Y:S02]  /*30fc0*/  HADD2.F32 R61, -RZ, R148.reuse.H0_H0 ;  /* 0x20000094ff3d7230 */ /* 0x100fe40000004100 */
[----:B------:R-:W-:Y:S01]  /*30fd0*/  FFMA.FTZ R62, R62, R60, R81 ;  /* 0x0000003c3e3e7223 */ /* 0x000fe20000010051 */
[----:B------:R-:W-:Y:S01]  /*30fe0*/  HADD2.F32 R60, -RZ, R148.H1_H1 ;  /* 0x30000094ff3c7230 */ /* 0x000fe20000004100 */
[----:B------:R-:W4:Y:S01]  /*30ff0*/  LDL R82, [R1+0x6c] ;  /* 0x00006c0001527983 */ /* 0x000f220000100800 */
[----:B------:R-:W-:-:S03]  /*31000*/  FFMA.FTZ R61, R69, R61, R80 ;  /* 0x0000003d453d7223 */ /* 0x000fc60000010050 */
[----:B------:R-:W-:Y:S01]  /*31010*/  FFMA.FTZ R60, R68, R60, R79 ;  /* 0x0000003c443c7223 */ /* 0x000fe2000001004f */
[----:B------:R-:W4:Y:S04]  /*31020*/  LDL R81, [R1+0x68] ;  /* 0x0000680001517983 */ /* 0x000f280000100800 */
[----:B------:R-:W4:Y:S04]  /*31030*/  LDL R80, [R1+0x60] ;  /* 0x0000600001507983 */ /* 0x000f280000100800 */
[----:B------:R-:W4:Y:S01]  /*31040*/  LDL R79, [R1+0x5c] ;  /* 0x00005c00014f7983 */ /* 0x000f220000100800 */
[----:B------:R-:W-:-:S02]  /*31050*/  HADD2.F32 R67, -RZ, R151.H0_H0 ;  /* 0x20000097ff437230 */ /* 0x000fc40000004100 */
[----:B------:R-:W-:Y:S02]  /*31060*/  HADD2.F32 R66, -RZ, R151.H1_H1 ;  /* 0x30000097ff427230 */ /* 0x000fe40000004100 */
[--C-:B------:R-:W-:Y:S02]  /*31070*/  HADD2.F32 R65, -RZ, R150.reuse.H0_H0 ;  /* 0x20000096ff417230 */ /* 0x100fe40000004100 */
[----:B------:R-:W-:Y:S02]  /*31080*/  HADD2.F32 R64, -RZ, R150.H1_H1 ;  /* 0x30000096ff407230 */ /* 0x000fe40000004100 */
[----:B------:R-:W-:Y:S01]  /*31090*/  FFMA.FTZ R67, R75, R67, R250 ;  /* 0x000000434b437223 */ /* 0x000fe200000100fa */
[----:B------:R-:W-:Y:S01]  /*310a0*/  FFMA.FTZ R66, R74, R66, R249 ;  /* 0x000000424a427223 */ /* 0x000fe200000100f9 */
[----:B------:R-:W-:Y:S01]  /*310b0*/  FFMA.FTZ R65, R71, R65, R252 ;  /* 0x0000004147417223 */ /* 0x000fe200000100fc */
        /* <DEDUP_REMOVED lines=10> */
[----:B------:R-:W-:Y:S01]  /*31160*/  IMAD.WIDE.U32 R32, R188, 0x10, R72 ;  /* 0x00000010bc207825 */ /* 0x000fe200078e0048 */
[----:B------:R-:W-:-:S03]  /*31170*/  F2FP.F16.F32.PACK_AB R30, R64, R65 ;  /* 0x00000041401e723e */ /* 0x000fc600000000ff */
[----:B------:R-:W-:Y:S01]  /*31180*/  FADD.FTZ R34, -R194, R34 ;  /* 0x00000022c2227221 */ /* 0x000fe20000010100 */
[----:B------:R-:W-:Y:S02]  /*31190*/  F2FP.F16.F32.PACK_AB R29, R62, R63 ;  /* 0x0000003f3e1d723e */ /* 0x000fe400000000ff */
[----:B------:R-:W-:Y:S01]  /*311a0*/  F2FP.F16.F32.PACK_AB R28, R60, R61 ;  /* 0x0000003d3c1c723e */ /* 0x000fe200000000ff */
[C---:B------:R-:W-:Y:S01]  /*311b0*/  FADD.FTZ R56, -R194.reuse, R56 ;  /* 0x00000038c2387221 */ /* 0x040fe20000010100 */
[----:B------:R-:W-:Y:S01]  /*311c0*/  FADD.FTZ R57, -R194, R57 ;  /* 0x00000039c2397221 */ /* 0x000fe20000010100 */
[----:B------:R-:W-:Y:S01]  /*311d0*/  FMUL.FTZ R62, R198, R36 ;  /* 0x00000024c63e7220 */ /* 0x000fe20000410000 */
[C---:B------:R-:W-:Y:S01]  /*311e0*/  FADD.FTZ R58, -R194.reuse, R58 ;  /* 0x0000003ac23a7221 */ /* 0x040fe20000010100 */
[C---:B------:R-:W-:Y:S01]  /*311f0*/  FADD.FTZ R59, -R194.reuse, R59 ;  /* 0x0000003bc23b7221 */ /* 0x040fe20000010100 */
[C---:B------:R-:W-:Y:S01]  /*31200*/  FADD.FTZ R52, -R194.reuse, R52 ;  /* 0x00000034c2347221 */ /* 0x040fe20000010100 */
[----:B------:R-:W-:Y:S01]  /*31210*/  FADD.FTZ R53, -R194, R53 ;  /* 0x00000035c2357221 */ /* 0x000fe20000010100 */
[----:B------:R-:W-:Y:S01]  /*31220*/  FMUL.FTZ R36, R198, R37 ;  /* 0x00000025c6247220 */ /* 0x000fe20000410000 */
[C---:B------:R-:W-:Y:S01]  /*31230*/  FADD.FTZ R54, -R194.reuse, R54 ;  /* 0x00000036c2367221 */ /* 0x040fe20000010100 */
[----:B------:R-:W-:Y:S01]  /*31240*/  FADD.FTZ R55, -R194, R55 ;  /* 0x00000037c2377221 */ /* 0x000fe20000010100 */
[----:B------:R-:W-:Y:S01]  /*31250*/  FMUL.FTZ R37, R198, R34 ;  /* 0x00000022c6257220 */ /* 0x000fe20000410000 */
[----:B------:R1:W-:Y:S01]  /*31260*/  STG.E.128 desc[UR6][R32.64], R28 ;  /* 0x0000001c20007986 */ /* 0x0003e2000c101d06 */
[----:B------:R-:W-:-:S02]  /*31270*/  HADD2.F32 R34, -RZ, R116.H0_H0 ;  /* 0x20000074ff227230 */ /* 0x000fc40000004100 */
[C---:B------:R-:W-:Y:S01]  /*31280*/  FMUL.FTZ R56, R198.reuse, R56 ;  /* 0x00000038c6387220 */ /* 0x040fe20000410000 */
[C---:B------:R-:W-:Y:S01]  /*31290*/  FMUL.FTZ R57, R198.reuse, R57 ;  /* 0x00000039c6397220 */ /* 0x040fe20000410000 */
[----:B------:R-:W-:Y:S02]  /*312a0*/  HADD2.F32 R60, -RZ, R119.H0_H0 ;  /* 0x20000077ff3c7230 */ /* 0x000fe40000004100 */
[C---:B------:R-:W-:Y:S01]  /*312b0*/  FMUL.FTZ R58, R198.reuse, R58 ;  /* 0x0000003ac63a7220 */ /* 0x040fe20000410000 */
[C---:B------:R-:W-:Y:S01]  /*312c0*/  FMUL.FTZ R59, R198.reuse, R59 ;  /* 0x0000003bc63b7220 */ /* 0x040fe20000410000 */
[C---:B------:R-:W-:Y:S01]  /*312d0*/  FMUL.FTZ R52, R198.reuse, R52 ;  /* 0x00000034c6347220 */ /* 0x040fe20000410000 */
[C---:B------:R-:W-:Y:S01]  /*312e0*/  FMUL.FTZ R53, R198.reuse, R53 ;  /* 0x00000035c6357220 */ /* 0x040fe20000410000 */
[C---:B------:R-:W-:Y:S01]  /*312f0*/  FMUL.FTZ R54, R198.reuse, R54 ;  /* 0x00000036c6367220 */ /* 0x040fe20000410000 */
[----:B------:R-:W-:Y:S01]  /*31300*/  FMUL.FTZ R55, R198, R55 ;  /* 0x00000037c6377220 */ /* 0x000fe20000410000 */
[----:B------:R-:W-:Y:S01]  /*31310*/  FADD.FTZ R38, -R194, R38 ;  /* 0x00000026c2267221 */ /* 0x000fe20000010100 */
[----:B------:R-:W-:-:S02]  /*31320*/  HADD2.F32 R83, -RZ, R147.H1_H1 ;  /* 0x30000093ff537230 */ /* 0x000fc40000004100 */
[----:B-1----:R-:W-:Y:S02]  /*31330*/  HADD2.F32 R28, -RZ, R116.H1_H1 ;  /* 0x30000074ff1c7230 */ /* 0x002fe40000004100 */
[--C-:B------:R-:W-:Y:S02]  /*31340*/  HADD2.F32 R30, -RZ, R118.reuse.H0_H0 ;  /* 0x20000076ff1e7230 */ /* 0x100fe40000004100 */
[----:B------:R-:W-:Y:S02]  /*31350*/  HADD2.F32 R32, -RZ, R118.H1_H1 ;  /* 0x30000076ff207230 */ /* 0x000fe40000004100 */
[--C-:B------:R-:W-:Y:S02]  /*31360*/  HADD2.F32 R29, -RZ, R117.reuse.H0_H0 ;  /* 0x20000075ff1d7230 */ /* 0x100fe40000004100 */
[----:B------:R-:W-:Y:S02]  /*31370*/  HADD2.F32 R33, -RZ, R117.H1_H1 ;  /* 0x30000075ff217230 */ /* 0x000fe40000004100 */
[----:B------:R-:W-:-:S02]  /*31380*/  HADD2.F32 R31, -RZ, R119.H1_H1 ;  /* 0x30000077ff1f7230 */ /* 0x000fc40000004100 */
[C---:B------:R-:W-:Y:S01]  /*31390*/  FADD.FTZ R35, -R194.reuse, R35 ;  /* 0x00000023c2237221 */ /* 0x040fe20000010100 */
[----:B------:R-:W-:Y:S01]  /*313a0*/  FFMA.FTZ R32, R53, R32, R190 ;  /* 0x0000002035207223 */ /* 0x000fe200000100be */
[----:B------:R-:W-:Y:S01]  /*313b0*/  FADD.FTZ R46, -R194, R46 ;  /* 0x0000002ec22e7221 */ /* 0x000fe20000010100 */
[C---:B------:R-:W-:Y:S01]  /*313c0*/  FMUL.FTZ R63, R198.reuse, R38 ;  /* 0x00000026c63f7220 */ /* 0x040fe20000410000 */
[C---:B------:R-:W-:Y:S01]  /*313d0*/  FMUL.FTZ R38, R198.reuse, R35 ;  /* 0x00000023c6267220 */ /* 0x040fe20000410000 */
[----:B------:R-:W-:Y:S01]  /*313e0*/  FFMA.FTZ R83, R55, R83, R241 ;  /* 0x0000005337537223 */ /* 0x000fe200000100f1 */
[----:B------:R-:W-:Y:S02]  /*313f0*/  HADD2.F32 R35, -RZ, R143.H0_H0 ;  /* 0x2000008fff237230 */ /* 0x000fe40000004100 */
[----:B------:R-:W-:Y:S01]  /*31400*/  FMUL.FTZ R46, R198, R46 ;  /* 0x0000002ec62e7220 */ /* 0x000fe20000410000 */
[C---:B------:R-:W-:Y:S01]  /*31410*/  FADD.FTZ R47, -R194.reuse, R47 ;  /* 0x0000002fc22f7221 */ /* 0x040fe20000010100 */
[----:B------:R-:W-:-:S02]  /*31420*/  FADD.FTZ R44, -R194, R44 ;  /* 0x0000002cc22c7221 */ /* 0x000fc40000010100 */
[----:B------:R-:W-:Y:S01]  /*31430*/  FFMA.FTZ R35, R46, R35, R227 ;  /* 0x000000232e237223 */ /* 0x000fe200000100e3 */
[C---:B------:R-:W-:Y:S01]  /*31440*/  FMUL.FTZ R47, R198.reuse, R47 ;  /* 0x0000002fc62f7220 */ /* 0x040fe20000410000 */
[----:B------:R-:W-:Y:S02]  /*31450*/  HADD2.F32 R64, -RZ, R114.H0_H0 ;  /* 0x20000072ff407230 */ /* 0x000fe40000004100 */
[----:B------:R-:W-:Y:S01]  /*31460*/  FMUL.FTZ R44, R198, R44 ;  /* 0x0000002cc62c7220 */ /* 0x000fe20000410000 */
[----:B------:R-:W-:Y:S01]  /*31470*/  FADD.FTZ R45, -R194, R45 ;  /* 0x0000002dc22d7221 */ /* 0x000fe20000010100 */
[----:B------:R-:W-:Y:S02]  /*31480*/  HADD2.F32 R188, -RZ, R146.H1_H1 ;  /* 0x30000092ffbc7230 */ /* 0x000fe40000004100 */
[----:B------:R-:W-:Y:S02]  /*31490*/  HADD2.F32 R65, -RZ, R144.H1_H1 ;  /* 0x30000090ff417230 */ /* 0x000fe40000004100 */
[----:B------:R-:W-:Y:S01]  /*314a0*/  FFMA.FTZ R64, R44, R64, R232 ;  /* 0x000000402c407223 */ /* 0x000fe200000100e8 */
[----:B------:R-:W-:-:S02]  /*314b0*/  HADD2.F32 R66, -RZ, R114.H1_H1 ;  /* 0x30000072ff427230 */ /* 0x000fc40000004100 */
[----:B------:R-:W-:Y:S01]  /*314c0*/  FMUL.FTZ R45, R198, R45 ;  /* 0x0000002dc62d7220 */ /* 0x000fe20000410000 */
[----:B------:R-:W-:Y:S01]  /*314d0*/  FADD.FTZ R39, -R194, R39 ;  /* 0x00000027c2277221 */ /* 0x000fe20000010100 */
[----:B------:R-:W-:Y:S01]  /*314e0*/  FFMA.FTZ R188, R53, R188, R243 ;  /* 0x000000bc35bc7223 */ /* 0x000fe200000100f3 */
[----:B------:R-:W-:Y:S01]  /*314f0*/  FFMA.FTZ R65, R57, R65, R247 ;  /* 0x0000004139417223 */ /* 0x000fe200000100f7 */
[----:B------:R-:W-:Y:S01]  /*31500*/  FFMA.FTZ R66, R45, R66, R230 ;  /* 0x000000422d427223 */ /* 0x000fe200000100e6 */
[----:B------:R-:W-:Y:S02]  /*31510*/  HADD2.F32 R61, -RZ, R147.H0_H0 ;  /* 0x20000093ff3d7230 */ /* 0x000fe40000004100 */
[----:B------:R-:W-:Y:S01]  /*31520*/  FMUL.FTZ R39, R198, R39 ;  /* 0x00000027c6277220 */ /* 0x000fe20000410000 */
[----:B------:R-:W-:Y:S02]  /*31530*/  HADD2.F32 R53, -RZ, R145.H1_H1 ;  /* 0x30000091ff357230 */ /* 0x000fe40000004100 */
[C---:B------:R-:W-:Y:S01]  /*31540*/  FADD.FTZ R48, -R194.reuse, R48 ;  /* 0x00000030c2307221 */ /* 0x040fe20000010100 */
[----:B------:R-:W-:-:S02]  /*31550*/  FADD.FTZ R49, -R194, R49 ;  /* 0x00000031c2317221 */ /* 0x000fc40000010100 */
[----:B------:R-:W-:Y:S01]  /*31560*/  FFMA.FTZ R53, R59, R53, R245 ;  /* 0x000000353b357223 */ /* 0x000fe200000100f5 */
[C---:B------:R-:W-:Y:S01]  /*31570*/  FMUL.FTZ R48, R198.reuse, R48 ;  /* 0x00000030c6307220 */ /* 0x040fe20000410000 */
[----:B------:R-:W-:Y:S01]  /*31580*/  FMUL.FTZ R49, R198, R49 ;  /* 0x00000031c6317220 */ /* 0x000fe20000410000 */
[C---:B------:R-:W-:Y:S01]  /*31590*/  FADD.FTZ R40, -R194.reuse, R40 ;  /* 0x00000028c2287221 */ /* 0x040fe20000010100 */
[C---:B------:R-:W-:Y:S01]  /*315a0*/  FADD.FTZ R42, -R194.reuse, R42 ;  /* 0x0000002ac22a7221 */ /* 0x040fe20000010100 */
[----:B------:R-:W-:Y:S02]  /*315b0*/  FADD.FTZ R43, -R194, R43 ;  /* 0x0000002bc22b7221 */ /* 0x000fe40000010100 */
[----:B------:R-:W-:Y:S01]  /*315c0*/  FMUL.FTZ R40, R198, R40 ;  /* 0x00000028c6287220 */ /* 0x000fe20000410000 */
[C---:B------:R-:W-:Y:S01]  /*315d0*/  FADD.FTZ R50, -R194.reuse, R50 ;  /* 0x00000032c2327221 */ /* 0x040fe20000010100 */
[----:B------:R-:W-:Y:S01]  /*315e0*/  FADD.FTZ R51, -R194, R51 ;  /* 0x00000033c2337221 */ /* 0x000fe20000010100 */
[C---:B------:R-:W-:Y:S01]  /*315f0*/  FMUL.FTZ R75, R198.reuse, R75 ;  /* 0x0000004bc64b7220 */ /* 0x040fe20000410000 */
[C---:B------:R-:W-:Y:S01]  /*31600*/  FMUL.FTZ R42, R198.reuse, R42 ;  /* 0x0000002ac62a7220 */ /* 0x040fe20000410000 */
[----:B------:R-:W-:Y:S01]  /*31610*/  FMUL.FTZ R43, R198, R43 ;  /* 0x0000002bc62b7220 */ /* 0x000fe20000410000 */
[----:B------:R-:W-:-:S02]  /*31620*/  HADD2.F32 R67, -RZ, R140.H1_H1 ;  /* 0x3000008cff437230 */ /* 0x000fc40000004100 */
[C---:B------:R-:W-:Y:S01]  /*31630*/  FMUL.FTZ R50, R198.reuse, R50 ;  /* 0x00000032c6327220 */ /* 0x040fe20000410000 */
[----:B------:R-:W-:Y:S01]  /*31640*/  FMUL.FTZ R51, R198, R51 ;  /* 0x00000033c6337220 */ /* 0x000fe20000410000 */
[----:B------:R-:W-:Y:S01]  /*31650*/  FADD.FTZ R41, -R194, R41 ;  /* 0x00000029c2297221 */ /* 0x000fe20000010100 */
[C---:B------:R-:W-:Y:S01]  /*31660*/  FMUL.FTZ R71, R198.reuse, R71 ;  /* 0x00000047c6477220 */ /* 0x040fe20000410000 */
[C---:B------:R-:W-:Y:S01]  /*31670*/  FMUL.FTZ R74, R198.reuse, R74 ;  /* 0x0000004ac64a7220 */ /* 0x040fe20000410000 */
[----:B------:R-:W-:Y:S01]  /*31680*/  FFMA.FTZ R67, R49, R67, R237 ;  /* 0x0000004331437223 */ /* 0x000fe200000100ed */
[----:B------:R-:W-:Y:S01]  /*31690*/  FMUL.FTZ R41, R198, R41 ;  /* 0x00000029c6297220 */ /* 0x000fe20000410000 */
[----:B------:R-:W-:Y:S01]  /*316a0*/  FADD.FTZ R166, -R194, R166 ;  /* 0x000000a6c2a67221 */ /* 0x000fe20000010100 */
[----:B------:R-:W-:-:S03]  /*316b0*/  FMUL.FTZ R69, R198, R69 ;  /* 0x00000045c6457220 */ /* 0x000fc60000410000 */
[----:B------:R-:W-:Y:S01]  /*316c0*/  FMUL.FTZ R166, R198, R166 ;  /* 0x000000a6c6a67220 */ /* 0x000fe20000410000 */
[----:B------:R-:W-:Y:S01]  /*316d0*/  FADD.FTZ R165, -R194, R165 ;  /* 0x000000a5c2a57221 */ /* 0x000fe20000010100 */
[----:B------:R-:W-:Y:S01]  /*316e0*/  FMUL.FTZ R68, R198, R68 ;  /* 0x00000044c6447220 */ /* 0x000fe20000410000 */
[----:B------:R-:W-:Y:S01]  /*316f0*/  FADD.FTZ R164, -R194, R164 ;  /* 0x000000a4c2a47221 */ /* 0x000fe20000010100 */
[C---:B------:R-:W-:Y:S01]  /*31700*/  FMUL.FTZ R70, R198.reuse, R70 ;  /* 0x00000046c6467220 */ /* 0x040fe20000410000 */
[C---:B------:R-:W-:Y:S02]  /*31710*/  FMUL.FTZ R165, R198.reuse, R165 ;  /* 0x000000a5c6a57220 */ /* 0x040fe40000410000 */
[----:B------:R-:W-:Y:S01]  /*31720*/  FMUL.FTZ R164, R198, R164 ;  /* 0x000000a4c6a47220 */ /* 0x000fe20000410000 */
        /* <DEDUP_REMOVED lines=8> */
[C---:B------:R-:W-:Y:S01]  /*317b0*/  FMUL.FTZ R160, R198.reuse, R160 ;  /* 0x000000a0c6a07220 */ /* 0x040fe20000410000 */
[----:B------:R-:W-:Y:S01]  /*317c0*/  FMUL.FTZ R161, R198, R161 ;  /* 0x000000a1c6a17220 */ /* 0x000fe20000410000 */
[----:B--2---:R-:W-:Y:S01]  /*317d0*/  FFMA.FTZ R30, R52, R30, R193 ;  /* 0x0000001e341e7223 */ /* 0x004fe200000100c1 */
[----:B---3--:R-:W-:-:S04]  /*317e0*/  FFMA.FTZ R31, R55, R31, R195 ;  /* 0x0000001f371f7223 */ /* 0x008fc800000100c3 */
[----:B------:R-:W-:Y:S01]  /*317f0*/  F2FP.F16.F32.PACK_AB R30, R32, R30 ;  /* 0x0000001e201e723e */ /* 0x000fe200000000ff */
[----:B------:R-:W-:-:S05]  /*31800*/  HADD2.F32 R55, -RZ, R144.H0_H0 ;  /* 0x20000090ff377230 */ /* 0x000fca0000004100 */
[----:B------:R-:W-:Y:S01]  /*31810*/  FFMA.FTZ R55, R56, R55, R248 ;  /* 0x0000003738377223 */ /* 0x000fe200000100f8 */
[----:B----4-:R-:W-:Y:S01]  /*31820*/  FFMA.FTZ R60, R54, R60, R78 ;  /* 0x0000003c363c7223 */ /* 0x010fe2000001004e */
[----:B------:R-:W-:-:S04]  /*31830*/  HADD2.F32 R78, -RZ, R146.H0_H0 ;  /* 0x20000092ff4e7230 */ /* 0x000fc80000004100 */
[----:B------:R-:W-:Y:S01]  /*31840*/  F2FP.F16.F32.PACK_AB R31, R31, R60 ;  /* 0x0000003c1f1f723e */ /* 0x000fe200000000ff */
[----:B------:R-:W-:Y:S01]  /*31850*/  FFMA.FTZ R78, R52, R78, R244 ;  /* 0x0000004e344e7223 */ /* 0x000fe200000100f4 */
[----:B------:R-:W-:-:S05]  /*31860*/  HADD2.F32 R52, -RZ, R145.H0_H0 ;  /* 0x20000091ff347230 */ /* 0x000fca0000004100 */
[----:B------:R-:W-:Y:S01]  /*31870*/  FFMA.FTZ R52, R58, R52, R246 ;  /* 0x000000343a347223 */ /* 0x000fe200000100f6 */
[----:B------:R-:W-:Y:S01]  /*31880*/  FFMA.FTZ R34, R56, R34, R82 ;  /* 0x0000002238227223 */ /* 0x000fe20000010052 */
[----:B------:R-:W-:Y:S01]  /*31890*/  FFMA.FTZ R28, R57, R28, R81 ;  /* 0x0000001c391c7223 */ /* 0x000fe20000010051 */
[----:B------:R-:W-:Y:S01]  /*318a0*/  FFMA.FTZ R29, R58, R29, R80 ;  /* 0x0000001d3a1d7223 */ /* 0x000fe20000010050 */
[----:B------:R-:W-:-:S03]  /*318b0*/  FFMA.FTZ R33, R59, R33, R79 ;  /* 0x000000213b217223 */ /* 0x000fc6000001004f */
[----:B------:R-:W-:Y:S01]  /*318c0*/  F2FP.F16.F32.PACK_AB R28, R28, R34 ;  /* 0x000000221c1c723e */ /* 0x000fe200000000ff */
[----:B------:R-:W-:Y:S01]  /*318d0*/  HADD2.F32 R34, -RZ, R115.H0_H0 ;  /* 0x20000073ff227230 */ /* 0x000fe20000004100 */
[----:B------:R-:W-:Y:S01]  /*318e0*/  F2FP.F16.F32.PACK_AB R29, R33, R29 ;  /* 0x0000001d211d723e */ /* 0x000fe200000000ff */
[----:B------:R-:W-:-:S04]  /*318f0*/  IMAD.WIDE.U32 R32, R187, 0x10, R76 ;  /* 0x00000010bb207825 */ /* 0x000fc800078e004c */
[----:B------:R-:W-:Y:S01]  /*31900*/  FFMA.FTZ R34, R46, R34, R228 ;  /* 0x000000222e227223 */ /* 0x000fe200000100e4 */
[----:B------:R-:W-:Y:S01]  /*31910*/  HADD2.F32 R46, -RZ, R115.H1_H1 ;  /* 0x30000073ff2e7230 */ /* 0x000fe20000004100 */
[----:B------:R1:W-:Y:S01]  /*31920*/  STG.E.128 desc[UR6][R32.64], R28 ;  /* 0x0000001c20007986 */ /* 0x0003e2000c101d06 */
[----:B------:R-:W-:Y:S02]  /*31930*/  HADD2.F32 R56, -RZ, R143.H1_H1 ;  /* 0x3000008fff387230 */ /* 0x000fe40000004100 */
[--C-:B------:R-:W-:Y:S02]  /*31940*/  HADD2.F32 R58, -RZ, R142.reuse.H1_H1 ;  /* 0x3000008eff3a7230 */ /* 0x100fe40000004100 */
[C---:B------:R-:W-:Y:S01]  /*31950*/  FFMA.FTZ R46, R47.reuse, R46, R226 ;  /* 0x0000002e2f2e7223 */ /* 0x040fe200000100e2 */
[----:B------:R-:W-:Y:S01]  /*31960*/  FFMA.FTZ R56, R47, R56, R225 ;  /* 0x000000382f387223 */ /* 0x000fe200000100e1 */
[----:B------:R-:W-:Y:S02]  /*31970*/  HADD2.F32 R57, -RZ, R139.H1_H1 ;  /* 0x3000008bff397230 */ /* 0x000fe40000004100 */
[----:B------:R-:W-:Y:S01]  /*31980*/  FFMA.FTZ R58, R45, R58, R229 ;  /* 0x0000003a2d3a7223 */ /* 0x000fe200000100e5 */
[----:B-1----:R-:W-:-:S05]  /*31990*/  HADD2.F32 R28, -RZ, R142.H0_H0 ;  /* 0x2000008eff1c7230 */ /* 0x002fca0000004100 */
[----:B------:R-:W-:Y:S01]  /*319a0*/  FFMA.FTZ R47, R44, R28, R231 ;  /* 0x0000001c2c2f7223 */ /* 0x000fe200000100e7 */
[----:B------:R-:W-:Y:S02]  /*319b0*/  HADD2.F32 R44, -RZ, R111.H0_H0 ;  /* 0x2000006fff2c7230 */ /* 0x000fe40000004100 */
[----:B------:R-:W-:Y:S02]  /*319c0*/  HADD2.F32 R28, -RZ, R139.H0_H0 ;  /* 0x2000008bff1c7230 */ /* 0x000fe40000004100 */
[----:B------:R-:W-:Y:S02]  /*319d0*/  HADD2.F32 R45, -RZ, R111.H1_H1 ;  /* 0x3000006fff2d7230 */ /* 0x000fe40000004100 */
[C---:B------:R-:W-:Y:S01]  /*319e0*/  FFMA.FTZ R44, R63.reuse, R44, R212 ;  /* 0x0000002c3f2c7223 */ /* 0x040fe200000100d4 */
[----:B------:R-:W-:Y:S02]  /*319f0*/  HADD2.F32 R29, -RZ, R110.H0_H0 ;  /* 0x2000006eff1d7230 */ /* 0x000fe40000004100 */
[----:B------:R-:W-:Y:S01]  /*31a00*/  FFMA.FTZ R63, R63, R28, R211 ;  /* 0x0000001c3f3f7223 */ /* 0x000fe200000100d3 */
[----:B------:R-:W-:-:S02]  /*31a10*/  HADD2.F32 R28, -RZ, R138.H0_H0 ;  /* 0x2000008aff1c7230 */ /* 0x000fc40000004100 */
[----:B------:R-:W-:Y:S01]  /*31a20*/  FFMA.FTZ R54, R54, R61, R242 ;  /* 0x0000003d36367223 */ /* 0x000fe200000100f2 */
[C---:B------:R-:W-:Y:S01]  /*31a30*/  FFMA.FTZ R45, R39.reuse, R45, R210 ;  /* 0x0000002d272d7223 */ /* 0x040fe200000100d2 */
[----:B------:R-:W-:Y:S01]  /*31a40*/  FFMA.FTZ R57, R39, R57, R209 ;  /* 0x0000003927397223 */ /* 0x000fe200000100d1 */
[C---:B------:R-:W-:Y:S01]  /*31a50*/  FFMA.FTZ R39, R62.reuse, R29, R216 ;  /* 0x0000001d3e277223 */ /* 0x040fe200000100d8 */
[----:B------:R-:W-:Y:S01]  /*31a60*/  FFMA.FTZ R62, R62, R28, R215 ;  /* 0x0000001c3e3e7223 */ /* 0x000fe200000100d7 */
[--C-:B------:R-:W-:Y:S01]  /*31a70*/  HADD2.F32 R81, -RZ, R112.reuse.H0_H0 ;  /* 0x20000070ff517230 */ /* 0x100fe20000004100 */
[----:B------:R-:W-:Y:S01]  /*31a80*/  F2FP.F16.F32.PACK_AB R30, R188, R78 ;  /* 0x0000004ebc1e723e */ /* 0x000fe200000000ff */
[----:B------:R-:W-:Y:S01]  /*31a90*/  HADD2.F32 R82, -RZ, R112.H1_H1 ;  /* 0x30000070ff527230 */ /* 0x000fe20000004100 */
[----:B------:R-:W-:Y:S01]  /*31aa0*/  F2FP.F16.F32.PACK_AB R28, R65, R55 ;  /* 0x00000037411c723e */ /* 0x000fe200000000ff */
[----:B------:R-:W-:Y:S01]  /*31ab0*/  HADD2.F32 R78, -RZ, R110.H1_H1 ;  /* 0x3000006eff4e7230 */ /* 0x000fe20000004100 */
[----:B------:R-:W-:Y:S01]  /*31ac0*/  F2FP.F16.F32.PACK_AB R31, R83, R54 ;  /* 0x00000036531f723e */ /* 0x000fe200000000ff */
[----:B------:R-:W-:Y:S01]  /*31ad0*/  HADD2.F32 R65, -RZ, R138.H1_H1 ;  /* 0x3000008aff417230 */ /* 0x000fe20000004100 */
[----:B------:R-:W-:Y:S01]  /*31ae0*/  F2FP.F16.F32.PACK_AB R29, R53, R52 ;  /* 0x00000034351d723e */ /* 0x000fe200000000ff */
[----:B------:R-:W-:-:S04]  /*31af0*/  IMAD.WIDE.U32 R32, R187, 0x10, R72 ;  /* 0x00000010bb207825 */ /* 0x000fc800078e0048 */
[----:B------:R-:W-:Y:S01]  /*31b00*/  FFMA.FTZ R81, R48, R81, R240 ;  /* 0x0000005130517223 */ /* 0x000fe200000100f0 */
[----:B------:R-:W-:Y:S01]  /*31b10*/  FFMA.FTZ R82, R49, R82, R238 ;  /* 0x0000005231527223 */ /* 0x000fe200000100ee */
[C---:B------:R-:W-:Y:S01]  /*31b20*/  FFMA.FTZ R78, R36.reuse, R78, R214 ;  /* 0x0000004e244e7223 */ /* 0x040fe200000100d6 */
[----:B------:R-:W-:Y:S01]  /*31b30*/  FFMA.FTZ R65, R36, R65, R213 ;  /* 0x0000004124417223 */ /* 0x000fe200000100d5 */
[----:B------:R1:W-:Y:S01]  /*31b40*/  STG.E.128 desc[UR6][R32.64], R28 ;  /* 0x0000001c20007986 */ /* 0x0003e2000c101d06 */
[----:B------:R-:W-:Y:S02]  /*31b50*/  HADD2.F32 R36, -RZ, R108.H0_H0 ;  /* 0x2000006cff247230 */ /* 0x000fe40000004100 */
[----:B------:R-:W-:Y:S02]  /*31b60*/  HADD2.F32 R83, -RZ, R109.H0_H0 ;  /* 0x2000006dff537230 */ /* 0x000fe40000004100 */
[--C-:B------:R-:W-:Y:S02]  /*31b70*/  HADD2.F32 R59, -RZ, R141.reuse.H0_H0 ;  /* 0x2000008dff3b7230 */ /* 0x100fe40000004100 */
[----:B------:R-:W-:Y:S01]  /*31b80*/  FFMA.FTZ R36, R40, R36, R224 ;  /* 0x0000002428247223 */ /* 0x000fe200000100e0 */
[----:B------:R-:W-:-:S02]  /*31b90*/  HADD2.F32 R61, -RZ, R141.H1_H1 ;  /* 0x3000008dff3d7230 */ /* 0x000fc40000004100 */
[----:B------:R-:W-:Y:S01]  /*31ba0*/  HADD2.F32 R60, -RZ, R140.H0_H0 ;  /* 0x2000008cff3c7230 */ /* 0x000fe20000004100 */
[----:B------:R-:W-:Y:S01]  /*31bb0*/  F2FP.F16.F32.PACK_AB R35, R56, R35 ;  /* 0x000000233823723e */ /* 0x000fe200000000ff */
[----:B-1----:R-:W-:Y:S01]  /*31bc0*/  HADD2.F32 R31, -RZ, R136.H0_H0 ;  /* 0x20000088ff1f7230 */ /* 0x002fe20000004100 */
[----:B------:R-:W-:Y:S01]  /*31bd0*/  F2FP.F16.F32.PACK_AB R30, R66, R64 ;  /* 0x00000040421e723e */ /* 0x000fe200000000ff */
[----:B------:R-:W-:Y:S01]  /*31be0*/  HADD2.F32 R66, -RZ, R107.H1_H1 ;  /* 0x3000006bff427230 */ /* 0x000fe20000004100 */
[----:B------:R-:W-:Y:S01]  /*31bf0*/  F2FP.F16.F32.PACK_AB R28, R82, R81 ;  /* 0x00000051521c723e */ /* 0x000fe200000000ff */
[----:B------:R-:W-:Y:S02]  /*31c00*/  HADD2.F32 R81, -RZ, R137.H0_H0 ;  /* 0x20000089ff517230 */ /* 0x000fe40000004100 */
[----:B------:R-:W-:Y:S02]  /*31c10*/  HADD2.F32 R32, -RZ, R135.H1_H1 ;  /* 0x30000087ff207230 */ /* 0x000fe40000004100 */
[----:B------:R-:W-:Y:S01]  /*31c20*/  FFMA.FTZ R40, R40, R31, R223 ;  /* 0x0000001f28287223 */ /* 0x000fe200000100df */
[----:B------:R-:W-:-:S02]  /*31c30*/  HADD2.F32 R29, -RZ, R109.H1_H1 ;  /* 0x3000006dff1d7230 */ /* 0x000fc40000004100 */
[----:B------:R-:W-:Y:S01]  /*31c40*/  HADD2.F32 R82, -RZ, R137.H1_H1 ;  /* 0x30000089ff527230 */ /* 0x000fe20000004100 */
[----:B------:R-:W-:Y:S01]  /*31c50*/  F2FP.F16.F32.PACK_AB R31, R46, R34 ;  /* 0x000000222e1f723e */ /* 0x000fe200000000ff */
[C---:B------:R-:W-:Y:S01]  /*31c60*/  FFMA.FTZ R66, R75.reuse, R66, R3 ;  /* 0x000000424b427223 */ /* 0x040fe20000010003 */
[----:B------:R-:W-:Y:S01]  /*31c70*/  F2FP.F16.F32.PACK_AB R34, R58, R47 ;  /* 0x0000002f3a22723e */ /* 0x000fe200000000ff */
[C---:B------:R-:W-:Y:S01]  /*31c80*/  FFMA.FTZ R83, R42.reuse, R83, R220 ;  /* 0x000000532a537223 */ /* 0x040fe200000100dc */
[----:B------:R-:W-:Y:S01]  /*31c90*/  FFMA.FTZ R81, R42, R81, R219 ;  /* 0x000000512a517223 */ /* 0x000fe200000100db */
[----:B------:R-:W-:Y:S02]  /*31ca0*/  HADD2.F32 R56, -RZ, R107.H0_H0 ;  /* 0x2000006bff387230 */ /* 0x000fe40000004100 */
[----:B------:R-:W-:Y:S01]  /*31cb0*/  FFMA.FTZ R75, R75, R32, R14 ;  /* 0x000000204b4b7223 */ /* 0x000fe2000001000e */
[----:B------:R-:W-:Y:S02]  /*31cc0*/  HADD2.F32 R47, -RZ, R106.H1_H1 ;  /* 0x3000006aff2f7230 */ /* 0x000fe40000004100 */
[C---:B------:R-:W-:Y:S01]  /*31cd0*/  FFMA.FTZ R42, R43.reuse, R29, R218 ;  /* 0x0000001d2b2a7223 */ /* 0x040fe200000100da */
[----:B------:R-:W-:Y:S01]  /*31ce0*/  FFMA.FTZ R82, R43, R82, R217 ;  /* 0x000000522b527223 */ /* 0x000fe200000100d9 */
[----:B------:R-:W-:-:S02]  /*31cf0*/  HADD2.F32 R33, -RZ, R135.H0_H0 ;  /* 0x20000087ff217230 */ /* 0x000fc40000004100 */
[----:B------:R-:W-:Y:S01]  /*31d00*/  FFMA.FTZ R59, R50, R59, R235 ;  /* 0x0000003b323b7223 */ /* 0x000fe200000100eb */
[----:B------:R-:W-:Y:S02]  /*31d10*/  HADD2.F32 R32, -RZ, R134.H1_H1 ;  /* 0x30000086ff207230 */ /* 0x000fe40000004100 */
[----:B------:R-:W-:Y:S01]  /*31d20*/  FFMA.FTZ R61, R51, R61, R233 ;  /* 0x0000003d333d7223 */ /* 0x000fe200000100e9 */
[----:B------:R-:W-:Y:S01]  /*31d30*/  FFMA.FTZ R60, R48, R60, R239 ;  /* 0x0000003c303c7223 */ /* 0x000fe200000100ef */
[----:B------:R-:W-:Y:S02]  /*31d40*/  HADD2.F32 R43, -RZ, R108.H1_H1 ;  /* 0x3000006cff2b7230 */ /* 0x000fe40000004100 */
[C---:B------:R-:W-:Y:S01]  /*31d50*/  FFMA.FTZ R56, R74.reuse, R56, R2 ;  /* 0x000000384a387223 */ /* 0x040fe20000010002 */
[C---:B------:R-:W-:Y:S01]  /*31d60*/  FFMA.FTZ R47, R71.reuse, R47, R0 ;  /* 0x0000002f472f7223 */ /* 0x040fe20000010000 */
[----:B------:R-:W-:Y:S01]  /*31d70*/  FFMA.FTZ R74, R74, R33, R13 ;  /* 0x000000214a4a7223 */ /* 0x000fe2000001000d */
[----:B------:R-:W-:Y:S01]  /*31d80*/  FFMA.FTZ R71, R71, R32, R12 ;  /* 0x0000002047477223 */ /* 0x000fe2000001000c */
[----:B------:R-:W-:Y:S01]  /*31d90*/  FFMA.FTZ R43, R41, R43, R222 ;  /* 0x0000002b292b7223 */ /* 0x000fe200000100de */
[----:B------:R-:W-:Y:S01]  /*31da0*/  F2FP.F16.F32.PACK_AB R33, R61, R59 ;  /* 0x0000003b3d21723e */ /* 0x000fe200000000ff */
[----:B------:R-:W-:Y:S01]  /*31db0*/  HADD2.F32 R58, -RZ, R133.H0_H0 ;  /* 0x20000085ff3a7230 */ /* 0x000fe20000004100 */
[----:B------:R-:W-:Y:S01]  /*31dc0*/  F2FP.F16.F32.PACK_AB R32, R67, R60 ;  /* 0x0000003c4320723e */ /* 0x000fe200000000ff */
[----:B------:R-:W-:-:S02]  /*31dd0*/  HADD2.F32 R60, -RZ, R105.H0_H0 ;  /* 0x20000069ff3c7230 */ /* 0x000fc40000004100 */
[----:B------:R-:W-:Y:S02]  /*31de0*/  HADD2.F32 R61, -RZ, R105.H1_H1 ;  /* 0x30000069ff3d7230 */ /* 0x000fe40000004100 */
[----:B------:R-:W-:Y:S01]  /*31df0*/  HADD2.F32 R59, -RZ, R133.H1_H1 ;  /* 0x30000085ff3b7230 */ /* 0x000fe20000004100 */
[----:B------:R-:W-:Y:S01]  /*31e00*/  F2FP.F16.F32.PACK_AB R36, R43, R36 ;  /* 0x000000242b24723e */ /* 0x000fe200000000ff */
[--C-:B------:R-:W-:Y:S02]  /*31e10*/  HADD2.F32 R79, -RZ, R113.reuse.H0_H0 ;  /* 0x20000071ff4f7230 */ /* 0x100fe40000004100 */
[C---:B------:R-:W-:Y:S01]  /*31e20*/  FFMA.FTZ R60, R37.reuse, R60, R204 ;  /* 0x0000003c253c7223 */ /* 0x040fe200000100cc */
[----:B------:R-:W-:Y:S02]  /*31e30*/  HADD2.F32 R80, -RZ, R113.H1_H1 ;  /* 0x30000071ff507230 */ /* 0x000fe40000004100 */
[----:B------:R-:W-:Y:S01]  /*31e40*/  FFMA.FTZ R58, R37, R58, R201 ;  /* 0x0000003a253a7223 */ /* 0x000fe200000100c9 */
[C---:B------:R-:W-:Y:S01]  /*31e50*/  FFMA.FTZ R61, R38.reuse, R61, R185 ;  /* 0x0000003d263d7223 */ /* 0x040fe200000100b9 */
[----:B------:R-:W-:Y:S01]  /*31e60*/  FFMA.FTZ R59, R38, R59, R183 ;  /* 0x0000003b263b7223 */ /* 0x000fe200000100b7 */
[----:B------:R-:W-:Y:S01]  /*31e70*/  F2FP.F16.F32.PACK_AB R43, R57, R63 ;  /* 0x0000003f392b723e */ /* 0x000fe200000000ff */
[----:B------:R-:W-:Y:S01]  /*31e80*/  HADD2.F32 R57, -RZ, R103.H0_H0 ;  /* 0x20000067ff397230 */ /* 0x000fe20000004100 */
[----:B------:R-:W-:Y:S01]  /*31e90*/  F2FP.F16.F32.PACK_AB R37, R42, R83 ;  /* 0x000000532a25723e */ /* 0x000fe200000000ff */
[----:B------:R-:W-:Y:S01]  /*31ea0*/  HADD2.F32 R42, -RZ, R131.H0_H0 ;  /* 0x20000083ff2a7230 */ /* 0x000fe20000004100 */
[----:B------:R-:W-:Y:S01]  /*31eb0*/  F2FP.F16.F32.PACK_AB R38, R78, R39 ;  /* 0x000000274e26723e */ /* 0x000fe200000000ff */
[----:B------:R-:W-:-:S02]  /*31ec0*/  HADD2.F32 R78, -RZ, R104.H1_H1 ;  /* 0x30000068ff4e7230 */ /* 0x000fc40000004100 */
[----:B------:R-:W-:Y:S02]  /*31ed0*/  HADD2.F32 R39, -RZ, R132.H1_H1 ;  /* 0x30000084ff277230 */ /* 0x000fe40000004100 */
[----:B------:R-:W-:Y:S01]  /*31ee0*/  FFMA.FTZ R79, R50, R79, R236 ;  /* 0x0000004f324f7223 */ /* 0x000fe200000100ec */
[----:B------:R-:W-:Y:S01]  /*31ef0*/  FFMA.FTZ R80, R51, R80, R234 ;  /* 0x0000005033507223 */ /* 0x000fe200000100ea */
[----:B------:R-:W-:Y:S02]  /*31f00*/  HADD2.F32 R64, -RZ, R136.H1_H1 ;  /* 0x30000088ff407230 */ /* 0x000fe40000004100 */
[C---:B------:R-:W-:Y:S01]  /*31f10*/  FFMA.FTZ R57, R166.reuse, R57, R10 ;  /* 0x00000039a6397223 */ /* 0x040fe2000001000a */
[----:B------:R-:W-:Y:S02]  /*31f20*/  HADD2.F32 R67, -RZ, R104.H0_H0 ;  /* 0x20000068ff437230 */ /* 0x000fe40000004100 */
[C---:B------:R-:W-:Y:S01]  /*31f30*/  FFMA.FTZ R78, R69.reuse, R78, R206 ;  /* 0x0000004e454e7223 */ /* 0x040fe200000100ce */
[----:B------:R-:W-:Y:S01]  /*31f40*/  FFMA.FTZ R166, R166, R42, R21 ;  /* 0x0000002aa6a67223 */ /* 0x000fe20000010015 */
[----:B------:R-:W-:Y:S01]  /*31f50*/  FFMA.FTZ R69, R69, R39, R205 ;  /* 0x0000002745457223 */ /* 0x000fe200000100cd */
[----:B------:R-:W-:Y:S01]  /*31f60*/  F2FP.F16.F32.PACK_AB R42, R65, R62 ;  /* 0x0000003e412a723e */ /* 0x000fe200000000ff */
[----:B------:R-:W-:Y:S01]  /*31f70*/  HADD2.F32 R65, -RZ, R102.H1_H1 ;  /* 0x30000066ff417230 */ /* 0x000fe20000004100 */
[----:B------:R-:W-:Y:S01]  /*31f80*/  F2FP.F16.F32.PACK_AB R39, R45, R44 ;  /* 0x0000002c2d27723e */ /* 0x000fe200000000ff */
[----:B------:R-:W-:Y:S01]  /*31f90*/  IMAD.WIDE.U32 R48, R189, 0x10, R76 ;  /* 0x00000010bd307825 */ /* 0x000fe200078e004c */
[----:B------:R-:W-:-:S03]  /*31fa0*/  F2FP.F16.F32.PACK_AB R29, R80, R79 ;  /* 0x0000004f501d723e */ /* 0x000fc600000000ff */
[----:B------:R-:W-:Y:S01]  /*31fb0*/  FFMA.FTZ R64, R41, R64, R221 ;  /* 0x0000004029407223 */ /* 0x000fe200000100dd */
[----:B------:R-:W-:Y:S01]  /*31fc0*/  FFMA.FTZ R67, R68, R67, R208 ;  /* 0x0000004344437223 */ /* 0x000fe200000100d0 */
[----:B------:R-:W-:Y:S02]  /*31fd0*/  HADD2.F32 R46, -RZ, R106.H0_H0 ;  /* 0x2000006aff2e7230 */ /* 0x000fe40000004100 */
[----:B------:R-:W-:Y:S02]  /*31fe0*/  HADD2.F32 R44, -RZ, R130.H1_H1 ;  /* 0x30000082ff2c7230 */ /* 0x000fe40000004100 */
[----:B------:R-:W-:-:S04]  /*31ff0*/  IMAD.WIDE.U32 R52, R189, 0x10, R72 ;  /* 0x00000010bd347825 */ /* 0x000fc800078e0048 */
[C---:B------:R-:W-:Y:S01]  /*32000*/  FFMA.FTZ R65, R165.reuse, R65, R9 ;  /* 0x00000041a5417223 */ /* 0x040fe20000010009 */
[----:B------:R-:W-:Y:S02]  /*32010*/  HADD2.F32 R41, -RZ, R134.H0_H0 ;  /* 0x20000086ff297230 */ /* 0x000fe40000004100 */
[----:B------:R-:W-:Y:S02]  /*32020*/  HADD2.F32 R62, -RZ, R102.H0_H0 ;  /* 0x20000066ff3e7230 */ /* 0x000fe40000004100 */
[----:B------:R-:W-:Y:S02]  /*32030*/  HADD2.F32 R45, -RZ, R130.H0_H0 ;  /* 0x20000082ff2d7230 */ /* 0x000fe40000004100 */
[C---:B------:R-:W-:Y:S01]  /*32040*/  FFMA.FTZ R46, R70.reuse, R46, R182 ;  /* 0x0000002e462e7223 */ /* 0x040fe200000100b6 */
[----:B------:R-:W-:Y:S01]  /*32050*/  FFMA.FTZ R165, R165, R44, R20 ;  /* 0x0000002ca5a57223 */ /* 0x000fe20000010014 */
[----:B------:R-:W-:Y:S01]  /*32060*/  STG.E.128 desc[UR6][R48.64], R28 ;  /* 0x0000001c30007986 */ /* 0x000fe2000c101d06 */
[----:B------:R-:W-:Y:S01]  /*32070*/  FFMA.FTZ R70, R70, R41, R181 ;  /* 0x0000002946467223 */ /* 0x000fe200000100b5 */
[----:B------:R-:W-:Y:S01]  /*32080*/  FFMA.FTZ R62, R164, R62, R8 ;  /* 0x0000003ea43e7223 */ /* 0x000fe20000010008 */
[----:B------:R-:W-:Y:S01]  /*32090*/  F2FP.F16.F32.PACK_AB R44, R78, R67 ;  /* 0x000000434e2c723e */ /* 0x000fe200000000ff */
[----:B------:R1:W-:Y:S01]  /*320a0*/  STG.E.128 desc[UR6][R52.64], R32 ;  /* 0x0000002034007986 */ /* 0x0003e2000c101d06 */
[----:B------:R-:W-:-:S02]  /*320b0*/  HADD2.F32 R41, -RZ, R132.H0_H0 ;  /* 0x20000084ff297230 */ /* 0x000fc40000004100 */
[----:B------:R-:W-:Y:S01]  /*320c0*/  FFMA.FTZ R164, R164, R45, R19 ;  /* 0x0000002da4a47223 */ /* 0x000fe20000010013 */
[----:B------:R-:W-:Y:S01]  /*320d0*/  HADD2.F32 R67, -RZ, R101.H1_H1 ;  /* 0x30000065ff437230 */ /* 0x000fe20000004100 */
[----:B------:R-:W-:Y:S01]  /*320e0*/  F2FP.F16.F32.PACK_AB R40, R64, R40 ;  /* 0x000000284028723e */ /* 0x000fe200000000ff */
[----:B------:R-:W-:Y:S02]  /*320f0*/  HADD2.F32 R45, -RZ, R129.H1_H1 ;  /* 0x30000081ff2d7230 */ /* 0x000fe40000004100 */
[----:B------:R-:W-:Y:S02]  /*32100*/  HADD2.F32 R64, -RZ, R101.H0_H0 ;  /* 0x20000065ff407230 */ /* 0x000fe40000004100 */
[----:B------:R-:W-:Y:S02]  /*32110*/  HADD2.F32 R78, -RZ, R129.H0_H0 ;  /* 0x20000081ff4e7230 */ /* 0x000fe40000004100 */
[----:B------:R-:W-:Y:S01]  /*32120*/  FFMA.FTZ R68, R68, R41, R207 ;  /* 0x0000002944447223 */ /* 0x000fe200000100cf */
[----:B------:R-:W-:-:S04]  /*32130*/  IMAD.WIDE.U32 R50, R191, 0x10, R76 ;  /* 0x00000010bf327825 */ /* 0x000fc800078e004c */
[C---:B------:R-:W-:Y:S01]  /*32140*/  FFMA.FTZ R67, R163.reuse, R67, R7 ;  /* 0x00000043a3437223 */ /* 0x040fe20000010007 */
[----:B-1----:R-:W1:Y:S01]  /*32150*/  LDC.64 R32, c[0x0][0x210] ;  /* 0x00008400ff207b82 */ /* 0x002e620000000a00 */
[----:B------:R-:W-:Y:S02]  /*32160*/  HADD2.F32 R63, -RZ, R103.H1_H1 ;  /* 0x30000067ff3f7230 */ /* 0x000fe40000004100 */
[----:B------:R-:W-:Y:S01]  /*32170*/  FFMA.FTZ R163, R163, R45, R18 ;  /* 0x0000002da3a37223 */ /* 0x000fe20000010012 */
[----:B------:R-:W-:Y:S02]  /*32180*/  HADD2.F32 R41, -RZ, R131.H1_H1 ;  /* 0x30000083ff297230 */ /* 0x000fe40000004100 */
[C---:B------:R-:W-:Y:S01]  /*32190*/  FFMA.FTZ R64, R162.reuse, R64, R6 ;  /* 0x00000040a2407223 */ /* 0x040fe20000010006 */
[----:B------:R-:W-:Y:S01]  /*321a0*/  F2FP.F16.F32.PACK_AB R45, R61, R60 ;  /* 0x0000003c3d2d723e */ /* 0x000fe200000000ff */
[----:B------:R-:W-:Y:S01]  /*321b0*/  FFMA.FTZ R162, R162, R78, R17 ;  /* 0x0000004ea2a27223 */ /* 0x000fe20000010011 */
[----:B------:R-:W-:Y:S01]  /*321c0*/  F2FP.F16.F32.PACK_AB R46, R47, R46 ;  /* 0x0000002e2f2e723e */ /* 0x000fe200000000ff */
[--C-:B------:R-:W-:Y:S01]  /*321d0*/  HADD2.F32 R60, -RZ, R100.reuse.H0_H0 ;  /* 0x20000064ff3c7230 */ /* 0x100fe20000004100 */
[----:B------:R2:W-:Y:S01]  /*321e0*/  STG.E.128 desc[UR6][R50.64], R36 ;  /* 0x0000002432007986 */ /* 0x0005e2000c101d06 */
[----:B------:R-:W-:-:S02]  /*321f0*/  HADD2.F32 R61, -RZ, R100.H1_H1 ;  /* 0x30000064ff3d7230 */ /* 0x000fc40000004100 */
[C---:B------:R-:W-:Y:S01]  /*32200*/  FFMA.FTZ R63, R167.reuse, R63, R11 ;  /* 0x0000003fa73f7223 */ /* 0x040fe2000001000b */
[--C-:B------:R-:W-:Y:S02]  /*32210*/  HADD2.F32 R78, -RZ, R128.reuse.H0_H0 ;  /* 0x20000080ff4e7230 */ /* 0x100fe40000004100 */
[----:B------:R-:W-:Y:S02]  /*32220*/  HADD2.F32 R47, -RZ, R128.H1_H1 ;  /* 0x30000080ff2f7230 */ /* 0x000fe40000004100 */
[----:B------:R-:W-:Y:S01]  /*32230*/  FFMA.FTZ R167, R167, R41, R22 ;  /* 0x00000029a7a77223 */ /* 0x000fe20000010016 */
[----:B------:R-:W-:Y:S01]  /*32240*/  IMAD.WIDE.U32 R54, R191, 0x10, R72 ;  /* 0x00000010bf367825 */ /* 0x000fe200078e0048 */
[----:B------:R-:W-:-:S03]  /*32250*/  F2FP.F16.F32.PACK_AB R41, R82, R81 ;  /* 0x000000515229723e */ /* 0x000fc600000000ff */
[C---:B------:R-:W-:Y:S01]  /*32260*/  FFMA.FTZ R60, R160.reuse, R60, R4 ;  /* 0x0000003ca03c7223 */ /* 0x040fe20000010004 */
[C---:B------:R-:W-:Y:S01]  /*32270*/  FFMA.FTZ R61, R161.reuse, R61, R5 ;  /* 0x0000003da13d7223 */ /* 0x040fe20000010005 */
[----:B------:R-:W-:Y:S01]  /*32280*/  FFMA.FTZ R160, R160, R78, R15 ;  /* 0x0000004ea0a07223 */ /* 0x000fe2000001000f */
[----:B------:R-:W-:Y:S01]  /*32290*/  FFMA.FTZ R161, R161, R47, R16 ;  /* 0x0000002fa1a17223 */ /* 0x000fe20000010010 */
[----:B--2---:R-:W-:Y:S02]  /*322a0*/  SHF.L.U32 R36, R186, 0x4, RZ ;  /* 0x00000004ba247819 */ /* 0x004fe400000006ff */
[----:B------:R-:W-:Y:S02]  /*322b0*/  SHF.R.U32.HI R186, RZ, 0x1c, R186 ;  /* 0x0000001cffba7819 */ /* 0x000fe400000116ba */
[----:B------:R-:W-:Y:S01]  /*322c0*/  IADD3 R34, P1, R36, UR18, RZ ;  /* 0x0000001224227c10 */ /* 0x000fe2000ff3e0ff */
[----:B------:R-:W-:Y:S01]  /*322d0*/  IMAD.WIDE.U32 R76, R192, 0x10, R76 ;  /* 0x00000010c04c7825 */ /* 0x000fe200078e004c */
[----:B------:R-:W-:Y:S01]  /*322e0*/  IADD3 R36, P2, R36, UR20, RZ ;  /* 0x0000001424247c10 */ /* 0x000fe2000ff5e0ff */
[----:B------:R2:W-:Y:S01]  /*322f0*/  STG.E.128 desc[UR6][R54.64], R40 ;  /* 0x0000002836007986 */ /* 0x0005e2000c101d06 */
[----:B------:R-:W-:Y:S01]  /*32300*/  F2FP.F16.F32.PACK_AB R47, R66, R56 ;  /* 0x00000038422f723e */ /* 0x000fe200000000ff */
[----:B------:R-:W-:Y:S01]  /*32310*/  IMAD.WIDE.U32 R72, R192, 0x10, R72 ;  /* 0x00000010c0487825 */ /* 0x000fe200078e0048 */
[----:B------:R-:W-:-:S02]  /*32320*/  F2FP.F16.F32.PACK_AB R51, R75, R74 ;  /* 0x0000004a4b33723e */ /* 0x000fc400000000ff */
[----:B------:R-:W-:Y:S02]  /*32330*/  F2FP.F16.F32.PACK_AB R50, R71, R70 ;  /* 0x000000464732723e */ /* 0x000fe400000000ff */
[----:B------:R-:W-:Y:S02]  /*32340*/  F2FP.F16.F32.PACK_AB R49, R59, R58 ;  /* 0x0000003a3b31723e */ /* 0x000fe400000000ff */
[----:B------:R-:W-:Y:S02]  /*32350*/  F2FP.F16.F32.PACK_AB R48, R69, R68 ;  /* 0x000000444530723e */ /* 0x000fe400000000ff */
[----:B------:R-:W-:Y:S02]  /*32360*/  F2FP.F16.F32.PACK_AB R52, R61, R60 ;  /* 0x0000003c3d34723e */ /* 0x000fe400000000ff */
[----:B------:R-:W-:Y:S02]  /*32370*/  F2FP.F16.F32.PACK_AB R53, R67, R64 ;  /* 0x000000404335723e */ /* 0x000fe400000000ff */
[----:B------:R-:W-:-:S02]  /*32380*/  IADD3.X R35, R186, UR19, RZ, P1, !PT ;  /* 0x00000013ba237c10 */ /* 0x000fc40008ffe4ff */
[----:B------:R-:W-:Y:S02]  /*32390*/  F2FP.F16.F32.PACK_AB R31, R167, R166 ;  /* 0x000000a6a71f723e */ /* 0x000fe400000000ff */
[----:B--2---:R-:W-:Y:S02]  /*323a0*/  F2FP.F16.F32.PACK_AB R54, R65, R62 ;  /* 0x0000003e4136723e */ /* 0x004fe400000000ff */
[----:B------:R-:W-:Y:S02]  /*323b0*/  F2FP.F16.F32.PACK_AB R55, R63, R57 ;  /* 0x000000393f37723e */ /* 0x000fe400000000ff */
[----:B------:R-:W-:Y:S02]  /*323c0*/  F2FP.F16.F32.PACK_AB R30, R165, R164 ;  /* 0x000000a4a51e723e */ /* 0x000fe400000000ff */
[----:B------:R-:W-:Y:S02]  /*323d0*/  F2FP.F16.F32.PACK_AB R29, R163, R162 ;  /* 0x000000a2a31d723e */ /* 0x000fe400000000ff */
[----:B------:R-:W-:-:S02]  /*323e0*/  IADD3.X R37, R186, UR21, RZ, P2, !PT ;  /* 0x00000015ba257c10 */ /* 0x000fc400097fe4ff */
[----:B------:R-:W-:Y:S01]  /*323f0*/  F2FP.F16.F32.PACK_AB R28, R161, R160 ;  /* 0x000000a0a11c723e */ /* 0x000fe200000000ff */
        /* <DEDUP_REMOVED lines=8> */
.L_x_33545:
[----:B------:R-:W-:Y:S05]  /*32480*/  EXIT ;  /* 0x000000000000794d */ /* 0x000fea0003800000 */
.L_x_34578:
        /* <DEDUP_REMOVED lines=8> */
.L_x_34581:
[----:B------:R-:W-:Y:S05]  /*32510*/  BSYNC B1 ;  /* 0x0000000000017941 */ /* 0x000fea0003800000 */
.L_x_34580:
        /* <DEDUP_REMOVED lines=8> */
.L_x_34582:
[----:B------:R-:W-:Y:S02]  /*325a0*/  IMAD.MOV.U32 R197, RZ, RZ, 0x4 ;  /* 0x00000004ffc57424 */ /* 0x000fe400078e00ff */
[----:B------:R-:W-:Y:S01]  /*325b0*/  FADD.FTZ R194, R194, R195 ;  /* 0x000000c3c2c27221 */ /* 0x000fe20000010000 */
[----:B------:R-:W-:-:S04]  /*325c0*/  MOV R195, 0xffffffff ;  /* 0xffffffff00c37802 */ /* 0x000fc80000000f00 */
[----:B------:R-:W-:-:S07]  /*325d0*/  MOV R200, R194 ;  /* 0x000000c200c87202 */ /* 0x000fce0000000f00 */
[----:B------:R-:W-:Y:S05]  /*325e0*/  WARPSYNC.COLLECTIVE R195, `(.L_x_34583) ;  /* 0x00000000c3087348 */ /* 0x000fea0003c00000 */
[----:B------:R0:W1:Y:S02]  /*325f0*/  SHFL.BFLY P1, R195, R200, R197, R196 ;  /* 0x0c0000c5c8c37389 */ /* 0x00006400000200c4 */
[----:B01----:R-:W-:Y:S01]  /*32600*/  ENDCOLLECTIVE ;  /* 0x000000000000791b */ /* 0x003fe20003800000 */
.L_x_34583:
[----:B------:R-:W-:Y:S01]  /*32610*/  HFMA2.MMA R197, -RZ, RZ, 0, 4.76837158203125e-07 ;  /* 0x00000008ffc57435 */ /* 0x000fe200000001ff */
[----:B------:R-:W-:Y:S01]  /*32620*/  FADD.FTZ R194, R194, R195 ;  /* 0x000000c3c2c27221 */ /* 0x000fe20000010000 */
[----:B------:R-:W-:-:S03]  /*32630*/  IMAD.MOV.U32 R195, RZ, RZ, -0x1 ;  /* 0xffffffffffc37424 */ /* 0x000fc600078e00ff */
[----:B------:R-:W-:-:S07]  /*32640*/  IMAD.MOV.U32 R200, RZ, RZ, R194 ;  /* 0x000000ffffc87224 */ /* 0x000fce00078e00c2 */
[----:B------:R-:W-:Y:S05]  /*32650*/  WARPSYNC.COLLECTIVE R195, `(.L_x_34584) ;  /* 0x00000000c3087348 */ /* 0x000fea0003c00000 */
[----:B------:R0:W1:Y:S02]  /*32660*/  SHFL.BFLY P1, R195, R200, R197, R196 ;  /* 0x0c0000c5c8c37389 */ /* 0x00006400000200c4 */
[----:B01----:R-:W-:Y:S01]  /*32670*/  ENDCOLLECTIVE ;  /* 0x000000000000791b */ /* 0x003fe20003800000 */
.L_x_34584:
[----:B------:R-:W-:Y:S02]  /*32680*/  IMAD.MOV.U32 R197, RZ, RZ, 0x10 ;  /* 0x00000010ffc57424 */ /* 0x000fe400078e00ff */
[----:B------:R-:W-:Y:S01]  /*32690*/  FADD.FTZ R194, R194, R195 ;  /* 0x000000c3c2c27221 */ /* 0x000fe20000010000 */
[----:B------:R-:W-:-:S04]  /*326a0*/  MOV R195, 0xffffffff ;  /* 0xffffffff00c37802 */ /* 0x000fc80000000f00 */
[----:B------:R-:W-:-:S07]  /*326b0*/  MOV R200, R194 ;  /* 0x000000c200c87202 */ /* 0x000fce0000000f00 */
[----:B------:R-:W-:Y:S05]  /*326c0*/  WARPSYNC.COLLECTIVE R195, `(.L_x_34585) ;  /* 0x00000000c3087348 */ /* 0x000fea0003c00000 */
[----:B------:R0:W1:Y:S02]  /*326d0*/  SHFL.BFLY P1, R195, R200, R197, R196 ;  /* 0x0c0000c5c8c37389 */ /* 0x00006400000200c4 */
[----:B01----:R-:W-:Y:S01]  /*326e0*/  ENDCOLLECTIVE ;  /* 0x000000000000791b */ /* 0x003fe20003800000 */
.L_x_34585:
        /* <DEDUP_REMOVED lines=138> */
.L_x_34586:
[----:B------:R-:W-:Y:S01]  /*32f90*/  HFMA2.MMA R197, -RZ, RZ, 0, 1.1920928955078125e-07 ;  /* 0x00000002ffc57435 */ /* 0x000fe200000001ff */
[----:B------:R-:W-:Y:S01]  /*32fa0*/  FADD.FTZ R198, R198, R195 ;  /* 0x000000c3c6c67221 */ /* 0x000fe20000010000 */
[----:B------:R-:W-:-:S03]  /*32fb0*/  IMAD.MOV.U32 R195, RZ, RZ, -0x1 ;  /* 0xffffffffffc37424 */ /* 0x000fc600078e00ff */
[----:B------:R-:W-:-:S07]  /*32fc0*/  IMAD.MOV.U32 R200, RZ, RZ, R198 ;  /* 0x000000ffffc87224 */ /* 0x000fce00078e00c6 */
[----:B------:R-:W-:Y:S05]  /*32fd0*/  WARPSYNC.COLLECTIVE R195, `(.L_x_34587) ;  /* 0x00000000c3087348 */ /* 0x000fea0003c00000 */
[----:B------:R0:W1:Y:S02]  /*32fe0*/  SHFL.BFLY P1, R195, R200, R197, R196 ;  /* 0x0c0000c5c8c37389 */ /* 0x00006400000200c4 */
[----:B01----:R-:W-:Y:S01]  /*32ff0*/  ENDCOLLECTIVE ;  /* 0x000000000000791b */ /* 0x003fe20003800000 */
.L_x_34587:
[----:B------:R-:W-:Y:S02]  /*33000*/  IMAD.MOV.U32 R197, RZ, RZ, 0x4 ;  /* 0x00000004ffc57424 */ /* 0x000fe400078e00ff */
[----:B------:R-:W-:Y:S01]  /*33010*/  FADD.FTZ R198, R198, R195 ;  /* 0x000000c3c6c67221 */ /* 0x000fe20000010000 */
[----:B------:R-:W-:-:S04]  /*33020*/  MOV R195, 0xffffffff ;  /* 0xffffffff00c37802 */ /* 0x000fc80000000f00 */
[----:B------:R-:W-:-:S07]  /*33030*/  MOV R200, R198 ;  /* 0x000000c600c87202 */ /* 0x000fce0000000f00 */
[----:B------:R-:W-:Y:S05]  /*33040*/  WARPSYNC.COLLECTIVE R195, `(.L_x_34588) ;  /* 0x00000000c3087348 */ /* 0x000fea0003c00000 */
[----:B------:R0:W1:Y:S02]  /*33050*/  SHFL.BFLY P1, R195, R200, R197, R196 ;  /* 0x0c0000c5c8c37389 */ /* 0x00006400000200c4 */
[----:B01----:R-:W-:Y:S01]  /*33060*/  ENDCOLLECTIVE ;  /* 0x000000000000791b */ /* 0x003fe20003800000 */
.L_x_34588:
[----:B------:R-:W-:Y:S01]  /*33070*/  HFMA2.MMA R197, -RZ, RZ, 0, 4.76837158203125e-07 ;  /* 0x00000008ffc57435 */ /* 0x000fe200000001ff */
[----:B------:R-:W-:Y:S01]  /*33080*/  FADD.FTZ R198, R198, R195 ;  /* 0x000000c3c6c67221 */ /* 0x000fe20000010000 */
[----:B------:R-:W-:-:S03]  /*33090*/  IMAD.MOV.U32 R195, RZ, RZ, -0x1 ;  /* 0xffffffffffc37424 */ /* 0x000fc600078e00ff */
[----:B------:R-:W-:-:S07]  /*330a0*/  IMAD.MOV.U32 R200, RZ, RZ, R198 ;  /* 0x000000ffffc87224 */ /* 0x000fce00078e00c6 */
[----:B------:R-:W-:Y:S05]  /*330b0*/  WARPSYNC.COLLECTIVE R195, `(.L_x_34589) ;  /* 0x00000000c3087348 */ /* 0x000fea0003c00000 */
[----:B------:R0:W1:Y:S02]  /*330c0*/  SHFL.BFLY P1, R195, R200, R197, R196 ;  /* 0x0c0000c5c8c37389 */ /* 0x00006400000200c4 */
[----:B01----:R-:W-:Y:S01]  /*330d0*/  ENDCOLLECTIVE ;  /* 0x000000000000791b */ /* 0x003fe20003800000 */
.L_x_34589:
[----:B------:R-:W-:Y:S02]  /*330e0*/  IMAD.MOV.U32 R197, RZ, RZ, 0x10 ;  /* 0x00000010ffc57424 */ /* 0x000fe400078e00ff */
[----:B------:R-:W-:Y:S01]  /*330f0*/  FADD.FTZ R198, R198, R195 ;  /* 0x000000c3c6c67221 */ /* 0x000fe20000010000 */
[----:B------:R-:W-:-:S04]  /*33100*/  MOV R195, 0xffffffff ;  /* 0xffffffff00c37802 */ /* 0x000fc80000000f00 */
[----:B------:R-:W-:-:S07]  /*33110*/  MOV R200, R198 ;  /* 0x000000c600c87202 */ /* 0x000fce0000000f00 */
[----:B------:R-:W-:Y:S05]  /*33120*/  WARPSYNC.COLLECTIVE R195, `(.L_x_34590) ;  /* 0x00000000c3087348 */ /* 0x000fea0003c00000 */
[----:B------:R0:W1:Y:S02]  /*33130*/  SHFL.BFLY P1, R195, R200, R197, R196 ;  /* 0x0c0000c5c8c37389 */ /* 0x00006400000200c4 */
[----:B01----:R-:W-:Y:S01]  /*33140*/  ENDCOLLECTIVE ;  /* 0x000000000000791b */ /* 0x003fe20003800000 */
.L_x_34590:
[----:B------:R-:W-:Y:S05]  /*33150*/  BRA `(.L_x_34591) ;  /* 0xffffffcc00fc7947 */ /* 0x000fea000383ffff */
.L_x_34592:
        /* <DEDUP_REMOVED lines=10> */
.L_x_53127:


//--------------------- .text._ZN10layer_norm31ln_parallel_residual_fwd_kernelINS_13Kernel_traitsI6__halfS2_fS2_fjLj2048ELj1ELj4ELj1ELj16ENS_18Kernel_traits_baseILj2048ES2_S2_fS2_fjLj128EEEEELb1ELb1ELb0EEEvNS_9FwdParamsE --------------------------
	.section	.text._ZN10layer_norm31ln_parallel_residual_fwd_kernelINS_13Kernel_traitsI6__halfS2_fS2_fjLj2048ELj1ELj4ELj1ELj16ENS_18Kernel_traits_baseILj2048ES2_S2_fS2_fjLj128EEEEELb1ELb1ELb0EEEvNS_9FwdParamsE,"ax",@progbits
	.align	128
        .global         _ZN10layer_norm31ln_parallel_residual_fwd_kernelINS_13Kernel_traitsI6__halfS2_fS2_fjLj2048ELj1ELj4ELj1ELj16ENS_18Kernel_traits_baseILj2048ES2_S2_fS2_fjLj128EEEEELb1ELb1ELb0EEEvNS_9FwdParamsE
        .type           _ZN10layer_norm31ln_parallel_residual_fwd_kernelINS_13Kernel_traitsI6__halfS2_fS2_fjLj2048ELj1ELj4ELj1ELj16ENS_18Kernel_traits_baseILj2048ES2_S2_fS2_fjLj128EEEEELb1ELb1ELb0EEEvNS_9FwdParamsE,@function
        .size           _ZN10layer_norm31ln_parallel_residual_fwd_kernelINS_13Kernel_traitsI6__halfS2_fS2_fjLj2048ELj1ELj4ELj1ELj16ENS_18Kernel_traits_baseILj2048ES2_S2_fS2_fjLj128EEEEELb1ELb1ELb0EEEvNS_9FwdParamsE,(.L_x_53128 - _ZN10layer_norm31ln_parallel_residual_fwd_kernelINS_13Kernel_traitsI6__halfS2_fS2_fjLj2048ELj1ELj4ELj1ELj16ENS_18Kernel_traits_baseILj2048ES2_S2_fS2_fjLj128EEEEELb1ELb1ELb0EEEvNS_9FwdParamsE)
        .other          _ZN10layer_norm31ln_parallel_residual_fwd_kernelINS_13Kernel_traitsI6__halfS2_fS2_fjLj2048ELj1ELj4ELj1ELj16ENS_18Kernel_traits_baseILj2048ES2_S2_fS2_fjLj128EEEEELb1ELb1ELb0EEEvNS_9FwdParamsE,@"STO_CUDA_ENTRY STV_DEFAULT"
_ZN10layer_norm31ln_parallel_residual_fwd_kernelINS_13Kernel_traitsI6__halfS2_fS2_fjLj2048ELj1ELj4ELj1ELj16ENS_18Kernel_traits_baseILj2048ES2_S2_fS2_fjLj128EEEEELb1ELb1ELb0EEEvNS_9FwdParamsE:
.text._ZN10layer_norm31ln_parallel_residual_fwd_kernelINS_13Kernel_traitsI6__halfS2_fS2_fjLj2048ELj1ELj4ELj1ELj16ENS_18Kernel_traits_baseILj2048ES2_S2_fS2_fjLj128EEEEELb1ELb1ELb0EEEvNS_9FwdParamsE:
        /* <DEDUP_REMOVED lines=103> */
.L_x_34594:
[----:B------:R-:W-:Y:S05]  /*0670*/  BSYNC B0 ;  /* 0x0000000000007941 */ /* 0x000fea0003800000 */
.L_x_34593:
        /* <DEDUP_REMOVED lines=14> */
.L_x_34596:
[----:B------:R-:W-:Y:S05]  /*0760*/  BSYNC B0 ;  /* 0x0000000000007941 */ /* 0x000fea0003800000 */
.L_x_34595:
        /* <DEDUP_REMOVED lines=14> */
.L_x_34598:
[----:B------:R-:W-:Y:S05]  /*0850*/  BSYNC B0 ;  /* 0x0000000000007941 */ /* 0x000fea0003800000 */
.L_x_34597:
        /* <DEDUP_REMOVED lines=14> */
.L_x_34600:
[----:B------:R-:W-:Y:S05]  /*0940*/  BSYNC B0 ;  /* 0x0000000000007941 */ /* 0x000fea0003800000 */
.L_x_34599:
        /* <DEDUP_REMOVED lines=14> */
.L_x_34602:
[----:B------:R-:W-:Y:S05]  /*0a30*/  BSYNC B0 ;  /* 0x0000000000007941 */ /* 0x000fea0003800000 */
.L_x_34601:
        /* <DEDUP_REMOVED lines=23> */
.L_x_34604:
[----:B------:R-:W-:Y:S05]  /*0bb0*/  BSYNC B0 ;  /* 0x0000000000007941 */ /* 0x000fea0003800000 */
.L_x_34603:
        /* <DEDUP_REMOVED lines=22> */
.L_x_34606:
[----:B------:R-:W-:Y:S05]  /*0d20*/  BSYNC B0 ;  /* 0x0000000000007941 */ /* 0x000fea0003800000 */
.L_x_34605:
        /* <DEDUP_REMOVED lines=17> */
.L_x_34608:
[----:B------:R-:W-:Y:S05]  /*0e40*/  BSYNC B0 ;  /* 0x0000000000007941 */ /* 0x000fea0003800000 */
.L_x_34607:
        /* <DEDUP_REMOVED lines=12> */
[----:B------:R-:W-:Y:S01]  /*0f10*/  IMAD R225, R225, -0x2daee0ad, RZ ;  /* 0xd2511f53e1e17824 */ /* 0x000fe200078e02ff */
[----:B------:R-:W-:Y:S01]  /*0f20*/  ULDC UR9, c[0x0][0x2d8] ;  /* 0x0000b60000097ab9 */ /* 0x000fe20000000800 */
[----:B------:R-:W-:Y:S01]  /*0f30*/  IMAD R224, R224, -0x326172a9, RZ ;  /* 0xcd9e8d57e0e07824 */ /* 0x000fe200078e02ff */
[----:B------:R-:W-:Y:S01]  /*0f40*/  UISETP.NE.AND UP0, UPT, UR8, URZ, UPT ;  /* 0x0000003f0800728c */ /* 0x000fe2000bf05270 */
[----:B------:R-:W-:Y:S01]  /*0f50*/  IMAD.HI.U32 R45, R230, -0x326172a9, RZ ;  /* 0xcd9e8d57e62d7827 */ /* 0x000fe200078e00ff */
[----:B------:R-:W-:Y:S01]  /*0f60*/  ULDC.64 UR10, c[0x0][0x230] ;  /* 0x00008c00000a7ab9 */ /* 0x000fe20000000a00 */
[----:B------:R-:W-:Y:S01]  /*0f70*/  ULDC.64 UR12, c[0x0][0x238] ;  /* 0x00008e00000c7ab9 */ /* 0x000fe20000000a00 */
[----:B------:R-:W-:Y:S01]  /*0f80*/  ULDC.64 UR14, c[0x0][0x240] ;  /* 0x00009000000e7ab9 */ /* 0x000fe20000000a00 */
[----:B------:R-:W-:Y:S01]  /*0f90*/  IMAD.HI.U32 R44, R228, -0x2daee0ad, RZ ;  /* 0xd2511f53e42c7827 */ /* 0x000fe200078e00ff */
[----:B------:R-:W-:Y:S01]  /*0fa0*/  LOP3.LUT R224, R45, UR34, R224, 0x96, !PT ;  /* 0x000000222de07c12 */ /* 0x000fe2000f8e96e0 */
[----:B------:R-:W-:-:S02]  /*0fb0*/  ULDC.64 UR16, c[0x0][0x248] ;  /* 0x0000920000107ab9 */ /* 0x000fc40000000a00 */
        /* <DEDUP_REMOVED lines=17> */
[----:B------:R-:W-:Y:S02]  /*10d0*/  HADD2.F32 R34, -RZ, R35.H0_H0 ;  /* 0x20000023ff227230 */ /* 0x000fe40000004100 */
[----:B------:R-:W-:-:S02]  /*10e0*/  HADD2.F32 R33, -RZ, R8.H0_H0 ;  /* 0x20000008ff217230 */ /* 0x000fc40000004100 */
[----:B------:R-:W-:Y:S02]  /*10f0*/  HADD2.F32 R32, -RZ, R8.H1_H1 ;  /* 0x30000008ff207230 */ /* 0x000fe40000004100 */
[--C-:B------:R-:W-:Y:S02]  /*1100*/  HADD2.F32 R31, -RZ, R9.reuse.H0_H0 ;  /* 0x20000009ff1f7230 */ /* 0x100fe40000004100 */
[----:B------:R-:W-:Y:S02]  /*1110*/  HADD2.F32 R30, -RZ, R9.H1_H1 ;  /* 0x30000009ff1e7230 */ /* 0x000fe40000004100 */
        /* <DEDUP_REMOVED lines=103> */
[----:B------:R-:W-:Y:S02]  /*1790*/  IMAD R230, R230, -0x326172a9, RZ ;  /* 0xcd9e8d57e6e67824 */ /* 0x000fe400078e02ff */
[----:B------:R-:W-:-:S02]  /*17a0*/  IMAD R228, R228, -0x2daee0ad, RZ ;  /* 0xd2511f53e4e47824 */ /* 0x000fc400078e02ff */
[----:B------:R-:W-:-:S07]  /*17b0*/  IMAD.MOV.U32 R226, RZ, RZ, RZ ;  /* 0x000000ffffe27224 */ /* 0x000fce00078e00ff */
.L_x_35674:
        /* <DEDUP_REMOVED lines=35> */
.L_x_34613:
[----:B------:R-:W-:-:S07]  /*19f0*/  IMAD.MOV.U32 R234, RZ, RZ, R230 ;  /* 0x000000ffffea7224 */ /* 0x000fce00078e00e6 */
.L_x_34614:
[----:B------:R-:W-:Y:S05]  /*1a00*/  BSYNC B2 ;  /* 0x0000000000027941 */ /* 0x000fea0003800000 */
.L_x_34612:
        /* <DEDUP_REMOVED lines=16> */
.L_x_34618:
[----:B------:R-:W-:Y:S05]  /*1b10*/  BSYNC B3 ;  /* 0x0000000000037941 */ /* 0x000fea0003800000 */
.L_x_34617:
        /* <DEDUP_REMOVED lines=43> */
.L_x_34616:
[----:B------:R-:W-:Y:S05]  /*1dd0*/  BSYNC B2 ;  /* 0x0000000000027941 */ /* 0x000fea0003800000 */
.L_x_34615:
[----:B------:R-:W0:Y:S01]  /*1de0*/  LDC R233, c[0x0][0x294] ;  /* 0x0000a500ffe97b82 */ /* 0x000e220000000800 */
[----:B------:R-:W-:Y:S01]  /*1df0*/  I2FP.F32.U32 R59, R234 ;  /* 0x000000ea003b7245 */ /* 0x000fe20000201000 */
[----:B------:R-:W-:Y:S01]  /*1e00*/  HFMA2.MMA R234, -RZ, RZ, 0.1171875, 0 ;  /* 0x2f800000ffea7435 */ /* 0x000fe200000001ff */
[----:B------:R-:W-:Y:S01]  /*1e10*/  ISETP.NE.U32.AND P2, PT, R56, RZ, PT ;  /* 0x000000ff3800720c */ /* 0x000fe20003f45070 */
[----:B-----5:R-:W-:Y:S01]  /*1e20*/  HADD2.F32 R121, -RZ, R60.H0_H0 ;  /* 0x2000003cff797230 */ /* 0x020fe20000004100 */
[----:B------:R-:W-:Y:S02]  /*1e30*/  LOP3.LUT R43, R43, 0xffffffef, RZ, 0xc0, !PT ;  /* 0xffffffef2b2b7812 */ /* 0x000fe400078ec0ff */
[----:B------:R-:W-:Y:S01]  /*1e40*/  ISETP.NE.AND.EX P2, PT, R57, RZ, PT, P2 ;  /* 0x000000ff3900720c */ /* 0x000fe20003f45320 */
[----:B------:R-:W1:Y:S04]  /*1e50*/  LDC R232, c[0x0][0x298] ;  /* 0x0000a600ffe87b82 */ /* 0x000e680000000800 */
        /* <DEDUP_REMOVED lines=11> */
.L_x_34619:
        /* <DEDUP_REMOVED lines=12> */
.L_x_34622:
[----:B------:R-:W-:-:S07]  /*1fd0*/  IMAD.MOV.U32 R57, RZ, RZ, R230 ;  /* 0x000000ffff397224 */ /* 0x000fce00078e00e6 */
.L_x_34623:
[----:B------:R-:W-:Y:S05]  /*1fe0*/  BSYNC B2 ;  /* 0x0000000000027941 */ /* 0x000fea0003800000 */
.L_x_34621:
        /* <DEDUP_REMOVED lines=16> */
.L_x_34627:
[----:B------:R-:W-:Y:S05]  /*20f0*/  BSYNC B3 ;  /* 0x0000000000037941 */ /* 0x000fea0003800000 */
.L_x_34626:
        /* <DEDUP_REMOVED lines=43> */
.L_x_34625:
[----:B------:R-:W-:Y:S05]  /*23b0*/  BSYNC B2 ;  /* 0x0000000000027941 */ /* 0x000fea0003800000 */
.L_x_34624:
        /* <DEDUP_REMOVED lines=9> */
.L_x_34620:
        /* <DEDUP_REMOVED lines=12> */
.L_x_34629:
[----:B------:R-:W-:-:S07]  /*2510*/  MOV R57, R230 ;  /* 0x000000e600397202 */ /* 0x000fce0000000f00 */
.L_x_34630:
[----:B------:R-:W-:Y:S05]  /*2520*/  BSYNC B2 ;  /* 0x0000000000027941 */ /* 0x000fea0003800000 */
.L_x_34628:
        /* <DEDUP_REMOVED lines=16> */
.L_x_34634:
[----:B------:R-:W-:Y:S05]  /*2630*/  BSYNC B3 ;  /* 0x0000000000037941 */ /* 0x000fea0003800000 */
.L_x_34633:
        /* <DEDUP_REMOVED lines=43> */
.L_x_34632:
[----:B------:R-:W-:Y:S05]  /*28f0*/  BSYNC B2 ;  /* 0x0000000000027941 */ /* 0x000fea0003800000 */
.L_x_34631:
        /* <DEDUP_REMOVED lines=14> */
.L_x_34635:
        /* <DEDUP_REMOVED lines=12> */
.L_x_34638:
[----:B------:R-:W-:-:S07]  /*2aa0*/  IMAD.MOV.U32 R60, RZ, RZ, R230 ;  /* 0x000000ffff3c7224 */ /* 0x000fce00078e00e6 */
.L_x_34639:
[----:B------:R-:W-:Y:S05]  /*2ab0*/  BSYNC B2 ;  /* 0x0000000000027941 */ /* 0x000fea0003800000 */
.L_x_34637:
        /* <DEDUP_REMOVED lines=16> */
.L_x_34643:
[----:B------:R-:W-:Y:S05]  /*2bc0*/  BSYNC B3 ;  /* 0x0000000000037941 */ /* 0x000fea0003800000 */
.L_x_34642:
        /* <DEDUP_REMOVED lines=43> */
.L_x_34641:
[----:B------:R-:W-:Y:S05]  /*2e80*/  BSYNC B2 ;  /* 0x0000000000027941 */ /* 0x000fea0003800000 */
.L_x_34640:
        /* <DEDUP_REMOVED lines=9> */
.L_x_34636:
        /* <DEDUP_REMOVED lines=12> */
.L_x_34645:
[----:B------:R-:W-:-:S07]  /*2fe0*/  MOV R60, R230 ;  /* 0x000000e6003c7202 */ /* 0x000fce0000000f00 */
.L_x_34646:
[----:B------:R-:W-:Y:S05]  /*2ff0*/  BSYNC B2 ;  /* 0x0000000000027941 */ /* 0x000fea0003800000 */
.L_x_34644:
        /* <DEDUP_REMOVED lines=16> */
.L_x_34650:
[----:B------:R-:W-:Y:S05]  /*3100*/  BSYNC B3 ;  /* 0x0000000000037941 */ /* 0x000fea0003800000 */
.L_x_34649:
        /* <DEDUP_REMOVED lines=43> */
.L_x_34648:
[----:B------:R-:W-:Y:S05]  /*33c0*/  BSYNC B2 ;  /* 0x0000000000027941 */ /* 0x000fea0003800000 */
.L_x_34647:
        /* <DEDUP_REMOVED lines=14> */
.L_x_34651:
        /* <DEDUP_REMOVED lines=12> */
.L_x_34654:
[----:B------:R-:W-:-:S07]  /*3570*/  IMAD.MOV.U32 R59, RZ, RZ, R230 ;  /* 0x000000ffff3b7224 */ /* 0x000fce00078e00e6 */
.L_x_34655:
[----:B------:R-:W-:Y:S05]  /*3580*/  BSYNC B2 ;  /* 0x0000000000027941 */ /* 0x000fea0003800000 */
.L_x_34653:
        /* <DEDUP_REMOVED lines=16> */
.L_x_34659:
[----:B------:R-:W-:Y:S05]  /*3690*/  BSYNC B3 ;  /* 0x0000000000037941 */ /* 0x000fea0003800000 */
.L_x_34658:
        /* <DEDUP_REMOVED lines=43> */
.L_x_34657:
[----:B------:R-:W-:Y:S05]  /*3950*/  BSYNC B2 ;  /* 0x0000000000027941 */ /* 0x000fea0003800000 */
.L_x_34656:
        /* <DEDUP_REMOVED lines=9> */
.L_x_34652:
        /* <DEDUP_REMOVED lines=12> */
.L_x_34661:
[----:B------:R-:W-:-:S07]  /*3ab0*/  MOV R59, R230 ;  /* 0x000000e6003b7202 */ /* 0x000fce0000000f00 */
.L_x_34662:
[----:B------:R-:W-:Y:S05]  /*3ac0*/  BSYNC B2 ;  /* 0x0000000000027941 */ /* 0x000fea0003800000 */
.L_x_34660:
        /* <DEDUP_REMOVED lines=16> */
.L_x_34666:
[----:B------:R-:W-:Y:S05]  /*3bd0*/  BSYNC B3 ;  /* 0x0000000000037941 */ /* 0x000fea0003800000 */
.L_x_34665:
        /* <DEDUP_REMOVED lines=43> */
.L_x_34664:
[----:B------:R-:W-:Y:S05]  /*3e90*/  BSYNC B2 ;  /* 0x0000000000027941 */ /* 0x000fea0003800000 */
.L_x_34663:
        /* <DEDUP_REMOVED lines=14> */
.L_x_34667:
        /* <DEDUP_REMOVED lines=12> */
.L_x_34670:
[----:B------:R-:W-:-:S07]  /*4040*/  IMAD.MOV.U32 R220, RZ, RZ, R230 ;  /* 0x000000ffffdc7224 */ /* 0x000fce00078e00e6 */
.L_x_34671:
[----:B------:R-:W-:Y:S05]  /*4050*/  BSYNC B2 ;  /* 0x0000000000027941 */ /* 0x000fea0003800000 */
.L_x_34669:
        /* <DEDUP_REMOVED lines=16> */
.L_x_34675:
[----:B------:R-:W-:Y:S05]  /*4160*/  BSYNC B3 ;  /* 0x0000000000037941 */ /* 0x000fea0003800000 */
.L_x_34674:
        /* <DEDUP_REMOVED lines=43> */
.L_x_34673:
[----:B------:R-:W-:Y:S05]  /*4420*/  BSYNC B2 ;  /* 0x0000000000027941 */ /* 0x000fea0003800000 */
.L_x_34672:
        /* <DEDUP_REMOVED lines=9> */
.L_x_34668:
        /* <DEDUP_REMOVED lines=12> */
.L_x_34677:
[----:B------:R-:W-:-:S07]  /*4580*/  MOV R227, R230 ;  /* 0x000000e600e37202 */ /* 0x000fce0000000f00 */
.L_x_34678:
[----:B------:R-:W-:Y:S05]  /*4590*/  BSYNC B2 ;  /* 0x0000000000027941 */ /* 0x000fea0003800000 */
.L_x_34676:
        /* <DEDUP_REMOVED lines=16> */
.L_x_34682:
[----:B------:R-:W-:Y:S05]  /*46a0*/  BSYNC B3 ;  /* 0x0000000000037941 */ /* 0x000fea0003800000 */
.L_x_34681:
        /* <DEDUP_REMOVED lines=43> */
.L_x_34680:
[----:B------:R-:W-:Y:S05]  /*4960*/  BSYNC B2 ;  /* 0x0000000000027941 */ /* 0x000fea0003800000 */
.L_x_34679:
        /* <DEDUP_REMOVED lines=14> */
.L_x_34683:
        /* <DEDUP_REMOVED lines=12> */
.L_x_34686:
[----:B------:R-:W-:-:S07]  /*4b10*/  IMAD.MOV.U32 R61, RZ, RZ, R230 ;  /* 0x000000ffff3d7224 */ /* 0x000fce00078e00e6 */
.L_x_34687:
[----:B------:R-:W-:Y:S05]  /*4b20*/  BSYNC B2 ;  /* 0x0000000000027941 */ /* 0x000fea0003800000 */
.L_x_34685:
        /* <DEDUP_REMOVED lines=16> */
.L_x_34691:
[----:B------:R-:W-:Y:S05]  /*4c30*/  BSYNC B3 ;  /* 0x0000000000037941 */ /* 0x000fea0003800000 */
.L_x_34690:
        /* <DEDUP_REMOVED lines=43> */
.L_x_34689:
[----:B------:R-:W-:Y:S05]  /*4ef0*/  BSYNC B2 ;  /* 0x0000000000027941 */ /* 0x000fea0003800000 */
.L_x_34688:
        /* <DEDUP_REMOVED lines=9> */
.L_x_34684:
        /* <DEDUP_REMOVED lines=12> */
.L_x_34693:
[----:B------:R-:W-:-:S07]  /*5050*/  MOV R61, R230 ;  /* 0x000000e6003d7202 */ /* 0x000fce0000000f00 */
.L_x_34694:
[----:B------:R-:W-:Y:S05]  /*5060*/  BSYNC B2 ;  /* 0x0000000000027941 */ /* 0x000fea0003800000 */
.L_x_34692:
        /* <DEDUP_REMOVED lines=16> */
.L_x_34698:
[----:B------:R-:W-:Y:S05]  /*5170*/  BSYNC B3 ;  /* 0x0000000000037941 */ /* 0x000fea0003800000 */
.L_x_34697:
        /* <DEDUP_REMOVED lines=43> */
.L_x_34696:
[----:B------:R-:W-:Y:S05]  /*5430*/  BSYNC B2 ;  /* 0x0000000000027941 */ /* 0x000fea0003800000 */
.L_x_34695:
        /* <DEDUP_REMOVED lines=12> */
.L_x_34699:
        /* <DEDUP_REMOVED lines=12> */
.L_x_34702:
[----:B------:R-:W-:-:S07]  /*55c0*/  IMAD.MOV.U32 R62, RZ, RZ, R230 ;  /* 0x000000ffff3e7224 */ /* 0x000fce00078e00e6 */
.L_x_34703:
[----:B------:R-:W-:Y:S05]  /*55d0*/  BSYNC B2 ;  /* 0x0000000000027941 */ /* 0x000fea0003800000 */
.L_x_34701:
        /* <DEDUP_REMOVED lines=16> */
.L_x_34707:
[----:B------:R-:W-:Y:S05]  /*56e0*/  BSYNC B3 ;  /* 0x0000000000037941 */ /* 0x000fea0003800000 */
.L_x_34706:
        /* <DEDUP_REMOVED lines=43> */
.L_x_34705:
[----:B------:R-:W-:Y:S05]  /*59a0*/  BSYNC B2 ;  /* 0x0000000000027941 */ /* 0x000fea0003800000 */
.L_x_34704:
        /* <DEDUP_REMOVED lines=9> */
.L_x_34700:
        /* <DEDUP_REMOVED lines=12> */
.L_x_34709:
[----:B------:R-:W-:-:S07]  /*5b00*/  MOV R62, R230 ;  /* 0x000000e6003e7202 */ /* 0x000fce0000000f00 */
.L_x_34710:
[----:B------:R-:W-:Y:S05]  /*5b10*/  BSYNC B2 ;  /* 0x0000000000027941 */ /* 0x000fea0003800000 */
.L_x_34708:
        /* <DEDUP_REMOVED lines=16> */
.L_x_34714:
[----:B------:R-:W-:Y:S05]  /*5c20*/  BSYNC B3 ;  /* 0x0000000000037941 */ /* 0x000fea0003800000 */
.L_x_34713:
        /* <DEDUP_REMOVED lines=43> */
.L_x_34712:
[----:B------:R-:W-:Y:S05]  /*5ee0*/  BSYNC B2 ;  /* 0x0000000000027941 */ /* 0x000fea0003800000 */
.L_x_34711:
        /* <DEDUP_REMOVED lines=12> */
.L_x_34715:
        /* <DEDUP_REMOVED lines=12> */
.L_x_34718:
[----:B------:R-:W-:-:S07]  /*6070*/  IMAD.MOV.U32 R217, RZ, RZ, R230 ;  /* 0x000000ffffd97224 */ /* 0x000fce00078e00e6 */
.L_x_34719:
[----:B------:R-:W-:Y:S05]  /*6080*/  BSYNC B2 ;  /* 0x0000000000027941 */ /* 0x000fea0003800000 */
.L_x_34717:
        /* <DEDUP_REMOVED lines=16> */
.L_x_34723:
[----:B------:R-:W-:Y:S05]  /*6190*/  BSYNC B3 ;  /* 0x0000000000037941 */ /* 0x000fea0003800000 */
.L_x_34722:
        /* <DEDUP_REMOVED lines=43> */
.L_x_34721:
[----:B------:R-:W-:Y:S05]  /*6450*/  BSYNC B2 ;  /* 0x0000000000027941 */ /* 0x000fea0003800000 */
.L_x_34720:
        /* <DEDUP_REMOVED lines=9> */
.L_x_34716:
        /* <DEDUP_REMOVED lines=12> */
.L_x_34725:
[----:B------:R-:W-:-:S07]  /*65b0*/  MOV R227, R230 ;  /* 0x000000e600e37202 */ /* 0x000fce0000000f00 */
.L_x_34726:
[----:B------:R-:W-:Y:S05]  /*65c0*/  BSYNC B2 ;  /* 0x0000000000027941 */ /* 0x000fea0003800000 */
.L_x_34724:
        /* <DEDUP_REMOVED lines=16> */
.L_x_34730:
[----:B------:R-:W-:Y:S05]  /*66d0*/  BSYNC B3 ;  /* 0x0000000000037941 */ /* 0x000fea0003800000 */
.L_x_34729:
        /* <DEDUP_REMOVED lines=43> */
.L_x_34728:
[----:B------:R-:W-:Y:S05]  /*6990*/  BSYNC B2 ;  /* 0x0000000000027941 */ /* 0x000fea0003800000 */
.L_x_34727:
        /* <DEDUP_REMOVED lines=12> */
.L_x_34731:
        /* <DEDUP_REMOVED lines=12> */
.L_x_34734:
[----:B------:R-:W-:-:S07]  /*6b20*/  IMAD.MOV.U32 R216, RZ, RZ, R230 ;  /* 0x000000ffffd87224 */ /* 0x000fce00078e00e6 */
.L_x_34735:
[----:B------:R-:W-:Y:S05]  /*6b30*/  BSYNC B2 ;  /* 0x0000000000027941 */ /* 0x000fea0003800000 */
.L_x_34733:
        /* <DEDUP_REMOVED lines=16> */
.L_x_34739:
[----:B------:R-:W-:Y:S05]  /*6c40*/  BSYNC B3 ;  /* 0x0000000000037941 */ /* 0x000fea0003800000 */
.L_x_34738:
        /* <DEDUP_REMOVED lines=43> */
.L_x_34737:
[----:B------:R-:W-:Y:S05]  /*6f00*/  BSYNC B2 ;  /* 0x0000000000027941 */ /* 0x000fea0003800000 */
.L_x_34736:
        /* <DEDUP_REMOVED lines=9> */
.L_x_34732:
        /* <DEDUP_REMOVED lines=51> */
.L_x_34740:
[----:B01----:R-:W-:-:S07]  /*72d0*/  VIADD R120, R229, 0x20 ;  /* 0x00000020e5787836 */ /* 0x003fce0000000000 */
.L_x_34611:
[----:B------:R-:W-:Y:S05]  /*72e0*/  BSYNC B1 ;  /* 0x0000000000017941 */ /* 0x000fea0003800000 */
.L_x_34610:
        /* <DEDUP_REMOVED lines=30> */
.L_x_34744:
[----:B------:R-:W-:-:S07]  /*74d0*/  MOV R232, R230 ;  /* 0x000000e600e87202 */ /* 0x000fce0000000f00 */
.L_x_34745:
[----:B------:R-:W-:Y:S05]  /*74e0*/  BSYNC B2 ;  /* 0x0000000000027941 */ /* 0x000fea0003800000 */
.L_x_34743:
        /* <DEDUP_REMOVED lines=16> */
.L_x_34749:
[----:B------:R-:W-:Y:S05]  /*75f0*/  BSYNC B3 ;  /* 0x0000000000037941 */ /* 0x000fea0003800000 */
.L_x_34748:
        /* <DEDUP_REMOVED lines=43> */
.L_x_34747:
[----:B------:R-:W-:Y:S05]  /*78b0*/  BSYNC B2 ;  /* 0x0000000000027941 */ /* 0x000fea0003800000 */
.L_x_34746:
        /* <DEDUP_REMOVED lines=19> */
.L_x_34750:
        /* <DEDUP_REMOVED lines=12> */
.L_x_34753:
[----:B------:R-:W-:-:S07]  /*7ab0*/  IMAD.MOV.U32 R65, RZ, RZ, R230 ;  /* 0x000000ffff417224 */ /* 0x000fce00078e00e6 */
.L_x_34754:
[----:B------:R-:W-:Y:S05]  /*7ac0*/  BSYNC B2 ;  /* 0x0000000000027941 */ /* 0x000fea0003800000 */
.L_x_34752:
        /* <DEDUP_REMOVED lines=16> */
.L_x_34758:
[----:B------:R-:W-:Y:S05]  /*7bd0*/  BSYNC B3 ;  /* 0x0000000000037941 */ /* 0x000fea0003800000 */
.L_x_34757:
        /* <DEDUP_REMOVED lines=43> */
.L_x_34756:
[----:B------:R-:W-:Y:S05]  /*7e90*/  BSYNC B2 ;  /* 0x0000000000027941 */ /* 0x000fea0003800000 */
.L_x_34755:
        /* <DEDUP_REMOVED lines=9> */
.L_x_34751:
        /* <DEDUP_REMOVED lines=12> */
.L_x_34760:
[----:B------:R-:W-:-:S07]  /*7ff0*/  IMAD.MOV.U32 R65, RZ, RZ, R230 ;  /* 0x000000ffff417224 */ /* 0x000fce00078e00e6 */
.L_x_34761:
[----:B------:R-:W-:Y:S05]  /*8000*/  BSYNC B2 ;  /* 0x0000000000027941 */ /* 0x000fea0003800000 */
.L_x_34759:
        /* <DEDUP_REMOVED lines=16> */
.L_x_34765:
[----:B------:R-:W-:Y:S05]  /*8110*/  BSYNC B3 ;  /* 0x0000000000037941 */ /* 0x000fea0003800000 */
.L_x_34764:
        /* <DEDUP_REMOVED lines=43> */
.L_x_34763:
[----:B------:R-:W-:Y:S05]  /*83d0*/  BSYNC B2 ;  /* 0x0000000000027941 */ /* 0x000fea0003800000 */
.L_x_34762:
        /* <DEDUP_REMOVED lines=14> */
.L_x_34766:
        /* <DEDUP_REMOVED lines=12> */
.L_x_34769:
[----:B------:R-:W-:-:S07]  /*8580*/  IMAD.MOV.U32 R68, RZ, RZ, R230 ;  /* 0x000000ffff447224 */ /* 0x000fce00078e00e6 */
.L_x_34770:
[----:B------:R-:W-:Y:S05]  /*8590*/  BSYNC B2 ;  /* 0x0000000000027941 */ /* 0x000fea0003800000 */
.L_x_34768:
        /* <DEDUP_REMOVED lines=16> */
.L_x_34774:
[----:B------:R-:W-:Y:S05]  /*86a0*/  BSYNC B3 ;  /* 0x0000000000037941 */ /* 0x000fea0003800000 */
.L_x_34773:
        /* <DEDUP_REMOVED lines=43> */
.L_x_34772:
[----:B------:R-:W-:Y:S05]  /*8960*/  BSYNC B2 ;  /* 0x0000000000027941 */ /* 0x000fea0003800000 */
.L_x_34771:
        /* <DEDUP_REMOVED lines=9> */
.L_x_34767:
        /* <DEDUP_REMOVED lines=12> */
.L_x_34776:
[----:B------:R-:W-:-:S07]  /*8ac0*/  IMAD.MOV.U32 R68, RZ, RZ, R230 ;  /* 0x000000ffff447224 */ /* 0x000fce00078e00e6 */
.L_x_34777:
[----:B------:R-:W-:Y:S05]  /*8ad0*/  BSYNC B2 ;  /* 0x0000000000027941 */ /* 0x000fea0003800000 */
.L_x_34775:
        /* <DEDUP_REMOVED lines=16> */
.L_x_34781:
[----:B------:R-:W-:Y:S05]  /*8be0*/  BSYNC B3 ;  /* 0x0000000000037941 */ /* 0x000fea0003800000 */
.L_x_34780:
        /* <DEDUP_REMOVED lines=43> */
.L_x_34779:
[----:B------:R-:W-:Y:S05]  /*8ea0*/  BSYNC B2 ;  /* 0x0000000000027941 */ /* 0x000fea0003800000 */
.L_x_34778:
        /* <DEDUP_REMOVED lines=14> */
.L_x_34782:
        /* <DEDUP_REMOVED lines=12> */
.L_x_34785:
[----:B------:R-:W-:-:S07]  /*9050*/  IMAD.MOV.U32 R67, RZ, RZ, R230 ;  /* 0x000000ffff437224 */ /* 0x000fce00078e00e6 */
.L_x_34786:
[----:B------:R-:W-:Y:S05]  /*9060*/  BSYNC B2 ;  /* 0x0000000000027941 */ /* 0x000fea0003800000 */
.L_x_34784:
        /* <DEDUP_REMOVED lines=16> */
.L_x_34790:
[----:B------:R-:W-:Y:S05]  /*9170*/  BSYNC B3 ;  /* 0x0000000000037941 */ /* 0x000fea0003800000 */
.L_x_34789:
        /* <DEDUP_REMOVED lines=43> */
.L_x_34788:
[----:B------:R-:W-:Y:S05]  /*9430*/  BSYNC B2 ;  /* 0x0000000000027941 */ /* 0x000fea0003800000 */
.L_x_34787:
        /* <DEDUP_REMOVED lines=9> */
.L_x_34783:
        /* <DEDUP_REMOVED lines=12> */
.L_x_34792:
[----:B------:R-:W-:-:S07]  /*9590*/  IMAD.MOV.U32 R67, RZ, RZ, R230 ;  /* 0x000000ffff437224 */ /* 0x000fce00078e00e6 */
.L_x_34793:
[----:B------:R-:W-:Y:S05]  /*95a0*/  BSYNC B2 ;  /* 0x0000000000027941 */ /* 0x000fea0003800000 */
.L_x_34791:
        /* <DEDUP_REMOVED lines=16> */
.L_x_34797:
[----:B------:R-:W-:Y:S05]  /*96b0*/  BSYNC B3 ;  /* 0x0000000000037941 */ /* 0x000fea0003800000 */
.L_x_34796:
        /* <DEDUP_REMOVED lines=43> */
.L_x_34795:
[----:B------:R-:W-:Y:S05]  /*9970*/  BSYNC B2 ;  /* 0x0000000000027941 */ /* 0x000fea0003800000 */
.L_x_34794:
        /* <DEDUP_REMOVED lines=14> */
.L_x_34798:
        /* <DEDUP_REMOVED lines=12> */
.L_x_34801:
[----:B------:R-:W-:-:S07]  /*9b20*/  IMAD.MOV.U32 R220, RZ, RZ, R230 ;  /* 0x000000ffffdc7224 */ /* 0x000fce00078e00e6 */
.L_x_34802:
[----:B------:R-:W-:Y:S05]  /*9b30*/  BSYNC B2 ;  /* 0x0000000000027941 */ /* 0x000fea0003800000 */
.L_x_34800:
        /* <DEDUP_REMOVED lines=16> */
.L_x_34806:
[----:B------:R-:W-:Y:S05]  /*9c40*/  BSYNC B3 ;  /* 0x0000000000037941 */ /* 0x000fea0003800000 */
.L_x_34805:
        /* <DEDUP_REMOVED lines=43> */
.L_x_34804:
[----:B------:R-:W-:Y:S05]  /*9f00*/  BSYNC B2 ;  /* 0x0000000000027941 */ /* 0x000fea0003800000 */
.L_x_34803:
        /* <DEDUP_REMOVED lines=9> */
.L_x_34799:
        /* <DEDUP_REMOVED lines=12> */
.L_x_34808:
[----:B------:R-:W-:-:S07]  /*a060*/  IMAD.MOV.U32 R227, RZ, RZ, R230 ;  /* 0x000000ffffe37224 */ /* 0x000fce00078e00e6 */
.L_x_34809:
[----:B------:R-:W-:Y:S05]  /*a070*/  BSYNC B2 ;  /* 0x0000000000027941 */ /* 0x000fea0003800000 */
.L_x_34807:
        /* <DEDUP_REMOVED lines=16> */
.L_x_34813:
[----:B------:R-:W-:Y:S05]  /*a180*/  BSYNC B3 ;  /* 0x0000000000037941 */ /* 0x000fea0003800000 */
.L_x_34812:
        /* <DEDUP_REMOVED lines=43> */
.L_x_34811:
[----:B------:R-:W-:Y:S05]  /*a440*/  BSYNC B2 ;  /* 0x0000000000027941 */ /* 0x000fea0003800000 */
.L_x_34810:
        /* <DEDUP_REMOVED lines=14> */
.L_x_34814:
        /* <DEDUP_REMOVED lines=12> */
.L_x_34817:
[----:B------:R-:W-:-:S07]  /*a5f0*/  IMAD.MOV.U32 R69, RZ, RZ, R230 ;  /* 0x000000ffff457224 */ /* 0x000fce00078e00e6 */
.L_x_34818:
[----:B------:R-:W-:Y:S05]  /*a600*/  BSYNC B2 ;  /* 0x0000000000027941 */ /* 0x000fea0003800000 */
.L_x_34816:
        /* <DEDUP_REMOVED lines=16> */
.L_x_34822:
[----:B------:R-:W-:Y:S05]  /*a710*/  BSYNC B3 ;  /* 0x0000000000037941 */ /* 0x000fea0003800000 */
.L_x_34821:
        /* <DEDUP_REMOVED lines=43> */
.L_x_34820:
[----:B------:R-:W-:Y:S05]  /*a9d0*/  BSYNC B2 ;  /* 0x0000000000027941 */ /* 0x000fea0003800000 */
.L_x_34819:
        /* <DEDUP_REMOVED lines=9> */
.L_x_34815:
        /* <DEDUP_REMOVED lines=12> */
.L_x_34824:
[----:B------:R-:W-:-:S07]  /*ab30*/  IMAD.MOV.U32 R69, RZ, RZ, R230 ;  /* 0x000000ffff457224 */ /* 0x000fce00078e00e6 */
.L_x_34825:
[----:B------:R-:W-:Y:S05]  /*ab40*/  BSYNC B2 ;  /* 0x0000000000027941 */ /* 0x000fea0003800000 */
.L_x_34823:
        /* <DEDUP_REMOVED lines=16> */
.L_x_34829:
[----:B------:R-:W-:Y:S05]  /*ac50*/  BSYNC B3 ;  /* 0x0000000000037941 */ /* 0x000fea0003800000 */
.L_x_34828:
        /* <DEDUP_REMOVED lines=43> */
.L_x_34827:
[----:B------:R-:W-:Y:S05]  /*af10*/  BSYNC B2 ;  /* 0x0000000000027941 */ /* 0x000fea0003800000 */
.L_x_34826:
        /* <DEDUP_REMOVED lines=12> */
.L_x_34830:
        /* <DEDUP_REMOVED lines=12> */
.L_x_34833:
[----:B------:R-:W-:-:S07]  /*b0a0*/  IMAD.MOV.U32 R70, RZ, RZ, R230 ;  /* 0x000000ffff467224 */ /* 0x000fce00078e00e6 */
.L_x_34834:
[----:B------:R-:W-:Y:S05]  /*b0b0*/  BSYNC B2 ;  /* 0x0000000000027941 */ /* 0x000fea0003800000 */
.L_x_34832:
        /* <DEDUP_REMOVED lines=16> */
.L_x_34838:
[----:B------:R-:W-:Y:S05]  /*b1c0*/  BSYNC B3 ;  /* 0x0000000000037941 */ /* 0x000fea0003800000 */
.L_x_34837:
        /* <DEDUP_REMOVED lines=43> */
.L_x_34836:
[----:B------:R-:W-:Y:S05]  /*b480*/  BSYNC B2 ;  /* 0x0000000000027941 */ /* 0x000fea0003800000 */
.L_x_34835:
        /* <DEDUP_REMOVED lines=9> */
.L_x_34831:
        /* <DEDUP_REMOVED lines=12> */
.L_x_34840:
[----:B------:R-:W-:-:S07]  /*b5e0*/  IMAD.MOV.U32 R70, RZ, RZ, R230 ;  /* 0x000000ffff467224 */ /* 0x000fce00078e00e6 */
.L_x_34841:
[----:B------:R-:W-:Y:S05]  /*b5f0*/  BSYNC B2 ;  /* 0x0000000000027941 */ /* 0x000fea0003800000 */
.L_x_34839:
        /* <DEDUP_REMOVED lines=16> */
.L_x_34845:
[----:B------:R-:W-:Y:S05]  /*b700*/  BSYNC B3 ;  /* 0x0000000000037941 */ /* 0x000fea0003800000 */
.L_x_34844:
        /* <DEDUP_REMOVED lines=43> */
.L_x_34843:
[----:B------:R-:W-:Y:S05]  /*b9c0*/  BSYNC B2 ;  /* 0x0000000000027941 */ /* 0x000fea0003800000 */
.L_x_34842:
        /* <DEDUP_REMOVED lines=12> */
.L_x_34846:
        /* <DEDUP_REMOVED lines=12> */
.L_x_34849:
[----:B------:R-:W-:-:S07]  /*bb50*/  IMAD.MOV.U32 R217, RZ, RZ, R230 ;  /* 0x000000ffffd97224 */ /* 0x000fce00078e00e6 */
.L_x_34850:
[----:B------:R-:W-:Y:S05]  /*bb60*/  BSYNC B2 ;  /* 0x0000000000027941 */ /* 0x000fea0003800000 */
.L_x_34848:
        /* <DEDUP_REMOVED lines=16> */
.L_x_34854:
[----:B------:R-:W-:Y:S05]  /*bc70*/  BSYNC B3 ;  /* 0x0000000000037941 */ /* 0x000fea0003800000 */
.L_x_34853:
        /* <DEDUP_REMOVED lines=43> */
.L_x_34852:
[----:B------:R-:W-:Y:S05]  /*bf30*/  BSYNC B2 ;  /* 0x0000000000027941 */ /* 0x000fea0003800000 */
.L_x_34851:
        /* <DEDUP_REMOVED lines=9> */
.L_x_34847:
        /* <DEDUP_REMOVED lines=12> */
.L_x_34856:
[----:B------:R-:W-:-:S07]  /*c090*/  IMAD.MOV.U32 R227, RZ, RZ, R230 ;  /* 0x000000ffffe37224 */ /* 0x000fce00078e00e6 */
.L_x_34857:
[----:B------:R-:W-:Y:S05]  /*c0a0*/  BSYNC B2 ;  /* 0x0000000000027941 */ /* 0x000fea0003800000 */
.L_x_34855:
        /* <DEDUP_REMOVED lines=16> */
.L_x_34861:
[----:B------:R-:W-:Y:S05]  /*c1b0*/  BSYNC B3 ;  /* 0x0000000000037941 */ /* 0x000fea0003800000 */
.L_x_34860:
        /* <DEDUP_REMOVED lines=43> */
.L_x_34859:
[----:B------:R-:W-:Y:S05]  /*c470*/  BSYNC B2 ;  /* 0x0000000000027941 */ /* 0x000fea0003800000 */
.L_x_34858:
        /* <DEDUP_REMOVED lines=12> */
.L_x_34862:
        /* <DEDUP_REMOVED lines=12> */
.L_x_34865:
[----:B------:R-:W-:-:S07]  /*c600*/  IMAD.MOV.U32 R216, RZ, RZ, R230 ;  /* 0x000000ffffd87224 */ /* 0x000fce00078e00e6 */
.L_x_34866:
[----:B------:R-:W-:Y:S05]  /*c610*/  BSYNC B2 ;  /* 0x0000000000027941 */ /* 0x000fea0003800000 */
.L_x_34864:
        /* <DEDUP_REMOVED lines=16> */
.L_x_34870:
[----:B------:R-:W-:Y:S05]  /*c720*/  BSYNC B3 ;  /* 0x0000000000037941 */ /* 0x000fea0003800000 */
.L_x_34869:
        /* <DEDUP_REMOVED lines=43> */
.L_x_34868:
[----:B------:R-:W-:Y:S05]  /*c9e0*/  BSYNC B2 ;  /* 0x0000000000027941 */ /* 0x000fea0003800000 */
.L_x_34867:
        /* <DEDUP_REMOVED lines=9> */
.L_x_34863:
        /* <DEDUP_REMOVED lines=51> */
.L_x_34871:
[----:B------:R-:W-:-:S07]  /*cdb0*/  VIADD R120, R120, 0x20 ;  /* 0x0000002078787836 */ /* 0x000fce0000000000 */
.L_x_34742:
[----:B------:R-:W-:Y:S05]  /*cdc0*/  BSYNC B1 ;  /* 0x0000000000017941 */ /* 0x000fea0003800000 */
.L_x_34741:
        /* <DEDUP_REMOVED lines=30> */
.L_x_34875:
[----:B------:R-:W-:-:S07]  /*cfb0*/  IMAD.MOV.U32 R232, RZ, RZ, R230 ;  /* 0x000000ffffe87224 */ /* 0x000fce00078e00e6 */
.L_x_34876:
[----:B------:R-:W-:Y:S05]  /*cfc0*/  BSYNC B2 ;  /* 0x0000000000027941 */ /* 0x000fea0003800000 */
.L_x_34874:
        /* <DEDUP_REMOVED lines=16> */
.L_x_34880:
[----:B------:R-:W-:Y:S05]  /*d0d0*/  BSYNC B3 ;  /* 0x0000000000037941 */ /* 0x000fea0003800000 */
.L_x_34879:
        /* <DEDUP_REMOVED lines=43> */
.L_x_34878:
[----:B------:R-:W-:Y:S05]  /*d390*/  BSYNC B2 ;  /* 0x0000000000027941 */ /* 0x000fea0003800000 */
.L_x_34877:
        /* <DEDUP_REMOVED lines=19> */
.L_x_34881:
        /* <DEDUP_REMOVED lines=12> */
.L_x_34884:
[----:B------:R-:W-:-:S07]  /*d590*/  MOV R73, R230 ;  /* 0x000000e600497202 */ /* 0x000fce0000000f00 */
.L_x_34885:
[----:B------:R-:W-:Y:S05]  /*d5a0*/  BSYNC B2 ;  /* 0x0000000000027941 */ /* 0x000fea0003800000 */
.L_x_34883:
        /* <DEDUP_REMOVED lines=16> */
.L_x_34889:
[----:B------:R-:W-:Y:S05]  /*d6b0*/  BSYNC B3 ;  /* 0x0000000000037941 */ /* 0x000fea0003800000 */
.L_x_34888:
        /* <DEDUP_REMOVED lines=43> */
.L_x_34887:
[----:B------:R-:W-:Y:S05]  /*d970*/  BSYNC B2 ;  /* 0x0000000000027941 */ /* 0x000fea0003800000 */
.L_x_34886:
        /* <DEDUP_REMOVED lines=9> */
.L_x_34882:
        /* <DEDUP_REMOVED lines=12> */
.L_x_34891:
[----:B------:R-:W-:-:S07]  /*dad0*/  IMAD.MOV.U32 R73, RZ, RZ, R230 ;  /* 0x000000ffff497224 */ /* 0x000fce00078e00e6 */
.L_x_34892:
[----:B------:R-:W-:Y:S05]  /*dae0*/  BSYNC B2 ;  /* 0x0000000000027941 */ /* 0x000fea0003800000 */
.L_x_34890:
        /* <DEDUP_REMOVED lines=16> */
.L_x_34896:
[----:B------:R-:W-:Y:S05]  /*dbf0*/  BSYNC B3 ;  /* 0x0000000000037941 */ /* 0x000fea0003800000 */
.L_x_34895:
        /* <DEDUP_REMOVED lines=43> */
.L_x_34894:
[----:B------:R-:W-:Y:S05]  /*deb0*/  BSYNC B2 ;  /* 0x0000000000027941 */ /* 0x000fea0003800000 */
.L_x_34893:
        /* <DEDUP_REMOVED lines=14> */
.L_x_34897:
        /* <DEDUP_REMOVED lines=12> */
.L_x_34900:
[----:B------:R-:W-:-:S07]  /*e060*/  MOV R76, R230 ;  /* 0x000000e6004c7202 */ /* 0x000fce0000000f00 */
.L_x_34901:
[----:B------:R-:W-:Y:S05]  /*e070*/  BSYNC B2 ;  /* 0x0000000000027941 */ /* 0x000fea0003800000 */
.L_x_34899:
        /* <DEDUP_REMOVED lines=16> */
.L_x_34905:
[----:B------:R-:W-:Y:S05]  /*e180*/  BSYNC B3 ;  /* 0x0000000000037941 */ /* 0x000fea0003800000 */
.L_x_34904:
        /* <DEDUP_REMOVED lines=43> */
.L_x_34903:
[----:B------:R-:W-:Y:S05]  /*e440*/  BSYNC B2 ;  /* 0x0000000000027941 */ /* 0x000fea0003800000 */
.L_x_34902:
        /* <DEDUP_REMOVED lines=9> */
.L_x_34898:
        /* <DEDUP_REMOVED lines=12> */
.L_x_34907:
[----:B------:R-:W-:-:S07]  /*e5a0*/  IMAD.MOV.U32 R76, RZ, RZ, R230 ;  /* 0x000000ffff4c7224 */ /* 0x000fce00078e00e6 */
.L_x_34908:
[----:B------:R-:W-:Y:S05]  /*e5b0*/  BSYNC B2 ;  /* 0x0000000000027941 */ /* 0x000fea0003800000 */
.L_x_34906:
        /* <DEDUP_REMOVED lines=16> */
.L_x_34912:
[----:B------:R-:W-:Y:S05]  /*e6c0*/  BSYNC B3 ;  /* 0x0000000000037941 */ /* 0x000fea0003800000 */
.L_x_34911:
        /* <DEDUP_REMOVED lines=43> */
.L_x_34910:
[----:B------:R-:W-:Y:S05]  /*e980*/  BSYNC B2 ;  /* 0x0000000000027941 */ /* 0x000fea0003800000 */
.L_x_34909:
        /* <DEDUP_REMOVED lines=14> */
.L_x_34913:
        /* <DEDUP_REMOVED lines=12> */
.L_x_34916:
[----:B------:R-:W-:-:S07]  /*eb30*/  MOV R75, R230 ;  /* 0x000000e6004b7202 */ /* 0x000fce0000000f00 */
.L_x_34917:
[----:B------:R-:W-:Y:S05]  /*eb40*/  BSYNC B2 ;  /* 0x0000000000027941 */ /* 0x000fea0003800000 */
.L_x_34915:
        /* <DEDUP_REMOVED lines=16> */
.L_x_34921:
[----:B------:R-:W-:Y:S05]  /*ec50*/  BSYNC B3 ;  /* 0x0000000000037941 */ /* 0x000fea0003800000 */
.L_x_34920:
        /* <DEDUP_REMOVED lines=43> */
.L_x_34919:
[----:B------:R-:W-:Y:S05]  /*ef10*/  BSYNC B2 ;  /* 0x0000000000027941 */ /* 0x000fea0003800000 */
.L_x_34918:
        /* <DEDUP_REMOVED lines=9> */
.L_x_34914:
        /* <DEDUP_REMOVED lines=12> */
.L_x_34923:
[----:B------:R-:W-:-:S07]  /*f070*/  IMAD.MOV.U32 R75, RZ, RZ, R230 ;  /* 0x000000ffff4b7224 */ /* 0x000fce00078e00e6 */
.L_x_34924:
[----:B------:R-:W-:Y:S05]  /*f080*/  BSYNC B2 ;  /* 0x0000000000027941 */ /* 0x000fea0003800000 */
.L_x_34922:
        /* <DEDUP_REMOVED lines=16> */
.L_x_34928:
[----:B------:R-:W-:Y:S05]  /*f190*/  BSYNC B3 ;  /* 0x0000000000037941 */ /* 0x000fea0003800000 */
.L_x_34927:
        /* <DEDUP_REMOVED lines=43> */
.L_x_34926:
[----:B------:R-:W-:Y:S05]  /*f450*/  BSYNC B2 ;  /* 0x0000000000027941 */ /* 0x000fea0003800000 */
.L_x_34925:
        /* <DEDUP_REMOVED lines=14> */
.L_x_34929:
        /* <DEDUP_REMOVED lines=12> */
.L_x_34932:
[----:B------:R-:W-:-:S07]  /*f600*/  MOV R220, R230 ;  /* 0x000000e600dc7202 */ /* 0x000fce0000000f00 */
.L_x_34933:
[----:B------:R-:W-:Y:S05]  /*f610*/  BSYNC B2 ;  /* 0x0000000000027941 */ /* 0x000fea0003800000 */
.L_x_34931:
        /* <DEDUP_REMOVED lines=16> */
.L_x_34937:
[----:B------:R-:W-:Y:S05]  /*f720*/  BSYNC B3 ;  /* 0x0000000000037941 */ /* 0x000fea0003800000 */
.L_x_34936:
        /* <DEDUP_REMOVED lines=43> */
.L_x_34935:
[----:B------:R-:W-:Y:S05]  /*f9e0*/  BSYNC B2 ;  /* 0x0000000000027941 */ /* 0x000fea0003800000 */
.L_x_34934:
        /* <DEDUP_REMOVED lines=9> */
.L_x_34930:
        /* <DEDUP_REMOVED lines=12> */
.L_x_34939:
[----:B------:R-:W-:-:S07]  /*fb40*/  IMAD.MOV.U32 R227, RZ, RZ, R230 ;  /* 0x000000ffffe37224 */ /* 0x000fce00078e00e6 */
.L_x_34940:
[----:B------:R-:W-:Y:S05]  /*fb50*/  BSYNC B2 ;  /* 0x0000000000027941 */ /* 0x000fea0003800000 */
.L_x_34938:
        /* <DEDUP_REMOVED lines=16> */
.L_x_34944:
[----:B------:R-:W-:Y:S05]  /*fc60*/  BSYNC B3 ;  /* 0x0000000000037941 */ /* 0x000fea0003800000 */
.L_x_34943:
        /* <DEDUP_REMOVED lines=43> */
.L_x_34942:
[----:B------:R-:W-:Y:S05]  /*ff20*/  BSYNC B2 ;  /* 0x0000000000027941 */ /* 0x000fea0003800000 */
.L_x_34941:
        /* <DEDUP_REMOVED lines=14> */
.L_x_34945:
        /* <DEDUP_REMOVED lines=12> */
.L_x_34948:
[----:B------:R-:W-:-:S07]  /*100d0*/  MOV R77, R230 ;  /* 0x000000e6004d7202 */ /* 0x000fce0000000f00 */
.L_x_34949:
[----:B------:R-:W-:Y:S05]  /*100e0*/  BSYNC B2 ;  /* 0x0000000000027941 */ /* 0x000fea0003800000 */
.L_x_34947:
        /* <DEDUP_REMOVED lines=16> */
.L_x_34953:
[----:B------:R-:W-:Y:S05]  /*101f0*/  BSYNC B3 ;  /* 0x0000000000037941 */ /* 0x000fea0003800000 */
.L_x_34952:
        /* <DEDUP_REMOVED lines=43> */
.L_x_34951:
[----:B------:R-:W-:Y:S05]  /*104b0*/  BSYNC B2 ;  /* 0x0000000000027941 */ /* 0x000fea0003800000 */
.L_x_34950:
        /* <DEDUP_REMOVED lines=9> */
.L_x_34946:
        /* <DEDUP_REMOVED lines=12> */
.L_x_34955:
[----:B------:R-:W-:-:S07]  /*10610*/  IMAD.MOV.U32 R77, RZ, RZ, R230 ;  /* 0x000000ffff4d7224 */ /* 0x000fce00078e00e6 */
.L_x_34956:
[----:B------:R-:W-:Y:S05]  /*10620*/  BSYNC B2 ;  /* 0x0000000000027941 */ /* 0x000fea0003800000 */
.L_x_34954:
        /* <DEDUP_REMOVED lines=16> */
.L_x_34960:
[----:B------:R-:W-:Y:S05]  /*10730*/  BSYNC B3 ;  /* 0x0000000000037941 */ /* 0x000fea0003800000 */
.L_x_34959:
        /* <DEDUP_REMOVED lines=43> */
.L_x_34958:
[----:B------:R-:W-:Y:S05]  /*109f0*/  BSYNC B2 ;  /* 0x0000000000027941 */ /* 0x000fea0003800000 */
.L_x_34957:
        /* <DEDUP_REMOVED lines=12> */
.L_x_34961:
        /* <DEDUP_REMOVED lines=12> */
.L_x_34964:
[----:B------:R-:W-:-:S07]  /*10b80*/  MOV R78, R230 ;  /* 0x000000e6004e7202 */ /* 0x000fce0000000f00 */
.L_x_34965:
[----:B------:R-:W-:Y:S05]  /*10b90*/  BSYNC B2 ;  /* 0x0000000000027941 */ /* 0x000fea0003800000 */
.L_x_34963:
        /* <DEDUP_REMOVED lines=16> */
.L_x_34969:
[----:B------:R-:W-:Y:S05]  /*10ca0*/  BSYNC B3 ;  /* 0x0000000000037941 */ /* 0x000fea0003800000 */
.L_x_34968:
        /* <DEDUP_REMOVED lines=43> */
.L_x_34967:
[----:B------:R-:W-:Y:S05]  /*10f60*/  BSYNC B2 ;  /* 0x0000000000027941 */ /* 0x000fea0003800000 */
.L_x_34966:
        /* <DEDUP_REMOVED lines=9> */
.L_x_34962:
        /* <DEDUP_REMOVED lines=12> */
.L_x_34971:
[----:B------:R-:W-:-:S07]  /*110c0*/  IMAD.MOV.U32 R78, RZ, RZ, R230 ;  /* 0x000000ffff4e7224 */ /* 0x000fce00078e00e6 */
.L_x_34972:
[----:B------:R-:W-:Y:S05]  /*110d0*/  BSYNC B2 ;  /* 0x0000000000027941 */ /* 0x000fea0003800000 */
.L_x_34970:
        /* <DEDUP_REMOVED lines=16> */
.L_x_34976:
[----:B------:R-:W-:Y:S05]  /*111e0*/  BSYNC B3 ;  /* 0x0000000000037941 */ /* 0x000fea0003800000 */
.L_x_34975:
        /* <DEDUP_REMOVED lines=43> */
.L_x_34974:
[----:B------:R-:W-:Y:S05]  /*114a0*/  BSYNC B2 ;  /* 0x0000000000027941 */ /* 0x000fea0003800000 */
.L_x_34973:
        /* <DEDUP_REMOVED lines=12> */
.L_x_34977:
        /* <DEDUP_REMOVED lines=12> */
.L_x_34980:
[----:B------:R-:W-:-:S07]  /*11630*/  MOV R217, R230 ;  /* 0x000000e600d97202 */ /* 0x000fce0000000f00 */
.L_x_34981:
[----:B------:R-:W-:Y:S05]  /*11640*/  BSYNC B2 ;  /* 0x0000000000027941 */ /* 0x000fea0003800000 */
.L_x_34979:
        /* <DEDUP_REMOVED lines=16> */
.L_x_34985:
[----:B------:R-:W-:Y:S05]  /*11750*/  BSYNC B3 ;  /* 0x0000000000037941 */ /* 0x000fea0003800000 */
.L_x_34984:
        /* <DEDUP_REMOVED lines=43> */
.L_x_34983:
[----:B------:R-:W-:Y:S05]  /*11a10*/  BSYNC B2 ;  /* 0x0000000000027941 */ /* 0x000fea0003800000 */
.L_x_34982:
        /* <DEDUP_REMOVED lines=9> */
.L_x_34978:
        /* <DEDUP_REMOVED lines=12> */
.L_x_34987:
[----:B------:R-:W-:-:S07]  /*11b70*/  IMAD.MOV.U32 R227, RZ, RZ, R230 ;  /* 0x000000ffffe37224 */ /* 0x000fce00078e00e6 */
.L_x_34988:
[----:B------:R-:W-:Y:S05]  /*11b80*/  BSYNC B2 ;  /* 0x0000000000027941 */ /* 0x000fea0003800000 */
.L_x_34986:
        /* <DEDUP_REMOVED lines=16> */
.L_x_34992:
[----:B------:R-:W-:Y:S05]  /*11c90*/  BSYNC B3 ;  /* 0x0000000000037941 */ /* 0x000fea0003800000 */
.L_x_34991:
        /* <DEDUP_REMOVED lines=43> */
.L_x_34990:
[----:B------:R-:W-:Y:S05]  /*11f50*/  BSYNC B2 ;  /* 0x0000000000027941 */ /* 0x000fea0003800000 */
.L_x_34989:
        /* <DEDUP_REMOVED lines=12> */
.L_x_34993:
        /* <DEDUP_REMOVED lines=12> */
.L_x_34996:
[----:B------:R-:W-:-:S07]  /*120e0*/  MOV R216, R230 ;  /* 0x000000e600d87202 */ /* 0x000fce0000000f00 */
.L_x_34997:
[----:B------:R-:W-:Y:S05]  /*120f0*/  BSYNC B2 ;  /* 0x0000000000027941 */ /* 0x000fea0003800000 */
.L_x_34995:
        /* <DEDUP_REMOVED lines=16> */
.L_x_35001:
[----:B------:R-:W-:Y:S05]  /*12200*/  BSYNC B3 ;  /* 0x0000000000037941 */ /* 0x000fea0003800000 */
.L_x_35000:
        /* <DEDUP_REMOVED lines=43> */
.L_x_34999:
[----:B------:R-:W-:Y:S05]  /*124c0*/  BSYNC B2 ;  /* 0x0000000000027941 */ /* 0x000fea0003800000 */
.L_x_34998:
        /* <DEDUP_REMOVED lines=9> */
.L_x_34994:
        /* <DEDUP_REMOVED lines=51> */
.L_x_35002:
[----:B------:R-:W-:-:S07]  /*12890*/  IADD3 R120, R120, 0x20, RZ ;  /* 0x0000002078787810 */ /* 0x000fce0007ffe0ff */
.L_x_34873:
[----:B------:R-:W-:Y:S05]  /*128a0*/  BSYNC B1 ;  /* 0x0000000000017941 */ /* 0x000fea0003800000 */
.L_x_34872:
        /* <DEDUP_REMOVED lines=30> */
.L_x_35006:
[----:B------:R-:W-:-:S07]  /*12a90*/  IMAD.MOV.U32 R232, RZ, RZ, R230 ;  /* 0x000000ffffe87224 */ /* 0x000fce00078e00e6 */
.L_x_35007:
[----:B------:R-:W-:Y:S05]  /*12aa0*/  BSYNC B2 ;  /* 0x0000000000027941 */ /* 0x000fea0003800000 */
.L_x_35005:
        /* <DEDUP_REMOVED lines=16> */
.L_x_35011:
[----:B------:R-:W-:Y:S05]  /*12bb0*/  BSYNC B3 ;  /* 0x0000000000037941 */ /* 0x000fea0003800000 */
.L_x_35010:
        /* <DEDUP_REMOVED lines=43> */
.L_x_35009:
[----:B------:R-:W-:Y:S05]  /*12e70*/  BSYNC B2 ;  /* 0x0000000000027941 */ /* 0x000fea0003800000 */
.L_x_35008:
        /* <DEDUP_REMOVED lines=19> */
.L_x_35012:
        /* <DEDUP_REMOVED lines=12> */
.L_x_35015:
[----:B------:R-:W-:-:S07]  /*13070*/  IMAD.MOV.U32 R81, RZ, RZ, R230 ;  /* 0x000000ffff517224 */ /* 0x000fce00078e00e6 */
.L_x_35016:
[----:B------:R-:W-:Y:S05]  /*13080*/  BSYNC B2 ;  /* 0x0000000000027941 */ /* 0x000fea0003800000 */
.L_x_35014:
        /* <DEDUP_REMOVED lines=16> */
.L_x_35020:
[----:B------:R-:W-:Y:S05]  /*13190*/  BSYNC B3 ;  /* 0x0000000000037941 */ /* 0x000fea0003800000 */
.L_x_35019:
        /* <DEDUP_REMOVED lines=43> */
.L_x_35018:
[----:B------:R-:W-:Y:S05]  /*13450*/  BSYNC B2 ;  /* 0x0000000000027941 */ /* 0x000fea0003800000 */
.L_x_35017:
        /* <DEDUP_REMOVED lines=9> */
.L_x_35013:
        /* <DEDUP_REMOVED lines=12> */
.L_x_35022:
[----:B------:R-:W-:-:S07]  /*135b0*/  MOV R81, R230 ;  /* 0x000000e600517202 */ /* 0x000fce0000000f00 */
.L_x_35023:
[----:B------:R-:W-:Y:S05]  /*135c0*/  BSYNC B2 ;  /* 0x0000000000027941 */ /* 0x000fea0003800000 */
.L_x_35021:
        /* <DEDUP_REMOVED lines=16> */
.L_x_35027:
[----:B------:R-:W-:Y:S05]  /*136d0*/  BSYNC B3 ;  /* 0x0000000000037941 */ /* 0x000fea0003800000 */
.L_x_35026:
        /* <DEDUP_REMOVED lines=43> */
.L_x_35025:
[----:B------:R-:W-:Y:S05]  /*13990*/  BSYNC B2 ;  /* 0x0000000000027941 */ /* 0x000fea0003800000 */
.L_x_35024:
        /* <DEDUP_REMOVED lines=14> */
.L_x_35028:
        /* <DEDUP_REMOVED lines=12> */
.L_x_35031:
[----:B------:R-:W-:-:S07]  /*13b40*/  IMAD.MOV.U32 R84, RZ, RZ, R230 ;  /* 0x000000ffff547224 */ /* 0x000fce00078e00e6 */
.L_x_35032:
[----:B------:R-:W-:Y:S05]  /*13b50*/  BSYNC B2 ;  /* 0x0000000000027941 */ /* 0x000fea0003800000 */
.L_x_35030:
        /* <DEDUP_REMOVED lines=16> */
.L_x_35036:
[----:B------:R-:W-:Y:S05]  /*13c60*/  BSYNC B3 ;  /* 0x0000000000037941 */ /* 0x000fea0003800000 */
.L_x_35035:
        /* <DEDUP_REMOVED lines=43> */
.L_x_35034:
[----:B------:R-:W-:Y:S05]  /*13f20*/  BSYNC B2 ;  /* 0x0000000000027941 */ /* 0x000fea0003800000 */
.L_x_35033:
        /* <DEDUP_REMOVED lines=9> */
.L_x_35029:
        /* <DEDUP_REMOVED lines=12> */
.L_x_35038:
[----:B------:R-:W-:-:S07]  /*14080*/  MOV R84, R230 ;  /* 0x000000e600547202 */ /* 0x000fce0000000f00 */
.L_x_35039:
[----:B------:R-:W-:Y:S05]  /*14090*/  BSYNC B2 ;  /* 0x0000000000027941 */ /* 0x000fea0003800000 */
.L_x_35037:
        /* <DEDUP_REMOVED lines=16> */
.L_x_35043:
[----:B------:R-:W-:Y:S05]  /*141a0*/  BSYNC B3 ;  /* 0x0000000000037941 */ /* 0x000fea0003800000 */
.L_x_35042:
        /* <DEDUP_REMOVED lines=43> */
.L_x_35041:
[----:B------:R-:W-:Y:S05]  /*14460*/  BSYNC B2 ;  /* 0x0000000000027941 */ /* 0x000fea0003800000 */
.L_x_35040:
        /* <DEDUP_REMOVED lines=14> */
.L_x_35044:
        /* <DEDUP_REMOVED lines=12> */
.L_x_35047:
[----:B------:R-:W-:-:S07]  /*14610*/  IMAD.MOV.U32 R83, RZ, RZ, R230 ;  /* 0x000000ffff537224 */ /* 0x000fce00078e00e6 */
.L_x_35048:
[----:B------:R-:W-:Y:S05]  /*14620*/  BSYNC B2 ;  /* 0x0000000000027941 */ /* 0x000fea0003800000 */
.L_x_35046:
        /* <DEDUP_REMOVED lines=16> */
.L_x_35052:
[----:B------:R-:W-:Y:S05]  /*14730*/  BSYNC B3 ;  /* 0x0000000000037941 */ /* 0x000fea0003800000 */
.L_x_35051:
        /* <DEDUP_REMOVED lines=43> */
.L_x_35050:
[----:B------:R-:W-:Y:S05]  /*149f0*/  BSYNC B2 ;  /* 0x0000000000027941 */ /* 0x000fea0003800000 */
.L_x_35049:
        /* <DEDUP_REMOVED lines=9> */
.L_x_35045:
        /* <DEDUP_REMOVED lines=12> */
.L_x_35054:
[----:B------:R-:W-:-:S07]  /*14b50*/  MOV R83, R230 ;  /* 0x000000e600537202 */ /* 0x000fce0000000f00 */
.L_x_35055:
[----:B------:R-:W-:Y:S05]  /*14b60*/  BSYNC B2 ;  /* 0x0000000000027941 */ /* 0x000fea0003800000 */
.L_x_35053:
        /* <DEDUP_REMOVED lines=16> */
.L_x_35059:
[----:B------:R-:W-:Y:S05]  /*14c70*/  BSYNC B3 ;  /* 0x0000000000037941 */ /* 0x000fea0003800000 */
.L_x_35058:
        /* <DEDUP_REMOVED lines=43> */
.L_x_35057:
[----:B------:R-:W-:Y:S05]  /*14f30*/  BSYNC B2 ;  /* 0x0000000000027941 */ /* 0x000fea0003800000 */
.L_x_35056:
        /* <DEDUP_REMOVED lines=14> */
.L_x_35060:
        /* <DEDUP_REMOVED lines=12> */
.L_x_35063:
[----:B------:R-:W-:-:S07]  /*150e0*/  IMAD.MOV.U32 R220, RZ, RZ, R230 ;  /* 0x000000ffffdc7224 */ /* 0x000fce00078e00e6 */
.L_x_35064:
[----:B------:R-:W-:Y:S05]  /*150f0*/  BSYNC B2 ;  /* 0x0000000000027941 */ /* 0x000fea0003800000 */
.L_x_35062:
        /* <DEDUP_REMOVED lines=16> */
.L_x_35068:
[----:B------:R-:W-:Y:S05]  /*15200*/  BSYNC B3 ;  /* 0x0000000000037941 */ /* 0x000fea0003800000 */
.L_x_35067:
        /* <DEDUP_REMOVED lines=43> */
.L_x_35066:
[----:B------:R-:W-:Y:S05]  /*154c0*/  BSYNC B2 ;  /* 0x0000000000027941 */ /* 0x000fea0003800000 */
.L_x_35065:
        /* <DEDUP_REMOVED lines=9> */
.L_x_35061:
        /* <DEDUP_REMOVED lines=12> */
.L_x_35070:
[----:B------:R-:W-:-:S07]  /*15620*/  MOV R227, R230 ;  /* 0x000000e600e37202 */ /* 0x000fce0000000f00 */
.L_x_35071:
[----:B------:R-:W-:Y:S05]  /*15630*/  BSYNC B2 ;  /* 0x0000000000027941 */ /* 0x000fea0003800000 */
.L_x_35069:
        /* <DEDUP_REMOVED lines=16> */
.L_x_35075:
[----:B------:R-:W-:Y:S05]  /*15740*/  BSYNC B3 ;  /* 0x0000000000037941 */ /* 0x000fea0003800000 */
.L_x_35074:
        /* <DEDUP_REMOVED lines=43> */
.L_x_35073:
[----:B------:R-:W-:Y:S05]  /*15a00*/  BSYNC B2 ;  /* 0x0000000000027941 */ /* 0x000fea0003800000 */
.L_x_35072:
        /* <DEDUP_REMOVED lines=14> */
.L_x_35076:
        /* <DEDUP_REMOVED lines=12> */
.L_x_35079:
[----:B------:R-:W-:-:S07]  /*15bb0*/  IMAD.MOV.U32 R85, RZ, RZ, R230 ;  /* 0x000000ffff557224 */ /* 0x000fce00078e00e6 */
.L_x_35080:
[----:B------:R-:W-:Y:S05]  /*15bc0*/  BSYNC B2 ;  /* 0x0000000000027941 */ /* 0x000fea0003800000 */
.L_x_35078:
        /* <DEDUP_REMOVED lines=16> */
.L_x_35084:
[----:B------:R-:W-:Y:S05]  /*15cd0*/  BSYNC B3 ;  /* 0x0000000000037941 */ /* 0x000fea0003800000 */
.L_x_35083:
        /* <DEDUP_REMOVED lines=43> */
.L_x_35082:
[----:B------:R-:W-:Y:S05]  /*15f90*/  BSYNC B2 ;  /* 0x0000000000027941 */ /* 0x000fea0003800000 */
.L_x_35081:
        /* <DEDUP_REMOVED lines=9> */
.L_x_35077:
        /* <DEDUP_REMOVED lines=12> */
.L_x_35086:
[----:B------:R-:W-:-:S07]  /*160f0*/  MOV R85, R230 ;  /* 0x000000e600557202 */ /* 0x000fce0000000f00 */
.L_x_35087:
[----:B------:R-:W-:Y:S05]  /*16100*/  BSYNC B2 ;  /* 0x0000000000027941 */ /* 0x000fea0003800000 */
.L_x_35085:
        /* <DEDUP_REMOVED lines=16> */
.L_x_35091:
[----:B------:R-:W-:Y:S05]  /*16210*/  BSYNC B3 ;  /* 0x0000000000037941 */ /* 0x000fea0003800000 */
.L_x_35090:
        /* <DEDUP_REMOVED lines=43> */
.L_x_35089:
[----:B------:R-:W-:Y:S05]  /*164d0*/  BSYNC B2 ;  /* 0x0000000000027941 */ /* 0x000fea0003800000 */
.L_x_35088:
        /* <DEDUP_REMOVED lines=12> */
.L_x_35092:
        /* <DEDUP_REMOVED lines=12> */
.L_x_35095:
[----:B------:R-:W-:-:S07]  /*16660*/  IMAD.MOV.U32 R86, RZ, RZ, R230 ;  /* 0x000000ffff567224 */ /* 0x000fce00078e00e6 */
.L_x_35096:
[----:B------:R-:W-:Y:S05]  /*16670*/  BSYNC B2 ;  /* 0x0000000000027941 */ /* 0x000fea0003800000 */
.L_x_35094:
        /* <DEDUP_REMOVED lines=16> */
.L_x_35100:
[----:B------:R-:W-:Y:S05]  /*16780*/  BSYNC B3 ;  /* 0x0000000000037941 */ /* 0x000fea0003800000 */
.L_x_35099:
        /* <DEDUP_REMOVED lines=43> */
.L_x_35098:
[----:B------:R-:W-:Y:S05]  /*16a40*/  BSYNC B2 ;  /* 0x0000000000027941 */ /* 0x000fea0003800000 */
.L_x_35097:
        /* <DEDUP_REMOVED lines=9> */
.L_x_35093:
        /* <DEDUP_REMOVED lines=12> */
.L_x_35102:
[----:B------:R-:W-:-:S07]  /*16ba0*/  MOV R86, R230 ;  /* 0x000000e600567202 */ /* 0x000fce0000000f00 */
.L_x_35103:
[----:B------:R-:W-:Y:S05]  /*16bb0*/  BSYNC B2 ;  /* 0x0000000000027941 */ /* 0x000fea0003800000 */
.L_x_35101:
        /* <DEDUP_REMOVED lines=16> */
.L_x_35107:
[----:B------:R-:W-:Y:S05]  /*16cc0*/  BSYNC B3 ;  /* 0x0000000000037941 */ /* 0x000fea0003800000 */
.L_x_35106:
        /* <DEDUP_REMOVED lines=43> */
.L_x_35105:
[----:B------:R-:W-:Y:S05]  /*16f80*/  BSYNC B2 ;  /* 0x0000000000027941 */ /* 0x000fea0003800000 */
.L_x_35104:
        /* <DEDUP_REMOVED lines=12> */
.L_x_35108:
        /* <DEDUP_REMOVED lines=12> */
.L_x_35111:
[----:B------:R-:W-:-:S07]  /*17110*/  IMAD.MOV.U32 R217, RZ, RZ, R230 ;  /* 0x000000ffffd97224 */ /* 0x000fce00078e00e6 */
.L_x_35112:
[----:B------:R-:W-:Y:S05]  /*17120*/  BSYNC B2 ;  /* 0x0000000000027941 */ /* 0x000fea0003800000 */
.L_x_35110:
        /* <DEDUP_REMOVED lines=16> */
.L_x_35116:
[----:B------:R-:W-:Y:S05]  /*17230*/  BSYNC B3 ;  /* 0x0000000000037941 */ /* 0x000fea0003800000 */
.L_x_35115:
        /* <DEDUP_REMOVED lines=43> */
.L_x_35114:
[----:B------:R-:W-:Y:S05]  /*174f0*/  BSYNC B2 ;  /* 0x0000000000027941 */ /* 0x000fea0003800000 */
.L_x_35113:
        /* <DEDUP_REMOVED lines=9> */
.L_x_35109:
        /* <DEDUP_REMOVED lines=12> */
.L_x_35118:
[----:B------:R-:W-:-:S07]  /*17650*/  MOV R227, R230 ;  /* 0x000000e600e37202 */ /* 0x000fce0000000f00 */
.L_x_35119:
[----:B------:R-:W-:Y:S05]  /*17660*/  BSYNC B2 ;  /* 0x0000000000027941 */ /* 0x000fea0003800000 */
.L_x_35117:
        /* <DEDUP_REMOVED lines=16> */
.L_x_35123:
[----:B------:R-:W-:Y:S05]  /*17770*/  BSYNC B3 ;  /* 0x0000000000037941 */ /* 0x000fea0003800000 */
.L_x_35122:
        /* <DEDUP_REMOVED lines=43> */
.L_x_35121:
[----:B------:R-:W-:Y:S05]  /*17a30*/  BSYNC B2 ;  /* 0x0000000000027941 */ /* 0x000fea0003800000 */
.L_x_35120:
        /* <DEDUP_REMOVED lines=12> */
.L_x_35124:
        /* <DEDUP_REMOVED lines=12> */
.L_x_35127:
[----:B------:R-:W-:-:S07]  /*17bc0*/  IMAD.MOV.U32 R216, RZ, RZ, R230 ;  /* 0x000000ffffd87224 */ /* 0x000fce00078e00e6 */
.L_x_35128:
[----:B------:R-:W-:Y:S05]  /*17bd0*/  BSYNC B2 ;  /* 0x0000000000027941 */ /* 0x000fea0003800000 */
.L_x_35126:
        /* <DEDUP_REMOVED lines=16> */
.L_x_35132:
[----:B------:R-:W-:Y:S05]  /*17ce0*/  BSYNC B3 ;  /* 0x0000000000037941 */ /* 0x000fea0003800000 */
.L_x_35131:
        /* <DEDUP_REMOVED lines=43> */
.L_x_35130:
[----:B------:R-:W-:Y:S05]  /*17fa0*/  BSYNC B2 ;  /* 0x0000000000027941 */ /* 0x000fea0003800000 */
.L_x_35129:
        /* <DEDUP_REMOVED lines=9> */
.L_x_35125:
        /* <DEDUP_REMOVED lines=51> */
.L_x_35133:
[----:B------:R-:W-:-:S07]  /*18370*/  VIADD R120, R120, 0x20 ;  /* 0x0000002078787836 */ /* 0x000fce0000000000 */
.L_x_35004:
[----:B------:R-:W-:Y:S05]  /*18380*/  BSYNC B1 ;  /* 0x0000000000017941 */ /* 0x000fea0003800000 */
.L_x_35003:
        /* <DEDUP_REMOVED lines=30> */
.L_x_35137:
[----:B------:R-:W-:-:S07]  /*18570*/  MOV R232, R230 ;  /* 0x000000e600e87202 */ /* 0x000fce0000000f00 */
.L_x_35138:
[----:B------:R-:W-:Y:S05]  /*18580*/  BSYNC B2 ;  /* 0x0000000000027941 */ /* 0x000fea0003800000 */
.L_x_35136:
        /* <DEDUP_REMOVED lines=16> */
.L_x_35142:
[----:B------:R-:W-:Y:S05]  /*18690*/  BSYNC B3 ;  /* 0x0000000000037941 */ /* 0x000fea0003800000 */
.L_x_35141:
        /* <DEDUP_REMOVED lines=43> */
.L_x_35140:
[----:B------:R-:W-:Y:S05]  /*18950*/  BSYNC B2 ;  /* 0x0000000000027941 */ /* 0x000fea0003800000 */
.L_x_35139:
        /* <DEDUP_REMOVED lines=19> */
.L_x_35143:
        /* <DEDUP_REMOVED lines=12> */
.L_x_35146:
[----:B------:R-:W-:-:S07]  /*18b50*/  IMAD.MOV.U32 R89, RZ, RZ, R230 ;  /* 0x000000ffff597224 */ /* 0x000fce00078e00e6 */
.L_x_35147:
[----:B------:R-:W-:Y:S05]  /*18b60*/  BSYNC B2 ;  /* 0x0000000000027941 */ /* 0x000fea0003800000 */
.L_x_35145:
        /* <DEDUP_REMOVED lines=16> */
.L_x_35151:
[----:B------:R-:W-:Y:S05]  /*18c70*/  BSYNC B3 ;  /* 0x0000000000037941 */ /* 0x000fea0003800000 */
.L_x_35150:
        /* <DEDUP_REMOVED lines=43> */
.L_x_35149:
[----:B------:R-:W-:Y:S05]  /*18f30*/  BSYNC B2 ;  /* 0x0000000000027941 */ /* 0x000fea0003800000 */
.L_x_35148:
        /* <DEDUP_REMOVED lines=9> */
.L_x_35144:
        /* <DEDUP_REMOVED lines=12> */
.L_x_35153:
[----:B------:R-:W-:-:S07]  /*19090*/  IMAD.MOV.U32 R89, RZ, RZ, R230 ;  /* 0x000000ffff597224 */ /* 0x000fce00078e00e6 */
.L_x_35154:
[----:B------:R-:W-:Y:S05]  /*190a0*/  BSYNC B2 ;  /* 0x0000000000027941 */ /* 0x000fea0003800000 */
.L_x_35152:
        /* <DEDUP_REMOVED lines=16> */
.L_x_35158:
[----:B------:R-:W-:Y:S05]  /*191b0*/  BSYNC B3 ;  /* 0x0000000000037941 */ /* 0x000fea0003800000 */
.L_x_35157:
        /* <DEDUP_REMOVED lines=43> */
.L_x_35156:
[----:B------:R-:W-:Y:S05]  /*19470*/  BSYNC B2 ;  /* 0x0000000000027941 */ /* 0x000fea0003800000 */
.L_x_35155:
        /* <DEDUP_REMOVED lines=14> */
.L_x_35159:
        /* <DEDUP_REMOVED lines=12> */
.L_x_35162:
[----:B------:R-:W-:-:S07]  /*19620*/  IMAD.MOV.U32 R92, RZ, RZ, R230 ;  /* 0x000000ffff5c7224 */ /* 0x000fce00078e00e6 */
.L_x_35163:
[----:B------:R-:W-:Y:S05]  /*19630*/  BSYNC B2 ;  /* 0x0000000000027941 */ /* 0x000fea0003800000 */
.L_x_35161:
        /* <DEDUP_REMOVED lines=16> */
.L_x_35167:
[----:B------:R-:W-:Y:S05]  /*19740*/  BSYNC B3 ;  /* 0x0000000000037941 */ /* 0x000fea0003800000 */
.L_x_35166:
        /* <DEDUP_REMOVED lines=43> */
.L_x_35165:
[----:B------:R-:W-:Y:S05]  /*19a00*/  BSYNC B2 ;  /* 0x0000000000027941 */ /* 0x000fea0003800000 */
.L_x_35164:
        /* <DEDUP_REMOVED lines=9> */
.L_x_35160:
        /* <DEDUP_REMOVED lines=12> */
.L_x_35169:
[----:B------:R-:W-:-:S07]  /*19b60*/  IMAD.MOV.U32 R92, RZ, RZ, R230 ;  /* 0x000000ffff5c7224 */ /* 0x000fce00078e00e6 */
.L_x_35170:
[----:B------:R-:W-:Y:S05]  /*19b70*/  BSYNC B2 ;  /* 0x0000000000027941 */ /* 0x000fea0003800000 */
.L_x_35168:
        /* <DEDUP_REMOVED lines=16> */
.L_x_35174:
[----:B------:R-:W-:Y:S05]  /*19c80*/  BSYNC B3 ;  /* 0x0000000000037941 */ /* 0x000fea0003800000 */
.L_x_35173:
        /* <DEDUP_REMOVED lines=43> */
.L_x_35172:
[----:B------:R-:W-:Y:S05]  /*19f40*/  BSYNC B2 ;  /* 0x0000000000027941 */ /* 0x000fea0003800000 */
.L_x_35171:
        /* <DEDUP_REMOVED lines=14> */
.L_x_35175:
        /* <DEDUP_REMOVED lines=12> */
.L_x_35178:
[----:B------:R-:W-:-:S07]  /*1a0f0*/  IMAD.MOV.U32 R91, RZ, RZ, R230 ;  /* 0x000000ffff5b7224 */ /* 0x000fce00078e00e6 */
.L_x_35179:
[----:B------:R-:W-:Y:S05]  /*1a100*/  BSYNC B2 ;  /* 0x0000000000027941 */ /* 0x000fea0003800000 */
.L_x_35177:
        /* <DEDUP_REMOVED lines=16> */
.L_x_35183:
[----:B------:R-:W-:Y:S05]  /*1a210*/  BSYNC B3 ;  /* 0x0000000000037941 */ /* 0x000fea0003800000 */
.L_x_35182:
        /* <DEDUP_REMOVED lines=43> */
.L_x_35181:
[----:B------:R-:W-:Y:S05]  /*1a4d0*/  BSYNC B2 ;  /* 0x0000000000027941 */ /* 0x000fea0003800000 */
.L_x_35180:
        /* <DEDUP_REMOVED lines=9> */
.L_x_35176:
        /* <DEDUP_REMOVED lines=12> */
.L_x_35185:
[----:B------:R-:W-:-:S07]  /*1a630*/  IMAD.MOV.U32 R91, RZ, RZ, R230 ;  /* 0x000000ffff5b7224 */ /* 0x000fce00078e00e6 */
.L_x_35186:
[----:B------:R-:W-:Y:S05]  /*1a640*/  BSYNC B2 ;  /* 0x0000000000027941 */ /* 0x000fea0003800000 */
.L_x_35184:
        /* <DEDUP_REMOVED lines=16> */
.L_x_35190:
[----:B------:R-:W-:Y:S05]  /*1a750*/  BSYNC B3 ;  /* 0x0000000000037941 */ /* 0x000fea0003800000 */
.L_x_35189:
        /* <DEDUP_REMOVED lines=43> */
.L_x_35188:
[----:B------:R-:W-:Y:S05]  /*1aa10*/  BSYNC B2 ;  /* 0x0000000000027941 */ /* 0x000fea0003800000 */
.L_x_35187:
        /* <DEDUP_REMOVED lines=14> */
.L_x_35191:
        /* <DEDUP_REMOVED lines=12> */
.L_x_35194:
[----:B------:R-:W-:-:S07]  /*1abc0*/  IMAD.MOV.U32 R220, RZ, RZ, R230 ;  /* 0x000000ffffdc7224 */ /* 0x000fce00078e00e6 */
.L_x_35195:
[----:B------:R-:W-:Y:S05]  /*1abd0*/  BSYNC B2 ;  /* 0x0000000000027941 */ /* 0x000fea0003800000 */
.L_x_35193:
        /* <DEDUP_REMOVED lines=16> */
.L_x_35199:
[----:B------:R-:W-:Y:S05]  /*1ace0*/  BSYNC B3 ;  /* 0x0000000000037941 */ /* 0x000fea0003800000 */
.L_x_35198:
        /* <DEDUP_REMOVED lines=43> */
.L_x_35197:
[----:B------:R-:W-:Y:S05]  /*1afa0*/  BSYNC B2 ;  /* 0x0000000000027941 */ /* 0x000fea0003800000 */
.L_x_35196:
        /* <DEDUP_REMOVED lines=9> */
.L_x_35192:
        /* <DEDUP_REMOVED lines=12> */
.L_x_35201:
[----:B------:R-:W-:-:S07]  /*1b100*/  IMAD.MOV.U32 R227, RZ, RZ, R230 ;  /* 0x000000ffffe37224 */ /* 0x000fce00078e00e6 */
.L_x_35202:
[----:B------:R-:W-:Y:S05]  /*1b110*/  BSYNC B2 ;  /* 0x0000000000027941 */ /* 0x000fea0003800000 */
.L_x_35200:
        /* <DEDUP_REMOVED lines=16> */
.L_x_35206:
[----:B------:R-:W-:Y:S05]  /*1b220*/  BSYNC B3 ;  /* 0x0000000000037941 */ /* 0x000fea0003800000 */
.L_x_35205:
        /* <DEDUP_REMOVED lines=43> */
.L_x_35204:
[----:B------:R-:W-:Y:S05]  /*1b4e0*/  BSYNC B2 ;  /* 0x0000000000027941 */ /* 0x000fea0003800000 */
.L_x_35203:
        /* <DEDUP_REMOVED lines=14> */
.L_x_35207:
        /* <DEDUP_REMOVED lines=12> */
.L_x_35210:
[----:B------:R-:W-:-:S07]  /*1b690*/  IMAD.MOV.U32 R93, RZ, RZ, R230 ;  /* 0x000000ffff5d7224 */ /* 0x000fce00078e00e6 */
.L_x_35211:
[----:B------:R-:W-:Y:S05]  /*1b6a0*/  BSYNC B2 ;  /* 0x0000000000027941 */ /* 0x000fea0003800000 */
.L_x_35209:
        /* <DEDUP_REMOVED lines=16> */
.L_x_35215:
[----:B------:R-:W-:Y:S05]  /*1b7b0*/  BSYNC B3 ;  /* 0x0000000000037941 */ /* 0x000fea0003800000 */
.L_x_35214:
        /* <DEDUP_REMOVED lines=43> */
.L_x_35213:
[----:B------:R-:W-:Y:S05]  /*1ba70*/  BSYNC B2 ;  /* 0x0000000000027941 */ /* 0x000fea0003800000 */
.L_x_35212:
        /* <DEDUP_REMOVED lines=9> */
.L_x_35208:
        /* <DEDUP_REMOVED lines=12> */
.L_x_35217:
[----:B------:R-:W-:-:S07]  /*1bbd0*/  IMAD.MOV.U32 R93, RZ, RZ, R230 ;  /* 0x000000ffff5d7224 */ /* 0x000fce00078e00e6 */
.L_x_35218:
[----:B------:R-:W-:Y:S05]  /*1bbe0*/  BSYNC B2 ;  /* 0x0000000000027941 */ /* 0x000fea0003800000 */
.L_x_35216:
        /* <DEDUP_REMOVED lines=16> */
.L_x_35222:
[----:B------:R-:W-:Y:S05]  /*1bcf0*/  BSYNC B3 ;  /* 0x0000000000037941 */ /* 0x000fea0003800000 */
.L_x_35221:
        /* <DEDUP_REMOVED lines=43> */
.L_x_35220:
[----:B------:R-:W-:Y:S05]  /*1bfb0*/  BSYNC B2 ;  /* 0x0000000000027941 */ /* 0x000fea0003800000 */
.L_x_35219:
        /* <DEDUP_REMOVED lines=12> */
.L_x_35223:
        /* <DEDUP_REMOVED lines=12> */
.L_x_35226:
[----:B------:R-:W-:-:S07]  /*1c140*/  IMAD.MOV.U32 R94, RZ, RZ, R230 ;  /* 0x000000ffff5e7224 */ /* 0x000fce00078e00e6 */
.L_x_35227:
[----:B------:R-:W-:Y:S05]  /*1c150*/  BSYNC B2 ;  /* 0x0000000000027941 */ /* 0x000fea0003800000 */
.L_x_35225:
        /* <DEDUP_REMOVED lines=16> */
.L_x_35231:
[----:B------:R-:W-:Y:S05]  /*1c260*/  BSYNC B3 ;  /* 0x0000000000037941 */ /* 0x000fea0003800000 */
.L_x_35230:
        /* <DEDUP_REMOVED lines=43> */
.L_x_35229:
[----:B------:R-:W-:Y:S05]  /*1c520*/  BSYNC B2 ;  /* 0x0000000000027941 */ /* 0x000fea0003800000 */
.L_x_35228:
        /* <DEDUP_REMOVED lines=9> */
.L_x_35224:
        /* <DEDUP_REMOVED lines=12> */
.L_x_35233:
[----:B------:R-:W-:-:S07]  /*1c680*/  IMAD.MOV.U32 R94, RZ, RZ, R230 ;  /* 0x000000ffff5e7224 */ /* 0x000fce00078e00e6 */
.L_x_35234:
[----:B------:R-:W-:Y:S05]  /*1c690*/  BSYNC B2 ;  /* 0x0000000000027941 */ /* 0x000fea0003800000 */
.L_x_35232:
        /* <DEDUP_REMOVED lines=16> */
.L_x_35238:
[----:B------:R-:W-:Y:S05]  /*1c7a0*/  BSYNC B3 ;  /* 0x0000000000037941 */ /* 0x000fea0003800000 */
.L_x_35237:
        /* <DEDUP_REMOVED lines=43> */
.L_x_35236:
[----:B------:R-:W-:Y:S05]  /*1ca60*/  BSYNC B2 ;  /* 0x0000000000027941 */ /* 0x000fea0003800000 */
.L_x_35235:
        /* <DEDUP_REMOVED lines=12> */
.L_x_35239:
        /* <DEDUP_REMOVED lines=12> */
.L_x_35242:
[----:B------:R-:W-:-:S07]  /*1cbf0*/  IMAD.MOV.U32 R217, RZ, RZ, R230 ;  /* 0x000000ffffd97224 */ /* 0x000fce00078e00e6 */
.L_x_35243:
[----:B------:R-:W-:Y:S05]  /*1cc00*/  BSYNC B2 ;  /* 0x0000000000027941 */ /* 0x000fea0003800000 */
.L_x_35241:
        /* <DEDUP_REMOVED lines=16> */
.L_x_35247:
[----:B------:R-:W-:Y:S05]  /*1cd10*/  BSYNC B3 ;  /* 0x0000000000037941 */ /* 0x000fea0003800000 */
.L_x_35246:
        /* <DEDUP_REMOVED lines=43> */
.L_x_35245:
[----:B------:R-:W-:Y:S05]  /*1cfd0*/  BSYNC B2 ;  /* 0x0000000000027941 */ /* 0x000fea0003800000 */
.L_x_35244:
        /* <DEDUP_REMOVED lines=9> */
.L_x_35240:
        /* <DEDUP_REMOVED lines=12> */
.L_x_35249:
[----:B------:R-:W-:-:S07]  /*1d130*/  IMAD.MOV.U32 R227, RZ, RZ, R230 ;  /* 0x000000ffffe37224 */ /* 0x000fce00078e00e6 */
.L_x_35250:
[----:B------:R-:W-:Y:S05]  /*1d140*/  BSYNC B2 ;  /* 0x0000000000027941 */ /* 0x000fea0003800000 */
.L_x_35248:
        /* <DEDUP_REMOVED lines=16> */
.L_x_35254:
[----:B------:R-:W-:Y:S05]  /*1d250*/  BSYNC B3 ;  /* 0x0000000000037941 */ /* 0x000fea0003800000 */
.L_x_35253:
        /* <DEDUP_REMOVED lines=43> */
.L_x_35252:
[----:B------:R-:W-:Y:S05]  /*1d510*/  BSYNC B2 ;  /* 0x0000000000027941 */ /* 0x000fea0003800000 */
.L_x_35251:
        /* <DEDUP_REMOVED lines=12> */
.L_x_35255:
        /* <DEDUP_REMOVED lines=12> */
.L_x_35258:
[----:B------:R-:W-:-:S07]  /*1d6a0*/  IMAD.MOV.U32 R216, RZ, RZ, R230 ;  /* 0x000000ffffd87224 */ /* 0x000fce00078e00e6 */
.L_x_35259:
[----:B------:R-:W-:Y:S05]  /*1d6b0*/  BSYNC B2 ;  /* 0x0000000000027941 */ /* 0x000fea0003800000 */
.L_x_35257:
        /* <DEDUP_REMOVED lines=16> */
.L_x_35263:
[----:B------:R-:W-:Y:S05]  /*1d7c0*/  BSYNC B3 ;  /* 0x0000000000037941 */ /* 0x000fea0003800000 */
.L_x_35262:
        /* <DEDUP_REMOVED lines=43> */
.L_x_35261:
[----:B------:R-:W-:Y:S05]  /*1da80*/  BSYNC B2 ;  /* 0x0000000000027941 */ /* 0x000fea0003800000 */
.L_x_35260:
        /* <DEDUP_REMOVED lines=9> */
.L_x_35256:
        /* <DEDUP_REMOVED lines=51> */
.L_x_35264:
[----:B------:R-:W-:-:S07]  /*1de50*/  VIADD R120, R120, 0x20 ;  /* 0x0000002078787836 */ /* 0x000fce0000000000 */
.L_x_35135:
[----:B------:R-:W-:Y:S05]  /*1de60*/  BSYNC B1 ;  /* 0x0000000000017941 */ /* 0x000fea0003800000 */
.L_x_35134:
        /* <DEDUP_REMOVED lines=30> */
.L_x_35268:
[----:B------:R-:W-:-:S07]  /*1e050*/  MOV R232, R230 ;  /* 0x000000e600e87202 */ /* 0x000fce0000000f00 */
.L_x_35269:
[----:B------:R-:W-:Y:S05]  /*1e060*/  BSYNC B2 ;  /* 0x0000000000027941 */ /* 0x000fea0003800000 */
.L_x_35267:
        /* <DEDUP_REMOVED lines=16> */
.L_x_35273:
[----:B------:R-:W-:Y:S05]  /*1e170*/  BSYNC B3 ;  /* 0x0000000000037941 */ /* 0x000fea0003800000 */
.L_x_35272:
        /* <DEDUP_REMOVED lines=43> */
.L_x_35271:
[----:B------:R-:W-:Y:S05]  /*1e430*/  BSYNC B2 ;  /* 0x0000000000027941 */ /* 0x000fea0003800000 */
.L_x_35270:
        /* <DEDUP_REMOVED lines=19> */
.L_x_35274:
        /* <DEDUP_REMOVED lines=12> */
.L_x_35277:
[----:B------:R-:W-:-:S07]  /*1e630*/  IMAD.MOV.U32 R97, RZ, RZ, R230 ;  /* 0x000000ffff617224 */ /* 0x000fce00078e00e6 */
.L_x_35278:
[----:B------:R-:W-:Y:S05]  /*1e640*/  BSYNC B2 ;  /* 0x0000000000027941 */ /* 0x000fea0003800000 */
.L_x_35276:
        /* <DEDUP_REMOVED lines=16> */
.L_x_35282:
[----:B------:R-:W-:Y:S05]  /*1e750*/  BSYNC B3 ;  /* 0x0000000000037941 */ /* 0x000fea0003800000 */
.L_x_35281:
        /* <DEDUP_REMOVED lines=43> */
.L_x_35280:
[----:B------:R-:W-:Y:S05]  /*1ea10*/  BSYNC B2 ;  /* 0x0000000000027941 */ /* 0x000fea0003800000 */
.L_x_35279:
        /* <DEDUP_REMOVED lines=9> */
.L_x_35275:
        /* <DEDUP_REMOVED lines=12> */
.L_x_35284:
[----:B------:R-:W-:-:S07]  /*1eb70*/  IMAD.MOV.U32 R97, RZ, RZ, R230 ;  /* 0x000000ffff617224 */ /* 0x000fce00078e00e6 */
.L_x_35285:
[----:B------:R-:W-:Y:S05]  /*1eb80*/  BSYNC B2 ;  /* 0x0000000000027941 */ /* 0x000fea0003800000 */
.L_x_35283:
        /* <DEDUP_REMOVED lines=16> */
.L_x_35289:
[----:B------:R-:W-:Y:S05]  /*1ec90*/  BSYNC B3 ;  /* 0x0000000000037941 */ /* 0x000fea0003800000 */
.L_x_35288:
        /* <DEDUP_REMOVED lines=43> */
.L_x_35287:
[----:B------:R-:W-:Y:S05]  /*1ef50*/  BSYNC B2 ;  /* 0x0000000000027941 */ /* 0x000fea0003800000 */
.L_x_35286:
        /* <DEDUP_REMOVED lines=14> */
.L_x_35290:
        /* <DEDUP_REMOVED lines=12> */
.L_x_35293:
[----:B------:R-:W-:-:S07]  /*1f100*/  IMAD.MOV.U32 R100, RZ, RZ, R230 ;  /* 0x000000ffff647224 */ /* 0x000fce00078e00e6 */
.L_x_35294:
[----:B------:R-:W-:Y:S05]  /*1f110*/  BSYNC B2 ;  /* 0x0000000000027941 */ /* 0x000fea0003800000 */
.L_x_35292:
        /* <DEDUP_REMOVED lines=16> */
.L_x_35298:
[----:B------:R-:W-:Y:S05]  /*1f220*/  BSYNC B3 ;  /* 0x0000000000037941 */ /* 0x000fea0003800000 */
.L_x_35297:
        /* <DEDUP_REMOVED lines=43> */
.L_x_35296:
[----:B------:R-:W-:Y:S05]  /*1f4e0*/  BSYNC B2 ;  /* 0x0000000000027941 */ /* 0x000fea0003800000 */
.L_x_35295:
        /* <DEDUP_REMOVED lines=9> */
.L_x_35291:
        /* <DEDUP_REMOVED lines=12> */
.L_x_35300:
[----:B------:R-:W-:-:S07]  /*1f640*/  IMAD.MOV.U32 R100, RZ, RZ, R230 ;  /* 0x000000ffff647224 */ /* 0x000fce00078e00e6 */
.L_x_35301:
[----:B------:R-:W-:Y:S05]  /*1f650*/  BSYNC B2 ;  /* 0x0000000000027941 */ /* 0x000fea0003800000 */
.L_x_35299:
        /* <DEDUP_REMOVED lines=16> */
.L_x_35305:
[----:B------:R-:W-:Y:S05]  /*1f760*/  BSYNC B3 ;  /* 0x0000000000037941 */ /* 0x000fea0003800000 */
.L_x_35304:
        /* <DEDUP_REMOVED lines=43> */
.L_x_35303:
[----:B------:R-:W-:Y:S05]  /*1fa20*/  BSYNC B2 ;  /* 0x0000000000027941 */ /* 0x000fea0003800000 */
.L_x_35302:
        /* <DEDUP_REMOVED lines=14> */
.L_x_35306:
        /* <DEDUP_REMOVED lines=12> */
.L_x_35309:
[----:B------:R-:W-:-:S07]  /*1fbd0*/  IMAD.MOV.U32 R99, RZ, RZ, R230 ;  /* 0x000000ffff637224 */ /* 0x000fce00078e00e6 */
.L_x_35310:
[----:B------:R-:W-:Y:S05]  /*1fbe0*/  BSYNC B2 ;  /* 0x0000000000027941 */ /* 0x000fea0003800000 */
.L_x_35308:
        /* <DEDUP_REMOVED lines=16> */
.L_x_35314:
[----:B------:R-:W-:Y:S05]  /*1fcf0*/  BSYNC B3 ;  /* 0x0000000000037941 */ /* 0x000fea0003800000 */
.L_x_35313:
        /* <DEDUP_REMOVED lines=43> */
.L_x_35312:
[----:B------:R-:W-:Y:S05]  /*1ffb0*/  BSYNC B2 ;  /* 0x0000000000027941 */ /* 0x000fea0003800000 */
.L_x_35311:
        /* <DEDUP_REMOVED lines=9> */
.L_x_35307:
        /* <DEDUP_REMOVED lines=12> */
.L_x_35316:
[----:B------:R-:W-:-:S07]  /*20110*/  IMAD.MOV.U32 R99, RZ, RZ, R230 ;  /* 0x000000ffff637224 */ /* 0x000fce00078e00e6 */
.L_x_35317:
[----:B------:R-:W-:Y:S05]  /*20120*/  BSYNC B2 ;  /* 0x0000000000027941 */ /* 0x000fea0003800000 */
.L_x_35315:
        /* <DEDUP_REMOVED lines=16> */
.L_x_35321:
[----:B------:R-:W-:Y:S05]  /*20230*/  BSYNC B3 ;  /* 0x0000000000037941 */ /* 0x000fea0003800000 */
.L_x_35320:
        /* <DEDUP_REMOVED lines=43> */
.L_x_35319:
[----:B------:R-:W-:Y:S05]  /*204f0*/  BSYNC B2 ;  /* 0x0000000000027941 */ /* 0x000fea0003800000 */
.L_x_35318:
        /* <DEDUP_REMOVED lines=14> */
.L_x_35322:
        /* <DEDUP_REMOVED lines=12> */
.L_x_35325:
[----:B------:R-:W-:-:S07]  /*206a0*/  IMAD.MOV.U32 R220, RZ, RZ, R230 ;  /* 0x000000ffffdc7224 */ /* 0x000fce00078e00e6 */
.L_x_35326:
[----:B------:R-:W-:Y:S05]  /*206b0*/  BSYNC B2 ;  /* 0x0000000000027941 */ /* 0x000fea0003800000 */
.L_x_35324:
        /* <DEDUP_REMOVED lines=16> */
.L_x_35330:
[----:B------:R-:W-:Y:S05]  /*207c0*/  BSYNC B3 ;  /* 0x0000000000037941 */ /* 0x000fea0003800000 */
.L_x_35329:
        /* <DEDUP_REMOVED lines=43> */
.L_x_35328:
[----:B------:R-:W-:Y:S05]  /*20a80*/  BSYNC B2 ;  /* 0x0000000000027941 */ /* 0x000fea0003800000 */
.L_x_35327:
        /* <DEDUP_REMOVED lines=9> */
.L_x_35323:
        /* <DEDUP_REMOVED lines=12> */
.L_x_35332:
[----:B------:R-:W-:-:S07]  /*20be0*/  IMAD.MOV.U32 R227, RZ, RZ, R230 ;  /* 0x000000ffffe37224 */ /* 0x000fce00078e00e6 */
.L_x_35333:
[----:B------:R-:W-:Y:S05]  /*20bf0*/  BSYNC B2 ;  /* 0x0000000000027941 */ /* 0x000fea0003800000 */
.L_x_35331:
        /* <DEDUP_REMOVED lines=16> */
.L_x_35337:
[----:B------:R-:W-:Y:S05]  /*20d00*/  BSYNC B3 ;  /* 0x0000000000037941 */ /* 0x000fea0003800000 */
.L_x_35336:
        /* <DEDUP_REMOVED lines=43> */
.L_x_35335:
[----:B------:R-:W-:Y:S05]  /*20fc0*/  BSYNC B2 ;  /* 0x0000000000027941 */ /* 0x000fea0003800000 */
.L_x_35334:
        /* <DEDUP_REMOVED lines=14> */
.L_x_35338:
        /* <DEDUP_REMOVED lines=12> */
.L_x_35341:
[----:B------:R-:W-:-:S07]  /*21170*/  IMAD.MOV.U32 R101, RZ, RZ, R230 ;  /* 0x000000ffff657224 */ /* 0x000fce00078e00e6 */
.L_x_35342:
[----:B------:R-:W-:Y:S05]  /*21180*/  BSYNC B2 ;  /* 0x0000000000027941 */ /* 0x000fea0003800000 */
.L_x_35340:
        /* <DEDUP_REMOVED lines=16> */
.L_x_35346:
[----:B------:R-:W-:Y:S05]  /*21290*/  BSYNC B3 ;  /* 0x0000000000037941 */ /* 0x000fea0003800000 */
.L_x_35345:
        /* <DEDUP_REMOVED lines=43> */
.L_x_35344:
[----:B------:R-:W-:Y:S05]  /*21550*/  BSYNC B2 ;  /* 0x0000000000027941 */ /* 0x000fea0003800000 */
.L_x_35343:
        /* <DEDUP_REMOVED lines=9> */
.L_x_35339:
        /* <DEDUP_REMOVED lines=12> */
.L_x_35348:
[----:B------:R-:W-:-:S07]  /*216b0*/  IMAD.MOV.U32 R101, RZ, RZ, R230 ;  /* 0x000000ffff657224 */ /* 0x000fce00078e00e6 */
.L_x_35349:
[----:B------:R-:W-:Y:S05]  /*216c0*/  BSYNC B2 ;  /* 0x0000000000027941 */ /* 0x000fea0003800000 */
.L_x_35347:
        /* <DEDUP_REMOVED lines=16> */
.L_x_35353:
[----:B------:R-:W-:Y:S05]  /*217d0*/  BSYNC B3 ;  /* 0x0000000000037941 */ /* 0x000fea0003800000 */
.L_x_35352:
        /* <DEDUP_REMOVED lines=43> */
.L_x_35351:
[----:B------:R-:W-:Y:S05]  /*21a90*/  BSYNC B2 ;  /* 0x0000000000027941 */ /* 0x000fea0003800000 */
.L_x_35350:
        /* <DEDUP_REMOVED lines=12> */
.L_x_35354:
        /* <DEDUP_REMOVED lines=12> */
.L_x_35357:
[----:B------:R-:W-:-:S07]  /*21c20*/  IMAD.MOV.U32 R102, RZ, RZ, R230 ;  /* 0x000000ffff667224 */ /* 0x000fce00078e00e6 */
.L_x_35358:
[----:B------:R-:W-:Y:S05]  /*21c30*/  BSYNC B2 ;  /* 0x0000000000027941 */ /* 0x000fea0003800000 */
.L_x_35356:
        /* <DEDUP_REMOVED lines=16> */
.L_x_35362:
[----:B------:R-:W-:Y:S05]  /*21d40*/  BSYNC B3 ;  /* 0x0000000000037941 */ /* 0x000fea0003800000 */
.L_x_35361:
        /* <DEDUP_REMOVED lines=43> */
.L_x_35360:
[----:B------:R-:W-:Y:S05]  /*22000*/  BSYNC B2 ;  /* 0x0000000000027941 */ /* 0x000fea0003800000 */
.L_x_35359:
        /* <DEDUP_REMOVED lines=9> */
.L_x_35355:
        /* <DEDUP_REMOVED lines=12> */
.L_x_35364:
[----:B------:R-:W-:-:S07]  /*22160*/  IMAD.MOV.U32 R102, RZ, RZ, R230 ;  /* 0x000000ffff667224 */ /* 0x000fce00078e00e6 */
.L_x_35365:
[----:B------:R-:W-:Y:S05]  /*22170*/  BSYNC B2 ;  /* 0x0000000000027941 */ /* 0x000fea0003800000 */
.L_x_35363:
        /* <DEDUP_REMOVED lines=16> */
.L_x_35369:
[----:B------:R-:W-:Y:S05]  /*22280*/  BSYNC B3 ;  /* 0x0000000000037941 */ /* 0x000fea0003800000 */
.L_x_35368:
        /* <DEDUP_REMOVED lines=43> */
.L_x_35367:
[----:B------:R-:W-:Y:S05]  /*22540*/  BSYNC B2 ;  /* 0x0000000000027941 */ /* 0x000fea0003800000 */
.L_x_35366:
        /* <DEDUP_REMOVED lines=12> */
.L_x_35370:
        /* <DEDUP_REMOVED lines=12> */
.L_x_35373:
[----:B------:R-:W-:-:S07]  /*226d0*/  IMAD.MOV.U32 R217, RZ, RZ, R230 ;  /* 0x000000ffffd97224 */ /* 0x000fce00078e00e6 */
.L_x_35374:
[----:B------:R-:W-:Y:S05]  /*226e0*/  BSYNC B2 ;  /* 0x0000000000027941 */ /* 0x000fea0003800000 */
.L_x_35372:
        /* <DEDUP_REMOVED lines=16> */
.L_x_35378:
[----:B------:R-:W-:Y:S05]  /*227f0*/  BSYNC B3 ;  /* 0x0000000000037941 */ /* 0x000fea0003800000 */
.L_x_35377:
        /* <DEDUP_REMOVED lines=43> */
.L_x_35376:
[----:B------:R-:W-:Y:S05]  /*22ab0*/  BSYNC B2 ;  /* 0x0000000000027941 */ /* 0x000fea0003800000 */
.L_x_35375:
        /* <DEDUP_REMOVED lines=9> */
.L_x_35371:
        /* <DEDUP_REMOVED lines=12> */
.L_x_35380:
[----:B------:R-:W-:-:S07]  /*22c10*/  IMAD.MOV.U32 R227, RZ, RZ, R230 ;  /* 0x000000ffffe37224 */ /* 0x000fce00078e00e6 */
.L_x_35381:
[----:B------:R-:W-:Y:S05]  /*22c20*/  BSYNC B2 ;  /* 0x0000000000027941 */ /* 0x000fea0003800000 */
.L_x_35379:
        /* <DEDUP_REMOVED lines=16> */
.L_x_35385:
[----:B------:R-:W-:Y:S05]  /*22d30*/  BSYNC B3 ;  /* 0x0000000000037941 */ /* 0x000fea0003800000 */
.L_x_35384:
        /* <DEDUP_REMOVED lines=43> */
.L_x_35383:
[----:B------:R-:W-:Y:S05]  /*22ff0*/  BSYNC B2 ;  /* 0x0000000000027941 */ /* 0x000fea0003800000 */
.L_x_35382:
        /* <DEDUP_REMOVED lines=12> */
.L_x_35386:
        /* <DEDUP_REMOVED lines=12> */
.L_x_35389:
[----:B------:R-:W-:-:S07]  /*23180*/  IMAD.MOV.U32 R216, RZ, RZ, R230 ;  /* 0x000000ffffd87224 */ /* 0x000fce00078e00e6 */
.L_x_35390:
[----:B------:R-:W-:Y:S05]  /*23190*/  BSYNC B2 ;  /* 0x0000000000027941 */ /* 0x000fea0003800000 */
.L_x_35388:
        /* <DEDUP_REMOVED lines=16> */
.L_x_35394:
[----:B------:R-:W-:Y:S05]  /*232a0*/  BSYNC B3 ;  /* 0x0000000000037941 */ /* 0x000fea0003800000 */
.L_x_35393:
        /* <DEDUP_REMOVED lines=43> */
.L_x_35392:
[----:B------:R-:W-:Y:S05]  /*23560*/  BSYNC B2 ;  /* 0x0000000000027941 */ /* 0x000fea0003800000 */
.L_x_35391:
        /* <DEDUP_REMOVED lines=9> */
.L_x_35387:
        /* <DEDUP_REMOVED lines=51> */
.L_x_35395:
[----:B------:R-:W-:-:S07]  /*23930*/  VIADD R120, R120, 0x20 ;  /* 0x0000002078787836 */ /* 0x000fce0000000000 */
.L_x_35266:
[----:B------:R-:W-:Y:S05]  /*23940*/  BSYNC B1 ;  /* 0x0000000000017941 */ /* 0x000fea0003800000 */
.L_x_35265:
        /* <DEDUP_REMOVED lines=30> */
.L_x_35399:
[----:B------:R-:W-:-:S07]  /*23b30*/  MOV R232, R230 ;  /* 0x000000e600e87202 */ /* 0x000fce0000000f00 */
.L_x_35400:
[----:B------:R-:W-:Y:S05]  /*23b40*/  BSYNC B2 ;  /* 0x0000000000027941 */ /* 0x000fea0003800000 */
.L_x_35398:
        /* <DEDUP_REMOVED lines=16> */
.L_x_35404:
[----:B------:R-:W-:Y:S05]  /*23c50*/  BSYNC B3 ;  /* 0x0000000000037941 */ /* 0x000fea0003800000 */
.L_x_35403:
        /* <DEDUP_REMOVED lines=43> */
.L_x_35402:
[----:B------:R-:W-:Y:S05]  /*23f10*/  BSYNC B2 ;  /* 0x0000000000027941 */ /* 0x000fea0003800000 */
.L_x_35401:
        /* <DEDUP_REMOVED lines=19> */
.L_x_35405:
        /* <DEDUP_REMOVED lines=12> */
.L_x_35408:
[----:B------:R-:W-:-:S07]  /*24110*/  IMAD.MOV.U32 R105, RZ, RZ, R230 ;  /* 0x000000ffff697224 */ /* 0x000fce00078e00e6 */
.L_x_35409:
[----:B------:R-:W-:Y:S05]  /*24120*/  BSYNC B2 ;  /* 0x0000000000027941 */ /* 0x000fea0003800000 */
.L_x_35407:
        /* <DEDUP_REMOVED lines=16> */
.L_x_35413:
[----:B------:R-:W-:Y:S05]  /*24230*/  BSYNC B3 ;  /* 0x0000000000037941 */ /* 0x000fea0003800000 */
.L_x_35412:
        /* <DEDUP_REMOVED lines=43> */
.L_x_35411:
[----:B------:R-:W-:Y:S05]  /*244f0*/  BSYNC B2 ;  /* 0x0000000000027941 */ /* 0x000fea0003800000 */
.L_x_35410:
        /* <DEDUP_REMOVED lines=9> */
.L_x_35406:
        /* <DEDUP_REMOVED lines=12> */
.L_x_35415:
[----:B------:R-:W-:-:S07]  /*24650*/  IMAD.MOV.U32 R105, RZ, RZ, R230 ;  /* 0x000000ffff697224 */ /* 0x000fce00078e00e6 */
.L_x_35416:
[----:B------:R-:W-:Y:S05]  /*24660*/  BSYNC B2 ;  /* 0x0000000000027941 */ /* 0x000fea0003800000 */
.L_x_35414:
        /* <DEDUP_REMOVED lines=16> */
.L_x_35420:
[----:B------:R-:W-:Y:S05]  /*24770*/  BSYNC B3 ;  /* 0x0000000000037941 */ /* 0x000fea0003800000 */
.L_x_35419:
        /* <DEDUP_REMOVED lines=43> */
.L_x_35418:
[----:B------:R-:W-:Y:S05]  /*24a30*/  BSYNC B2 ;  /* 0x0000000000027941 */ /* 0x000fea0003800000 */
.L_x_35417:
        /* <DEDUP_REMOVED lines=14> */
.L_x_35421:
        /* <DEDUP_REMOVED lines=12> */
.L_x_35424:
[----:B------:R-:W-:-:S07]  /*24be0*/  IMAD.MOV.U32 R108, RZ, RZ, R230 ;  /* 0x000000ffff6c7224 */ /* 0x000fce00078e00e6 */
.L_x_35425:
[----:B------:R-:W-:Y:S05]  /*24bf0*/  BSYNC B2 ;  /* 0x0000000000027941 */ /* 0x000fea0003800000 */
.L_x_35423:
        /* <DEDUP_REMOVED lines=16> */
.L_x_35429:
[----:B------:R-:W-:Y:S05]  /*24d00*/  BSYNC B3 ;  /* 0x0000000000037941 */ /* 0x000fea0003800000 */
.L_x_35428:
        /* <DEDUP_REMOVED lines=43> */
.L_x_35427:
[----:B------:R-:W-:Y:S05]  /*24fc0*/  BSYNC B2 ;  /* 0x0000000000027941 */ /* 0x000fea0003800000 */
.L_x_35426:
        /* <DEDUP_REMOVED lines=9> */
.L_x_35422:
        /* <DEDUP_REMOVED lines=12> */
.L_x_35431:
[----:B------:R-:W-:-:S07]  /*25120*/  IMAD.MOV.U32 R108, RZ, RZ, R230 ;  /* 0x000000ffff6c7224 */ /* 0x000fce00078e00e6 */
.L_x_35432:
[----:B------:R-:W-:Y:S05]  /*25130*/  BSYNC B2 ;  /* 0x0000000000027941 */ /* 0x000fea0003800000 */
.L_x_35430:
        /* <DEDUP_REMOVED lines=16> */
.L_x_35436:
[----:B------:R-:W-:Y:S05]  /*25240*/  BSYNC B3 ;  /* 0x0000000000037941 */ /* 0x000fea0003800000 */
.L_x_35435:
        /* <DEDUP_REMOVED lines=43> */
.L_x_35434:
[----:B------:R-:W-:Y:S05]  /*25500*/  BSYNC B2 ;  /* 0x0000000000027941 */ /* 0x000fea0003800000 */
.L_x_35433:
        /* <DEDUP_REMOVED lines=14> */
.L_x_35437:
        /* <DEDUP_REMOVED lines=12> */
.L_x_35440:
[----:B------:R-:W-:-:S07]  /*256b0*/  IMAD.MOV.U32 R107, RZ, RZ, R230 ;  /* 0x000000ffff6b7224 */ /* 0x000fce00078e00e6 */
.L_x_35441:
[----:B------:R-:W-:Y:S05]  /*256c0*/  BSYNC B2 ;  /* 0x0000000000027941 */ /* 0x000fea0003800000 */
.L_x_35439:
        /* <DEDUP_REMOVED lines=16> */
.L_x_35445:
[----:B------:R-:W-:Y:S05]  /*257d0*/  BSYNC B3 ;  /* 0x0000000000037941 */ /* 0x000fea0003800000 */
.L_x_35444:
        /* <DEDUP_REMOVED lines=43> */
.L_x_35443:
[----:B------:R-:W-:Y:S05]  /*25a90*/  BSYNC B2 ;  /* 0x0000000000027941 */ /* 0x000fea0003800000 */
.L_x_35442:
        /* <DEDUP_REMOVED lines=9> */
.L_x_35438:
        /* <DEDUP_REMOVED lines=12> */
.L_x_35447:
[----:B------:R-:W-:-:S07]  /*25bf0*/  IMAD.MOV.U32 R107, RZ, RZ, R230 ;  /* 0x000000ffff6b7224 */ /* 0x000fce00078e00e6 */
.L_x_35448:
[----:B------:R-:W-:Y:S05]  /*25c00*/  BSYNC B2 ;  /* 0x0000000000027941 */ /* 0x000fea0003800000 */
.L_x_35446:
        /* <DEDUP_REMOVED lines=16> */
.L_x_35452:
[----:B------:R-:W-:Y:S05]  /*25d10*/  BSYNC B3 ;  /* 0x0000000000037941 */ /* 0x000fea0003800000 */
.L_x_35451:
        /* <DEDUP_REMOVED lines=43> */
.L_x_35450:
[----:B------:R-:W-:Y:S05]  /*25fd0*/  BSYNC B2 ;  /* 0x0000000000027941 */ /* 0x000fea0003800000 */
.L_x_35449:
        /* <DEDUP_REMOVED lines=14> */
.L_x_35453:
        /* <DEDUP_REMOVED lines=12> */
.L_x_35456:
[----:B------:R-:W-:-:S07]  /*26180*/  IMAD.MOV.U32 R220, RZ, RZ, R230 ;  /* 0x000000ffffdc7224 */ /* 0x000fce00078e00e6 */
.L_x_35457:
[----:B------:R-:W-:Y:S05]  /*26190*/  BSYNC B2 ;  /* 0x0000000000027941 */ /* 0x000fea0003800000 */
.L_x_35455:
        /* <DEDUP_REMOVED lines=16> */
.L_x_35461:
[----:B------:R-:W-:Y:S05]  /*262a0*/  BSYNC B3 ;  /* 0x0000000000037941 */ /* 0x000fea0003800000 */
.L_x_35460:
        /* <DEDUP_REMOVED lines=43> */
.L_x_35459:
[----:B------:R-:W-:Y:S05]  /*26560*/  BSYNC B2 ;  /* 0x0000000000027941 */ /* 0x000fea0003800000 */
.L_x_35458:
        /* <DEDUP_REMOVED lines=9> */
.L_x_35454:
        /* <DEDUP_REMOVED lines=12> */
.L_x_35463:
[----:B------:R-:W-:-:S07]  /*266c0*/  IMAD.MOV.U32 R227, RZ, RZ, R230 ;  /* 0x000000ffffe37224 */ /* 0x000fce00078e00e6 */
.L_x_35464:
[----:B------:R-:W-:Y:S05]  /*266d0*/  BSYNC B2 ;  /* 0x0000000000027941 */ /* 0x000fea0003800000 */
.L_x_35462:
        /* <DEDUP_REMOVED lines=16> */
.L_x_35468:
[----:B------:R-:W-:Y:S05]  /*267e0*/  BSYNC B3 ;  /* 0x0000000000037941 */ /* 0x000fea0003800000 */
.L_x_35467:
        /* <DEDUP_REMOVED lines=43> */
.L_x_35466:
[----:B------:R-:W-:Y:S05]  /*26aa0*/  BSYNC B2 ;  /* 0x0000000000027941 */ /* 0x000fea0003800000 */
.L_x_35465:
        /* <DEDUP_REMOVED lines=14> */
.L_x_35469:
        /* <DEDUP_REMOVED lines=12> */
.L_x_35472:
[----:B------:R-:W-:-:S07]  /*26c50*/  IMAD.MOV.U32 R109, RZ, RZ, R230 ;  /* 0x000000ffff6d7224 */ /* 0x000fce00078e00e6 */
.L_x_35473:
[----:B------:R-:W-:Y:S05]  /*26c60*/  BSYNC B2 ;  /* 0x0000000000027941 */ /* 0x000fea0003800000 */
.L_x_35471:
        /* <DEDUP_REMOVED lines=16> */
.L_x_35477:
[----:B------:R-:W-:Y:S05]  /*26d70*/  BSYNC B3 ;  /* 0x0000000000037941 */ /* 0x000fea0003800000 */
.L_x_35476:
        /* <DEDUP_REMOVED lines=43> */
.L_x_35475:
[----:B------:R-:W-:Y:S05]  /*27030*/  BSYNC B2 ;  /* 0x0000000000027941 */ /* 0x000fea0003800000 */
.L_x_35474:
        /* <DEDUP_REMOVED lines=9> */
.L_x_35470:
        /* <DEDUP_REMOVED lines=12> */
.L_x_35479:
[----:B------:R-:W-:-:S07]  /*27190*/  IMAD.MOV.U32 R109, RZ, RZ, R230 ;  /* 0x000000ffff6d7224 */ /* 0x000fce00078e00e6 */
.L_x_35480:
[----:B------:R-:W-:Y:S05]  /*271a0*/  BSYNC B2 ;  /* 0x0000000000027941 */ /* 0x000fea0003800000 */
.L_x_35478:
        /* <DEDUP_REMOVED lines=16> */
.L_x_35484:
[----:B------:R-:W-:Y:S05]  /*272b0*/  BSYNC B3 ;  /* 0x0000000000037941 */ /* 0x000fea0003800000 */
.L_x_35483:
        /* <DEDUP_REMOVED lines=43> */
.L_x_35482:
[----:B------:R-:W-:Y:S05]  /*27570*/  BSYNC B2 ;  /* 0x0000000000027941 */ /* 0x000fea0003800000 */
.L_x_35481:
        /* <DEDUP_REMOVED lines=12> */
.L_x_35485:
        /* <DEDUP_REMOVED lines=12> */
.L_x_35488:
[----:B------:R-:W-:-:S07]  /*27700*/  IMAD.MOV.U32 R110, RZ, RZ, R230 ;  /* 0x000000ffff6e7224 */ /* 0x000fce00078e00e6 */
.L_x_35489:
[----:B------:R-:W-:Y:S05]  /*27710*/  BSYNC B2 ;  /* 0x0000000000027941 */ /* 0x000fea0003800000 */
.L_x_35487:
        /* <DEDUP_REMOVED lines=16> */
.L_x_35493:
[----:B------:R-:W-:Y:S05]  /*27820*/  BSYNC B3 ;  /* 0x0000000000037941 */ /* 0x000fea0003800000 */
.L_x_35492:
        /* <DEDUP_REMOVED lines=43> */
.L_x_35491:
[----:B------:R-:W-:Y:S05]  /*27ae0*/  BSYNC B2 ;  /* 0x0000000000027941 */ /* 0x000fea0003800000 */
.L_x_35490:
        /* <DEDUP_REMOVED lines=9> */
.L_x_35486:
        /* <DEDUP_REMOVED lines=12> */
.L_x_35495:
[----:B------:R-:W-:-:S07]  /*27c40*/  IMAD.MOV.U32 R110, RZ, RZ, R230 ;  /* 0x000000ffff6e7224 */ /* 0x000fce00078e00e6 */
.L_x_35496:
[----:B------:R-:W-:Y:S05]  /*27c50*/  BSYNC B2 ;  /* 0x0000000000027941 */ /* 0x000fea0003800000 */
.L_x_35494:
        /* <DEDUP_REMOVED lines=16> */
.L_x_35500:
[----:B------:R-:W-:Y:S05]  /*27d60*/  BSYNC B3 ;  /* 0x0000000000037941 */ /* 0x000fea0003800000 */
.L_x_35499:
        /* <DEDUP_REMOVED lines=43> */
.L_x_35498:
[----:B------:R-:W-:Y:S05]  /*28020*/  BSYNC B2 ;  /* 0x0000000000027941 */ /* 0x000fea0003800000 */
.L_x_35497:
        /* <DEDUP_REMOVED lines=12> */
.L_x_35501:
        /* <DEDUP_REMOVED lines=12> */
.L_x_35504:
[----:B------:R-:W-:-:S07]  /*281b0*/  IMAD.MOV.U32 R217, RZ, RZ, R230 ;  /* 0x000000ffffd97224 */ /* 0x000fce00078e00e6 */
.L_x_35505:
[----:B------:R-:W-:Y:S05]  /*281c0*/  BSYNC B2 ;  /* 0x0000000000027941 */ /* 0x000fea0003800000 */
.L_x_35503:
        /* <DEDUP_REMOVED lines=16> */
.L_x_35509:
[----:B------:R-:W-:Y:S05]  /*282d0*/  BSYNC B3 ;  /* 0x0000000000037941 */ /* 0x000fea0003800000 */
.L_x_35508:
        /* <DEDUP_REMOVED lines=43> */
.L_x_35507:
[----:B------:R-:W-:Y:S05]  /*28590*/  BSYNC B2 ;  /* 0x0000000000027941 */ /* 0x000fea0003800000 */
.L_x_35506:
        /* <DEDUP_REMOVED lines=9> */
.L_x_35502:
        /* <DEDUP_REMOVED lines=12> */
.L_x_35511:
[----:B------:R-:W-:-:S07]  /*286f0*/  IMAD.MOV.U32 R227, RZ, RZ, R230 ;  /* 0x000000ffffe37224 */ /* 0x000fce00078e00e6 */
.L_x_35512:
[----:B------:R-:W-:Y:S05]  /*28700*/  BSYNC B2 ;  /* 0x0000000000027941 */ /* 0x000fea0003800000 */
.L_x_35510:
        /* <DEDUP_REMOVED lines=16> */
.L_x_35516:
[----:B------:R-:W-:Y:S05]  /*28810*/  BSYNC B3 ;  /* 0x0000000000037941 */ /* 0x000fea0003800000 */
.L_x_35515:
        /* <DEDUP_REMOVED lines=43> */
.L_x_35514:
[----:B------:R-:W-:Y:S05]  /*28ad0*/  BSYNC B2 ;  /* 0x0000000000027941 */ /* 0x000fea0003800000 */
.L_x_35513:
        /* <DEDUP_REMOVED lines=12> */
.L_x_35517:
        /* <DEDUP_REMOVED lines=12> */
.L_x_35520:
[----:B------:R-:W-:-:S07]  /*28c60*/  IMAD.MOV.U32 R216, RZ, RZ, R230 ;  /* 0x000000ffffd87224 */ /* 0x000fce00078e00e6 */
.L_x_35521:
[----:B------:R-:W-:Y:S05]  /*28c70*/  BSYNC B2 ;  /* 0x0000000000027941 */ /* 0x000fea0003800000 */
.L_x_35519:
        /* <DEDUP_REMOVED lines=16> */
.L_x_35525:
[----:B------:R-:W-:Y:S05]  /*28d80*/  BSYNC B3 ;  /* 0x0000000000037941 */ /* 0x000fea0003800000 */
.L_x_35524:
        /* <DEDUP_REMOVED lines=43> */
.L_x_35523:
[----:B------:R-:W-:Y:S05]  /*29040*/  BSYNC B2 ;  /* 0x0000000000027941 */ /* 0x000fea0003800000 */
.L_x_35522:
        /* <DEDUP_REMOVED lines=9> */
.L_x_35518:
        /* <DEDUP_REMOVED lines=51> */
.L_x_35526:
[----:B------:R-:W-:-:S07]  /*29410*/  VIADD R120, R120, 0x20 ;  /* 0x0000002078787836 */ /* 0x000fce0000000000 */
.L_x_35397:
[----:B------:R-:W-:Y:S05]  /*29420*/  BSYNC B1 ;  /* 0x0000000000017941 */ /* 0x000fea0003800000 */
.L_x_35396:
        /* <DEDUP_REMOVED lines=30> */
.L_x_35530:
[----:B------:R-:W-:-:S07]  /*29610*/  MOV R232, R230 ;  /* 0x000000e600e87202 */ /* 0x000fce0000000f00 */
.L_x_35531:
[----:B------:R-:W-:Y:S05]  /*29620*/  BSYNC B2 ;  /* 0x0000000000027941 */ /* 0x000fea0003800000 */
.L_x_35529:
        /* <DEDUP_REMOVED lines=16> */
.L_x_35535:
[----:B------:R-:W-:Y:S05]  /*29730*/  BSYNC B3 ;  /* 0x0000000000037941 */ /* 0x000fea0003800000 */
.L_x_35534:
        /* <DEDUP_REMOVED lines=43> */
.L_x_35533:
[----:B------:R-:W-:Y:S05]  /*299f0*/  BSYNC B2 ;  /* 0x0000000000027941 */ /* 0x000fea0003800000 */
.L_x_35532:
        /* <DEDUP_REMOVED lines=19> */
.L_x_35536:
        /* <DEDUP_REMOVED lines=12> */
.L_x_35539:
[----:B------:R-:W-:-:S07]  /*29bf0*/  IMAD.MOV.U32 R113, RZ, RZ, R230 ;  /* 0x000000ffff717224 */ /* 0x000fce00078e00e6 */
.L_x_35540:
[----:B------:R-:W-:Y:S05]  /*29c00*/  BSYNC B2 ;  /* 0x0000000000027941 */ /* 0x000fea0003800000 */
.L_x_35538:
        /* <DEDUP_REMOVED lines=16> */
.L_x_35544:
[----:B------:R-:W-:Y:S05]  /*29d10*/  BSYNC B3 ;  /* 0x0000000000037941 */ /* 0x000fea0003800000 */
.L_x_35543:
        /* <DEDUP_REMOVED lines=43> */
.L_x_35542:
[----:B------:R-:W-:Y:S05]  /*29fd0*/  BSYNC B2 ;  /* 0x0000000000027941 */ /* 0x000fea0003800000 */
.L_x_35541:
        /* <DEDUP_REMOVED lines=9> */
.L_x_35537:
        /* <DEDUP_REMOVED lines=12> */
.L_x_35546:
[----:B------:R-:W-:-:S07]  /*2a130*/  IMAD.MOV.U32 R113, RZ, RZ, R230 ;  /* 0x000000ffff717224 */ /* 0x000fce00078e00e6 */
.L_x_35547:
[----:B------:R-:W-:Y:S05]  /*2a140*/  BSYNC B2 ;  /* 0x0000000000027941 */ /* 0x000fea0003800000 */
.L_x_35545:
        /* <DEDUP_REMOVED lines=16> */
.L_x_35551:
[----:B------:R-:W-:Y:S05]  /*2a250*/  BSYNC B3 ;  /* 0x0000000000037941 */ /* 0x000fea0003800000 */
.L_x_35550:
        /* <DEDUP_REMOVED lines=43> */
.L_x_35549:
[----:B------:R-:W-:Y:S05]  /*2a510*/  BSYNC B2 ;  /* 0x0000000000027941 */ /* 0x000fea0003800000 */
.L_x_35548:
        /* <DEDUP_REMOVED lines=14> */
.L_x_35552:
        /* <DEDUP_REMOVED lines=12> */
.L_x_35555:
[----:B------:R-:W-:-:S07]  /*2a6c0*/  IMAD.MOV.U32 R116, RZ, RZ, R230 ;  /* 0x000000ffff747224 */ /* 0x000fce00078e00e6 */
.L_x_35556:
[----:B------:R-:W-:Y:S05]  /*2a6d0*/  BSYNC B2 ;  /* 0x0000000000027941 */ /* 0x000fea0003800000 */
.L_x_35554:
        /* <DEDUP_REMOVED lines=16> */
.L_x_35560:
[----:B------:R-:W-:Y:S05]  /*2a7e0*/  BSYNC B3 ;  /* 0x0000000000037941 */ /* 0x000fea0003800000 */
.L_x_35559:
        /* <DEDUP_REMOVED lines=43> */
.L_x_35558:
[----:B------:R-:W-:Y:S05]  /*2aaa0*/  BSYNC B2 ;  /* 0x0000000000027941 */ /* 0x000fea0003800000 */
.L_x_35557:
        /* <DEDUP_REMOVED lines=9> */
.L_x_35553:
        /* <DEDUP_REMOVED lines=12> */
.L_x_35562:
[----:B------:R-:W-:-:S07]  /*2ac00*/  IMAD.MOV.U32 R116, RZ, RZ, R230 ;  /* 0x000000ffff747224 */ /* 0x000fce00078e00e6 */
.L_x_35563:
[----:B------:R-:W-:Y:S05]  /*2ac10*/  BSYNC B2 ;  /* 0x0000000000027941 */ /* 0x000fea0003800000 */
.L_x_35561:
        /* <DEDUP_REMOVED lines=16> */
.L_x_35567:
[----:B------:R-:W-:Y:S05]  /*2ad20*/  BSYNC B3 ;  /* 0x0000000000037941 */ /* 0x000fea0003800000 */
.L_x_35566:
        /* <DEDUP_REMOVED lines=43> */
.L_x_35565:
[----:B------:R-:W-:Y:S05]  /*2afe0*/  BSYNC B2 ;  /* 0x0000000000027941 */ /* 0x000fea0003800000 */
.L_x_35564:
        /* <DEDUP_REMOVED lines=14> */
.L_x_35568:
        /* <DEDUP_REMOVED lines=12> */
.L_x_35571:
[----:B------:R-:W-:-:S07]  /*2b190*/  IMAD.MOV.U32 R115, RZ, RZ, R230 ;  /* 0x000000ffff737224 */ /* 0x000fce00078e00e6 */
.L_x_35572:
[----:B------:R-:W-:Y:S05]  /*2b1a0*/  BSYNC B2 ;  /* 0x0000000000027941 */ /* 0x000fea0003800000 */
.L_x_35570:
        /* <DEDUP_REMOVED lines=16> */
.L_x_35576:
[----:B------:R-:W-:Y:S05]  /*2b2b0*/  BSYNC B3 ;  /* 0x0000000000037941 */ /* 0x000fea0003800000 */
.L_x_35575:
        /* <DEDUP_REMOVED lines=43> */
.L_x_35574:
[----:B------:R-:W-:Y:S05]  /*2b570*/  BSYNC B2 ;  /* 0x0000000000027941 */ /* 0x000fea0003800000 */
.L_x_35573:
        /* <DEDUP_REMOVED lines=9> */
.L_x_35569:
        /* <DEDUP_REMOVED lines=12> */
.L_x_35578:
[----:B------:R-:W-:-:S07]  /*2b6d0*/  IMAD.MOV.U32 R115, RZ, RZ, R230 ;  /* 0x000000ffff737224 */ /* 0x000fce00078e00e6 */
.L_x_35579:
[----:B------:R-:W-:Y:S05]  /*2b6e0*/  BSYNC B2 ;  /* 0x0000000000027941 */ /* 0x000fea0003800000 */
.L_x_35577:
        /* <DEDUP_REMOVED lines=16> */
.L_x_35583:
[----:B------:R-:W-:Y:S05]  /*2b7f0*/  BSYNC B3 ;  /* 0x0000000000037941 */ /* 0x000fea0003800000 */
.L_x_35582:
        /* <DEDUP_REMOVED lines=43> */
.L_x_35581:
[----:B------:R-:W-:Y:S05]  /*2bab0*/  BSYNC B2 ;  /* 0x0000000000027941 */ /* 0x000fea0003800000 */
.L_x_35580:
        /* <DEDUP_REMOVED lines=14> */
.L_x_35584:
        /* <DEDUP_REMOVED lines=12> */
.L_x_35587:
[----:B------:R-:W-:-:S07]  /*2bc60*/  IMAD.MOV.U32 R220, RZ, RZ, R230 ;  /* 0x000000ffffdc7224 */ /* 0x000fce00078e00e6 */
.L_x_35588:
[----:B------:R-:W-:Y:S05]  /*2bc70*/  BSYNC B2 ;  /* 0x0000000000027941 */ /* 0x000fea0003800000 */
.L_x_35586:
        /* <DEDUP_REMOVED lines=16> */
.L_x_35592:
[----:B------:R-:W-:Y:S05]  /*2bd80*/  BSYNC B3 ;  /* 0x0000000000037941 */ /* 0x000fea0003800000 */
.L_x_35591:
        /* <DEDUP_REMOVED lines=43> */
.L_x_35590:
[----:B------:R-:W-:Y:S05]  /*2c040*/  BSYNC B2 ;  /* 0x0000000000027941 */ /* 0x000fea0003800000 */
.L_x_35589:
        /* <DEDUP_REMOVED lines=9> */
.L_x_35585:
        /* <DEDUP_REMOVED lines=12> */
.L_x_35594:
[----:B------:R-:W-:-:S07]  /*2c1a0*/  IMAD.MOV.U32 R227, RZ, RZ, R230 ;  /* 0x000000ffffe37224 */ /* 0x000fce00078e00e6 */
.L_x_35595:
[----:B------:R-:W-:Y:S05]  /*2c1b0*/  BSYNC B2 ;  /* 0x0000000000027941 */ /* 0x000fea0003800000 */
.L_x_35593:
        /* <DEDUP_REMOVED lines=16> */
.L_x_35599:
[----:B------:R-:W-:Y:S05]  /*2c2c0*/  BSYNC B3 ;  /* 0x0000000000037941 */ /* 0x000fea0003800000 */
.L_x_35598:
        /* <DEDUP_REMOVED lines=43> */
.L_x_35597:
[----:B------:R-:W-:Y:S05]  /*2c580*/  BSYNC B2 ;  /* 0x0000000000027941 */ /* 0x000fea0003800000 */
.L_x_35596:
        /* <DEDUP_REMOVED lines=14> */
.L_x_35600:
        /* <DEDUP_REMOVED lines=12> */
.L_x_35603:
[----:B------:R-:W-:-:S07]  /*2c730*/  IMAD.MOV.U32 R117, RZ, RZ, R230 ;  /* 0x000000ffff757224 */ /* 0x000fce00078e00e6 */
.L_x_35604:
[----:B------:R-:W-:Y:S05]  /*2c740*/  BSYNC B2 ;  /* 0x0000000000027941 */ /* 0x000fea0003800000 */
.L_x_35602:
        /* <DEDUP_REMOVED lines=16> */
.L_x_35608:
[----:B------:R-:W-:Y:S05]  /*2c850*/  BSYNC B3 ;  /* 0x0000000000037941 */ /* 0x000fea0003800000 */
.L_x_35607:
        /* <DEDUP_REMOVED lines=43> */
.L_x_35606:
[----:B------:R-:W-:Y:S05]  /*2cb10*/  BSYNC B2 ;  /* 0x0000000000027941 */ /* 0x000fea0003800000 */
.L_x_35605:
        /* <DEDUP_REMOVED lines=9> */
.L_x_35601:
        /* <DEDUP_REMOVED lines=12> */
.L_x_35610:
[----:B------:R-:W-:-:S07]  /*2cc70*/  IMAD.MOV.U32 R117, RZ, RZ, R230 ;  /* 0x000000ffff757224 */ /* 0x000fce00078e00e6 */
.L_x_35611:
[----:B------:R-:W-:Y:S05]  /*2cc80*/  BSYNC B2 ;  /* 0x0000000000027941 */ /* 0x000fea0003800000 */
.L_x_35609:
        /* <DEDUP_REMOVED lines=16> */
.L_x_35615:
[----:B------:R-:W-:Y:S05]  /*2cd90*/  BSYNC B3 ;  /* 0x0000000000037941 */ /* 0x000fea0003800000 */
.L_x_35614:
        /* <DEDUP_REMOVED lines=43> */
.L_x_35613:
[----:B------:R-:W-:Y:S05]  /*2d050*/  BSYNC B2 ;  /* 0x0000000000027941 */ /* 0x000fea0003800000 */
.L_x_35612:
        /* <DEDUP_REMOVED lines=12> */
.L_x_35616:
        /* <DEDUP_REMOVED lines=12> */
.L_x_35619:
[----:B------:R-:W-:-:S07]  /*2d1e0*/  IMAD.MOV.U32 R118, RZ, RZ, R230 ;  /* 0x000000ffff767224 */ /* 0x000fce00078e00e6 */
.L_x_35620:
[----:B------:R-:W-:Y:S05]  /*2d1f0*/  BSYNC B2 ;  /* 0x0000000000027941 */ /* 0x000fea0003800000 */
.L_x_35618:
        /* <DEDUP_REMOVED lines=16> */
.L_x_35624:
[----:B------:R-:W-:Y:S05]  /*2d300*/  BSYNC B3 ;  /* 0x0000000000037941 */ /* 0x000fea0003800000 */
.L_x_35623:
        /* <DEDUP_REMOVED lines=43> */
.L_x_35622:
[----:B------:R-:W-:Y:S05]  /*2d5c0*/  BSYNC B2 ;  /* 0x0000000000027941 */ /* 0x000fea0003800000 */
.L_x_35621:
        /* <DEDUP_REMOVED lines=9> */
.L_x_35617:
        /* <DEDUP_REMOVED lines=12> */
.L_x_35626:
[----:B------:R-:W-:-:S07]  /*2d720*/  IMAD.MOV.U32 R118, RZ, RZ, R230 ;  /* 0x000000ffff767224 */ /* 0x000fce00078e00e6 */
.L_x_35627:
[----:B------:R-:W-:Y:S05]  /*2d730*/  BSYNC B2 ;  /* 0x0000000000027941 */ /* 0x000fea0003800000 */
.L_x_35625:
        /* <DEDUP_REMOVED lines=16> */
.L_x_35631:
[----:B------:R-:W-:Y:S05]  /*2d840*/  BSYNC B3 ;  /* 0x0000000000037941 */ /* 0x000fea0003800000 */
.L_x_35630:
        /* <DEDUP_REMOVED lines=43> */
.L_x_35629:
[----:B------:R-:W-:Y:S05]  /*2db00*/  BSYNC B2 ;  /* 0x0000000000027941 */ /* 0x000fea0003800000 */
.L_x_35628:
        /* <DEDUP_REMOVED lines=12> */
.L_x_35632:
        /* <DEDUP_REMOVED lines=12> */
.L_x_35635:
[----:B------:R-:W-:-:S07]  /*2dc90*/  IMAD.MOV.U32 R217, RZ, RZ, R230 ;  /* 0x000000ffffd97224 */ /* 0x000fce00078e00e6 */
.L_x_35636:
[----:B------:R-:W-:Y:S05]  /*2dca0*/  BSYNC B2 ;  /* 0x0000000000027941 */ /* 0x000fea0003800000 */
.L_x_35634:
        /* <DEDUP_REMOVED lines=16> */
.L_x_35640:
[----:B------:R-:W-:Y:S05]  /*2ddb0*/  BSYNC B3 ;  /* 0x0000000000037941 */ /* 0x000fea0003800000 */
.L_x_35639:
        /* <DEDUP_REMOVED lines=43> */
.L_x_35638:
[----:B------:R-:W-:Y:S05]  /*2e070*/  BSYNC B2 ;  /* 0x0000000000027941 */ /* 0x000fea0003800000 */
.L_x_35637:
        /* <DEDUP_REMOVED lines=9> */
.L_x_35633:
        /* <DEDUP_REMOVED lines=12> */
.L_x_35642:
[----:B------:R-:W-:-:S07]  /*2e1d0*/  IMAD.MOV.U32 R227, RZ, RZ, R230 ;  /* 0x000000ffffe37224 */ /* 0x000fce00078e00e6 */
.L_x_35643:
[----:B------:R-:W-:Y:S05]  /*2e1e0*/  BSYNC B2 ;  /* 0x0000000000027941 */ /* 0x000fea0003800000 */
.L_x_35641:
        /* <DEDUP_REMOVED lines=16> */
.L_x_35647:
[----:B------:R-:W-:Y:S05]  /*2e2f0*/  BSYNC B3 ;  /* 0x0000000000037941 */ /* 0x000fea0003800000 */
.L_x_35646:
        /* <DEDUP_REMOVED lines=43> */
.L_x_35645:
[----:B------:R-:W-:Y:S05]  /*2e5b0*/  BSYNC B2 ;  /* 0x0000000000027941 */ /* 0x000fea0003800000 */
.L_x_35644:
        /* <DEDUP_REMOVED lines=12> */
.L_x_35648:
        /* <DEDUP_REMOVED lines=12> */
.L_x_35651:
[----:B------:R-:W-:-:S07]  /*2e740*/  IMAD.MOV.U32 R216, RZ, RZ, R230 ;  /* 0x000000ffffd87224 */ /* 0x000fce00078e00e6 */
.L_x_35652:
[----:B------:R-:W-:Y:S05]  /*2e750*/  BSYNC B2 ;  /* 0x0000000000027941 */ /* 0x000fea0003800000 */
.L_x_35650:
        /* <DEDUP_REMOVED lines=16> */
.L_x_35656:
[----:B------:R-:W-:Y:S05]  /*2e860*/  BSYNC B3 ;  /* 0x0000000000037941 */ /* 0x000fea0003800000 */
.L_x_35655:
        /* <DEDUP_REMOVED lines=43> */
.L_x_35654:
[----:B------:R-:W-:Y:S05]  /*2eb20*/  BSYNC B2 ;  /* 0x0000000000027941 */ /* 0x000fea0003800000 */
.L_x_35653:
        /* <DEDUP_REMOVED lines=9> */
.L_x_35649:
        /* <DEDUP_REMOVED lines=51> */
.L_x_35528:
[----:B------:R-:W-:Y:S05]  /*2eef0*/  BSYNC B1 ;  /* 0x0000000000017941 */ /* 0x000fea0003800000 */
.L_x_35527:
        /* <DEDUP_REMOVED lines=235> */
.L_x_35686:
        /* <DEDUP_REMOVED lines=32> */
[----:B------:R-:W-:Y:S01]  /*2ffb0*/  F2FP.F16.F32.PACK_AB R120, R123, R120 ;  /* 0x000000787b78723e */ /* 0x000fe200000000ff */
        /* <DEDUP_REMOVED lines=15> */
[----:B------:R-:W-:-:S04]  /*300b0*/  VIADD R229, R229, 0x20 ;  /* 0x00000020e5e57836 */ /* 0x000fc80000000000 */
[----:B------:R2:W-:Y:S03]  /*300c0*/  STG.E.128 desc[UR4][R234.64], R120 ;  /* 0x00000078ea007986 */ /* 0x0005e6000c101d04 */
.L_x_35659:
[----:B------:R-:W-:Y:S05]  /*300d0*/  BSYNC B1 ;  /* 0x0000000000017941 */ /* 0x000fea0003800000 */
.L_x_35658:
        /* <DEDUP_REMOVED lines=33> */
[----:B------:R-:W-:-:S03]  /*302f0*/  IADD3 R229, R229, 0x20, RZ ;  /* 0x00000020e5e57810 */ /* 0x000fc60007ffe0ff */
[----:B------:R3:W-:Y:S04]  /*30300*/  STG.E.128 desc[UR4][R234.64], R120 ;  /* 0x00000078ea007986 */ /* 0x0007e8000c101d04 */
.L_x_35661:
[----:B------:R-:W-:Y:S05]  /*30310*/  BSYNC B1 ;  /* 0x0000000000017941 */ /* 0x000fea0003800000 */
.L_x_35660:
        /* <DEDUP_REMOVED lines=35> */
.L_x_35663:
[----:B------:R-:W-:Y:S05]  /*30550*/  BSYNC B1 ;  /* 0x0000000000017941 */ /* 0x000fea0003800000 */
.L_x_35662:
        /* <DEDUP_REMOVED lines=35> */
.L_x_35665:
[----:B------:R-:W-:Y:S05]  /*30790*/  BSYNC B1 ;  /* 0x0000000000017941 */ /* 0x000fea0003800000 */
.L_x_35664:
        /* <DEDUP_REMOVED lines=35> */
.L_x_35667:
[----:B------:R-:W-:Y:S05]  /*309d0*/  BSYNC B1 ;  /* 0x0000000000017941 */ /* 0x000fea0003800000 */
.L_x_35666:
        /* <DEDUP_REMOVED lines=35> */
.L_x_35669:
[----:B------:R-:W-:Y:S05]  /*30c10*/  BSYNC B1 ;  /* 0x0000000000017941 */ /* 0x000fea0003800000 */
.L_x_35668:
        /* <DEDUP_REMOVED lines=35> */
.L_x_35671:
[----:B------:R-:W-:Y:S05]  /*30e50*/  BSYNC B1 ;  /* 0x0000000000017941 */ /* 0x000fea0003800000 */
.L_x_35670:
        /* <DEDUP_REMOVED lines=14> */
[C---:B------:R-:W-:Y:S01]  /*30f40*/  FMUL.FTZ R122, R232.reuse, R123 ;  /* 0x0000007be87a7220 */ /* 0x040fe20000410000 */
        /* <DEDUP_REMOVED lines=8> */
[----:B------:R-:W-:Y:S01]  /*30fd0*/  F2FP.F16.F32.PACK_AB R123, R234, R123 ;  /* 0x0000007bea7b723e */ /* 0x000fe200000000ff */
[----:B------:R-:W-:Y:S01]  /*30fe0*/  FFMA.FTZ R122, R203, R239, R210 ;  /* 0x000000efcb7a7223 */ /* 0x000fe200000100d2 */
[----:B------:R-:W-:Y:S01]  /*30ff0*/  FFMA.FTZ R235, R201, R235, R208 ;  /* 0x000000ebc9eb7223 */ /* 0x000fe200000100d0 */
[----:B------:R-:W-:Y:S01]  /*31000*/  FFMA.FTZ R239, R206, R232, R215 ;  /* 0x000000e8ceef7223 */ /* 0x000fe200000100d7 */
[----:B------:R-:W-:Y:S01]  /*31010*/  FFMA.FTZ R236, R204, R237, R213 ;  /* 0x000000edccec7223 */ /* 0x000fe200000100d5 */
[----:B------:R-:W-:Y:S01]  /*31020*/  FFMA.FTZ R234, R202, R233, R211 ;  /* 0x000000e9caea7223 */ /* 0x000fe200000100d3 */
[----:B0-----:R-:W-:-:S02]  /*31030*/  IMAD.WIDE.U32 R232, R229, 0x10, R120 ;  /* 0x00000010e5e87825 */ /* 0x001fc400078e0078 */
[----:B------:R-:W-:Y:S02]  /*31040*/  F2FP.F16.F32.PACK_AB R122, R239, R122 ;  /* 0x0000007aef7a723e */ /* 0x000fe400000000ff */
[----:B------:R-:W-:Y:S02]  /*31050*/  F2FP.F16.F32.PACK_AB R121, R236, R235 ;  /* 0x000000ebec79723e */ /* 0x000fe400000000ff */
[----:B------:R-:W-:-:S05]  /*31060*/  F2FP.F16.F32.PACK_AB R120, R234, R231 ;  /* 0x000000e7ea78723e */ /* 0x000fca00000000ff */
[----:B------:R0:W-:Y:S02]  /*31070*/  STG.E.128 desc[UR4][R232.64], R120 ;  /* 0x00000078e8007986 */ /* 0x0001e4000c101d04 */
.L_x_35673:
[----:B------:R-:W-:Y:S05]  /*31080*/  BSYNC B1 ;  /* 0x0000000000017941 */ /* 0x000fea0003800000 */
.L_x_35672:
[----:B01234-:R-:W0:Y:S02]  /*31090*/  LDC.64 R120, c[0x0][0x210] ;  /* 0x00008400ff787b82 */ /* 0x01fe240000000a00 */
[----:B0-----:R-:W-:-:S04]  /*310a0*/  LEA R42, R120, R42, 0x2 ;  /* 0x0000002a782a7211 */ /* 0x001fc800078e10ff */
[----:B------:R-:W-:-:S13]  /*310b0*/  ISETP.GE.AND P0, PT, R42, R121, PT ;  /* 0x000000792a00720c */ /* 0x000fda0003f06270 */
[----:B------:R-:W-:Y:S05]  /*310c0*/  @!P0 BRA `(.L_x_35674) ;  /* 0xfffffd0400bc8947 */ /* 0x000fea000383ffff */
[----:B------:R-:W-:Y:S05]  /*310d0*/  BSYNC B0 ;  /* 0x0000000000007941 */ /* 0x000fea0003800000 */
.L_x_34609:
[----:B------:R-:W-:Y:S05]  /*310e0*/  EXIT ;  /* 0x000000000000794d */ /* 0x000fea0003800000 */
.L_x_35657:
        /* <DEDUP_REMOVED lines=8> */
.L_x_35676:
[----:B------:R-:W-:Y:S05]  /*31170*/  BSYNC B1 ;  /* 0x0000000000017941 */ /* 0x000fea0003800000 */
.L_x_35675:
        /* <DEDUP_REMOVED lines=12> */
.L_x_35677:
[----:B------:R-:W-:Y:S01]  /*31240*/  HFMA2.MMA R238, -RZ, RZ, 0, 2.384185791015625e-07 ;  /* 0x00000004ffee7435 */ /* 0x000fe200000001ff */
[----:B------:R-:W-:-:S05]  /*31250*/  MOV R123, R237 ;  /* 0x000000ed007b7202 */ /* 0x000fca0000000f00 */
[----:B------:R-:W-:-:S04]  /*31260*/  FADD.FTZ R123, R122, R123 ;  /* 0x0000007b7a7b7221 */ /* 0x000fc80000010000 */
[----:B------:R-:W-:-:S07]  /*31270*/  IMAD.MOV.U32 R239, RZ, RZ, R123 ;  /* 0x000000ffffef7224 */ /* 0x000fce00078e007b */
[----:B------:R-:W-:Y:S05]  /*31280*/  WARPSYNC.COLLECTIVE R236, `(.L_x_35678) ;  /* 0x00000000ec087348 */ /* 0x000fea0003c00000 */
[----:B------:R0:W1:Y:S02]  /*31290*/  SHFL.BFLY P6, R237, R239, R238, R241 ;  /* 0x0c0000eeefed7389 */ /* 0x00006400000c00f1 */
[----:B01----:R-:W-:Y:S01]  /*312a0*/  ENDCOLLECTIVE ;  /* 0x000000000000791b */ /* 0x003fe20003800000 */
.L_x_35678:
[----:B------:R-:W-:Y:S02]  /*312b0*/  IMAD.MOV.U32 R238, RZ, RZ, 0x8 ;  /* 0x00000008ffee7424 */ /* 0x000fe400078e00ff */
[----:B------:R-:W-:-:S04]  /*312c0*/  IMAD.MOV.U32 R120, RZ, RZ, R237 ;  /* 0x000000ffff787224 */ /* 0x000fc800078e00ed */
[----:B------:R-:W-:-:S05]  /*312d0*/  FADD.FTZ R231, R123, R120 ;  /* 0x000000787be77221 */ /* 0x000fca0000010000 */
[----:B------:R-:W-:-:S07]  /*312e0*/  MOV R239, R231 ;  /* 0x000000e700ef7202 */ /* 0x000fce0000000f00 */
[----:B------:R-:W-:Y:S05]  /*312f0*/  WARPSYNC.COLLECTIVE R236, `(.L_x_35679) ;  /* 0x00000000ec087348 */ /* 0x000fea0003c00000 */
[----:B------:R0:W1:Y:S02]  /*31300*/  SHFL.BFLY P6, R237, R239, R238, R241 ;  /* 0x0c0000eeefed7389 */ /* 0x00006400000c00f1 */
[----:B01----:R-:W-:Y:S01]  /*31310*/  ENDCOLLECTIVE ;  /* 0x000000000000791b */ /* 0x003fe20003800000 */
.L_x_35679:
[----:B------:R-:W-:Y:S01]  /*31320*/  HFMA2.MMA R238, -RZ, RZ, 0, 9.5367431640625e-07 ;  /* 0x00000010ffee7435 */ /* 0x000fe200000001ff */
[----:B------:R-:W-:-:S05]  /*31330*/  MOV R120, R237 ;  /* 0x000000ed00787202 */ /* 0x000fca0000000f00 */
[----:B------:R-:W-:-:S04]  /*31340*/  FADD.FTZ R234, R231, R120 ;  /* 0x00000078e7ea7221 */ /* 0x000fc80000010000 */
[----:B------:R-:W-:-:S07]  /*31350*/  IMAD.MOV.U32 R239, RZ, RZ, R234 ;  /* 0x000000ffffef7224 */ /* 0x000fce00078e00ea */
[----:B------:R-:W-:Y:S05]  /*31360*/  WARPSYNC.COLLECTIVE R236, `(.L_x_35680) ;  /* 0x00000000ec087348 */ /* 0x000fea0003c00000 */
[----:B------:R0:W1:Y:S02]  /*31370*/  SHFL.BFLY P6, R237, R239, R238, R241 ;  /* 0x0c0000eeefed7389 */ /* 0x00006400000c00f1 */
[----:B01----:R-:W-:Y:S01]  /*31380*/  ENDCOLLECTIVE ;  /* 0x000000000000791b */ /* 0x003fe20003800000 */
.L_x_35680:
        /* <DEDUP_REMOVED lines=140> */
.L_x_35681:
[----:B------:R-:W-:Y:S01]  /*31c50*/  HFMA2.MMA R238, -RZ, RZ, 0, 1.1920928955078125e-07 ;  /* 0x00000002ffee7435 */ /* 0x000fe200000001ff */
[----:B------:R-:W-:-:S05]  /*31c60*/  MOV R121, R237 ;  /* 0x000000ed00797202 */ /* 0x000fca0000000f00 */
[----:B------:R-:W-:-:S04]  /*31c70*/  FADD.FTZ R121, R120, R121 ;  /* 0x0000007978797221 */ /* 0x000fc80000010000 */
[----:B------:R-:W-:-:S07]  /*31c80*/  IMAD.MOV.U32 R239, RZ, RZ, R121 ;  /* 0x000000ffffef7224 */ /* 0x000fce00078e0079 */
[----:B------:R-:W-:Y:S05]  /*31c90*/  WARPSYNC.COLLECTIVE R236, `(.L_x_35682) ;  /* 0x00000000ec087348 */ /* 0x000fea0003c00000 */
[----:B------:R0:W1:Y:S02]  /*31ca0*/  SHFL.BFLY P6, R237, R239, R238, R241 ;  /* 0x0c0000eeefed7389 */ /* 0x00006400000c00f1 */
[----:B01----:R-:W-:Y:S01]  /*31cb0*/  ENDCOLLECTIVE ;  /* 0x000000000000791b */ /* 0x003fe20003800000 */
.L_x_35682:
[----:B------:R-:W-:Y:S02]  /*31cc0*/  IMAD.MOV.U32 R238, RZ, RZ, 0x4 ;  /* 0x00000004ffee7424 */ /* 0x000fe400078e00ff */
[----:B------:R-:W-:-:S04]  /*31cd0*/  IMAD.MOV.U32 R122, RZ, RZ, R237 ;  /* 0x000000ffff7a7224 */ /* 0x000fc800078e00ed */
[----:B------:R-:W-:-:S05]  /*31ce0*/  FADD.FTZ R122, R121, R122 ;  /* 0x0000007a797a7221 */ /* 0x000fca0000010000 */
[----:B------:R-:W-:-:S07]  /*31cf0*/  MOV R239, R122 ;  /* 0x0000007a00ef7202 */ /* 0x000fce0000000f00 */
[----:B------:R-:W-:Y:S05]  /*31d00*/  WARPSYNC.COLLECTIVE R236, `(.L_x_35683) ;  /* 0x00000000ec087348 */ /* 0x000fea0003c00000 */
[----:B------:R0:W1:Y:S02]  /*31d10*/  SHFL.BFLY P6, R237, R239, R238, R241 ;  /* 0x0c0000eeefed7389 */ /* 0x00006400000c00f1 */
[----:B01----:R-:W-:Y:S01]  /*31d20*/  ENDCOLLECTIVE ;  /* 0x000000000000791b */ /* 0x003fe20003800000 */
.L_x_35683:
[----:B------:R-:W-:Y:S01]  /*31d30*/  HFMA2.MMA R238, -RZ, RZ, 0, 4.76837158203125e-07 ;  /* 0x00000008ffee7435 */ /* 0x000fe200000001ff */
[----:B------:R-:W-:-:S05]  /*31d40*/  MOV R123, R237 ;  /* 0x000000ed007b7202 */ /* 0x000fca0000000f00 */
[----:B------:R-:W-:-:S04]  /*31d50*/  FADD.FTZ R123, R122, R123 ;  /* 0x0000007b7a7b7221 */ /* 0x000fc80000010000 */
[----:B------:R-:W-:-:S07]  /*31d60*/  IMAD.MOV.U32 R239, RZ, RZ, R123 ;  /* 0x000000ffffef7224 */ /* 0x000fce00078e007b */
[----:B------:R-:W-:Y:S05]  /*31d70*/  WARPSYNC.COLLECTIVE R236, `(.L_x_35684) ;  /* 0x00000000ec087348 */ /* 0x000fea0003c00000 */
[----:B------:R0:W1:Y:S02]  /*31d80*/  SHFL.BFLY P6, R237, R239, R238, R241 ;  /* 0x0c0000eeefed7389 */ /* 0x00006400000c00f1 */
[----:B01----:R-:W-:Y:S01]  /*31d90*/  ENDCOLLECTIVE ;  /* 0x000000000000791b */ /* 0x003fe20003800000 */
.L_x_35684:
[----:B------:R-:W-:Y:S02]  /*31da0*/  IMAD.MOV.U32 R238, RZ, RZ, 0x10 ;  /* 0x00000010ffee7424 */ /* 0x000fe400078e00ff */
[----:B------:R-:W-:-:S04]  /*31db0*/  IMAD.MOV.U32 R234, RZ, RZ, R237 ;  /* 0x000000ffffea7224 */ /* 0x000fc800078e00ed */
[----:B------:R-:W-:-:S05]  /*31dc0*/  FADD.FTZ R234, R123, R234 ;  /* 0x000000ea7bea7221 */ /* 0x000fca0000010000 */
[----:B------:R-:W-:-:S07]  /*31dd0*/  MOV R239, R234 ;  /* 0x000000ea00ef7202 */ /* 0x000fce0000000f00 */
[----:B------:R-:W-:Y:S05]  /*31de0*/  WARPSYNC.COLLECTIVE R236, `(.L_x_35685) ;  /* 0x00000000ec087348 */ /* 0x000fea0003c00000 */
[----:B------:R0:W1:Y:S02]  /*31df0*/  SHFL.BFLY P6, R237, R239, R238, R241 ;  /* 0x0c0000eeefed7389 */ /* 0x00006400000c00f1 */
[----:B01----:R-:W-:Y:S01]  /*31e00*/  ENDCOLLECTIVE ;  /* 0x000000000000791b */ /* 0x003fe20003800000 */
.L_x_35685:
[----:B------:R-:W-:Y:S01]  /*31e10*/  MOV R235, R237 ;  /* 0x000000ed00eb7202 */ /* 0x000fe20000000f00 */
[----:B------:R-:W-:Y:S06]  /*31e20*/  BRA `(.L_x_35686) ;  /* 0xffffffdc00e07947 */ /* 0x000fec000383ffff */
.L_x_35687:
        /* <DEDUP_REMOVED lines=13> */
.L_x_53128:


//--------------------- .text._ZN10layer_norm31ln_parallel_residual_fwd_kernelINS_13Kernel_traitsI6__halfS2_fS2_fjLj2048ELj1ELj4ELj1ELj16ENS_18Kernel_traits_baseILj2048ES2_S2_fS2_fjLj128EEEEELb1ELb1ELb1EEEvNS_9FwdParamsE --------------------------
	.section	.text._ZN10layer_norm31ln_parallel_residual_fwd_kernelINS_13Kernel_traitsI6__halfS2_fS2_fjLj2048ELj1ELj4ELj1ELj16ENS_18Kernel_traits_baseILj2048ES2_S2_fS2_fjLj128EEEEELb1ELb1ELb1EEEvNS_9FwdParamsE,"ax",@progbits
	.align	128
        .global         _ZN10layer_norm31ln_parallel_residual_fwd_kernelINS_13Kernel_traitsI6__halfS2_fS2_fjLj2048ELj1ELj4ELj1ELj16ENS_18Kernel_traits_baseILj2048ES2_S2_fS2_fjLj128EEEEELb1ELb1ELb1EEEvNS_9FwdParamsE
        .type           _ZN10layer_norm31ln_parallel_residual_fwd_kernelINS_13Kernel_traitsI6__halfS2_fS2_fjLj2048ELj1ELj4ELj1ELj16ENS_18Kernel_traits_baseILj2048ES2_S2_fS2_fjLj128EEEEELb1ELb1ELb1EEEvNS_9FwdParamsE,@function
        .size           _ZN10layer_norm31ln_parallel_residual_fwd_kernelINS_13Kernel_traitsI6__halfS2_fS2_fjLj2048ELj1ELj4ELj1ELj16ENS_18Kernel_traits_baseILj2048ES2_S2_fS2_fjLj128EEEEELb1ELb1ELb1EEEvNS_9FwdParamsE,(.L_x_53129 - _ZN10layer_norm31ln_parallel_residual_fwd_kernelINS_13Kernel_traitsI6__halfS2_fS2_fjLj2048ELj1ELj4ELj1ELj16ENS_18Kernel_traits_baseILj2048ES2_S2_fS2_fjLj128EEEEELb1ELb1ELb1EEEvNS_9FwdParamsE)
        .other          _ZN10layer_norm31ln_parallel_residual_fwd_kernelINS_13Kernel_traitsI6__halfS2_fS2_fjLj2048ELj1ELj4ELj1ELj16ENS_18Kernel_traits_baseILj2048ES2_S2_fS2_fjLj128EEEEELb1ELb1ELb1EEEvNS_9FwdParamsE,@"STO_CUDA_ENTRY STV_DEFAULT"
_ZN10layer_norm31ln_parallel_residual_fwd_kernelINS_13Kernel_traitsI6__halfS2_fS2_fjLj2048ELj1ELj4ELj1ELj16ENS_18Kernel_traits_baseILj2048ES2_S2_fS2_fjLj128EEEEELb1ELb1ELb1EEEvNS_9FwdParamsE:
.text._ZN10layer_norm31ln_parallel_residual_fwd_kernelINS_13Kernel_traitsI6__halfS2_fS2_fjLj2048ELj1ELj4ELj1ELj16ENS_18Kernel_traits_baseILj2048ES2_S2_fS2_fjLj128EEEEELb1ELb1ELb1EEEvNS_9FwdParamsE:
        /* <DEDUP_REMOVED lines=17> */
[----:B------:R-:W0:Y:S01]  /*0110*/  S2R R20, SR_CTAID.X ;  /* 0x0000000000147919 */ /* 0x000e220000002500 */
[----:B--2---:R-:W-:-:S05]  /*0120*/  IMAD.SHL.U32 R0, R177, 0x10, RZ ;  /* 0x00000010b1007824 */ /* 0x004fca00078e00ff */
[----:B------:R-:W-:-:S04]  /*0130*/  LOP3.LUT R0, R0, 0x1f0, RZ, 0xc0, !PT ;  /* 0x000001f000007812 */ /* 0x000fc800078ec0ff */
[----:B------:R-:W-:-:S04]  /*0140*/  IADD3 R6, P2, R0, UR8, RZ ;  /* 0x0000000800067c10 */ /* 0x000fc8000ff5e0ff */
[----:B------:R-:W-:Y:S02]  /*0150*/  IADD3.X R7, RZ, UR9, RZ, P2, !PT ;  /* 0x00000009ff077c10 */ /* 0x000fe400097fe4ff */
[----:B------:R-:W-:Y:S01]  /*0160*/  ISETP.NE.U32.AND P0, PT, RZ, UR8, PT ;  /* 0x00000008ff007c0c */ /* 0x000fe2000bf05070 */
[----:B------:R-:W-:Y:S02]  /*0170*/  ULDC UR8, c[0x0][0x0] ;  /* 0x0000000000087ab9 */ /* 0x000fe40000000800 */
[C-C-:B0-----:R-:W-:Y:S01]  /*0180*/  IMAD R190, R20.reuse, UR8, R177.reuse ;  /* 0x0000000814be7c24 */ /* 0x141fe2000f8e02b1 */
[----:B------:R-:W-:Y:S02]  /*0190*/  SHF.R.U32.HI R158, RZ, 0x5, R177 ;  /* 0x00000005ff9e7819 */ /* 0x000fe400000116b1 */
[----:B------:R-:W-:Y:S01]  /*01a0*/  ISETP.NE.AND.EX P0, PT, RZ, UR9, PT, P0 ;  /* 0x00000009ff007c0c */ /* 0x000fe2000bf05300 */
[----:B------:R-:W-:Y:S02]  /*01b0*/  ULDC.64 UR8, c[0x0][0x260] ;  /* 0x0000980000087ab9 */ /* 0x000fe40000000a00 */
[----:B------:R-:W-:-:S10]  /*01c0*/  IMAD R158, R20, 0x4, R158 ;  /* 0x00000004149e7824 */ /* 0x000fd400078e029e */
[----:B------:R-:W5:Y:S04]  /*01d0*/  @P0 LDG.E.128 R8, desc[UR4][R6.64] ;  /* 0x0000000406080981 */ /* 0x000f68000c1e1d00 */
[----:B------:R-:W5:Y:S04]  /*01e0*/  @P0 LDG.E.128 R16, desc[UR4][R6.64+0x200] ;  /* 0x0002000406100981 */ /* 0x000f68000c1e1d00 */
[----:B------:R-:W5:Y:S04]  /*01f0*/  @P0 LDG.E.128 R24, desc[UR4][R6.64+0x400] ;  /* 0x0004000406180981 */ /* 0x000f68000c1e1d00 */
[----:B------:R-:W5:Y:S04]  /*0200*/  @P0 LDG.E.128 R32, desc[UR4][R6.64+0x600] ;  /* 0x0006000406200981 */ /* 0x000f68000c1e1d00 */
[----:B------:R-:W5:Y:S04]  /*0210*/  @P0 LDG.E.128 R48, desc[UR4][R6.64+0x800] ;  /* 0x0008000406300981 */ /* 0x000f68000c1e1d00 */
[----:B------:R-:W5:Y:S04]  /*0220*/  @P0 LDG.E.128 R44, desc[UR4][R6.64+0xa00] ;  /* 0x000a0004062c0981 */ /* 0x000f68000c1e1d00 */
[----:B------:R-:W5:Y:S04]  /*0230*/  @P0 LDG.E.128 R40, desc[UR4][R6.64+0xc00] ;  /* 0x000c000406280981 */ /* 0x000f68000c1e1d00 */
[----:B------:R0:W5:Y:S01]  /*0240*/  @P0 LDG.E.128 R36, desc[UR4][R6.64+0xe00] ;  /* 0x000e000406240981 */ /* 0x000162000c1e1d00 */
[----:B---3--:R-:W-:-:S02]  /*0250*/  @P1 R2UR UR6, R2 ;  /* 0x00000000020612ca */ /* 0x008fc400000e0000 */
        /* <DEDUP_REMOVED lines=53> */
[----:B0-----:R-:W-:Y:S01]  /*05b0*/  IADD3 R6, P2, R0, UR8, RZ ;  /* 0x0000000800067c10 */ /* 0x001fe2000ff5e0ff */
        /* <DEDUP_REMOVED lines=14> */
[----:B------:R-:W-:Y:S01]  /*06a0*/  @!P0 CS2R R32, SRZ ;  /* 0x0000000000208805 */ /* 0x000fe2000001ff00 */
[----:B------:R-:W5:Y:S01]  /*06b0*/  LDG.E.128 R136, desc[UR4][R6.64] ;  /* 0x0000000406887981 */ /* 0x000f62000c1e1d00 */
[----:B------:R-:W-:Y:S01]  /*06c0*/  @!P0 CS2R R34, SRZ ;  /* 0x0000000000228805 */ /* 0x000fe2000001ff00 */
[--C-:B------:R-:W-:Y:S01]  /*06d0*/  HADD2.F32 R0, -RZ, R8.reuse.H0_H0 ;  /* 0x20000008ff007230 */ /* 0x100fe20000004100 */
[----:B------:R-:W-:Y:S01]  /*06e0*/  @!P0 CS2R R48, SRZ ;  /* 0x0000000000308805 */ /* 0x000fe2000001ff00 */
[----:B------:R-:W5:Y:S01]  /*06f0*/  LDG.E.128 R132, desc[UR4][R6.64+0x200] ;  /* 0x0002000406847981 */ /* 0x000f62000c1e1d00 */
[----:B------:R-:W-:Y:S01]  /*0700*/  HADD2.F32 R2, -RZ, R8.H1_H1 ;  /* 0x30000008ff027230 */ /* 0x000fe20000004100 */
[----:B------:R-:W-:Y:S01]  /*0710*/  @!P0 CS2R R50, SRZ ;  /* 0x0000000000328805 */ /* 0x000fe2000001ff00 */
[--C-:B------:R-:W-:Y:S01]  /*0720*/  HADD2.F32 R3, -RZ, R9.reuse.H0_H0 ;  /* 0x20000009ff037230 */ /* 0x100fe20000004100 */
[----:B------:R-:W5:Y:S01]  /*0730*/  LDG.E.128 R128, desc[UR4][R6.64+0x400] ;  /* 0x0004000406807981 */ /* 0x000f62000c1e1d00 */
[----:B------:R-:W-:Y:S01]  /*0740*/  HADD2.F32 R4, -RZ, R9.H1_H1 ;  /* 0x30000009ff047230 */ /* 0x000fe20000004100 */
[----:B------:R-:W-:Y:S01]  /*0750*/  @!P0 CS2R R44, SRZ ;  /* 0x00000000002c8805 */ /* 0x000fe2000001ff00 */
[----:B------:R-:W-:Y:S01]  /*0760*/  HADD2.F32 R5, -RZ, R10.H0_H0 ;  /* 0x2000000aff057230 */ /* 0x000fe20000004100 */
[----:B------:R-:W5:Y:S01]  /*0770*/  LDG.E.128 R124, desc[UR4][R6.64+0x600] ;  /* 0x00060004067c7981 */ /* 0x000f62000c1e1d00 */
[----:B------:R-:W-:-:S02]  /*0780*/  @!P0 CS2R R46, SRZ ;  /* 0x00000000002e8805 */ /* 0x000fc4000001ff00 */
[----:B------:R-:W-:Y:S02]  /*0790*/  @!P0 CS2R R40, SRZ ;  /* 0x0000000000288805 */ /* 0x000fe4000001ff00 */
[----:B------:R-:W-:Y:S01]  /*07a0*/  @!P0 CS2R R42, SRZ ;  /* 0x00000000002a8805 */ /* 0x000fe2000001ff00 */
[----:B------:R-:W5:Y:S01]  /*07b0*/  LDG.E.128 R120, desc[UR4][R6.64+0x800] ;  /* 0x0008000406787981 */ /* 0x000f62000c1e1d00 */
[----:B------:R-:W-:Y:S01]  /*07c0*/  @!P0 CS2R R38, SRZ ;  /* 0x0000000000268805 */ /* 0x000fe2000001ff00 */
[--C-:B------:R-:W-:Y:S01]  /*07d0*/  HADD2.F32 R166, -RZ, R36.reuse.H0_H0 ;  /* 0x20000024ffa67230 */ /* 0x100fe20000004100 */
[----:B------:R-:W-:Y:S01]  /*07e0*/  UIADD3 UR39, UR6, -0x700cb87f, URZ ;  /* 0x8ff3478106277890 */ /* 0x000fe2000fffe03f */
[----:B------:R-:W5:Y:S01]  /*07f0*/  LDG.E.128 R116, desc[UR4][R6.64+0xa00] ;  /* 0x000a000406747981 */ /* 0x000f62000c1e1d00 */
[----:B------:R-:W-:Y:S01]  /*0800*/  HADD2.F32 R167, -RZ, R36.H1_H1 ;  /* 0x30000024ffa77230 */ /* 0x000fe20000004100 */
[----:B------:R-:W-:Y:S01]  /*0810*/  UIADD3 UR40, UR7, -0x695add53, URZ ;  /* 0x96a522ad07287890 */ /* 0x000fe2000fffe03f */
[--C-:B------:R-:W-:Y:S01]  /*0820*/  HADD2.F32 R168, -RZ, R37.reuse.H0_H0 ;  /* 0x20000025ffa87230 */ /* 0x100fe20000004100 */
[----:B------:R-:W5:Y:S01]  /*0830*/  LDG.E.128 R112, desc[UR4][R6.64+0xc00] ;  /* 0x000c000406707981 */ /* 0x000f62000c1e1d00 */
[----:B------:R-:W-:Y:S01]  /*0840*/  HADD2.F32 R169, -RZ, R37.H1_H1 ;  /* 0x30000025ffa97230 */ /* 0x000fe20000004100 */
[----:B------:R-:W-:-:S02]  /*0850*/  ULDC.64 UR8, c[0x0][0x228] ;  /* 0x00008a0000087ab9 */ /* 0x000fc40000000a00 */
[----:B------:R0:W5:Y:S01]  /*0860*/  LDG.E.128 R108, desc[UR4][R6.64+0xe00] ;  /* 0x000e0004066c7981 */ /* 0x000162000c1e1d00 */
[--C-:B------:R-:W-:Y:S01]  /*0870*/  HADD2.F32 R8, -RZ, R11.reuse.H1_H1 ;  /* 0x3000000bff087230 */ /* 0x100fe20000004100 */
[----:B------:R-:W-:Y:S01]  /*0880*/  ISETP.NE.U32.AND P0, PT, RZ, UR8, PT ;  /* 0x00000008ff007c0c */ /* 0x000fe2000bf05070 */
[----:B------:R-:W-:Y:S01]  /*0890*/  HADD2.F32 R9, -RZ, R16.H0_H0 ;  /* 0x20000010ff097230 */ /* 0x000fe20000004100 */
[----:B------:R-:W-:Y:S01]  /*08a0*/  BSSY B0, `(.L_x_35688) ;  /* 0x0002fe2000007945 */ /* 0x000fe20003800000 */
[----:B------:R-:W-:Y:S01]  /*08b0*/  IMAD R173, R173, -0x2daee0ad, RZ ;  /* 0xd2511f53adad7824 */ /* 0x000fe200078e02ff */
[----:B------:R-:W-:Y:S01]  /*08c0*/  LOP3.LUT R196, R196, 0x3, RZ, 0xc0, !PT ;  /* 0x00000003c4c47812 */ /* 0x000fe200078ec0ff */
[----:B------:R-:W-:Y:S01]  /*08d0*/  IMAD R174, R174, -0x326172a9, RZ ;  /* 0xcd9e8d57aeae7824 */ /* 0x000fe200078e02ff */
[----:B------:R-:W-:Y:S01]  /*08e0*/  ULDC.U8 UR8, c[0x0][0x2a0] ;  /* 0x0000a80000087ab9 */ /* 0x000fe20000000000 */
[----:B------:R-:W-:Y:S01]  /*08f0*/  IMAD.HI.U32 R37, R178, -0x326172a9, RZ ;  /* 0xcd9e8d57b2257827 */ /* 0x000fe200078e00ff */
[----:B------:R-:W-:Y:S01]  /*0900*/  LOP3.LUT R177, R177, 0x1f, RZ, 0xc0, !PT ;  /* 0x0000001fb1b17812 */ /* 0x000fe200078ec0ff */
[----:B------:R-:W-:Y:S01]  /*0910*/  UISETP.NE.AND UP0, UPT, UR8, URZ, UPT ;  /* 0x0000003f0800728c */ /* 0x000fe2000bf05270 */
[----:B------:R-:W-:Y:S01]  /*0920*/  ISETP.NE.AND.EX P0, PT, RZ, UR9, PT, P0 ;  /* 0x00000009ff007c0c */ /* 0x000fe2000bf05300 */
[----:B0-----:R-:W-:Y:S01]  /*0930*/  HADD2.F32 R6, -RZ, R10.H1_H1 ;  /* 0x3000000aff067230 */ /* 0x001fe20000004100 */
[----:B------:R-:W-:Y:S01]  /*0940*/  LOP3.LUT R174, R37, UR39, R174, 0x96, !PT ;  /* 0x0000002725ae7c12 */ /* 0x000fe2000f8e96ae */
[----:B------:R-:W-:Y:S01]  /*0950*/  HADD2.F32 R7, -RZ, R11.H0_H0 ;  /* 0x2000000bff077230 */ /* 0x000fe20000004100 */
[----:B------:R-:W-:Y:S01]  /*0960*/  ULDC UR21, c[0x0][0x218] ;  /* 0x0000860000157ab9 */ /* 0x000fe20000000800 */
[----:B------:R-:W-:Y:S01]  /*0970*/  HADD2.F32 R10, -RZ, R16.H1_H1 ;  /* 0x30000010ff0a7230 */ /* 0x000fe20000004100 */
[----:B------:R-:W-:Y:S01]  /*0980*/  ULDC UR22, c[0x0][0x2d8] ;  /* 0x0000b60000167ab9 */ /* 0x000fe20000000800 */
[----:B------:R-:W-:Y:S01]  /*0990*/  IMAD.HI.U32 R36, R180, -0x2daee0ad, RZ ;  /* 0xd2511f53b4247827 */ /* 0x000fe200078e00ff */
[----:B------:R-:W-:Y:S01]  /*09a0*/  ULDC.64 UR8, c[0x0][0x228] ;  /* 0x00008a0000087ab9 */ /* 0x000fe20000000a00 */
[----:B------:R-:W-:Y:S01]  /*09b0*/  ULDC.64 UR10, c[0x0][0x230] ;  /* 0x00008c00000a7ab9 */ /* 0x000fe20000000a00 */
[----:B------:R-:W-:Y:S01]  /*09c0*/  ULDC.64 UR12, c[0x0][0x238] ;  /* 0x00008e00000c7ab9 */ /* 0x000fe20000000a00 */
[--C-:B------:R-:W-:Y:S01]  /*09d0*/  HADD2.F32 R11, -RZ, R17.reuse.H0_H0 ;  /* 0x20000011ff0b7230 */ /* 0x100fe20000004100 */
[----:B------:R-:W-:Y:S01]  /*09e0*/  LOP3.LUT R173, R36, UR40, R173, 0x96, !PT ;  /* 0x0000002824ad7c12 */ /* 0x000fe2000f8e96ad */
        /* <DEDUP_REMOVED lines=52> */
[----:B------:R-:W-:Y:S02]  /*0d30*/  IMAD R178, R178, -0x326172a9, RZ ;  /* 0xcd9e8d57b2b27824 */ /* 0x000fe400078e02ff */
[----:B------:R-:W-:Y:S02]  /*0d40*/  IMAD R180, R180, -0x2daee0ad, RZ ;  /* 0xd2511f53b4b47824 */ /* 0x000fe400078e02ff */
[----:B------:R-:W-:-:S07]  /*0d50*/  IMAD.MOV.U32 R179, RZ, RZ, RZ ;  /* 0x000000ffffb37224 */ /* 0x000fce00078e00ff */
.L_x_36722:
        /* <DEDUP_REMOVED lines=29> */
.L_x_35690:
[----:B------:R-:W-:-:S07]  /*0f30*/  MOV R48, R178 ;  /* 0x000000b200307202 */ /* 0x000fce0000000f00 */
.L_x_35691:
[----:B------:R-:W-:Y:S05]  /*0f40*/  BSYNC B1 ;  /* 0x0000000000017941 */ /* 0x000fea0003800000 */
.L_x_35689:
        /* <DEDUP_REMOVED lines=16> */
.L_x_35695:
[----:B------:R-:W-:Y:S05]  /*1050*/  BSYNC B2 ;  /* 0x0000000000027941 */ /* 0x000fea0003800000 */
.L_x_35694:
        /* <DEDUP_REMOVED lines=44> */
.L_x_35693:
[----:B------:R-:W-:Y:S05]  /*1320*/  BSYNC B1 ;  /* 0x0000000000017941 */ /* 0x000fea0003800000 */
.L_x_35692:
        /* <DEDUP_REMOVED lines=18> */
.L_x_35696:
        /* <DEDUP_REMOVED lines=12> */
.L_x_35699:
[----:B------:R-:W-:-:S07]  /*1510*/  MOV R49, R178 ;  /* 0x000000b200317202 */ /* 0x000fce0000000f00 */
.L_x_35700:
[----:B------:R-:W-:Y:S05]  /*1520*/  BSYNC B1 ;  /* 0x0000000000017941 */ /* 0x000fea0003800000 */
.L_x_35698:
        /* <DEDUP_REMOVED lines=16> */
.L_x_35704:
[----:B------:R-:W-:Y:S05]  /*1630*/  BSYNC B2 ;  /* 0x0000000000027941 */ /* 0x000fea0003800000 */
.L_x_35703:
        /* <DEDUP_REMOVED lines=43> */
.L_x_35702:
[----:B------:R-:W-:Y:S05]  /*18f0*/  BSYNC B1 ;  /* 0x0000000000017941 */ /* 0x000fea0003800000 */
.L_x_35701:
        /* <DEDUP_REMOVED lines=9> */
.L_x_35697:
        /* <DEDUP_REMOVED lines=12> */
.L_x_35706:
[----:B------:R-:W-:-:S07]  /*1a50*/  IMAD.MOV.U32 R49, RZ, RZ, R178 ;  /* 0x000000ffff317224 */ /* 0x000fce00078e00b2 */
.L_x_35707:
[----:B------:R-:W-:Y:S05]  /*1a60*/  BSYNC B1 ;  /* 0x0000000000017941 */ /* 0x000fea0003800000 */
.L_x_35705:
        /* <DEDUP_REMOVED lines=16> */
.L_x_35711:
[----:B------:R-:W-:Y:S05]  /*1b70*/  BSYNC B2 ;  /* 0x0000000000027941 */ /* 0x000fea0003800000 */
.L_x_35710:
        /* <DEDUP_REMOVED lines=44> */
.L_x_35709:
[----:B------:R-:W-:Y:S05]  /*1e40*/  BSYNC B1 ;  /* 0x0000000000017941 */ /* 0x000fea0003800000 */
.L_x_35708:
        /* <DEDUP_REMOVED lines=13> */
.L_x_35712:
        /* <DEDUP_REMOVED lines=12> */
.L_x_35715:
[----:B------:R-:W-:-:S07]  /*1fe0*/  IMAD.MOV.U32 R50, RZ, RZ, R178 ;  /* 0x000000ffff327224 */ /* 0x000fce00078e00b2 */
.L_x_35716:
[----:B------:R-:W-:Y:S05]  /*1ff0*/  BSYNC B1 ;  /* 0x0000000000017941 */ /* 0x000fea0003800000 */
.L_x_35714:
        /* <DEDUP_REMOVED lines=16> */
.L_x_35720:
[----:B------:R-:W-:Y:S05]  /*2100*/  BSYNC B2 ;  /* 0x0000000000027941 */ /* 0x000fea0003800000 */
.L_x_35719:
        /* <DEDUP_REMOVED lines=44> */
.L_x_35718:
[----:B------:R-:W-:Y:S05]  /*23d0*/  BSYNC B1 ;  /* 0x0000000000017941 */ /* 0x000fea0003800000 */
.L_x_35717:
        /* <DEDUP_REMOVED lines=9> */
.L_x_35713:
        /* <DEDUP_REMOVED lines=12> */
.L_x_35722:
[----:B------:R-:W-:-:S07]  /*2530*/  IMAD.MOV.U32 R50, RZ, RZ, R178 ;  /* 0x000000ffff327224 */ /* 0x000fce00078e00b2 */
.L_x_35723:
[----:B------:R-:W-:Y:S05]  /*2540*/  BSYNC B1 ;  /* 0x0000000000017941 */ /* 0x000fea0003800000 */
.L_x_35721:
        /* <DEDUP_REMOVED lines=16> */
.L_x_35727:
[----:B------:R-:W-:Y:S05]  /*2650*/  BSYNC B2 ;  /* 0x0000000000027941 */ /* 0x000fea0003800000 */
.L_x_35726:
        /* <DEDUP_REMOVED lines=44> */
.L_x_35725:
[----:B------:R-:W-:Y:S05]  /*2920*/  BSYNC B1 ;  /* 0x0000000000017941 */ /* 0x000fea0003800000 */
.L_x_35724:
        /* <DEDUP_REMOVED lines=13> */
.L_x_35728:
        /* <DEDUP_REMOVED lines=12> */
.L_x_35731:
[----:B------:R-:W-:-:S07]  /*2ac0*/  MOV R51, R178 ;  /* 0x000000b200337202 */ /* 0x000fce0000000f00 */
.L_x_35732:
[----:B------:R-:W-:Y:S05]  /*2ad0*/  BSYNC B1 ;  /* 0x0000000000017941 */ /* 0x000fea0003800000 */
.L_x_35730:
        /* <DEDUP_REMOVED lines=16> */
.L_x_35736:
[----:B------:R-:W-:Y:S05]  /*2be0*/  BSYNC B2 ;  /* 0x0000000000027941 */ /* 0x000fea0003800000 */
.L_x_35735:
        /* <DEDUP_REMOVED lines=44> */
.L_x_35734:
[----:B------:R-:W-:Y:S05]  /*2eb0*/  BSYNC B1 ;  /* 0x0000000000017941 */ /* 0x000fea0003800000 */
.L_x_35733:
        /* <DEDUP_REMOVED lines=9> */
.L_x_35729:
        /* <DEDUP_REMOVED lines=12> */
.L_x_35738:
[----:B------:R-:W-:-:S07]  /*3010*/  MOV R51, R178 ;  /* 0x000000b200337202 */ /* 0x000fce0000000f00 */
.L_x_35739:
[----:B------:R-:W-:Y:S05]  /*3020*/  BSYNC B1 ;  /* 0x0000000000017941 */ /* 0x000fea0003800000 */
.L_x_35737:
        /* <DEDUP_REMOVED lines=16> */
.L_x_35743:
[----:B------:R-:W-:Y:S05]  /*3130*/  BSYNC B2 ;  /* 0x0000000000027941 */ /* 0x000fea0003800000 */
.L_x_35742:
        /* <DEDUP_REMOVED lines=44> */
.L_x_35741:
[----:B------:R-:W-:Y:S05]  /*3400*/  BSYNC B1 ;  /* 0x0000000000017941 */ /* 0x000fea0003800000 */
.L_x_35740:
        /* <DEDUP_REMOVED lines=13> */
.L_x_35744:
        /* <DEDUP_REMOVED lines=12> */
.L_x_35747:
[----:B------:R-:W-:-:S07]  /*35a0*/  IMAD.MOV.U32 R47, RZ, RZ, R178 ;  /* 0x000000ffff2f7224 */ /* 0x000fce00078e00b2 */
.L_x_35748:
[----:B------:R-:W-:Y:S05]  /*35b0*/  BSYNC B1 ;  /* 0x0000000000017941 */ /* 0x000fea0003800000 */
.L_x_35746:
        /* <DEDUP_REMOVED lines=16> */
.L_x_35752:
[----:B------:R-:W-:Y:S05]  /*36c0*/  BSYNC B2 ;  /* 0x0000000000027941 */ /* 0x000fea0003800000 */
.L_x_35751:
        /* <DEDUP_REMOVED lines=44> */
.L_x_35750:
[----:B------:R-:W-:Y:S05]  /*3990*/  BSYNC B1 ;  /* 0x0000000000017941 */ /* 0x000fea0003800000 */
.L_x_35749:
        /* <DEDUP_REMOVED lines=9> */
.L_x_35745:
        /* <DEDUP_REMOVED lines=12> */
.L_x_35754:
[----:B------:R-:W-:-:S07]  /*3af0*/  IMAD.MOV.U32 R47, RZ, RZ, R178 ;  /* 0x000000ffff2f7224 */ /* 0x000fce00078e00b2 */
.L_x_35755:
[----:B------:R-:W-:Y:S05]  /*3b00*/  BSYNC B1 ;  /* 0x0000000000017941 */ /* 0x000fea0003800000 */
.L_x_35753:
        /* <DEDUP_REMOVED lines=16> */
.L_x_35759:
[----:B------:R-:W-:Y:S05]  /*3c10*/  BSYNC B2 ;  /* 0x0000000000027941 */ /* 0x000fea0003800000 */
.L_x_35758:
        /* <DEDUP_REMOVED lines=44> */
.L_x_35757:
[----:B------:R-:W-:Y:S05]  /*3ee0*/  BSYNC B1 ;  /* 0x0000000000017941 */ /* 0x000fea0003800000 */
.L_x_35756:
        /* <DEDUP_REMOVED lines=13> */
.L_x_35760:
        /* <DEDUP_REMOVED lines=12> */
.L_x_35763:
[----:B------:R-:W-:-:S07]  /*4080*/  IMAD.MOV.U32 R51, RZ, RZ, R178 ;  /* 0x000000ffff337224 */ /* 0x000fce00078e00b2 */
.L_x_35764:
[----:B------:R-:W-:Y:S05]  /*4090*/  BSYNC B1 ;  /* 0x0000000000017941 */ /* 0x000fea0003800000 */
.L_x_35762:
        /* <DEDUP_REMOVED lines=16> */
.L_x_35768:
[----:B------:R-:W-:Y:S05]  /*41a0*/  BSYNC B2 ;  /* 0x0000000000027941 */ /* 0x000fea0003800000 */
.L_x_35767:
        /* <DEDUP_REMOVED lines=44> */
.L_x_35766:
[----:B------:R-:W-:Y:S05]  /*4470*/  BSYNC B1 ;  /* 0x0000000000017941 */ /* 0x000fea0003800000 */
.L_x_35765:
        /* <DEDUP_REMOVED lines=9> */
.L_x_35761:
        /* <DEDUP_REMOVED lines=12> */
.L_x_35770:
[----:B------:R-:W-:-:S07]  /*45d0*/  IMAD.MOV.U32 R51, RZ, RZ, R178 ;  /* 0x000000ffff337224 */ /* 0x000fce00078e00b2 */
.L_x_35771:
[----:B------:R-:W-:Y:S05]  /*45e0*/  BSYNC B1 ;  /* 0x0000000000017941 */ /* 0x000fea0003800000 */
.L_x_35769:
        /* <DEDUP_REMOVED lines=16> */
.L_x_35775:
[----:B------:R-:W-:Y:S05]  /*46f0*/  BSYNC B2 ;  /* 0x0000000000027941 */ /* 0x000fea0003800000 */
.L_x_35774:
        /* <DEDUP_REMOVED lines=44> */
.L_x_35773:
[----:B------:R-:W-:Y:S05]  /*49c0*/  BSYNC B1 ;  /* 0x0000000000017941 */ /* 0x000fea0003800000 */
.L_x_35772:
        /* <DEDUP_REMOVED lines=12> */
.L_x_35776:
        /* <DEDUP_REMOVED lines=12> */
.L_x_35779:
[----:B------:R-:W-:-:S07]  /*4b50*/  MOV R38, R178 ;  /* 0x000000b200267202 */ /* 0x000fce0000000f00 */
.L_x_35780:
[----:B------:R-:W-:Y:S05]  /*4b60*/  BSYNC B1 ;  /* 0x0000000000017941 */ /* 0x000fea0003800000 */
.L_x_35778:
        /* <DEDUP_REMOVED lines=16> */
.L_x_35784:
[----:B------:R-:W-:Y:S05]  /*4c70*/  BSYNC B2 ;  /* 0x0000000000027941 */ /* 0x000fea0003800000 */
.L_x_35783:
        /* <DEDUP_REMOVED lines=44> */
.L_x_35782:
[----:B------:R-:W-:Y:S05]  /*4f40*/  BSYNC B1 ;  /* 0x0000000000017941 */ /* 0x000fea0003800000 */
.L_x_35781:
        /* <DEDUP_REMOVED lines=9> */
.L_x_35777:
        /* <DEDUP_REMOVED lines=12> */
.L_x_35786:
[----:B------:R-:W-:-:S07]  /*50a0*/  MOV R38, R178 ;  /* 0x000000b200267202 */ /* 0x000fce0000000f00 */
.L_x_35787:
[----:B------:R-:W-:Y:S05]  /*50b0*/  BSYNC B1 ;  /* 0x0000000000017941 */ /* 0x000fea0003800000 */
.L_x_35785:
        /* <DEDUP_REMOVED lines=16> */
.L_x_35791:
[----:B------:R-:W-:Y:S05]  /*51c0*/  BSYNC B2 ;  /* 0x0000000000027941 */ /* 0x000fea0003800000 */
.L_x_35790:
        /* <DEDUP_REMOVED lines=44> */
.L_x_35789:
[----:B------:R-:W-:Y:S05]  /*5490*/  BSYNC B1 ;  /* 0x0000000000017941 */ /* 0x000fea0003800000 */
.L_x_35788:
        /* <DEDUP_REMOVED lines=12> */
.L_x_35792:
        /* <DEDUP_REMOVED lines=12> */
.L_x_35795:
[----:B------:R-:W-:-:S07]  /*5620*/  IMAD.MOV.U32 R38, RZ, RZ, R178 ;  /* 0x000000ffff267224 */ /* 0x000fce00078e00b2 */
.L_x_35796:
[----:B------:R-:W-:Y:S05]  /*5630*/  BSYNC B1 ;  /* 0x0000000000017941 */ /* 0x000fea0003800000 */
.L_x_35794:
        /* <DEDUP_REMOVED lines=16> */
.L_x_35800:
[----:B------:R-:W-:Y:S05]  /*5740*/  BSYNC B2 ;  /* 0x0000000000027941 */ /* 0x000fea0003800000 */
.L_x_35799:
        /* <DEDUP_REMOVED lines=44> */
.L_x_35798:
[----:B------:R-:W-:Y:S05]  /*5a10*/  BSYNC B1 ;  /* 0x0000000000017941 */ /* 0x000fea0003800000 */
.L_x_35797:
        /* <DEDUP_REMOVED lines=9> */
.L_x_35793:
        /* <DEDUP_REMOVED lines=12> */
.L_x_35802:
[----:B------:R-:W-:-:S07]  /*5b70*/  IMAD.MOV.U32 R38, RZ, RZ, R178 ;  /* 0x000000ffff267224 */ /* 0x000fce00078e00b2 */
.L_x_35803:
[----:B------:R-:W-:Y:S05]  /*5b80*/  BSYNC B1 ;  /* 0x0000000000017941 */ /* 0x000fea0003800000 */
.L_x_35801:
        /* <DEDUP_REMOVED lines=16> */
.L_x_35807:
[----:B------:R-:W-:Y:S05]  /*5c90*/  BSYNC B2 ;  /* 0x0000000000027941 */ /* 0x000fea0003800000 */
.L_x_35806:
        /* <DEDUP_REMOVED lines=44> */
.L_x_35805:
[----:B------:R-:W-:Y:S05]  /*5f60*/  BSYNC B1 ;  /* 0x0000000000017941 */ /* 0x000fea0003800000 */
.L_x_35804:
        /* <DEDUP_REMOVED lines=12> */
.L_x_35808:
        /* <DEDUP_REMOVED lines=12> */
.L_x_35811:
[----:B------:R-:W-:-:S07]  /*60f0*/  IMAD.MOV.U32 R52, RZ, RZ, R178 ;  /* 0x000000ffff347224 */ /* 0x000fce00078e00b2 */
.L_x_35812:
[----:B------:R-:W-:Y:S05]  /*6100*/  BSYNC B1 ;  /* 0x0000000000017941 */ /* 0x000fea0003800000 */
.L_x_35810:
        /* <DEDUP_REMOVED lines=18> */
.L_x_35816:
[----:B------:R-:W-:Y:S05]  /*6230*/  BSYNC B2 ;  /* 0x0000000000027941 */ /* 0x000fea0003800000 */
.L_x_35815:
        /* <DEDUP_REMOVED lines=44> */
.L_x_35814:
[----:B------:R-:W-:Y:S05]  /*6500*/  BSYNC B1 ;  /* 0x0000000000017941 */ /* 0x000fea0003800000 */
.L_x_35813:
        /* <DEDUP_REMOVED lines=9> */
.L_x_35809:
        /* <DEDUP_REMOVED lines=9> */
[----:B------:R-:W-:Y:S02]  /*6630*/  ISETP.NE.AND P3, PT, R50, RZ, PT ;  /* 0x000000ff3200720c */ /* 0x000fe40003f65270 */
        /* <DEDUP_REMOVED lines=10> */
[C---:B------:R-:W-:Y:S02]  /*66e0*/  LEA R38, P3, R205.reuse, UR12, 0x5 ;  /* 0x0000000ccd267c11 */ /* 0x040fe4000f8628ff */
[----:B------:R-:W-:Y:S01]  /*66f0*/  SHF.L.U32 R50, R205, 0x3, RZ ;  /* 0x00000003cd327819 */ /* 0x000fe200000006ff */
[----:B0-----:R-:W-:Y:S01]  /*6700*/  @P1 IMAD.WIDE.U32 R42, R197, 0x20, R42 ;  /* 0x00000020c52a1825 */ /* 0x001fe200078e002a */
[----:B------:R-:W-:-:S02]  /*6710*/  LOP3.LUT R36, R46, R36, R44, 0xfe, !PT ;  /* 0x000000242e247212 */ /* 0x000fc400078efe2c */
[----:B------:R-:W-:Y:S02]  /*6720*/  LOP3.LUT R45, R47, R37, R45, 0xfe, !PT ;  /* 0x000000252f2d7212 */ /* 0x000fe400078efe2d */
[----:B------:R-:W-:Y:S02]  /*6730*/  LEA.HI.X R39, R205, UR13, RZ, 0x5, P3 ;  /* 0x0000000dcd277c11 */ /* 0x000fe400098f2cff */
[----:B------:R-:W-:Y:S02]  /*6740*/  SEL R37, RZ, 0x1, P6 ;  /* 0x00000001ff257807 */ /* 0x000fe40003000000 */
[----:B------:R-:W-:Y:S01]  /*6750*/  SHF.R.U32.HI R52, RZ, 0x1d, R205 ;  /* 0x0000001dff347819 */ /* 0x000fe200000116cd */
[----:B------:R0:W-:Y:S01]  /*6760*/  STG.E.128 desc[UR4][R38.64], R92 ;  /* 0x0000005c26007986 */ /* 0x0001e2000c101d04 */
[----:B------:R-:W-:Y:S02]  /*6770*/  IADD3 R46, P3, R50, UR14, RZ ;  /* 0x0000000e322e7c10 */ /* 0x000fe4000ff7e0ff */
[----:B------:R-:W-:Y:S01]  /*6780*/  ISETP.NE.AND P2, PT, R40, RZ, PT ;  /* 0x000000ff2800720c */ /* 0x000fe20003f45270 */
[----:B------:R0:W-:Y:S01]  /*6790*/  STG.E.128 desc[UR4][R38.64+0x10], R88 ;  /* 0x0000105826007986 */ /* 0x0001e2000c101d04 */
[----:B------:R-:W-:Y:S01]  /*67a0*/  IADD3.X R47, R52, UR15, RZ, P3, !PT ;  /* 0x0000000f342f7c10 */ /* 0x000fe20009ffe4ff */
[----:B------:R-:W1:Y:S01]  /*67b0*/  @P0 LDC.64 R40, c[0x0][0x228] ;  /* 0x00008a00ff280b82 */ /* 0x000e620000000a00 */
[----:B------:R-:W-:Y:S01]  /*67c0*/  LOP3.LUT R44, R36, R37, RZ, 0xfc, !PT ;  /* 0x00000025242c7212 */ /* 0x000fe200078efcff */
[----:B------:R-:W-:-:S04]  /*67d0*/  IMAD.WIDE.U32 R36, R197, 0x10, R140 ;  /* 0x00000010c5247825 */ /* 0x000fc800078e008c */
[----:B------:R0:W-:Y:S01]  /*67e0*/  STG.E.64 desc[UR4][R46.64], R44 ;  /* 0x0000002c2e007986 */ /* 0x0001e2000c101b04 */
[----:B-1----:R-:W-:Y:S01]  /*67f0*/  @P0 IMAD.WIDE.U32 R40, R197, 0x10, R40 ;  /* 0x00000010c5280825 */ /* 0x002fe200078e0028 */
[----:B0-----:R-:W-:Y:S06]  /*6800*/  @!P0 BRA `(.L_x_35817) ;  /* 0x0000000000508947 */ /* 0x001fec0003800000 */
[----:B------:R-:W-:Y:S01]  /*6810*/  IMAD.U32 R38, R187, 0x10000, RZ ;  /* 0x00010000bb267824 */ /* 0x000fe200078e00ff */
[----:B------:R-:W-:Y:S02]  /*6820*/  LOP3.LUT R39, R188, 0xffff, RZ, 0xc0, !PT ;  /* 0x0000ffffbc277812 */ /* 0x000fe400078ec0ff */
[----:B------:R-:W-:Y:S02]  /*6830*/  PRMT R44, R186, 0x7104, RZ ;  /* 0x00007104ba2c7816 */ /* 0x000fe400000000ff */
[----:B------:R-:W-:Y:S02]  /*6840*/  LOP3.LUT R46, R38, 0xff0000, RZ, 0xc0, !PT ;  /* 0x00ff0000262e7812 */ /* 0x000fe400078ec0ff */
[----:B------:R-:W-:Y:S02]  /*6850*/  LOP3.LUT R38, R184, 0xff, RZ, 0xc0, !PT ;  /* 0x000000ffb8267812 */ /* 0x000fe400078ec0ff */
[----:B------:R-:W-:Y:S02]  /*6860*/  PRMT R39, R46, 0x4210, R39 ;  /* 0x000042102e277816 */ /* 0x000fe40000000027 */
[----:B------:R-:W-:-:S02]  /*6870*/  LOP3.LUT R48, R183, 0xff, RZ, 0xc0, !PT ;  /* 0x000000ffb7307812 */ /* 0x000fc400078ec0ff */
        /* <DEDUP_REMOVED lines=13> */
.L_x_35817:
[----:B------:R1:W5:Y:S04]  /*6950*/  @P0 LDG.E.128 R96, desc[UR4][R40.64] ;  /* 0x0000000428600981 */ /* 0x000368000c1e1d00 */
[----:B------:R1:W5:Y:S04]  /*6960*/  @P1 LDG.E.128 R104, desc[UR4][R42.64] ;  /* 0x000000042a681981 */ /* 0x000368000c1e1d00 */
[----:B------:R1:W5:Y:S04]  /*6970*/  @P1 LDG.E.128 R100, desc[UR4][R42.64+0x10] ;  /* 0x000010042a641981 */ /* 0x000368000c1e1d00 */
[----:B0-----:R-:W5:Y:S01]  /*6980*/  LDG.E.128 R36, desc[UR4][R36.64] ;  /* 0x0000000424247981 */ /* 0x001f62000c1e1d00 */
        /* <DEDUP_REMOVED lines=12> */
.L_x_35819:
[----:B------:R-:W-:-:S07]  /*6a50*/  IMAD.MOV.U32 R48, RZ, RZ, R178 ;  /* 0x000000ffff307224 */ /* 0x000fce00078e00b2 */
.L_x_35820:
[----:B------:R-:W-:Y:S05]  /*6a60*/  BSYNC B1 ;  /* 0x0000000000017941 */ /* 0x000fea0003800000 */
.L_x_35818:
        /* <DEDUP_REMOVED lines=16> */
.L_x_35824:
[----:B------:R-:W-:Y:S05]  /*6b70*/  BSYNC B2 ;  /* 0x0000000000027941 */ /* 0x000fea0003800000 */
.L_x_35823:
        /* <DEDUP_REMOVED lines=44> */
.L_x_35822:
[----:B------:R-:W-:Y:S05]  /*6e40*/  BSYNC B1 ;  /* 0x0000000000017941 */ /* 0x000fea0003800000 */
.L_x_35821:
        /* <DEDUP_REMOVED lines=14> */
.L_x_35825:
        /* <DEDUP_REMOVED lines=12> */
.L_x_35828:
[----:B------:R-:W-:-:S07]  /*6ff0*/  MOV R48, R178 ;  /* 0x000000b200307202 */ /* 0x000fce0000000f00 */
.L_x_35829:
[----:B------:R-:W-:Y:S05]  /*7000*/  BSYNC B1 ;  /* 0x0000000000017941 */ /* 0x000fea0003800000 */
.L_x_35827:
        /* <DEDUP_REMOVED lines=16> */
.L_x_35833:
[----:B------:R-:W-:Y:S05]  /*7110*/  BSYNC B2 ;  /* 0x0000000000027941 */ /* 0x000fea0003800000 */
.L_x_35832:
        /* <DEDUP_REMOVED lines=43> */
.L_x_35831:
[----:B------:R-:W-:Y:S05]  /*73d0*/  BSYNC B1 ;  /* 0x0000000000017941 */ /* 0x000fea0003800000 */
.L_x_35830:
        /* <DEDUP_REMOVED lines=9> */
.L_x_35826:
        /* <DEDUP_REMOVED lines=12> */
.L_x_35835:
[----:B------:R-:W-:-:S07]  /*7530*/  IMAD.MOV.U32 R50, RZ, RZ, R178 ;  /* 0x000000ffff327224 */ /* 0x000fce00078e00b2 */
.L_x_35836:
[----:B------:R-:W-:Y:S05]  /*7540*/  BSYNC B1 ;  /* 0x0000000000017941 */ /* 0x000fea0003800000 */
.L_x_35834:
        /* <DEDUP_REMOVED lines=16> */
.L_x_35840:
[----:B------:R-:W-:Y:S05]  /*7650*/  BSYNC B2 ;  /* 0x0000000000027941 */ /* 0x000fea0003800000 */
.L_x_35839:
        /* <DEDUP_REMOVED lines=44> */
.L_x_35838:
[----:B------:R-:W-:Y:S05]  /*7920*/  BSYNC B1 ;  /* 0x0000000000017941 */ /* 0x000fea0003800000 */
.L_x_35837:
        /* <DEDUP_REMOVED lines=14> */
.L_x_35841:
        /* <DEDUP_REMOVED lines=12> */
.L_x_35844:
[----:B------:R-:W-:-:S07]  /*7ad0*/  IMAD.MOV.U32 R48, RZ, RZ, R178 ;  /* 0x000000ffff307224 */ /* 0x000fce00078e00b2 */
.L_x_35845:
[----:B------:R-:W-:Y:S05]  /*7ae0*/  BSYNC B1 ;  /* 0x0000000000017941 */ /* 0x000fea0003800000 */
.L_x_35843:
        /* <DEDUP_REMOVED lines=16> */
.L_x_35849:
[----:B------:R-:W-:Y:S05]  /*7bf0*/  BSYNC B2 ;  /* 0x0000000000027941 */ /* 0x000fea0003800000 */
.L_x_35848:
        /* <DEDUP_REMOVED lines=44> */
.L_x_35847:
[----:B------:R-:W-:Y:S05]  /*7ec0*/  BSYNC B1 ;  /* 0x0000000000017941 */ /* 0x000fea0003800000 */
.L_x_35846:
        /* <DEDUP_REMOVED lines=9> */
.L_x_35842:
        /* <DEDUP_REMOVED lines=12> */
.L_x_35851:
[----:B------:R-:W-:-:S07]  /*8020*/  IMAD.MOV.U32 R50, RZ, RZ, R178 ;  /* 0x000000ffff327224 */ /* 0x000fce00078e00b2 */
.L_x_35852:
[----:B------:R-:W-:Y:S05]  /*8030*/  BSYNC B1 ;  /* 0x0000000000017941 */ /* 0x000fea0003800000 */
.L_x_35850:
        /* <DEDUP_REMOVED lines=16> */
.L_x_35856:
[----:B------:R-:W-:Y:S05]  /*8140*/  BSYNC B2 ;  /* 0x0000000000027941 */ /* 0x000fea0003800000 */
.L_x_35855:
        /* <DEDUP_REMOVED lines=44> */
.L_x_35854:
[----:B------:R-:W-:Y:S05]  /*8410*/  BSYNC B1 ;  /* 0x0000000000017941 */ /* 0x000fea0003800000 */
.L_x_35853:
        /* <DEDUP_REMOVED lines=14> */
.L_x_35857:
        /* <DEDUP_REMOVED lines=12> */
.L_x_35860:
[----:B------:R-:W-:-:S07]  /*85c0*/  MOV R50, R178 ;  /* 0x000000b200327202 */ /* 0x000fce0000000f00 */
.L_x_35861:
[----:B------:R-:W-:Y:S05]  /*85d0*/  BSYNC B1 ;  /* 0x0000000000017941 */ /* 0x000fea0003800000 */
.L_x_35859:
        /* <DEDUP_REMOVED lines=16> */
.L_x_35865:
[----:B------:R-:W-:Y:S05]  /*86e0*/  BSYNC B2 ;  /* 0x0000000000027941 */ /* 0x000fea0003800000 */
.L_x_35864:
        /* <DEDUP_REMOVED lines=44> */
.L_x_35863:
[----:B------:R-:W-:Y:S05]  /*89b0*/  BSYNC B1 ;  /* 0x0000000000017941 */ /* 0x000fea0003800000 */
.L_x_35862:
        /* <DEDUP_REMOVED lines=9> */
.L_x_35858:
        /* <DEDUP_REMOVED lines=12> */
.L_x_35867:
[----:B------:R-:W-:-:S07]  /*8b10*/  MOV R50, R178 ;  /* 0x000000b200327202 */ /* 0x000fce0000000f00 */
.L_x_35868:
[----:B------:R-:W-:Y:S05]  /*8b20*/  BSYNC B1 ;  /* 0x0000000000017941 */ /* 0x000fea0003800000 */
.L_x_35866:
        /* <DEDUP_REMOVED lines=16> */
.L_x_35872:
[----:B------:R-:W-:Y:S05]  /*8c30*/  BSYNC B2 ;  /* 0x0000000000027941 */ /* 0x000fea0003800000 */
.L_x_35871:
        /* <DEDUP_REMOVED lines=44> */
.L_x_35870:
[----:B------:R-:W-:Y:S05]  /*8f00*/  BSYNC B1 ;  /* 0x0000000000017941 */ /* 0x000fea0003800000 */
.L_x_35869:
        /* <DEDUP_REMOVED lines=13> */
.L_x_35873:
        /* <DEDUP_REMOVED lines=12> */
.L_x_35876:
[----:B------:R-:W-:-:S07]  /*90a0*/  IMAD.MOV.U32 R45, RZ, RZ, R178 ;  /* 0x000000ffff2d7224 */ /* 0x000fce00078e00b2 */
.L_x_35877:
[----:B------:R-:W-:Y:S05]  /*90b0*/  BSYNC B1 ;  /* 0x0000000000017941 */ /* 0x000fea0003800000 */
.L_x_35875:
        /* <DEDUP_REMOVED lines=16> */
.L_x_35881:
[----:B------:R-:W-:Y:S05]  /*91c0*/  BSYNC B2 ;  /* 0x0000000000027941 */ /* 0x000fea0003800000 */
.L_x_35880:
        /* <DEDUP_REMOVED lines=44> */
.L_x_35879:
[----:B------:R-:W-:Y:S05]  /*9490*/  BSYNC B1 ;  /* 0x0000000000017941 */ /* 0x000fea0003800000 */
.L_x_35878:
        /* <DEDUP_REMOVED lines=9> */
.L_x_35874:
        /* <DEDUP_REMOVED lines=12> */
.L_x_35883:
[----:B------:R-:W-:-:S07]  /*95f0*/  IMAD.MOV.U32 R45, RZ, RZ, R178 ;  /* 0x000000ffff2d7224 */ /* 0x000fce00078e00b2 */
.L_x_35884:
[----:B------:R-:W-:Y:S05]  /*9600*/  BSYNC B1 ;  /* 0x0000000000017941 */ /* 0x000fea0003800000 */
.L_x_35882:
        /* <DEDUP_REMOVED lines=16> */
.L_x_35888:
[----:B------:R-:W-:Y:S05]  /*9710*/  BSYNC B2 ;  /* 0x0000000000027941 */ /* 0x000fea0003800000 */
.L_x_35887:
        /* <DEDUP_REMOVED lines=44> */
.L_x_35886:
[----:B------:R-:W-:Y:S05]  /*99e0*/  BSYNC B1 ;  /* 0x0000000000017941 */ /* 0x000fea0003800000 */
.L_x_35885:
        /* <DEDUP_REMOVED lines=14> */
.L_x_35889:
        /* <DEDUP_REMOVED lines=12> */
.L_x_35892:
[----:B------:R-:W-:-:S07]  /*9b90*/  IMAD.MOV.U32 R45, RZ, RZ, R178 ;  /* 0x000000ffff2d7224 */ /* 0x000fce00078e00b2 */
.L_x_35893:
[----:B------:R-:W-:Y:S05]  /*9ba0*/  BSYNC B1 ;  /* 0x0000000000017941 */ /* 0x000fea0003800000 */
.L_x_35891:
        /* <DEDUP_REMOVED lines=16> */
.L_x_35897:
[----:B------:R-:W-:Y:S05]  /*9cb0*/  BSYNC B2 ;  /* 0x0000000000027941 */ /* 0x000fea0003800000 */
.L_x_35896:
        /* <DEDUP_REMOVED lines=44> */
.L_x_35895:
[----:B------:R-:W-:Y:S05]  /*9f80*/  BSYNC B1 ;  /* 0x0000000000017941 */ /* 0x000fea0003800000 */
.L_x_35894:
        /* <DEDUP_REMOVED lines=9> */
.L_x_35890:
        /* <DEDUP_REMOVED lines=12> */
.L_x_35899:
[----:B------:R-:W-:-:S07]  /*a0e0*/  IMAD.MOV.U32 R45, RZ, RZ, R178 ;  /* 0x000000ffff2d7224 */ /* 0x000fce00078e00b2 */
.L_x_35900:
[----:B------:R-:W-:Y:S05]  /*a0f0*/  BSYNC B1 ;  /* 0x0000000000017941 */ /* 0x000fea0003800000 */
.L_x_35898:
        /* <DEDUP_REMOVED lines=16> */
.L_x_35904:
[----:B------:R-:W-:Y:S05]  /*a200*/  BSYNC B2 ;  /* 0x0000000000027941 */ /* 0x000fea0003800000 */
.L_x_35903:
        /* <DEDUP_REMOVED lines=44> */
.L_x_35902:
[----:B------:R-:W-:Y:S05]  /*a4d0*/  BSYNC B1 ;  /* 0x0000000000017941 */ /* 0x000fea0003800000 */
.L_x_35901:
        /* <DEDUP_REMOVED lines=12> */
.L_x_35905:
        /* <DEDUP_REMOVED lines=12> */
.L_x_35908:
[----:B------:R-:W-:-:S07]  /*a660*/  MOV R38, R178 ;  /* 0x000000b200267202 */ /* 0x000fce0000000f00 */
.L_x_35909:
[----:B------:R-:W-:Y:S05]  /*a670*/  BSYNC B1 ;  /* 0x0000000000017941 */ /* 0x000fea0003800000 */
.L_x_35907:
        /* <DEDUP_REMOVED lines=16> */
.L_x_35913:
[----:B------:R-:W-:Y:S05]  /*a780*/  BSYNC B2 ;  /* 0x0000000000027941 */ /* 0x000fea0003800000 */
.L_x_35912:
        /* <DEDUP_REMOVED lines=44> */
.L_x_35911:
[----:B------:R-:W-:Y:S05]  /*aa50*/  BSYNC B1 ;  /* 0x0000000000017941 */ /* 0x000fea0003800000 */
.L_x_35910:
        /* <DEDUP_REMOVED lines=9> */
.L_x_35906:
        /* <DEDUP_REMOVED lines=12> */
.L_x_35915:
[----:B------:R-:W-:-:S07]  /*abb0*/  MOV R38, R178 ;  /* 0x000000b200267202 */ /* 0x000fce0000000f00 */
.L_x_35916:
[----:B------:R-:W-:Y:S05]  /*abc0*/  BSYNC B1 ;  /* 0x0000000000017941 */ /* 0x000fea0003800000 */
.L_x_35914:
        /* <DEDUP_REMOVED lines=16> */
.L_x_35920:
[----:B------:R-:W-:Y:S05]  /*acd0*/  BSYNC B2 ;  /* 0x0000000000027941 */ /* 0x000fea0003800000 */
.L_x_35919:
        /* <DEDUP_REMOVED lines=44> */
.L_x_35918:
[----:B------:R-:W-:Y:S05]  /*afa0*/  BSYNC B1 ;  /* 0x0000000000017941 */ /* 0x000fea0003800000 */
.L_x_35917:
        /* <DEDUP_REMOVED lines=12> */
.L_x_35921:
        /* <DEDUP_REMOVED lines=12> */
.L_x_35924:
[----:B------:R-:W-:-:S07]  /*b130*/  IMAD.MOV.U32 R38, RZ, RZ, R178 ;  /* 0x000000ffff267224 */ /* 0x000fce00078e00b2 */
.L_x_35925:
[----:B------:R-:W-:Y:S05]  /*b140*/  BSYNC B1 ;  /* 0x0000000000017941 */ /* 0x000fea0003800000 */
.L_x_35923:
        /* <DEDUP_REMOVED lines=16> */
.L_x_35929:
[----:B------:R-:W-:Y:S05]  /*b250*/  BSYNC B2 ;  /* 0x0000000000027941 */ /* 0x000fea0003800000 */
.L_x_35928:
        /* <DEDUP_REMOVED lines=44> */
.L_x_35927:
[----:B------:R-:W-:Y:S05]  /*b520*/  BSYNC B1 ;  /* 0x0000000000017941 */ /* 0x000fea0003800000 */
.L_x_35926:
        /* <DEDUP_REMOVED lines=9> */
.L_x_35922:
        /* <DEDUP_REMOVED lines=12> */
.L_x_35931:
[----:B------:R-:W-:-:S07]  /*b680*/  IMAD.MOV.U32 R38, RZ, RZ, R178 ;  /* 0x000000ffff267224 */ /* 0x000fce00078e00b2 */
.L_x_35932:
[----:B------:R-:W-:Y:S05]  /*b690*/  BSYNC B1 ;  /* 0x0000000000017941 */ /* 0x000fea0003800000 */
.L_x_35930:
        /* <DEDUP_REMOVED lines=16> */
.L_x_35936:
[----:B------:R-:W-:Y:S05]  /*b7a0*/  BSYNC B2 ;  /* 0x0000000000027941 */ /* 0x000fea0003800000 */
.L_x_35935:
        /* <DEDUP_REMOVED lines=44> */
.L_x_35934:
[----:B------:R-:W-:Y:S05]  /*ba70*/  BSYNC B1 ;  /* 0x0000000000017941 */ /* 0x000fea0003800000 */
.L_x_35933:
        /* <DEDUP_REMOVED lines=12> */
.L_x_35937:
        /* <DEDUP_REMOVED lines=12> */
.L_x_35940:
[----:B------:R-:W-:-:S07]  /*bc00*/  IMAD.MOV.U32 R45, RZ, RZ, R178 ;  /* 0x000000ffff2d7224 */ /* 0x000fce00078e00b2 */
.L_x_35941:
[----:B------:R-:W-:Y:S05]  /*bc10*/  BSYNC B1 ;  /* 0x0000000000017941 */ /* 0x000fea0003800000 */
.L_x_35939:
        /* <DEDUP_REMOVED lines=18> */
.L_x_35945:
[----:B------:R-:W-:Y:S05]  /*bd40*/  BSYNC B2 ;  /* 0x0000000000027941 */ /* 0x000fea0003800000 */
.L_x_35944:
        /* <DEDUP_REMOVED lines=44> */
.L_x_35943:
[----:B------:R-:W-:Y:S05]  /*c010*/  BSYNC B1 ;  /* 0x0000000000017941 */ /* 0x000fea0003800000 */
.L_x_35942:
        /* <DEDUP_REMOVED lines=9> */
.L_x_35938:
        /* <DEDUP_REMOVED lines=57> */
.L_x_35946:
        /* <DEDUP_REMOVED lines=16> */
.L_x_35948:
[----:B------:R-:W-:-:S07]  /*c540*/  MOV R51, R178 ;  /* 0x000000b200337202 */ /* 0x000fce0000000f00 */
.L_x_35949:
[----:B------:R-:W-:Y:S05]  /*c550*/  BSYNC B1 ;  /* 0x0000000000017941 */ /* 0x000fea0003800000 */
.L_x_35947:
        /* <DEDUP_REMOVED lines=16> */
.L_x_35953:
[----:B------:R-:W-:Y:S05]  /*c660*/  BSYNC B2 ;  /* 0x0000000000027941 */ /* 0x000fea0003800000 */
.L_x_35952:
        /* <DEDUP_REMOVED lines=44> */
.L_x_35951:
[----:B------:R-:W-:Y:S05]  /*c930*/  BSYNC B1 ;  /* 0x0000000000017941 */ /* 0x000fea0003800000 */
.L_x_35950:
        /* <DEDUP_REMOVED lines=14> */
.L_x_35954:
        /* <DEDUP_REMOVED lines=12> */
.L_x_35957:
[----:B------:R-:W-:-:S07]  /*cae0*/  IMAD.MOV.U32 R50, RZ, RZ, R178 ;  /* 0x000000ffff327224 */ /* 0x000fce00078e00b2 */
.L_x_35958:
[----:B------:R-:W-:Y:S05]  /*caf0*/  BSYNC B1 ;  /* 0x0000000000017941 */ /* 0x000fea0003800000 */
.L_x_35956:
        /* <DEDUP_REMOVED lines=16> */
.L_x_35962:
[----:B------:R-:W-:Y:S05]  /*cc00*/  BSYNC B2 ;  /* 0x0000000000027941 */ /* 0x000fea0003800000 */
.L_x_35961:
        /* <DEDUP_REMOVED lines=41> */
[----:B------:R-:W-:Y:S02]  /*cea0*/  MOV R178, R42 ;  /* 0x0000002a00b27202 */ /* 0x000fe40000000f00 */
[----:B------:R-:W-:-:S07]  /*ceb0*/  LOP3.LUT R173, R181, UR40, R40, 0x96, !PT ;  /* 0x00000028b5ad7c12 */ /* 0x000fce000f8e9628 */
.L_x_35960:
[----:B------:R-:W-:Y:S05]  /*cec0*/  BSYNC B1 ;  /* 0x0000000000017941 */ /* 0x000fea0003800000 */
.L_x_35959:
        /* <DEDUP_REMOVED lines=9> */
.L_x_35955:
        /* <DEDUP_REMOVED lines=12> */
.L_x_35964:
[----:B------:R-:W-:-:S07]  /*d020*/  MOV R48, R178 ;  /* 0x000000b200307202 */ /* 0x000fce0000000f00 */
.L_x_35965:
[----:B------:R-:W-:Y:S05]  /*d030*/  BSYNC B1 ;  /* 0x0000000000017941 */ /* 0x000fea0003800000 */
.L_x_35963:
        /* <DEDUP_REMOVED lines=16> */
.L_x_35969:
[----:B------:R-:W-:Y:S05]  /*d140*/  BSYNC B2 ;  /* 0x0000000000027941 */ /* 0x000fea0003800000 */
.L_x_35968:
        /* <DEDUP_REMOVED lines=44> */
.L_x_35967:
[----:B------:R-:W-:Y:S05]  /*d410*/  BSYNC B1 ;  /* 0x0000000000017941 */ /* 0x000fea0003800000 */
.L_x_35966:
        /* <DEDUP_REMOVED lines=14> */
.L_x_35970:
        /* <DEDUP_REMOVED lines=12> */
.L_x_35973:
[----:B------:R-:W-:-:S07]  /*d5c0*/  IMAD.MOV.U32 R50, RZ, RZ, R178 ;  /* 0x000000ffff327224 */ /* 0x000fce00078e00b2 */
.L_x_35974:
[----:B------:R-:W-:Y:S05]  /*d5d0*/  BSYNC B1 ;  /* 0x0000000000017941 */ /* 0x000fea0003800000 */
.L_x_35972:
        /* <DEDUP_REMOVED lines=16> */
.L_x_35978:
[----:B------:R-:W-:Y:S05]  /*d6e0*/  BSYNC B2 ;  /* 0x0000000000027941 */ /* 0x000fea0003800000 */
.L_x_35977:
        /* <DEDUP_REMOVED lines=44> */
.L_x_35976:
[----:B------:R-:W-:Y:S05]  /*d9b0*/  BSYNC B1 ;  /* 0x0000000000017941 */ /* 0x000fea0003800000 */
.L_x_35975:
        /* <DEDUP_REMOVED lines=9> */
.L_x_35971:
        /* <DEDUP_REMOVED lines=12> */
.L_x_35980:
[----:B------:R-:W-:-:S07]  /*db10*/  MOV R48, R178 ;  /* 0x000000b200307202 */ /* 0x000fce0000000f00 */
.L_x_35981:
[----:B------:R-:W-:Y:S05]  /*db20*/  BSYNC B1 ;  /* 0x0000000000017941 */ /* 0x000fea0003800000 */
.L_x_35979:
        /* <DEDUP_REMOVED lines=16> */
.L_x_35985:
[----:B------:R-:W-:Y:S05]  /*dc30*/  BSYNC B2 ;  /* 0x0000000000027941 */ /* 0x000fea0003800000 */
.L_x_35984:
        /* <DEDUP_REMOVED lines=44> */
.L_x_35983:
[----:B------:R-:W-:Y:S05]  /*df00*/  BSYNC B1 ;  /* 0x0000000000017941 */ /* 0x000fea0003800000 */
.L_x_35982:
        /* <DEDUP_REMOVED lines=14> */
.L_x_35986:
        /* <DEDUP_REMOVED lines=12> */
.L_x_35989:
[----:B------:R-:W-:-:S07]  /*e0b0*/  IMAD.MOV.U32 R48, RZ, RZ, R178 ;  /* 0x000000ffff307224 */ /* 0x000fce00078e00b2 */
.L_x_35990:
[----:B------:R-:W-:Y:S05]  /*e0c0*/  BSYNC B1 ;  /* 0x0000000000017941 */ /* 0x000fea0003800000 */
.L_x_35988:
        /* <DEDUP_REMOVED lines=16> */
.L_x_35994:
[----:B------:R-:W-:Y:S05]  /*e1d0*/  BSYNC B2 ;  /* 0x0000000000027941 */ /* 0x000fea0003800000 */
.L_x_35993:
        /* <DEDUP_REMOVED lines=44> */
.L_x_35992:
[----:B------:R-:W-:Y:S05]  /*e4a0*/  BSYNC B1 ;  /* 0x0000000000017941 */ /* 0x000fea0003800000 */
.L_x_35991:
        /* <DEDUP_REMOVED lines=9> */
.L_x_35987:
        /* <DEDUP_REMOVED lines=12> */
.L_x_35996:
[----:B------:R-:W-:-:S07]  /*e600*/  MOV R48, R178 ;  /* 0x000000b200307202 */ /* 0x000fce0000000f00 */
.L_x_35997:
[----:B------:R-:W-:Y:S05]  /*e610*/  BSYNC B1 ;  /* 0x0000000000017941 */ /* 0x000fea0003800000 */
.L_x_35995:
        /* <DEDUP_REMOVED lines=16> */
.L_x_36001:
[----:B------:R-:W-:Y:S05]  /*e720*/  BSYNC B2 ;  /* 0x0000000000027941 */ /* 0x000fea0003800000 */
.L_x_36000:
        /* <DEDUP_REMOVED lines=44> */
.L_x_35999:
[----:B------:R-:W-:Y:S05]  /*e9f0*/  BSYNC B1 ;  /* 0x0000000000017941 */ /* 0x000fea0003800000 */
.L_x_35998:
        /* <DEDUP_REMOVED lines=14> */
.L_x_36002:
        /* <DEDUP_REMOVED lines=12> */
.L_x_36005:
[----:B------:R-:W-:-:S07]  /*eba0*/  IMAD.MOV.U32 R48, RZ, RZ, R178 ;  /* 0x000000ffff307224 */ /* 0x000fce00078e00b2 */
.L_x_36006:
[----:B------:R-:W-:Y:S05]  /*ebb0*/  BSYNC B1 ;  /* 0x0000000000017941 */ /* 0x000fea0003800000 */
.L_x_36004:
        /* <DEDUP_REMOVED lines=16> */
.L_x_36010:
[----:B------:R-:W-:Y:S05]  /*ecc0*/  BSYNC B2 ;  /* 0x0000000000027941 */ /* 0x000fea0003800000 */
.L_x_36009:
        /* <DEDUP_REMOVED lines=44> */
.L_x_36008:
[----:B------:R-:W-:Y:S05]  /*ef90*/  BSYNC B1 ;  /* 0x0000000000017941 */ /* 0x000fea0003800000 */
.L_x_36007:
        /* <DEDUP_REMOVED lines=9> */
.L_x_36003:
        /* <DEDUP_REMOVED lines=12> */
.L_x_36012:
[----:B------:R-:W-:-:S07]  /*f0f0*/  MOV R46, R178 ;  /* 0x000000b2002e7202 */ /* 0x000fce0000000f00 */
.L_x_36013:
[----:B------:R-:W-:Y:S05]  /*f100*/  BSYNC B1 ;  /* 0x0000000000017941 */ /* 0x000fea0003800000 */
.L_x_36011:
        /* <DEDUP_REMOVED lines=16> */
.L_x_36017:
[----:B------:R-:W-:Y:S05]  /*f210*/  BSYNC B2 ;  /* 0x0000000000027941 */ /* 0x000fea0003800000 */
.L_x_36016:
        /* <DEDUP_REMOVED lines=44> */
.L_x_36015:
[----:B------:R-:W-:Y:S05]  /*f4e0*/  BSYNC B1 ;  /* 0x0000000000017941 */ /* 0x000fea0003800000 */
.L_x_36014:
        /* <DEDUP_REMOVED lines=14> */
.L_x_36018:
        /* <DEDUP_REMOVED lines=12> */
.L_x_36021:
[----:B------:R-:W-:-:S07]  /*f690*/  IMAD.MOV.U32 R46, RZ, RZ, R178 ;  /* 0x000000ffff2e7224 */ /* 0x000fce00078e00b2 */
.L_x_36022:
[----:B------:R-:W-:Y:S05]  /*f6a0*/  BSYNC B1 ;  /* 0x0000000000017941 */ /* 0x000fea0003800000 */
.L_x_36020:
        /* <DEDUP_REMOVED lines=16> */
.L_x_36026:
[----:B------:R-:W-:Y:S05]  /*f7b0*/  BSYNC B2 ;  /* 0x0000000000027941 */ /* 0x000fea0003800000 */
.L_x_36025:
        /* <DEDUP_REMOVED lines=44> */
.L_x_36024:
[----:B------:R-:W-:Y:S05]  /*fa80*/  BSYNC B1 ;  /* 0x0000000000017941 */ /* 0x000fea0003800000 */
.L_x_36023:
        /* <DEDUP_REMOVED lines=9> */
.L_x_36019:
        /* <DEDUP_REMOVED lines=12> */
.L_x_36028:
[----:B------:R-:W-:-:S07]  /*fbe0*/  MOV R46, R178 ;  /* 0x000000b2002e7202 */ /* 0x000fce0000000f00 */
.L_x_36029:
[----:B------:R-:W-:Y:S05]  /*fbf0*/  BSYNC B1 ;  /* 0x0000000000017941 */ /* 0x000fea0003800000 */
.L_x_36027:
        /* <DEDUP_REMOVED lines=16> */
.L_x_36033:
[----:B------:R-:W-:Y:S05]  /*fd00*/  BSYNC B2 ;  /* 0x0000000000027941 */ /* 0x000fea0003800000 */
.L_x_36032:
        /* <DEDUP_REMOVED lines=44> */
.L_x_36031:
[----:B------:R-:W-:Y:S05]  /*ffd0*/  BSYNC B1 ;  /* 0x0000000000017941 */ /* 0x000fea0003800000 */
.L_x_36030:
        /* <DEDUP_REMOVED lines=12> */
.L_x_36034:
        /* <DEDUP_REMOVED lines=12> */
.L_x_36037:
[----:B------:R-:W-:-:S07]  /*10160*/  IMAD.MOV.U32 R38, RZ, RZ, R178 ;  /* 0x000000ffff267224 */ /* 0x000fce00078e00b2 */
.L_x_36038:
[----:B------:R-:W-:Y:S05]  /*10170*/  BSYNC B1 ;  /* 0x0000000000017941 */ /* 0x000fea0003800000 */
.L_x_36036:
        /* <DEDUP_REMOVED lines=16> */
.L_x_36042:
[----:B------:R-:W-:Y:S05]  /*10280*/  BSYNC B2 ;  /* 0x0000000000027941 */ /* 0x000fea0003800000 */
.L_x_36041:
        /* <DEDUP_REMOVED lines=44> */
.L_x_36040:
[----:B------:R-:W-:Y:S05]  /*10550*/  BSYNC B1 ;  /* 0x0000000000017941 */ /* 0x000fea0003800000 */
.L_x_36039:
        /* <DEDUP_REMOVED lines=9> */
.L_x_36035:
        /* <DEDUP_REMOVED lines=12> */
.L_x_36044:
[----:B------:R-:W-:-:S07]  /*106b0*/  MOV R38, R178 ;  /* 0x000000b200267202 */ /* 0x000fce0000000f00 */
.L_x_36045:
[----:B------:R-:W-:Y:S05]  /*106c0*/  BSYNC B1 ;  /* 0x0000000000017941 */ /* 0x000fea0003800000 */
.L_x_36043:
        /* <DEDUP_REMOVED lines=16> */
.L_x_36049:
[----:B------:R-:W-:Y:S05]  /*107d0*/  BSYNC B2 ;  /* 0x0000000000027941 */ /* 0x000fea0003800000 */
.L_x_36048:
        /* <DEDUP_REMOVED lines=44> */
.L_x_36047:
[----:B------:R-:W-:Y:S05]  /*10aa0*/  BSYNC B1 ;  /* 0x0000000000017941 */ /* 0x000fea0003800000 */
.L_x_36046:
        /* <DEDUP_REMOVED lines=12> */
.L_x_36050:
        /* <DEDUP_REMOVED lines=12> */
.L_x_36053:
[----:B------:R-:W-:-:S07]  /*10c30*/  IMAD.MOV.U32 R38, RZ, RZ, R178 ;  /* 0x000000ffff267224 */ /* 0x000fce00078e00b2 */
.L_x_36054:
[----:B------:R-:W-:Y:S05]  /*10c40*/  BSYNC B1 ;  /* 0x0000000000017941 */ /* 0x000fea0003800000 */
.L_x_36052:
        /* <DEDUP_REMOVED lines=16> */
.L_x_36058:
[----:B------:R-:W-:Y:S05]  /*10d50*/  BSYNC B2 ;  /* 0x0000000000027941 */ /* 0x000fea0003800000 */
.L_x_36057:
        /* <DEDUP_REMOVED lines=44> */
.L_x_36056:
[----:B------:R-:W-:Y:S05]  /*11020*/  BSYNC B1 ;  /* 0x0000000000017941 */ /* 0x000fea0003800000 */
.L_x_36055:
        /* <DEDUP_REMOVED lines=9> */
.L_x_36051:
        /* <DEDUP_REMOVED lines=12> */
.L_x_36060:
[----:B------:R-:W-:-:S07]  /*11180*/  MOV R38, R178 ;  /* 0x000000b200267202 */ /* 0x000fce0000000f00 */
.L_x_36061:
[----:B------:R-:W-:Y:S05]  /*11190*/  BSYNC B1 ;  /* 0x0000000000017941 */ /* 0x000fea0003800000 */
.L_x_36059:
        /* <DEDUP_REMOVED lines=16> */
.L_x_36065:
[----:B------:R-:W-:Y:S05]  /*112a0*/  BSYNC B2 ;  /* 0x0000000000027941 */ /* 0x000fea0003800000 */
.L_x_36064:
        /* <DEDUP_REMOVED lines=44> */
.L_x_36063:
[----:B------:R-:W-:Y:S05]  /*11570*/  BSYNC B1 ;  /* 0x0000000000017941 */ /* 0x000fea0003800000 */
.L_x_36062:
        /* <DEDUP_REMOVED lines=12> */
.L_x_36066:
        /* <DEDUP_REMOVED lines=12> */
.L_x_36069:
[----:B------:R-:W-:-:S07]  /*11700*/  IMAD.MOV.U32 R44, RZ, RZ, R178 ;  /* 0x000000ffff2c7224 */ /* 0x000fce00078e00b2 */
.L_x_36070:
[----:B------:R-:W-:Y:S05]  /*11710*/  BSYNC B1 ;  /* 0x0000000000017941 */ /* 0x000fea0003800000 */
.L_x_36068:
        /* <DEDUP_REMOVED lines=18> */
.L_x_36074:
[----:B------:R-:W-:Y:S05]  /*11840*/  BSYNC B2 ;  /* 0x0000000000027941 */ /* 0x000fea0003800000 */
.L_x_36073:
        /* <DEDUP_REMOVED lines=44> */
.L_x_36072:
[----:B------:R-:W-:Y:S05]  /*11b10*/  BSYNC B1 ;  /* 0x0000000000017941 */ /* 0x000fea0003800000 */
.L_x_36071:
        /* <DEDUP_REMOVED lines=9> */
.L_x_36067:
        /* <DEDUP_REMOVED lines=55> */
.L_x_36075:
        /* <DEDUP_REMOVED lines=16> */
.L_x_36077:
[----:B------:R-:W-:-:S07]  /*12020*/  MOV R48, R178 ;  /* 0x000000b200307202 */ /* 0x000fce0000000f00 */
.L_x_36078:
[----:B------:R-:W-:Y:S05]  /*12030*/  BSYNC B1 ;  /* 0x0000000000017941 */ /* 0x000fea0003800000 */
.L_x_36076:
        /* <DEDUP_REMOVED lines=16> */
.L_x_36082:
[----:B------:R-:W-:Y:S05]  /*12140*/  BSYNC B2 ;  /* 0x0000000000027941 */ /* 0x000fea0003800000 */
.L_x_36081:
        /* <DEDUP_REMOVED lines=44> */
.L_x_36080:
[----:B------:R-:W-:Y:S05]  /*12410*/  BSYNC B1 ;  /* 0x0000000000017941 */ /* 0x000fea0003800000 */
.L_x_36079:
        /* <DEDUP_REMOVED lines=14> */
.L_x_36083:
        /* <DEDUP_REMOVED lines=12> */
.L_x_36086:
[----:B------:R-:W-:-:S07]  /*125c0*/  IMAD.MOV.U32 R48, RZ, RZ, R178 ;  /* 0x000000ffff307224 */ /* 0x000fce00078e00b2 */
.L_x_36087:
[----:B------:R-:W-:Y:S05]  /*125d0*/  BSYNC B1 ;  /* 0x0000000000017941 */ /* 0x000fea0003800000 */
.L_x_36085:
        /* <DEDUP_REMOVED lines=16> */
.L_x_36091:
[----:B------:R-:W-:Y:S05]  /*126e0*/  BSYNC B2 ;  /* 0x0000000000027941 */ /* 0x000fea0003800000 */
.L_x_36090:
        /* <DEDUP_REMOVED lines=42> */
[----:B------:R-:W-:-:S07]  /*12990*/  LOP3.LUT R173, R181, UR40, R40, 0x96, !PT ;  /* 0x00000028b5ad7c12 */ /* 0x000fce000f8e9628 */
.L_x_36089:
[----:B------:R-:W-:Y:S05]  /*129a0*/  BSYNC B1 ;  /* 0x0000000000017941 */ /* 0x000fea0003800000 */
.L_x_36088:
        /* <DEDUP_REMOVED lines=9> */
.L_x_36084:
        /* <DEDUP_REMOVED lines=12> */
.L_x_36093:
[----:B------:R-:W-:-:S07]  /*12b00*/  IMAD.MOV.U32 R48, RZ, RZ, R178 ;  /* 0x000000ffff307224 */ /* 0x000fce00078e00b2 */
.L_x_36094:
[----:B------:R-:W-:Y:S05]  /*12b10*/  BSYNC B1 ;  /* 0x0000000000017941 */ /* 0x000fea0003800000 */
.L_x_36092:
        /* <DEDUP_REMOVED lines=16> */
.L_x_36098:
[----:B------:R-:W-:Y:S05]  /*12c20*/  BSYNC B2 ;  /* 0x0000000000027941 */ /* 0x000fea0003800000 */
.L_x_36097:
        /* <DEDUP_REMOVED lines=44> */
.L_x_36096:
[----:B------:R-:W-:Y:S05]  /*12ef0*/  BSYNC B1 ;  /* 0x0000000000017941 */ /* 0x000fea0003800000 */
.L_x_36095:
        /* <DEDUP_REMOVED lines=14> */
.L_x_36099:
        /* <DEDUP_REMOVED lines=12> */
.L_x_36102:
[----:B------:R-:W-:-:S07]  /*130a0*/  MOV R48, R178 ;  /* 0x000000b200307202 */ /* 0x000fce0000000f00 */
.L_x_36103:
[----:B------:R-:W-:Y:S05]  /*130b0*/  BSYNC B1 ;  /* 0x0000000000017941 */ /* 0x000fea0003800000 */
.L_x_36101:
        /* <DEDUP_REMOVED lines=16> */
.L_x_36107:
[----:B------:R-:W-:Y:S05]  /*131c0*/  BSYNC B2 ;  /* 0x0000000000027941 */ /* 0x000fea0003800000 */
.L_x_36106:
[----:B------:R-:W-:Y:S01]  /*131d0*/  IMAD.HI.U32 R41, R190, -0x326172a9, RZ ;  /* 0xcd9e8d57be297827 */ /* 0x000fe200078e00ff */
[----:B------:R-:W-:-:S03]  /*131e0*/  LOP3.LUT R36, R36, UR7, R179, 0x96, !PT ;  /* 0x0000000724247c12 */ /* 0x000fc6000f8e96b3 */
[----:B------:R-:W-:Y:S01]  /*131f0*/  IMAD R43, R190, -0x326172a9, RZ ;  /* 0xcd9e8d57be2b7824 */ /* 0x000fe200078e02ff */
[----:B------:R-:W-:Y:S01]  /*13200*/  LOP3.LUT R44, R41, UR6, R176, 0x96, !PT ;  /* 0x00000006292c7c12 */ /* 0x000fe2000f8e96b0 */
[----:B------:R-:W-:Y:S01]  /*13210*/  IMAD.WIDE.U32 R40, R36, -0x326172a9, RZ ;  /* 0xcd9e8d5724287825 */ /* 0x000fe200078e00ff */
[----:B------:R-:W-:-:S03]  /*13220*/  HFMA2.MMA R36, -RZ, RZ, 0, 0 ;  /* 0x00000000ff247435 */ /* 0x000fc600000001ff */
        /* <DEDUP_REMOVED lines=38> */
.L_x_36105:
[----:B------:R-:W-:Y:S05]  /*13490*/  BSYNC B1 ;  /* 0x0000000000017941 */ /* 0x000fea0003800000 */
.L_x_36104:
        /* <DEDUP_REMOVED lines=9> */
.L_x_36100:
        /* <DEDUP_REMOVED lines=12> */
.L_x_36109:
[----:B------:R-:W-:-:S07]  /*135f0*/  IMAD.MOV.U32 R48, RZ, RZ, R178 ;  /* 0x000000ffff307224 */ /* 0x000fce00078e00b2 */
.L_x_36110:
[----:B------:R-:W-:Y:S05]  /*13600*/  BSYNC B1 ;  /* 0x0000000000017941 */ /* 0x000fea0003800000 */
.L_x_36108:
        /* <DEDUP_REMOVED lines=16> */
.L_x_36114:
[----:B------:R-:W-:Y:S05]  /*13710*/  BSYNC B2 ;  /* 0x0000000000027941 */ /* 0x000fea0003800000 */
.L_x_36113:
        /* <DEDUP_REMOVED lines=44> */
.L_x_36112:
[----:B------:R-:W-:Y:S05]  /*139e0*/  BSYNC B1 ;  /* 0x0000000000017941 */ /* 0x000fea0003800000 */
.L_x_36111:
        /* <DEDUP_REMOVED lines=14> */
.L_x_36115:
        /* <DEDUP_REMOVED lines=12> */
.L_x_36118:
[----:B------:R-:W-:-:S07]  /*13b90*/  MOV R48, R178 ;  /* 0x000000b200307202 */ /* 0x000fce0000000f00 */
.L_x_36119:
[----:B------:R-:W-:Y:S05]  /*13ba0*/  BSYNC B1 ;  /* 0x0000000000017941 */ /* 0x000fea0003800000 */
.L_x_36117:
        /* <DEDUP_REMOVED lines=16> */
.L_x_36123:
[----:B------:R-:W-:Y:S05]  /*13cb0*/  BSYNC B2 ;  /* 0x0000000000027941 */ /* 0x000fea0003800000 */
.L_x_36122:
        /* <DEDUP_REMOVED lines=44> */
.L_x_36121:
[----:B------:R-:W-:Y:S05]  /*13f80*/  BSYNC B1 ;  /* 0x0000000000017941 */ /* 0x000fea0003800000 */
.L_x_36120:
        /* <DEDUP_REMOVED lines=9> */
.L_x_36116:
        /* <DEDUP_REMOVED lines=12> */
.L_x_36125:
[----:B------:R-:W-:-:S07]  /*140e0*/  IMAD.MOV.U32 R48, RZ, RZ, R178 ;  /* 0x000000ffff307224 */ /* 0x000fce00078e00b2 */
.L_x_36126:
[----:B------:R-:W-:Y:S05]  /*140f0*/  BSYNC B1 ;  /* 0x0000000000017941 */ /* 0x000fea0003800000 */
.L_x_36124:
        /* <DEDUP_REMOVED lines=16> */
.L_x_36130:
[----:B------:R-:W-:Y:S05]  /*14200*/  BSYNC B2 ;  /* 0x0000000000027941 */ /* 0x000fea0003800000 */
.L_x_36129:
        /* <DEDUP_REMOVED lines=44> */
.L_x_36128:
[----:B------:R-:W-:Y:S05]  /*144d0*/  BSYNC B1 ;  /* 0x0000000000017941 */ /* 0x000fea0003800000 */
.L_x_36127:
        /* <DEDUP_REMOVED lines=14> */
.L_x_36131:
        /* <DEDUP_REMOVED lines=12> */
.L_x_36134:
[----:B------:R-:W-:-:S07]  /*14680*/  MOV R46, R178 ;  /* 0x000000b2002e7202 */ /* 0x000fce0000000f00 */
.L_x_36135:
[----:B------:R-:W-:Y:S05]  /*14690*/  BSYNC B1 ;  /* 0x0000000000017941 */ /* 0x000fea0003800000 */
.L_x_36133:
        /* <DEDUP_REMOVED lines=16> */
.L_x_36139:
[----:B------:R-:W-:Y:S05]  /*147a0*/  BSYNC B2 ;  /* 0x0000000000027941 */ /* 0x000fea0003800000 */
.L_x_36138:
        /* <DEDUP_REMOVED lines=44> */
.L_x_36137:
[----:B------:R-:W-:Y:S05]  /*14a70*/  BSYNC B1 ;  /* 0x0000000000017941 */ /* 0x000fea0003800000 */
.L_x_36136:
        /* <DEDUP_REMOVED lines=9> */
.L_x_36132:
        /* <DEDUP_REMOVED lines=12> */
.L_x_36141:
[----:B------:R-:W-:-:S07]  /*14bd0*/  IMAD.MOV.U32 R46, RZ, RZ, R178 ;  /* 0x000000ffff2e7224 */ /* 0x000fce00078e00b2 */
.L_x_36142:
[----:B------:R-:W-:Y:S05]  /*14be0*/  BSYNC B1 ;  /* 0x0000000000017941 */ /* 0x000fea0003800000 */
.L_x_36140:
        /* <DEDUP_REMOVED lines=16> */
.L_x_36146:
[----:B------:R-:W-:Y:S05]  /*14cf0*/  BSYNC B2 ;  /* 0x0000000000027941 */ /* 0x000fea0003800000 */
.L_x_36145:
        /* <DEDUP_REMOVED lines=44> */
.L_x_36144:
[----:B------:R-:W-:Y:S05]  /*14fc0*/  BSYNC B1 ;  /* 0x0000000000017941 */ /* 0x000fea0003800000 */
.L_x_36143:
        /* <DEDUP_REMOVED lines=14> */
.L_x_36147:
        /* <DEDUP_REMOVED lines=12> */
.L_x_36150:
[----:B------:R-:W-:-:S07]  /*15170*/  MOV R46, R178 ;  /* 0x000000b2002e7202 */ /* 0x000fce0000000f00 */
.L_x_36151:
[----:B------:R-:W-:Y:S05]  /*15180*/  BSYNC B1 ;  /* 0x0000000000017941 */ /* 0x000fea0003800000 */
.L_x_36149:
        /* <DEDUP_REMOVED lines=16> */
.L_x_36155:
[----:B------:R-:W-:Y:S05]  /*15290*/  BSYNC B2 ;  /* 0x0000000000027941 */ /* 0x000fea0003800000 */
.L_x_36154:
        /* <DEDUP_REMOVED lines=44> */
.L_x_36153:
[----:B------:R-:W-:Y:S05]  /*15560*/  BSYNC B1 ;  /* 0x0000000000017941 */ /* 0x000fea0003800000 */
.L_x_36152:
        /* <DEDUP_REMOVED lines=9> */
.L_x_36148:
        /* <DEDUP_REMOVED lines=12> */
.L_x_36157:
[----:B------:R-:W-:-:S07]  /*156c0*/  IMAD.MOV.U32 R46, RZ, RZ, R178 ;  /* 0x000000ffff2e7224 */ /* 0x000fce00078e00b2 */
.L_x_36158:
[----:B------:R-:W-:Y:S05]  /*156d0*/  BSYNC B1 ;  /* 0x0000000000017941 */ /* 0x000fea0003800000 */
.L_x_36156:
        /* <DEDUP_REMOVED lines=16> */
.L_x_36162:
[----:B------:R-:W-:Y:S05]  /*157e0*/  BSYNC B2 ;  /* 0x0000000000027941 */ /* 0x000fea0003800000 */
.L_x_36161:
        /* <DEDUP_REMOVED lines=44> */
.L_x_36160:
[----:B------:R-:W-:Y:S05]  /*15ab0*/  BSYNC B1 ;  /* 0x0000000000017941 */ /* 0x000fea0003800000 */
.L_x_36159:
        /* <DEDUP_REMOVED lines=12> */
.L_x_36163:
        /* <DEDUP_REMOVED lines=12> */
.L_x_36166:
[----:B------:R-:W-:-:S07]  /*15c40*/  MOV R38, R178 ;  /* 0x000000b200267202 */ /* 0x000fce0000000f00 */
.L_x_36167:
[----:B------:R-:W-:Y:S05]  /*15c50*/  BSYNC B1 ;  /* 0x0000000000017941 */ /* 0x000fea0003800000 */
.L_x_36165:
        /* <DEDUP_REMOVED lines=16> */
.L_x_36171:
[----:B------:R-:W-:Y:S05]  /*15d60*/  BSYNC B2 ;  /* 0x0000000000027941 */ /* 0x000fea0003800000 */
.L_x_36170:
        /* <DEDUP_REMOVED lines=44> */
.L_x_36169:
[----:B------:R-:W-:Y:S05]  /*16030*/  BSYNC B1 ;  /* 0x0000000000017941 */ /* 0x000fea0003800000 */
.L_x_36168:
        /* <DEDUP_REMOVED lines=9> */
.L_x_36164:
        /* <DEDUP_REMOVED lines=12> */
.L_x_36173:
[----:B------:R-:W-:-:S07]  /*16190*/  IMAD.MOV.U32 R38, RZ, RZ, R178 ;  /* 0x000000ffff267224 */ /* 0x000fce00078e00b2 */
.L_x_36174:
[----:B------:R-:W-:Y:S05]  /*161a0*/  BSYNC B1 ;  /* 0x0000000000017941 */ /* 0x000fea0003800000 */
.L_x_36172:
        /* <DEDUP_REMOVED lines=16> */
.L_x_36178:
[----:B------:R-:W-:Y:S05]  /*162b0*/  BSYNC B2 ;  /* 0x0000000000027941 */ /* 0x000fea0003800000 */
.L_x_36177:
        /* <DEDUP_REMOVED lines=44> */
.L_x_36176:
[----:B------:R-:W-:Y:S05]  /*16580*/  BSYNC B1 ;  /* 0x0000000000017941 */ /* 0x000fea0003800000 */
.L_x_36175:
        /* <DEDUP_REMOVED lines=12> */
.L_x_36179:
        /* <DEDUP_REMOVED lines=12> */
.L_x_36182:
[----:B------:R-:W-:-:S07]  /*16710*/  MOV R38, R178 ;  /* 0x000000b200267202 */ /* 0x000fce0000000f00 */
.L_x_36183:
[----:B------:R-:W-:Y:S05]  /*16720*/  BSYNC B1 ;  /* 0x0000000000017941 */ /* 0x000fea0003800000 */
.L_x_36181:
        /* <DEDUP_REMOVED lines=16> */
.L_x_36187:
[----:B------:R-:W-:Y:S05]  /*16830*/  BSYNC B2 ;  /* 0x0000000000027941 */ /* 0x000fea0003800000 */
.L_x_36186:
        /* <DEDUP_REMOVED lines=44> */
.L_x_36185:
[----:B------:R-:W-:Y:S05]  /*16b00*/  BSYNC B1 ;  /* 0x0000000000017941 */ /* 0x000fea0003800000 */
.L_x_36184:
        /* <DEDUP_REMOVED lines=9> */
.L_x_36180:
        /* <DEDUP_REMOVED lines=12> */
.L_x_36189:
[----:B------:R-:W-:-:S07]  /*16c60*/  IMAD.MOV.U32 R38, RZ, RZ, R178 ;  /* 0x000000ffff267224 */ /* 0x000fce00078e00b2 */
.L_x_36190:
[----:B------:R-:W-:Y:S05]  /*16c70*/  BSYNC B1 ;  /* 0x0000000000017941 */ /* 0x000fea0003800000 */
.L_x_36188:
        /* <DEDUP_REMOVED lines=16> */
.L_x_36194:
[----:B------:R-:W-:Y:S05]  /*16d80*/  BSYNC B2 ;  /* 0x0000000000027941 */ /* 0x000fea0003800000 */
.L_x_36193:
        /* <DEDUP_REMOVED lines=44> */
.L_x_36192:
[----:B------:R-:W-:Y:S05]  /*17050*/  BSYNC B1 ;  /* 0x0000000000017941 */ /* 0x000fea0003800000 */
.L_x_36191:
        /* <DEDUP_REMOVED lines=12> */
.L_x_36195:
        /* <DEDUP_REMOVED lines=12> */
.L_x_36198:
[----:B------:R-:W-:-:S07]  /*171e0*/  MOV R44, R178 ;  /* 0x000000b2002c7202 */ /* 0x000fce0000000f00 */
.L_x_36199:
[----:B------:R-:W-:Y:S05]  /*171f0*/  BSYNC B1 ;  /* 0x0000000000017941 */ /* 0x000fea0003800000 */
.L_x_36197:
        /* <DEDUP_REMOVED lines=18> */
.L_x_36203:
[----:B------:R-:W-:Y:S05]  /*17320*/  BSYNC B2 ;  /* 0x0000000000027941 */ /* 0x000fea0003800000 */
.L_x_36202:
        /* <DEDUP_REMOVED lines=44> */
.L_x_36201:
[----:B------:R-:W-:Y:S05]  /*175f0*/  BSYNC B1 ;  /* 0x0000000000017941 */ /* 0x000fea0003800000 */
.L_x_36200:
        /* <DEDUP_REMOVED lines=9> */
.L_x_36196:
        /* <DEDUP_REMOVED lines=55> */
.L_x_36204:
        /* <DEDUP_REMOVED lines=16> */
.L_x_36206:
[----:B------:R-:W-:-:S07]  /*17b00*/  IMAD.MOV.U32 R48, RZ, RZ, R178 ;  /* 0x000000ffff307224 */ /* 0x000fce00078e00b2 */
.L_x_36207:
[----:B------:R-:W-:Y:S05]  /*17b10*/  BSYNC B1 ;  /* 0x0000000000017941 */ /* 0x000fea0003800000 */
.L_x_36205:
        /* <DEDUP_REMOVED lines=16> */
.L_x_36211:
[----:B------:R-:W-:Y:S05]  /*17c20*/  BSYNC B2 ;  /* 0x0000000000027941 */ /* 0x000fea0003800000 */
.L_x_36210:
        /* <DEDUP_REMOVED lines=44> */
.L_x_36209:
[----:B------:R-:W-:Y:S05]  /*17ef0*/  BSYNC B1 ;  /* 0x0000000000017941 */ /* 0x000fea0003800000 */
.L_x_36208:
        /* <DEDUP_REMOVED lines=14> */
.L_x_36212:
        /* <DEDUP_REMOVED lines=12> */
.L_x_36215:
[----:B------:R-:W-:-:S07]  /*180a0*/  MOV R48, R178 ;  /* 0x000000b200307202 */ /* 0x000fce0000000f00 */
.L_x_36216:
[----:B------:R-:W-:Y:S05]  /*180b0*/  BSYNC B1 ;  /* 0x0000000000017941 */ /* 0x000fea0003800000 */
.L_x_36214:
        /* <DEDUP_REMOVED lines=16> */
.L_x_36220:
[----:B------:R-:W-:Y:S05]  /*181c0*/  BSYNC B2 ;  /* 0x0000000000027941 */ /* 0x000fea0003800000 */
.L_x_36219:
        /* <DEDUP_REMOVED lines=43> */
.L_x_36218:
[----:B------:R-:W-:Y:S05]  /*18480*/  BSYNC B1 ;  /* 0x0000000000017941 */ /* 0x000fea0003800000 */
.L_x_36217:
        /* <DEDUP_REMOVED lines=9> */
.L_x_36213:
        /* <DEDUP_REMOVED lines=12> */
.L_x_36222:
[----:B------:R-:W-:-:S07]  /*185e0*/  MOV R48, R178 ;  /* 0x000000b200307202 */ /* 0x000fce0000000f00 */
.L_x_36223:
[----:B------:R-:W-:Y:S05]  /*185f0*/  BSYNC B1 ;  /* 0x0000000000017941 */ /* 0x000fea0003800000 */
.L_x_36221:
        /* <DEDUP_REMOVED lines=16> */
.L_x_36227:
[----:B------:R-:W-:Y:S05]  /*18700*/  BSYNC B2 ;  /* 0x0000000000027941 */ /* 0x000fea0003800000 */
.L_x_36226:
        /* <DEDUP_REMOVED lines=44> */
.L_x_36225:
[----:B------:R-:W-:Y:S05]  /*189d0*/  BSYNC B1 ;  /* 0x0000000000017941 */ /* 0x000fea0003800000 */
.L_x_36224:
        /* <DEDUP_REMOVED lines=14> */
.L_x_36228:
        /* <DEDUP_REMOVED lines=12> */
.L_x_36231:
[----:B------:R-:W-:-:S07]  /*18b80*/  IMAD.MOV.U32 R48, RZ, RZ, R178 ;  /* 0x000000ffff307224 */ /* 0x000fce00078e00b2 */
.L_x_36232:
[----:B------:R-:W-:Y:S05]  /*18b90*/  BSYNC B1 ;  /* 0x0000000000017941 */ /* 0x000fea0003800000 */
.L_x_36230:
        /* <DEDUP_REMOVED lines=16> */
.L_x_36236:
[----:B------:R-:W-:Y:S05]  /*18ca0*/  BSYNC B2 ;  /* 0x0000000000027941 */ /* 0x000fea0003800000 */
.L_x_36235:
        /* <DEDUP_REMOVED lines=44> */
.L_x_36234:
[----:B------:R-:W-:Y:S05]  /*18f70*/  BSYNC B1 ;  /* 0x0000000000017941 */ /* 0x000fea0003800000 */
.L_x_36233:
        /* <DEDUP_REMOVED lines=9> */
.L_x_36229:
        /* <DEDUP_REMOVED lines=12> */
.L_x_36238:
[----:B------:R-:W-:-:S07]  /*190d0*/  MOV R48, R178 ;  /* 0x000000b200307202 */ /* 0x000fce0000000f00 */
.L_x_36239:
[----:B------:R-:W-:Y:S05]  /*190e0*/  BSYNC B1 ;  /* 0x0000000000017941 */ /* 0x000fea0003800000 */
.L_x_36237:
        /* <DEDUP_REMOVED lines=16> */
.L_x_36243:
[----:B------:R-:W-:Y:S05]  /*191f0*/  BSYNC B2 ;  /* 0x0000000000027941 */ /* 0x000fea0003800000 */
.L_x_36242:
        /* <DEDUP_REMOVED lines=44> */
.L_x_36241:
[----:B------:R-:W-:Y:S05]  /*194c0*/  BSYNC B1 ;  /* 0x0000000000017941 */ /* 0x000fea0003800000 */
.L_x_36240:
        /* <DEDUP_REMOVED lines=14> */
.L_x_36244:
        /* <DEDUP_REMOVED lines=12> */
.L_x_36247:
[----:B------:R-:W-:-:S07]  /*19670*/  IMAD.MOV.U32 R48, RZ, RZ, R178 ;  /* 0x000000ffff307224 */ /* 0x000fce00078e00b2 */
.L_x_36248:
[----:B------:R-:W-:Y:S05]  /*19680*/  BSYNC B1 ;  /* 0x0000000000017941 */ /* 0x000fea0003800000 */
.L_x_36246:
        /* <DEDUP_REMOVED lines=16> */
.L_x_36252:
[----:B------:R-:W-:Y:S05]  /*19790*/  BSYNC B2 ;  /* 0x0000000000027941 */ /* 0x000fea0003800000 */
.L_x_36251:
        /* <DEDUP_REMOVED lines=44> */
.L_x_36250:
[----:B------:R-:W-:Y:S05]  /*19a60*/  BSYNC B1 ;  /* 0x0000000000017941 */ /* 0x000fea0003800000 */
.L_x_36249:
        /* <DEDUP_REMOVED lines=9> */
.L_x_36245:
        /* <DEDUP_REMOVED lines=12> */
.L_x_36254:
[----:B------:R-:W-:-:S07]  /*19bc0*/  MOV R48, R178 ;  /* 0x000000b200307202 */ /* 0x000fce0000000f00 */
.L_x_36255:
[----:B------:R-:W-:Y:S05]  /*19bd0*/  BSYNC B1 ;  /* 0x0000000000017941 */ /* 0x000fea0003800000 */
.L_x_36253:
        /* <DEDUP_REMOVED lines=16> */
.L_x_36259:
[----:B------:R-:W-:Y:S05]  /*19ce0*/  BSYNC B2 ;  /* 0x0000000000027941 */ /* 0x000fea0003800000 */
.L_x_36258:
        /* <DEDUP_REMOVED lines=44> */
.L_x_36257:
[----:B------:R-:W-:Y:S05]  /*19fb0*/  BSYNC B1 ;  /* 0x0000000000017941 */ /* 0x000fea0003800000 */
.L_x_36256:
        /* <DEDUP_REMOVED lines=14> */
.L_x_36260:
        /* <DEDUP_REMOVED lines=12> */
.L_x_36263:
[----:B------:R-:W-:-:S07]  /*1a160*/  IMAD.MOV.U32 R46, RZ, RZ, R178 ;  /* 0x000000ffff2e7224 */ /* 0x000fce00078e00b2 */
.L_x_36264:
[----:B------:R-:W-:Y:S05]  /*1a170*/  BSYNC B1 ;  /* 0x0000000000017941 */ /* 0x000fea0003800000 */
.L_x_36262:
        /* <DEDUP_REMOVED lines=16> */
.L_x_36268:
[----:B------:R-:W-:Y:S05]  /*1a280*/  BSYNC B2 ;  /* 0x0000000000027941 */ /* 0x000fea0003800000 */
.L_x_36267:
        /* <DEDUP_REMOVED lines=44> */
.L_x_36266:
[----:B------:R-:W-:Y:S05]  /*1a550*/  BSYNC B1 ;  /* 0x0000000000017941 */ /* 0x000fea0003800000 */
.L_x_36265:
        /* <DEDUP_REMOVED lines=9> */
.L_x_36261:
        /* <DEDUP_REMOVED lines=12> */
.L_x_36270:
[----:B------:R-:W-:-:S07]  /*1a6b0*/  MOV R46, R178 ;  /* 0x000000b2002e7202 */ /* 0x000fce0000000f00 */
.L_x_36271:
[----:B------:R-:W-:Y:S05]  /*1a6c0*/  BSYNC B1 ;  /* 0x0000000000017941 */ /* 0x000fea0003800000 */
.L_x_36269:
        /* <DEDUP_REMOVED lines=16> */
.L_x_36275:
[----:B------:R-:W-:Y:S05]  /*1a7d0*/  BSYNC B2 ;  /* 0x0000000000027941 */ /* 0x000fea0003800000 */
.L_x_36274:
        /* <DEDUP_REMOVED lines=44> */
.L_x_36273:
[----:B------:R-:W-:Y:S05]  /*1aaa0*/  BSYNC B1 ;  /* 0x0000000000017941 */ /* 0x000fea0003800000 */
.L_x_36272:
        /* <DEDUP_REMOVED lines=14> */
.L_x_36276:
        /* <DEDUP_REMOVED lines=12> */
.L_x_36279:
[----:B------:R-:W-:-:S07]  /*1ac50*/  IMAD.MOV.U32 R46, RZ, RZ, R178 ;  /* 0x000000ffff2e7224 */ /* 0x000fce00078e00b2 */
.L_x_36280:
[----:B------:R-:W-:Y:S05]  /*1ac60*/  BSYNC B1 ;  /* 0x0000000000017941 */ /* 0x000fea0003800000 */
.L_x_36278:
        /* <DEDUP_REMOVED lines=16> */
.L_x_36284:
[----:B------:R-:W-:Y:S05]  /*1ad70*/  BSYNC B2 ;  /* 0x0000000000027941 */ /* 0x000fea0003800000 */
.L_x_36283:
        /* <DEDUP_REMOVED lines=44> */
.L_x_36282:
[----:B------:R-:W-:Y:S05]  /*1b040*/  BSYNC B1 ;  /* 0x0000000000017941 */ /* 0x000fea0003800000 */
.L_x_36281:
        /* <DEDUP_REMOVED lines=9> */
.L_x_36277:
        /* <DEDUP_REMOVED lines=12> */
.L_x_36286:
[----:B------:R-:W-:-:S07]  /*1b1a0*/  MOV R46, R178 ;  /* 0x000000b2002e7202 */ /* 0x000fce0000000f00 */
.L_x_36287:
[----:B------:R-:W-:Y:S05]  /*1b1b0*/  BSYNC B1 ;  /* 0x0000000000017941 */ /* 0x000fea0003800000 */
.L_x_36285:
        /* <DEDUP_REMOVED lines=16> */
.L_x_36291:
[----:B------:R-:W-:Y:S05]  /*1b2c0*/  BSYNC B2 ;  /* 0x0000000000027941 */ /* 0x000fea0003800000 */
.L_x_36290:
        /* <DEDUP_REMOVED lines=44> */
.L_x_36289:
[----:B------:R-:W-:Y:S05]  /*1b590*/  BSYNC B1 ;  /* 0x0000000000017941 */ /* 0x000fea0003800000 */
.L_x_36288:
        /* <DEDUP_REMOVED lines=12> */
.L_x_36292:
        /* <DEDUP_REMOVED lines=12> */
.L_x_36295:
[----:B------:R-:W-:-:S07]  /*1b720*/  IMAD.MOV.U32 R38, RZ, RZ, R178 ;  /* 0x000000ffff267224 */ /* 0x000fce00078e00b2 */
.L_x_36296:
[----:B------:R-:W-:Y:S05]  /*1b730*/  BSYNC B1 ;  /* 0x0000000000017941 */ /* 0x000fea0003800000 */
.L_x_36294:
        /* <DEDUP_REMOVED lines=16> */
.L_x_36300:
[----:B------:R-:W-:Y:S05]  /*1b840*/  BSYNC B2 ;  /* 0x0000000000027941 */ /* 0x000fea0003800000 */
.L_x_36299:
        /* <DEDUP_REMOVED lines=44> */
.L_x_36298:
[----:B------:R-:W-:Y:S05]  /*1bb10*/  BSYNC B1 ;  /* 0x0000000000017941 */ /* 0x000fea0003800000 */
.L_x_36297:
        /* <DEDUP_REMOVED lines=9> */
.L_x_36293:
        /* <DEDUP_REMOVED lines=12> */
.L_x_36302:
[----:B------:R-:W-:-:S07]  /*1bc70*/  MOV R38, R178 ;  /* 0x000000b200267202 */ /* 0x000fce0000000f00 */
.L_x_36303:
[----:B------:R-:W-:Y:S05]  /*1bc80*/  BSYNC B1 ;  /* 0x0000000000017941 */ /* 0x000fea0003800000 */
.L_x_36301:
        /* <DEDUP_REMOVED lines=16> */
.L_x_36307:
[----:B------:R-:W-:Y:S05]  /*1bd90*/  BSYNC B2 ;  /* 0x0000000000027941 */ /* 0x000fea0003800000 */
.L_x_36306:
        /* <DEDUP_REMOVED lines=44> */
.L_x_36305:
[----:B------:R-:W-:Y:S05]  /*1c060*/  BSYNC B1 ;  /* 0x0000000000017941 */ /* 0x000fea0003800000 */
.L_x_36304:
        /* <DEDUP_REMOVED lines=12> */
.L_x_36308:
        /* <DEDUP_REMOVED lines=12> */
.L_x_36311:
[----:B------:R-:W-:-:S07]  /*1c1f0*/  IMAD.MOV.U32 R38, RZ, RZ, R178 ;  /* 0x000000ffff267224 */ /* 0x000fce00078e00b2 */
.L_x_36312:
[----:B------:R-:W-:Y:S05]  /*1c200*/  BSYNC B1 ;  /* 0x0000000000017941 */ /* 0x000fea0003800000 */
.L_x_36310:
        /* <DEDUP_REMOVED lines=16> */
.L_x_36316:
[----:B------:R-:W-:Y:S05]  /*1c310*/  BSYNC B2 ;  /* 0x0000000000027941 */ /* 0x000fea0003800000 */
.L_x_36315:
        /* <DEDUP_REMOVED lines=44> */
.L_x_36314:
[----:B------:R-:W-:Y:S05]  /*1c5e0*/  BSYNC B1 ;  /* 0x0000000000017941 */ /* 0x000fea0003800000 */
.L_x_36313:
        /* <DEDUP_REMOVED lines=9> */
.L_x_36309:
        /* <DEDUP_REMOVED lines=12> */
.L_x_36318:
[----:B------:R-:W-:-:S07]  /*1c740*/  MOV R38, R178 ;  /* 0x000000b200267202 */ /* 0x000fce0000000f00 */
.L_x_36319:
[----:B------:R-:W-:Y:S05]  /*1c750*/  BSYNC B1 ;  /* 0x0000000000017941 */ /* 0x000fea0003800000 */
.L_x_36317:
        /* <DEDUP_REMOVED lines=16> */
.L_x_36323:
[----:B------:R-:W-:Y:S05]  /*1c860*/  BSYNC B2 ;  /* 0x0000000000027941 */ /* 0x000fea0003800000 */
.L_x_36322:
        /* <DEDUP_REMOVED lines=44> */
.L_x_36321:
[----:B------:R-:W-:Y:S05]  /*1cb30*/  BSYNC B1 ;  /* 0x0000000000017941 */ /* 0x000fea0003800000 */
.L_x_36320:
        /* <DEDUP_REMOVED lines=12> */
.L_x_36324:
        /* <DEDUP_REMOVED lines=12> */
.L_x_36327:
[----:B------:R-:W-:-:S07]  /*1ccc0*/  IMAD.MOV.U32 R44, RZ, RZ, R178 ;  /* 0x000000ffff2c7224 */ /* 0x000fce00078e00b2 */
.L_x_36328:
[----:B------:R-:W-:Y:S05]  /*1ccd0*/  BSYNC B1 ;  /* 0x0000000000017941 */ /* 0x000fea0003800000 */
.L_x_36326:
        /* <DEDUP_REMOVED lines=18> */
.L_x_36332:
[----:B------:R-:W-:Y:S05]  /*1ce00*/  BSYNC B2 ;  /* 0x0000000000027941 */ /* 0x000fea0003800000 */
.L_x_36331:
        /* <DEDUP_REMOVED lines=44> */
.L_x_36330:
[----:B------:R-:W-:Y:S05]  /*1d0d0*/  BSYNC B1 ;  /* 0x0000000000017941 */ /* 0x000fea0003800000 */
.L_x_36329:
        /* <DEDUP_REMOVED lines=9> */
.L_x_36325:
        /* <DEDUP_REMOVED lines=55> */
.L_x_36333:
        /* <DEDUP_REMOVED lines=16> */
.L_x_36335:
[----:B------:R-:W-:-:S07]  /*1d5e0*/  MOV R48, R178 ;  /* 0x000000b200307202 */ /* 0x000fce0000000f00 */
.L_x_36336:
[----:B------:R-:W-:Y:S05]  /*1d5f0*/  BSYNC B1 ;  /* 0x0000000000017941 */ /* 0x000fea0003800000 */
.L_x_36334:
        /* <DEDUP_REMOVED lines=16> */
.L_x_36340:
[----:B------:R-:W-:Y:S05]  /*1d700*/  BSYNC B2 ;  /* 0x0000000000027941 */ /* 0x000fea0003800000 */
.L_x_36339:
        /* <DEDUP_REMOVED lines=44> */
.L_x_36338:
[----:B------:R-:W-:Y:S05]  /*1d9d0*/  BSYNC B1 ;  /* 0x0000000000017941 */ /* 0x000fea0003800000 */
.L_x_36337:
        /* <DEDUP_REMOVED lines=14> */
.L_x_36341:
        /* <DEDUP_REMOVED lines=12> */
.L_x_36344:
[----:B------:R-:W-:-:S07]  /*1db80*/  IMAD.MOV.U32 R48, RZ, RZ, R178 ;  /* 0x000000ffff307224 */ /* 0x000fce00078e00b2 */
.L_x_36345:
[----:B------:R-:W-:Y:S05]  /*1db90*/  BSYNC B1 ;  /* 0x0000000000017941 */ /* 0x000fea0003800000 */
.L_x_36343:
        /* <DEDUP_REMOVED lines=16> */
.L_x_36349:
[----:B------:R-:W-:Y:S05]  /*1dca0*/  BSYNC B2 ;  /* 0x0000000000027941 */ /* 0x000fea0003800000 */
.L_x_36348:
        /* <DEDUP_REMOVED lines=43> */
.L_x_36347:
[----:B------:R-:W-:Y:S05]  /*1df60*/  BSYNC B1 ;  /* 0x0000000000017941 */ /* 0x000fea0003800000 */
.L_x_36346:
        /* <DEDUP_REMOVED lines=9> */
.L_x_36342:
        /* <DEDUP_REMOVED lines=12> */
.L_x_36351:
[----:B------:R-:W-:-:S07]  /*1e0c0*/  IMAD.MOV.U32 R48, RZ, RZ, R178 ;  /* 0x000000ffff307224 */ /* 0x000fce00078e00b2 */
.L_x_36352:
[----:B------:R-:W-:Y:S05]  /*1e0d0*/  BSYNC B1 ;  /* 0x0000000000017941 */ /* 0x000fea0003800000 */
.L_x_36350:
        /* <DEDUP_REMOVED lines=16> */
.L_x_36356:
[----:B------:R-:W-:Y:S05]  /*1e1e0*/  BSYNC B2 ;  /* 0x0000000000027941 */ /* 0x000fea0003800000 */
.L_x_36355:
        /* <DEDUP_REMOVED lines=44> */
.L_x_36354:
[----:B------:R-:W-:Y:S05]  /*1e4b0*/  BSYNC B1 ;  /* 0x0000000000017941 */ /* 0x000fea0003800000 */
.L_x_36353:
        /* <DEDUP_REMOVED lines=14> */
.L_x_36357:
        /* <DEDUP_REMOVED lines=12> */
.L_x_36360:
[----:B------:R-:W-:-:S07]  /*1e660*/  MOV R48, R178 ;  /* 0x000000b200307202 */ /* 0x000fce0000000f00 */
.L_x_36361:
[----:B------:R-:W-:Y:S05]  /*1e670*/  BSYNC B1 ;  /* 0x0000000000017941 */ /* 0x000fea0003800000 */
.L_x_36359:
        /* <DEDUP_REMOVED lines=16> */
.L_x_36365:
[----:B------:R-:W-:Y:S05]  /*1e780*/  BSYNC B2 ;  /* 0x0000000000027941 */ /* 0x000fea0003800000 */
.L_x_36364:
        /* <DEDUP_REMOVED lines=44> */
.L_x_36363:
[----:B------:R-:W-:Y:S05]  /*1ea50*/  BSYNC B1 ;  /* 0x0000000000017941 */ /* 0x000fea0003800000 */
.L_x_36362:
        /* <DEDUP_REMOVED lines=9> */
.L_x_36358:
        /* <DEDUP_REMOVED lines=12> */
.L_x_36367:
[----:B------:R-:W-:-:S07]  /*1ebb0*/  IMAD.MOV.U32 R48, RZ, RZ, R178 ;  /* 0x000000ffff307224 */ /* 0x000fce00078e00b2 */
.L_x_36368:
[----:B------:R-:W-:Y:S05]  /*1ebc0*/  BSYNC B1 ;  /* 0x0000000000017941 */ /* 0x000fea0003800000 */
.L_x_36366:
        /* <DEDUP_REMOVED lines=16> */
.L_x_36372:
[----:B------:R-:W-:Y:S05]  /*1ecd0*/  BSYNC B2 ;  /* 0x0000000000027941 */ /* 0x000fea0003800000 */
.L_x_36371:
        /* <DEDUP_REMOVED lines=44> */
.L_x_36370:
[----:B------:R-:W-:Y:S05]  /*1efa0*/  BSYNC B1 ;  /* 0x0000000000017941 */ /* 0x000fea0003800000 */
.L_x_36369:
        /* <DEDUP_REMOVED lines=14> */
.L_x_36373:
        /* <DEDUP_REMOVED lines=12> */
.L_x_36376:
[----:B------:R-:W-:-:S07]  /*1f150*/  MOV R48, R178 ;  /* 0x000000b200307202 */ /* 0x000fce0000000f00 */
.L_x_36377:
[----:B------:R-:W-:Y:S05]  /*1f160*/  BSYNC B1 ;  /* 0x0000000000017941 */ /* 0x000fea0003800000 */
.L_x_36375:
        /* <DEDUP_REMOVED lines=16> */
.L_x_36381:
[----:B------:R-:W-:Y:S05]  /*1f270*/  BSYNC B2 ;  /* 0x0000000000027941 */ /* 0x000fea0003800000 */
.L_x_36380:
        /* <DEDUP_REMOVED lines=44> */
.L_x_36379:
[----:B------:R-:W-:Y:S05]  /*1f540*/  BSYNC B1 ;  /* 0x0000000000017941 */ /* 0x000fea0003800000 */
.L_x_36378:
        /* <DEDUP_REMOVED lines=9> */
.L_x_36374:
        /* <DEDUP_REMOVED lines=12> */
.L_x_36383:
[----:B------:R-:W-:-:S07]  /*1f6a0*/  IMAD.MOV.U32 R48, RZ, RZ, R178 ;  /* 0x000000ffff307224 */ /* 0x000fce00078e00b2 */
.L_x_36384:
[----:B------:R-:W-:Y:S05]  /*1f6b0*/  BSYNC B1 ;  /* 0x0000000000017941 */ /* 0x000fea0003800000 */
.L_x_36382:
        /* <DEDUP_REMOVED lines=16> */
.L_x_36388:
[----:B------:R-:W-:Y:S05]  /*1f7c0*/  BSYNC B2 ;  /* 0x0000000000027941 */ /* 0x000fea0003800000 */
.L_x_36387:
        /* <DEDUP_REMOVED lines=44> */
.L_x_36386:
[----:B------:R-:W-:Y:S05]  /*1fa90*/  BSYNC B1 ;  /* 0x0000000000017941 */ /* 0x000fea0003800000 */
.L_x_36385:
        /* <DEDUP_REMOVED lines=14> */
.L_x_36389:
        /* <DEDUP_REMOVED lines=12> */
.L_x_36392:
[----:B------:R-:W-:-:S07]  /*1fc40*/  MOV R46, R178 ;  /* 0x000000b2002e7202 */ /* 0x000fce0000000f00 */
.L_x_36393:
[----:B------:R-:W-:Y:S05]  /*1fc50*/  BSYNC B1 ;  /* 0x0000000000017941 */ /* 0x000fea0003800000 */
.L_x_36391:
        /* <DEDUP_REMOVED lines=16> */
.L_x_36397:
[----:B------:R-:W-:Y:S05]  /*1fd60*/  BSYNC B2 ;  /* 0x0000000000027941 */ /* 0x000fea0003800000 */
.L_x_36396:
        /* <DEDUP_REMOVED lines=44> */
.L_x_36395:
[----:B------:R-:W-:Y:S05]  /*20030*/  BSYNC B1 ;  /* 0x0000000000017941 */ /* 0x000fea0003800000 */
.L_x_36394:
        /* <DEDUP_REMOVED lines=9> */
.L_x_36390:
        /* <DEDUP_REMOVED lines=12> */
.L_x_36399:
[----:B------:R-:W-:-:S07]  /*20190*/  IMAD.MOV.U32 R46, RZ, RZ, R178 ;  /* 0x000000ffff2e7224 */ /* 0x000fce00078e00b2 */
.L_x_36400:
[----:B------:R-:W-:Y:S05]  /*201a0*/  BSYNC B1 ;  /* 0x0000000000017941 */ /* 0x000fea0003800000 */
.L_x_36398:
        /* <DEDUP_REMOVED lines=16> */
.L_x_36404:
[----:B------:R-:W-:Y:S05]  /*202b0*/  BSYNC B2 ;  /* 0x0000000000027941 */ /* 0x000fea0003800000 */
.L_x_36403:
        /* <DEDUP_REMOVED lines=44> */
.L_x_36402:
[----:B------:R-:W-:Y:S05]  /*20580*/  BSYNC B1 ;  /* 0x0000000000017941 */ /* 0x000fea0003800000 */
.L_x_36401:
        /* <DEDUP_REMOVED lines=14> */
.L_x_36405:
        /* <DEDUP_REMOVED lines=12> */
.L_x_36408:
[----:B------:R-:W-:-:S07]  /*20730*/  MOV R46, R178 ;  /* 0x000000b2002e7202 */ /* 0x000fce0000000f00 */
.L_x_36409:
[----:B------:R-:W-:Y:S05]  /*20740*/  BSYNC B1 ;  /* 0x0000000000017941 */ /* 0x000fea0003800000 */
.L_x_36407:
        /* <DEDUP_REMOVED lines=16> */
.L_x_36413:
[----:B------:R-:W-:Y:S05]  /*20850*/  BSYNC B2 ;  /* 0x0000000000027941 */ /* 0x000fea0003800000 */
.L_x_36412:
        /* <DEDUP_REMOVED lines=44> */
.L_x_36411:
[----:B------:R-:W-:Y:S05]  /*20b20*/  BSYNC B1 ;  /* 0x0000000000017941 */ /* 0x000fea0003800000 */
.L_x_36410:
        /* <DEDUP_REMOVED lines=9> */
.L_x_36406:
        /* <DEDUP_REMOVED lines=12> */
.L_x_36415:
[----:B------:R-:W-:-:S07]  /*20c80*/  IMAD.MOV.U32 R46, RZ, RZ, R178 ;  /* 0x000000ffff2e7224 */ /* 0x000fce00078e00b2 */
.L_x_36416:
[----:B------:R-:W-:Y:S05]  /*20c90*/  BSYNC B1 ;  /* 0x0000000000017941 */ /* 0x000fea0003800000 */
.L_x_36414:
        /* <DEDUP_REMOVED lines=16> */
.L_x_36420:
[----:B------:R-:W-:Y:S05]  /*20da0*/  BSYNC B2 ;  /* 0x0000000000027941 */ /* 0x000fea0003800000 */
.L_x_36419:
        /* <DEDUP_REMOVED lines=44> */
.L_x_36418:
[----:B------:R-:W-:Y:S05]  /*21070*/  BSYNC B1 ;  /* 0x0000000000017941 */ /* 0x000fea0003800000 */
.L_x_36417:
        /* <DEDUP_REMOVED lines=12> */
.L_x_36421:
        /* <DEDUP_REMOVED lines=12> */
.L_x_36424:
[----:B------:R-:W-:-:S07]  /*21200*/  MOV R38, R178 ;  /* 0x000000b200267202 */ /* 0x000fce0000000f00 */
.L_x_36425:
[----:B------:R-:W-:Y:S05]  /*21210*/  BSYNC B1 ;  /* 0x0000000000017941 */ /* 0x000fea0003800000 */
.L_x_36423:
        /* <DEDUP_REMOVED lines=16> */
.L_x_36429:
[----:B------:R-:W-:Y:S05]  /*21320*/  BSYNC B2 ;  /* 0x0000000000027941 */ /* 0x000fea0003800000 */
.L_x_36428:
        /* <DEDUP_REMOVED lines=44> */
.L_x_36427:
[----:B------:R-:W-:Y:S05]  /*215f0*/  BSYNC B1 ;  /* 0x0000000000017941 */ /* 0x000fea0003800000 */
.L_x_36426:
        /* <DEDUP_REMOVED lines=9> */
.L_x_36422:
        /* <DEDUP_REMOVED lines=12> */
.L_x_36431:
[----:B------:R-:W-:-:S07]  /*21750*/  IMAD.MOV.U32 R38, RZ, RZ, R178 ;  /* 0x000000ffff267224 */ /* 0x000fce00078e00b2 */
.L_x_36432:
[----:B------:R-:W-:Y:S05]  /*21760*/  BSYNC B1 ;  /* 0x0000000000017941 */ /* 0x000fea0003800000 */
.L_x_36430:
        /* <DEDUP_REMOVED lines=16> */
.L_x_36436:
[----:B------:R-:W-:Y:S05]  /*21870*/  BSYNC B2 ;  /* 0x0000000000027941 */ /* 0x000fea0003800000 */
.L_x_36435:
        /* <DEDUP_REMOVED lines=44> */
.L_x_36434:
[----:B------:R-:W-:Y:S05]  /*21b40*/  BSYNC B1 ;  /* 0x0000000000017941 */ /* 0x000fea0003800000 */
.L_x_36433:
        /* <DEDUP_REMOVED lines=12> */
.L_x_36437:
        /* <DEDUP_REMOVED lines=12> */
.L_x_36440:
[----:B------:R-:W-:-:S07]  /*21cd0*/  MOV R38, R178 ;  /* 0x000000b200267202 */ /* 0x000fce0000000f00 */
.L_x_36441:
[----:B------:R-:W-:Y:S05]  /*21ce0*/  BSYNC B1 ;  /* 0x0000000000017941 */ /* 0x000fea0003800000 */
.L_x_36439:
        /* <DEDUP_REMOVED lines=16> */
.L_x_36445:
[----:B------:R-:W-:Y:S05]  /*21df0*/  BSYNC B2 ;  /* 0x0000000000027941 */ /* 0x000fea0003800000 */
.L_x_36444:
        /* <DEDUP_REMOVED lines=44> */
.L_x_36443:
[----:B------:R-:W-:Y:S05]  /*220c0*/  BSYNC B1 ;  /* 0x0000000000017941 */ /* 0x000fea0003800000 */
.L_x_36442:
        /* <DEDUP_REMOVED lines=9> */
.L_x_36438:
        /* <DEDUP_REMOVED lines=12> */
.L_x_36447:
[----:B------:R-:W-:-:S07]  /*22220*/  IMAD.MOV.U32 R38, RZ, RZ, R178 ;  /* 0x000000ffff267224 */ /* 0x000fce00078e00b2 */
.L_x_36448:
[----:B------:R-:W-:Y:S05]  /*22230*/  BSYNC B1 ;  /* 0x0000000000017941 */ /* 0x000fea0003800000 */
.L_x_36446:
        /* <DEDUP_REMOVED lines=16> */
.L_x_36452:
[----:B------:R-:W-:Y:S05]  /*22340*/  BSYNC B2 ;  /* 0x0000000000027941 */ /* 0x000fea0003800000 */
.L_x_36451:
        /* <DEDUP_REMOVED lines=44> */
.L_x_36450:
[----:B------:R-:W-:Y:S05]  /*22610*/  BSYNC B1 ;  /* 0x0000000000017941 */ /* 0x000fea0003800000 */
.L_x_36449:
        /* <DEDUP_REMOVED lines=12> */
.L_x_36453:
        /* <DEDUP_REMOVED lines=12> */
.L_x_36456:
[----:B------:R-:W-:-:S07]  /*227a0*/  MOV R44, R178 ;  /* 0x000000b2002c7202 */ /* 0x000fce0000000f00 */
.L_x_36457:
[----:B------:R-:W-:Y:S05]  /*227b0*/  BSYNC B1 ;  /* 0x0000000000017941 */ /* 0x000fea0003800000 */
.L_x_36455:
        /* <DEDUP_REMOVED lines=18> */
.L_x_36461:
[----:B------:R-:W-:Y:S05]  /*228e0*/  BSYNC B2 ;  /* 0x0000000000027941 */ /* 0x000fea0003800000 */
.L_x_36460:
        /* <DEDUP_REMOVED lines=44> */
.L_x_36459:
[----:B------:R-:W-:Y:S05]  /*22bb0*/  BSYNC B1 ;  /* 0x0000000000017941 */ /* 0x000fea0003800000 */
.L_x_36458:
        /* <DEDUP_REMOVED lines=9> */
.L_x_36454:
        /* <DEDUP_REMOVED lines=55> */
.L_x_36462:
        /* <DEDUP_REMOVED lines=16> */
.L_x_36464:
[----:B------:R-:W-:-:S07]  /*230c0*/  IMAD.MOV.U32 R142, RZ, RZ, R178 ;  /* 0x000000ffff8e7224 */ /* 0x000fce00078e00b2 */
.L_x_36465:
[----:B------:R-:W-:Y:S05]  /*230d0*/  BSYNC B1 ;  /* 0x0000000000017941 */ /* 0x000fea0003800000 */
.L_x_36463:
        /* <DEDUP_REMOVED lines=16> */
.L_x_36469:
[----:B------:R-:W-:Y:S05]  /*231e0*/  BSYNC B2 ;  /* 0x0000000000027941 */ /* 0x000fea0003800000 */
.L_x_36468:
        /* <DEDUP_REMOVED lines=44> */
.L_x_36467:
[----:B------:R-:W-:Y:S05]  /*234b0*/  BSYNC B1 ;  /* 0x0000000000017941 */ /* 0x000fea0003800000 */
.L_x_36466:
        /* <DEDUP_REMOVED lines=14> */
.L_x_36470:
        /* <DEDUP_REMOVED lines=12> */
.L_x_36473:
[----:B------:R-:W-:-:S07]  /*23660*/  MOV R45, R178 ;  /* 0x000000b2002d7202 */ /* 0x000fce0000000f00 */
.L_x_36474:
[----:B------:R-:W-:Y:S05]  /*23670*/  BSYNC B1 ;  /* 0x0000000000017941 */ /* 0x000fea0003800000 */
.L_x_36472:
        /* <DEDUP_REMOVED lines=16> */
.L_x_36478:
[----:B------:R-:W-:Y:S05]  /*23780*/  BSYNC B2 ;  /* 0x0000000000027941 */ /* 0x000fea0003800000 */
.L_x_36477:
        /* <DEDUP_REMOVED lines=43> */
.L_x_36476:
[----:B------:R-:W-:Y:S05]  /*23a40*/  BSYNC B1 ;  /* 0x0000000000017941 */ /* 0x000fea0003800000 */
.L_x_36475:
        /* <DEDUP_REMOVED lines=9> */
.L_x_36471:
        /* <DEDUP_REMOVED lines=12> */
.L_x_36480:
[----:B------:R-:W-:-:S07]  /*23ba0*/  MOV R45, R178 ;  /* 0x000000b2002d7202 */ /* 0x000fce0000000f00 */
.L_x_36481:
[----:B------:R-:W-:Y:S05]  /*23bb0*/  BSYNC B1 ;  /* 0x0000000000017941 */ /* 0x000fea0003800000 */
.L_x_36479:
        /* <DEDUP_REMOVED lines=16> */
.L_x_36485:
[----:B------:R-:W-:Y:S05]  /*23cc0*/  BSYNC B2 ;  /* 0x0000000000027941 */ /* 0x000fea0003800000 */
.L_x_36484:
        /* <DEDUP_REMOVED lines=44> */
.L_x_36483:
[----:B------:R-:W-:Y:S05]  /*23f90*/  BSYNC B1 ;  /* 0x0000000000017941 */ /* 0x000fea0003800000 */
.L_x_36482:
        /* <DEDUP_REMOVED lines=14> */
.L_x_36486:
        /* <DEDUP_REMOVED lines=12> */
.L_x_36489:
[----:B------:R-:W-:-:S07]  /*24140*/  IMAD.MOV.U32 R36, RZ, RZ, R178 ;  /* 0x000000ffff247224 */ /* 0x000fce00078e00b2 */
.L_x_36490:
[----:B------:R-:W-:Y:S05]  /*24150*/  BSYNC B1 ;  /* 0x0000000000017941 */ /* 0x000fea0003800000 */
.L_x_36488:
        /* <DEDUP_REMOVED lines=16> */
.L_x_36494:
[----:B------:R-:W-:Y:S05]  /*24260*/  BSYNC B2 ;  /* 0x0000000000027941 */ /* 0x000fea0003800000 */
.L_x_36493:
        /* <DEDUP_REMOVED lines=44> */
.L_x_36492:
[----:B------:R-:W-:Y:S05]  /*24530*/  BSYNC B1 ;  /* 0x0000000000017941 */ /* 0x000fea0003800000 */
.L_x_36491:
        /* <DEDUP_REMOVED lines=9> */
.L_x_36487:
        /* <DEDUP_REMOVED lines=12> */
.L_x_36496:
[----:B------:R-:W-:-:S07]  /*24690*/  MOV R36, R178 ;  /* 0x000000b200247202 */ /* 0x000fce0000000f00 */
.L_x_36497:
[----:B------:R-:W-:Y:S05]  /*246a0*/  BSYNC B1 ;  /* 0x0000000000017941 */ /* 0x000fea0003800000 */
.L_x_36495:
        /* <DEDUP_REMOVED lines=16> */
.L_x_36501:
[----:B------:R-:W-:Y:S05]  /*247b0*/  BSYNC B2 ;  /* 0x0000000000027941 */ /* 0x000fea0003800000 */
.L_x_36500:
        /* <DEDUP_REMOVED lines=44> */
.L_x_36499:
[----:B------:R-:W-:Y:S05]  /*24a80*/  BSYNC B1 ;  /* 0x0000000000017941 */ /* 0x000fea0003800000 */
.L_x_36498:
        /* <DEDUP_REMOVED lines=14> */
.L_x_36502:
        /* <DEDUP_REMOVED lines=12> */
.L_x_36505:
[----:B------:R-:W-:-:S07]  /*24c30*/  IMAD.MOV.U32 R36, RZ, RZ, R178 ;  /* 0x000000ffff247224 */ /* 0x000fce00078e00b2 */
.L_x_36506:
[----:B------:R-:W-:Y:S05]  /*24c40*/  BSYNC B1 ;  /* 0x0000000000017941 */ /* 0x000fea0003800000 */
.L_x_36504:
        /* <DEDUP_REMOVED lines=16> */
.L_x_36510:
[----:B------:R-:W-:Y:S05]  /*24d50*/  BSYNC B2 ;  /* 0x0000000000027941 */ /* 0x000fea0003800000 */
.L_x_36509:
        /* <DEDUP_REMOVED lines=44> */
.L_x_36508:
[----:B------:R-:W-:Y:S05]  /*25020*/  BSYNC B1 ;  /* 0x0000000000017941 */ /* 0x000fea0003800000 */
.L_x_36507:
        /* <DEDUP_REMOVED lines=9> */
.L_x_36503:
        /* <DEDUP_REMOVED lines=12> */
.L_x_36512:
[----:B------:R-:W-:-:S07]  /*25180*/  MOV R36, R178 ;  /* 0x000000b200247202 */ /* 0x000fce0000000f00 */
.L_x_36513:
[----:B------:R-:W-:Y:S05]  /*25190*/  BSYNC B1 ;  /* 0x0000000000017941 */ /* 0x000fea0003800000 */
.L_x_36511:
        /* <DEDUP_REMOVED lines=16> */
.L_x_36517:
[----:B------:R-:W-:Y:S05]  /*252a0*/  BSYNC B2 ;  /* 0x0000000000027941 */ /* 0x000fea0003800000 */
.L_x_36516:
        /* <DEDUP_REMOVED lines=44> */
.L_x_36515:
[----:B------:R-:W-:Y:S05]  /*25570*/  BSYNC B1 ;  /* 0x0000000000017941 */ /* 0x000fea0003800000 */
.L_x_36514:
        /* <DEDUP_REMOVED lines=14> */
.L_x_36518:
        /* <DEDUP_REMOVED lines=12> */
.L_x_36521:
[----:B------:R-:W-:-:S07]  /*25720*/  IMAD.MOV.U32 R184, RZ, RZ, R178 ;  /* 0x000000ffffb87224 */ /* 0x000fce00078e00b2 */
.L_x_36522:
[----:B------:R-:W-:Y:S05]  /*25730*/  BSYNC B1 ;  /* 0x0000000000017941 */ /* 0x000fea0003800000 */
.L_x_36520:
        /* <DEDUP_REMOVED lines=16> */
.L_x_36526:
[----:B------:R-:W-:Y:S05]  /*25840*/  BSYNC B2 ;  /* 0x0000000000027941 */ /* 0x000fea0003800000 */
.L_x_36525:
        /* <DEDUP_REMOVED lines=44> */
.L_x_36524:
[----:B------:R-:W-:Y:S05]  /*25b10*/  BSYNC B1 ;  /* 0x0000000000017941 */ /* 0x000fea0003800000 */
.L_x_36523:
        /* <DEDUP_REMOVED lines=9> */
.L_x_36519:
        /* <DEDUP_REMOVED lines=12> */
.L_x_36528:
[----:B------:R-:W-:-:S07]  /*25c70*/  MOV R196, R178 ;  /* 0x000000b200c47202 */ /* 0x000fce0000000f00 */
.L_x_36529:
[----:B------:R-:W-:Y:S05]  /*25c80*/  BSYNC B1 ;  /* 0x0000000000017941 */ /* 0x000fea0003800000 */
.L_x_36527:
        /* <DEDUP_REMOVED lines=16> */
.L_x_36533:
[----:B------:R-:W-:Y:S05]  /*25d90*/  BSYNC B2 ;  /* 0x0000000000027941 */ /* 0x000fea0003800000 */
.L_x_36532:
        /* <DEDUP_REMOVED lines=44> */
.L_x_36531:
[----:B------:R-:W-:Y:S05]  /*26060*/  BSYNC B1 ;  /* 0x0000000000017941 */ /* 0x000fea0003800000 */
.L_x_36530:
        /* <DEDUP_REMOVED lines=14> */
.L_x_36534:
        /* <DEDUP_REMOVED lines=12> */
.L_x_36537:
[----:B------:R-:W-:-:S07]  /*26210*/  IMAD.MOV.U32 R41, RZ, RZ, R178 ;  /* 0x000000ffff297224 */ /* 0x000fce00078e00b2 */
.L_x_36538:
[----:B------:R-:W-:Y:S05]  /*26220*/  BSYNC B1 ;  /* 0x0000000000017941 */ /* 0x000fea0003800000 */
.L_x_36536:
        /* <DEDUP_REMOVED lines=16> */
.L_x_36542:
[----:B------:R-:W-:Y:S05]  /*26330*/  BSYNC B2 ;  /* 0x0000000000027941 */ /* 0x000fea0003800000 */
.L_x_36541:
        /* <DEDUP_REMOVED lines=44> */
.L_x_36540:
[----:B------:R-:W-:Y:S05]  /*26600*/  BSYNC B1 ;  /* 0x0000000000017941 */ /* 0x000fea0003800000 */
.L_x_36539:
        /* <DEDUP_REMOVED lines=9> */
.L_x_36535:
        /* <DEDUP_REMOVED lines=12> */
.L_x_36544:
[----:B------:R-:W-:-:S07]  /*26760*/  MOV R41, R178 ;  /* 0x000000b200297202 */ /* 0x000fce0000000f00 */
.L_x_36545:
[----:B------:R-:W-:Y:S05]  /*26770*/  BSYNC B1 ;  /* 0x0000000000017941 */ /* 0x000fea0003800000 */
.L_x_36543:
        /* <DEDUP_REMOVED lines=16> */
.L_x_36549:
[----:B------:R-:W-:Y:S05]  /*26880*/  BSYNC B2 ;  /* 0x0000000000027941 */ /* 0x000fea0003800000 */
.L_x_36548:
        /* <DEDUP_REMOVED lines=44> */
.L_x_36547:
[----:B------:R-:W-:Y:S05]  /*26b50*/  BSYNC B1 ;  /* 0x0000000000017941 */ /* 0x000fea0003800000 */
.L_x_36546:
        /* <DEDUP_REMOVED lines=12> */
.L_x_36550:
        /* <DEDUP_REMOVED lines=12> */
.L_x_36553:
[----:B------:R-:W-:-:S07]  /*26ce0*/  IMAD.MOV.U32 R38, RZ, RZ, R178 ;  /* 0x000000ffff267224 */ /* 0x000fce00078e00b2 */
.L_x_36554:
[----:B------:R-:W-:Y:S05]  /*26cf0*/  BSYNC B1 ;  /* 0x0000000000017941 */ /* 0x000fea0003800000 */
.L_x_36552:
        /* <DEDUP_REMOVED lines=16> */
.L_x_36558:
[----:B------:R-:W-:Y:S05]  /*26e00*/  BSYNC B2 ;  /* 0x0000000000027941 */ /* 0x000fea0003800000 */
.L_x_36557:
        /* <DEDUP_REMOVED lines=44> */
.L_x_36556:
[----:B------:R-:W-:Y:S05]  /*270d0*/  BSYNC B1 ;  /* 0x0000000000017941 */ /* 0x000fea0003800000 */
.L_x_36555:
        /* <DEDUP_REMOVED lines=9> */
.L_x_36551:
        /* <DEDUP_REMOVED lines=12> */
.L_x_36560:
[----:B------:R-:W-:-:S07]  /*27230*/  MOV R38, R178 ;  /* 0x000000b200267202 */ /* 0x000fce0000000f00 */
.L_x_36561:
[----:B------:R-:W-:Y:S05]  /*27240*/  BSYNC B1 ;  /* 0x0000000000017941 */ /* 0x000fea0003800000 */
.L_x_36559:
        /* <DEDUP_REMOVED lines=16> */
.L_x_36565:
[----:B------:R-:W-:Y:S05]  /*27350*/  BSYNC B2 ;  /* 0x0000000000027941 */ /* 0x000fea0003800000 */
.L_x_36564:
        /* <DEDUP_REMOVED lines=44> */
.L_x_36563:
[----:B------:R-:W-:Y:S05]  /*27620*/  BSYNC B1 ;  /* 0x0000000000017941 */ /* 0x000fea0003800000 */
.L_x_36562:
        /* <DEDUP_REMOVED lines=12> */
.L_x_36566:
        /* <DEDUP_REMOVED lines=12> */
.L_x_36569:
[----:B------:R-:W-:-:S07]  /*277b0*/  IMAD.MOV.U32 R38, RZ, RZ, R178 ;  /* 0x000000ffff267224 */ /* 0x000fce00078e00b2 */
.L_x_36570:
[----:B------:R-:W-:Y:S05]  /*277c0*/  BSYNC B1 ;  /* 0x0000000000017941 */ /* 0x000fea0003800000 */
.L_x_36568:
        /* <DEDUP_REMOVED lines=16> */
.L_x_36574:
[----:B------:R-:W-:Y:S05]  /*278d0*/  BSYNC B2 ;  /* 0x0000000000027941 */ /* 0x000fea0003800000 */
.L_x_36573:
        /* <DEDUP_REMOVED lines=44> */
.L_x_36572:
[----:B------:R-:W-:Y:S05]  /*27ba0*/  BSYNC B1 ;  /* 0x0000000000017941 */ /* 0x000fea0003800000 */
.L_x_36571:
        /* <DEDUP_REMOVED lines=9> */
.L_x_36567:
        /* <DEDUP_REMOVED lines=12> */
.L_x_36576:
[----:B------:R-:W-:-:S07]  /*27d00*/  MOV R38, R178 ;  /* 0x000000b200267202 */ /* 0x000fce0000000f00 */
.L_x_36577:
[----:B------:R-:W-:Y:S05]  /*27d10*/  BSYNC B1 ;  /* 0x0000000000017941 */ /* 0x000fea0003800000 */
.L_x_36575:
        /* <DEDUP_REMOVED lines=16> */
.L_x_36581:
[----:B------:R-:W-:Y:S05]  /*27e20*/  BSYNC B2 ;  /* 0x0000000000027941 */ /* 0x000fea0003800000 */
.L_x_36580:
        /* <DEDUP_REMOVED lines=44> */
.L_x_36579:
[----:B------:R-:W-:Y:S05]  /*280f0*/  BSYNC B1 ;  /* 0x0000000000017941 */ /* 0x000fea0003800000 */
.L_x_36578:
        /* <DEDUP_REMOVED lines=12> */
.L_x_36582:
        /* <DEDUP_REMOVED lines=12> */
.L_x_36585:
[----:B------:R-:W-:-:S07]  /*28280*/  IMAD.MOV.U32 R188, RZ, RZ, R178 ;  /* 0x000000ffffbc7224 */ /* 0x000fce00078e00b2 */
.L_x_36586:
[----:B------:R-:W-:Y:S05]  /*28290*/  BSYNC B1 ;  /* 0x0000000000017941 */ /* 0x000fea0003800000 */
.L_x_36584:
        /* <DEDUP_REMOVED lines=18> */
.L_x_36590:
[----:B------:R-:W-:Y:S05]  /*283c0*/  BSYNC B2 ;  /* 0x0000000000027941 */ /* 0x000fea0003800000 */
.L_x_36589:
        /* <DEDUP_REMOVED lines=44> */
.L_x_36588:
[----:B------:R-:W-:Y:S05]  /*28690*/  BSYNC B1 ;  /* 0x0000000000017941 */ /* 0x000fea0003800000 */
.L_x_36587:
        /* <DEDUP_REMOVED lines=9> */
.L_x_36583:
        /* <DEDUP_REMOVED lines=23> */
[----:B------:R-:W-:Y:S02]  /*288a0*/  SEL R217, RZ, 0x1, P6 ;  /* 0x00000001ffd97807 */ /* 0x000fe40003000000 */
[----:B------:R-:W-:Y:S01]  /*288b0*/  LOP3.LUT R37, R37, R219, R39, 0xfe, !PT ;  /* 0x000000db25257212 */ /* 0x000fe200078efe27 */
[----:B------:R-:W-:Y:S01]  /*288c0*/  IMAD.WIDE.U32 R38, R211, 0x8, R192 ;  /* 0x00000008d3267825 */ /* 0x000fe200078e00c0 */
[----:B------:R-:W-:Y:S01]  /*288d0*/  LOP3.LUT R36, R216, R217, RZ, 0xfc, !PT ;  /* 0x000000d9d8247212 */ /* 0x000fe200078efcff */
[----:B------:R2:W-:Y:S01]  /*288e0*/  STG.E.128 desc[UR4][R142.64], R44 ;  /* 0x0000002c8e007986 */ /* 0x0005e2000c101d04 */
[----:B------:R-:W-:-:S03]  /*288f0*/  IADD3 R203, R205, 0xe0, RZ ;  /* 0x000000e0cdcb7810 */ /* 0x000fc60007ffe0ff */
[----:B------:R2:W-:Y:S02]  /*28900*/  STG.E.128 desc[UR4][R142.64+0x10], R40 ;  /* 0x000010288e007986 */ /* 0x0005e4000c101d04 */
[C---:B------:R-:W-:Y:S02]  /*28910*/  IMAD.WIDE.U32 R216, R203.reuse, 0x10, R140 ;  /* 0x00000010cbd87825 */ /* 0x040fe400078e008c */
[----:B------:R2:W-:Y:S02]  /*28920*/  STG.E.64 desc[UR4][R38.64], R36 ;  /* 0x0000002426007986 */ /* 0x0005e4000c101b04 */
        /* <DEDUP_REMOVED lines=23> */
.L_x_36591:
[----:B------:R1:W5:Y:S04]  /*28aa0*/  @P0 LDG.E.128 R96, desc[UR4][R214.64] ;  /* 0x00000004d6600981 */ /* 0x000368000c1e1d00 */
[----:B------:R1:W5:Y:S04]  /*28ab0*/  @P1 LDG.E.128 R104, desc[UR4][R212.64] ;  /* 0x00000004d4681981 */ /* 0x000368000c1e1d00 */
[----:B------:R1:W5:Y:S04]  /*28ac0*/  @P1 LDG.E.128 R100, desc[UR4][R212.64+0x10] ;  /* 0x00001004d4641981 */ /* 0x000368000c1e1d00 */
[----:B--2---:R1:W5:Y:S01]  /*28ad0*/  LDG.E.128 R140, desc[UR4][R216.64] ;  /* 0x00000004d88c7981 */ /* 0x004362000c1e1d00 */
[C---:B------:R-:W-:Y:S01]  /*28ae0*/  ISETP.NE.AND P3, PT, R196.reuse, 0x1, PT ;  /* 0x00000001c400780c */ /* 0x040fe20003f65270 */
[----:B------:R-:W-:Y:S01]  /*28af0*/  BSSY B1, `(.L_x_36592) ;  /* 0x000000c000017945 */ /* 0x000fe20003800000 */
[----:B0-----:R-:W-:-:S11]  /*28b00*/  IADD3 R38, R196, 0x1, RZ ;  /* 0x00000001c4267810 */ /* 0x001fd60007ffe0ff */
        /* <DEDUP_REMOVED lines=9> */
.L_x_36593:
[----:B------:R-:W-:-:S07]  /*28ba0*/  MOV R204, R178 ;  /* 0x000000b200cc7202 */ /* 0x000fce0000000f00 */
.L_x_36594:
[----:B------:R-:W-:Y:S05]  /*28bb0*/  BSYNC B1 ;  /* 0x0000000000017941 */ /* 0x000fea0003800000 */
.L_x_36592:
        /* <DEDUP_REMOVED lines=16> */
.L_x_36598:
[----:B------:R-:W-:Y:S05]  /*28cc0*/  BSYNC B2 ;  /* 0x0000000000027941 */ /* 0x000fea0003800000 */
.L_x_36597:
        /* <DEDUP_REMOVED lines=44> */
.L_x_36596:
[----:B------:R-:W-:Y:S05]  /*28f90*/  BSYNC B1 ;  /* 0x0000000000017941 */ /* 0x000fea0003800000 */
.L_x_36595:
        /* <DEDUP_REMOVED lines=14> */
.L_x_36599:
        /* <DEDUP_REMOVED lines=12> */
.L_x_36602:
[----:B------:R-:W-:-:S07]  /*29140*/  IMAD.MOV.U32 R37, RZ, RZ, R178 ;  /* 0x000000ffff257224 */ /* 0x000fce00078e00b2 */
.L_x_36603:
[----:B------:R-:W-:Y:S05]  /*29150*/  BSYNC B1 ;  /* 0x0000000000017941 */ /* 0x000fea0003800000 */
.L_x_36601:
        /* <DEDUP_REMOVED lines=16> */
.L_x_36607:
[----:B------:R-:W-:Y:S05]  /*29260*/  BSYNC B2 ;  /* 0x0000000000027941 */ /* 0x000fea0003800000 */
.L_x_36606:
        /* <DEDUP_REMOVED lines=43> */
.L_x_36605:
[----:B------:R-:W-:Y:S05]  /*29520*/  BSYNC B1 ;  /* 0x0000000000017941 */ /* 0x000fea0003800000 */
.L_x_36604:
        /* <DEDUP_REMOVED lines=9> */
.L_x_36600:
        /* <DEDUP_REMOVED lines=12> */
.L_x_36609:
[----:B------:R-:W-:-:S07]  /*29680*/  IMAD.MOV.U32 R37, RZ, RZ, R178 ;  /* 0x000000ffff257224 */ /* 0x000fce00078e00b2 */
.L_x_36610:
[----:B------:R-:W-:Y:S05]  /*29690*/  BSYNC B1 ;  /* 0x0000000000017941 */ /* 0x000fea0003800000 */
.L_x_36608:
        /* <DEDUP_REMOVED lines=16> */
.L_x_36614:
[----:B------:R-:W-:Y:S05]  /*297a0*/  BSYNC B2 ;  /* 0x0000000000027941 */ /* 0x000fea0003800000 */
.L_x_36613:
        /* <DEDUP_REMOVED lines=44> */
.L_x_36612:
[----:B------:R-:W-:Y:S05]  /*29a70*/  BSYNC B1 ;  /* 0x0000000000017941 */ /* 0x000fea0003800000 */
.L_x_36611:
        /* <DEDUP_REMOVED lines=14> */
.L_x_36615:
        /* <DEDUP_REMOVED lines=12> */
.L_x_36618:
[----:B------:R-:W-:-:S07]  /*29c20*/  MOV R140, R178 ;  /* 0x000000b2008c7202 */ /* 0x000fce0000000f00 */
.L_x_36619:
[----:B------:R-:W-:Y:S05]  /*29c30*/  BSYNC B1 ;  /* 0x0000000000017941 */ /* 0x000fea0003800000 */
.L_x_36617:
        /* <DEDUP_REMOVED lines=16> */
.L_x_36623:
[----:B------:R-:W-:Y:S05]  /*29d40*/  BSYNC B2 ;  /* 0x0000000000027941 */ /* 0x000fea0003800000 */
.L_x_36622:
        /* <DEDUP_REMOVED lines=44> */
.L_x_36621:
[----:B------:R-:W-:Y:S05]  /*2a010*/  BSYNC B1 ;  /* 0x0000000000017941 */ /* 0x000fea0003800000 */
.L_x_36620:
        /* <DEDUP_REMOVED lines=9> */
.L_x_36616:
        /* <DEDUP_REMOVED lines=12> */
.L_x_36625:
[----:B------:R-:W-:-:S07]  /*2a170*/  IMAD.MOV.U32 R140, RZ, RZ, R178 ;  /* 0x000000ffff8c7224 */ /* 0x000fce00078e00b2 */
.L_x_36626:
[----:B------:R-:W-:Y:S05]  /*2a180*/  BSYNC B1 ;  /* 0x0000000000017941 */ /* 0x000fea0003800000 */
.L_x_36624:
        /* <DEDUP_REMOVED lines=16> */
.L_x_36630:
[----:B------:R-:W-:Y:S05]  /*2a290*/  BSYNC B2 ;  /* 0x0000000000027941 */ /* 0x000fea0003800000 */
.L_x_36629:
        /* <DEDUP_REMOVED lines=44> */
.L_x_36628:
[----:B------:R-:W-:Y:S05]  /*2a560*/  BSYNC B1 ;  /* 0x0000000000017941 */ /* 0x000fea0003800000 */
.L_x_36627:
        /* <DEDUP_REMOVED lines=14> */
.L_x_36631:
        /* <DEDUP_REMOVED lines=12> */
.L_x_36634:
[----:B------:R-:W-:-:S07]  /*2a710*/  MOV R39, R178 ;  /* 0x000000b200277202 */ /* 0x000fce0000000f00 */
.L_x_36635:
[----:B------:R-:W-:Y:S05]  /*2a720*/  BSYNC B1 ;  /* 0x0000000000017941 */ /* 0x000fea0003800000 */
.L_x_36633:
        /* <DEDUP_REMOVED lines=16> */
.L_x_36639:
[----:B------:R-:W-:Y:S05]  /*2a830*/  BSYNC B2 ;  /* 0x0000000000027941 */ /* 0x000fea0003800000 */
.L_x_36638:
        /* <DEDUP_REMOVED lines=44> */
.L_x_36637:
[----:B------:R-:W-:Y:S05]  /*2ab00*/  BSYNC B1 ;  /* 0x0000000000017941 */ /* 0x000fea0003800000 */
.L_x_36636:
        /* <DEDUP_REMOVED lines=9> */
.L_x_36632:
        /* <DEDUP_REMOVED lines=12> */
.L_x_36641:
[----:B------:R-:W-:-:S07]  /*2ac60*/  IMAD.MOV.U32 R39, RZ, RZ, R178 ;  /* 0x000000ffff277224 */ /* 0x000fce00078e00b2 */
.L_x_36642:
[----:B------:R-:W-:Y:S05]  /*2ac70*/  BSYNC B1 ;  /* 0x0000000000017941 */ /* 0x000fea0003800000 */
.L_x_36640:
        /* <DEDUP_REMOVED lines=16> */
.L_x_36646:
[----:B------:R-:W-:Y:S05]  /*2ad80*/  BSYNC B2 ;  /* 0x0000000000027941 */ /* 0x000fea0003800000 */
.L_x_36645:
        /* <DEDUP_REMOVED lines=44> */
.L_x_36644:
[----:B------:R-:W-:Y:S05]  /*2b050*/  BSYNC B1 ;  /* 0x0000000000017941 */ /* 0x000fea0003800000 */
.L_x_36643:
        /* <DEDUP_REMOVED lines=14> */
.L_x_36647:
        /* <DEDUP_REMOVED lines=12> */
.L_x_36650:
[----:B------:R-:W-:-:S07]  /*2b200*/  MOV R184, R178 ;  /* 0x000000b200b87202 */ /* 0x000fce0000000f00 */
.L_x_36651:
[----:B------:R-:W-:Y:S05]  /*2b210*/  BSYNC B1 ;  /* 0x0000000000017941 */ /* 0x000fea0003800000 */
.L_x_36649:
        /* <DEDUP_REMOVED lines=16> */
.L_x_36655:
[----:B------:R-:W-:Y:S05]  /*2b320*/  BSYNC B2 ;  /* 0x0000000000027941 */ /* 0x000fea0003800000 */
.L_x_36654:
        /* <DEDUP_REMOVED lines=44> */
.L_x_36653:
[----:B------:R-:W-:Y:S05]  /*2b5f0*/  BSYNC B1 ;  /* 0x0000000000017941 */ /* 0x000fea0003800000 */
.L_x_36652:
        /* <DEDUP_REMOVED lines=9> */
.L_x_36648:
        /* <DEDUP_REMOVED lines=12> */
.L_x_36657:
[----:B------:R-:W-:-:S07]  /*2b750*/  IMAD.MOV.U32 R196, RZ, RZ, R178 ;  /* 0x000000ffffc47224 */ /* 0x000fce00078e00b2 */
.L_x_36658:
[----:B------:R-:W-:Y:S05]  /*2b760*/  BSYNC B1 ;  /* 0x0000000000017941 */ /* 0x000fea0003800000 */
.L_x_36656:
        /* <DEDUP_REMOVED lines=16> */
.L_x_36662:
[----:B------:R-:W-:Y:S05]  /*2b870*/  BSYNC B2 ;  /* 0x0000000000027941 */ /* 0x000fea0003800000 */
.L_x_36661:
        /* <DEDUP_REMOVED lines=44> */
.L_x_36660:
[----:B------:R-:W-:Y:S05]  /*2bb40*/  BSYNC B1 ;  /* 0x0000000000017941 */ /* 0x000fea0003800000 */
.L_x_36659:
        /* <DEDUP_REMOVED lines=14> */
.L_x_36663:
        /* <DEDUP_REMOVED lines=12> */
.L_x_36666:
[----:B------:R-:W-:-:S07]  /*2bcf0*/  MOV R141, R178 ;  /* 0x000000b2008d7202 */ /* 0x000fce0000000f00 */
.L_x_36667:
[----:B------:R-:W-:Y:S05]  /*2bd00*/  BSYNC B1 ;  /* 0x0000000000017941 */ /* 0x000fea0003800000 */
.L_x_36665:
        /* <DEDUP_REMOVED lines=16> */
.L_x_36671:
[----:B------:R-:W-:Y:S05]  /*2be10*/  BSYNC B2 ;  /* 0x0000000000027941 */ /* 0x000fea0003800000 */
.L_x_36670:
        /* <DEDUP_REMOVED lines=44> */
.L_x_36669:
[----:B------:R-:W-:Y:S05]  /*2c0e0*/  BSYNC B1 ;  /* 0x0000000000017941 */ /* 0x000fea0003800000 */
.L_x_36668:
        /* <DEDUP_REMOVED lines=9> */
.L_x_36664:
        /* <DEDUP_REMOVED lines=12> */
.L_x_36673:
[----:B------:R-:W-:-:S07]  /*2c240*/  IMAD.MOV.U32 R141, RZ, RZ, R178 ;  /* 0x000000ffff8d7224 */ /* 0x000fce00078e00b2 */
.L_x_36674:
[----:B------:R-:W-:Y:S05]  /*2c250*/  BSYNC B1 ;  /* 0x0000000000017941 */ /* 0x000fea0003800000 */
.L_x_36672:
        /* <DEDUP_REMOVED lines=16> */
.L_x_36678:
[----:B------:R-:W-:Y:S05]  /*2c360*/  BSYNC B2 ;  /* 0x0000000000027941 */ /* 0x000fea0003800000 */
.L_x_36677:
        /* <DEDUP_REMOVED lines=44> */
.L_x_36676:
[----:B------:R-:W-:Y:S05]  /*2c630*/  BSYNC B1 ;  /* 0x0000000000017941 */ /* 0x000fea0003800000 */
.L_x_36675:
        /* <DEDUP_REMOVED lines=12> */
.L_x_36679:
        /* <DEDUP_REMOVED lines=12> */
.L_x_36682:
[----:B------:R-:W-:-:S07]  /*2c7c0*/  MOV R142, R178 ;  /* 0x000000b2008e7202 */ /* 0x000fce0000000f00 */
.L_x_36683:
[----:B------:R-:W-:Y:S05]  /*2c7d0*/  BSYNC B1 ;  /* 0x0000000000017941 */ /* 0x000fea0003800000 */
.L_x_36681:
        /* <DEDUP_REMOVED lines=16> */
.L_x_36687:
[----:B------:R-:W-:Y:S05]  /*2c8e0*/  BSYNC B2 ;  /* 0x0000000000027941 */ /* 0x000fea0003800000 */
.L_x_36686:
        /* <DEDUP_REMOVED lines=44> */
.L_x_36685:
[----:B------:R-:W-:Y:S05]  /*2cbb0*/  BSYNC B1 ;  /* 0x0000000000017941 */ /* 0x000fea0003800000 */
.L_x_36684:
        /* <DEDUP_REMOVED lines=9> */
.L_x_36680:
        /* <DEDUP_REMOVED lines=12> */
.L_x_36689:
[----:B------:R-:W-:-:S07]  /*2cd10*/  IMAD.MOV.U32 R142, RZ, RZ, R178 ;  /* 0x000000ffff8e7224 */ /* 0x000fce00078e00b2 */
.L_x_36690:
[----:B------:R-:W-:Y:S05]  /*2cd20*/  BSYNC B1 ;  /* 0x0000000000017941 */ /* 0x000fea0003800000 */
.L_x_36688:
        /* <DEDUP_REMOVED lines=16> */
.L_x_36694:
[----:B------:R-:W-:Y:S05]  /*2ce30*/  BSYNC B2 ;  /* 0x0000000000027941 */ /* 0x000fea0003800000 */
.L_x_36693:
        /* <DEDUP_REMOVED lines=44> */
.L_x_36692:
[----:B------:R-:W-:Y:S05]  /*2d100*/  BSYNC B1 ;  /* 0x0000000000017941 */ /* 0x000fea0003800000 */
.L_x_36691:
        /* <DEDUP_REMOVED lines=12> */
.L_x_36695:
        /* <DEDUP_REMOVED lines=12> */
.L_x_36698:
[----:B------:R-:W-:-:S07]  /*2d290*/  MOV R187, R178 ;  /* 0x000000b200bb7202 */ /* 0x000fce0000000f00 */
.L_x_36699:
[----:B------:R-:W-:Y:S05]  /*2d2a0*/  BSYNC B1 ;  /* 0x0000000000017941 */ /* 0x000fea0003800000 */
.L_x_36697:
        /* <DEDUP_REMOVED lines=16> */
.L_x_36703:
[----:B------:R-:W-:Y:S05]  /*2d3b0*/  BSYNC B2 ;  /* 0x0000000000027941 */ /* 0x000fea0003800000 */
.L_x_36702:
        /* <DEDUP_REMOVED lines=44> */
.L_x_36701:
[----:B------:R-:W-:Y:S05]  /*2d680*/  BSYNC B1 ;  /* 0x0000000000017941 */ /* 0x000fea0003800000 */
.L_x_36700:
        /* <DEDUP_REMOVED lines=9> */
.L_x_36696:
        /* <DEDUP_REMOVED lines=12> */
.L_x_36705:
[----:B------:R-:W-:-:S07]  /*2d7e0*/  IMAD.MOV.U32 R196, RZ, RZ, R178 ;  /* 0x000000ffffc47224 */ /* 0x000fce00078e00b2 */
.L_x_36706:
[----:B------:R-:W-:Y:S05]  /*2d7f0*/  BSYNC B1 ;  /* 0x0000000000017941 */ /* 0x000fea0003800000 */
.L_x_36704:
        /* <DEDUP_REMOVED lines=16> */
.L_x_36710:
[----:B------:R-:W-:Y:S05]  /*2d900*/  BSYNC B2 ;  /* 0x0000000000027941 */ /* 0x000fea0003800000 */
.L_x_36709:
        /* <DEDUP_REMOVED lines=44> */
.L_x_36708:
[----:B------:R-:W-:Y:S05]  /*2dbd0*/  BSYNC B1 ;  /* 0x0000000000017941 */ /* 0x000fea0003800000 */
.L_x_36707:
        /* <DEDUP_REMOVED lines=12> */
.L_x_36711:
        /* <DEDUP_REMOVED lines=12> */
.L_x_36714:
[----:B------:R-:W-:-:S07]  /*2dd60*/  MOV R188, R178 ;  /* 0x000000b200bc7202 */ /* 0x000fce0000000f00 */
.L_x_36715:
[----:B------:R-:W-:Y:S05]  /*2dd70*/  BSYNC B1 ;  /* 0x0000000000017941 */ /* 0x000fea0003800000 */
.L_x_36713:
        /* <DEDUP_REMOVED lines=16> */
.L_x_36719:
[----:B------:R-:W-:Y:S05]  /*2de80*/  BSYNC B2 ;  /* 0x0000000000027941 */ /* 0x000fea0003800000 */
.L_x_36718:
        /* <DEDUP_REMOVED lines=44> */
.L_x_36717:
[----:B------:R-:W-:Y:S05]  /*2e150*/  BSYNC B1 ;  /* 0x0000000000017941 */ /* 0x000fea0003800000 */
.L_x_36716:
        /* <DEDUP_REMOVED lines=9> */
.L_x_36712:
        /* <DEDUP_REMOVED lines=111> */
.L_x_36720:
        /* <DEDUP_REMOVED lines=152> */
.L_x_36734:
[C---:B------:R-:W-:Y:S01]  /*2f260*/  FMUL.FTZ R193, R192.reuse, R192 ;  /* 0x000000c0c0c17220 */ /* 0x040fe20000410000 */
[----:B------:R-:W-:Y:S01]  /*2f270*/  PLOP3.LUT P2, PT, PT, PT, UP0, 0x40, 0x0 ;  /* 0x000000000000781c */ /* 0x000fe20003f4e808 */
[----:B01----:R-:W-:Y:S01]  /*2f280*/  FADD.FTZ R213, R213, R202 ;  /* 0x000000cad5d57221 */ /* 0x003fe20000010000 */
[----:B------:R-:W-:Y:S01]  /*2f290*/  PLOP3.LUT P3, PT, PT, PT, UP0, 0x40, 0x0 ;  /* 0x000000000000781c */ /* 0x000fe20003f6e808 */
[----:B------:R-:W-:Y:S01]  /*2f2a0*/  HADD2.F32 R229, -RZ, R124.H0_H0 ;  /* 0x2000007cffe57230 */ /* 0x000fe20000004100 */
[----:B------:R-:W-:Y:S01]  /*2f2b0*/  FSEL R195, R193, RZ, !P2 ;  /* 0x000000ffc1c37208 */ /* 0x000fe20005000000 */
[----:B------:R-:W-:Y:S01]  /*2f2c0*/  FFMA.FTZ R194, R213, R194, UR22 ;  /* 0x00000016d5c27e23 */ /* 0x000fe200080100c2 */
[----:B------:R-:W-:Y:S01]  /*2f2d0*/  FSEL R193, R192, RZ, P3 ;  /* 0x000000ffc0c17208 */ /* 0x000fe20001800000 */
[----:B------:R-:W-:Y:S02]  /*2f2e0*/  HADD2.F32 R233, -RZ, R125.H0_H0 ;  /* 0x2000007dffe97230 */ /* 0x000fe40000004100 */
[----:B------:R-:W-:Y:S01]  /*2f2f0*/  FADD.FTZ R194, R194, R195 ;  /* 0x000000c3c2c27221 */ /* 0x000fe20000010000 */
[----:B------:R-:W-:-:S02]  /*2f300*/  HADD2.F32 R235, -RZ, R116.H0_H0 ;  /* 0x20000074ffeb7230 */ /* 0x000fc40000004100 */
[C---:B------:R-:W-:Y:S01]  /*2f310*/  FADD.FTZ R88, -R193.reuse, R88 ;  /* 0x00000058c1587221 */ /* 0x040fe20000010100 */
[C---:B------:R-:W-:Y:S01]  /*2f320*/  FADD.FTZ R91, -R193.reuse, R91 ;  /* 0x0000005bc15b7221 */ /* 0x040fe20000010100 */
[C---:B------:R-:W-:Y:S01]  /*2f330*/  FADD.FTZ R89, -R193.reuse, R89 ;  /* 0x00000059c1597221 */ /* 0x040fe20000010100 */
[C---:B------:R-:W-:Y:S01]  /*2f340*/  FADD.FTZ R219, -R193.reuse, R43 ;  /* 0x0000002bc1db7221 */ /* 0x040fe20000010100 */
[----:B------:R-:W0:Y:S01]  /*2f350*/  MUFU.RSQ R194, R194 ;  /* 0x000000c200c27308 */ /* 0x000e220000001400 */
[C---:B------:R-:W-:Y:S01]  /*2f360*/  FADD.FTZ R215, -R193.reuse, R40 ;  /* 0x00000028c1d77221 */ /* 0x040fe20000010100 */
[C---:B------:R-:W-:Y:S01]  /*2f370*/  FADD.FTZ R221, -R193.reuse, R36 ;  /* 0x00000024c1dd7221 */ /* 0x040fe20000010100 */
[C---:B------:R-:W-:Y:S01]  /*2f380*/  FADD.FTZ R43, -R193.reuse, R37 ;  /* 0x00000025c12b7221 */ /* 0x040fe20000010100 */
[C---:B------:R-:W-:Y:S01]  /*2f390*/  FADD.FTZ R217, -R193.reuse, R42 ;  /* 0x0000002ac1d97221 */ /* 0x040fe20000010100 */
[----:B------:R-:W-:Y:S01]  /*2f3a0*/  FADD.FTZ R37, -R193, R38 ;  /* 0x00000026c1257221 */ /* 0x000fe20000010100 */
[----:B------:R-:W-:-:S02]  /*2f3b0*/  HADD2.F32 R40, -RZ, R139.H1_H1 ;  /* 0x3000008bff287230 */ /* 0x000fc40000004100 */
[C---:B------:R-:W-:Y:S01]  /*2f3c0*/  FADD.FTZ R92, -R193.reuse, R92 ;  /* 0x0000005cc15c7221 */ /* 0x040fe20000010100 */
[--C-:B------:R-:W-:Y:S02]  /*2f3d0*/  HADD2.F32 R36, -RZ, R138.reuse.H0_H0 ;  /* 0x2000008aff247230 */ /* 0x100fe40000004100 */
[C---:B------:R-:W-:Y:S01]  /*2f3e0*/  FADD.FTZ R95, -R193.reuse, R95 ;  /* 0x0000005fc15f7221 */ /* 0x040fe20000010100 */
[----:B------:R-:W-:Y:S02]  /*2f3f0*/  HADD2.F32 R42, -RZ, R138.H1_H1 ;  /* 0x3000008aff2a7230 */ /* 0x000fe40000004100 */
[C---:B------:R-:W-:Y:S01]  /*2f400*/  FADD.FTZ R93, -R193.reuse, R93 ;  /* 0x0000005dc15d7221 */ /* 0x040fe20000010100 */
[C---:B------:R-:W-:Y:S01]  /*2f410*/  FADD.FTZ R94, -R193.reuse, R94 ;  /* 0x0000005ec15e7221 */ /* 0x040fe20000010100 */
[C---:B------:R-:W-:Y:S01]  /*2f420*/  FADD.FTZ R195, -R193.reuse, R44 ;  /* 0x0000002cc1c37221 */ /* 0x040fe20000010100 */
[----:B------:R-:W-:Y:S01]  /*2f430*/  FADD.FTZ R213, -R193, R46 ;  /* 0x0000002ec1d57221 */ /* 0x000fe20000010100 */
[----:B------:R-:W-:-:S02]  /*2f440*/  HADD2.F32 R44, -RZ, R136.H1_H1 ;  /* 0x30000088ff2c7230 */ /* 0x000fc40000004100 */
[----:B------:R-:W-:Y:S01]  /*2f450*/  FADD.FTZ R80, -R193, R80 ;  /* 0x00000050c1507221 */ /* 0x000fe20000010100 */
[C---:B0-----:R-:W-:Y:S01]  /*2f460*/  FMUL.FTZ R91, R194.reuse, R91 ;  /* 0x0000005bc25b7220 */ /* 0x041fe20000410000 */
[C---:B------:R-:W-:Y:S01]  /*2f470*/  FMUL.FTZ R38, R194.reuse, R88 ;  /* 0x00000058c2267220 */ /* 0x040fe20000410000 */
[C---:B------:R-:W-:Y:S01]  /*2f480*/  FMUL.FTZ R89, R194.reuse, R89 ;  /* 0x00000059c2597220 */ /* 0x040fe20000410000 */
[----:B------:R-:W-:Y:S01]  /*2f490*/  FMUL.FTZ R227, R194, R95 ;  /* 0x0000005fc2e37220 */ /* 0x000fe20000410000 */
[----:B------:R-:W-:Y:S01]  /*2f4a0*/  FFMA.FTZ R40, R91, R40, R8 ;  /* 0x000000285b287223 */ /* 0x000fe20000010008 */
[----:B------:R-:W-:Y:S01]  /*2f4b0*/  FFMA.FTZ R38, R38, R36, R5 ;  /* 0x0000002426267223 */ /* 0x000fe20000010005 */
[----:B------:R-:W-:Y:S01]  /*2f4c0*/  FFMA.FTZ R91, R89, R42, R6 ;  /* 0x0000002a595b7223 */ /* 0x000fe20000010006 */
[----:B------:R-:W-:Y:S02]  /*2f4d0*/  HADD2.F32 R36, -RZ, R136.H0_H0 ;  /* 0x20000088ff247230 */ /* 0x000fe40000004100 */
[----:B------:R-:W-:Y:S01]  /*2f4e0*/  FMUL.FTZ R89, R194, R92 ;  /* 0x0000005cc2597220 */ /* 0x000fe20000410000 */
[----:B------:R-:W-:-:S02]  /*2f4f0*/  HADD2.F32 R42, -RZ, R137.H0_H0 ;  /* 0x20000089ff2a7230 */ /* 0x000fc40000004100 */
[C---:B------:R-:W-:Y:S01]  /*2f500*/  FMUL.FTZ R94, R194.reuse, R94 ;  /* 0x0000005ec25e7220 */ /* 0x040fe20000410000 */
[----:B------:R-:W-:Y:S02]  /*2f510*/  HADD2.F32 R46, -RZ, R137.H1_H1 ;  /* 0x30000089ff2e7230 */ /* 0x000fe40000004100 */
[----:B------:R-:W-:Y:S01]  /*2f520*/  FMUL.FTZ R95, R194, R93 ;  /* 0x0000005dc25f7220 */ /* 0x000fe20000410000 */
[----:B------:R-:W-:Y:S01]  /*2f530*/  FADD.FTZ R81, -R193, R81 ;  /* 0x00000051c1517221 */ /* 0x000fe20000010100 */
[----:B------:R-:W-:Y:S01]  /*2f540*/  FFMA.FTZ R89, R89, R36, R0 ;  /* 0x0000002459597223 */ /* 0x000fe20000010000 */
[----:B------:R-:W-:Y:S01]  /*2f550*/  FFMA.FTZ R93, R94, R42, R3 ;  /* 0x0000002a5e5d7223 */ /* 0x000fe20000010003 */
[----:B------:R-:W-:Y:S01]  /*2f560*/  FFMA.FTZ R36, R95, R44, R2 ;  /* 0x0000002c5f247223 */ /* 0x000fe20000010002 */
[----:B------:R-:W-:Y:S01]  /*2f570*/  FFMA.FTZ R42, R227, R46, R4 ;  /* 0x0000002ee32a7223 */ /* 0x000fe20000010004 */
[--C-:B------:R-:W-:Y:S02]  /*2f580*/  HADD2.F32 R44, -RZ, R134.reuse.H0_H0 ;  /* 0x20000086ff2c7230 */ /* 0x100fe40000004100 */
[----:B------:R-:W-:Y:S01]  /*2f590*/  FMUL.FTZ R80, R194, R80 ;  /* 0x00000050c2507220 */ /* 0x000fe20000410000 */
[----:B------:R-:W-:-:S02]  /*2f5a0*/  HADD2.F32 R46, -RZ, R134.H1_H1 ;  /* 0x30000086ff2e7230 */ /* 0x000fc40000004100 */
[----:B------:R-:W-:Y:S01]  /*2f5b0*/  FMUL.FTZ R95, R194, R81 ;  /* 0x00000051c25f7220 */ /* 0x000fe20000410000 */
[C---:B------:R-:W-:Y:S01]  /*2f5c0*/  FADD.FTZ R84, -R193.reuse, R84 ;  /* 0x00000054c1547221 */ /* 0x040fe20000010100 */
[----:B------:R-:W-:Y:S01]  /*2f5d0*/  FADD.FTZ R85, -R193, R85 ;  /* 0x00000055c1557221 */ /* 0x000fe20000010100 */
[----:B------:R-:W-:Y:S01]  /*2f5e0*/  FFMA.FTZ R81, R80, R44, R13 ;  /* 0x0000002c50517223 */ /* 0x000fe2000001000d */
[----:B------:R-:W-:Y:S01]  /*2f5f0*/  FFMA.FTZ R80, R95, R46, R14 ;  /* 0x0000002e5f507223 */ /* 0x000fe2000001000e */
[--C-:B------:R-:W-:Y:S02]  /*2f600*/  HADD2.F32 R44, -RZ, R132.reuse.H0_H0 ;  /* 0x20000084ff2c7230 */ /* 0x100fe40000004100 */
[C---:B------:R-:W-:Y:S01]  /*2f610*/  FMUL.FTZ R84, R194.reuse, R84 ;  /* 0x00000054c2547220 */ /* 0x040fe20000410000 */
[----:B------:R-:W-:Y:S02]  /*2f620*/  HADD2.F32 R46, -RZ, R132.H1_H1 ;  /* 0x30000084ff2e7230 */ /* 0x000fe40000004100 */
[----:B------:R-:W-:Y:S01]  /*2f630*/  FMUL.FTZ R95, R194, R85 ;  /* 0x00000055c25f7220 */ /* 0x000fe20000410000 */
[C---:B------:R-:W-:Y:S01]  /*2f640*/  FADD.FTZ R72, -R193.reuse, R72 ;  /* 0x00000048c1487221 */ /* 0x040fe20000010100 */
[----:B------:R-:W-:Y:S01]  /*2f650*/  FADD.FTZ R73, -R193, R73 ;  /* 0x00000049c1497221 */ /* 0x000fe20000010100 */
[----:B------:R-:W-:Y:S01]  /*2f660*/  FFMA.FTZ R85, R84, R44, R9 ;  /* 0x0000002c54557223 */ /* 0x000fe20000010009 */
[----:B------:R-:W-:Y:S01]  /*2f670*/  FFMA.FTZ R84, R95, R46, R10 ;  /* 0x0000002e5f547223 */ /* 0x000fe2000001000a */
[----:B------:R-:W-:-:S02]  /*2f680*/  HADD2.F32 R44, -RZ, R130.H0_H0 ;  /* 0x20000082ff2c7230 */ /* 0x000fc40000004100 */
[C---:B------:R-:W-:Y:S01]  /*2f690*/  FMUL.FTZ R72, R194.reuse, R72 ;  /* 0x00000048c2487220 */ /* 0x040fe20000410000 */
[----:B------:R-:W-:Y:S02]  /*2f6a0*/  HADD2.F32 R46, -RZ, R130.H1_H1 ;  /* 0x30000082ff2e7230 */ /* 0x000fe40000004100 */
[----:B------:R-:W-:Y:S01]  /*2f6b0*/  FMUL.FTZ R95, R194, R73 ;  /* 0x00000049c25f7220 */ /* 0x000fe20000410000 */
[C---:B------:R-:W-:Y:S01]  /*2f6c0*/  FADD.FTZ R76, -R193.reuse, R76 ;  /* 0x0000004cc14c7221 */ /* 0x040fe20000010100 */
[C---:B------:R-:W-:Y:S01]  /*2f6d0*/  FADD.FTZ R68, -R193.reuse, R68 ;  /* 0x00000044c1447221 */ /* 0x040fe20000010100 */
[C---:B------:R-:W-:Y:S01]  /*2f6e0*/  FADD.FTZ R69, -R193.reuse, R69 ;  /* 0x00000045c1457221 */ /* 0x040fe20000010100 */
[----:B------:R-:W-:Y:S01]  /*2f6f0*/  FADD.FTZ R77, -R193, R77 ;  /* 0x0000004dc14d7221 */ /* 0x000fe20000010100 */
        /* <DEDUP_REMOVED lines=11> */
[C---:B------:R-:W-:Y:S01]  /*2f7b0*/  FADD.FTZ R60, -R193.reuse, R60 ;  /* 0x0000003cc13c7221 */ /* 0x040fe20000010100 */
[----:B------:R-:W-:Y:S01]  /*2f7c0*/  FADD.FTZ R61, -R193, R61 ;  /* 0x0000003dc13d7221 */ /* 0x000fe20000010100 */
[----:B------:R-:W-:Y:S01]  /*2f7d0*/  FFMA.FTZ R77, R76, R44, R17 ;  /* 0x0000002c4c4d7223 */ /* 0x000fe20000010011 */
[----:B------:R-:W-:Y:S01]  /*2f7e0*/  FFMA.FTZ R229, R68, R229, R25 ;  /* 0x000000e544e57223 */ /* 0x000fe20000010019 */
[----:B------:R-:W-:Y:S01]  /*2f7f0*/  FFMA.FTZ R92, R69, R92, R26 ;  /* 0x0000005c455c7223 */ /* 0x000fe2000001001a */
[----:B------:R-:W-:Y:S01]  /*2f800*/  FFMA.FTZ R76, R95, R46, R18 ;  /* 0x0000002e5f4c7223 */ /* 0x000fe20000010012 */
[----:B------:R-:W-:-:S02]  /*2f810*/  HADD2.F32 R69, -RZ, R121.H0_H0 ;  /* 0x20000079ff457230 */ /* 0x000fc40000004100 */
[C---:B------:R-:W-:Y:S01]  /*2f820*/  FADD.FTZ R71, -R193.reuse, R71 ;  /* 0x00000047c1477221 */ /* 0x040fe20000010100 */
[----:B------:R-:W-:Y:S02]  /*2f830*/  HADD2.F32 R68, -RZ, R121.H1_H1 ;  /* 0x30000079ff447230 */ /* 0x000fe40000004100 */
[C---:B------:R-:W-:Y:S01]  /*2f840*/  FMUL.FTZ R62, R194.reuse, R62 ;  /* 0x0000003ec23e7220 */ /* 0x040fe20000410000 */
[--C-:B------:R-:W-:Y:S02]  /*2f850*/  HADD2.F32 R44, -RZ, R120.reuse.H0_H0 ;  /* 0x20000078ff2c7230 */ /* 0x100fe40000004100 */
        /* <DEDUP_REMOVED lines=41> */
[----:B------:R-:W-:Y:S01]  /*2faf0*/  FFMA.FTZ R68, R63, R68, R144 ;  /* 0x000000443f447223 */ /* 0x000fe20000010090 */
[----:B------:R-:W-:-:S02]  /*2fb00*/  HADD2.F32 R193, -RZ, R139.H0_H0 ;  /* 0x2000008bffc17230 */ /* 0x000fc40000004100 */
[----:B------:R-:W-:Y:S01]  /*2fb10*/  FFMA.FTZ R63, R60, R44, R33 ;  /* 0x0000002c3c3f7223 */ /* 0x000fe20000010021 */
[----:B------:R-:W-:Y:S01]  /*2fb20*/  FFMA.FTZ R62, R61, R46, R34 ;  /* 0x0000002e3d3e7223 */ /* 0x000fe20000010022 */
[C---:B------:R-:W-:Y:S01]  /*2fb30*/  FMUL.FTZ R90, R194.reuse, R90 ;  /* 0x0000005ac25a7220 */ /* 0x040fe20000410000 */
[--C-:B------:R-:W-:Y:S02]  /*2fb40*/  HADD2.F32 R44, -RZ, R114.reuse.H0_H0 ;  /* 0x20000072ff2c7230 */ /* 0x100fe40000004100 */
[C---:B------:R-:W-:Y:S01]  /*2fb50*/  FMUL.FTZ R215, R194.reuse, R215 ;  /* 0x000000d7c2d77220 */ /* 0x040fe20000410000 */
[----:B------:R-:W-:Y:S02]  /*2fb60*/  HADD2.F32 R46, -RZ, R114.H1_H1 ;  /* 0x30000072ff2e7230 */ /* 0x000fe40000004100 */
[C---:B------:R-:W-:Y:S01]  /*2fb70*/  FMUL.FTZ R200, R194.reuse, R41 ;  /* 0x00000029c2c87220 */ /* 0x040fe20000410000 */
[----:B------:R-:W-:Y:S02]  /*2fb80*/  HADD2.F32 R88, -RZ, R135.H0_H0 ;  /* 0x20000087ff587230 */ /* 0x000fe40000004100 */
[----:B------:R-:W-:Y:S01]  /*2fb90*/  FMUL.FTZ R82, R194, R82 ;  /* 0x00000052c2527220 */ /* 0x000fe20000410000 */
[----:B------:R-:W-:Y:S01]  /*2fba0*/  FFMA.FTZ R140, R71, R140, R28 ;  /* 0x0000008c478c7223 */ /* 0x000fe2000001001c */
[----:B------:R-:W-:-:S02]  /*2fbb0*/  HADD2.F32 R71, -RZ, R118.H0_H0 ;  /* 0x20000076ff477230 */ /* 0x000fc40000004100 */
[----:B------:R-:W-:Y:S01]  /*2fbc0*/  FFMA.FTZ R193, R90, R193, R7 ;  /* 0x000000c15ac17223 */ /* 0x000fe20000010007 */
[----:B------:R-:W-:Y:S01]  /*2fbd0*/  FMUL.FTZ R48, R194, R48 ;  /* 0x00000030c2307220 */ /* 0x000fe20000410000 */
[----:B------:R-:W-:Y:S02]  /*2fbe0*/  HADD2.F32 R90, -RZ, R135.H1_H1 ;  /* 0x30000087ff5a7230 */ /* 0x000fe40000004100 */
[----:B------:R-:W-:Y:S01]  /*2fbf0*/  FFMA.FTZ R215, R215, R44, R162 ;  /* 0x0000002cd7d77223 */ /* 0x000fe200000100a2 */
[----:B------:R-:W-:Y:S01]  /*2fc00*/  FFMA.FTZ R200, R200, R46, R163 ;  /* 0x0000002ec8c87223 */ /* 0x000fe200000100a3 */
[----:B------:R-:W-:Y:S01]  /*2fc10*/  FMUL.FTZ R83, R194, R83 ;  /* 0x00000053c2537220 */ /* 0x000fe20000410000 */
[----:B------:R-:W-:Y:S01]  /*2fc20*/  FFMA.FTZ R82, R82, R88, R15 ;  /* 0x0000005852527223 */ /* 0x000fe2000001000f */
[----:B------:R-:W-:Y:S02]  /*2fc30*/  HADD2.F32 R46, -RZ, R112.H1_H1 ;  /* 0x30000070ff2e7230 */ /* 0x000fe40000004100 */
[----:B------:R-:W-:Y:S01]  /*2fc40*/  FMUL.FTZ R44, R194, R45 ;  /* 0x0000002dc22c7220 */ /* 0x000fe20000410000 */
[----:B------:R-:W-:-:S02]  /*2fc50*/  HADD2.F32 R88, -RZ, R133.H0_H0 ;  /* 0x20000085ff587230 */ /* 0x000fc40000004100 */
[----:B------:R-:W-:Y:S01]  /*2fc60*/  FMUL.FTZ R86, R194, R86 ;  /* 0x00000056c2567220 */ /* 0x000fe20000410000 */
[----:B------:R-:W-:Y:S01]  /*2fc70*/  FFMA.FTZ R71, R48, R71, R153 ;  /* 0x0000004730477223 */ /* 0x000fe20000010099 */
[----:B------:R-:W-:Y:S02]  /*2fc80*/  HADD2.F32 R48, -RZ, R115.H0_H0 ;  /* 0x20000073ff307230 */ /* 0x000fe40000004100 */
[----:B------:R-:W-:Y:S01]  /*2fc90*/  FFMA.FTZ R83, R83, R90, R16 ;  /* 0x0000005a53537223 */ /* 0x000fe20000010010 */
[----:B------:R-:W-:Y:S02]  /*2fca0*/  HADD2.F32 R41, -RZ, R112.H0_H0 ;  /* 0x20000070ff297230 */ /* 0x000fe40000004100 */
[C---:B------:R-:W-:Y:S01]  /*2fcb0*/  FMUL.FTZ R217, R194.reuse, R217 ;  /* 0x000000d9c2d97220 */ /* 0x040fe20000410000 */
[C---:B------:R-:W-:Y:S01]  /*2fcc0*/  FMUL.FTZ R204, R194.reuse, R195 ;  /* 0x000000c3c2cc7220 */ /* 0x040fe20000410000 */
[----:B------:R-:W-:Y:S02]  /*2fcd0*/  HADD2.F32 R90, -RZ, R133.H1_H1 ;  /* 0x30000085ff5a7230 */ /* 0x000fe40000004100 */
[----:B------:R-:W-:Y:S01]  /*2fce0*/  FMUL.FTZ R227, R194, R87 ;  /* 0x00000057c2e37220 */ /* 0x000fe20000410000 */
[----:B------:R-:W-:Y:S01]  /*2fcf0*/  FFMA.FTZ R195, R44, R46, R159 ;  /* 0x0000002e2cc37223 */ /* 0x000fe2000001009f */
[----:B------:R-:W-:Y:S01]  /*2fd00*/  FFMA.FTZ R87, R86, R88, R11 ;  /* 0x0000005856577223 */ /* 0x000fe2000001000b */
[----:B------:R-:W-:Y:S01]  /*2fd10*/  FMUL.FTZ R206, R194, R47 ;  /* 0x0000002fc2ce7220 */ /* 0x000fe20000410000 */
[----:B------:R-:W0:Y:S01]  /*2fd20*/  @!P1 LDC.64 R44, c[0x0][0x250] ;  /* 0x00009400ff2c9b82 */ /* 0x000e220000000a00 */
[----:B------:R-:W-:-:S02]  /*2fd30*/  HADD2.F32 R88, -RZ, R131.H0_H0 ;  /* 0x20000083ff587230 */ /* 0x000fc40000004100 */
[----:B------:R-:W-:Y:S01]  /*2fd40*/  FMUL.FTZ R74, R194, R74 ;  /* 0x0000004ac24a7220 */ /* 0x000fe20000410000 */
[----:B------:R-:W-:Y:S01]  /*2fd50*/  FFMA.FTZ R217, R217, R48, R164 ;  /* 0x00000030d9d97223 */ /* 0x000fe200000100a4 */
[----:B------:R-:W-:Y:S01]  /*2fd60*/  FFMA.FTZ R204, R204, R41, R157 ;  /* 0x00000029cccc7223 */ /* 0x000fe2000001009d */
[----:B------:R-:W-:Y:S02]  /*2fd70*/  HADD2.F32 R48, -RZ, R113.H0_H0 ;  /* 0x20000071ff307230 */ /* 0x000fe40000004100 */
[C---:B------:R-:W-:Y:S01]  /*2fd80*/  FMUL.FTZ R208, R194.reuse, R143 ;  /* 0x0000008fc2d07220 */ /* 0x040fe20000410000 */
[----:B------:R-:W-:Y:S01]  /*2fd90*/  HADD2.F32 R41, -RZ, R110.H0_H0 ;  /* 0x2000006eff297230 */ /* 0x000fe20000004100 */
[----:B------:R-:W1:Y:S01]  /*2fda0*/  @!P1 LDC.64 R46, c[0x0][0x258] ;  /* 0x00009600ff2e9b82 */ /* 0x000e620000000a00 */
[----:B------:R-:W-:Y:S01]  /*2fdb0*/  FFMA.FTZ R86, R227, R90, R12 ;  /* 0x0000005ae3567223 */ /* 0x000fe2000001000c */
[C---:B------:R-:W-:Y:S01]  /*2fdc0*/  FMUL.FTZ R213, R194.reuse, R213 ;  /* 0x000000d5c2d57220 */ /* 0x040fe20000410000 */
[----:B------:R-:W-:Y:S01]  /*2fdd0*/  FMUL.FTZ R143, R194, R223 ;  /* 0x000000dfc28f7220 */ /* 0x000fe20000410000 */
[----:B------:R-:W-:-:S02]  /*2fde0*/  HADD2.F32 R90, -RZ, R131.H1_H1 ;  /* 0x30000083ff5a7230 */ /* 0x000fc40000004100 */
[C---:B------:R-:W-:Y:S01]  /*2fdf0*/  FMUL.FTZ R227, R194.reuse, R75 ;  /* 0x0000004bc2e37220 */ /* 0x040fe20000410000 */
[----:B------:R-:W-:Y:S01]  /*2fe00*/  FMUL.FTZ R70, R194, R70 ;  /* 0x00000046c2467220 */ /* 0x000fe20000410000 */
[----:B------:R-:W-:Y:S01]  /*2fe10*/  FFMA.FTZ R75, R74, R88, R23 ;  /* 0x000000584a4b7223 */ /* 0x000fe20000010017 */
[----:B------:R-:W-:Y:S02]  /*2fe20*/  HADD2.F32 R88, -RZ, R129.H0_H0 ;  /* 0x20000081ff587230 */ /* 0x000fe40000004100 */
[----:B------:R-:W-:Y:S01]  /*2fe30*/  FMUL.FTZ R78, R194, R78 ;  /* 0x0000004ec24e7220 */ /* 0x000fe20000410000 */
[----:B------:R-:W-:Y:S01]  /*2fe40*/  FFMA.FTZ R213, R213, R48, R160 ;  /* 0x00000030d5d57223 */ /* 0x000fe200000100a0 */
[----:B------:R-:W-:Y:S01]  /*2fe50*/  FFMA.FTZ R143, R143, R41, R170 ;  /* 0x000000298f8f7223 */ /* 0x000fe200000100aa */
[----:B------:R-:W-:Y:S01]  /*2fe60*/  FFMA.FTZ R233, R70, R233, R27 ;  /* 0x000000e946e97223 */ /* 0x000fe2000001001b */
[----:B------:R-:W-:Y:S01]  /*2fe70*/  FMUL.FTZ R202, R194, R219 ;  /* 0x000000dbc2ca7220 */ /* 0x000fe20000410000 */
[----:B------:R-:W-:-:S02]  /*2fe80*/  HADD2.F32 R48, -RZ, R111.H0_H0 ;  /* 0x2000006fff307230 */ /* 0x000fc40000004100 */
[C---:B------:R-:W-:Y:S01]  /*2fe90*/  FMUL.FTZ R212, R194.reuse, R141 ;  /* 0x0000008dc2d47220 */ /* 0x040fe20000410000 */
[----:B------:R-:W-:Y:S02]  /*2fea0*/  HADD2.F32 R41, -RZ, R108.H0_H0 ;  /* 0x2000006cff297230 */ /* 0x000fe40000004100 */
[----:B------:R-:W-:Y:S01]  /*2feb0*/  FFMA.FTZ R74, R227, R90, R24 ;  /* 0x0000005ae34a7223 */ /* 0x000fe20000010018 */
[----:B------:R-:W-:Y:S02]  /*2fec0*/  HADD2.F32 R70, -RZ, R118.H1_H1 ;  /* 0x30000076ff467230 */ /* 0x000fe40000004100 */
[C---:B------:R-:W-:Y:S01]  /*2fed0*/  FMUL.FTZ R219, R194.reuse, R225 ;  /* 0x000000e1c2db7220 */ /* 0x040fe20000410000 */
[C---:B------:R-:W-:Y:S01]  /*2fee0*/  FMUL.FTZ R141, R194.reuse, R221 ;  /* 0x000000ddc28d7220 */ /* 0x040fe20000410000 */
[C---:B------:R-:W-:Y:S01]  /*2fef0*/  FMUL.FTZ R227, R194.reuse, R79 ;  /* 0x0000004fc2e37220 */ /* 0x040fe20000410000 */
[----:B------:R-:W-:Y:S01]  /*2ff00*/  FMUL.FTZ R49, R194, R49 ;  /* 0x00000031c2317220 */ /* 0x000fe20000410000 */
[----:B------:R-:W-:Y:S01]  /*2ff10*/  FFMA.FTZ R79, R78, R88, R19 ;  /* 0x000000584e4f7223 */ /* 0x000fe20000010013 */
[----:B------:R-:W-:-:S02]  /*2ff20*/  HADD2.F32 R95, -RZ, R126.H0_H0 ;  /* 0x2000007eff5f7230 */ /* 0x000fc40000004100 */
[C---:B------:R-:W-:Y:S01]  /*2ff30*/  FMUL.FTZ R210, R194.reuse, R39 ;  /* 0x00000027c2d27220 */ /* 0x040fe20000410000 */
[----:B------:R-:W-:Y:S02]  /*2ff40*/  HADD2.F32 R88, -RZ, R126.H1_H1 ;  /* 0x3000007eff587230 */ /* 0x000fe40000004100 */
[C---:B------:R-:W-:Y:S01]  /*2ff50*/  FMUL.FTZ R64, R194.reuse, R64 ;  /* 0x00000040c2407220 */ /* 0x040fe20000410000 */
[----:B------:R-:W-:Y:S01]  /*2ff60*/  FMUL.FTZ R65, R194, R65 ;  /* 0x00000041c2417220 */ /* 0x000fe20000410000 */
[----:B------:R-:W-:Y:S01]  /*2ff70*/  FFMA.FTZ R219, R219, R48, R172 ;  /* 0x00000030dbdb7223 */ /* 0x000fe200000100ac */
[----:B------:R-:W-:Y:S01]  /*2ff80*/  FFMA.FTZ R141, R141, R41, R166 ;  /* 0x000000298d8d7223 */ /* 0x000fe200000100a6 */
[----:B------:R-:W-:Y:S01]  /*2ff90*/  F2FP.F16.F32.PACK_AB R39, R40, R193 ;  /* 0x000000c12827723e */ /* 0x000fe200000000ff */
[----:B------:R-:W-:Y:S01]  /*2ffa0*/  FFMA.FTZ R70, R49, R70, R154 ;  /* 0x0000004631467223 */ /* 0x000fe2000001009a */
[----:B------:R-:W-:Y:S01]  /*2ffb0*/  HADD2.F32 R48, -RZ, R109.H0_H0 ;  /* 0x2000006dff307230 */ /* 0x000fe20000004100 */
[----:B------:R-:W2:Y:S01]  /*2ffc0*/  LDC.64 R40, c[0x0][0x2b8] ;  /* 0x0000ae00ff287b82 */ /* 0x000ea20000000a00 */
[----:B------:R-:W-:-:S02]  /*2ffd0*/  HADD2.F32 R49, -RZ, R115.H1_H1 ;  /* 0x30000073ff317230 */ /* 0x000fc40000004100 */
[----:B------:R-:W-:Y:S01]  /*2ffe0*/  FMUL.FTZ R37, R194, R37 ;  /* 0x00000025c2257220 */ /* 0x000fe20000410000 */
[----:B------:R-:W-:Y:S01]  /*2fff0*/  FFMA.FTZ R95, R64, R95, R29 ;  /* 0x0000005f405f7223 */ /* 0x000fe2000001001d */
[----:B------:R-:W-:Y:S01]  /*30000*/  FFMA.FTZ R88, R65, R88, R30 ;  /* 0x0000005841587223 */ /* 0x000fe2000001001e */
[----:B------:R-:W-:Y:S02]  /*30010*/  HADD2.F32 R142, -RZ, R116.H1_H1 ;  /* 0x30000074ff8e7230 */ /* 0x000fe40000004100 */
[C---:B------:R-:W-:Y:S01]  /*30020*/  FMUL.FTZ R52, R194.reuse, R52 ;  /* 0x00000034c2347220 */ /* 0x040fe20000410000 */
[--C-:B------:R-:W-:Y:S02]  /*30030*/  HADD2.F32 R65, -RZ, R122.reuse.H0_H0 ;  /* 0x2000007aff417230 */ /* 0x100fe40000004100 */
[C---:B------:R-:W-:Y:S01]  /*30040*/  FMUL.FTZ R53, R194.reuse, R53 ;  /* 0x00000035c2357220 */ /* 0x040fe20000410000 */
[----:B------:R-:W-:Y:S02]  /*30050*/  HADD2.F32 R64, -RZ, R122.H1_H1 ;  /* 0x3000007aff407230 */ /* 0x000fe40000004100 */
[C---:B------:R-:W-:Y:S01]  /*30060*/  FMUL.FTZ R56, R194.reuse, R56 ;  /* 0x00000038c2387220 */ /* 0x040fe20000410000 */
[----:B------:R-:W-:Y:S01]  /*30070*/  FMUL.FTZ R57, R194, R57 ;  /* 0x00000039c2397220 */ /* 0x000fe20000410000 */
[----:B------:R-:W-:Y:S01]  /*30080*/  FFMA.FTZ R221, R37, R48, R168 ;  /* 0x0000003025dd7223 */ /* 0x000fe200000100a8 */
[----:B------:R-:W-:Y:S01]  /*30090*/  FFMA.FTZ R202, R202, R49, R165 ;  /* 0x00000031caca7223 */ /* 0x000fe200000100a5 */
[----:B------:R-:W-:Y:S01]  /*300a0*/  F2FP.F16.F32.PACK_AB R37, R42, R93 ;  /* 0x0000005d2a25723e */ /* 0x000fe200000000ff */
[----:B------:R-:W-:Y:S01]  /*300b0*/  HADD2.F32 R49, -RZ, R113.H1_H1 ;  /* 0x30000071ff317230 */ /* 0x000fe20000004100 */
[----:B------:R-:W-:Y:S01]  /*300c0*/  LEA R42, P2, R205, UR18, 0x4 ;  /* 0x00000012cd2a7c11 */ /* 0x000fe2000f8420ff */
[----:B------:R-:W-:Y:S01]  /*300d0*/  FFMA.FTZ R235, R52, R235, R149 ;  /* 0x000000eb34eb7223 */ /* 0x000fe20000010095 */
[----:B------:R-:W-:Y:S01]  /*300e0*/  FFMA.FTZ R142, R53, R142, R150 ;  /* 0x0000008e358e7223 */ /* 0x000fe20000010096 */
[----:B------:R-:W-:Y:S01]  /*300f0*/  FFMA.FTZ R65, R56, R65, R145 ;  /* 0x0000004138417223 */ /* 0x000fe20000010091 */
[----:B------:R-:W-:Y:S01]  /*30100*/  FFMA.FTZ R64, R57, R64, R146 ;  /* 0x0000004039407223 */ /* 0x000fe20000010092 */
[----:B0-----:R-:W-:-:S04]  /*30110*/  @!P1 IMAD.WIDE R52, R158, 0x4, R44 ;  /* 0x000000049e349825 */ /* 0x001fc800078e022c */
[C---:B------:R-:W-:Y:S01]  /*30120*/  FMUL.FTZ R44, R194.reuse, R43 ;  /* 0x0000002bc22c7220 */ /* 0x040fe20000410000 */
[----:B------:R-:W-:Y:S01]  /*30130*/  F2FP.F16.F32.PACK_AB R38, R91, R38 ;  /* 0x000000265b26723e */ /* 0x000fe200000000ff */
[----:B------:R-:W-:Y:S01]  /*30140*/  FMUL.FTZ R50, R194, R50 ;  /* 0x00000032c2327220 */ /* 0x000fe20000410000 */
[----:B------:R-:W-:Y:S01]  /*30150*/  HADD2.F32 R90, -RZ, R129.H1_H1 ;  /* 0x30000081ff5a7230 */ /* 0x000fe20000004100 */
[----:B------:R-:W-:Y:S01]  /*30160*/  LEA.HI.X R43, R205, UR19, RZ, 0x4, P2 ;  /* 0x00000013cd2b7c11 */ /* 0x000fe200090f24ff */
[----:B-1----:R-:W-:Y:S01]  /*30170*/  @!P1 IMAD.WIDE R56, R158, 0x4, R46 ;  /* 0x000000049e389825 */ /* 0x002fe200078e022e */
[----:B------:R-:W-:-:S03]  /*30180*/  F2FP.F16.F32.PACK_AB R36, R36, R89 ;  /* 0x000000592424723e */ /* 0x000fc600000000ff */
[----:B------:R-:W-:Y:S01]  /*30190*/  FFMA.FTZ R206, R206, R49, R161 ;  /* 0x00000031cece7223 */ /* 0x000fe200000100a1 */
[----:B------:R-:W-:Y:S01]  /*301a0*/  @!P1 STG.E desc[UR4][R52.64], R192 ;  /* 0x000000c034009986 */ /* 0x000fe2000c101904 */
[----:B------:R-:W-:Y:S02]  /*301b0*/  HADD2.F32 R231, -RZ, R119.H0_H0 ;  /* 0x20000077ffe77230 */ /* 0x000fe40000004100 */
[----:B------:R-:W-:Y:S01]  /*301c0*/  FFMA.FTZ R78, R227, R90, R20 ;  /* 0x0000005ae34e7223 */ /* 0x000fe20000010014 */
[----:B------:R-:W-:Y:S01]  /*301d0*/  HADD2.F32 R49, -RZ, R111.H1_H1 ;  /* 0x3000006fff317230 */ /* 0x000fe20000004100 */
[----:B------:R-:W-:Y:S01]  /*301e0*/  @!P1 STG.E desc[UR4][R56.64], R194 ;  /* 0x000000c238009986 */ /* 0x000fe2000c101904 */
[--C-:B------:R-:W-:Y:S02]  /*301f0*/  HADD2.F32 R227, -RZ, R127.reuse.H0_H0 ;  /* 0x2000007fffe37230 */ /* 0x100fe40000004100 */
[----:B------:R-:W-:Y:S01]  /*30200*/  FFMA.FTZ R231, R50, R231, R155 ;  /* 0x000000e732e77223 */ /* 0x000fe2000001009b */
[----:B------:R-:W-:Y:S01]  /*30210*/  HADD2.F32 R90, -RZ, R127.H1_H1 ;  /* 0x3000007fff5a7230 */ /* 0x000fe20000004100 */
[----:B------:R0:W-:Y:S01]  /*30220*/  STG.E.128 desc[UR4][R42.64], R36 ;  /* 0x000000242a007986 */ /* 0x0001e2000c101d04 */
[C---:B------:R-:W-:Y:S01]  /*30230*/  FMUL.FTZ R66, R194.reuse, R66 ;  /* 0x00000042c2427220 */ /* 0x040fe20000410000 */
[----:B------:R-:W-:Y:S01]  /*30240*/  FMUL.FTZ R67, R194, R67 ;  /* 0x00000043c2437220 */ /* 0x000fe20000410000 */
[----:B------:R-:W-:-:S02]  /*30250*/  HADD2.F32 R50, -RZ, R110.H1_H1 ;  /* 0x3000006eff327230 */ /* 0x000fc40000004100 */
[----:B------:R-:W-:Y:S01]  /*30260*/  FFMA.FTZ R208, R208, R49, R175 ;  /* 0x00000031d0d07223 */ /* 0x000fe200000100af */
[----:B------:R-:W-:Y:S02]  /*30270*/  HADD2.F32 R94, -RZ, R119.H1_H1 ;  /* 0x30000077ff5e7230 */ /* 0x000fe40000004100 */
[----:B------:R-:W-:Y:S01]  /*30280*/  FMUL.FTZ R51, R194, R51 ;  /* 0x00000033c2337220 */ /* 0x000fe20000410000 */
[----:B------:R-:W-:Y:S02]  /*30290*/  HADD2.F32 R48, -RZ, R108.H1_H1 ;  /* 0x3000006cff307230 */ /* 0x000fe40000004100 */
[----:B------:R-:W-:Y:S01]  /*302a0*/  FFMA.FTZ R227, R66, R227, R31 ;  /* 0x000000e342e37223 */ /* 0x000fe2000001001f */
[----:B------:R-:W-:Y:S02]  /*302b0*/  HADD2.F32 R49, -RZ, R109.H1_H1 ;  /* 0x3000006dff317230 */ /* 0x000fe40000004100 */
[----:B------:R-:W-:Y:S01]  /*302c0*/  FFMA.FTZ R90, R67, R90, R32 ;  /* 0x0000005a435a7223 */ /* 0x000fe20000010020 */
[----:B------:R-:W-:-:S02]  /*302d0*/  HADD2.F32 R198, -RZ, R117.H0_H0 ;  /* 0x20000075ffc67230 */ /* 0x000fc40000004100 */
[C---:B------:R-:W-:Y:S01]  /*302e0*/  FMUL.FTZ R54, R194.reuse, R54 ;  /* 0x00000036c2367220 */ /* 0x040fe20000410000 */
[----:B------:R-:W-:Y:S02]  /*302f0*/  HADD2.F32 R237, -RZ, R117.H1_H1 ;  /* 0x30000075ffed7230 */ /* 0x000fe40000004100 */
[----:B------:R-:W-:Y:S01]  /*30300*/  FMUL.FTZ R55, R194, R55 ;  /* 0x00000037c2377220 */ /* 0x000fe20000410000 */
[----:B------:R-:W-:Y:S01]  /*30310*/  FFMA.FTZ R212, R212, R50, R171 ;  /* 0x00000032d4d47223 */ /* 0x000fe200000100ab */
[--C-:B------:R-:W-:Y:S02]  /*30320*/  HADD2.F32 R66, -RZ, R123.reuse.H0_H0 ;  /* 0x2000007bff427230 */ /* 0x100fe40000004100 */
[----:B------:R-:W-:Y:S01]  /*30330*/  FFMA.FTZ R94, R51, R94, R156 ;  /* 0x0000005e335e7223 */ /* 0x000fe2000001009c */
[----:B0-----:R-:W-:Y:S01]  /*30340*/  F2FP.F16.F32.PACK_AB R36, R62, R63 ;  /* 0x0000003f3e24723e */ /* 0x001fe200000000ff */
[----:B------:R-:W-:Y:S01]  /*30350*/  HADD2.F32 R67, -RZ, R123.H1_H1 ;  /* 0x3000007bff437230 */ /* 0x000fe20000004100 */
[----:B------:R-:W0:Y:S01]  /*30360*/  LDC.64 R62, c[0x0][0x210] ;  /* 0x00008400ff3e7b82 */ /* 0x000e220000000a00 */
[----:B------:R-:W-:Y:S01]  /*30370*/  FFMA.FTZ R214, R44, R48, R167 ;  /* 0x000000302cd67223 */ /* 0x000fe200000100a7 */
[----:B------:R-:W-:Y:S01]  /*30380*/  F2FP.F16.F32.PACK_AB R50, R72, R73 ;  /* 0x000000494832723e */ /* 0x000fe200000000ff */
[C---:B------:R-:W-:Y:S01]  /*30390*/  FMUL.FTZ R58, R194.reuse, R58 ;  /* 0x0000003ac23a7220 */ /* 0x040fe20000410000 */
[----:B------:R-:W-:Y:S01]  /*303a0*/  FMUL.FTZ R59, R194, R59 ;  /* 0x0000003bc23b7220 */ /* 0x000fe20000410000 */
[----:B------:R-:W-:Y:S01]  /*303b0*/  FFMA.FTZ R210, R210, R49, R169 ;  /* 0x00000031d2d27223 */ /* 0x000fe200000100a9 */
[----:B------:R-:W-:Y:S01]  /*303c0*/  F2FP.F16.F32.PACK_AB R47, R83, R82 ;  /* 0x00000052532f723e */ /* 0x000fe200000000ff */
[----:B--2---:R-:W-:Y:S01]  /*303d0*/  IMAD.WIDE.U32 R72, R197, 0x10, R40 ;  /* 0x00000010c5487825 */ /* 0x004fe200078e0028 */
[----:B------:R-:W-:-:S03]  /*303e0*/  F2FP.F16.F32.PACK_AB R46, R80, R81 ;  /* 0x00000051502e723e */ /* 0x000fc600000000ff */
[----:B------:R-:W-:Y:S01]  /*303f0*/  FFMA.FTZ R198, R54, R198, R151 ;  /* 0x000000c636c67223 */ /* 0x000fe20000010097 */
[----:B------:R-:W-:Y:S01]  /*30400*/  F2FP.F16.F32.PACK_AB R45, R86, R87 ;  /* 0x00000057562d723e */ /* 0x000fe200000000ff */
[----:B------:R-:W-:Y:S01]  /*30410*/  FFMA.FTZ R237, R55, R237, R152 ;  /* 0x000000ed37ed7223 */ /* 0x000fe20000010098 */
[----:B------:R-:W-:Y:S01]  /*30420*/  F2FP.F16.F32.PACK_AB R44, R84, R85 ;  /* 0x00000055542c723e */ /* 0x000fe200000000ff */
[----:B------:R-:W-:Y:S01]  /*30430*/  FFMA.FTZ R66, R58, R66, R147 ;  /* 0x000000423a427223 */ /* 0x000fe20000010093 */
[----:B------:R-:W-:Y:S01]  /*30440*/  F2FP.F16.F32.PACK_AB R51, R74, R75 ;  /* 0x0000004b4a33723e */ /* 0x000fe200000000ff */
[----:B------:R-:W-:Y:S01]  /*30450*/  IMAD.WIDE.U32 R74, R199, 0x10, R40 ;  /* 0x00000010c74a7825 */ /* 0x000fe200078e0028 */
[----:B------:R-:W-:-:S03]  /*30460*/  F2FP.F16.F32.PACK_AB R49, R78, R79 ;  /* 0x0000004f4e31723e */ /* 0x000fc600000000ff */
[----:B------:R-:W-:Y:S01]  /*30470*/  FFMA.FTZ R67, R59, R67, R148 ;  /* 0x000000433b437223 */ /* 0x000fe20000010094 */
[----:B------:R-:W-:Y:S01]  /*30480*/  F2FP.F16.F32.PACK_AB R48, R76, R77 ;  /* 0x0000004d4c30723e */ /* 0x000fe200000000ff */
[--C-:B------:R-:W-:Y:S01]  /*30490*/  IMAD.WIDE.U32 R76, R201, 0x10, R40.reuse ;  /* 0x00000010c94c7825 */ /* 0x100fe200078e0028 */
[----:B------:R-:W-:Y:S01]  /*304a0*/  F2FP.F16.F32.PACK_AB R55, R90, R227 ;  /* 0x000000e35a37723e */ /* 0x000fe200000000ff */
[----:B------:R1:W-:Y:S01]  /*304b0*/  STG.E.128 desc[UR4][R72.64], R44 ;  /* 0x0000002c48007986 */ /* 0x0003e2000c101d04 */
[----:B------:R-:W-:Y:S01]  /*304c0*/  F2FP.F16.F32.PACK_AB R54, R88, R95 ;  /* 0x0000005f5836723e */ /* 0x000fe200000000ff */
[--C-:B------:R-:W-:Y:S01]  /*304d0*/  IMAD.WIDE.U32 R56, R207, 0x10, R40.reuse ;  /* 0x00000010cf387825 */ /* 0x100fe200078e0028 */
[----:B------:R-:W-:Y:S01]  /*304e0*/  F2FP.F16.F32.PACK_AB R53, R140, R233 ;  /* 0x000000e98c35723e */ /* 0x000fe200000000ff */
[----:B------:R-:W-:Y:S01]  /*304f0*/  STG.E.128 desc[UR4][R74.64], R48 ;  /* 0x000000304a007986 */ /* 0x000fe2000c101d04 */
[----:B------:R-:W-:Y:S01]  /*30500*/  F2FP.F16.F32.PACK_AB R52, R92, R229 ;  /* 0x000000e55c34723e */ /* 0x000fe200000000ff */
[----:B------:R-:W-:Y:S01]  /*30510*/  IMAD.WIDE.U32 R58, R209, 0x10, R40 ;  /* 0x00000010d13a7825 */ /* 0x000fe200078e0028 */
[----:B------:R-:W-:-:S02]  /*30520*/  F2FP.F16.F32.PACK_AB R39, R67, R66 ;  /* 0x000000424327723e */ /* 0x000fc400000000ff */
[----:B------:R-:W-:Y:S01]  /*30530*/  F2FP.F16.F32.PACK_AB R38, R64, R65 ;  /* 0x000000414026723e */ /* 0x000fe200000000ff */
[----:B------:R2:W-:Y:S01]  /*30540*/  STG.E.128 desc[UR4][R76.64], R52 ;  /* 0x000000344c007986 */ /* 0x0005e2000c101d04 */
[----:B------:R-:W-:Y:S01]  /*30550*/  IMAD.WIDE.U32 R60, R211, 0x10, R40 ;  /* 0x00000010d33c7825 */ /* 0x000fe200078e0028 */
[----:B------:R-:W-:Y:S02]  /*30560*/  F2FP.F16.F32.PACK_AB R37, R68, R69 ;  /* 0x000000454425723e */ /* 0x000fe400000000ff */
[----:B------:R-:W-:Y:S02]  /*30570*/  F2FP.F16.F32.PACK_AB R43, R94, R231 ;  /* 0x000000e75e2b723e */ /* 0x000fe400000000ff */
[----:B------:R-:W-:Y:S01]  /*30580*/  F2FP.F16.F32.PACK_AB R42, R70, R71 ;  /* 0x00000047462a723e */ /* 0x000fe200000000ff */
[----:B------:R3:W-:Y:S01]  /*30590*/  STG.E.128 desc[UR4][R56.64], R36 ;  /* 0x0000002438007986 */ /* 0x0007e2000c101d04 */
[----:B------:R-:W-:Y:S02]  /*305a0*/  F2FP.F16.F32.PACK_AB R41, R237, R198 ;  /* 0x000000c6ed29723e */ /* 0x000fe400000000ff */
[----:B------:R-:W-:-:S02]  /*305b0*/  F2FP.F16.F32.PACK_AB R40, R142, R235 ;  /* 0x000000eb8e28723e */ /* 0x000fc400000000ff */
[----:B-1----:R-:W-:Y:S02]  /*305c0*/  F2FP.F16.F32.PACK_AB R47, R202, R217 ;  /* 0x000000d9ca2f723e */ /* 0x002fe400000000ff */
[----:B------:R-:W-:Y:S01]  /*305d0*/  F2FP.F16.F32.PACK_AB R46, R200, R215 ;  /* 0x000000d7c82e723e */ /* 0x000fe200000000ff */
[----:B------:R3:W-:Y:S01]  /*305e0*/  STG.E.128 desc[UR4][R58.64], R40 ;  /* 0x000000283a007986 */ /* 0x0007e2000c101d04 */
[----:B------:R-:W-:Y:S02]  /*305f0*/  F2FP.F16.F32.PACK_AB R45, R206, R213 ;  /* 0x000000d5ce2d723e */ /* 0x000fe400000000ff */
[----:B--2---:R-:W-:Y:S02]  /*30600*/  LEA R52, P1, R203, UR18, 0x4 ;  /* 0x00000012cb347c11 */ /* 0x004fe4000f8220ff */
[----:B------:R-:W-:Y:S02]  /*30610*/  F2FP.F16.F32.PACK_AB R44, R195, R204 ;  /* 0x000000ccc32c723e */ /* 0x000fe400000000ff */
[----:B------:R-:W-:-:S02]  /*30620*/  F2FP.F16.F32.PACK_AB R51, R208, R219 ;  /* 0x000000dbd033723e */ /* 0x000fc400000000ff */
[----:B------:R-:W-:Y:S01]  /*30630*/  F2FP.F16.F32.PACK_AB R50, R212, R143 ;  /* 0x0000008fd432723e */ /* 0x000fe200000000ff */
[----:B------:R3:W-:Y:S01]  /*30640*/  STG.E.128 desc[UR4][R60.64], R44 ;  /* 0x0000002c3c007986 */ /* 0x0007e2000c101d04 */
[----:B------:R-:W-:Y:S02]  /*30650*/  F2FP.F16.F32.PACK_AB R49, R210, R221 ;  /* 0x000000ddd231723e */ /* 0x000fe400000000ff */
[----:B------:R-:W-:Y:S02]  /*30660*/  LEA.HI.X R53, R203, UR19, RZ, 0x4, P1 ;  /* 0x00000013cb357c11 */ /* 0x000fe400088f24ff */
[----:B------:R-:W-:Y:S02]  /*30670*/  F2FP.F16.F32.PACK_AB R48, R214, R141 ;  /* 0x0000008dd630723e */ /* 0x000fe400000000ff */
[----:B0-----:R-:W-:-:S03]  /*30680*/  LEA R158, R62, R158, 0x2 ;  /* 0x0000009e3e9e7211 */ /* 0x001fc600078e10ff */
[----:B------:R3:W-:Y:S01]  /*30690*/  STG.E.128 desc[UR4][R52.64], R48 ;  /* 0x0000003034007986 */ /* 0x0007e2000c101d04 */
[----:B------:R-:W-:-:S13]  /*306a0*/  ISETP.GE.AND P1, PT, R158, R63, PT ;  /* 0x0000003f9e00720c */ /* 0x000fda0003f26270 */
[----:B------:R-:W-:Y:S05]  /*306b0*/  @!P1 BRA `(.L_x_36722) ;  /* 0xfffffd0400a89947 */ /* 0x000fea000383ffff */
[----:B------:R-:W-:Y:S05]  /*306c0*/  BSYNC B0 ;  /* 0x0000000000007941 */ /* 0x000fea0003800000 */
.L_x_35688:
[----:B------:R-:W-:Y:S05]  /*306d0*/  EXIT ;  /* 0x000000000000794d */ /* 0x000fea0003800000 */
.L_x_36721:
        /* <DEDUP_REMOVED lines=8> */
.L_x_36724:
[----:B------:R-:W-:Y:S05]  /*30760*/  BSYNC B1 ;  /* 0x0000000000017941 */ /* 0x000fea0003800000 */
.L_x_36723:
        /* <DEDUP_REMOVED lines=10> */
.L_x_36725:
[----:B------:R-:W-:Y:S01]  /*30810*/  HFMA2.MMA R210, -RZ, RZ, 0, 2.384185791015625e-07 ;  /* 0x00000004ffd27435 */ /* 0x000fe200000001ff */
[----:B------:R-:W-:-:S05]  /*30820*/  MOV R192, R208 ;  /* 0x000000d000c07202 */ /* 0x000fca0000000f00 */
[----:B------:R-:W-:-:S04]  /*30830*/  FADD.FTZ R200, R195, R192 ;  /* 0x000000c0c3c87221 */ /* 0x000fc80000010000 */
[----:B------:R-:W-:-:S07]  /*30840*/  IMAD.MOV.U32 R215, RZ, RZ, R200 ;  /* 0x000000ffffd77224 */ /* 0x000fce00078e00c8 */
[----:B------:R-:W-:Y:S05]  /*30850*/  WARPSYNC.COLLECTIVE R206, `(.L_x_36726) ;  /* 0x00000000ce087348 */ /* 0x000fea0003c00000 */
[----:B------:R0:W1:Y:S02]  /*30860*/  SHFL.BFLY P2, R208, R215, R210, R217 ;  /* 0x0c0000d2d7d07389 */ /* 0x00006400000400d9 */
[----:B01----:R-:W-:Y:S01]  /*30870*/  ENDCOLLECTIVE ;  /* 0x000000000000791b */ /* 0x003fe20003800000 */
.L_x_36726:
[----:B------:R-:W-:Y:S02]  /*30880*/  IMAD.MOV.U32 R210, RZ, RZ, 0x8 ;  /* 0x00000008ffd27424 */ /* 0x000fe400078e00ff */
[----:B------:R-:W-:-:S04]  /*30890*/  IMAD.MOV.U32 R193, RZ, RZ, R208 ;  /* 0x000000ffffc17224 */ /* 0x000fc800078e00d0 */
[----:B------:R-:W-:-:S05]  /*308a0*/  FADD.FTZ R202, R200, R193 ;  /* 0x000000c1c8ca7221 */ /* 0x000fca0000010000 */
[----:B------:R-:W-:-:S07]  /*308b0*/  MOV R215, R202 ;  /* 0x000000ca00d77202 */ /* 0x000fce0000000f00 */
[----:B------:R-:W-:Y:S05]  /*308c0*/  WARPSYNC.COLLECTIVE R206, `(.L_x_36727) ;  /* 0x00000000ce087348 */ /* 0x000fea0003c00000 */
[----:B------:R0:W1:Y:S02]  /*308d0*/  SHFL.BFLY P2, R208, R215, R210, R217 ;  /* 0x0c0000d2d7d07389 */ /* 0x00006400000400d9 */
[----:B01----:R-:W-:Y:S01]  /*308e0*/  ENDCOLLECTIVE ;  /* 0x000000000000791b */ /* 0x003fe20003800000 */
.L_x_36727:
[----:B------:R-:W-:Y:S01]  /*308f0*/  HFMA2.MMA R210, -RZ, RZ, 0, 9.5367431640625e-07 ;  /* 0x00000010ffd27435 */ /* 0x000fe200000001ff */
[----:B------:R-:W-:-:S05]  /*30900*/  MOV R193, R208 ;  /* 0x000000d000c17202 */ /* 0x000fca0000000f00 */
[----:B------:R-:W-:-:S04]  /*30910*/  FADD.FTZ R204, R202, R193 ;  /* 0x000000c1cacc7221 */ /* 0x000fc80000010000 */
[----:B------:R-:W-:-:S07]  /*30920*/  IMAD.MOV.U32 R215, RZ, RZ, R204 ;  /* 0x000000ffffd77224 */ /* 0x000fce00078e00cc */
[----:B------:R-:W-:Y:S05]  /*30930*/  WARPSYNC.COLLECTIVE R206, `(.L_x_36728) ;  /* 0x00000000ce087348 */ /* 0x000fea0003c00000 */
[----:B------:R0:W1:Y:S02]  /*30940*/  SHFL.BFLY P2, R208, R215, R210, R217 ;  /* 0x0c0000d2d7d07389 */ /* 0x00006400000400d9 */
[----:B01----:R-:W-:Y:S01]  /*30950*/  ENDCOLLECTIVE ;  /* 0x000000000000791b */ /* 0x003fe20003800000 */
.L_x_36728:
        /* <DEDUP_REMOVED lines=136> */
.L_x_36729:
[----:B------:R-:W-:Y:S01]  /*311e0*/  HFMA2.MMA R210, -RZ, RZ, 0, 1.1920928955078125e-07 ;  /* 0x00000002ffd27435 */ /* 0x000fe200000001ff */
[----:B------:R-:W-:-:S05]  /*311f0*/  MOV R198, R208 ;  /* 0x000000d000c67202 */ /* 0x000fca0000000f00 */
[----:B------:R-:W-:-:S04]  /*31200*/  FADD.FTZ R198, R193, R198 ;  /* 0x000000c6c1c67221 */ /* 0x000fc80000010000 */
[----:B------:R-:W-:-:S07]  /*31210*/  IMAD.MOV.U32 R215, RZ, RZ, R198 ;  /* 0x000000ffffd77224 */ /* 0x000fce00078e00c6 */
[----:B------:R-:W-:Y:S05]  /*31220*/  WARPSYNC.COLLECTIVE R206, `(.L_x_36730) ;  /* 0x00000000ce087348 */ /* 0x000fea0003c00000 */
[----:B------:R0:W1:Y:S02]  /*31230*/  SHFL.BFLY P2, R208, R215, R210, R217 ;  /* 0x0c0000d2d7d07389 */ /* 0x00006400000400d9 */
[----:B01----:R-:W-:Y:S01]  /*31240*/  ENDCOLLECTIVE ;  /* 0x000000000000791b */ /* 0x003fe20003800000 */
.L_x_36730:
[----:B------:R-:W-:Y:S02]  /*31250*/  IMAD.MOV.U32 R210, RZ, RZ, 0x4 ;  /* 0x00000004ffd27424 */ /* 0x000fe400078e00ff */
[----:B------:R-:W-:-:S04]  /*31260*/  IMAD.MOV.U32 R195, RZ, RZ, R208 ;  /* 0x000000ffffc37224 */ /* 0x000fc800078e00d0 */
[----:B------:R-:W-:-:S05]  /*31270*/  FADD.FTZ R195, R198, R195 ;  /* 0x000000c3c6c37221 */ /* 0x000fca0000010000 */
[----:B------:R-:W-:-:S07]  /*31280*/  MOV R215, R195 ;  /* 0x000000c300d77202 */ /* 0x000fce0000000f00 */
[----:B------:R-:W-:Y:S05]  /*31290*/  WARPSYNC.COLLECTIVE R206, `(.L_x_36731) ;  /* 0x00000000ce087348 */ /* 0x000fea0003c00000 */
[----:B------:R0:W1:Y:S02]  /*312a0*/  SHFL.BFLY P2, R208, R215, R210, R217 ;  /* 0x0c0000d2d7d07389 */ /* 0x00006400000400d9 */
[----:B01----:R-:W-:Y:S01]  /*312b0*/  ENDCOLLECTIVE ;  /* 0x000000000000791b */ /* 0x003fe20003800000 */
.L_x_36731:
[----:B------:R-:W-:Y:S01]  /*312c0*/  HFMA2.MMA R210, -RZ, RZ, 0, 4.76837158203125e-07 ;  /* 0x00000008ffd27435 */ /* 0x000fe200000001ff */
[----:B------:R-:W-:-:S05]  /*312d0*/  MOV R200, R208 ;  /* 0x000000d000c87202 */ /* 0x000fca0000000f00 */
[----:B------:R-:W-:-:S04]  /*312e0*/  FADD.FTZ R200, R195, R200 ;  /* 0x000000c8c3c87221 */ /* 0x000fc80000010000 */
[----:B------:R-:W-:-:S07]  /*312f0*/  IMAD.MOV.U32 R215, RZ, RZ, R200 ;  /* 0x000000ffffd77224 */ /* 0x000fce00078e00c8 */
[----:B------:R-:W-:Y:S05]  /*31300*/  WARPSYNC.COLLECTIVE R206, `(.L_x_36732) ;  /* 0x00000000ce087348 */ /* 0x000fea0003c00000 */
[----:B------:R0:W1:Y:S02]  /*31310*/  SHFL.BFLY P2, R208, R215, R210, R217 ;  /* 0x0c0000d2d7d07389 */ /* 0x00006400000400d9 */
[----:B01----:R-:W-:Y:S01]  /*31320*/  ENDCOLLECTIVE ;  /* 0x000000000000791b */ /* 0x003fe20003800000 */
.L_x_36732:
[----:B------:R-:W-:Y:S02]  /*31330*/  IMAD.MOV.U32 R210, RZ, RZ, 0x10 ;  /* 0x00000010ffd27424 */ /* 0x000fe400078e00ff */
[----:B------:R-:W-:-:S04]  /*31340*/  IMAD.MOV.U32 R213, RZ, RZ, R208 ;  /* 0x000000ffffd57224 */ /* 0x000fc800078e00d0 */
[----:B------:R-:W-:-:S05]  /*31350*/  FADD.FTZ R213, R200, R213 ;  /* 0x000000d5c8d57221 */ /* 0x000fca0000010000 */
[----:B------:R-:W-:-:S07]  /*31360*/  MOV R215, R213 ;  /* 0x000000d500d77202 */ /* 0x000fce0000000f00 */
[----:B------:R-:W-:Y:S05]  /*31370*/  WARPSYNC.COLLECTIVE R206, `(.L_x_36733) ;  /* 0x00000000ce087348 */ /* 0x000fea0003c00000 */
[----:B------:R0:W1:Y:S02]  /*31380*/  SHFL.BFLY P2, R208, R215, R210, R217 ;  /* 0x0c0000d2d7d07389 */ /* 0x00006400000400d9 */
[----:B01----:R-:W-:Y:S01]  /*31390*/  ENDCOLLECTIVE ;  /* 0x000000000000791b */ /* 0x003fe20003800000 */
.L_x_36733:
[----:B------:R-:W-:Y:S01]  /*313a0*/  MOV R202, R208 ;  /* 0x000000d000ca7202 */ /* 0x000fe20000000f00 */
[----:B------:R-:W-:Y:S06]  /*313b0*/  BRA `(.L_x_36734) ;  /* 0xffffffdc00a87947 */ /* 0x000fec000383ffff */
.L_x_36735:
        /* <DEDUP_REMOVED lines=12> */
.L_x_53129:


//--------------------- .text._ZN10layer_norm31ln_parallel_residual_fwd_kernelINS_13Kernel_traitsIf6__halffS2_fjLj2048ELj1ELj4ELj1ELj16ENS_18Kernel_traits_baseILj2048EfS2_fS2_fjLj128EEEEELb0ELb0ELb0EEEvNS_9FwdParamsE --------------------------
	.section	.text._ZN10layer_norm31ln_parallel_residual_fwd_kernelINS_13Kernel_traitsIf6__halffS2_fjLj2048ELj1ELj4ELj1ELj16ENS_18Kernel_traits_baseILj2048EfS2_fS2_fjLj128EEEEELb0ELb0ELb0EEEvNS_9FwdParamsE,"ax",@progbits
	.align	128
        .global         _ZN10layer_norm31ln_parallel_residual_fwd_kernelINS_13Kernel_traitsIf6__halffS2_fjLj2048ELj1ELj4ELj1ELj16ENS_18Kernel_traits_baseILj2048EfS2_fS2_fjLj128EEEEELb0ELb0ELb0EEEvNS_9FwdParamsE
        .type           _ZN10layer_norm31ln_parallel_residual_fwd_kernelINS_13Kernel_traitsIf6__halffS2_fjLj2048ELj1ELj4ELj1ELj16ENS_18Kernel_traits_baseILj2048EfS2_fS2_fjLj128EEEEELb0ELb0ELb0EEEvNS_9FwdParamsE,@function
        .size           _ZN10layer_norm31ln_parallel_residual_fwd_kernelINS_13Kernel_traitsIf6__halffS2_fjLj2048ELj1ELj4ELj1ELj16ENS_18Kernel_traits_baseILj2048EfS2_fS2_fjLj128EEEEELb0ELb0ELb0EEEvNS_9FwdParamsE,(.L_x_53130 - _ZN10layer_norm31ln_parallel_residual_fwd_kernelINS_13Kernel_traitsIf6__halffS2_fjLj2048ELj1ELj4ELj1ELj16ENS_18Kernel_traits_baseILj2048EfS2_fS2_fjLj128EEEEELb0ELb0ELb0EEEvNS_9FwdParamsE)
        .other          _ZN10layer_norm31ln_parallel_residual_fwd_kernelINS_13Kernel_traitsIf6__halffS2_fjLj2048ELj1ELj4ELj1ELj16ENS_18Kernel_traits_baseILj2048EfS2_fS2_fjLj128EEEEELb0ELb0ELb0EEEvNS_9FwdParamsE,@"STO_CUDA_ENTRY STV_DEFAULT"
_ZN10layer_norm31ln_parallel_residual_fwd_kernelINS_13Kernel_traitsIf6__halffS2_fjLj2048ELj1ELj4ELj1ELj16ENS_18Kernel_traits_baseILj2048EfS2_fS2_fjLj128EEEEELb0ELb0ELb0EEEvNS_9FwdParamsE:
.text._ZN10layer_norm31ln_parallel_residual_fwd_kernelINS_13Kernel_traitsIf6__halffS2_fjLj2048ELj1ELj4ELj1ELj16ENS_18Kernel_traits_baseILj2048EfS2_fS2_fjLj128EEEEELb0ELb0ELb0EEEvNS_9FwdParamsE:
        /* <DEDUP_REMOVED lines=56> */
.L_x_36737:
[----:B------:R-:W-:Y:S05]  /*0380*/  BSYNC B0 ;  /* 0x0000000000007941 */ /* 0x000fea0003800000 */
.L_x_36736:
        /* <DEDUP_REMOVED lines=47> */
.L_x_36739:
[----:B------:R-:W-:Y:S05]  /*0680*/  BSYNC B0 ;  /* 0x0000000000007941 */ /* 0x000fea0003800000 */
.L_x_36738:
        /* <DEDUP_REMOVED lines=47> */
.L_x_36741:
[----:B------:R-:W-:Y:S05]  /*0980*/  BSYNC B0 ;  /* 0x0000000000007941 */ /* 0x000fea0003800000 */
.L_x_36740:
        /* <DEDUP_REMOVED lines=43> */
.L_x_36743:
[----:B------:R-:W-:Y:S05]  /*0c40*/  BSYNC B0 ;  /* 0x0000000000007941 */ /* 0x000fea0003800000 */
.L_x_36742:
        /* <DEDUP_REMOVED lines=43> */
.L_x_36745:
[----:B------:R-:W-:Y:S05]  /*0f00*/  BSYNC B0 ;  /* 0x0000000000007941 */ /* 0x000fea0003800000 */
.L_x_36744:
        /* <DEDUP_REMOVED lines=43> */
.L_x_36747:
[----:B------:R-:W-:Y:S05]  /*11c0*/  BSYNC B0 ;  /* 0x0000000000007941 */ /* 0x000fea0003800000 */
.L_x_36746:
        /* <DEDUP_REMOVED lines=43> */
.L_x_36749:
[----:B------:R-:W-:Y:S05]  /*1480*/  BSYNC B0 ;  /* 0x0000000000007941 */ /* 0x000fea0003800000 */
.L_x_36748:
        /* <DEDUP_REMOVED lines=46> */
.L_x_36751:
[----:B------:R-:W-:Y:S05]  /*1770*/  BSYNC B0 ;  /* 0x0000000000007941 */ /* 0x000fea0003800000 */
.L_x_36750:
        /* <DEDUP_REMOVED lines=15> */
.L_x_36913:
        /* <DEDUP_REMOVED lines=24> */
[----:B------:R-:W-:Y:S01]  /*19f0*/  ISETP.NE.AND.EX P2, PT, RZ, UR9, PT, P2 ;  /* 0x00000009ff007c0c */ /* 0x000fe2000bf45320 */
[----:B--2---:R-:W-:-:S12]  /*1a00*/  HADD2.F32 R164, -RZ, R168.H0_H0 ;  /* 0x200000a8ffa47230 */ /* 0x004fd80000004100 */
[----:B------:R-:W-:Y:S05]  /*1a10*/  @P2 BRA `(.L_x_36754) ;  /* 0x00000000000c2947 */ /* 0x000fea0003800000 */
[----:B------:R-:W-:Y:S05]  /*1a20*/  @!P1 BRA `(.L_x_36755) ;  /* 0x0000000000149947 */ /* 0x000fea0003800000 */
[----:B-----5:R-:W-:Y:S01]  /*1a30*/  FADD.FTZ R164, R156, R164 ;  /* 0x000000a49ca47221 */ /* 0x020fe20000010000 */
[----:B------:R-:W-:Y:S06]  /*1a40*/  BRA `(.L_x_36755) ;  /* 0x00000000000c7947 */ /* 0x000fec0003800000 */
.L_x_36754:
[----:B-----5:R-:W-:-:S05]  /*1a50*/  HADD2.F32 R3, -RZ, R152.H0_H0 ;  /* 0x20000098ff037230 */ /* 0x020fca0000004100 */
[----:B------:R-:W-:-:S04]  /*1a60*/  FADD.FTZ R164, R3, R164 ;  /* 0x000000a403a47221 */ /* 0x000fc80000010000 */
[----:B------:R-:W-:-:S07]  /*1a70*/  @P1 FADD.FTZ R164, R156, R164 ;  /* 0x000000a49ca41221 */ /* 0x000fce0000010000 */
.L_x_36755:
[----:B------:R-:W-:Y:S01]  /*1a80*/  HADD2.F32 R165, -RZ, R168.H1_H1 ;  /* 0x300000a8ffa57230 */ /* 0x000fe20000004100 */
[----:B------:R-:W-:Y:S06]  /*1a90*/  @P2 BRA `(.L_x_36756) ;  /* 0x00000000000c2947 */ /* 0x000fec0003800000 */
[----:B------:R-:W-:Y:S05]  /*1aa0*/  @!P1 BRA `(.L_x_36757) ;  /* 0x0000000000149947 */ /* 0x000fea0003800000 */
[----:B-----5:R-:W-:Y:S01]  /*1ab0*/  FADD.FTZ R165, R157, R165 ;  /* 0x000000a59da57221 */ /* 0x020fe20000010000 */
[----:B------:R-:W-:Y:S06]  /*1ac0*/  BRA `(.L_x_36757) ;  /* 0x00000000000c7947 */ /* 0x000fec0003800000 */
.L_x_36756:
[----:B-----5:R-:W-:-:S05]  /*1ad0*/  HADD2.F32 R3, -RZ, R152.H1_H1 ;  /* 0x30000098ff037230 */ /* 0x020fca0000004100 */
[----:B------:R-:W-:-:S04]  /*1ae0*/  FADD.FTZ R165, R3, R165 ;  /* 0x000000a503a57221 */ /* 0x000fc80000010000 */
[----:B------:R-:W-:-:S07]  /*1af0*/  @P1 FADD.FTZ R165, R157, R165 ;  /* 0x000000a59da51221 */ /* 0x000fce0000010000 */
.L_x_36757:
[----:B------:R-:W-:Y:S01]  /*1b00*/  HADD2.F32 R166, -RZ, R169.H0_H0 ;  /* 0x200000a9ffa67230 */ /* 0x000fe20000004100 */
[----:B------:R-:W-:Y:S06]  /*1b10*/  @P2 BRA `(.L_x_36758) ;  /* 0x00000000000c2947 */ /* 0x000fec0003800000 */
[----:B------:R-:W-:Y:S05]  /*1b20*/  @!P1 BRA `(.L_x_36759) ;  /* 0x0000000000149947 */ /* 0x000fea0003800000 */
[----:B-----5:R-:W-:Y:S01]  /*1b30*/  FADD.FTZ R166, R158, R166 ;  /* 0x000000a69ea67221 */ /* 0x020fe20000010000 */
[----:B------:R-:W-:Y:S06]  /*1b40*/  BRA `(.L_x_36759) ;  /* 0x00000000000c7947 */ /* 0x000fec0003800000 */
.L_x_36758:
[----:B-----5:R-:W-:-:S05]  /*1b50*/  HADD2.F32 R3, -RZ, R153.H0_H0 ;  /* 0x20000099ff037230 */ /* 0x020fca0000004100 */
[----:B------:R-:W-:-:S04]  /*1b60*/  FADD.FTZ R166, R3, R166 ;  /* 0x000000a603a67221 */ /* 0x000fc80000010000 */
[----:B------:R-:W-:-:S07]  /*1b70*/  @P1 FADD.FTZ R166, R158, R166 ;  /* 0x000000a69ea61221 */ /* 0x000fce0000010000 */
.L_x_36759:
[----:B------:R-:W-:Y:S01]  /*1b80*/  HADD2.F32 R167, -RZ, R169.H1_H1 ;  /* 0x300000a9ffa77230 */ /* 0x000fe20000004100 */
[----:B------:R-:W-:Y:S06]  /*1b90*/  @P2 BRA `(.L_x_36760) ;  /* 0x00000000000c2947 */ /* 0x000fec0003800000 */
[----:B------:R-:W-:Y:S05]  /*1ba0*/  @!P1 BRA `(.L_x_36761) ;  /* 0x0000000000149947 */ /* 0x000fea0003800000 */
[----:B-----5:R-:W-:Y:S01]  /*1bb0*/  FADD.FTZ R167, R159, R167 ;  /* 0x000000a79fa77221 */ /* 0x020fe20000010000 */
[----:B------:R-:W-:Y:S06]  /*1bc0*/  BRA `(.L_x_36761) ;  /* 0x00000000000c7947 */ /* 0x000fec0003800000 */
.L_x_36760:
[----:B-----5:R-:W-:-:S05]  /*1bd0*/  HADD2.F32 R3, -RZ, R153.H1_H1 ;  /* 0x30000099ff037230 */ /* 0x020fca0000004100 */
[----:B------:R-:W-:-:S04]  /*1be0*/  FADD.FTZ R167, R3, R167 ;  /* 0x000000a703a77221 */ /* 0x000fc80000010000 */
[----:B------:R-:W-:-:S07]  /*1bf0*/  @P1 FADD.FTZ R167, R159, R167 ;  /* 0x000000a79fa71221 */ /* 0x000fce0000010000 */
.L_x_36761:
[----:B------:R-:W-:Y:S01]  /*1c00*/  HADD2.F32 R168, -RZ, R170.H0_H0 ;  /* 0x200000aaffa87230 */ /* 0x000fe20000004100 */
[----:B------:R-:W-:Y:S06]  /*1c10*/  @P2 BRA `(.L_x_36762) ;  /* 0x00000000000c2947 */ /* 0x000fec0003800000 */
[----:B------:R-:W-:Y:S05]  /*1c20*/  @!P1 BRA `(.L_x_36763) ;  /* 0x0000000000149947 */ /* 0x000fea0003800000 */
[----:B-----5:R-:W-:Y:S01]  /*1c30*/  FADD.FTZ R168, R160, R168 ;  /* 0x000000a8a0a87221 */ /* 0x020fe20000010000 */
[----:B------:R-:W-:Y:S06]  /*1c40*/  BRA `(.L_x_36763) ;  /* 0x00000000000c7947 */ /* 0x000fec0003800000 */
.L_x_36762:
[----:B-----5:R-:W-:-:S05]  /*1c50*/  HADD2.F32 R3, -RZ, R154.H0_H0 ;  /* 0x2000009aff037230 */ /* 0x020fca0000004100 */
[----:B------:R-:W-:-:S04]  /*1c60*/  FADD.FTZ R168, R3, R168 ;  /* 0x000000a803a87221 */ /* 0x000fc80000010000 */
[----:B------:R-:W-:-:S07]  /*1c70*/  @P1 FADD.FTZ R168, R160, R168 ;  /* 0x000000a8a0a81221 */ /* 0x000fce0000010000 */
.L_x_36763:
[----:B------:R-:W-:Y:S01]  /*1c80*/  HADD2.F32 R169, -RZ, R170.H1_H1 ;  /* 0x300000aaffa97230 */ /* 0x000fe20000004100 */
[----:B------:R-:W-:Y:S06]  /*1c90*/  @P2 BRA `(.L_x_36764) ;  /* 0x00000000000c2947 */ /* 0x000fec0003800000 */
[----:B------:R-:W-:Y:S05]  /*1ca0*/  @!P1 BRA `(.L_x_36765) ;  /* 0x0000000000149947 */ /* 0x000fea0003800000 */
[----:B-----5:R-:W-:Y:S01]  /*1cb0*/  FADD.FTZ R169, R161, R169 ;  /* 0x000000a9a1a97221 */ /* 0x020fe20000010000 */
[----:B------:R-:W-:Y:S06]  /*1cc0*/  BRA `(.L_x_36765) ;  /* 0x00000000000c7947 */ /* 0x000fec0003800000 */
.L_x_36764:
[----:B-----5:R-:W-:-:S05]  /*1cd0*/  HADD2.F32 R3, -RZ, R154.H1_H1 ;  /* 0x3000009aff037230 */ /* 0x020fca0000004100 */
[----:B------:R-:W-:-:S04]  /*1ce0*/  FADD.FTZ R169, R3, R169 ;  /* 0x000000a903a97221 */ /* 0x000fc80000010000 */
[----:B------:R-:W-:-:S07]  /*1cf0*/  @P1 FADD.FTZ R169, R161, R169 ;  /* 0x000000a9a1a91221 */ /* 0x000fce0000010000 */
.L_x_36765:
[----:B------:R-:W-:Y:S01]  /*1d00*/  HADD2.F32 R170, -RZ, R171.H0_H0 ;  /* 0x200000abffaa7230 */ /* 0x000fe20000004100 */
[----:B------:R-:W-:Y:S06]  /*1d10*/  @P2 BRA `(.L_x_36766) ;  /* 0x00000000000c2947 */ /* 0x000fec0003800000 */
[----:B------:R-:W-:Y:S05]  /*1d20*/  @!P1 BRA `(.L_x_36767) ;  /* 0x0000000000149947 */ /* 0x000fea0003800000 */
[----:B-----5:R-:W-:Y:S01]  /*1d30*/  FADD.FTZ R170, R162, R170 ;  /* 0x000000aaa2aa7221 */ /* 0x020fe20000010000 */
[----:B------:R-:W-:Y:S06]  /*1d40*/  BRA `(.L_x_36767) ;  /* 0x00000000000c7947 */ /* 0x000fec0003800000 */
.L_x_36766:
[----:B-----5:R-:W-:-:S05]  /*1d50*/  HADD2.F32 R3, -RZ, R155.H0_H0 ;  /* 0x2000009bff037230 */ /* 0x020fca0000004100 */
[----:B------:R-:W-:-:S04]  /*1d60*/  FADD.FTZ R170, R3, R170 ;  /* 0x000000aa03aa7221 */ /* 0x000fc80000010000 */
[----:B------:R-:W-:-:S07]  /*1d70*/  @P1 FADD.FTZ R170, R162, R170 ;  /* 0x000000aaa2aa1221 */ /* 0x000fce0000010000 */
.L_x_36767:
[----:B------:R-:W-:Y:S01]  /*1d80*/  HADD2.F32 R171, -RZ, R171.H1_H1 ;  /* 0x300000abffab7230 */ /* 0x000fe20000004100 */
[----:B------:R-:W-:Y:S06]  /*1d90*/  @P2 BRA `(.L_x_36768) ;  /* 0x00000000000c2947 */ /* 0x000fec0003800000 */
[----:B------:R-:W-:Y:S05]  /*1da0*/  @!P1 BRA `(.L_x_36769) ;  /* 0x0000000000149947 */ /* 0x000fea0003800000 */
[----:B-----5:R-:W-:Y:S01]  /*1db0*/  FADD.FTZ R171, R163, R171 ;  /* 0x000000aba3ab7221 */ /* 0x020fe20000010000 */
[----:B------:R-:W-:Y:S06]  /*1dc0*/  BRA `(.L_x_36769) ;  /* 0x00000000000c7947 */ /* 0x000fec0003800000 */
.L_x_36768:
[----:B-----5:R-:W-:-:S05]  /*1dd0*/  HADD2.F32 R3, -RZ, R155.H1_H1 ;  /* 0x3000009bff037230 */ /* 0x020fca0000004100 */
[----:B------:R-:W-:-:S04]  /*1de0*/  FADD.FTZ R171, R3, R171 ;  /* 0x000000ab03ab7221 */ /* 0x000fc80000010000 */
[----:B------:R-:W-:-:S07]  /*1df0*/  @P1 FADD.FTZ R171, R163, R171 ;  /* 0x000000aba3ab1221 */ /* 0x000fce0000010000 */
.L_x_36769:
[C---:B------:R-:W-:Y:S02]  /*1e00*/  LEA R228, P1, R5.reuse, UR12, 0x5 ;  /* 0x0000000c05e47c11 */ /* 0x040fe4000f8228ff */
[C---:B------:R-:W-:Y:S02]  /*1e10*/  IADD3 R3, R5.reuse, 0x20, RZ ;  /* 0x0000002005037810 */ /* 0x040fe40007ffe0ff */
[----:B------:R-:W-:-:S05]  /*1e20*/  LEA.HI.X R229, R5, UR13, RZ, 0x5, P1 ;  /* 0x0000000d05e57c11 */ /* 0x000fca00088f2cff */
[----:B------:R0:W-:Y:S04]  /*1e30*/  STG.E.128 desc[UR4][R228.64], R164 ;  /* 0x000000a4e4007986 */ /* 0x0001e8000c101d04 */
[----:B------:R0:W-:Y:S02]  /*1e40*/  STG.E.128 desc[UR4][R228.64+0x10], R168 ;  /* 0x000010a8e4007986 */ /* 0x0001e4000c101d04 */
.L_x_36753:
[----:B------:R-:W-:Y:S05]  /*1e50*/  BSYNC B0 ;  /* 0x0000000000007941 */ /* 0x000fea0003800000 */
.L_x_36752:
        /* <DEDUP_REMOVED lines=24> */
.L_x_36772:
[----:B-----5:R-:W-:-:S05]  /*1fe0*/  HADD2.F32 R4, -RZ, R152.H0_H0 ;  /* 0x20000098ff047230 */ /* 0x020fca0000004100 */
[----:B------:R-:W-:-:S04]  /*1ff0*/  FADD.FTZ R172, R4, R172 ;  /* 0x000000ac04ac7221 */ /* 0x000fc80000010000 */
[----:B------:R-:W-:-:S07]  /*2000*/  @P1 FADD.FTZ R172, R156, R172 ;  /* 0x000000ac9cac1221 */ /* 0x000fce0000010000 */
.L_x_36773:
[----:B------:R-:W-:Y:S01]  /*2010*/  HADD2.F32 R173, -RZ, R176.H1_H1 ;  /* 0x300000b0ffad7230 */ /* 0x000fe20000004100 */
[----:B------:R-:W-:Y:S06]  /*2020*/  @P2 BRA `(.L_x_36774) ;  /* 0x00000000000c2947 */ /* 0x000fec0003800000 */
[----:B------:R-:W-:Y:S05]  /*2030*/  @!P1 BRA `(.L_x_36775) ;  /* 0x0000000000149947 */ /* 0x000fea0003800000 */
[----:B-----5:R-:W-:Y:S01]  /*2040*/  FADD.FTZ R173, R157, R173 ;  /* 0x000000ad9dad7221 */ /* 0x020fe20000010000 */
[----:B------:R-:W-:Y:S06]  /*2050*/  BRA `(.L_x_36775) ;  /* 0x00000000000c7947 */ /* 0x000fec0003800000 */
.L_x_36774:
[----:B-----5:R-:W-:-:S05]  /*2060*/  HADD2.F32 R4, -RZ, R152.H1_H1 ;  /* 0x30000098ff047230 */ /* 0x020fca0000004100 */
[----:B------:R-:W-:-:S04]  /*2070*/  FADD.FTZ R173, R4, R173 ;  /* 0x000000ad04ad7221 */ /* 0x000fc80000010000 */
[----:B------:R-:W-:-:S07]  /*2080*/  @P1 FADD.FTZ R173, R157, R173 ;  /* 0x000000ad9dad1221 */ /* 0x000fce0000010000 */
.L_x_36775:
[----:B------:R-:W-:Y:S01]  /*2090*/  HADD2.F32 R174, -RZ, R177.H0_H0 ;  /* 0x200000b1ffae7230 */ /* 0x000fe20000004100 */
[----:B------:R-:W-:Y:S06]  /*20a0*/  @P2 BRA `(.L_x_36776) ;  /* 0x00000000000c2947 */ /* 0x000fec0003800000 */
[----:B------:R-:W-:Y:S05]  /*20b0*/  @!P1 BRA `(.L_x_36777) ;  /* 0x0000000000149947 */ /* 0x000fea0003800000 */
[----:B-----5:R-:W-:Y:S01]  /*20c0*/  FADD.FTZ R174, R158, R174 ;  /* 0x000000ae9eae7221 */ /* 0x020fe20000010000 */
[----:B------:R-:W-:Y:S06]  /*20d0*/  BRA `(.L_x_36777) ;  /* 0x00000000000c7947 */ /* 0x000fec0003800000 */
.L_x_36776:
[----:B-----5:R-:W-:-:S05]  /*20e0*/  HADD2.F32 R4, -RZ, R153.H0_H0 ;  /* 0x20000099ff047230 */ /* 0x020fca0000004100 */
[----:B------:R-:W-:-:S04]  /*20f0*/  FADD.FTZ R174, R4, R174 ;  /* 0x000000ae04ae7221 */ /* 0x000fc80000010000 */
[----:B------:R-:W-:-:S07]  /*2100*/  @P1 FADD.FTZ R174, R158, R174 ;  /* 0x000000ae9eae1221 */ /* 0x000fce0000010000 */
.L_x_36777:
[----:B------:R-:W-:Y:S01]  /*2110*/  HADD2.F32 R175, -RZ, R177.H1_H1 ;  /* 0x300000b1ffaf7230 */ /* 0x000fe20000004100 */
[----:B------:R-:W-:Y:S06]  /*2120*/  @P2 BRA `(.L_x_36778) ;  /* 0x00000000000c2947 */ /* 0x000fec0003800000 */
[----:B------:R-:W-:Y:S05]  /*2130*/  @!P1 BRA `(.L_x_36779) ;  /* 0x0000000000149947 */ /* 0x000fea0003800000 */
[----:B-----5:R-:W-:Y:S01]  /*2140*/  FADD.FTZ R175, R159, R175 ;  /* 0x000000af9faf7221 */ /* 0x020fe20000010000 */
[----:B------:R-:W-:Y:S06]  /*2150*/  BRA `(.L_x_36779) ;  /* 0x00000000000c7947 */ /* 0x000fec0003800000 */
.L_x_36778:
[----:B-----5:R-:W-:-:S05]  /*2160*/  HADD2.F32 R4, -RZ, R153.H1_H1 ;  /* 0x30000099ff047230 */ /* 0x020fca0000004100 */
[----:B------:R-:W-:-:S04]  /*2170*/  FADD.FTZ R175, R4, R175 ;  /* 0x000000af04af7221 */ /* 0x000fc80000010000 */
[----:B------:R-:W-:-:S07]  /*2180*/  @P1 FADD.FTZ R175, R159, R175 ;  /* 0x000000af9faf1221 */ /* 0x000fce0000010000 */
.L_x_36779:
[----:B------:R-:W-:Y:S01]  /*2190*/  HADD2.F32 R176, -RZ, R178.H0_H0 ;  /* 0x200000b2ffb07230 */ /* 0x000fe20000004100 */
[----:B------:R-:W-:Y:S06]  /*21a0*/  @P2 BRA `(.L_x_36780) ;  /* 0x00000000000c2947 */ /* 0x000fec0003800000 */
[----:B------:R-:W-:Y:S05]  /*21b0*/  @!P1 BRA `(.L_x_36781) ;  /* 0x0000000000149947 */ /* 0x000fea0003800000 */
[----:B-----5:R-:W-:Y:S01]  /*21c0*/  FADD.FTZ R176, R160, R176 ;  /* 0x000000b0a0b07221 */ /* 0x020fe20000010000 */
[----:B------:R-:W-:Y:S06]  /*21d0*/  BRA `(.L_x_36781) ;  /* 0x00000000000c7947 */ /* 0x000fec0003800000 */
.L_x_36780:
[----:B-----5:R-:W-:-:S05]  /*21e0*/  HADD2.F32 R4, -RZ, R154.H0_H0 ;  /* 0x2000009aff047230 */ /* 0x020fca0000004100 */
[----:B------:R-:W-:-:S04]  /*21f0*/  FADD.FTZ R176, R4, R176 ;  /* 0x000000b004b07221 */ /* 0x000fc80000010000 */
[----:B------:R-:W-:-:S07]  /*2200*/  @P1 FADD.FTZ R176, R160, R176 ;  /* 0x000000b0a0b01221 */ /* 0x000fce0000010000 */
.L_x_36781:
[----:B------:R-:W-:Y:S01]  /*2210*/  HADD2.F32 R177, -RZ, R178.H1_H1 ;  /* 0x300000b2ffb17230 */ /* 0x000fe20000004100 */
[----:B------:R-:W-:Y:S06]  /*2220*/  @P2 BRA `(.L_x_36782) ;  /* 0x00000000000c2947 */ /* 0x000fec0003800000 */
[----:B------:R-:W-:Y:S05]  /*2230*/  @!P1 BRA `(.L_x_36783) ;  /* 0x0000000000149947 */ /* 0x000fea0003800000 */
[----:B-----5:R-:W-:Y:S01]  /*2240*/  FADD.FTZ R177, R161, R177 ;  /* 0x000000b1a1b17221 */ /* 0x020fe20000010000 */
[----:B------:R-:W-:Y:S06]  /*2250*/  BRA `(.L_x_36783) ;  /* 0x00000000000c7947 */ /* 0x000fec0003800000 */
.L_x_36782:
[----:B-----5:R-:W-:-:S05]  /*2260*/  HADD2.F32 R4, -RZ, R154.H1_H1 ;  /* 0x3000009aff047230 */ /* 0x020fca0000004100 */
[----:B------:R-:W-:-:S04]  /*2270*/  FADD.FTZ R177, R4, R177 ;  /* 0x000000b104b17221 */ /* 0x000fc80000010000 */
[----:B------:R-:W-:-:S07]  /*2280*/  @P1 FADD.FTZ R177, R161, R177 ;  /* 0x000000b1a1b11221 */ /* 0x000fce0000010000 */
.L_x_36783:
[----:B------:R-:W-:Y:S01]  /*2290*/  HADD2.F32 R178, -RZ, R179.H0_H0 ;  /* 0x200000b3ffb27230 */ /* 0x000fe20000004100 */
[----:B------:R-:W-:Y:S06]  /*22a0*/  @P2 BRA `(.L_x_36784) ;  /* 0x00000000000c2947 */ /* 0x000fec0003800000 */
[----:B------:R-:W-:Y:S05]  /*22b0*/  @!P1 BRA `(.L_x_36785) ;  /* 0x0000000000149947 */ /* 0x000fea0003800000 */
[----:B-----5:R-:W-:Y:S01]  /*22c0*/  FADD.FTZ R178, R162, R178 ;  /* 0x000000b2a2b27221 */ /* 0x020fe20000010000 */
[----:B------:R-:W-:Y:S06]  /*22d0*/  BRA `(.L_x_36785) ;  /* 0x00000000000c7947 */ /* 0x000fec0003800000 */
.L_x_36784:
[----:B-----5:R-:W-:-:S05]  /*22e0*/  HADD2.F32 R4, -RZ, R155.H0_H0 ;  /* 0x2000009bff047230 */ /* 0x020fca0000004100 */
[----:B------:R-:W-:-:S04]  /*22f0*/  FADD.FTZ R178, R4, R178 ;  /* 0x000000b204b27221 */ /* 0x000fc80000010000 */
[----:B------:R-:W-:-:S07]  /*2300*/  @P1 FADD.FTZ R178, R162, R178 ;  /* 0x000000b2a2b21221 */ /* 0x000fce0000010000 */
.L_x_36785:
[----:B------:R-:W-:Y:S01]  /*2310*/  HADD2.F32 R179, -RZ, R179.H1_H1 ;  /* 0x300000b3ffb37230 */ /* 0x000fe20000004100 */
[----:B------:R-:W-:Y:S06]  /*2320*/  @P2 BRA `(.L_x_36786) ;  /* 0x00000000000c2947 */ /* 0x000fec0003800000 */
[----:B------:R-:W-:Y:S05]  /*2330*/  @!P1 BRA `(.L_x_36787) ;  /* 0x0000000000149947 */ /* 0x000fea0003800000 */
[----:B-----5:R-:W-:Y:S01]  /*2340*/  FADD.FTZ R179, R163, R179 ;  /* 0x000000b3a3b37221 */ /* 0x020fe20000010000 */
[----:B------:R-:W-:Y:S06]  /*2350*/  BRA `(.L_x_36787) ;  /* 0x00000000000c7947 */ /* 0x000fec0003800000 */
.L_x_36786:
[----:B-----5:R-:W-:-:S05]  /*2360*/  HADD2.F32 R4, -RZ, R155.H1_H1 ;  /* 0x3000009bff047230 */ /* 0x020fca0000004100 */
[----:B------:R-:W-:-:S04]  /*2370*/  FADD.FTZ R179, R4, R179 ;  /* 0x000000b304b37221 */ /* 0x000fc80000010000 */
[----:B------:R-:W-:-:S07]  /*2380*/  @P1 FADD.FTZ R179, R163, R179 ;  /* 0x000000b3a3b31221 */ /* 0x000fce0000010000 */
.L_x_36787:
[----:B0-----:R-:W-:-:S04]  /*2390*/  LEA R228, P1, R3, UR12, 0x5 ;  /* 0x0000000c03e47c11 */ /* 0x001fc8000f8228ff */
[C---:B------:R-:W-:Y:S02]  /*23a0*/  LEA.HI.X R229, R3.reuse, UR13, RZ, 0x5, P1 ;  /* 0x0000000d03e57c11 */ /* 0x040fe400088f2cff */
[----:B------:R-:W-:-:S03]  /*23b0*/  IADD3 R3, R3, 0x20, RZ ;  /* 0x0000002003037810 */ /* 0x000fc60007ffe0ff */
[----:B------:R1:W-:Y:S04]  /*23c0*/  STG.E.128 desc[UR4][R228.64], R172 ;  /* 0x000000ace4007986 */ /* 0x0003e8000c101d04 */
[----:B------:R1:W-:Y:S02]  /*23d0*/  STG.E.128 desc[UR4][R228.64+0x10], R176 ;  /* 0x000010b0e4007986 */ /* 0x0003e4000c101d04 */
.L_x_36771:
[----:B------:R-:W-:Y:S05]  /*23e0*/  BSYNC B0 ;  /* 0x0000000000007941 */ /* 0x000fea0003800000 */
.L_x_36770:
        /* <DEDUP_REMOVED lines=24> */
.L_x_36790:
[----:B-----5:R-:W-:-:S05]  /*2570*/  HADD2.F32 R4, -RZ, R152.H0_H0 ;  /* 0x20000098ff047230 */ /* 0x020fca0000004100 */
[----:B------:R-:W-:-:S04]  /*2580*/  FADD.FTZ R180, R4, R180 ;  /* 0x000000b404b47221 */ /* 0x000fc80000010000 */
[----:B------:R-:W-:-:S07]  /*2590*/  @P1 FADD.FTZ R180, R156, R180 ;  /* 0x000000b49cb41221 */ /* 0x000fce0000010000 */
.L_x_36791:
[----:B------:R-:W-:Y:S01]  /*25a0*/  HADD2.F32 R181, -RZ, R184.H1_H1 ;  /* 0x300000b8ffb57230 */ /* 0x000fe20000004100 */
[----:B------:R-:W-:Y:S06]  /*25b0*/  @P2 BRA `(.L_x_36792) ;  /* 0x00000000000c2947 */ /* 0x000fec0003800000 */
[----:B------:R-:W-:Y:S05]  /*25c0*/  @!P1 BRA `(.L_x_36793) ;  /* 0x0000000000149947 */ /* 0x000fea0003800000 */
[----:B-----5:R-:W-:Y:S01]  /*25d0*/  FADD.FTZ R181, R157, R181 ;  /* 0x000000b59db57221 */ /* 0x020fe20000010000 */
[----:B------:R-:W-:Y:S06]  /*25e0*/  BRA `(.L_x_36793) ;  /* 0x00000000000c7947 */ /* 0x000fec0003800000 */
.L_x_36792:
[----:B-----5:R-:W-:-:S05]  /*25f0*/  HADD2.F32 R4, -RZ, R152.H1_H1 ;  /* 0x30000098ff047230 */ /* 0x020fca0000004100 */
[----:B------:R-:W-:-:S04]  /*2600*/  FADD.FTZ R181, R4, R181 ;  /* 0x000000b504b57221 */ /* 0x000fc80000010000 */
[----:B------:R-:W-:-:S07]  /*2610*/  @P1 FADD.FTZ R181, R157, R181 ;  /* 0x000000b59db51221 */ /* 0x000fce0000010000 */
.L_x_36793:
[----:B------:R-:W-:Y:S01]  /*2620*/  HADD2.F32 R182, -RZ, R185.H0_H0 ;  /* 0x200000b9ffb67230 */ /* 0x000fe20000004100 */
[----:B------:R-:W-:Y:S06]  /*2630*/  @P2 BRA `(.L_x_36794) ;  /* 0x00000000000c2947 */ /* 0x000fec0003800000 */
[----:B------:R-:W-:Y:S05]  /*2640*/  @!P1 BRA `(.L_x_36795) ;  /* 0x0000000000149947 */ /* 0x000fea0003800000 */
[----:B-----5:R-:W-:Y:S01]  /*2650*/  FADD.FTZ R182, R158, R182 ;  /* 0x000000b69eb67221 */ /* 0x020fe20000010000 */
[----:B------:R-:W-:Y:S06]  /*2660*/  BRA `(.L_x_36795) ;  /* 0x00000000000c7947 */ /* 0x000fec0003800000 */
.L_x_36794:
[----:B-----5:R-:W-:-:S05]  /*2670*/  HADD2.F32 R4, -RZ, R153.H0_H0 ;  /* 0x20000099ff047230 */ /* 0x020fca0000004100 */
[----:B------:R-:W-:-:S04]  /*2680*/  FADD.FTZ R182, R4, R182 ;  /* 0x000000b604b67221 */ /* 0x000fc80000010000 */
[----:B------:R-:W-:-:S07]  /*2690*/  @P1 FADD.FTZ R182, R158, R182 ;  /* 0x000000b69eb61221 */ /* 0x000fce0000010000 */
.L_x_36795:
[----:B------:R-:W-:Y:S01]  /*26a0*/  HADD2.F32 R183, -RZ, R185.H1_H1 ;  /* 0x300000b9ffb77230 */ /* 0x000fe20000004100 */
[----:B------:R-:W-:Y:S06]  /*26b0*/  @P2 BRA `(.L_x_36796) ;  /* 0x00000000000c2947 */ /* 0x000fec0003800000 */
[----:B------:R-:W-:Y:S05]  /*26c0*/  @!P1 BRA `(.L_x_36797) ;  /* 0x0000000000149947 */ /* 0x000fea0003800000 */
[----:B-----5:R-:W-:Y:S01]  /*26d0*/  FADD.FTZ R183, R159, R183 ;  /* 0x000000b79fb77221 */ /* 0x020fe20000010000 */
[----:B------:R-:W-:Y:S06]  /*26e0*/  BRA `(.L_x_36797) ;  /* 0x00000000000c7947 */ /* 0x000fec0003800000 */
.L_x_36796:
[----:B-----5:R-:W-:-:S05]  /*26f0*/  HADD2.F32 R4, -RZ, R153.H1_H1 ;  /* 0x30000099ff047230 */ /* 0x020fca0000004100 */
[----:B------:R-:W-:-:S04]  /*2700*/  FADD.FTZ R183, R4, R183 ;  /* 0x000000b704b77221 */ /* 0x000fc80000010000 */
[----:B------:R-:W-:-:S07]  /*2710*/  @P1 FADD.FTZ R183, R159, R183 ;  /* 0x000000b79fb71221 */ /* 0x000fce0000010000 */
.L_x_36797:
[----:B------:R-:W-:Y:S01]  /*2720*/  HADD2.F32 R184, -RZ, R186.H0_H0 ;  /* 0x200000baffb87230 */ /* 0x000fe20000004100 */
[----:B------:R-:W-:Y:S06]  /*2730*/  @P2 BRA `(.L_x_36798) ;  /* 0x00000000000c2947 */ /* 0x000fec0003800000 */
[----:B------:R-:W-:Y:S05]  /*2740*/  @!P1 BRA `(.L_x_36799) ;  /* 0x0000000000149947 */ /* 0x000fea0003800000 */
[----:B-----5:R-:W-:Y:S01]  /*2750*/  FADD.FTZ R184, R160, R184 ;  /* 0x000000b8a0b87221 */ /* 0x020fe20000010000 */
[----:B------:R-:W-:Y:S06]  /*2760*/  BRA `(.L_x_36799) ;  /* 0x00000000000c7947 */ /* 0x000fec0003800000 */
.L_x_36798:
[----:B-----5:R-:W-:-:S05]  /*2770*/  HADD2.F32 R4, -RZ, R154.H0_H0 ;  /* 0x2000009aff047230 */ /* 0x020fca0000004100 */
[----:B------:R-:W-:-:S04]  /*2780*/  FADD.FTZ R184, R4, R184 ;  /* 0x000000b804b87221 */ /* 0x000fc80000010000 */
[----:B------:R-:W-:-:S07]  /*2790*/  @P1 FADD.FTZ R184, R160, R184 ;  /* 0x000000b8a0b81221 */ /* 0x000fce0000010000 */
.L_x_36799:
[----:B------:R-:W-:Y:S01]  /*27a0*/  HADD2.F32 R185, -RZ, R186.H1_H1 ;  /* 0x300000baffb97230 */ /* 0x000fe20000004100 */
[----:B------:R-:W-:Y:S06]  /*27b0*/  @P2 BRA `(.L_x_36800) ;  /* 0x00000000000c2947 */ /* 0x000fec0003800000 */
[----:B------:R-:W-:Y:S05]  /*27c0*/  @!P1 BRA `(.L_x_36801) ;  /* 0x0000000000149947 */ /* 0x000fea0003800000 */
[----:B-----5:R-:W-:Y:S01]  /*27d0*/  FADD.FTZ R185, R161, R185 ;  /* 0x000000b9a1b97221 */ /* 0x020fe20000010000 */
[----:B------:R-:W-:Y:S06]  /*27e0*/  BRA `(.L_x_36801) ;  /* 0x00000000000c7947 */ /* 0x000fec0003800000 */
.L_x_36800:
[----:B-----5:R-:W-:-:S05]  /*27f0*/  HADD2.F32 R4, -RZ, R154.H1_H1 ;  /* 0x3000009aff047230 */ /* 0x020fca0000004100 */
[----:B------:R-:W-:-:S04]  /*2800*/  FADD.FTZ R185, R4, R185 ;  /* 0x000000b904b97221 */ /* 0x000fc80000010000 */
[----:B------:R-:W-:-:S07]  /*2810*/  @P1 FADD.FTZ R185, R161, R185 ;  /* 0x000000b9a1b91221 */ /* 0x000fce0000010000 */
.L_x_36801:
[----:B------:R-:W-:Y:S01]  /*2820*/  HADD2.F32 R186, -RZ, R187.H0_H0 ;  /* 0x200000bbffba7230 */ /* 0x000fe20000004100 */
[----:B------:R-:W-:Y:S06]  /*2830*/  @P2 BRA `(.L_x_36802) ;  /* 0x00000000000c2947 */ /* 0x000fec0003800000 */
[----:B------:R-:W-:Y:S05]  /*2840*/  @!P1 BRA `(.L_x_36803) ;  /* 0x0000000000149947 */ /* 0x000fea0003800000 */
[----:B-----5:R-:W-:Y:S01]  /*2850*/  FADD.FTZ R186, R162, R186 ;  /* 0x000000baa2ba7221 */ /* 0x020fe20000010000 */
[----:B------:R-:W-:Y:S06]  /*2860*/  BRA `(.L_x_36803) ;  /* 0x00000000000c7947 */ /* 0x000fec0003800000 */
.L_x_36802:
[----:B-----5:R-:W-:-:S05]  /*2870*/  HADD2.F32 R4, -RZ, R155.H0_H0 ;  /* 0x2000009bff047230 */ /* 0x020fca0000004100 */
[----:B------:R-:W-:-:S04]  /*2880*/  FADD.FTZ R186, R4, R186 ;  /* 0x000000ba04ba7221 */ /* 0x000fc80000010000 */
[----:B------:R-:W-:-:S07]  /*2890*/  @P1 FADD.FTZ R186, R162, R186 ;  /* 0x000000baa2ba1221 */ /* 0x000fce0000010000 */
.L_x_36803:
[----:B------:R-:W-:Y:S01]  /*28a0*/  HADD2.F32 R187, -RZ, R187.H1_H1 ;  /* 0x300000bbffbb7230 */ /* 0x000fe20000004100 */
[----:B------:R-:W-:Y:S06]  /*28b0*/  @P2 BRA `(.L_x_36804) ;  /* 0x00000000000c2947 */ /* 0x000fec0003800000 */
[----:B------:R-:W-:Y:S05]  /*28c0*/  @!P1 BRA `(.L_x_36805) ;  /* 0x0000000000149947 */ /* 0x000fea0003800000 */
[----:B-----5:R-:W-:Y:S01]  /*28d0*/  FADD.FTZ R187, R163, R187 ;  /* 0x000000bba3bb7221 */ /* 0x020fe20000010000 */
[----:B------:R-:W-:Y:S06]  /*28e0*/  BRA `(.L_x_36805) ;  /* 0x00000000000c7947 */ /* 0x000fec0003800000 */
.L_x_36804:
[----:B-----5:R-:W-:-:S05]  /*28f0*/  HADD2.F32 R4, -RZ, R155.H1_H1 ;  /* 0x3000009bff047230 */ /* 0x020fca0000004100 */
[----:B------:R-:W-:-:S04]  /*2900*/  FADD.FTZ R187, R4, R187 ;  /* 0x000000bb04bb7221 */ /* 0x000fc80000010000 */
[----:B------:R-:W-:-:S07]  /*2910*/  @P1 FADD.FTZ R187, R163, R187 ;  /* 0x000000bba3bb1221 */ /* 0x000fce0000010000 */
.L_x_36805:
[----:B01----:R-:W-:-:S04]  /*2920*/  LEA R228, P1, R3, UR12, 0x5 ;  /* 0x0000000c03e47c11 */ /* 0x003fc8000f8228ff */
[C---:B------:R-:W-:Y:S02]  /*2930*/  LEA.HI.X R229, R3.reuse, UR13, RZ, 0x5, P1 ;  /* 0x0000000d03e57c11 */ /* 0x040fe400088f2cff */
[----:B------:R-:W-:-:S03]  /*2940*/  IADD3 R3, R3, 0x20, RZ ;  /* 0x0000002003037810 */ /* 0x000fc60007ffe0ff */
[----:B------:R2:W-:Y:S04]  /*2950*/  STG.E.128 desc[UR4][R228.64], R180 ;  /* 0x000000b4e4007986 */ /* 0x0005e8000c101d04 */
[----:B------:R2:W-:Y:S02]  /*2960*/  STG.E.128 desc[UR4][R228.64+0x10], R184 ;  /* 0x000010b8e4007986 */ /* 0x0005e4000c101d04 */
.L_x_36789:
[----:B------:R-:W-:Y:S05]  /*2970*/  BSYNC B0 ;  /* 0x0000000000007941 */ /* 0x000fea0003800000 */
.L_x_36788:
        /* <DEDUP_REMOVED lines=18> */
[----:B------:R-:W-:Y:S01]  /*2aa0*/  ISETP.NE.AND.EX P2, PT, RZ, UR9, PT, P2 ;  /* 0x00000009ff007c0c */ /* 0x000fe2000bf45320 */
[----:B---3--:R-:W-:-:S12]  /*2ab0*/  HADD2.F32 R188, -RZ, R192.H0_H0 ;  /* 0x200000c0ffbc7230 */ /* 0x008fd80000004100 */
[----:B------:R-:W-:Y:S05]  /*2ac0*/  @P2 BRA `(.L_x_36808) ;  /* 0x00000000000c2947 */ /* 0x000fea0003800000 */
[----:B------:R-:W-:Y:S05]  /*2ad0*/  @!P1 BRA `(.L_x_36809) ;  /* 0x0000000000149947 */ /* 0x000fea0003800000 */
[----:B-----5:R-:W-:Y:S01]  /*2ae0*/  FADD.FTZ R188, R156, R188 ;  /* 0x000000bc9cbc7221 */ /* 0x020fe20000010000 */
[----:B------:R-:W-:Y:S06]  /*2af0*/  BRA `(.L_x_36809) ;  /* 0x00000000000c7947 */ /* 0x000fec0003800000 */
.L_x_36808:
[----:B-----5:R-:W-:-:S05]  /*2b00*/  HADD2.F32 R4, -RZ, R152.H0_H0 ;  /* 0x20000098ff047230 */ /* 0x020fca0000004100 */
[----:B------:R-:W-:-:S04]  /*2b10*/  FADD.FTZ R188, R4, R188 ;  /* 0x000000bc04bc7221 */ /* 0x000fc80000010000 */
[----:B------:R-:W-:-:S07]  /*2b20*/  @P1 FADD.FTZ R188, R156, R188 ;  /* 0x000000bc9cbc1221 */ /* 0x000fce0000010000 */
.L_x_36809:
[----:B------:R-:W-:Y:S01]  /*2b30*/  HADD2.F32 R189, -RZ, R192.H1_H1 ;  /* 0x300000c0ffbd7230 */ /* 0x000fe20000004100 */
[----:B------:R-:W-:Y:S06]  /*2b40*/  @P2 BRA `(.L_x_36810) ;  /* 0x00000000000c2947 */ /* 0x000fec0003800000 */
[----:B------:R-:W-:Y:S05]  /*2b50*/  @!P1 BRA `(.L_x_36811) ;  /* 0x0000000000149947 */ /* 0x000fea0003800000 */
[----:B-----5:R-:W-:Y:S01]  /*2b60*/  FADD.FTZ R189, R157, R189 ;  /* 0x000000bd9dbd7221 */ /* 0x020fe20000010000 */
[----:B------:R-:W-:Y:S06]  /*2b70*/  BRA `(.L_x_36811) ;  /* 0x00000000000c7947 */ /* 0x000fec0003800000 */
.L_x_36810:
[----:B-----5:R-:W-:-:S05]  /*2b80*/  HADD2.F32 R4, -RZ, R152.H1_H1 ;  /* 0x30000098ff047230 */ /* 0x020fca0000004100 */
[----:B------:R-:W-:-:S04]  /*2b90*/  FADD.FTZ R189, R4, R189 ;  /* 0x000000bd04bd7221 */ /* 0x000fc80000010000 */
[----:B------:R-:W-:-:S07]  /*2ba0*/  @P1 FADD.FTZ R189, R157, R189 ;  /* 0x000000bd9dbd1221 */ /* 0x000fce0000010000 */
.L_x_36811:
[----:B------:R-:W-:Y:S01]  /*2bb0*/  HADD2.F32 R190, -RZ, R193.H0_H0 ;  /* 0x200000c1ffbe7230 */ /* 0x000fe20000004100 */
[----:B------:R-:W-:Y:S06]  /*2bc0*/  @P2 BRA `(.L_x_36812) ;  /* 0x00000000000c2947 */ /* 0x000fec0003800000 */
[----:B------:R-:W-:Y:S05]  /*2bd0*/  @!P1 BRA `(.L_x_36813) ;  /* 0x0000000000149947 */ /* 0x000fea0003800000 */
[----:B-----5:R-:W-:Y:S01]  /*2be0*/  FADD.FTZ R190, R158, R190 ;  /* 0x000000be9ebe7221 */ /* 0x020fe20000010000 */
[----:B------:R-:W-:Y:S06]  /*2bf0*/  BRA `(.L_x_36813) ;  /* 0x00000000000c7947 */ /* 0x000fec0003800000 */
.L_x_36812:
[----:B-----5:R-:W-:-:S05]  /*2c00*/  HADD2.F32 R4, -RZ, R153.H0_H0 ;  /* 0x20000099ff047230 */ /* 0x020fca0000004100 */
[----:B------:R-:W-:-:S04]  /*2c10*/  FADD.FTZ R190, R4, R190 ;  /* 0x000000be04be7221 */ /* 0x000fc80000010000 */
[----:B------:R-:W-:-:S07]  /*2c20*/  @P1 FADD.FTZ R190, R158, R190 ;  /* 0x000000be9ebe1221 */ /* 0x000fce0000010000 */
.L_x_36813:
[----:B------:R-:W-:Y:S01]  /*2c30*/  HADD2.F32 R191, -RZ, R193.H1_H1 ;  /* 0x300000c1ffbf7230 */ /* 0x000fe20000004100 */
[----:B------:R-:W-:Y:S06]  /*2c40*/  @P2 BRA `(.L_x_36814) ;  /* 0x00000000000c2947 */ /* 0x000fec0003800000 */
[----:B------:R-:W-:Y:S05]  /*2c50*/  @!P1 BRA `(.L_x_36815) ;  /* 0x0000000000149947 */ /* 0x000fea0003800000 */
[----:B-----5:R-:W-:Y:S01]  /*2c60*/  FADD.FTZ R191, R159, R191 ;  /* 0x000000bf9fbf7221 */ /* 0x020fe20000010000 */
[----:B------:R-:W-:Y:S06]  /*2c70*/  BRA `(.L_x_36815) ;  /* 0x00000000000c7947 */ /* 0x000fec0003800000 */
.L_x_36814:
[----:B-----5:R-:W-:-:S05]  /*2c80*/  HADD2.F32 R4, -RZ, R153.H1_H1 ;  /* 0x30000099ff047230 */ /* 0x020fca0000004100 */
[----:B------:R-:W-:-:S04]  /*2c90*/  FADD.FTZ R191, R4, R191 ;  /* 0x000000bf04bf7221 */ /* 0x000fc80000010000 */
[----:B------:R-:W-:-:S07]  /*2ca0*/  @P1 FADD.FTZ R191, R159, R191 ;  /* 0x000000bf9fbf1221 */ /* 0x000fce0000010000 */
.L_x_36815:
[----:B------:R-:W-:Y:S01]  /*2cb0*/  HADD2.F32 R192, -RZ, R194.H0_H0 ;  /* 0x200000c2ffc07230 */ /* 0x000fe20000004100 */
[----:B------:R-:W-:Y:S06]  /*2cc0*/  @P2 BRA `(.L_x_36816) ;  /* 0x00000000000c2947 */ /* 0x000fec0003800000 */
[----:B------:R-:W-:Y:S05]  /*2cd0*/  @!P1 BRA `(.L_x_36817) ;  /* 0x0000000000149947 */ /* 0x000fea0003800000 */
[----:B-----5:R-:W-:Y:S01]  /*2ce0*/  FADD.FTZ R192, R160, R192 ;  /* 0x000000c0a0c07221 */ /* 0x020fe20000010000 */
[----:B------:R-:W-:Y:S06]  /*2cf0*/  BRA `(.L_x_36817) ;  /* 0x00000000000c7947 */ /* 0x000fec0003800000 */
.L_x_36816:
[----:B-----5:R-:W-:-:S05]  /*2d00*/  HADD2.F32 R4, -RZ, R154.H0_H0 ;  /* 0x2000009aff047230 */ /* 0x020fca0000004100 */
[----:B------:R-:W-:-:S04]  /*2d10*/  FADD.FTZ R192, R4, R192 ;  /* 0x000000c004c07221 */ /* 0x000fc80000010000 */
[----:B------:R-:W-:-:S07]  /*2d20*/  @P1 FADD.FTZ R192, R160, R192 ;  /* 0x000000c0a0c01221 */ /* 0x000fce0000010000 */
.L_x_36817:
[----:B------:R-:W-:Y:S01]  /*2d30*/  HADD2.F32 R193, -RZ, R194.H1_H1 ;  /* 0x300000c2ffc17230 */ /* 0x000fe20000004100 */
[----:B------:R-:W-:Y:S06]  /*2d40*/  @P2 BRA `(.L_x_36818) ;  /* 0x00000000000c2947 */ /* 0x000fec0003800000 */
[----:B------:R-:W-:Y:S05]  /*2d50*/  @!P1 BRA `(.L_x_36819) ;  /* 0x0000000000149947 */ /* 0x000fea0003800000 */
[----:B-----5:R-:W-:Y:S01]  /*2d60*/  FADD.FTZ R193, R161, R193 ;  /* 0x000000c1a1c17221 */ /* 0x020fe20000010000 */
[----:B------:R-:W-:Y:S06]  /*2d70*/  BRA `(.L_x_36819) ;  /* 0x00000000000c7947 */ /* 0x000fec0003800000 */
.L_x_36818:
[----:B-----5:R-:W-:-:S05]  /*2d80*/  HADD2.F32 R4, -RZ, R154.H1_H1 ;  /* 0x3000009aff047230 */ /* 0x020fca0000004100 */
[----:B------:R-:W-:-:S04]  /*2d90*/  FADD.FTZ R193, R4, R193 ;  /* 0x000000c104c17221 */ /* 0x000fc80000010000 */
[----:B------:R-:W-:-:S07]  /*2da0*/  @P1 FADD.FTZ R193, R161, R193 ;  /* 0x000000c1a1c11221 */ /* 0x000fce0000010000 */
.L_x_36819:
[----:B------:R-:W-:Y:S01]  /*2db0*/  HADD2.F32 R194, -RZ, R195.H0_H0 ;  /* 0x200000c3ffc27230 */ /* 0x000fe20000004100 */
[----:B------:R-:W-:Y:S06]  /*2dc0*/  @P2 BRA `(.L_x_36820) ;  /* 0x00000000000c2947 */ /* 0x000fec0003800000 */
[----:B------:R-:W-:Y:S05]  /*2dd0*/  @!P1 BRA `(.L_x_36821) ;  /* 0x0000000000149947 */ /* 0x000fea0003800000 */
[----:B-----5:R-:W-:Y:S01]  /*2de0*/  FADD.FTZ R194, R162, R194 ;  /* 0x000000c2a2c27221 */ /* 0x020fe20000010000 */
[----:B------:R-:W-:Y:S06]  /*2df0*/  BRA `(.L_x_36821) ;  /* 0x00000000000c7947 */ /* 0x000fec0003800000 */
.L_x_36820:
[----:B-----5:R-:W-:-:S05]  /*2e00*/  HADD2.F32 R4, -RZ, R155.H0_H0 ;  /* 0x2000009bff047230 */ /* 0x020fca0000004100 */
[----:B------:R-:W-:-:S04]  /*2e10*/  FADD.FTZ R194, R4, R194 ;  /* 0x000000c204c27221 */ /* 0x000fc80000010000 */
[----:B------:R-:W-:-:S07]  /*2e20*/  @P1 FADD.FTZ R194, R162, R194 ;  /* 0x000000c2a2c21221 */ /* 0x000fce0000010000 */
.L_x_36821:
[----:B------:R-:W-:Y:S01]  /*2e30*/  HADD2.F32 R195, -RZ, R195.H1_H1 ;  /* 0x300000c3ffc37230 */ /* 0x000fe20000004100 */
[----:B------:R-:W-:Y:S06]  /*2e40*/  @P2 BRA `(.L_x_36822) ;  /* 0x00000000000c2947 */ /* 0x000fec0003800000 */
[----:B------:R-:W-:Y:S05]  /*2e50*/  @!P1 BRA `(.L_x_36823) ;  /* 0x0000000000149947 */ /* 0x000fea0003800000 */
[----:B-----5:R-:W-:Y:S01]  /*2e60*/  FADD.FTZ R195, R163, R195 ;  /* 0x000000c3a3c37221 */ /* 0x020fe20000010000 */
[----:B------:R-:W-:Y:S06]  /*2e70*/  BRA `(.L_x_36823) ;  /* 0x00000000000c7947 */ /* 0x000fec0003800000 */
.L_x_36822:
[----:B-----5:R-:W-:-:S05]  /*2e80*/  HADD2.F32 R4, -RZ, R155.H1_H1 ;  /* 0x3000009bff047230 */ /* 0x020fca0000004100 */
[----:B------:R-:W-:-:S04]  /*2e90*/  FADD.FTZ R195, R4, R195 ;  /* 0x000000c304c37221 */ /* 0x000fc80000010000 */
[----:B------:R-:W-:-:S07]  /*2ea0*/  @P1 FADD.FTZ R195, R163, R195 ;  /* 0x000000c3a3c31221 */ /* 0x000fce0000010000 */
.L_x_36823:
[----:B012---:R-:W-:-:S04]  /*2eb0*/  LEA R228, P1, R3, UR12, 0x5 ;  /* 0x0000000c03e47c11 */ /* 0x007fc8000f8228ff */
[C---:B------:R-:W-:Y:S02]  /*2ec0*/  LEA.HI.X R229, R3.reuse, UR13, RZ, 0x5, P1 ;  /* 0x0000000d03e57c11 */ /* 0x040fe400088f2cff */
[----:B------:R-:W-:-:S03]  /*2ed0*/  IADD3 R3, R3, 0x20, RZ ;  /* 0x0000002003037810 */ /* 0x000fc60007ffe0ff */
[----:B------:R3:W-:Y:S04]  /*2ee0*/  STG.E.128 desc[UR4][R228.64], R188 ;  /* 0x000000bce4007986 */ /* 0x0007e8000c101d04 */
[----:B------:R3:W-:Y:S02]  /*2ef0*/  STG.E.128 desc[UR4][R228.64+0x10], R192 ;  /* 0x000010c0e4007986 */ /* 0x0007e4000c101d04 */
.L_x_36807:
[----:B------:R-:W-:Y:S05]  /*2f00*/  BSYNC B0 ;  /* 0x0000000000007941 */ /* 0x000fea0003800000 */
.L_x_36806:
        /* <DEDUP_REMOVED lines=18> */
[----:B------:R-:W-:Y:S01]  /*3030*/  ISETP.NE.AND.EX P2, PT, RZ, UR9, PT, P2 ;  /* 0x00000009ff007c0c */ /* 0x000fe2000bf45320 */
[----:B----4-:R-:W-:-:S12]  /*3040*/  HADD2.F32 R196, -RZ, R200.H0_H0 ;  /* 0x200000c8ffc47230 */ /* 0x010fd80000004100 */
[----:B------:R-:W-:Y:S05]  /*3050*/  @P2 BRA `(.L_x_36826) ;  /* 0x00000000000c2947 */ /* 0x000fea0003800000 */
[----:B------:R-:W-:Y:S05]  /*3060*/  @!P1 BRA `(.L_x_36827) ;  /* 0x0000000000149947 */ /* 0x000fea0003800000 */
[----:B-----5:R-:W-:Y:S01]  /*3070*/  FADD.FTZ R196, R156, R196 ;  /* 0x000000c49cc47221 */ /* 0x020fe20000010000 */
[----:B------:R-:W-:Y:S06]  /*3080*/  BRA `(.L_x_36827) ;  /* 0x00000000000c7947 */ /* 0x000fec0003800000 */
.L_x_36826:
[----:B-----5:R-:W-:-:S05]  /*3090*/  HADD2.F32 R4, -RZ, R152.H0_H0 ;  /* 0x20000098ff047230 */ /* 0x020fca0000004100 */
[----:B------:R-:W-:-:S04]  /*30a0*/  FADD.FTZ R196, R4, R196 ;  /* 0x000000c404c47221 */ /* 0x000fc80000010000 */
[----:B------:R-:W-:-:S07]  /*30b0*/  @P1 FADD.FTZ R196, R156, R196 ;  /* 0x000000c49cc41221 */ /* 0x000fce0000010000 */
.L_x_36827:
[----:B------:R-:W-:Y:S01]  /*30c0*/  HADD2.F32 R197, -RZ, R200.H1_H1 ;  /* 0x300000c8ffc57230 */ /* 0x000fe20000004100 */
[----:B------:R-:W-:Y:S06]  /*30d0*/  @P2 BRA `(.L_x_36828) ;  /* 0x00000000000c2947 */ /* 0x000fec0003800000 */
[----:B------:R-:W-:Y:S05]  /*30e0*/  @!P1 BRA `(.L_x_36829) ;  /* 0x0000000000149947 */ /* 0x000fea0003800000 */
[----:B-----5:R-:W-:Y:S01]  /*30f0*/  FADD.FTZ R197, R157, R197 ;  /* 0x000000c59dc57221 */ /* 0x020fe20000010000 */
[----:B------:R-:W-:Y:S06]  /*3100*/  BRA `(.L_x_36829) ;  /* 0x00000000000c7947 */ /* 0x000fec0003800000 */
.L_x_36828:
[----:B-----5:R-:W-:-:S05]  /*3110*/  HADD2.F32 R4, -RZ, R152.H1_H1 ;  /* 0x30000098ff047230 */ /* 0x020fca0000004100 */
[----:B------:R-:W-:-:S04]  /*3120*/  FADD.FTZ R197, R4, R197 ;  /* 0x000000c504c57221 */ /* 0x000fc80000010000 */
[----:B------:R-:W-:-:S07]  /*3130*/  @P1 FADD.FTZ R197, R157, R197 ;  /* 0x000000c59dc51221 */ /* 0x000fce0000010000 */
.L_x_36829:
[----:B------:R-:W-:Y:S01]  /*3140*/  HADD2.F32 R198, -RZ, R201.H0_H0 ;  /* 0x200000c9ffc67230 */ /* 0x000fe20000004100 */
[----:B------:R-:W-:Y:S06]  /*3150*/  @P2 BRA `(.L_x_36830) ;  /* 0x00000000000c2947 */ /* 0x000fec0003800000 */
[----:B------:R-:W-:Y:S05]  /*3160*/  @!P1 BRA `(.L_x_36831) ;  /* 0x0000000000149947 */ /* 0x000fea0003800000 */
[----:B-----5:R-:W-:Y:S01]  /*3170*/  FADD.FTZ R198, R158, R198 ;  /* 0x000000c69ec67221 */ /* 0x020fe20000010000 */
[----:B------:R-:W-:Y:S06]  /*3180*/  BRA `(.L_x_36831) ;  /* 0x00000000000c7947 */ /* 0x000fec0003800000 */
.L_x_36830:
[----:B-----5:R-:W-:-:S05]  /*3190*/  HADD2.F32 R4, -RZ, R153.H0_H0 ;  /* 0x20000099ff047230 */ /* 0x020fca0000004100 */
[----:B------:R-:W-:-:S04]  /*31a0*/  FADD.FTZ R198, R4, R198 ;  /* 0x000000c604c67221 */ /* 0x000fc80000010000 */
[----:B------:R-:W-:-:S07]  /*31b0*/  @P1 FADD.FTZ R198, R158, R198 ;  /* 0x000000c69ec61221 */ /* 0x000fce0000010000 */
.L_x_36831:
[----:B------:R-:W-:Y:S01]  /*31c0*/  HADD2.F32 R199, -RZ, R201.H1_H1 ;  /* 0x300000c9ffc77230 */ /* 0x000fe20000004100 */
[----:B------:R-:W-:Y:S06]  /*31d0*/  @P2 BRA `(.L_x_36832) ;  /* 0x00000000000c2947 */ /* 0x000fec0003800000 */
[----:B------:R-:W-:Y:S05]  /*31e0*/  @!P1 BRA `(.L_x_36833) ;  /* 0x0000000000149947 */ /* 0x000fea0003800000 */
[----:B-----5:R-:W-:Y:S01]  /*31f0*/  FADD.FTZ R199, R159, R199 ;  /* 0x000000c79fc77221 */ /* 0x020fe20000010000 */
[----:B------:R-:W-:Y:S06]  /*3200*/  BRA `(.L_x_36833) ;  /* 0x00000000000c7947 */ /* 0x000fec0003800000 */
.L_x_36832:
[----:B-----5:R-:W-:-:S05]  /*3210*/  HADD2.F32 R4, -RZ, R153.H1_H1 ;  /* 0x30000099ff047230 */ /* 0x020fca0000004100 */
[----:B------:R-:W-:-:S04]  /*3220*/  FADD.FTZ R199, R4, R199 ;  /* 0x000000c704c77221 */ /* 0x000fc80000010000 */
[----:B------:R-:W-:-:S07]  /*3230*/  @P1 FADD.FTZ R199, R159, R199 ;  /* 0x000000c79fc71221 */ /* 0x000fce0000010000 */
.L_x_36833:
[----:B------:R-:W-:Y:S01]  /*3240*/  HADD2.F32 R200, -RZ, R202.H0_H0 ;  /* 0x200000caffc87230 */ /* 0x000fe20000004100 */
[----:B------:R-:W-:Y:S06]  /*3250*/  @P2 BRA `(.L_x_36834) ;  /* 0x00000000000c2947 */ /* 0x000fec0003800000 */
[----:B------:R-:W-:Y:S05]  /*3260*/  @!P1 BRA `(.L_x_36835) ;  /* 0x0000000000149947 */ /* 0x000fea0003800000 */
[----:B-----5:R-:W-:Y:S01]  /*3270*/  FADD.FTZ R200, R160, R200 ;  /* 0x000000c8a0c87221 */ /* 0x020fe20000010000 */
[----:B------:R-:W-:Y:S06]  /*3280*/  BRA `(.L_x_36835) ;  /* 0x00000000000c7947 */ /* 0x000fec0003800000 */
.L_x_36834:
[----:B-----5:R-:W-:-:S05]  /*3290*/  HADD2.F32 R4, -RZ, R154.H0_H0 ;  /* 0x2000009aff047230 */ /* 0x020fca0000004100 */
[----:B------:R-:W-:-:S04]  /*32a0*/  FADD.FTZ R200, R4, R200 ;  /* 0x000000c804c87221 */ /* 0x000fc80000010000 */
[----:B------:R-:W-:-:S07]  /*32b0*/  @P1 FADD.FTZ R200, R160, R200 ;  /* 0x000000c8a0c81221 */ /* 0x000fce0000010000 */
.L_x_36835:
[----:B------:R-:W-:Y:S01]  /*32c0*/  HADD2.F32 R201, -RZ, R202.H1_H1 ;  /* 0x300000caffc97230 */ /* 0x000fe20000004100 */
[----:B------:R-:W-:Y:S06]  /*32d0*/  @P2 BRA `(.L_x_36836) ;  /* 0x00000000000c2947 */ /* 0x000fec0003800000 */
[----:B------:R-:W-:Y:S05]  /*32e0*/  @!P1 BRA `(.L_x_36837) ;  /* 0x0000000000149947 */ /* 0x000fea0003800000 */
[----:B-----5:R-:W-:Y:S01]  /*32f0*/  FADD.FTZ R201, R161, R201 ;  /* 0x000000c9a1c97221 */ /* 0x020fe20000010000 */
[----:B------:R-:W-:Y:S06]  /*3300*/  BRA `(.L_x_36837) ;  /* 0x00000000000c7947 */ /* 0x000fec0003800000 */
.L_x_36836:
[----:B-----5:R-:W-:-:S05]  /*3310*/  HADD2.F32 R4, -RZ, R154.H1_H1 ;  /* 0x3000009aff047230 */ /* 0x020fca0000004100 */
[----:B------:R-:W-:-:S04]  /*3320*/  FADD.FTZ R201, R4, R201 ;  /* 0x000000c904c97221 */ /* 0x000fc80000010000 */
[----:B------:R-:W-:-:S07]  /*3330*/  @P1 FADD.FTZ R201, R161, R201 ;  /* 0x000000c9a1c91221 */ /* 0x000fce0000010000 */
.L_x_36837:
[----:B------:R-:W-:Y:S01]  /*3340*/  HADD2.F32 R202, -RZ, R203.H0_H0 ;  /* 0x200000cbffca7230 */ /* 0x000fe20000004100 */
[----:B------:R-:W-:Y:S06]  /*3350*/  @P2 BRA `(.L_x_36838) ;  /* 0x00000000000c2947 */ /* 0x000fec0003800000 */
[----:B------:R-:W-:Y:S05]  /*3360*/  @!P1 BRA `(.L_x_36839) ;  /* 0x0000000000149947 */ /* 0x000fea0003800000 */
[----:B-----5:R-:W-:Y:S01]  /*3370*/  FADD.FTZ R202, R162, R202 ;  /* 0x000000caa2ca7221 */ /* 0x020fe20000010000 */
[----:B------:R-:W-:Y:S06]  /*3380*/  BRA `(.L_x_36839) ;  /* 0x00000000000c7947 */ /* 0x000fec0003800000 */
.L_x_36838:
[----:B-----5:R-:W-:-:S05]  /*3390*/  HADD2.F32 R4, -RZ, R155.H0_H0 ;  /* 0x2000009bff047230 */ /* 0x020fca0000004100 */
[----:B------:R-:W-:-:S04]  /*33a0*/  FADD.FTZ R202, R4, R202 ;  /* 0x000000ca04ca7221 */ /* 0x000fc80000010000 */
[----:B------:R-:W-:-:S07]  /*33b0*/  @P1 FADD.FTZ R202, R162, R202 ;  /* 0x000000caa2ca1221 */ /* 0x000fce0000010000 */
.L_x_36839:
[----:B------:R-:W-:Y:S01]  /*33c0*/  HADD2.F32 R203, -RZ, R203.H1_H1 ;  /* 0x300000cbffcb7230 */ /* 0x000fe20000004100 */
[----:B------:R-:W-:Y:S06]  /*33d0*/  @P2 BRA `(.L_x_36840) ;  /* 0x00000000000c2947 */ /* 0x000fec0003800000 */
[----:B------:R-:W-:Y:S05]  /*33e0*/  @!P1 BRA `(.L_x_36841) ;  /* 0x0000000000149947 */ /* 0x000fea0003800000 */
[----:B-----5:R-:W-:Y:S01]  /*33f0*/  FADD.FTZ R203, R163, R203 ;  /* 0x000000cba3cb7221 */ /* 0x020fe20000010000 */
[----:B------:R-:W-:Y:S06]  /*3400*/  BRA `(.L_x_36841) ;  /* 0x00000000000c7947 */ /* 0x000fec0003800000 */
.L_x_36840:
[----:B-----5:R-:W-:-:S05]  /*3410*/  HADD2.F32 R4, -RZ, R155.H1_H1 ;  /* 0x3000009bff047230 */ /* 0x020fca0000004100 */
[----:B------:R-:W-:-:S04]  /*3420*/  FADD.FTZ R203, R4, R203 ;  /* 0x000000cb04cb7221 */ /* 0x000fc80000010000 */
[----:B------:R-:W-:-:S07]  /*3430*/  @P1 FADD.FTZ R203, R163, R203 ;  /* 0x000000cba3cb1221 */ /* 0x000fce0000010000 */
.L_x_36841:
[----:B-123--:R-:W-:-:S04]  /*3440*/  LEA R228, P1, R3, UR12, 0x5 ;  /* 0x0000000c03e47c11 */ /* 0x00efc8000f8228ff */
[C---:B------:R-:W-:Y:S02]  /*3450*/  LEA.HI.X R229, R3.reuse, UR13, RZ, 0x5, P1 ;  /* 0x0000000d03e57c11 */ /* 0x040fe400088f2cff */
[----:B------:R-:W-:-:S03]  /*3460*/  IADD3 R3, R3, 0x20, RZ ;  /* 0x0000002003037810 */ /* 0x000fc60007ffe0ff */
[----:B------:R4:W-:Y:S04]  /*3470*/  STG.E.128 desc[UR4][R228.64], R196 ;  /* 0x000000c4e4007986 */ /* 0x0009e8000c101d04 */
[----:B------:R4:W-:Y:S02]  /*3480*/  STG.E.128 desc[UR4][R228.64+0x10], R200 ;  /* 0x000010c8e4007986 */ /* 0x0009e4000c101d04 */
.L_x_36825:
[----:B------:R-:W-:Y:S05]  /*3490*/  BSYNC B0 ;  /* 0x0000000000007941 */ /* 0x000fea0003800000 */
.L_x_36824:
        /* <DEDUP_REMOVED lines=24> */
.L_x_36844:
[----:B-----5:R-:W-:-:S05]  /*3620*/  HADD2.F32 R4, -RZ, R152.H0_H0 ;  /* 0x20000098ff047230 */ /* 0x020fca0000004100 */
[----:B------:R-:W-:-:S04]  /*3630*/  FADD.FTZ R204, R4, R204 ;  /* 0x000000cc04cc7221 */ /* 0x000fc80000010000 */
[----:B------:R-:W-:-:S07]  /*3640*/  @P1 FADD.FTZ R204, R156, R204 ;  /* 0x000000cc9ccc1221 */ /* 0x000fce0000010000 */
.L_x_36845:
[----:B------:R-:W-:Y:S01]  /*3650*/  HADD2.F32 R205, -RZ, R208.H1_H1 ;  /* 0x300000d0ffcd7230 */ /* 0x000fe20000004100 */
[----:B------:R-:W-:Y:S06]  /*3660*/  @P2 BRA `(.L_x_36846) ;  /* 0x00000000000c2947 */ /* 0x000fec0003800000 */
[----:B------:R-:W-:Y:S05]  /*3670*/  @!P1 BRA `(.L_x_36847) ;  /* 0x0000000000149947 */ /* 0x000fea0003800000 */
[----:B-----5:R-:W-:Y:S01]  /*3680*/  FADD.FTZ R205, R157, R205 ;  /* 0x000000cd9dcd7221 */ /* 0x020fe20000010000 */
[----:B------:R-:W-:Y:S06]  /*3690*/  BRA `(.L_x_36847) ;  /* 0x00000000000c7947 */ /* 0x000fec0003800000 */
.L_x_36846:
[----:B-----5:R-:W-:-:S05]  /*36a0*/  HADD2.F32 R4, -RZ, R152.H1_H1 ;  /* 0x30000098ff047230 */ /* 0x020fca0000004100 */
[----:B------:R-:W-:-:S04]  /*36b0*/  FADD.FTZ R205, R4, R205 ;  /* 0x000000cd04cd7221 */ /* 0x000fc80000010000 */
[----:B------:R-:W-:-:S07]  /*36c0*/  @P1 FADD.FTZ R205, R157, R205 ;  /* 0x000000cd9dcd1221 */ /* 0x000fce0000010000 */
.L_x_36847:
[----:B------:R-:W-:Y:S01]  /*36d0*/  HADD2.F32 R206, -RZ, R209.H0_H0 ;  /* 0x200000d1ffce7230 */ /* 0x000fe20000004100 */
[----:B------:R-:W-:Y:S06]  /*36e0*/  @P2 BRA `(.L_x_36848) ;  /* 0x00000000000c2947 */ /* 0x000fec0003800000 */
[----:B------:R-:W-:Y:S05]  /*36f0*/  @!P1 BRA `(.L_x_36849) ;  /* 0x0000000000149947 */ /* 0x000fea0003800000 */
[----:B-----5:R-:W-:Y:S01]  /*3700*/  FADD.FTZ R206, R158, R206 ;  /* 0x000000ce9ece7221 */ /* 0x020fe20000010000 */
[----:B------:R-:W-:Y:S06]  /*3710*/  BRA `(.L_x_36849) ;  /* 0x00000000000c7947 */ /* 0x000fec0003800000 */
.L_x_36848:
[----:B-----5:R-:W-:-:S05]  /*3720*/  HADD2.F32 R4, -RZ, R153.H0_H0 ;  /* 0x20000099ff047230 */ /* 0x020fca0000004100 */
[----:B------:R-:W-:-:S04]  /*3730*/  FADD.FTZ R206, R4, R206 ;  /* 0x000000ce04ce7221 */ /* 0x000fc80000010000 */
[----:B------:R-:W-:-:S07]  /*3740*/  @P1 FADD.FTZ R206, R158, R206 ;  /* 0x000000ce9ece1221 */ /* 0x000fce0000010000 */
.L_x_36849:
[----:B------:R-:W-:Y:S01]  /*3750*/  HADD2.F32 R207, -RZ, R209.H1_H1 ;  /* 0x300000d1ffcf7230 */ /* 0x000fe20000004100 */
[----:B------:R-:W-:Y:S06]  /*3760*/  @P2 BRA `(.L_x_36850) ;  /* 0x00000000000c2947 */ /* 0x000fec0003800000 */
[----:B------:R-:W-:Y:S05]  /*3770*/  @!P1 BRA `(.L_x_36851) ;  /* 0x0000000000149947 */ /* 0x000fea0003800000 */
[----:B-----5:R-:W-:Y:S01]  /*3780*/  FADD.FTZ R207, R159, R207 ;  /* 0x000000cf9fcf7221 */ /* 0x020fe20000010000 */
[----:B------:R-:W-:Y:S06]  /*3790*/  BRA `(.L_x_36851) ;  /* 0x00000000000c7947 */ /* 0x000fec0003800000 */
.L_x_36850:
[----:B-----5:R-:W-:-:S05]  /*37a0*/  HADD2.F32 R4, -RZ, R153.H1_H1 ;  /* 0x30000099ff047230 */ /* 0x020fca0000004100 */
[----:B------:R-:W-:-:S04]  /*37b0*/  FADD.FTZ R207, R4, R207 ;  /* 0x000000cf04cf7221 */ /* 0x000fc80000010000 */
[----:B------:R-:W-:-:S07]  /*37c0*/  @P1 FADD.FTZ R207, R159, R207 ;  /* 0x000000cf9fcf1221 */ /* 0x000fce0000010000 */
.L_x_36851:
[----:B------:R-:W-:Y:S01]  /*37d0*/  HADD2.F32 R208, -RZ, R210.H0_H0 ;  /* 0x200000d2ffd07230 */ /* 0x000fe20000004100 */
[----:B------:R-:W-:Y:S06]  /*37e0*/  @P2 BRA `(.L_x_36852) ;  /* 0x00000000000c2947 */ /* 0x000fec0003800000 */
[----:B------:R-:W-:Y:S05]  /*37f0*/  @!P1 BRA `(.L_x_36853) ;  /* 0x0000000000149947 */ /* 0x000fea0003800000 */
[----:B-----5:R-:W-:Y:S01]  /*3800*/  FADD.FTZ R208, R160, R208 ;  /* 0x000000d0a0d07221 */ /* 0x020fe20000010000 */
[----:B------:R-:W-:Y:S06]  /*3810*/  BRA `(.L_x_36853) ;  /* 0x00000000000c7947 */ /* 0x000fec0003800000 */
.L_x_36852:
[----:B-----5:R-:W-:-:S05]  /*3820*/  HADD2.F32 R4, -RZ, R154.H0_H0 ;  /* 0x2000009aff047230 */ /* 0x020fca0000004100 */
[----:B------:R-:W-:-:S04]  /*3830*/  FADD.FTZ R208, R4, R208 ;  /* 0x000000d004d07221 */ /* 0x000fc80000010000 */
[----:B------:R-:W-:-:S07]  /*3840*/  @P1 FADD.FTZ R208, R160, R208 ;  /* 0x000000d0a0d01221 */ /* 0x000fce0000010000 */
.L_x_36853:
[----:B------:R-:W-:Y:S01]  /*3850*/  HADD2.F32 R209, -RZ, R210.H1_H1 ;  /* 0x300000d2ffd17230 */ /* 0x000fe20000004100 */
[----:B------:R-:W-:Y:S06]  /*3860*/  @P2 BRA `(.L_x_36854) ;  /* 0x00000000000c2947 */ /* 0x000fec0003800000 */
[----:B------:R-:W-:Y:S05]  /*3870*/  @!P1 BRA `(.L_x_36855) ;  /* 0x0000000000149947 */ /* 0x000fea0003800000 */
[----:B-----5:R-:W-:Y:S01]  /*3880*/  FADD.FTZ R209, R161, R209 ;  /* 0x000000d1a1d17221 */ /* 0x020fe20000010000 */
[----:B------:R-:W-:Y:S06]  /*3890*/  BRA `(.L_x_36855) ;  /* 0x00000000000c7947 */ /* 0x000fec0003800000 */
.L_x_36854:
[----:B-----5:R-:W-:-:S05]  /*38a0*/  HADD2.F32 R4, -RZ, R154.H1_H1 ;  /* 0x3000009aff047230 */ /* 0x020fca0000004100 */
[----:B------:R-:W-:-:S04]  /*38b0*/  FADD.FTZ R209, R4, R209 ;  /* 0x000000d104d17221 */ /* 0x000fc80000010000 */
[----:B------:R-:W-:-:S07]  /*38c0*/  @P1 FADD.FTZ R209, R161, R209 ;  /* 0x000000d1a1d11221 */ /* 0x000fce0000010000 */
.L_x_36855:
[----:B------:R-:W-:Y:S01]  /*38d0*/  HADD2.F32 R210, -RZ, R211.H0_H0 ;  /* 0x200000d3ffd27230 */ /* 0x000fe20000004100 */
[----:B------:R-:W-:Y:S06]  /*38e0*/  @P2 BRA `(.L_x_36856) ;  /* 0x00000000000c2947 */ /* 0x000fec0003800000 */
[----:B------:R-:W-:Y:S05]  /*38f0*/  @!P1 BRA `(.L_x_36857) ;  /* 0x0000000000149947 */ /* 0x000fea0003800000 */
[----:B-----5:R-:W-:Y:S01]  /*3900*/  FADD.FTZ R210, R162, R210 ;  /* 0x000000d2a2d27221 */ /* 0x020fe20000010000 */
[----:B------:R-:W-:Y:S06]  /*3910*/  BRA `(.L_x_36857) ;  /* 0x00000000000c7947 */ /* 0x000fec0003800000 */
.L_x_36856:
[----:B-----5:R-:W-:-:S05]  /*3920*/  HADD2.F32 R4, -RZ, R155.H0_H0 ;  /* 0x2000009bff047230 */ /* 0x020fca0000004100 */
[----:B------:R-:W-:-:S04]  /*3930*/  FADD.FTZ R210, R4, R210 ;  /* 0x000000d204d27221 */ /* 0x000fc80000010000 */
[----:B------:R-:W-:-:S07]  /*3940*/  @P1 FADD.FTZ R210, R162, R210 ;  /* 0x000000d2a2d21221 */ /* 0x000fce0000010000 */
.L_x_36857:
[----:B------:R-:W-:Y:S01]  /*3950*/  HADD2.F32 R211, -RZ, R211.H1_H1 ;  /* 0x300000d3ffd37230 */ /* 0x000fe20000004100 */
[----:B------:R-:W-:Y:S06]  /*3960*/  @P2 BRA `(.L_x_36858) ;  /* 0x00000000000c2947 */ /* 0x000fec0003800000 */
[----:B------:R-:W-:Y:S05]  /*3970*/  @!P1 BRA `(.L_x_36859) ;  /* 0x0000000000149947 */ /* 0x000fea0003800000 */
[----:B-----5:R-:W-:Y:S01]  /*3980*/  FADD.FTZ R211, R163, R211 ;  /* 0x000000d3a3d37221 */ /* 0x020fe20000010000 */
[----:B------:R-:W-:Y:S06]  /*3990*/  BRA `(.L_x_36859) ;  /* 0x00000000000c7947 */ /* 0x000fec0003800000 */
.L_x_36858:
[----:B-----5:R-:W-:-:S05]  /*39a0*/  HADD2.F32 R4, -RZ, R155.H1_H1 ;  /* 0x3000009bff047230 */ /* 0x020fca0000004100 */
[----:B------:R-:W-:-:S04]  /*39b0*/  FADD.FTZ R211, R4, R211 ;  /* 0x000000d304d37221 */ /* 0x000fc80000010000 */
[----:B------:R-:W-:-:S07]  /*39c0*/  @P1 FADD.FTZ R211, R163, R211 ;  /* 0x000000d3a3d31221 */ /* 0x000fce0000010000 */
.L_x_36859:
[----:B---34-:R-:W-:-:S04]  /*39d0*/  LEA R228, P1, R3, UR12, 0x5 ;  /* 0x0000000c03e47c11 */ /* 0x018fc8000f8228ff */
[C---:B------:R-:W-:Y:S02]  /*39e0*/  LEA.HI.X R229, R3.reuse, UR13, RZ, 0x5, P1 ;  /* 0x0000000d03e57c11 */ /* 0x040fe400088f2cff */
[----:B------:R-:W-:-:S03]  /*39f0*/  IADD3 R3, R3, 0x20, RZ ;  /* 0x0000002003037810 */ /* 0x000fc60007ffe0ff */
[----:B------:R0:W-:Y:S04]  /*3a00*/  STG.E.128 desc[UR4][R228.64], R204 ;  /* 0x000000cce4007986 */ /* 0x0001e8000c101d04 */
[----:B------:R0:W-:Y:S02]  /*3a10*/  STG.E.128 desc[UR4][R228.64+0x10], R208 ;  /* 0x000010d0e4007986 */ /* 0x0001e4000c101d04 */
.L_x_36843:
[----:B------:R-:W-:Y:S05]  /*3a20*/  BSYNC B0 ;  /* 0x0000000000007941 */ /* 0x000fea0003800000 */
.L_x_36842:
        /* <DEDUP_REMOVED lines=24> */
.L_x_36862:
[----:B-----5:R-:W-:-:S05]  /*3bb0*/  HADD2.F32 R4, -RZ, R152.H0_H0 ;  /* 0x20000098ff047230 */ /* 0x020fca0000004100 */
[----:B------:R-:W-:-:S04]  /*3bc0*/  FADD.FTZ R212, R4, R212 ;  /* 0x000000d404d47221 */ /* 0x000fc80000010000 */
[----:B------:R-:W-:-:S07]  /*3bd0*/  @P1 FADD.FTZ R212, R156, R212 ;  /* 0x000000d49cd41221 */ /* 0x000fce0000010000 */
.L_x_36863:
[----:B------:R-:W-:Y:S01]  /*3be0*/  HADD2.F32 R213, -RZ, R216.H1_H1 ;  /* 0x300000d8ffd57230 */ /* 0x000fe20000004100 */
[----:B------:R-:W-:Y:S06]  /*3bf0*/  @P2 BRA `(.L_x_36864) ;  /* 0x00000000000c2947 */ /* 0x000fec0003800000 */
[----:B------:R-:W-:Y:S05]  /*3c00*/  @!P1 BRA `(.L_x_36865) ;  /* 0x0000000000149947 */ /* 0x000fea0003800000 */
[----:B-----5:R-:W-:Y:S01]  /*3c10*/  FADD.FTZ R213, R157, R213 ;  /* 0x000000d59dd57221 */ /* 0x020fe20000010000 */
[----:B------:R-:W-:Y:S06]  /*3c20*/  BRA `(.L_x_36865) ;  /* 0x00000000000c7947 */ /* 0x000fec0003800000 */
.L_x_36864:
[----:B-----5:R-:W-:-:S05]  /*3c30*/  HADD2.F32 R4, -RZ, R152.H1_H1 ;  /* 0x30000098ff047230 */ /* 0x020fca0000004100 */
[----:B------:R-:W-:-:S04]  /*3c40*/  FADD.FTZ R213, R4, R213 ;  /* 0x000000d504d57221 */ /* 0x000fc80000010000 */
[----:B------:R-:W-:-:S07]  /*3c50*/  @P1 FADD.FTZ R213, R157, R213 ;  /* 0x000000d59dd51221 */ /* 0x000fce0000010000 */
.L_x_36865:
[----:B------:R-:W-:Y:S01]  /*3c60*/  HADD2.F32 R214, -RZ, R217.H0_H0 ;  /* 0x200000d9ffd67230 */ /* 0x000fe20000004100 */
[----:B------:R-:W-:Y:S06]  /*3c70*/  @P2 BRA `(.L_x_36866) ;  /* 0x00000000000c2947 */ /* 0x000fec0003800000 */
[----:B------:R-:W-:Y:S05]  /*3c80*/  @!P1 BRA `(.L_x_36867) ;  /* 0x0000000000149947 */ /* 0x000fea0003800000 */
[----:B-----5:R-:W-:Y:S01]  /*3c90*/  FADD.FTZ R214, R158, R214 ;  /* 0x000000d69ed67221 */ /* 0x020fe20000010000 */
[----:B------:R-:W-:Y:S06]  /*3ca0*/  BRA `(.L_x_36867) ;  /* 0x00000000000c7947 */ /* 0x000fec0003800000 */
.L_x_36866:
[----:B-----5:R-:W-:-:S05]  /*3cb0*/  HADD2.F32 R4, -RZ, R153.H0_H0 ;  /* 0x20000099ff047230 */ /* 0x020fca0000004100 */
[----:B------:R-:W-:-:S04]  /*3cc0*/  FADD.FTZ R214, R4, R214 ;  /* 0x000000d604d67221 */ /* 0x000fc80000010000 */
[----:B------:R-:W-:-:S07]  /*3cd0*/  @P1 FADD.FTZ R214, R158, R214 ;  /* 0x000000d69ed61221 */ /* 0x000fce0000010000 */
.L_x_36867:
[----:B------:R-:W-:Y:S01]  /*3ce0*/  HADD2.F32 R215, -RZ, R217.H1_H1 ;  /* 0x300000d9ffd77230 */ /* 0x000fe20000004100 */
[----:B------:R-:W-:Y:S06]  /*3cf0*/  @P2 BRA `(.L_x_36868) ;  /* 0x00000000000c2947 */ /* 0x000fec0003800000 */
[----:B------:R-:W-:Y:S05]  /*3d00*/  @!P1 BRA `(.L_x_36869) ;  /* 0x0000000000149947 */ /* 0x000fea0003800000 */
[----:B-----5:R-:W-:Y:S01]  /*3d10*/  FADD.FTZ R215, R159, R215 ;  /* 0x000000d79fd77221 */ /* 0x020fe20000010000 */
[----:B------:R-:W-:Y:S06]  /*3d20*/  BRA `(.L_x_36869) ;  /* 0x00000000000c7947 */ /* 0x000fec0003800000 */
.L_x_36868:
[----:B-----5:R-:W-:-:S05]  /*3d30*/  HADD2.F32 R4, -RZ, R153.H1_H1 ;  /* 0x30000099ff047230 */ /* 0x020fca0000004100 */
[----:B------:R-:W-:-:S04]  /*3d40*/  FADD.FTZ R215, R4, R215 ;  /* 0x000000d704d77221 */ /* 0x000fc80000010000 */
[----:B------:R-:W-:-:S07]  /*3d50*/  @P1 FADD.FTZ R215, R159, R215 ;  /* 0x000000d79fd71221 */ /* 0x000fce0000010000 */
.L_x_36869:
[----:B------:R-:W-:Y:S01]  /*3d60*/  HADD2.F32 R216, -RZ, R218.H0_H0 ;  /* 0x200000daffd87230 */ /* 0x000fe20000004100 */
[----:B------:R-:W-:Y:S06]  /*3d70*/  @P2 BRA `(.L_x_36870) ;  /* 0x00000000000c2947 */ /* 0x000fec0003800000 */
[----:B------:R-:W-:Y:S05]  /*3d80*/  @!P1 BRA `(.L_x_36871) ;  /* 0x0000000000149947 */ /* 0x000fea0003800000 */
[----:B-----5:R-:W-:Y:S01]  /*3d90*/  FADD.FTZ R216, R160, R216 ;  /* 0x000000d8a0d87221 */ /* 0x020fe20000010000 */
[----:B------:R-:W-:Y:S06]  /*3da0*/  BRA `(.L_x_36871) ;  /* 0x00000000000c7947 */ /* 0x000fec0003800000 */
.L_x_36870:
[----:B-----5:R-:W-:-:S05]  /*3db0*/  HADD2.F32 R4, -RZ, R154.H0_H0 ;  /* 0x2000009aff047230 */ /* 0x020fca0000004100 */
[----:B------:R-:W-:-:S04]  /*3dc0*/  FADD.FTZ R216, R4, R216 ;  /* 0x000000d804d87221 */ /* 0x000fc80000010000 */
[----:B------:R-:W-:-:S07]  /*3dd0*/  @P1 FADD.FTZ R216, R160, R216 ;  /* 0x000000d8a0d81221 */ /* 0x000fce0000010000 */
.L_x_36871:
[----:B------:R-:W-:Y:S01]  /*3de0*/  HADD2.F32 R217, -RZ, R218.H1_H1 ;  /* 0x300000daffd97230 */ /* 0x000fe20000004100 */
[----:B------:R-:W-:Y:S06]  /*3df0*/  @P2 BRA `(.L_x_36872) ;  /* 0x00000000000c2947 */ /* 0x000fec0003800000 */
[----:B------:R-:W-:Y:S05]  /*3e00*/  @!P1 BRA `(.L_x_36873) ;  /* 0x0000000000149947 */ /* 0x000fea0003800000 */
[----:B-----5:R-:W-:Y:S01]  /*3e10*/  FADD.FTZ R217, R161, R217 ;  /* 0x000000d9a1d97221 */ /* 0x020fe20000010000 */
[----:B------:R-:W-:Y:S06]  /*3e20*/  BRA `(.L_x_36873) ;  /* 0x00000000000c7947 */ /* 0x000fec0003800000 */
.L_x_36872:
[----:B-----5:R-:W-:-:S05]  /*3e30*/  HADD2.F32 R4, -RZ, R154.H1_H1 ;  /* 0x3000009aff047230 */ /* 0x020fca0000004100 */
[----:B------:R-:W-:-:S04]  /*3e40*/  FADD.FTZ R217, R4, R217 ;  /* 0x000000d904d97221 */ /* 0x000fc80000010000 */
[----:B------:R-:W-:-:S07]  /*3e50*/  @P1 FADD.FTZ R217, R161, R217 ;  /* 0x000000d9a1d91221 */ /* 0x000fce0000010000 */
.L_x_36873:
[----:B------:R-:W-:Y:S01]  /*3e60*/  HADD2.F32 R218, -RZ, R219.H0_H0 ;  /* 0x200000dbffda7230 */ /* 0x000fe20000004100 */
[----:B------:R-:W-:Y:S06]  /*3e70*/  @P2 BRA `(.L_x_36874) ;  /* 0x00000000000c2947 */ /* 0x000fec0003800000 */
[----:B------:R-:W-:Y:S05]  /*3e80*/  @!P1 BRA `(.L_x_36875) ;  /* 0x0000000000149947 */ /* 0x000fea0003800000 */
[----:B-----5:R-:W-:Y:S01]  /*3e90*/  FADD.FTZ R218, R162, R218 ;  /* 0x000000daa2da7221 */ /* 0x020fe20000010000 */
[----:B------:R-:W-:Y:S06]  /*3ea0*/  BRA `(.L_x_36875) ;  /* 0x00000000000c7947 */ /* 0x000fec0003800000 */
.L_x_36874:
[----:B-----5:R-:W-:-:S05]  /*3eb0*/  HADD2.F32 R4, -RZ, R155.H0_H0 ;  /* 0x2000009bff047230 */ /* 0x020fca0000004100 */
[----:B------:R-:W-:-:S04]  /*3ec0*/  FADD.FTZ R218, R4, R218 ;  /* 0x000000da04da7221 */ /* 0x000fc80000010000 */
[----:B------:R-:W-:-:S07]  /*3ed0*/  @P1 FADD.FTZ R218, R162, R218 ;  /* 0x000000daa2da1221 */ /* 0x000fce0000010000 */
.L_x_36875:
[----:B------:R-:W-:Y:S01]  /*3ee0*/  HADD2.F32 R219, -RZ, R219.H1_H1 ;  /* 0x300000dbffdb7230 */ /* 0x000fe20000004100 */
[----:B------:R-:W-:Y:S06]  /*3ef0*/  @P2 BRA `(.L_x_36876) ;  /* 0x00000000000c2947 */ /* 0x000fec0003800000 */
[----:B------:R-:W-:Y:S05]  /*3f00*/  @!P1 BRA `(.L_x_36877) ;  /* 0x0000000000149947 */ /* 0x000fea0003800000 */
[----:B-----5:R-:W-:Y:S01]  /*3f10*/  FADD.FTZ R219, R163, R219 ;  /* 0x000000dba3db7221 */ /* 0x020fe20000010000 */
[----:B------:R-:W-:Y:S06]  /*3f20*/  BRA `(.L_x_36877) ;  /* 0x00000000000c7947 */ /* 0x000fec0003800000 */
.L_x_36876:
[----:B-----5:R-:W-:-:S05]  /*3f30*/  HADD2.F32 R4, -RZ, R155.H1_H1 ;  /* 0x3000009bff047230 */ /* 0x020fca0000004100 */
[----:B------:R-:W-:-:S04]  /*3f40*/  FADD.FTZ R219, R4, R219 ;  /* 0x000000db04db7221 */ /* 0x000fc80000010000 */
[----:B------:R-:W-:-:S07]  /*3f50*/  @P1 FADD.FTZ R219, R163, R219 ;  /* 0x000000dba3db1221 */ /* 0x000fce0000010000 */
.L_x_36877:
[----:B---34-:R-:W-:-:S04]  /*3f60*/  LEA R228, P1, R3, UR12, 0x5 ;  /* 0x0000000c03e47c11 */ /* 0x018fc8000f8228ff */
[C---:B------:R-:W-:Y:S02]  /*3f70*/  LEA.HI.X R229, R3.reuse, UR13, RZ, 0x5, P1 ;  /* 0x0000000d03e57c11 */ /* 0x040fe400088f2cff */
[----:B------:R-:W-:-:S03]  /*3f80*/  IADD3 R3, R3, 0x20, RZ ;  /* 0x0000002003037810 */ /* 0x000fc60007ffe0ff */
[----:B------:R0:W-:Y:S04]  /*3f90*/  STG.E.128 desc[UR4][R228.64], R212 ;  /* 0x000000d4e4007986 */ /* 0x0001e8000c101d04 */
[----:B------:R0:W-:Y:S02]  /*3fa0*/  STG.E.128 desc[UR4][R228.64+0x10], R216 ;  /* 0x000010d8e4007986 */ /* 0x0001e4000c101d04 */
.L_x_36861:
[----:B------:R-:W-:Y:S05]  /*3fb0*/  BSYNC B0 ;  /* 0x0000000000007941 */ /* 0x000fea0003800000 */
.L_x_36860:
        /* <DEDUP_REMOVED lines=24> */
.L_x_36880:
[----:B-----5:R-:W-:-:S05]  /*4140*/  HADD2.F32 R4, -RZ, R152.H0_H0 ;  /* 0x20000098ff047230 */ /* 0x020fca0000004100 */
[----:B------:R-:W-:-:S04]  /*4150*/  FADD.FTZ R220, R4, R220 ;  /* 0x000000dc04dc7221 */ /* 0x000fc80000010000 */
[----:B------:R-:W-:-:S07]  /*4160*/  @P1 FADD.FTZ R220, R156, R220 ;  /* 0x000000dc9cdc1221 */ /* 0x000fce0000010000 */
.L_x_36881:
[----:B------:R-:W-:Y:S01]  /*4170*/  HADD2.F32 R221, -RZ, R224.H1_H1 ;  /* 0x300000e0ffdd7230 */ /* 0x000fe20000004100 */
[----:B------:R-:W-:Y:S06]  /*4180*/  @P2 BRA `(.L_x_36882) ;  /* 0x00000000000c2947 */ /* 0x000fec0003800000 */
[----:B------:R-:W-:Y:S05]  /*4190*/  @!P1 BRA `(.L_x_36883) ;  /* 0x0000000000149947 */ /* 0x000fea0003800000 */
[----:B-----5:R-:W-:Y:S01]  /*41a0*/  FADD.FTZ R221, R157, R221 ;  /* 0x000000dd9ddd7221 */ /* 0x020fe20000010000 */
[----:B------:R-:W-:Y:S06]  /*41b0*/  BRA `(.L_x_36883) ;  /* 0x00000000000c7947 */ /* 0x000fec0003800000 */
.L_x_36882:
[----:B-----5:R-:W-:-:S05]  /*41c0*/  HADD2.F32 R4, -RZ, R152.H1_H1 ;  /* 0x30000098ff047230 */ /* 0x020fca0000004100 */
[----:B------:R-:W-:-:S04]  /*41d0*/  FADD.FTZ R221, R4, R221 ;  /* 0x000000dd04dd7221 */ /* 0x000fc80000010000 */
[----:B------:R-:W-:-:S07]  /*41e0*/  @P1 FADD.FTZ R221, R157, R221 ;  /* 0x000000dd9ddd1221 */ /* 0x000fce0000010000 */
.L_x_36883:
[----:B------:R-:W-:Y:S01]  /*41f0*/  HADD2.F32 R222, -RZ, R225.H0_H0 ;  /* 0x200000e1ffde7230 */ /* 0x000fe20000004100 */
[----:B------:R-:W-:Y:S06]  /*4200*/  @P2 BRA `(.L_x_36884) ;  /* 0x00000000000c2947 */ /* 0x000fec0003800000 */
[----:B------:R-:W-:Y:S05]  /*4210*/  @!P1 BRA `(.L_x_36885) ;  /* 0x0000000000149947 */ /* 0x000fea0003800000 */
[----:B-----5:R-:W-:Y:S01]  /*4220*/  FADD.FTZ R222, R158, R222 ;  /* 0x000000de9ede7221 */ /* 0x020fe20000010000 */
[----:B------:R-:W-:Y:S06]  /*4230*/  BRA `(.L_x_36885) ;  /* 0x00000000000c7947 */ /* 0x000fec0003800000 */
.L_x_36884:
[----:B-----5:R-:W-:-:S05]  /*4240*/  HADD2.F32 R4, -RZ, R153.H0_H0 ;  /* 0x20000099ff047230 */ /* 0x020fca0000004100 */
[----:B------:R-:W-:-:S04]  /*4250*/  FADD.FTZ R222, R4, R222 ;  /* 0x000000de04de7221 */ /* 0x000fc80000010000 */
[----:B------:R-:W-:-:S07]  /*4260*/  @P1 FADD.FTZ R222, R158, R222 ;  /* 0x000000de9ede1221 */ /* 0x000fce0000010000 */
.L_x_36885:
[----:B------:R-:W-:Y:S01]  /*4270*/  HADD2.F32 R223, -RZ, R225.H1_H1 ;  /* 0x300000e1ffdf7230 */ /* 0x000fe20000004100 */
[----:B------:R-:W-:Y:S06]  /*4280*/  @P2 BRA `(.L_x_36886) ;  /* 0x00000000000c2947 */ /* 0x000fec0003800000 */
[----:B------:R-:W-:Y:S05]  /*4290*/  @!P1 BRA `(.L_x_36887) ;  /* 0x0000000000149947 */ /* 0x000fea0003800000 */
[----:B-----5:R-:W-:Y:S01]  /*42a0*/  FADD.FTZ R223, R159, R223 ;  /* 0x000000df9fdf7221 */ /* 0x020fe20000010000 */
[----:B------:R-:W-:Y:S06]  /*42b0*/  BRA `(.L_x_36887) ;  /* 0x00000000000c7947 */ /* 0x000fec0003800000 */
.L_x_36886:
[----:B-----5:R-:W-:-:S05]  /*42c0*/  HADD2.F32 R4, -RZ, R153.H1_H1 ;  /* 0x30000099ff047230 */ /* 0x020fca0000004100 */
[----:B------:R-:W-:-:S04]  /*42d0*/  FADD.FTZ R223, R4, R223 ;  /* 0x000000df04df7221 */ /* 0x000fc80000010000 */
[----:B------:R-:W-:-:S07]  /*42e0*/  @P1 FADD.FTZ R223, R159, R223 ;  /* 0x000000df9fdf1221 */ /* 0x000fce0000010000 */
.L_x_36887:
[----:B------:R-:W-:Y:S01]  /*42f0*/  HADD2.F32 R224, -RZ, R226.H0_H0 ;  /* 0x200000e2ffe07230 */ /* 0x000fe20000004100 */
[----:B------:R-:W-:Y:S06]  /*4300*/  @P2 BRA `(.L_x_36888) ;  /* 0x00000000000c2947 */ /* 0x000fec0003800000 */
[----:B------:R-:W-:Y:S05]  /*4310*/  @!P1 BRA `(.L_x_36889) ;  /* 0x0000000000149947 */ /* 0x000fea0003800000 */
[----:B-----5:R-:W-:Y:S01]  /*4320*/  FADD.FTZ R224, R160, R224 ;  /* 0x000000e0a0e07221 */ /* 0x020fe20000010000 */
[----:B------:R-:W-:Y:S06]  /*4330*/  BRA `(.L_x_36889) ;  /* 0x00000000000c7947 */ /* 0x000fec0003800000 */
.L_x_36888:
[----:B-----5:R-:W-:-:S05]  /*4340*/  HADD2.F32 R4, -RZ, R154.H0_H0 ;  /* 0x2000009aff047230 */ /* 0x020fca0000004100 */
[----:B------:R-:W-:-:S04]  /*4350*/  FADD.FTZ R224, R4, R224 ;  /* 0x000000e004e07221 */ /* 0x000fc80000010000 */
[----:B------:R-:W-:-:S07]  /*4360*/  @P1 FADD.FTZ R224, R160, R224 ;  /* 0x000000e0a0e01221 */ /* 0x000fce0000010000 */
.L_x_36889:
[----:B------:R-:W-:Y:S01]  /*4370*/  HADD2.F32 R225, -RZ, R226.H1_H1 ;  /* 0x300000e2ffe17230 */ /* 0x000fe20000004100 */
[----:B------:R-:W-:Y:S06]  /*4380*/  @P2 BRA `(.L_x_36890) ;  /* 0x00000000000c2947 */ /* 0x000fec0003800000 */
[----:B------:R-:W-:Y:S05]  /*4390*/  @!P1 BRA `(.L_x_36891) ;  /* 0x0000000000149947 */ /* 0x000fea0003800000 */
[----:B-----5:R-:W-:Y:S01]  /*43a0*/  FADD.FTZ R225, R161, R225 ;  /* 0x000000e1a1e17221 */ /* 0x020fe20000010000 */
[----:B------:R-:W-:Y:S06]  /*43b0*/  BRA `(.L_x_36891) ;  /* 0x00000000000c7947 */ /* 0x000fec0003800000 */
.L_x_36890:
[----:B-----5:R-:W-:-:S05]  /*43c0*/  HADD2.F32 R4, -RZ, R154.H1_H1 ;  /* 0x3000009aff047230 */ /* 0x020fca0000004100 */
[----:B------:R-:W-:-:S04]  /*43d0*/  FADD.FTZ R225, R4, R225 ;  /* 0x000000e104e17221 */ /* 0x000fc80000010000 */
[----:B------:R-:W-:-:S07]  /*43e0*/  @P1 FADD.FTZ R225, R161, R225 ;  /* 0x000000e1a1e11221 */ /* 0x000fce0000010000 */
.L_x_36891:
[----:B------:R-:W-:Y:S01]  /*43f0*/  HADD2.F32 R226, -RZ, R227.H0_H0 ;  /* 0x200000e3ffe27230 */ /* 0x000fe20000004100 */
[----:B------:R-:W-:Y:S06]  /*4400*/  @P2 BRA `(.L_x_36892) ;  /* 0x00000000000c2947 */ /* 0x000fec0003800000 */
[----:B------:R-:W-:Y:S05]  /*4410*/  @!P1 BRA `(.L_x_36893) ;  /* 0x0000000000149947 */ /* 0x000fea0003800000 */
[----:B-----5:R-:W-:Y:S01]  /*4420*/  FADD.FTZ R226, R162, R226 ;  /* 0x000000e2a2e27221 */ /* 0x020fe20000010000 */
[----:B------:R-:W-:Y:S06]  /*4430*/  BRA `(.L_x_36893) ;  /* 0x00000000000c7947 */ /* 0x000fec0003800000 */
.L_x_36892:
[----:B-----5:R-:W-:-:S05]  /*4440*/  HADD2.F32 R4, -RZ, R155.H0_H0 ;  /* 0x2000009bff047230 */ /* 0x020fca0000004100 */
[----:B------:R-:W-:-:S04]  /*4450*/  FADD.FTZ R226, R4, R226 ;  /* 0x000000e204e27221 */ /* 0x000fc80000010000 */
[----:B------:R-:W-:-:S07]  /*4460*/  @P1 FADD.FTZ R226, R162, R226 ;  /* 0x000000e2a2e21221 */ /* 0x000fce0000010000 */
.L_x_36893:
[----:B------:R-:W-:Y:S01]  /*4470*/  HADD2.F32 R227, -RZ, R227.H1_H1 ;  /* 0x300000e3ffe37230 */ /* 0x000fe20000004100 */
[----:B------:R-:W-:Y:S06]  /*4480*/  @P2 BRA `(.L_x_36894) ;  /* 0x00000000000c2947 */ /* 0x000fec0003800000 */
[----:B------:R-:W-:Y:S05]  /*4490*/  @!P1 BRA `(.L_x_36895) ;  /* 0x0000000000149947 */ /* 0x000fea0003800000 */
[----:B-----5:R-:W-:Y:S01]  /*44a0*/  FADD.FTZ R227, R163, R227 ;  /* 0x000000e3a3e37221 */ /* 0x020fe20000010000 */
[----:B------:R-:W-:Y:S06]  /*44b0*/  BRA `(.L_x_36895) ;  /* 0x00000000000c7947 */ /* 0x000fec0003800000 */
.L_x_36894:
[----:B-----5:R-:W-:-:S05]  /*44c0*/  HADD2.F32 R4, -RZ, R155.H1_H1 ;  /* 0x3000009bff047230 */ /* 0x020fca0000004100 */
[----:B------:R-:W-:-:S04]  /*44d0*/  FADD.FTZ R227, R4, R227 ;  /* 0x000000e304e37221 */ /* 0x000fc80000010000 */
[----:B------:R-:W-:-:S07]  /*44e0*/  @P1 FADD.FTZ R227, R163, R227 ;  /* 0x000000e3a3e31221 */ /* 0x000fce0000010000 */
.L_x_36895:
[----:B---34-:R-:W-:-:S04]  /*44f0*/  LEA R228, P1, R3, UR12, 0x5 ;  /* 0x0000000c03e47c11 */ /* 0x018fc8000f8228ff */
[----:B------:R-:W-:-:S05]  /*4500*/  LEA.HI.X R229, R3, UR13, RZ, 0x5, P1 ;  /* 0x0000000d03e57c11 */ /* 0x000fca00088f2cff */
[----:B------:R0:W-:Y:S04]  /*4510*/  STG.E.128 desc[UR4][R228.64], R220 ;  /* 0x000000dce4007986 */ /* 0x0001e8000c101d04 */
[----:B------:R0:W-:Y:S02]  /*4520*/  STG.E.128 desc[UR4][R228.64+0x10], R224 ;  /* 0x000010e0e4007986 */ /* 0x0001e4000c101d04 */
.L_x_36879:
[----:B------:R-:W-:Y:S05]  /*4530*/  BSYNC B0 ;  /* 0x0000000000007941 */ /* 0x000fea0003800000 */
.L_x_36878:
        /* <DEDUP_REMOVED lines=234> */
.L_x_36925:
        /* <DEDUP_REMOVED lines=45> */
[----:B------:R-:W-:Y:S01]  /*56b0*/  F2FP.F16.F32.PACK_AB R232, R234, R232 ;  /* 0x000000e8eae8723e */ /* 0x000fe200000000ff */
[----:B------:R-:W-:Y:S02]  /*56c0*/  FFMA.FTZ R231, R25, R231, R19 ;  /* 0x000000e719e77223 */ /* 0x000fe40000010013 */
[----:B------:R-:W3:Y:S01]  /*56d0*/  LDL R25, [R1+0x168] ;  /* 0x0001680001197983 */ /* 0x000ee20000100800 */
[-C--:B--2---:R-:W-:Y:S01]  /*56e0*/  FFMA.FTZ R229, R229, R230.reuse, R10 ;  /* 0x000000e6e5e57223 */ /* 0x084fe2000001000a */
[----:B------:R-:W-:Y:S02]  /*56f0*/  FFMA.FTZ R230, R24, R230, R18 ;  /* 0x000000e618e67223 */ /* 0x000fe40000010012 */
[----:B------:R-:W2:Y:S02]  /*5700*/  LDL R24, [R1+0x16c] ;  /* 0x00016c0001187983 */ /* 0x000ea40000100800 */
[----:B------:R-:W-:-:S02]  /*5710*/  F2FP.F16.F32.PACK_AB R229, R233, R229 ;  /* 0x000000e5e9e5723e */ /* 0x000fc400000000ff */
[----:B------:R-:W-:Y:S01]  /*5720*/  F2FP.F16.F32.PACK_AB R233, R231, R230 ;  /* 0x000000e6e7e9723e */ /* 0x000fe200000000ff */
        /* <DEDUP_REMOVED lines=10> */
[----:B------:R-:W-:Y:S01]  /*57d0*/  F2FP.F16.F32.PACK_AB R234, R234, R231 ;  /* 0x000000e7eaea723e */ /* 0x000fe200000000ff */
[--C-:B------:R-:W-:Y:S01]  /*57e0*/  FADD.FTZ R231, R170, -R7.reuse ;  /* 0x80000007aae77221 */ /* 0x100fe20000010000 */
[----:B------:R-:W-:Y:S01]  /*57f0*/  FADD.FTZ R7, R171, -R7 ;  /* 0x80000007ab077221 */ /* 0x000fe20000010000 */
[----:B------:R-:W-:-:S02]  /*5800*/  F2FP.F16.F32.PACK_AB R230, R235, R230 ;  /* 0x000000e6ebe6723e */ /* 0x000fc400000000ff */
[C---:B------:R-:W-:Y:S01]  /*5810*/  FMUL.FTZ R235, R3.reuse, R231 ;  /* 0x000000e703eb7220 */ /* 0x040fe20000410000 */
[----:B------:R-:W-:-:S03]  /*5820*/  FMUL.FTZ R7, R3, R7 ;  /* 0x0000000703077220 */ /* 0x000fc60000410000 */
[----:B---3--:R-:W-:Y:S01]  /*5830*/  FFMA.FTZ R231, R25, R235, R14 ;  /* 0x000000eb19e77223 */ /* 0x008fe2000001000e */
[----:B--2---:R-:W-:Y:S02]  /*5840*/  FFMA.FTZ R252, R24, R7, R15 ;  /* 0x0000000718fc7223 */ /* 0x004fe4000001000f */
[----:B------:R-:W0:Y:S03]  /*5850*/  LDC.64 R24, c[0x0][0x2b8] ;  /* 0x0000ae00ff187b82 */ /* 0x000e260000000a00 */
[----:B------:R-:W-:Y:S02]  /*5860*/  F2FP.F16.F32.PACK_AB R231, R252, R231 ;  /* 0x000000e7fce7723e */ /* 0x000fe400000000ff */
        /* <DEDUP_REMOVED lines=8> */
[----:B------:R-:W-:Y:S01]  /*58f0*/  F2FP.F16.F32.PACK_AB R235, R7, R228 ;  /* 0x000000e407eb723e */ /* 0x000fe200000000ff */
[----:B0-----:R-:W-:-:S05]  /*5900*/  IMAD.WIDE.U32 R228, R5, 0x10, R230 ;  /* 0x0000001005e47825 */ /* 0x001fca00078e00e6 */
[----:B------:R1:W-:Y:S01]  /*5910*/  STG.E.128 desc[UR4][R228.64], R232 ;  /* 0x000000e8e4007986 */ /* 0x0003e2000c101d04 */
[----:B------:R-:W-:-:S07]  /*5920*/  IADD3 R5, R5, 0x20, RZ ;  /* 0x0000002005057810 */ /* 0x000fce0007ffe0ff */
.L_x_36898:
[----:B------:R-:W-:Y:S05]  /*5930*/  BSYNC B0 ;  /* 0x0000000000007941 */ /* 0x000fea0003800000 */
.L_x_36897:
        /* <DEDUP_REMOVED lines=35> */
[----:B------:R-:W4:Y:S01]  /*5b70*/  LDL R9, [R1+0x28] ;  /* 0x0000280001097983 */ /* 0x000f220000100800 */
[-C--:B---3--:R-:W-:Y:S01]  /*5b80*/  FFMA.FTZ R229, R229, R230.reuse, R26 ;  /* 0x000000e6e5e57223 */ /* 0x088fe2000001001a */
[----:B------:R-:W-:Y:S02]  /*5b90*/  FFMA.FTZ R230, R8, R230, R34 ;  /* 0x000000e608e67223 */ /* 0x000fe40000010022 */
[----:B------:R-:W3:Y:S02]  /*5ba0*/  LDL R8, [R1+0x2c] ;  /* 0x00002c0001087983 */ /* 0x000ee40000100800 */
[----:B------:R-:W-:-:S02]  /*5bb0*/  F2FP.F16.F32.PACK_AB R229, R233, R229 ;  /* 0x000000e5e9e5723e */ /* 0x000fc400000000ff */
[----:B------:R-:W-:Y:S01]  /*5bc0*/  F2FP.F16.F32.PACK_AB R233, R231, R230 ;  /* 0x000000e6e7e9723e */ /* 0x000fe200000000ff */
        /* <DEDUP_REMOVED lines=16> */
[----:B----4-:R-:W-:Y:S01]  /*5cd0*/  FFMA.FTZ R231, R9, R235, R30 ;  /* 0x000000eb09e77223 */ /* 0x010fe2000001001e */
[----:B---3--:R-:W-:Y:S02]  /*5ce0*/  FFMA.FTZ R252, R8, R7, R31 ;  /* 0x0000000708fc7223 */ /* 0x008fe4000001001f */
[----:B------:R-:W0:Y:S03]  /*5cf0*/  LDC.64 R8, c[0x0][0x2b8] ;  /* 0x0000ae00ff087b82 */ /* 0x000e260000000a00 */
[----:B------:R-:W-:Y:S02]  /*5d00*/  F2FP.F16.F32.PACK_AB R231, R252, R231 ;  /* 0x000000e7fce7723e */ /* 0x000fe400000000ff */
        /* <DEDUP_REMOVED lines=8> */
[----:B------:R-:W-:Y:S01]  /*5d90*/  F2FP.F16.F32.PACK_AB R235, R7, R228 ;  /* 0x000000e407eb723e */ /* 0x000fe200000000ff */
[----:B0-----:R-:W-:-:S05]  /*5da0*/  IMAD.WIDE.U32 R228, R5, 0x10, R230 ;  /* 0x0000001005e47825 */ /* 0x001fca00078e00e6 */
[----:B------:R2:W-:Y:S01]  /*5db0*/  STG.E.128 desc[UR4][R228.64], R232 ;  /* 0x000000e8e4007986 */ /* 0x0005e2000c101d04 */
[----:B------:R-:W-:-:S07]  /*5dc0*/  IADD3 R5, R5, 0x20, RZ ;  /* 0x0000002005057810 */ /* 0x000fce0007ffe0ff */
.L_x_36900:
[----:B------:R-:W-:Y:S05]  /*5dd0*/  BSYNC B0 ;  /* 0x0000000000007941 */ /* 0x000fea0003800000 */
.L_x_36899:
        /* <DEDUP_REMOVED lines=36> */
[-C--:B--2---:R-:W-:Y:S01]  /*6020*/  FFMA.FTZ R229, R229, R230.reuse, R42 ;  /* 0x000000e6e5e57223 */ /* 0x084fe2000001002a */
[----:B------:R-:W-:Y:S02]  /*6030*/  FFMA.FTZ R230, R8, R230, R50 ;  /* 0x000000e608e67223 */ /* 0x000fe40000010032 */
[----:B------:R-:W2:Y:S02]  /*6040*/  LDL R8, [R1+0xc] ;  /* 0x00000c0001087983 */ /* 0x000ea40000100800 */
[----:B------:R-:W-:-:S02]  /*6050*/  F2FP.F16.F32.PACK_AB R229, R233, R229 ;  /* 0x000000e5e9e5723e */ /* 0x000fc400000000ff */
[----:B------:R-:W-:Y:S01]  /*6060*/  F2FP.F16.F32.PACK_AB R233, R231, R230 ;  /* 0x000000e6e7e9723e */ /* 0x000fe200000000ff */
        /* <DEDUP_REMOVED lines=28> */
[----:B------:R-:W-:Y:S01]  /*6230*/  F2FP.F16.F32.PACK_AB R235, R7, R228 ;  /* 0x000000e407eb723e */ /* 0x000fe200000000ff */
[----:B0-----:R-:W-:-:S05]  /*6240*/  IMAD.WIDE.U32 R228, R5, 0x10, R230 ;  /* 0x0000001005e47825 */ /* 0x001fca00078e00e6 */
[----:B------:R3:W-:Y:S01]  /*6250*/  STG.E.128 desc[UR4][R228.64], R232 ;  /* 0x000000e8e4007986 */ /* 0x0007e2000c101d04 */
[----:B------:R-:W-:-:S07]  /*6260*/  IADD3 R5, R5, 0x20, RZ ;  /* 0x0000002005057810 */ /* 0x000fce0007ffe0ff */
.L_x_36902:
[----:B------:R-:W-:Y:S05]  /*6270*/  BSYNC B0 ;  /* 0x0000000000007941 */ /* 0x000fea0003800000 */
.L_x_36901:
        /* <DEDUP_REMOVED lines=25> */
[----:B------:R-:W-:-:S05]  /*6410*/  FFMA.FTZ R233, R251, R231, R59 ;  /* 0x000000e7fbe97223 */ /* 0x000fca000001003b */
[----:B------:R-:W-:Y:S01]  /*6420*/  F2FP.F16.F32.PACK_AB R229, R233, R229 ;  /* 0x000000e5e9e5723e */ /* 0x000fe200000000ff */
[----:B----4-:R-:W-:Y:S01]  /*6430*/  FFMA.FTZ R231, R9, R231, R67 ;  /* 0x000000e709e77223 */ /* 0x010fe20000010043 */
[----:B------:R-:W-:-:S04]  /*6440*/  FFMA.FTZ R232, R8, R232, R64 ;  /* 0x000000e808e87223 */ /* 0x000fc80000010040 */
[----:B------:R-:W-:Y:S01]  /*6450*/  F2FP.F16.F32.PACK_AB R233, R231, R230 ;  /* 0x000000e6e7e9723e */ /* 0x000fe200000000ff */
[--C-:B------:R-:W-:Y:S01]  /*6460*/  FADD.FTZ R231, R192, -R7.reuse ;  /* 0x80000007c0e77221 */ /* 0x100fe20000010000 */
[----:B------:R-:W-:Y:S01]  /*6470*/  FADD.FTZ R230, R193, -R7 ;  /* 0x80000007c1e67221 */ /* 0x000fe20000010000 */
[----:B------:R-:W0:Y:S01]  /*6480*/  LDC.64 R8, c[0x0][0x2b8] ;  /* 0x0000ae00ff087b82 */ /* 0x000e220000000a00 */
[----:B------:R-:W-:Y:S01]  /*6490*/  F2FP.F16.F32.PACK_AB R232, R234, R232 ;  /* 0x000000e8eae8723e */ /* 0x000fe200000000ff */
[C---:B------:R-:W-:Y:S01]  /*64a0*/  FMUL.FTZ R231, R3.reuse, R231 ;  /* 0x000000e703e77220 */ /* 0x040fe20000410000 */
[----:B------:R-:W-:-:S03]  /*64b0*/  FMUL.FTZ R234, R3, R230 ;  /* 0x000000e603ea7220 */ /* 0x000fc60000410000 */
[-C--:B------:R-:W-:Y:S01]  /*64c0*/  FFMA.FTZ R230, R244, R231.reuse, R60 ;  /* 0x000000e7f4e67223 */ /* 0x080fe2000001003c */
[----:B------:R-:W-:Y:S01]  /*64d0*/  FFMA.FTZ R231, R235, R231, R68 ;  /* 0x000000e7ebe77223 */ /* 0x000fe20000010044 */
[-C--:B------:R-:W-:Y:S01]  /*64e0*/  FFMA.FTZ R235, R245, R234.reuse, R61 ;  /* 0x000000eaf5eb7223 */ /* 0x080fe2000001003d */
[----:B------:R-:W-:-:S05]  /*64f0*/  FFMA.FTZ R234, R252, R234, R69 ;  /* 0x000000eafcea7223 */ /* 0x000fca0000010045 */
[----:B------:R-:W-:Y:S01]  /*6500*/  F2FP.F16.F32.PACK_AB R234, R234, R231 ;  /* 0x000000e7eaea723e */ /* 0x000fe200000000ff */
[--C-:B------:R-:W-:Y:S01]  /*6510*/  FADD.FTZ R231, R194, -R7.reuse ;  /* 0x80000007c2e77221 */ /* 0x100fe20000010000 */
[----:B------:R-:W-:Y:S01]  /*6520*/  FADD.FTZ R7, R195, -R7 ;  /* 0x80000007c3077221 */ /* 0x000fe20000010000 */
[----:B------:R-:W-:Y:S02]  /*6530*/  F2FP.F16.F32.PACK_AB R230, R235, R230 ;  /* 0x000000e6ebe6723e */ /* 0x000fe400000000ff */
[C---:B------:R-:W-:Y:S01]  /*6540*/  FMUL.FTZ R235, R3.reuse, R231 ;  /* 0x000000e703eb7220 */ /* 0x040fe20000410000 */
[----:B------:R-:W-:-:S03]  /*6550*/  FMUL.FTZ R7, R3, R7 ;  /* 0x0000000703077220 */ /* 0x000fc60000410000 */
[----:B------:R-:W-:Y:S01]  /*6560*/  FFMA.FTZ R231, R246, R235, R62 ;  /* 0x000000ebf6e77223 */ /* 0x000fe2000001003e */
[----:B------:R-:W-:Y:S01]  /*6570*/  FFMA.FTZ R252, R247, R7, R63 ;  /* 0x00000007f7fc7223 */ /* 0x000fe2000001003f */
[----:B0-----:R-:W-:-:S04]  /*6580*/  IMAD.WIDE.U32 R8, R5, 0x10, R8 ;  /* 0x0000001005087825 */ /* 0x001fc800078e0008 */
[----:B------:R-:W-:Y:S02]  /*6590*/  F2FP.F16.F32.PACK_AB R231, R252, R231 ;  /* 0x000000e7fce7723e */ /* 0x000fe400000000ff */
[----:B------:R-:W2:Y:S04]  /*65a0*/  LDL R252, [R1+0xec] ;  /* 0x0000ec0001fc7983 */ /* 0x000ea80000100800 */
        /* <DEDUP_REMOVED lines=10> */
.L_x_36904:
[----:B------:R-:W-:Y:S05]  /*6650*/  BSYNC B0 ;  /* 0x0000000000007941 */ /* 0x000fea0003800000 */
.L_x_36903:
        /* <DEDUP_REMOVED lines=53> */
[----:B------:R-:W1:Y:S03]  /*69b0*/  LDC.64 R230, c[0x0][0x2c0] ;  /* 0x0000b000ffe67b82 */ /* 0x000e660000000a00 */
[----:B------:R-:W3:Y:S01]  /*69c0*/  LDL R229, [R1+0xc8] ;  /* 0x0000c80001e57983 */ /* 0x000ee20000100800 */
[----:B--2---:R-:W-:Y:S01]  /*69d0*/  FFMA.FTZ R7, R252, R7, R87 ;  /* 0x00000007fc077223 */ /* 0x004fe20000010057 */
[----:B---3--:R-:W-:-:S05]  /*69e0*/  FFMA.FTZ R228, R229, R235, R86 ;  /* 0x000000ebe5e47223 */ /* 0x008fca0000010056 */
[----:B------:R-:W-:Y:S01]  /*69f0*/  F2FP.F16.F32.PACK_AB R235, R7, R228 ;  /* 0x000000e407eb723e */ /* 0x000fe200000000ff */
[----:B-1----:R-:W-:-:S05]  /*6a00*/  IMAD.WIDE.U32 R228, R5, 0x10, R230 ;  /* 0x0000001005e47825 */ /* 0x002fca00078e00e6 */
[----:B------:R0:W-:Y:S01]  /*6a10*/  STG.E.128 desc[UR4][R228.64], R232 ;  /* 0x000000e8e4007986 */ /* 0x0001e2000c101d04 */
[----:B------:R-:W-:-:S07]  /*6a20*/  IADD3 R5, R5, 0x20, RZ ;  /* 0x0000002005057810 */ /* 0x000fce0007ffe0ff */
.L_x_36906:
[----:B------:R-:W-:Y:S05]  /*6a30*/  BSYNC B0 ;  /* 0x0000000000007941 */ /* 0x000fea0003800000 */
.L_x_36905:
        /* <DEDUP_REMOVED lines=61> */
.L_x_36908:
[----:B------:R-:W-:Y:S05]  /*6e10*/  BSYNC B0 ;  /* 0x0000000000007941 */ /* 0x000fea0003800000 */
.L_x_36907:
        /* <DEDUP_REMOVED lines=62> */
.L_x_36910:
[----:B------:R-:W-:Y:S05]  /*7200*/  BSYNC B0 ;  /* 0x0000000000007941 */ /* 0x000fea0003800000 */
.L_x_36909:
        /* <DEDUP_REMOVED lines=59> */
[----:B------:R-:W-:Y:S01]  /*75c0*/  F2FP.F16.F32.PACK_AB R231, R3, R231 ;  /* 0x000000e703e7723e */ /* 0x000fe200000000ff */
[----:B------:R-:W-:Y:S01]  /*75d0*/  FFMA.FTZ R232, R233, R0, R145 ;  /* 0x00000000e9e87223 */ /* 0x000fe20000010091 */
[----:B------:R-:W-:Y:S01]  /*75e0*/  FFMA.FTZ R7, R228, R7, R146 ;  /* 0x00000007e4077223 */ /* 0x000fe20000010092 */
[----:B------:R-:W-:Y:S01]  /*75f0*/  FFMA.FTZ R230, R230, R234, R148 ;  /* 0x000000eae6e67223 */ /* 0x000fe20000010094 */
[----:B------:R-:W-:-:S02]  /*7600*/  FFMA.FTZ R228, R229, R235, R149 ;  /* 0x000000ebe5e47223 */ /* 0x000fc40000010095 */
[----:B------:R-:W1:Y:S01]  /*7610*/  LDC.64 R234, c[0x0][0x2c0] ;  /* 0x0000b000ffea7b82 */ /* 0x000e620000000a00 */
[----:B------:R-:W-:Y:S02]  /*7620*/  F2FP.F16.F32.PACK_AB R229, R4, R7 ;  /* 0x0000000704e5723e */ /* 0x000fe400000000ff */
[----:B------:R-:W-:Y:S01]  /*7630*/  F2FP.F16.F32.PACK_AB R230, R228, R230 ;  /* 0x000000e6e4e6723e */ /* 0x000fe200000000ff */
[----:B---3--:R-:W-:Y:S02]  /*7640*/  FFMA.FTZ R3, R252, R6, R144 ;  /* 0x00000006fc037223 */ /* 0x008fe40000010090 */
[----:B------:R0:W5:Y:S04]  /*7650*/  LDL.LU R6, [R1+0x184] ;  /* 0x0001840001067983 */ /* 0x0001680000300800 */
[----:B------:R0:W5:Y:S01]  /*7660*/  LDL.LU R0, [R1+0x180] ;  /* 0x0001800001007983 */ /* 0x0001620000300800 */
[----:B------:R-:W-:Y:S01]  /*7670*/  F2FP.F16.F32.PACK_AB R228, R232, R3 ;  /* 0x00000003e8e4723e */ /* 0x000fe200000000ff */
[----:B-1----:R-:W-:-:S05]  /*7680*/  IMAD.WIDE.U32 R4, R5, 0x10, R234 ;  /* 0x0000001005047825 */ /* 0x002fca00078e00ea */
[----:B------:R0:W-:Y:S02]  /*7690*/  STG.E.128 desc[UR4][R4.64], R228 ;  /* 0x000000e404007986 */ /* 0x0001e4000c101d04 */
.L_x_36912:
[----:B------:R-:W-:Y:S05]  /*76a0*/  BSYNC B0 ;  /* 0x0000000000007941 */ /* 0x000fea0003800000 */
.L_x_36911:
[----:B0-----:R-:W0:Y:S02]  /*76b0*/  LDC.64 R4, c[0x0][0x210] ;  /* 0x00008400ff047b82 */ /* 0x001e240000000a00 */
[----:B0----5:R-:W-:-:S04]  /*76c0*/  LEA R6, R4, R6, 0x2 ;  /* 0x0000000604067211 */ /* 0x021fc800078e10ff */
[----:B------:R-:W-:-:S13]  /*76d0*/  ISETP.GE.AND P1, PT, R6, R5, PT ;  /* 0x000000050600720c */ /* 0x000fda0003f26270 */
[----:B------:R-:W-:Y:S05]  /*76e0*/  @!P1 BRA `(.L_x_36913) ;  /* 0xffffffa000609947 */ /* 0x000fea000383ffff */
[----:B------:R-:W-:Y:S05]  /*76f0*/  EXIT ;  /* 0x000000000000794d */ /* 0x000fea0003800000 */
.L_x_36896:
        /* <DEDUP_REMOVED lines=8> */
.L_x_36915:
[----:B------:R-:W-:Y:S05]  /*7780*/  BSYNC B0 ;  /* 0x0000000000007941 */ /* 0x000fea0003800000 */
.L_x_36914:
        /* <DEDUP_REMOVED lines=9> */
.L_x_36916:
[----:B------:R-:W-:Y:S01]  /*7820*/  HFMA2.MMA R228, -RZ, RZ, 0, 2.384185791015625e-07 ;  /* 0x00000004ffe47435 */ /* 0x000fe200000001ff */
[----:B------:R-:W-:Y:S01]  /*7830*/  FADD.FTZ R4, R4, R3 ;  /* 0x0000000304047221 */ /* 0x000fe20000010000 */
[----:B------:R-:W-:-:S04]  /*7840*/  MOV R3, 0xffffffff ;  /* 0xffffffff00037802 */ /* 0x000fc80000000f00 */
[----:B------:R-:W-:-:S07]  /*7850*/  MOV R230, R4 ;  /* 0x0000000400e67202 */ /* 0x000fce0000000f00 */
[----:B------:R-:W-:Y:S05]  /*7860*/  WARPSYNC.COLLECTIVE R3, `(.L_x_36917) ;  /* 0x0000000003087348 */ /* 0x000fea0003c00000 */
[----:B------:R0:W1:Y:S02]  /*7870*/  SHFL.BFLY P6, R3, R230, R228, R7 ;  /* 0x0c0000e4e6037389 */ /* 0x00006400000c0007 */
[----:B01----:R-:W-:Y:S01]  /*7880*/  ENDCOLLECTIVE ;  /* 0x000000000000791b */ /* 0x003fe20003800000 */
.L_x_36917:
[----:B------:R-:W-:Y:S01]  /*7890*/  HFMA2.MMA R228, -RZ, RZ, 0, 4.76837158203125e-07 ;  /* 0x00000008ffe47435 */ /* 0x000fe200000001ff */
[----:B------:R-:W-:Y:S01]  /*78a0*/  FADD.FTZ R4, R4, R3 ;  /* 0x0000000304047221 */ /* 0x000fe20000010000 */
[----:B------:R-:W-:-:S04]  /*78b0*/  MOV R3, 0xffffffff ;  /* 0xffffffff00037802 */ /* 0x000fc80000000f00 */
[----:B------:R-:W-:-:S07]  /*78c0*/  MOV R230, R4 ;  /* 0x0000000400e67202 */ /* 0x000fce0000000f00 */
[----:B------:R-:W-:Y:S05]  /*78d0*/  WARPSYNC.COLLECTIVE R3, `(.L_x_36918) ;  /* 0x0000000003087348 */ /* 0x000fea0003c00000 */
[----:B------:R0:W1:Y:S02]  /*78e0*/  SHFL.BFLY P6, R3, R230, R228, R7 ;  /* 0x0c0000e4e6037389 */ /* 0x00006400000c0007 */
[----:B01----:R-:W-:Y:S01]  /*78f0*/  ENDCOLLECTIVE ;  /* 0x000000000000791b */ /* 0x003fe20003800000 */
.L_x_36918:
[----:B------:R-:W-:Y:S01]  /*7900*/  HFMA2.MMA R228, -RZ, RZ, 0, 9.5367431640625e-07 ;  /* 0x00000010ffe47435 */ /* 0x000fe200000001ff */
[----:B------:R-:W-:Y:S01]  /*7910*/  FADD.FTZ R4, R4, R3 ;  /* 0x0000000304047221 */ /* 0x000fe20000010000 */
[----:B------:R-:W-:-:S04]  /*7920*/  MOV R3, 0xffffffff ;  /* 0xffffffff00037802 */ /* 0x000fc80000000f00 */
[----:B------:R-:W-:-:S07]  /*7930*/  MOV R230, R4 ;  /* 0x0000000400e67202 */ /* 0x000fce0000000f00 */
[----:B------:R-:W-:Y:S05]  /*7940*/  WARPSYNC.COLLECTIVE R3, `(.L_x_36919) ;  /* 0x0000000003087348 */ /* 0x000fea0003c00000 */
[----:B------:R0:W1:Y:S02]  /*7950*/  SHFL.BFLY P6, R3, R230, R228, R7 ;  /* 0x0c0000e4e6037389 */ /* 0x00006400000c0007 */
[----:B01----:R-:W-:Y:S01]  /*7960*/  ENDCOLLECTIVE ;  /* 0x000000000000791b */ /* 0x003fe20003800000 */
.L_x_36919:
        /* <DEDUP_REMOVED lines=141> */
.L_x_36920:
[----:B------:R-:W-:Y:S01]  /*8240*/  HFMA2.MMA R228, -RZ, RZ, 0, 1.1920928955078125e-07 ;  /* 0x00000002ffe47435 */ /* 0x000fe200000001ff */
[----:B------:R-:W-:Y:S01]  /*8250*/  FADD.FTZ R229, R229, R3 ;  /* 0x00000003e5e57221 */ /* 0x000fe20000010000 */
[----:B------:R-:W-:-:S04]  /*8260*/  MOV R3, 0xffffffff ;  /* 0xffffffff00037802 */ /* 0x000fc80000000f00 */
[----:B------:R-:W-:-:S07]  /*8270*/  MOV R230, R229 ;  /* 0x000000e500e67202 */ /* 0x000fce0000000f00 */
[----:B------:R-:W-:Y:S05]  /*8280*/  WARPSYNC.COLLECTIVE R3, `(.L_x_36921) ;  /* 0x0000000003087348 */ /* 0x000fea0003c00000 */
[----:B------:R0:W1:Y:S02]  /*8290*/  SHFL.BFLY P6, R3, R230, R228, R7 ;  /* 0x0c0000e4e6037389 */ /* 0x00006400000c0007 */
[----:B01----:R-:W-:Y:S01]  /*82a0*/  ENDCOLLECTIVE ;  /* 0x000000000000791b */ /* 0x003fe20003800000 */
.L_x_36921:
[----:B------:R-:W-:Y:S01]  /*82b0*/  HFMA2.MMA R228, -RZ, RZ, 0, 2.384185791015625e-07 ;  /* 0x00000004ffe47435 */ /* 0x000fe200000001ff */
[----:B------:R-:W-:Y:S01]  /*82c0*/  FADD.FTZ R229, R229, R3 ;  /* 0x00000003e5e57221 */ /* 0x000fe20000010000 */
[----:B------:R-:W-:-:S04]  /*82d0*/  MOV R3, 0xffffffff ;  /* 0xffffffff00037802 */ /* 0x000fc80000000f00 */
[----:B------:R-:W-:-:S07]  /*82e0*/  MOV R230, R229 ;  /* 0x000000e500e67202 */ /* 0x000fce0000000f00 */
[----:B------:R-:W-:Y:S05]  /*82f0*/  WARPSYNC.COLLECTIVE R3, `(.L_x_36922) ;  /* 0x0000000003087348 */ /* 0x000fea0003c00000 */
[----:B------:R0:W1:Y:S02]  /*8300*/  SHFL.BFLY P6, R3, R230, R228, R7 ;  /* 0x0c0000e4e6037389 */ /* 0x00006400000c0007 */
[----:B01----:R-:W-:Y:S01]  /*8310*/  ENDCOLLECTIVE ;  /* 0x000000000000791b */ /* 0x003fe20003800000 */
.L_x_36922:
[----:B------:R-:W-:Y:S01]  /*8320*/  HFMA2.MMA R228, -RZ, RZ, 0, 4.76837158203125e-07 ;  /* 0x00000008ffe47435 */ /* 0x000fe200000001ff */
[----:B------:R-:W-:Y:S01]  /*8330*/  FADD.FTZ R229, R229, R3 ;  /* 0x00000003e5e57221 */ /* 0x000fe20000010000 */
[----:B------:R-:W-:-:S04]  /*8340*/  MOV R3, 0xffffffff ;  /* 0xffffffff00037802 */ /* 0x000fc80000000f00 */
[----:B------:R-:W-:-:S07]  /*8350*/  MOV R230, R229 ;  /* 0x000000e500e67202 */ /* 0x000fce0000000f00 */
[----:B------:R-:W-:Y:S05]  /*8360*/  WARPSYNC.COLLECTIVE R3, `(.L_x_36923) ;  /* 0x0000000003087348 */ /* 0x000fea0003c00000 */
[----:B------:R0:W1:Y:S02]  /*8370*/  SHFL.BFLY P6, R3, R230, R228, R7 ;  /* 0x0c0000e4e6037389 */ /* 0x00006400000c0007 */
[----:B01----:R-:W-:Y:S01]  /*8380*/  ENDCOLLECTIVE ;  /* 0x000000000000791b */ /* 0x003fe20003800000 */
.L_x_36923:
[----:B------:R-:W-:Y:S01]  /*8390*/  HFMA2.MMA R228, -RZ, RZ, 0, 9.5367431640625e-07 ;  /* 0x00000010ffe47435 */ /* 0x000fe200000001ff */
[----:B------:R-:W-:Y:S01]  /*83a0*/  FADD.FTZ R229, R229, R3 ;  /* 0x00000003e5e57221 */ /* 0x000fe20000010000 */
[----:B------:R-:W-:-:S04]  /*83b0*/  MOV R3, 0xffffffff ;  /* 0xffffffff00037802 */ /* 0x000fc80000000f00 */
[----:B------:R-:W-:-:S07]  /*83c0*/  MOV R230, R229 ;  /* 0x000000e500e67202 */ /* 0x000fce0000000f00 */
[----:B------:R-:W-:Y:S05]  /*83d0*/  WARPSYNC.COLLECTIVE R3, `(.L_x_36924) ;  /* 0x0000000003087348 */ /* 0x000fea0003c00000 */
[----:B------:R0:W1:Y:S02]  /*83e0*/  SHFL.BFLY P6, R3, R230, R228, R7 ;  /* 0x0c0000e4e6037389 */ /* 0x00006400000c0007 */
[----:B01----:R-:W-:Y:S01]  /*83f0*/  ENDCOLLECTIVE ;  /* 0x000000000000791b */ /* 0x003fe20003800000 */
.L_x_36924:
[----:B------:R-:W-:Y:S05]  /*8400*/  BRA `(.L_x_36925) ;  /* 0xffffffcc00f47947 */ /* 0x000fea000383ffff */
.L_x_36926:
        /* <DEDUP_REMOVED lines=15> */
.L_x_53130:


//--------------------- .text._ZN10layer_norm31ln_parallel_residual_fwd_kernelINS_13Kernel_traitsIf6__halffS2_fjLj2048ELj1ELj4ELj1ELj16ENS_18Kernel_traits_baseILj2048EfS2_fS2_fjLj128EEEEELb0ELb0ELb1EEEvNS_9FwdParamsE --------------------------
	.section	.text._ZN10layer_norm31ln_parallel_residual_fwd_kernelINS_13Kernel_traitsIf6__halffS2_fjLj2048ELj1ELj4ELj1ELj16ENS_18Kernel_traits_baseILj2048EfS2_fS2_fjLj128EEEEELb0ELb0ELb1EEEvNS_9FwdParamsE,"ax",@progbits
	.align	128
        .global         _ZN10layer_norm31ln_parallel_residual_fwd_kernelINS_13Kernel_traitsIf6__halffS2_fjLj2048ELj1ELj4ELj1ELj16ENS_18Kernel_traits_baseILj2048EfS2_fS2_fjLj128EEEEELb0ELb0ELb1EEEvNS_9FwdParamsE
        .type           _ZN10layer_norm31ln_parallel_residual_fwd_kernelINS_13Kernel_traitsIf6__halffS2_fjLj2048ELj1ELj4ELj1ELj16ENS_18Kernel_traits_baseILj2048EfS2_fS2_fjLj128EEEEELb0ELb0ELb1EEEvNS_9FwdParamsE,@function
        .size           _ZN10layer_norm31ln_parallel_residual_fwd_kernelINS_13Kernel_traitsIf6__halffS2_fjLj2048ELj1ELj4ELj1ELj16ENS_18Kernel_traits_baseILj2048EfS2_fS2_fjLj128EEEEELb0ELb0ELb1EEEvNS_9FwdParamsE,(.L_x_53131 - _ZN10layer_norm31ln_parallel_residual_fwd_kernelINS_13Kernel_traitsIf6__halffS2_fjLj2048ELj1ELj4ELj1ELj16ENS_18Kernel_traits_baseILj2048EfS2_fS2_fjLj128EEEEELb0ELb0ELb1EEEvNS_9FwdParamsE)
        .other          _ZN10layer_norm31ln_parallel_residual_fwd_kernelINS_13Kernel_traitsIf6__halffS2_fjLj2048ELj1ELj4ELj1ELj16ENS_18Kernel_traits_baseILj2048EfS2_fS2_fjLj128EEEEELb0ELb0ELb1EEEvNS_9FwdParamsE,@"STO_CUDA_ENTRY STV_DEFAULT"
_ZN10layer_norm31ln_parallel_residual_fwd_kernelINS_13Kernel_traitsIf6__halffS2_fjLj2048ELj1ELj4ELj1ELj16ENS_18Kernel_traits_baseILj2048EfS2_fS2_fjLj128EEEEELb0ELb0ELb1EEEvNS_9FwdParamsE:
.text._ZN10layer_norm31ln_parallel_residual_fwd_kernelINS_13Kernel_traitsIf6__halffS2_fjLj2048ELj1ELj4ELj1ELj16ENS_18Kernel_traits_baseILj2048EfS2_fS2_fjLj128EEEEELb0ELb0ELb1EEEvNS_9FwdParamsE:
        /* <DEDUP_REMOVED lines=290> */
.L_x_37057:
        /* <DEDUP_REMOVED lines=25> */
.L_x_36928:
[----:B-----5:R-:W-:-:S05]  /*13b0*/  HADD2.F32 R0, -RZ, R168.H0_H0 ;  /* 0x200000a8ff007230 */ /* 0x020fca0000004100 */
[----:B------:R-:W-:-:S04]  /*13c0*/  FADD.FTZ R236, R236, R0 ;  /* 0x00000000ecec7221 */ /* 0x000fc80000010000 */
[----:B------:R-:W-:-:S07]  /*13d0*/  @P1 FADD.FTZ R236, R172, R236 ;  /* 0x000000ecacec1221 */ /* 0x000fce0000010000 */
.L_x_36929:
[----:B------:R-:W-:Y:S01]  /*13e0*/  HADD2.F32 R237, -RZ, R232.H1_H1 ;  /* 0x300000e8ffed7230 */ /* 0x000fe20000004100 */
[----:B------:R-:W-:Y:S06]  /*13f0*/  @P2 BRA `(.L_x_36930) ;  /* 0x00000000000c2947 */ /* 0x000fec0003800000 */
[----:B------:R-:W-:Y:S05]  /*1400*/  @!P1 BRA `(.L_x_36931) ;  /* 0x0000000000149947 */ /* 0x000fea0003800000 */
[----:B-----5:R-:W-:Y:S01]  /*1410*/  FADD.FTZ R237, R173, R237 ;  /* 0x000000edaded7221 */ /* 0x020fe20000010000 */
[----:B------:R-:W-:Y:S06]  /*1420*/  BRA `(.L_x_36931) ;  /* 0x00000000000c7947 */ /* 0x000fec0003800000 */
.L_x_36930:
[----:B-----5:R-:W-:-:S05]  /*1430*/  HADD2.F32 R0, -RZ, R168.H1_H1 ;  /* 0x300000a8ff007230 */ /* 0x020fca0000004100 */
[----:B------:R-:W-:-:S04]  /*1440*/  FADD.FTZ R237, R237, R0 ;  /* 0x00000000eded7221 */ /* 0x000fc80000010000 */
[----:B------:R-:W-:-:S07]  /*1450*/  @P1 FADD.FTZ R237, R173, R237 ;  /* 0x000000edaded1221 */ /* 0x000fce0000010000 */
.L_x_36931:
[----:B------:R-:W-:Y:S01]  /*1460*/  HADD2.F32 R238, -RZ, R233.H0_H0 ;  /* 0x200000e9ffee7230 */ /* 0x000fe20000004100 */
[----:B------:R-:W-:Y:S06]  /*1470*/  @P2 BRA `(.L_x_36932) ;  /* 0x00000000000c2947 */ /* 0x000fec0003800000 */
[----:B------:R-:W-:Y:S05]  /*1480*/  @!P1 BRA `(.L_x_36933) ;  /* 0x0000000000149947 */ /* 0x000fea0003800000 */
[----:B-----5:R-:W-:Y:S01]  /*1490*/  FADD.FTZ R238, R174, R238 ;  /* 0x000000eeaeee7221 */ /* 0x020fe20000010000 */
[----:B------:R-:W-:Y:S06]  /*14a0*/  BRA `(.L_x_36933) ;  /* 0x00000000000c7947 */ /* 0x000fec0003800000 */
.L_x_36932:
[----:B-----5:R-:W-:-:S05]  /*14b0*/  HADD2.F32 R0, -RZ, R169.H0_H0 ;  /* 0x200000a9ff007230 */ /* 0x020fca0000004100 */
[----:B------:R-:W-:-:S04]  /*14c0*/  FADD.FTZ R238, R238, R0 ;  /* 0x00000000eeee7221 */ /* 0x000fc80000010000 */
[----:B------:R-:W-:-:S07]  /*14d0*/  @P1 FADD.FTZ R238, R174, R238 ;  /* 0x000000eeaeee1221 */ /* 0x000fce0000010000 */
.L_x_36933:
[----:B------:R-:W-:Y:S01]  /*14e0*/  HADD2.F32 R239, -RZ, R233.H1_H1 ;  /* 0x300000e9ffef7230 */ /* 0x000fe20000004100 */
[----:B------:R-:W-:Y:S06]  /*14f0*/  @P2 BRA `(.L_x_36934) ;  /* 0x00000000000c2947 */ /* 0x000fec0003800000 */
[----:B------:R-:W-:Y:S05]  /*1500*/  @!P1 BRA `(.L_x_36935) ;  /* 0x0000000000149947 */ /* 0x000fea0003800000 */
[----:B-----5:R-:W-:Y:S01]  /*1510*/  FADD.FTZ R239, R175, R239 ;  /* 0x000000efafef7221 */ /* 0x020fe20000010000 */
[----:B------:R-:W-:Y:S06]  /*1520*/  BRA `(.L_x_36935) ;  /* 0x00000000000c7947 */ /* 0x000fec0003800000 */
.L_x_36934:
[----:B-----5:R-:W-:-:S05]  /*1530*/  HADD2.F32 R0, -RZ, R169.H1_H1 ;  /* 0x300000a9ff007230 */ /* 0x020fca0000004100 */
[----:B------:R-:W-:-:S04]  /*1540*/  FADD.FTZ R239, R239, R0 ;  /* 0x00000000efef7221 */ /* 0x000fc80000010000 */
[----:B------:R-:W-:-:S07]  /*1550*/  @P1 FADD.FTZ R239, R175, R239 ;  /* 0x000000efafef1221 */ /* 0x000fce0000010000 */
.L_x_36935:
[----:B------:R-:W-:Y:S01]  /*1560*/  HADD2.F32 R232, -RZ, R234.H0_H0 ;  /* 0x200000eaffe87230 */ /* 0x000fe20000004100 */
[----:B------:R-:W-:Y:S06]  /*1570*/  @P2 BRA `(.L_x_36936) ;  /* 0x00000000000c2947 */ /* 0x000fec0003800000 */
[----:B------:R-:W-:Y:S05]  /*1580*/  @!P1 BRA `(.L_x_36937) ;  /* 0x0000000000149947 */ /* 0x000fea0003800000 */
[----:B-----5:R-:W-:Y:S01]  /*1590*/  FADD.FTZ R232, R176, R232 ;  /* 0x000000e8b0e87221 */ /* 0x020fe20000010000 */
[----:B------:R-:W-:Y:S06]  /*15a0*/  BRA `(.L_x_36937) ;  /* 0x00000000000c7947 */ /* 0x000fec0003800000 */
.L_x_36936:
[----:B-----5:R-:W-:-:S05]  /*15b0*/  HADD2.F32 R0, -RZ, R170.H0_H0 ;  /* 0x200000aaff007230 */ /* 0x020fca0000004100 */
[----:B------:R-:W-:-:S04]  /*15c0*/  FADD.FTZ R232, R232, R0 ;  /* 0x00000000e8e87221 */ /* 0x000fc80000010000 */
[----:B------:R-:W-:-:S07]  /*15d0*/  @P1 FADD.FTZ R232, R176, R232 ;  /* 0x000000e8b0e81221 */ /* 0x000fce0000010000 */
.L_x_36937:
[----:B------:R-:W-:Y:S01]  /*15e0*/  HADD2.F32 R233, -RZ, R234.H1_H1 ;  /* 0x300000eaffe97230 */ /* 0x000fe20000004100 */
[----:B------:R-:W-:Y:S06]  /*15f0*/  @P2 BRA `(.L_x_36938) ;  /* 0x00000000000c2947 */ /* 0x000fec0003800000 */
[----:B------:R-:W-:Y:S05]  /*1600*/  @!P1 BRA `(.L_x_36939) ;  /* 0x0000000000149947 */ /* 0x000fea0003800000 */
[----:B-----5:R-:W-:Y:S01]  /*1610*/  FADD.FTZ R233, R177, R233 ;  /* 0x000000e9b1e97221 */ /* 0x020fe20000010000 */
[----:B------:R-:W-:Y:S06]  /*1620*/  BRA `(.L_x_36939) ;  /* 0x00000000000c7947 */ /* 0x000fec0003800000 */
.L_x_36938:
[----:B-----5:R-:W-:-:S05]  /*1630*/  HADD2.F32 R0, -RZ, R170.H1_H1 ;  /* 0x300000aaff007230 */ /* 0x020fca0000004100 */
[----:B------:R-:W-:-:S04]  /*1640*/  FADD.FTZ R233, R233, R0 ;  /* 0x00000000e9e97221 */ /* 0x000fc80000010000 */
[----:B------:R-:W-:-:S07]  /*1650*/  @P1 FADD.FTZ R233, R177, R233 ;  /* 0x000000e9b1e91221 */ /* 0x000fce0000010000 */
.L_x_36939:
[----:B------:R-:W-:Y:S01]  /*1660*/  HADD2.F32 R234, -RZ, R235.H0_H0 ;  /* 0x200000ebffea7230 */ /* 0x000fe20000004100 */
[----:B------:R-:W-:Y:S06]  /*1670*/  @P2 BRA `(.L_x_36940) ;  /* 0x00000000000c2947 */ /* 0x000fec0003800000 */
[----:B------:R-:W-:Y:S05]  /*1680*/  @!P1 BRA `(.L_x_36941) ;  /* 0x0000000000149947 */ /* 0x000fea0003800000 */
[----:B-----5:R-:W-:Y:S01]  /*1690*/  FADD.FTZ R234, R178, R234 ;  /* 0x000000eab2ea7221 */ /* 0x020fe20000010000 */
[----:B------:R-:W-:Y:S06]  /*16a0*/  BRA `(.L_x_36941) ;  /* 0x00000000000c7947 */ /* 0x000fec0003800000 */
.L_x_36940:
[----:B-----5:R-:W-:-:S05]  /*16b0*/  HADD2.F32 R0, -RZ, R171.H0_H0 ;  /* 0x200000abff007230 */ /* 0x020fca0000004100 */
[----:B------:R-:W-:-:S04]  /*16c0*/  FADD.FTZ R234, R234, R0 ;  /* 0x00000000eaea7221 */ /* 0x000fc80000010000 */
[----:B------:R-:W-:-:S07]  /*16d0*/  @P1 FADD.FTZ R234, R178, R234 ;  /* 0x000000eab2ea1221 */ /* 0x000fce0000010000 */
.L_x_36941:
[----:B------:R-:W-:Y:S01]  /*16e0*/  HADD2.F32 R235, -RZ, R235.H1_H1 ;  /* 0x300000ebffeb7230 */ /* 0x000fe20000004100 */
[----:B------:R-:W-:Y:S06]  /*16f0*/  @P2 BRA `(.L_x_36942) ;  /* 0x00000000000c2947 */ /* 0x000fec0003800000 */
[----:B------:R-:W-:Y:S05]  /*1700*/  @!P1 BRA `(.L_x_36943) ;  /* 0x0000000000149947 */ /* 0x000fea0003800000 */
[----:B-----5:R-:W-:Y:S01]  /*1710*/  FADD.FTZ R235, R179, R235 ;  /* 0x000000ebb3eb7221 */ /* 0x020fe20000010000 */
[----:B------:R-:W-:Y:S06]  /*1720*/  BRA `(.L_x_36943) ;  /* 0x00000000000c7947 */ /* 0x000fec0003800000 */
.L_x_36942:
[----:B-----5:R-:W-:-:S05]  /*1730*/  HADD2.F32 R0, -RZ, R171.H1_H1 ;  /* 0x300000abff007230 */ /* 0x020fca0000004100 */
[----:B------:R-:W-:-:S04]  /*1740*/  FADD.FTZ R235, R235, R0 ;  /* 0x00000000ebeb7221 */ /* 0x000fc80000010000 */
[----:B------:R-:W-:-:S07]  /*1750*/  @P1 FADD.FTZ R235, R179, R235 ;  /* 0x000000ebb3eb1221 */ /* 0x000fce0000010000 */
.L_x_36943:
[----:B------:R-:W0:Y:S01]  /*1760*/  @P0 LDC.64 R164, c[0x0][0x228] ;  /* 0x00008a00ffa40b82 */ /* 0x000e220000000a00 */
[----:B------:R-:W-:-:S04]  /*1770*/  LEA R2, P4, R243, UR10, 0x5 ;  /* 0x0000000af3027c11 */ /* 0x000fc8000f8828ff */
[----:B------:R-:W-:-:S03]  /*1780*/  LEA.HI.X R3, R243, UR11, RZ, 0x5, P4 ;  /* 0x0000000bf3037c11 */ /* 0x000fc6000a0f2cff */
[----:B------:R-:W1:Y:S02]  /*1790*/  @P1 LDC.64 R166, c[0x0][0x230] ;  /* 0x00008c00ffa61b82 */ /* 0x000e640000000a00 */
[----:B------:R-:W-:Y:S04]  /*17a0*/  STG.E.128 desc[UR4][R2.64], R236 ;  /* 0x000000ec02007986 */ /* 0x000fe8000c101d04 */
[----:B------:R2:W-:Y:S02]  /*17b0*/  STG.E.128 desc[UR4][R2.64+0x10], R232 ;  /* 0x000010e802007986 */ /* 0x0005e4000c101d04 */
[----:B--2---:R-:W-:-:S05]  /*17c0*/  IADD3 R3, R243, 0x20, RZ ;  /* 0x00000020f3037810 */ /* 0x004fca0007ffe0ff */
        /* <DEDUP_REMOVED lines=12> */
.L_x_36944:
[----:B-----5:R-:W-:-:S05]  /*1890*/  HADD2.F32 R0, -RZ, R168.H0_H0 ;  /* 0x200000a8ff007230 */ /* 0x020fca0000004100 */
[----:B------:R-:W-:-:S04]  /*18a0*/  FADD.FTZ R228, R0, R228 ;  /* 0x000000e400e47221 */ /* 0x000fc80000010000 */
[----:B------:R-:W-:-:S07]  /*18b0*/  @P1 FADD.FTZ R228, R172, R228 ;  /* 0x000000e4ace41221 */ /* 0x000fce0000010000 */
.L_x_36945:
[----:B------:R-:W-:Y:S01]  /*18c0*/  HADD2.F32 R229, -RZ, R188.H1_H1 ;  /* 0x300000bcffe57230 */ /* 0x000fe20000004100 */
[----:B------:R-:W-:Y:S06]  /*18d0*/  @P2 BRA `(.L_x_36946) ;  /* 0x00000000000c2947 */ /* 0x000fec0003800000 */
[----:B------:R-:W-:Y:S05]  /*18e0*/  @!P1 BRA `(.L_x_36947) ;  /* 0x0000000000149947 */ /* 0x000fea0003800000 */
[----:B-----5:R-:W-:Y:S01]  /*18f0*/  FADD.FTZ R229, R173, R229 ;  /* 0x000000e5ade57221 */ /* 0x020fe20000010000 */
[----:B------:R-:W-:Y:S06]  /*1900*/  BRA `(.L_x_36947) ;  /* 0x00000000000c7947 */ /* 0x000fec0003800000 */
.L_x_36946:
[----:B-----5:R-:W-:-:S05]  /*1910*/  HADD2.F32 R0, -RZ, R168.H1_H1 ;  /* 0x300000a8ff007230 */ /* 0x020fca0000004100 */
[----:B------:R-:W-:-:S04]  /*1920*/  FADD.FTZ R229, R0, R229 ;  /* 0x000000e500e57221 */ /* 0x000fc80000010000 */
[----:B------:R-:W-:-:S07]  /*1930*/  @P1 FADD.FTZ R229, R173, R229 ;  /* 0x000000e5ade51221 */ /* 0x000fce0000010000 */
.L_x_36947:
[----:B------:R-:W-:Y:S01]  /*1940*/  HADD2.F32 R230, -RZ, R189.H0_H0 ;  /* 0x200000bdffe67230 */ /* 0x000fe20000004100 */
[----:B------:R-:W-:Y:S06]  /*1950*/  @P2 BRA `(.L_x_36948) ;  /* 0x00000000000c2947 */ /* 0x000fec0003800000 */
[----:B------:R-:W-:Y:S05]  /*1960*/  @!P1 BRA `(.L_x_36949) ;  /* 0x0000000000149947 */ /* 0x000fea0003800000 */
[----:B-----5:R-:W-:Y:S01]  /*1970*/  FADD.FTZ R230, R174, R230 ;  /* 0x000000e6aee67221 */ /* 0x020fe20000010000 */
[----:B------:R-:W-:Y:S06]  /*1980*/  BRA `(.L_x_36949) ;  /* 0x00000000000c7947 */ /* 0x000fec0003800000 */
.L_x_36948:
[----:B-----5:R-:W-:-:S05]  /*1990*/  HADD2.F32 R0, -RZ, R169.H0_H0 ;  /* 0x200000a9ff007230 */ /* 0x020fca0000004100 */
[----:B------:R-:W-:-:S04]  /*19a0*/  FADD.FTZ R230, R0, R230 ;  /* 0x000000e600e67221 */ /* 0x000fc80000010000 */
[----:B------:R-:W-:-:S07]  /*19b0*/  @P1 FADD.FTZ R230, R174, R230 ;  /* 0x000000e6aee61221 */ /* 0x000fce0000010000 */
.L_x_36949:
[----:B------:R-:W-:Y:S01]  /*19c0*/  HADD2.F32 R231, -RZ, R189.H1_H1 ;  /* 0x300000bdffe77230 */ /* 0x000fe20000004100 */
[----:B------:R-:W-:Y:S06]  /*19d0*/  @P2 BRA `(.L_x_36950) ;  /* 0x00000000000c2947 */ /* 0x000fec0003800000 */
[----:B------:R-:W-:Y:S05]  /*19e0*/  @!P1 BRA `(.L_x_36951) ;  /* 0x0000000000149947 */ /* 0x000fea0003800000 */
[----:B-----5:R-:W-:Y:S01]  /*19f0*/  FADD.FTZ R231, R175, R231 ;  /* 0x000000e7afe77221 */ /* 0x020fe20000010000 */
[----:B------:R-:W-:Y:S06]  /*1a00*/  BRA `(.L_x_36951) ;  /* 0x00000000000c7947 */ /* 0x000fec0003800000 */
.L_x_36950:
[----:B-----5:R-:W-:-:S05]  /*1a10*/  HADD2.F32 R0, -RZ, R169.H1_H1 ;  /* 0x300000a9ff007230 */ /* 0x020fca0000004100 */
[----:B------:R-:W-:-:S04]  /*1a20*/  FADD.FTZ R231, R0, R231 ;  /* 0x000000e700e77221 */ /* 0x000fc80000010000 */
[----:B------:R-:W-:-:S07]  /*1a30*/  @P1 FADD.FTZ R231, R175, R231 ;  /* 0x000000e7afe71221 */ /* 0x000fce0000010000 */
.L_x_36951:
[----:B------:R-:W-:Y:S01]  /*1a40*/  HADD2.F32 R188, -RZ, R190.H0_H0 ;  /* 0x200000beffbc7230 */ /* 0x000fe20000004100 */
[----:B------:R-:W-:Y:S06]  /*1a50*/  @P2 BRA `(.L_x_36952) ;  /* 0x00000000000c2947 */ /* 0x000fec0003800000 */
[----:B------:R-:W-:Y:S05]  /*1a60*/  @!P1 BRA `(.L_x_36953) ;  /* 0x0000000000149947 */ /* 0x000fea0003800000 */
[----:B-----5:R-:W-:Y:S01]  /*1a70*/  FADD.FTZ R188, R176, R188 ;  /* 0x000000bcb0bc7221 */ /* 0x020fe20000010000 */
[----:B------:R-:W-:Y:S06]  /*1a80*/  BRA `(.L_x_36953) ;  /* 0x00000000000c7947 */ /* 0x000fec0003800000 */
.L_x_36952:
[----:B-----5:R-:W-:-:S05]  /*1a90*/  HADD2.F32 R0, -RZ, R170.H0_H0 ;  /* 0x200000aaff007230 */ /* 0x020fca0000004100 */
[----:B------:R-:W-:-:S04]  /*1aa0*/  FADD.FTZ R188, R0, R188 ;  /* 0x000000bc00bc7221 */ /* 0x000fc80000010000 */
[----:B------:R-:W-:-:S07]  /*1ab0*/  @P1 FADD.FTZ R188, R176, R188 ;  /* 0x000000bcb0bc1221 */ /* 0x000fce0000010000 */
.L_x_36953:
[----:B------:R-:W-:Y:S01]  /*1ac0*/  HADD2.F32 R189, -RZ, R190.H1_H1 ;  /* 0x300000beffbd7230 */ /* 0x000fe20000004100 */
[----:B------:R-:W-:Y:S06]  /*1ad0*/  @P2 BRA `(.L_x_36954) ;  /* 0x00000000000c2947 */ /* 0x000fec0003800000 */
[----:B------:R-:W-:Y:S05]  /*1ae0*/  @!P1 BRA `(.L_x_36955) ;  /* 0x0000000000149947 */ /* 0x000fea0003800000 */
[----:B-----5:R-:W-:Y:S01]  /*1af0*/  FADD.FTZ R189, R177, R189 ;  /* 0x000000bdb1bd7221 */ /* 0x020fe20000010000 */
[----:B------:R-:W-:Y:S06]  /*1b00*/  BRA `(.L_x_36955) ;  /* 0x00000000000c7947 */ /* 0x000fec0003800000 */
.L_x_36954:
[----:B-----5:R-:W-:-:S05]  /*1b10*/  HADD2.F32 R0, -RZ, R170.H1_H1 ;  /* 0x300000aaff007230 */ /* 0x020fca0000004100 */
[----:B------:R-:W-:-:S04]  /*1b20*/  FADD.FTZ R189, R0, R189 ;  /* 0x000000bd00bd7221 */ /* 0x000fc80000010000 */
[----:B------:R-:W-:-:S07]  /*1b30*/  @P1 FADD.FTZ R189, R177, R189 ;  /* 0x000000bdb1bd1221 */ /* 0x000fce0000010000 */
.L_x_36955:
[----:B------:R-:W-:Y:S01]  /*1b40*/  HADD2.F32 R190, -RZ, R191.H0_H0 ;  /* 0x200000bfffbe7230 */ /* 0x000fe20000004100 */
[----:B------:R-:W-:Y:S06]  /*1b50*/  @P2 BRA `(.L_x_36956) ;  /* 0x00000000000c2947 */ /* 0x000fec0003800000 */
[----:B------:R-:W-:Y:S05]  /*1b60*/  @!P1 BRA `(.L_x_36957) ;  /* 0x0000000000149947 */ /* 0x000fea0003800000 */
[----:B-----5:R-:W-:Y:S01]  /*1b70*/  FADD.FTZ R190, R178, R190 ;  /* 0x000000beb2be7221 */ /* 0x020fe20000010000 */
[----:B------:R-:W-:Y:S06]  /*1b80*/  BRA `(.L_x_36957) ;  /* 0x00000000000c7947 */ /* 0x000fec0003800000 */
.L_x_36956:
[----:B-----5:R-:W-:-:S05]  /*1b90*/  HADD2.F32 R0, -RZ, R171.H0_H0 ;  /* 0x200000abff007230 */ /* 0x020fca0000004100 */
[----:B------:R-:W-:-:S04]  /*1ba0*/  FADD.FTZ R190, R0, R190 ;  /* 0x000000be00be7221 */ /* 0x000fc80000010000 */
[----:B------:R-:W-:-:S07]  /*1bb0*/  @P1 FADD.FTZ R190, R178, R190 ;  /* 0x000000beb2be1221 */ /* 0x000fce0000010000 */
.L_x_36957:
[----:B------:R-:W-:Y:S01]  /*1bc0*/  HADD2.F32 R191, -RZ, R191.H1_H1 ;  /* 0x300000bfffbf7230 */ /* 0x000fe20000004100 */
[----:B------:R-:W-:Y:S06]  /*1bd0*/  @P2 BRA `(.L_x_36958) ;  /* 0x00000000000c2947 */ /* 0x000fec0003800000 */
[----:B------:R-:W-:Y:S05]  /*1be0*/  @!P1 BRA `(.L_x_36959) ;  /* 0x0000000000149947 */ /* 0x000fea0003800000 */
[----:B-----5:R-:W-:Y:S01]  /*1bf0*/  FADD.FTZ R191, R179, R191 ;  /* 0x000000bfb3bf7221 */ /* 0x020fe20000010000 */
[----:B------:R-:W-:Y:S06]  /*1c00*/  BRA `(.L_x_36959) ;  /* 0x00000000000c7947 */ /* 0x000fec0003800000 */
.L_x_36958:
[----:B-----5:R-:W-:-:S05]  /*1c10*/  HADD2.F32 R0, -RZ, R171.H1_H1 ;  /* 0x300000abff007230 */ /* 0x020fca0000004100 */
[----:B------:R-:W-:-:S04]  /*1c20*/  FADD.FTZ R191, R0, R191 ;  /* 0x000000bf00bf7221 */ /* 0x000fc80000010000 */
[----:B------:R-:W-:-:S07]  /*1c30*/  @P1 FADD.FTZ R191, R179, R191 ;  /* 0x000000bfb3bf1221 */ /* 0x000fce0000010000 */
.L_x_36959:
[----:B------:R-:W0:Y:S01]  /*1c40*/  LDC.64 R248, c[0x0][0x238] ;  /* 0x00008e00fff87b82 */ /* 0x000e220000000a00 */
[----:B------:R-:W-:-:S07]  /*1c50*/  IADD3 R2, R243, 0x40, RZ ;  /* 0x00000040f3027810 */ /* 0x000fce0007ffe0ff */
[----:B------:R-:W1:Y:S08]  /*1c60*/  @P1 LDC.64 R164, c[0x0][0x230] ;  /* 0x00008c00ffa41b82 */ /* 0x000e700000000a00 */
[----:B------:R-:W2:Y:S01]  /*1c70*/  @P0 LDC.64 R166, c[0x0][0x228] ;  /* 0x00008a00ffa60b82 */ /* 0x000ea20000000a00 */
[----:B0-----:R-:W-:-:S05]  /*1c80*/  IMAD.WIDE.U32 R180, R3, 0x20, R248 ;  /* 0x0000002003b47825 */ /* 0x001fca00078e00f8 */
[----:B------:R0:W-:Y:S01]  /*1c90*/  STG.E.128 desc[UR4][R180.64], R228 ;  /* 0x000000e4b4007986 */ /* 0x0001e2000c101d04 */
[----:B-1----:R-:W-:-:S03]  /*1ca0*/  @P1 IMAD.WIDE.U32 R164, R2, 0x20, R164 ;  /* 0x0000002002a41825 */ /* 0x002fc600078e00a4 */
[----:B------:R0:W-:Y:S04]  /*1cb0*/  STG.E.128 desc[UR4][R180.64+0x10], R188 ;  /* 0x000010bcb4007986 */ /* 0x0001e8000c101d04 */
[----:B-----5:R-:W5:Y:S01]  /*1cc0*/  @P1 LDG.E.128 R172, desc[UR4][R164.64] ;  /* 0x00000004a4ac1981 */ /* 0x020f62000c1e1d00 */
[----:B--2---:R-:W-:-:S03]  /*1cd0*/  @P0 IMAD.WIDE.U32 R166, R2, 0x10, R166 ;  /* 0x0000001002a60825 */ /* 0x004fc600078e00a6 */
[----:B------:R1:W5:Y:S04]  /*1ce0*/  @P1 LDG.E.128 R176, desc[UR4][R164.64+0x10] ;  /* 0x00001004a4b01981 */ /* 0x000368000c1e1d00 */
[----:B------:R0:W5:Y:S01]  /*1cf0*/  @P0 LDG.E.128 R168, desc[UR4][R166.64] ;  /* 0x00000004a6a80981 */ /* 0x000162000c1e1d00 */
[----:B-1----:R-:W-:-:S05]  /*1d00*/  IMAD.WIDE.U32 R164, R2, 0x10, R186 ;  /* 0x0000001002a47825 */ /* 0x002fca00078e00ba */
[----:B------:R-:W2:Y:S02]  /*1d10*/  LDG.E.128 R220, desc[UR4][R164.64] ;  /* 0x00000004a4dc7981 */ /* 0x000ea4000c1e1d00 */
[----:B--2---:R-:W-:Y:S01]  /*1d20*/  HADD2.F32 R224, -RZ, R220.H0_H0 ;  /* 0x200000dcffe07230 */ /* 0x004fe20000004100 */
[----:B0-----:R-:W-:Y:S06]  /*1d30*/  @P2 BRA `(.L_x_36960) ;  /* 0x00000000000c2947 */ /* 0x001fec0003800000 */
[----:B------:R-:W-:Y:S05]  /*1d40*/  @!P1 BRA `(.L_x_36961) ;  /* 0x0000000000149947 */ /* 0x000fea0003800000 */
[----:B-----5:R-:W-:Y:S01]  /*1d50*/  FADD.FTZ R224, R172, R224 ;  /* 0x000000e0ace07221 */ /* 0x020fe20000010000 */
[----:B------:R-:W-:Y:S06]  /*1d60*/  BRA `(.L_x_36961) ;  /* 0x00000000000c7947 */ /* 0x000fec0003800000 */
.L_x_36960:
[----:B-----5:R-:W-:-:S05]  /*1d70*/  HADD2.F32 R0, -RZ, R168.H0_H0 ;  /* 0x200000a8ff007230 */ /* 0x020fca0000004100 */
[----:B------:R-:W-:-:S04]  /*1d80*/  FADD.FTZ R224, R0, R224 ;  /* 0x000000e000e07221 */ /* 0x000fc80000010000 */
[----:B------:R-:W-:-:S07]  /*1d90*/  @P1 FADD.FTZ R224, R172, R224 ;  /* 0x000000e0ace01221 */ /* 0x000fce0000010000 */
.L_x_36961:
[----:B------:R-:W-:Y:S01]  /*1da0*/  HADD2.F32 R225, -RZ, R220.H1_H1 ;  /* 0x300000dcffe17230 */ /* 0x000fe20000004100 */
[----:B------:R-:W-:Y:S06]  /*1db0*/  @P2 BRA `(.L_x_36962) ;  /* 0x00000000000c2947 */ /* 0x000fec0003800000 */
[----:B------:R-:W-:Y:S05]  /*1dc0*/  @!P1 BRA `(.L_x_36963) ;  /* 0x0000000000149947 */ /* 0x000fea0003800000 */
[----:B-----5:R-:W-:Y:S01]  /*1dd0*/  FADD.FTZ R225, R173, R225 ;  /* 0x000000e1ade17221 */ /* 0x020fe20000010000 */
[----:B------:R-:W-:Y:S06]  /*1de0*/  BRA `(.L_x_36963) ;  /* 0x00000000000c7947 */ /* 0x000fec0003800000 */
.L_x_36962:
[----:B-----5:R-:W-:-:S05]  /*1df0*/  HADD2.F32 R0, -RZ, R168.H1_H1 ;  /* 0x300000a8ff007230 */ /* 0x020fca0000004100 */
[----:B------:R-:W-:-:S04]  /*1e00*/  FADD.FTZ R225, R0, R225 ;  /* 0x000000e100e17221 */ /* 0x000fc80000010000 */
[----:B------:R-:W-:-:S07]  /*1e10*/  @P1 FADD.FTZ R225, R173, R225 ;  /* 0x000000e1ade11221 */ /* 0x000fce0000010000 */
.L_x_36963:
[----:B------:R-:W-:Y:S01]  /*1e20*/  HADD2.F32 R226, -RZ, R221.H0_H0 ;  /* 0x200000ddffe27230 */ /* 0x000fe20000004100 */
[----:B------:R-:W-:Y:S06]  /*1e30*/  @P2 BRA `(.L_x_36964) ;  /* 0x00000000000c2947 */ /* 0x000fec0003800000 */
[----:B------:R-:W-:Y:S05]  /*1e40*/  @!P1 BRA `(.L_x_36965) ;  /* 0x0000000000149947 */ /* 0x000fea0003800000 */
[----:B-----5:R-:W-:Y:S01]  /*1e50*/  FADD.FTZ R226, R174, R226 ;  /* 0x000000e2aee27221 */ /* 0x020fe20000010000 */
[----:B------:R-:W-:Y:S06]  /*1e60*/  BRA `(.L_x_36965) ;  /* 0x00000000000c7947 */ /* 0x000fec0003800000 */
.L_x_36964:
[----:B-----5:R-:W-:-:S05]  /*1e70*/  HADD2.F32 R0, -RZ, R169.H0_H0 ;  /* 0x200000a9ff007230 */ /* 0x020fca0000004100 */
[----:B------:R-:W-:-:S04]  /*1e80*/  FADD.FTZ R226, R0, R226 ;  /* 0x000000e200e27221 */ /* 0x000fc80000010000 */
[----:B------:R-:W-:-:S07]  /*1e90*/  @P1 FADD.FTZ R226, R174, R226 ;  /* 0x000000e2aee21221 */ /* 0x000fce0000010000 */
.L_x_36965:
[----:B------:R-:W-:Y:S01]  /*1ea0*/  HADD2.F32 R227, -RZ, R221.H1_H1 ;  /* 0x300000ddffe37230 */ /* 0x000fe20000004100 */
[----:B------:R-:W-:Y:S06]  /*1eb0*/  @P2 BRA `(.L_x_36966) ;  /* 0x00000000000c2947 */ /* 0x000fec0003800000 */
[----:B------:R-:W-:Y:S05]  /*1ec0*/  @!P1 BRA `(.L_x_36967) ;  /* 0x0000000000149947 */ /* 0x000fea0003800000 */
[----:B-----5:R-:W-:Y:S01]  /*1ed0*/  FADD.FTZ R227, R175, R227 ;  /* 0x000000e3afe37221 */ /* 0x020fe20000010000 */
[----:B------:R-:W-:Y:S06]  /*1ee0*/  BRA `(.L_x_36967) ;  /* 0x00000000000c7947 */ /* 0x000fec0003800000 */
.L_x_36966:
[----:B-----5:R-:W-:-:S05]  /*1ef0*/  HADD2.F32 R0, -RZ, R169.H1_H1 ;  /* 0x300000a9ff007230 */ /* 0x020fca0000004100 */
[----:B------:R-:W-:-:S04]  /*1f00*/  FADD.FTZ R227, R0, R227 ;  /* 0x000000e300e37221 */ /* 0x000fc80000010000 */
[----:B------:R-:W-:-:S07]  /*1f10*/  @P1 FADD.FTZ R227, R175, R227 ;  /* 0x000000e3afe31221 */ /* 0x000fce0000010000 */
.L_x_36967:
[----:B------:R-:W-:Y:S01]  /*1f20*/  HADD2.F32 R220, -RZ, R222.H0_H0 ;  /* 0x200000deffdc7230 */ /* 0x000fe20000004100 */
[----:B------:R-:W-:Y:S06]  /*1f30*/  @P2 BRA `(.L_x_36968) ;  /* 0x00000000000c2947 */ /* 0x000fec0003800000 */
[----:B------:R-:W-:Y:S05]  /*1f40*/  @!P1 BRA `(.L_x_36969) ;  /* 0x0000000000149947 */ /* 0x000fea0003800000 */
[----:B-----5:R-:W-:Y:S01]  /*1f50*/  FADD.FTZ R220, R176, R220 ;  /* 0x000000dcb0dc7221 */ /* 0x020fe20000010000 */
[----:B------:R-:W-:Y:S06]  /*1f60*/  BRA `(.L_x_36969) ;  /* 0x00000000000c7947 */ /* 0x000fec0003800000 */
.L_x_36968:
[----:B-----5:R-:W-:-:S05]  /*1f70*/  HADD2.F32 R0, -RZ, R170.H0_H0 ;  /* 0x200000aaff007230 */ /* 0x020fca0000004100 */
[----:B------:R-:W-:-:S04]  /*1f80*/  FADD.FTZ R220, R0, R220 ;  /* 0x000000dc00dc7221 */ /* 0x000fc80000010000 */
[----:B------:R-:W-:-:S07]  /*1f90*/  @P1 FADD.FTZ R220, R176, R220 ;  /* 0x000000dcb0dc1221 */ /* 0x000fce0000010000 */
.L_x_36969:
[----:B------:R-:W-:Y:S01]  /*1fa0*/  HADD2.F32 R221, -RZ, R222.H1_H1 ;  /* 0x300000deffdd7230 */ /* 0x000fe20000004100 */
[----:B------:R-:W-:Y:S06]  /*1fb0*/  @P2 BRA `(.L_x_36970) ;  /* 0x00000000000c2947 */ /* 0x000fec0003800000 */
[----:B------:R-:W-:Y:S05]  /*1fc0*/  @!P1 BRA `(.L_x_36971) ;  /* 0x0000000000149947 */ /* 0x000fea0003800000 */
[----:B-----5:R-:W-:Y:S01]  /*1fd0*/  FADD.FTZ R221, R177, R221 ;  /* 0x000000ddb1dd7221 */ /* 0x020fe20000010000 */
[----:B------:R-:W-:Y:S06]  /*1fe0*/  BRA `(.L_x_36971) ;  /* 0x00000000000c7947 */ /* 0x000fec0003800000 */
.L_x_36970:
[----:B-----5:R-:W-:-:S05]  /*1ff0*/  HADD2.F32 R0, -RZ, R170.H1_H1 ;  /* 0x300000aaff007230 */ /* 0x020fca0000004100 */
[----:B------:R-:W-:-:S04]  /*2000*/  FADD.FTZ R221, R0, R221 ;  /* 0x000000dd00dd7221 */ /* 0x000fc80000010000 */
[----:B------:R-:W-:-:S07]  /*2010*/  @P1 FADD.FTZ R221, R177, R221 ;  /* 0x000000ddb1dd1221 */ /* 0x000fce0000010000 */
.L_x_36971:
[----:B------:R-:W-:Y:S01]  /*2020*/  HADD2.F32 R222, -RZ, R223.H0_H0 ;  /* 0x200000dfffde7230 */ /* 0x000fe20000004100 */
[----:B------:R-:W-:Y:S06]  /*2030*/  @P2 BRA `(.L_x_36972) ;  /* 0x00000000000c2947 */ /* 0x000fec0003800000 */
[----:B------:R-:W-:Y:S05]  /*2040*/  @!P1 BRA `(.L_x_36973) ;  /* 0x0000000000149947 */ /* 0x000fea0003800000 */
[----:B-----5:R-:W-:Y:S01]  /*2050*/  FADD.FTZ R222, R178, R222 ;  /* 0x000000deb2de7221 */ /* 0x020fe20000010000 */
[----:B------:R-:W-:Y:S06]  /*2060*/  BRA `(.L_x_36973) ;  /* 0x00000000000c7947 */ /* 0x000fec0003800000 */
.L_x_36972:
[----:B-----5:R-:W-:-:S05]  /*2070*/  HADD2.F32 R0, -RZ, R171.H0_H0 ;  /* 0x200000abff007230 */ /* 0x020fca0000004100 */
[----:B------:R-:W-:-:S04]  /*2080*/  FADD.FTZ R222, R0, R222 ;  /* 0x000000de00de7221 */ /* 0x000fc80000010000 */
[----:B------:R-:W-:-:S07]  /*2090*/  @P1 FADD.FTZ R222, R178, R222 ;  /* 0x000000deb2de1221 */ /* 0x000fce0000010000 */
.L_x_36973:
[----:B------:R-:W-:Y:S01]  /*20a0*/  HADD2.F32 R223, -RZ, R223.H1_H1 ;  /* 0x300000dfffdf7230 */ /* 0x000fe20000004100 */
[----:B------:R-:W-:Y:S06]  /*20b0*/  @P2 BRA `(.L_x_36974) ;  /* 0x00000000000c2947 */ /* 0x000fec0003800000 */
[----:B------:R-:W-:Y:S05]  /*20c0*/  @!P1 BRA `(.L_x_36975) ;  /* 0x0000000000149947 */ /* 0x000fea0003800000 */
[----:B-----5:R-:W-:Y:S01]  /*20d0*/  FADD.FTZ R223, R179, R223 ;  /* 0x000000dfb3df7221 */ /* 0x020fe20000010000 */
[----:B------:R-:W-:Y:S06]  /*20e0*/  BRA `(.L_x_36975) ;  /* 0x00000000000c7947 */ /* 0x000fec0003800000 */
.L_x_36974:
[----:B-----5:R-:W-:-:S05]  /*20f0*/  HADD2.F32 R0, -RZ, R171.H1_H1 ;  /* 0x300000abff007230 */ /* 0x020fca0000004100 */
[----:B------:R-:W-:-:S04]  /*2100*/  FADD.FTZ R223, R0, R223 ;  /* 0x000000df00df7221 */ /* 0x000fc80000010000 */
[----:B------:R-:W-:-:S07]  /*2110*/  @P1 FADD.FTZ R223, R179, R223 ;  /* 0x000000dfb3df1221 */ /* 0x000fce0000010000 */
.L_x_36975:
        /* <DEDUP_REMOVED lines=18> */
.L_x_36976:
[----:B-----5:R-:W-:-:S05]  /*2240*/  HADD2.F32 R0, -RZ, R168.H0_H0 ;  /* 0x200000a8ff007230 */ /* 0x020fca0000004100 */
[----:B------:R-:W-:-:S04]  /*2250*/  FADD.FTZ R216, R0, R216 ;  /* 0x000000d800d87221 */ /* 0x000fc80000010000 */
[----:B------:R-:W-:-:S07]  /*2260*/  @P1 FADD.FTZ R216, R172, R216 ;  /* 0x000000d8acd81221 */ /* 0x000fce0000010000 */
.L_x_36977:
[----:B------:R-:W-:Y:S01]  /*2270*/  HADD2.F32 R217, -RZ, R212.H1_H1 ;  /* 0x300000d4ffd97230 */ /* 0x000fe20000004100 */
[----:B------:R-:W-:Y:S06]  /*2280*/  @P2 BRA `(.L_x_36978) ;  /* 0x00000000000c2947 */ /* 0x000fec0003800000 */
[----:B------:R-:W-:Y:S05]  /*2290*/  @!P1 BRA `(.L_x_36979) ;  /* 0x0000000000149947 */ /* 0x000fea0003800000 */
[----:B-----5:R-:W-:Y:S01]  /*22a0*/  FADD.FTZ R217, R173, R217 ;  /* 0x000000d9add97221 */ /* 0x020fe20000010000 */
[----:B------:R-:W-:Y:S06]  /*22b0*/  BRA `(.L_x_36979) ;  /* 0x00000000000c7947 */ /* 0x000fec0003800000 */
.L_x_36978:
[----:B-----5:R-:W-:-:S05]  /*22c0*/  HADD2.F32 R0, -RZ, R168.H1_H1 ;  /* 0x300000a8ff007230 */ /* 0x020fca0000004100 */
[----:B------:R-:W-:-:S04]  /*22d0*/  FADD.FTZ R217, R0, R217 ;  /* 0x000000d900d97221 */ /* 0x000fc80000010000 */
[----:B------:R-:W-:-:S07]  /*22e0*/  @P1 FADD.FTZ R217, R173, R217 ;  /* 0x000000d9add91221 */ /* 0x000fce0000010000 */
.L_x_36979:
[----:B------:R-:W-:Y:S01]  /*22f0*/  HADD2.F32 R218, -RZ, R213.H0_H0 ;  /* 0x200000d5ffda7230 */ /* 0x000fe20000004100 */
[----:B------:R-:W-:Y:S06]  /*2300*/  @P2 BRA `(.L_x_36980) ;  /* 0x00000000000c2947 */ /* 0x000fec0003800000 */
[----:B------:R-:W-:Y:S05]  /*2310*/  @!P1 BRA `(.L_x_36981) ;  /* 0x0000000000149947 */ /* 0x000fea0003800000 */
[----:B-----5:R-:W-:Y:S01]  /*2320*/  FADD.FTZ R218, R174, R218 ;  /* 0x000000daaeda7221 */ /* 0x020fe20000010000 */
[----:B------:R-:W-:Y:S06]  /*2330*/  BRA `(.L_x_36981) ;  /* 0x00000000000c7947 */ /* 0x000fec0003800000 */
.L_x_36980:
[----:B-----5:R-:W-:-:S05]  /*2340*/  HADD2.F32 R0, -RZ, R169.H0_H0 ;  /* 0x200000a9ff007230 */ /* 0x020fca0000004100 */
[----:B------:R-:W-:-:S04]  /*2350*/  FADD.FTZ R218, R0, R218 ;  /* 0x000000da00da7221 */ /* 0x000fc80000010000 */
[----:B------:R-:W-:-:S07]  /*2360*/  @P1 FADD.FTZ R218, R174, R218 ;  /* 0x000000daaeda1221 */ /* 0x000fce0000010000 */
.L_x_36981:
[----:B------:R-:W-:Y:S01]  /*2370*/  HADD2.F32 R219, -RZ, R213.H1_H1 ;  /* 0x300000d5ffdb7230 */ /* 0x000fe20000004100 */
[----:B------:R-:W-:Y:S06]  /*2380*/  @P2 BRA `(.L_x_36982) ;  /* 0x00000000000c2947 */ /* 0x000fec0003800000 */
[----:B------:R-:W-:Y:S05]  /*2390*/  @!P1 BRA `(.L_x_36983) ;  /* 0x0000000000149947 */ /* 0x000fea0003800000 */
[----:B-----5:R-:W-:Y:S01]  /*23a0*/  FADD.FTZ R219, R175, R219 ;  /* 0x000000dbafdb7221 */ /* 0x020fe20000010000 */
[----:B------:R-:W-:Y:S06]  /*23b0*/  BRA `(.L_x_36983) ;  /* 0x00000000000c7947 */ /* 0x000fec0003800000 */
.L_x_36982:
[----:B-----5:R-:W-:-:S05]  /*23c0*/  HADD2.F32 R0, -RZ, R169.H1_H1 ;  /* 0x300000a9ff007230 */ /* 0x020fca0000004100 */
[----:B------:R-:W-:-:S04]  /*23d0*/  FADD.FTZ R219, R0, R219 ;  /* 0x000000db00db7221 */ /* 0x000fc80000010000 */
[----:B------:R-:W-:-:S07]  /*23e0*/  @P1 FADD.FTZ R219, R175, R219 ;  /* 0x000000dbafdb1221 */ /* 0x000fce0000010000 */
.L_x_36983:
[----:B------:R-:W-:Y:S01]  /*23f0*/  HADD2.F32 R212, -RZ, R214.H0_H0 ;  /* 0x200000d6ffd47230 */ /* 0x000fe20000004100 */
[----:B------:R-:W-:Y:S06]  /*2400*/  @P2 BRA `(.L_x_36984) ;  /* 0x00000000000c2947 */ /* 0x000fec0003800000 */
[----:B------:R-:W-:Y:S05]  /*2410*/  @!P1 BRA `(.L_x_36985) ;  /* 0x0000000000149947 */ /* 0x000fea0003800000 */
[----:B-----5:R-:W-:Y:S01]  /*2420*/  FADD.FTZ R212, R176, R212 ;  /* 0x000000d4b0d47221 */ /* 0x020fe20000010000 */
[----:B------:R-:W-:Y:S06]  /*2430*/  BRA `(.L_x_36985) ;  /* 0x00000000000c7947 */ /* 0x000fec0003800000 */
.L_x_36984:
[----:B-----5:R-:W-:-:S05]  /*2440*/  HADD2.F32 R0, -RZ, R170.H0_H0 ;  /* 0x200000aaff007230 */ /* 0x020fca0000004100 */
[----:B------:R-:W-:-:S04]  /*2450*/  FADD.FTZ R212, R0, R212 ;  /* 0x000000d400d47221 */ /* 0x000fc80000010000 */
[----:B------:R-:W-:-:S07]  /*2460*/  @P1 FADD.FTZ R212, R176, R212 ;  /* 0x000000d4b0d41221 */ /* 0x000fce0000010000 */
.L_x_36985:
[----:B------:R-:W-:Y:S01]  /*2470*/  HADD2.F32 R213, -RZ, R214.H1_H1 ;  /* 0x300000d6ffd57230 */ /* 0x000fe20000004100 */
[----:B------:R-:W-:Y:S06]  /*2480*/  @P2 BRA `(.L_x_36986) ;  /* 0x00000000000c2947 */ /* 0x000fec0003800000 */
[----:B------:R-:W-:Y:S05]  /*2490*/  @!P1 BRA `(.L_x_36987) ;  /* 0x0000000000149947 */ /* 0x000fea0003800000 */
[----:B-----5:R-:W-:Y:S01]  /*24a0*/  FADD.FTZ R213, R177, R213 ;  /* 0x000000d5b1d57221 */ /* 0x020fe20000010000 */
[----:B------:R-:W-:Y:S06]  /*24b0*/  BRA `(.L_x_36987) ;  /* 0x00000000000c7947 */ /* 0x000fec0003800000 */
.L_x_36986:
[----:B-----5:R-:W-:-:S05]  /*24c0*/  HADD2.F32 R0, -RZ, R170.H1_H1 ;  /* 0x300000aaff007230 */ /* 0x020fca0000004100 */
[----:B------:R-:W-:-:S04]  /*24d0*/  FADD.FTZ R213, R0, R213 ;  /* 0x000000d500d57221 */ /* 0x000fc80000010000 */
[----:B------:R-:W-:-:S07]  /*24e0*/  @P1 FADD.FTZ R213, R177, R213 ;  /* 0x000000d5b1d51221 */ /* 0x000fce0000010000 */
.L_x_36987:
[----:B------:R-:W-:Y:S01]  /*24f0*/  HADD2.F32 R214, -RZ, R215.H0_H0 ;  /* 0x200000d7ffd67230 */ /* 0x000fe20000004100 */
[----:B------:R-:W-:Y:S06]  /*2500*/  @P2 BRA `(.L_x_36988) ;  /* 0x00000000000c2947 */ /* 0x000fec0003800000 */
[----:B------:R-:W-:Y:S05]  /*2510*/  @!P1 BRA `(.L_x_36989) ;  /* 0x0000000000149947 */ /* 0x000fea0003800000 */
[----:B-----5:R-:W-:Y:S01]  /*2520*/  FADD.FTZ R214, R178, R214 ;  /* 0x000000d6b2d67221 */ /* 0x020fe20000010000 */
[----:B------:R-:W-:Y:S06]  /*2530*/  BRA `(.L_x_36989) ;  /* 0x00000000000c7947 */ /* 0x000fec0003800000 */
.L_x_36988:
[----:B-----5:R-:W-:-:S05]  /*2540*/  HADD2.F32 R0, -RZ, R171.H0_H0 ;  /* 0x200000abff007230 */ /* 0x020fca0000004100 */
[----:B------:R-:W-:-:S04]  /*2550*/  FADD.FTZ R214, R0, R214 ;  /* 0x000000d600d67221 */ /* 0x000fc80000010000 */
[----:B------:R-:W-:-:S07]  /*2560*/  @P1 FADD.FTZ R214, R178, R214 ;  /* 0x000000d6b2d61221 */ /* 0x000fce0000010000 */
.L_x_36989:
[----:B------:R-:W-:Y:S01]  /*2570*/  HADD2.F32 R215, -RZ, R215.H1_H1 ;  /* 0x300000d7ffd77230 */ /* 0x000fe20000004100 */
[----:B------:R-:W-:Y:S06]  /*2580*/  @P2 BRA `(.L_x_36990) ;  /* 0x00000000000c2947 */ /* 0x000fec0003800000 */
[----:B------:R-:W-:Y:S05]  /*2590*/  @!P1 BRA `(.L_x_36991) ;  /* 0x0000000000149947 */ /* 0x000fea0003800000 */
[----:B-----5:R-:W-:Y:S01]  /*25a0*/  FADD.FTZ R215, R179, R215 ;  /* 0x000000d7b3d77221 */ /* 0x020fe20000010000 */
[----:B------:R-:W-:Y:S06]  /*25b0*/  BRA `(.L_x_36991) ;  /* 0x00000000000c7947 */ /* 0x000fec0003800000 */
.L_x_36990:
[----:B-----5:R-:W-:-:S05]  /*25c0*/  HADD2.F32 R0, -RZ, R171.H1_H1 ;  /* 0x300000abff007230 */ /* 0x020fca0000004100 */
[----:B------:R-:W-:-:S04]  /*25d0*/  FADD.FTZ R215, R0, R215 ;  /* 0x000000d700d77221 */ /* 0x000fc80000010000 */
[----:B------:R-:W-:-:S07]  /*25e0*/  @P1 FADD.FTZ R215, R179, R215 ;  /* 0x000000d7b3d71221 */ /* 0x000fce0000010000 */
.L_x_36991:
        /* <DEDUP_REMOVED lines=11> */
[----:B0-----:R-:W-:-:S05]  /*26a0*/  IMAD.WIDE.U32 R164, R244, 0x10, R186 ;  /* 0x00000010f4a47825 */ /* 0x001fca00078e00ba */
[----:B------:R-:W2:Y:S02]  /*26b0*/  LDG.E.128 R200, desc[UR4][R164.64] ;  /* 0x00000004a4c87981 */ /* 0x000ea4000c1e1d00 */
[----:B--2---:R-:W-:Y:S01]  /*26c0*/  HADD2.F32 R208, -RZ, R200.H0_H0 ;  /* 0x200000c8ffd07230 */ /* 0x004fe20000004100 */
[----:B-1----:R-:W-:Y:S06]  /*26d0*/  @P2 BRA `(.L_x_36992) ;  /* 0x00000000000c2947 */ /* 0x002fec0003800000 */
[----:B------:R-:W-:Y:S05]  /*26e0*/  @!P1 BRA `(.L_x_36993) ;  /* 0x0000000000149947 */ /* 0x000fea0003800000 */
[----:B-----5:R-:W-:Y:S01]  /*26f0*/  FADD.FTZ R208, R172, R208 ;  /* 0x000000d0acd07221 */ /* 0x020fe20000010000 */
[----:B------:R-:W-:Y:S06]  /*2700*/  BRA `(.L_x_36993) ;  /* 0x00000000000c7947 */ /* 0x000fec0003800000 */
.L_x_36992:
[----:B-----5:R-:W-:-:S05]  /*2710*/  HADD2.F32 R0, -RZ, R168.H0_H0 ;  /* 0x200000a8ff007230 */ /* 0x020fca0000004100 */
[----:B------:R-:W-:-:S04]  /*2720*/  FADD.FTZ R208, R0, R208 ;  /* 0x000000d000d07221 */ /* 0x000fc80000010000 */
[----:B------:R-:W-:-:S07]  /*2730*/  @P1 FADD.FTZ R208, R172, R208 ;  /* 0x000000d0acd01221 */ /* 0x000fce0000010000 */
.L_x_36993:
[----:B------:R-:W-:Y:S01]  /*2740*/  HADD2.F32 R209, -RZ, R200.H1_H1 ;  /* 0x300000c8ffd17230 */ /* 0x000fe20000004100 */
[----:B------:R-:W-:Y:S06]  /*2750*/  @P2 BRA `(.L_x_36994) ;  /* 0x00000000000c2947 */ /* 0x000fec0003800000 */
[----:B------:R-:W-:Y:S05]  /*2760*/  @!P1 BRA `(.L_x_36995) ;  /* 0x0000000000149947 */ /* 0x000fea0003800000 */
[----:B-----5:R-:W-:Y:S01]  /*2770*/  FADD.FTZ R209, R173, R209 ;  /* 0x000000d1add17221 */ /* 0x020fe20000010000 */
[----:B------:R-:W-:Y:S06]  /*2780*/  BRA `(.L_x_36995) ;  /* 0x00000000000c7947 */ /* 0x000fec0003800000 */
.L_x_36994:
[----:B-----5:R-:W-:-:S05]  /*2790*/  HADD2.F32 R0, -RZ, R168.H1_H1 ;  /* 0x300000a8ff007230 */ /* 0x020fca0000004100 */
[----:B------:R-:W-:-:S04]  /*27a0*/  FADD.FTZ R209, R0, R209 ;  /* 0x000000d100d17221 */ /* 0x000fc80000010000 */
[----:B------:R-:W-:-:S07]  /*27b0*/  @P1 FADD.FTZ R209, R173, R209 ;  /* 0x000000d1add11221 */ /* 0x000fce0000010000 */
.L_x_36995:
[----:B------:R-:W-:Y:S01]  /*27c0*/  HADD2.F32 R210, -RZ, R201.H0_H0 ;  /* 0x200000c9ffd27230 */ /* 0x000fe20000004100 */
[----:B------:R-:W-:Y:S06]  /*27d0*/  @P2 BRA `(.L_x_36996) ;  /* 0x00000000000c2947 */ /* 0x000fec0003800000 */
[----:B------:R-:W-:Y:S05]  /*27e0*/  @!P1 BRA `(.L_x_36997) ;  /* 0x0000000000149947 */ /* 0x000fea0003800000 */
[----:B-----5:R-:W-:Y:S01]  /*27f0*/  FADD.FTZ R210, R174, R210 ;  /* 0x000000d2aed27221 */ /* 0x020fe20000010000 */
[----:B------:R-:W-:Y:S06]  /*2800*/  BRA `(.L_x_36997) ;  /* 0x00000000000c7947 */ /* 0x000fec0003800000 */
.L_x_36996:
[----:B-----5:R-:W-:-:S05]  /*2810*/  HADD2.F32 R0, -RZ, R169.H0_H0 ;  /* 0x200000a9ff007230 */ /* 0x020fca0000004100 */
[----:B------:R-:W-:-:S04]  /*2820*/  FADD.FTZ R210, R0, R210 ;  /* 0x000000d200d27221 */ /* 0x000fc80000010000 */
[----:B------:R-:W-:-:S07]  /*2830*/  @P1 FADD.FTZ R210, R174, R210 ;  /* 0x000000d2aed21221 */ /* 0x000fce0000010000 */
.L_x_36997:
[----:B------:R-:W-:Y:S01]  /*2840*/  HADD2.F32 R211, -RZ, R201.H1_H1 ;  /* 0x300000c9ffd37230 */ /* 0x000fe20000004100 */
[----:B------:R-:W-:Y:S06]  /*2850*/  @P2 BRA `(.L_x_36998) ;  /* 0x00000000000c2947 */ /* 0x000fec0003800000 */
[----:B------:R-:W-:Y:S05]  /*2860*/  @!P1 BRA `(.L_x_36999) ;  /* 0x0000000000149947 */ /* 0x000fea0003800000 */
[----:B-----5:R-:W-:Y:S01]  /*2870*/  FADD.FTZ R211, R175, R211 ;  /* 0x000000d3afd37221 */ /* 0x020fe20000010000 */
[----:B------:R-:W-:Y:S06]  /*2880*/  BRA `(.L_x_36999) ;  /* 0x00000000000c7947 */ /* 0x000fec0003800000 */
.L_x_36998:
[----:B-----5:R-:W-:-:S05]  /*2890*/  HADD2.F32 R0, -RZ, R169.H1_H1 ;  /* 0x300000a9ff007230 */ /* 0x020fca0000004100 */
[----:B------:R-:W-:-:S04]  /*28a0*/  FADD.FTZ R211, R0, R211 ;  /* 0x000000d300d37221 */ /* 0x000fc80000010000 */
[----:B------:R-:W-:-:S07]  /*28b0*/  @P1 FADD.FTZ R211, R175, R211 ;  /* 0x000000d3afd31221 */ /* 0x000fce0000010000 */
.L_x_36999:
[----:B------:R-:W-:Y:S01]  /*28c0*/  HADD2.F32 R200, -RZ, R202.H0_H0 ;  /* 0x200000caffc87230 */ /* 0x000fe20000004100 */
[----:B------:R-:W-:Y:S06]  /*28d0*/  @P2 BRA `(.L_x_37000) ;  /* 0x00000000000c2947 */ /* 0x000fec0003800000 */
[----:B------:R-:W-:Y:S05]  /*28e0*/  @!P1 BRA `(.L_x_37001) ;  /* 0x0000000000149947 */ /* 0x000fea0003800000 */
[----:B-----5:R-:W-:Y:S01]  /*28f0*/  FADD.FTZ R200, R176, R200 ;  /* 0x000000c8b0c87221 */ /* 0x020fe20000010000 */
[----:B------:R-:W-:Y:S06]  /*2900*/  BRA `(.L_x_37001) ;  /* 0x00000000000c7947 */ /* 0x000fec0003800000 */
.L_x_37000:
[----:B-----5:R-:W-:-:S05]  /*2910*/  HADD2.F32 R0, -RZ, R170.H0_H0 ;  /* 0x200000aaff007230 */ /* 0x020fca0000004100 */
[----:B------:R-:W-:-:S04]  /*2920*/  FADD.FTZ R200, R0, R200 ;  /* 0x000000c800c87221 */ /* 0x000fc80000010000 */
[----:B------:R-:W-:-:S07]  /*2930*/  @P1 FADD.FTZ R200, R176, R200 ;  /* 0x000000c8b0c81221 */ /* 0x000fce0000010000 */
.L_x_37001:
[----:B------:R-:W-:Y:S01]  /*2940*/  HADD2.F32 R201, -RZ, R202.H1_H1 ;  /* 0x300000caffc97230 */ /* 0x000fe20000004100 */
[----:B------:R-:W-:Y:S06]  /*2950*/  @P2 BRA `(.L_x_37002) ;  /* 0x00000000000c2947 */ /* 0x000fec0003800000 */
[----:B------:R-:W-:Y:S05]  /*2960*/  @!P1 BRA `(.L_x_37003) ;  /* 0x0000000000149947 */ /* 0x000fea0003800000 */
[----:B-----5:R-:W-:Y:S01]  /*2970*/  FADD.FTZ R201, R177, R201 ;  /* 0x000000c9b1c97221 */ /* 0x020fe20000010000 */
[----:B------:R-:W-:Y:S06]  /*2980*/  BRA `(.L_x_37003) ;  /* 0x00000000000c7947 */ /* 0x000fec0003800000 */
.L_x_37002:
[----:B-----5:R-:W-:-:S05]  /*2990*/  HADD2.F32 R0, -RZ, R170.H1_H1 ;  /* 0x300000aaff007230 */ /* 0x020fca0000004100 */
[----:B------:R-:W-:-:S04]  /*29a0*/  FADD.FTZ R201, R0, R201 ;  /* 0x000000c900c97221 */ /* 0x000fc80000010000 */
[----:B------:R-:W-:-:S07]  /*29b0*/  @P1 FADD.FTZ R201, R177, R201 ;  /* 0x000000c9b1c91221 */ /* 0x000fce0000010000 */
.L_x_37003:
[----:B------:R-:W-:Y:S01]  /*29c0*/  HADD2.F32 R202, -RZ, R203.H0_H0 ;  /* 0x200000cbffca7230 */ /* 0x000fe20000004100 */
[----:B------:R-:W-:Y:S06]  /*29d0*/  @P2 BRA `(.L_x_37004) ;  /* 0x00000000000c2947 */ /* 0x000fec0003800000 */
[----:B------:R-:W-:Y:S05]  /*29e0*/  @!P1 BRA `(.L_x_37005) ;  /* 0x0000000000149947 */ /* 0x000fea0003800000 */
[----:B-----5:R-:W-:Y:S01]  /*29f0*/  FADD.FTZ R202, R178, R202 ;  /* 0x000000cab2ca7221 */ /* 0x020fe20000010000 */
[----:B------:R-:W-:Y:S06]  /*2a00*/  BRA `(.L_x_37005) ;  /* 0x00000000000c7947 */ /* 0x000fec0003800000 */
.L_x_37004:
[----:B-----5:R-:W-:-:S05]  /*2a10*/  HADD2.F32 R0, -RZ, R171.H0_H0 ;  /* 0x200000abff007230 */ /* 0x020fca0000004100 */
[----:B------:R-:W-:-:S04]  /*2a20*/  FADD.FTZ R202, R0, R202 ;  /* 0x000000ca00ca7221 */ /* 0x000fc80000010000 */
[----:B------:R-:W-:-:S07]  /*2a30*/  @P1 FADD.FTZ R202, R178, R202 ;  /* 0x000000cab2ca1221 */ /* 0x000fce0000010000 */
.L_x_37005:
[----:B------:R-:W-:Y:S01]  /*2a40*/  HADD2.F32 R203, -RZ, R203.H1_H1 ;  /* 0x300000cbffcb7230 */ /* 0x000fe20000004100 */
[----:B------:R-:W-:Y:S06]  /*2a50*/  @P2 BRA `(.L_x_37006) ;  /* 0x00000000000c2947 */ /* 0x000fec0003800000 */
[----:B------:R-:W-:Y:S05]  /*2a60*/  @!P1 BRA `(.L_x_37007) ;  /* 0x0000000000149947 */ /* 0x000fea0003800000 */
[----:B-----5:R-:W-:Y:S01]  /*2a70*/  FADD.FTZ R203, R179, R203 ;  /* 0x000000cbb3cb7221 */ /* 0x020fe20000010000 */
[----:B------:R-:W-:Y:S06]  /*2a80*/  BRA `(.L_x_37007) ;  /* 0x00000000000c7947 */ /* 0x000fec0003800000 */
.L_x_37006:
[----:B-----5:R-:W-:-:S05]  /*2a90*/  HADD2.F32 R0, -RZ, R171.H1_H1 ;  /* 0x300000abff007230 */ /* 0x020fca0000004100 */
[----:B------:R-:W-:-:S04]  /*2aa0*/  FADD.FTZ R203, R0, R203 ;  /* 0x000000cb00cb7221 */ /* 0x000fc80000010000 */
[----:B------:R-:W-:-:S07]  /*2ab0*/  @P1 FADD.FTZ R203, R179, R203 ;  /* 0x000000cbb3cb1221 */ /* 0x000fce0000010000 */
.L_x_37007:
        /* <DEDUP_REMOVED lines=18> */
.L_x_37008:
[----:B-----5:R-:W-:-:S05]  /*2be0*/  HADD2.F32 R0, -RZ, R168.H0_H0 ;  /* 0x200000a8ff007230 */ /* 0x020fca0000004100 */
[----:B------:R-:W-:-:S04]  /*2bf0*/  FADD.FTZ R204, R0, R204 ;  /* 0x000000cc00cc7221 */ /* 0x000fc80000010000 */
[----:B------:R-:W-:-:S07]  /*2c00*/  @P1 FADD.FTZ R204, R172, R204 ;  /* 0x000000ccaccc1221 */ /* 0x000fce0000010000 */
.L_x_37009:
[----:B------:R-:W-:Y:S01]  /*2c10*/  HADD2.F32 R205, -RZ, R192.H1_H1 ;  /* 0x300000c0ffcd7230 */ /* 0x000fe20000004100 */
[----:B------:R-:W-:Y:S06]  /*2c20*/  @P2 BRA `(.L_x_37010) ;  /* 0x00000000000c2947 */ /* 0x000fec0003800000 */
[----:B------:R-:W-:Y:S05]  /*2c30*/  @!P1 BRA `(.L_x_37011) ;  /* 0x0000000000149947 */ /* 0x000fea0003800000 */
[----:B-----5:R-:W-:Y:S01]  /*2c40*/  FADD.FTZ R205, R173, R205 ;  /* 0x000000cdadcd7221 */ /* 0x020fe20000010000 */
[----:B------:R-:W-:Y:S06]  /*2c50*/  BRA `(.L_x_37011) ;  /* 0x00000000000c7947 */ /* 0x000fec0003800000 */
.L_x_37010:
[----:B-----5:R-:W-:-:S05]  /*2c60*/  HADD2.F32 R0, -RZ, R168.H1_H1 ;  /* 0x300000a8ff007230 */ /* 0x020fca0000004100 */
[----:B------:R-:W-:-:S04]  /*2c70*/  FADD.FTZ R205, R0, R205 ;  /* 0x000000cd00cd7221 */ /* 0x000fc80000010000 */
[----:B------:R-:W-:-:S07]  /*2c80*/  @P1 FADD.FTZ R205, R173, R205 ;  /* 0x000000cdadcd1221 */ /* 0x000fce0000010000 */
.L_x_37011:
[----:B------:R-:W-:Y:S01]  /*2c90*/  HADD2.F32 R206, -RZ, R193.H0_H0 ;  /* 0x200000c1ffce7230 */ /* 0x000fe20000004100 */
[----:B------:R-:W-:Y:S06]  /*2ca0*/  @P2 BRA `(.L_x_37012) ;  /* 0x00000000000c2947 */ /* 0x000fec0003800000 */
[----:B------:R-:W-:Y:S05]  /*2cb0*/  @!P1 BRA `(.L_x_37013) ;  /* 0x0000000000149947 */ /* 0x000fea0003800000 */
[----:B-----5:R-:W-:Y:S01]  /*2cc0*/  FADD.FTZ R206, R174, R206 ;  /* 0x000000ceaece7221 */ /* 0x020fe20000010000 */
[----:B------:R-:W-:Y:S06]  /*2cd0*/  BRA `(.L_x_37013) ;  /* 0x00000000000c7947 */ /* 0x000fec0003800000 */
.L_x_37012:
[----:B-----5:R-:W-:-:S05]  /*2ce0*/  HADD2.F32 R0, -RZ, R169.H0_H0 ;  /* 0x200000a9ff007230 */ /* 0x020fca0000004100 */
[----:B------:R-:W-:-:S04]  /*2cf0*/  FADD.FTZ R206, R0, R206 ;  /* 0x000000ce00ce7221 */ /* 0x000fc80000010000 */
[----:B------:R-:W-:-:S07]  /*2d00*/  @P1 FADD.FTZ R206, R174, R206 ;  /* 0x000000ceaece1221 */ /* 0x000fce0000010000 */
.L_x_37013:
[----:B------:R-:W-:Y:S01]  /*2d10*/  HADD2.F32 R207, -RZ, R193.H1_H1 ;  /* 0x300000c1ffcf7230 */ /* 0x000fe20000004100 */
[----:B------:R-:W-:Y:S06]  /*2d20*/  @P2 BRA `(.L_x_37014) ;  /* 0x00000000000c2947 */ /* 0x000fec0003800000 */
[----:B------:R-:W-:Y:S05]  /*2d30*/  @!P1 BRA `(.L_x_37015) ;  /* 0x0000000000149947 */ /* 0x000fea0003800000 */
[----:B-----5:R-:W-:Y:S01]  /*2d40*/  FADD.FTZ R207, R175, R207 ;  /* 0x000000cfafcf7221 */ /* 0x020fe20000010000 */
[----:B------:R-:W-:Y:S06]  /*2d50*/  BRA `(.L_x_37015) ;  /* 0x00000000000c7947 */ /* 0x000fec0003800000 */
.L_x_37014:
[----:B-----5:R-:W-:-:S05]  /*2d60*/  HADD2.F32 R0, -RZ, R169.H1_H1 ;  /* 0x300000a9ff007230 */ /* 0x020fca0000004100 */
[----:B------:R-:W-:-:S04]  /*2d70*/  FADD.FTZ R207, R0, R207 ;  /* 0x000000cf00cf7221 */ /* 0x000fc80000010000 */
[----:B------:R-:W-:-:S07]  /*2d80*/  @P1 FADD.FTZ R207, R175, R207 ;  /* 0x000000cfafcf1221 */ /* 0x000fce0000010000 */
.L_x_37015:
[----:B------:R-:W-:Y:S01]  /*2d90*/  HADD2.F32 R192, -RZ, R194.H0_H0 ;  /* 0x200000c2ffc07230 */ /* 0x000fe20000004100 */
[----:B------:R-:W-:Y:S06]  /*2da0*/  @P2 BRA `(.L_x_37016) ;  /* 0x00000000000c2947 */ /* 0x000fec0003800000 */
[----:B------:R-:W-:Y:S05]  /*2db0*/  @!P1 BRA `(.L_x_37017) ;  /* 0x0000000000149947 */ /* 0x000fea0003800000 */
[----:B-----5:R-:W-:Y:S01]  /*2dc0*/  FADD.FTZ R192, R176, R192 ;  /* 0x000000c0b0c07221 */ /* 0x020fe20000010000 */
[----:B------:R-:W-:Y:S06]  /*2dd0*/  BRA `(.L_x_37017) ;  /* 0x00000000000c7947 */ /* 0x000fec0003800000 */
.L_x_37016:
[----:B-----5:R-:W-:-:S05]  /*2de0*/  HADD2.F32 R0, -RZ, R170.H0_H0 ;  /* 0x200000aaff007230 */ /* 0x020fca0000004100 */
[----:B------:R-:W-:-:S04]  /*2df0*/  FADD.FTZ R192, R0, R192 ;  /* 0x000000c000c07221 */ /* 0x000fc80000010000 */
[----:B------:R-:W-:-:S07]  /*2e00*/  @P1 FADD.FTZ R192, R176, R192 ;  /* 0x000000c0b0c01221 */ /* 0x000fce0000010000 */
.L_x_37017:
[----:B------:R-:W-:Y:S01]  /*2e10*/  HADD2.F32 R193, -RZ, R194.H1_H1 ;  /* 0x300000c2ffc17230 */ /* 0x000fe20000004100 */
[----:B------:R-:W-:Y:S06]  /*2e20*/  @P2 BRA `(.L_x_37018) ;  /* 0x00000000000c2947 */ /* 0x000fec0003800000 */
[----:B------:R-:W-:Y:S05]  /*2e30*/  @!P1 BRA `(.L_x_37019) ;  /* 0x0000000000149947 */ /* 0x000fea0003800000 */
[----:B-----5:R-:W-:Y:S01]  /*2e40*/  FADD.FTZ R193, R177, R193 ;  /* 0x000000c1b1c17221 */ /* 0x020fe20000010000 */
[----:B------:R-:W-:Y:S06]  /*2e50*/  BRA `(.L_x_37019) ;  /* 0x00000000000c7947 */ /* 0x000fec0003800000 */
.L_x_37018:
[----:B-----5:R-:W-:-:S05]  /*2e60*/  HADD2.F32 R0, -RZ, R170.H1_H1 ;  /* 0x300000aaff007230 */ /* 0x020fca0000004100 */
[----:B------:R-:W-:-:S04]  /*2e70*/  FADD.FTZ R193, R0, R193 ;  /* 0x000000c100c17221 */ /* 0x000fc80000010000 */
[----:B------:R-:W-:-:S07]  /*2e80*/  @P1 FADD.FTZ R193, R177, R193 ;  /* 0x000000c1b1c11221 */ /* 0x000fce0000010000 */
.L_x_37019:
[----:B------:R-:W-:Y:S01]  /*2e90*/  HADD2.F32 R194, -RZ, R195.H0_H0 ;  /* 0x200000c3ffc27230 */ /* 0x000fe20000004100 */
[----:B------:R-:W-:Y:S06]  /*2ea0*/  @P2 BRA `(.L_x_37020) ;  /* 0x00000000000c2947 */ /* 0x000fec0003800000 */
[----:B------:R-:W-:Y:S05]  /*2eb0*/  @!P1 BRA `(.L_x_37021) ;  /* 0x0000000000149947 */ /* 0x000fea0003800000 */
[----:B-----5:R-:W-:Y:S01]  /*2ec0*/  FADD.FTZ R194, R178, R194 ;  /* 0x000000c2b2c27221 */ /* 0x020fe20000010000 */
[----:B------:R-:W-:Y:S06]  /*2ed0*/  BRA `(.L_x_37021) ;  /* 0x00000000000c7947 */ /* 0x000fec0003800000 */
.L_x_37020:
[----:B-----5:R-:W-:-:S05]  /*2ee0*/  HADD2.F32 R0, -RZ, R171.H0_H0 ;  /* 0x200000abff007230 */ /* 0x020fca0000004100 */
[----:B------:R-:W-:-:S04]  /*2ef0*/  FADD.FTZ R194, R0, R194 ;  /* 0x000000c200c27221 */ /* 0x000fc80000010000 */
[----:B------:R-:W-:-:S07]  /*2f00*/  @P1 FADD.FTZ R194, R178, R194 ;  /* 0x000000c2b2c21221 */ /* 0x000fce0000010000 */
.L_x_37021:
[----:B------:R-:W-:Y:S01]  /*2f10*/  HADD2.F32 R195, -RZ, R195.H1_H1 ;  /* 0x300000c3ffc37230 */ /* 0x000fe20000004100 */
[----:B------:R-:W-:Y:S06]  /*2f20*/  @P2 BRA `(.L_x_37022) ;  /* 0x00000000000c2947 */ /* 0x000fec0003800000 */
[----:B------:R-:W-:Y:S05]  /*2f30*/  @!P1 BRA `(.L_x_37023) ;  /* 0x0000000000149947 */ /* 0x000fea0003800000 */
[----:B-----5:R-:W-:Y:S01]  /*2f40*/  FADD.FTZ R195, R179, R195 ;  /* 0x000000c3b3c37221 */ /* 0x020fe20000010000 */
[----:B------:R-:W-:Y:S06]  /*2f50*/  BRA `(.L_x_37023) ;  /* 0x00000000000c7947 */ /* 0x000fec0003800000 */
.L_x_37022:
[----:B-----5:R-:W-:-:S05]  /*2f60*/  HADD2.F32 R0, -RZ, R171.H1_H1 ;  /* 0x300000abff007230 */ /* 0x020fca0000004100 */
[----:B------:R-:W-:-:S04]  /*2f70*/  FADD.FTZ R195, R0, R195 ;  /* 0x000000c300c37221 */ /* 0x000fc80000010000 */
[----:B------:R-:W-:-:S07]  /*2f80*/  @P1 FADD.FTZ R195, R179, R195 ;  /* 0x000000c3b3c31221 */ /* 0x000fce0000010000 */
.L_x_37023:
        /* <DEDUP_REMOVED lines=11> */
[----:B0-----:R-:W-:-:S05]  /*3040*/  IMAD.WIDE.U32 R164, R0, 0x10, R186 ;  /* 0x0000001000a47825 */ /* 0x001fca00078e00ba */
[----:B--2---:R-:W2:Y:S02]  /*3050*/  LDG.E.128 R180, desc[UR4][R164.64] ;  /* 0x00000004a4b47981 */ /* 0x004ea4000c1e1d00 */
[----:B--2---:R-:W-:Y:S01]  /*3060*/  HADD2.F32 R196, -RZ, R180.H0_H0 ;  /* 0x200000b4ffc47230 */ /* 0x004fe20000004100 */
[----:B-1----:R-:W-:Y:S06]  /*3070*/  @P2 BRA `(.L_x_37024) ;  /* 0x00000000000c2947 */ /* 0x002fec0003800000 */
[----:B------:R-:W-:Y:S05]  /*3080*/  @!P1 BRA `(.L_x_37025) ;  /* 0x0000000000149947 */ /* 0x000fea0003800000 */
[----:B-----5:R-:W-:Y:S01]  /*3090*/  FADD.FTZ R196, R172, R196 ;  /* 0x000000c4acc47221 */ /* 0x020fe20000010000 */
[----:B------:R-:W-:Y:S06]  /*30a0*/  BRA `(.L_x_37025) ;  /* 0x00000000000c7947 */ /* 0x000fec0003800000 */
.L_x_37024:
[----:B-----5:R-:W-:-:S05]  /*30b0*/  HADD2.F32 R164, -RZ, R168.H0_H0 ;  /* 0x200000a8ffa47230 */ /* 0x020fca0000004100 */
[----:B------:R-:W-:-:S04]  /*30c0*/  FADD.FTZ R196, R164, R196 ;  /* 0x000000c4a4c47221 */ /* 0x000fc80000010000 */
[----:B------:R-:W-:-:S07]  /*30d0*/  @P1 FADD.FTZ R196, R172, R196 ;  /* 0x000000c4acc41221 */ /* 0x000fce0000010000 */
.L_x_37025:
[----:B------:R-:W-:Y:S01]  /*30e0*/  HADD2.F32 R197, -RZ, R180.H1_H1 ;  /* 0x300000b4ffc57230 */ /* 0x000fe20000004100 */
[----:B------:R-:W-:Y:S06]  /*30f0*/  @P2 BRA `(.L_x_37026) ;  /* 0x00000000000c2947 */ /* 0x000fec0003800000 */
[----:B------:R-:W-:Y:S05]  /*3100*/  @!P1 BRA `(.L_x_37027) ;  /* 0x0000000000149947 */ /* 0x000fea0003800000 */
[----:B-----5:R-:W-:Y:S01]  /*3110*/  FADD.FTZ R197, R173, R197 ;  /* 0x000000c5adc57221 */ /* 0x020fe20000010000 */
[----:B------:R-:W-:Y:S06]  /*3120*/  BRA `(.L_x_37027) ;  /* 0x00000000000c7947 */ /* 0x000fec0003800000 */
.L_x_37026:
[----:B-----5:R-:W-:-:S05]  /*3130*/  HADD2.F32 R164, -RZ, R168.H1_H1 ;  /* 0x300000a8ffa47230 */ /* 0x020fca0000004100 */
[----:B------:R-:W-:-:S04]  /*3140*/  FADD.FTZ R197, R164, R197 ;  /* 0x000000c5a4c57221 */ /* 0x000fc80000010000 */
[----:B------:R-:W-:-:S07]  /*3150*/  @P1 FADD.FTZ R197, R173, R197 ;  /* 0x000000c5adc51221 */ /* 0x000fce0000010000 */
.L_x_37027:
[----:B------:R-:W-:Y:S01]  /*3160*/  HADD2.F32 R198, -RZ, R181.H0_H0 ;  /* 0x200000b5ffc67230 */ /* 0x000fe20000004100 */
[----:B------:R-:W-:Y:S06]  /*3170*/  @P2 BRA `(.L_x_37028) ;  /* 0x00000000000c2947 */ /* 0x000fec0003800000 */
[----:B------:R-:W-:Y:S05]  /*3180*/  @!P1 BRA `(.L_x_37029) ;  /* 0x0000000000149947 */ /* 0x000fea0003800000 */
[----:B-----5:R-:W-:Y:S01]  /*3190*/  FADD.FTZ R198, R174, R198 ;  /* 0x000000c6aec67221 */ /* 0x020fe20000010000 */
[----:B------:R-:W-:Y:S06]  /*31a0*/  BRA `(.L_x_37029) ;  /* 0x00000000000c7947 */ /* 0x000fec0003800000 */
.L_x_37028:
[----:B-----5:R-:W-:-:S05]  /*31b0*/  HADD2.F32 R164, -RZ, R169.H0_H0 ;  /* 0x200000a9ffa47230 */ /* 0x020fca0000004100 */
[----:B------:R-:W-:-:S04]  /*31c0*/  FADD.FTZ R198, R164, R198 ;  /* 0x000000c6a4c67221 */ /* 0x000fc80000010000 */
[----:B------:R-:W-:-:S07]  /*31d0*/  @P1 FADD.FTZ R198, R174, R198 ;  /* 0x000000c6aec61221 */ /* 0x000fce0000010000 */
.L_x_37029:
[----:B------:R-:W-:Y:S01]  /*31e0*/  HADD2.F32 R199, -RZ, R181.H1_H1 ;  /* 0x300000b5ffc77230 */ /* 0x000fe20000004100 */
[----:B------:R-:W-:Y:S06]  /*31f0*/  @P2 BRA `(.L_x_37030) ;  /* 0x00000000000c2947 */ /* 0x000fec0003800000 */
[----:B------:R-:W-:Y:S05]  /*3200*/  @!P1 BRA `(.L_x_37031) ;  /* 0x0000000000149947 */ /* 0x000fea0003800000 */
[----:B-----5:R-:W-:Y:S01]  /*3210*/  FADD.FTZ R199, R175, R199 ;  /* 0x000000c7afc77221 */ /* 0x020fe20000010000 */
[----:B------:R-:W-:Y:S06]  /*3220*/  BRA `(.L_x_37031) ;  /* 0x00000000000c7947 */ /* 0x000fec0003800000 */
.L_x_37030:
[----:B-----5:R-:W-:-:S05]  /*3230*/  HADD2.F32 R164, -RZ, R169.H1_H1 ;  /* 0x300000a9ffa47230 */ /* 0x020fca0000004100 */
[----:B------:R-:W-:-:S04]  /*3240*/  FADD.FTZ R199, R164, R199 ;  /* 0x000000c7a4c77221 */ /* 0x000fc80000010000 */
[----:B------:R-:W-:-:S07]  /*3250*/  @P1 FADD.FTZ R199, R175, R199 ;  /* 0x000000c7afc71221 */ /* 0x000fce0000010000 */
.L_x_37031:
[----:B------:R-:W-:Y:S01]  /*3260*/  HADD2.F32 R180, -RZ, R182.H0_H0 ;  /* 0x200000b6ffb47230 */ /* 0x000fe20000004100 */
[----:B------:R-:W-:Y:S06]  /*3270*/  @P2 BRA `(.L_x_37032) ;  /* 0x00000000000c2947 */ /* 0x000fec0003800000 */
[----:B------:R-:W-:Y:S05]  /*3280*/  @!P1 BRA `(.L_x_37033) ;  /* 0x0000000000149947 */ /* 0x000fea0003800000 */
[----:B-----5:R-:W-:Y:S01]  /*3290*/  FADD.FTZ R180, R176, R180 ;  /* 0x000000b4b0b47221 */ /* 0x020fe20000010000 */
[----:B------:R-:W-:Y:S06]  /*32a0*/  BRA `(.L_x_37033) ;  /* 0x00000000000c7947 */ /* 0x000fec0003800000 */
.L_x_37032:
[----:B-----5:R-:W-:-:S05]  /*32b0*/  HADD2.F32 R164, -RZ, R170.H0_H0 ;  /* 0x200000aaffa47230 */ /* 0x020fca0000004100 */
[----:B------:R-:W-:-:S04]  /*32c0*/  FADD.FTZ R180, R164, R180 ;  /* 0x000000b4a4b47221 */ /* 0x000fc80000010000 */
[----:B------:R-:W-:-:S07]  /*32d0*/  @P1 FADD.FTZ R180, R176, R180 ;  /* 0x000000b4b0b41221 */ /* 0x000fce0000010000 */
.L_x_37033:
[----:B------:R-:W-:Y:S01]  /*32e0*/  HADD2.F32 R181, -RZ, R182.H1_H1 ;  /* 0x300000b6ffb57230 */ /* 0x000fe20000004100 */
[----:B------:R-:W-:Y:S06]  /*32f0*/  @P2 BRA `(.L_x_37034) ;  /* 0x00000000000c2947 */ /* 0x000fec0003800000 */
[----:B------:R-:W-:Y:S05]  /*3300*/  @!P1 BRA `(.L_x_37035) ;  /* 0x0000000000149947 */ /* 0x000fea0003800000 */
[----:B-----5:R-:W-:Y:S01]  /*3310*/  FADD.FTZ R181, R177, R181 ;  /* 0x000000b5b1b57221 */ /* 0x020fe20000010000 */
[----:B------:R-:W-:Y:S06]  /*3320*/  BRA `(.L_x_37035) ;  /* 0x00000000000c7947 */ /* 0x000fec0003800000 */
.L_x_37034:
[----:B-----5:R-:W-:-:S05]  /*3330*/  HADD2.F32 R164, -RZ, R170.H1_H1 ;  /* 0x300000aaffa47230 */ /* 0x020fca0000004100 */
[----:B------:R-:W-:-:S04]  /*3340*/  FADD.FTZ R181, R164, R181 ;  /* 0x000000b5a4b57221 */ /* 0x000fc80000010000 */
[----:B------:R-:W-:-:S07]  /*3350*/  @P1 FADD.FTZ R181, R177, R181 ;  /* 0x000000b5b1b51221 */ /* 0x000fce0000010000 */
.L_x_37035:
[----:B------:R-:W-:Y:S01]  /*3360*/  HADD2.F32 R182, -RZ, R183.H0_H0 ;  /* 0x200000b7ffb67230 */ /* 0x000fe20000004100 */
[----:B------:R-:W-:Y:S06]  /*3370*/  @P2 BRA `(.L_x_37036) ;  /* 0x00000000000c2947 */ /* 0x000fec0003800000 */
[----:B------:R-:W-:Y:S05]  /*3380*/  @!P1 BRA `(.L_x_37037) ;  /* 0x0000000000149947 */ /* 0x000fea0003800000 */
[----:B-----5:R-:W-:Y:S01]  /*3390*/  FADD.FTZ R182, R178, R182 ;  /* 0x000000b6b2b67221 */ /* 0x020fe20000010000 */
[----:B------:R-:W-:Y:S06]  /*33a0*/  BRA `(.L_x_37037) ;  /* 0x00000000000c7947 */ /* 0x000fec0003800000 */
.L_x_37036:
[----:B-----5:R-:W-:-:S05]  /*33b0*/  HADD2.F32 R164, -RZ, R171.H0_H0 ;  /* 0x200000abffa47230 */ /* 0x020fca0000004100 */
[----:B------:R-:W-:-:S04]  /*33c0*/  FADD.FTZ R182, R164, R182 ;  /* 0x000000b6a4b67221 */ /* 0x000fc80000010000 */
[----:B------:R-:W-:-:S07]  /*33d0*/  @P1 FADD.FTZ R182, R178, R182 ;  /* 0x000000b6b2b61221 */ /* 0x000fce0000010000 */
.L_x_37037:
[----:B------:R-:W-:Y:S01]  /*33e0*/  HADD2.F32 R183, -RZ, R183.H1_H1 ;  /* 0x300000b7ffb77230 */ /* 0x000fe20000004100 */
[----:B------:R-:W-:Y:S06]  /*33f0*/  @P2 BRA `(.L_x_37038) ;  /* 0x00000000000c2947 */ /* 0x000fec0003800000 */
[----:B------:R-:W-:Y:S05]  /*3400*/  @!P1 BRA `(.L_x_37039) ;  /* 0x0000000000149947 */ /* 0x000fea0003800000 */
[----:B-----5:R-:W-:Y:S01]  /*3410*/  FADD.FTZ R183, R179, R183 ;  /* 0x000000b7b3b77221 */ /* 0x020fe20000010000 */
[----:B------:R-:W-:Y:S06]  /*3420*/  BRA `(.L_x_37039) ;  /* 0x00000000000c7947 */ /* 0x000fec0003800000 */
.L_x_37038:
[----:B-----5:R-:W-:-:S05]  /*3430*/  HADD2.F32 R164, -RZ, R171.H1_H1 ;  /* 0x300000abffa47230 */ /* 0x020fca0000004100 */
[----:B------:R-:W-:-:S04]  /*3440*/  FADD.FTZ R183, R164, R183 ;  /* 0x000000b7a4b77221 */ /* 0x000fc80000010000 */
[----:B------:R-:W-:-:S07]  /*3450*/  @P1 FADD.FTZ R183, R179, R183 ;  /* 0x000000b7b3b71221 */ /* 0x000fce0000010000 */
.L_x_37039:
        /* <DEDUP_REMOVED lines=13> */
[----:B--2---:R-:W-:Y:S01]  /*3530*/  HADD2.F32 R184, -RZ, R164.H0_H0 ;  /* 0x200000a4ffb87230 */ /* 0x004fe20000004100 */
[----:B------:R-:W-:Y:S06]  /*3540*/  @P2 BRA `(.L_x_37040) ;  /* 0x00000000000c2947 */ /* 0x000fec0003800000 */
[----:B------:R-:W-:Y:S05]  /*3550*/  @!P1 BRA `(.L_x_37041) ;  /* 0x0000000000149947 */ /* 0x000fea0003800000 */
[----:B-----5:R-:W-:Y:S01]  /*3560*/  FADD.FTZ R184, R172, R184 ;  /* 0x000000b8acb87221 */ /* 0x020fe20000010000 */
[----:B------:R-:W-:Y:S06]  /*3570*/  BRA `(.L_x_37041) ;  /* 0x00000000000c7947 */ /* 0x000fec0003800000 */
.L_x_37040:
[----:B-----5:R-:W-:-:S05]  /*3580*/  HADD2.F32 R185, -RZ, R168.H0_H0 ;  /* 0x200000a8ffb97230 */ /* 0x020fca0000004100 */
[----:B------:R-:W-:-:S04]  /*3590*/  FADD.FTZ R184, R185, R184 ;  /* 0x000000b8b9b87221 */ /* 0x000fc80000010000 */
[----:B------:R-:W-:-:S07]  /*35a0*/  @P1 FADD.FTZ R184, R172, R184 ;  /* 0x000000b8acb81221 */ /* 0x000fce0000010000 */
.L_x_37041:
[----:B------:R-:W-:Y:S01]  /*35b0*/  HADD2.F32 R185, -RZ, R164.H1_H1 ;  /* 0x300000a4ffb97230 */ /* 0x000fe20000004100 */
[----:B------:R-:W-:Y:S06]  /*35c0*/  @P2 BRA `(.L_x_37042) ;  /* 0x00000000000c2947 */ /* 0x000fec0003800000 */
[----:B------:R-:W-:Y:S05]  /*35d0*/  @!P1 BRA `(.L_x_37043) ;  /* 0x0000000000149947 */ /* 0x000fea0003800000 */
[----:B-----5:R-:W-:Y:S01]  /*35e0*/  FADD.FTZ R185, R173, R185 ;  /* 0x000000b9adb97221 */ /* 0x020fe20000010000 */
[----:B------:R-:W-:Y:S06]  /*35f0*/  BRA `(.L_x_37043) ;  /* 0x00000000000c7947 */ /* 0x000fec0003800000 */
.L_x_37042:
[----:B-----5:R-:W-:-:S05]  /*3600*/  HADD2.F32 R164, -RZ, R168.H1_H1 ;  /* 0x300000a8ffa47230 */ /* 0x020fca0000004100 */
[----:B------:R-:W-:-:S04]  /*3610*/  FADD.FTZ R185, R164, R185 ;  /* 0x000000b9a4b97221 */ /* 0x000fc80000010000 */
[----:B------:R-:W-:-:S07]  /*3620*/  @P1 FADD.FTZ R185, R173, R185 ;  /* 0x000000b9adb91221 */ /* 0x000fce0000010000 */
.L_x_37043:
[----:B------:R-:W-:Y:S01]  /*3630*/  HADD2.F32 R186, -RZ, R165.H0_H0 ;  /* 0x200000a5ffba7230 */ /* 0x000fe20000004100 */
[----:B------:R-:W-:Y:S06]  /*3640*/  @P2 BRA `(.L_x_37044) ;  /* 0x00000000000c2947 */ /* 0x000fec0003800000 */
[----:B------:R-:W-:Y:S05]  /*3650*/  @!P1 BRA `(.L_x_37045) ;  /* 0x0000000000149947 */ /* 0x000fea0003800000 */
[----:B-----5:R-:W-:Y:S01]  /*3660*/  FADD.FTZ R186, R174, R186 ;  /* 0x000000baaeba7221 */ /* 0x020fe20000010000 */
[----:B------:R-:W-:Y:S06]  /*3670*/  BRA `(.L_x_37045) ;  /* 0x00000000000c7947 */ /* 0x000fec0003800000 */
.L_x_37044:
[----:B-----5:R-:W-:-:S05]  /*3680*/  HADD2.F32 R164, -RZ, R169.H0_H0 ;  /* 0x200000a9ffa47230 */ /* 0x020fca0000004100 */
[----:B------:R-:W-:-:S04]  /*3690*/  FADD.FTZ R186, R164, R186 ;  /* 0x000000baa4ba7221 */ /* 0x000fc80000010000 */
[----:B------:R-:W-:-:S07]  /*36a0*/  @P1 FADD.FTZ R186, R174, R186 ;  /* 0x000000baaeba1221 */ /* 0x000fce0000010000 */
.L_x_37045:
[----:B------:R-:W-:Y:S01]  /*36b0*/  HADD2.F32 R187, -RZ, R165.H1_H1 ;  /* 0x300000a5ffbb7230 */ /* 0x000fe20000004100 */
[----:B------:R-:W-:Y:S06]  /*36c0*/  @P2 BRA `(.L_x_37046) ;  /* 0x00000000000c2947 */ /* 0x000fec0003800000 */
[----:B------:R-:W-:Y:S05]  /*36d0*/  @!P1 BRA `(.L_x_37047) ;  /* 0x0000000000149947 */ /* 0x000fea0003800000 */
[----:B-----5:R-:W-:Y:S01]  /*36e0*/  FADD.FTZ R187, R175, R187 ;  /* 0x000000bbafbb7221 */ /* 0x020fe20000010000 */
[----:B------:R-:W-:Y:S06]  /*36f0*/  BRA `(.L_x_37047) ;  /* 0x00000000000c7947 */ /* 0x000fec0003800000 */
.L_x_37046:
[----:B-----5:R-:W-:-:S05]  /*3700*/  HADD2.F32 R164, -RZ, R169.H1_H1 ;  /* 0x300000a9ffa47230 */ /* 0x020fca0000004100 */
[----:B------:R-:W-:-:S04]  /*3710*/  FADD.FTZ R187, R164, R187 ;  /* 0x000000bba4bb7221 */ /* 0x000fc80000010000 */
[----:B------:R-:W-:-:S07]  /*3720*/  @P1 FADD.FTZ R187, R175, R187 ;  /* 0x000000bbafbb1221 */ /* 0x000fce0000010000 */
.L_x_37047:
[----:B------:R-:W-:Y:S01]  /*3730*/  HADD2.F32 R164, -RZ, R166.H0_H0 ;  /* 0x200000a6ffa47230 */ /* 0x000fe20000004100 */
[----:B------:R-:W-:Y:S06]  /*3740*/  @P2 BRA `(.L_x_37048) ;  /* 0x00000000000c2947 */ /* 0x000fec0003800000 */
[----:B------:R-:W-:Y:S05]  /*3750*/  @!P1 BRA `(.L_x_37049) ;  /* 0x0000000000149947 */ /* 0x000fea0003800000 */
[----:B-----5:R-:W-:Y:S01]  /*3760*/  FADD.FTZ R164, R176, R164 ;  /* 0x000000a4b0a47221 */ /* 0x020fe20000010000 */
[----:B------:R-:W-:Y:S06]  /*3770*/  BRA `(.L_x_37049) ;  /* 0x00000000000c7947 */ /* 0x000fec0003800000 */
.L_x_37048:
[----:B-----5:R-:W-:-:S05]  /*3780*/  HADD2.F32 R165, -RZ, R170.H0_H0 ;  /* 0x200000aaffa57230 */ /* 0x020fca0000004100 */
[----:B------:R-:W-:-:S04]  /*3790*/  FADD.FTZ R164, R165, R164 ;  /* 0x000000a4a5a47221 */ /* 0x000fc80000010000 */
[----:B------:R-:W-:-:S07]  /*37a0*/  @P1 FADD.FTZ R164, R176, R164 ;  /* 0x000000a4b0a41221 */ /* 0x000fce0000010000 */
.L_x_37049:
[----:B------:R-:W-:Y:S01]  /*37b0*/  HADD2.F32 R165, -RZ, R166.H1_H1 ;  /* 0x300000a6ffa57230 */ /* 0x000fe20000004100 */
[----:B------:R-:W-:Y:S06]  /*37c0*/  @P2 BRA `(.L_x_37050) ;  /* 0x00000000000c2947 */ /* 0x000fec0003800000 */
[----:B------:R-:W-:Y:S05]  /*37d0*/  @!P1 BRA `(.L_x_37051) ;  /* 0x0000000000149947 */ /* 0x000fea0003800000 */
[----:B-----5:R-:W-:Y:S01]  /*37e0*/  FADD.FTZ R165, R177, R165 ;  /* 0x000000a5b1a57221 */ /* 0x020fe20000010000 */
[----:B------:R-:W-:Y:S06]  /*37f0*/  BRA `(.L_x_37051) ;  /* 0x00000000000c7947 */ /* 0x000fec0003800000 */
.L_x_37050:
[----:B-----5:R-:W-:-:S05]  /*3800*/  HADD2.F32 R166, -RZ, R170.H1_H1 ;  /* 0x300000aaffa67230 */ /* 0x020fca0000004100 */
[----:B------:R-:W-:-:S04]  /*3810*/  FADD.FTZ R165, R166, R165 ;  /* 0x000000a5a6a57221 */ /* 0x000fc80000010000 */
[----:B------:R-:W-:-:S07]  /*3820*/  @P1 FADD.FTZ R165, R177, R165 ;  /* 0x000000a5b1a51221 */ /* 0x000fce0000010000 */
.L_x_37051:
[----:B------:R-:W-:Y:S01]  /*3830*/  HADD2.F32 R166, -RZ, R167.H0_H0 ;  /* 0x200000a7ffa67230 */ /* 0x000fe20000004100 */
[----:B------:R-:W-:Y:S06]  /*3840*/  @P2 BRA `(.L_x_37052) ;  /* 0x00000000000c2947 */ /* 0x000fec0003800000 */
[----:B------:R-:W-:Y:S05]  /*3850*/  @!P1 BRA `(.L_x_37053) ;  /* 0x0000000000149947 */ /* 0x000fea0003800000 */
[----:B-----5:R-:W-:Y:S01]  /*3860*/  FADD.FTZ R166, R178, R166 ;  /* 0x000000a6b2a67221 */ /* 0x020fe20000010000 */
[----:B------:R-:W-:Y:S06]  /*3870*/  BRA `(.L_x_37053) ;  /* 0x00000000000c7947 */ /* 0x000fec0003800000 */
.L_x_37052:
[----:B-----5:R-:W-:-:S05]  /*3880*/  HADD2.F32 R240, -RZ, R171.H0_H0 ;  /* 0x200000abfff07230 */ /* 0x020fca0000004100 */
[----:B------:R-:W-:-:S04]  /*3890*/  FADD.FTZ R166, R240, R166 ;  /* 0x000000a6f0a67221 */ /* 0x000fc80000010000 */
[----:B------:R-:W-:-:S07]  /*38a0*/  @P1 FADD.FTZ R166, R178, R166 ;  /* 0x000000a6b2a61221 */ /* 0x000fce0000010000 */
.L_x_37053:
[----:B------:R-:W-:Y:S01]  /*38b0*/  HADD2.F32 R167, -RZ, R167.H1_H1 ;  /* 0x300000a7ffa77230 */ /* 0x000fe20000004100 */
[----:B------:R-:W-:Y:S06]  /*38c0*/  @P2 BRA `(.L_x_37054) ;  /* 0x00000000000c2947 */ /* 0x000fec0003800000 */
[----:B------:R-:W-:Y:S05]  /*38d0*/  @!P1 BRA `(.L_x_37055) ;  /* 0x0000000000149947 */ /* 0x000fea0003800000 */
[----:B-----5:R-:W-:Y:S01]  /*38e0*/  FADD.FTZ R167, R179, R167 ;  /* 0x000000a7b3a77221 */ /* 0x020fe20000010000 */
[----:B------:R-:W-:Y:S06]  /*38f0*/  BRA `(.L_x_37055) ;  /* 0x00000000000c7947 */ /* 0x000fec0003800000 */
.L_x_37054:
[----:B-----5:R-:W-:-:S05]  /*3900*/  HADD2.F32 R240, -RZ, R171.H1_H1 ;  /* 0x300000abfff07230 */ /* 0x020fca0000004100 */
[----:B------:R-:W-:-:S04]  /*3910*/  FADD.FTZ R167, R240, R167 ;  /* 0x000000a7f0a77221 */ /* 0x000fc80000010000 */
[----:B------:R-:W-:-:S07]  /*3920*/  @P1 FADD.FTZ R167, R179, R167 ;  /* 0x000000a7b3a71221 */ /* 0x000fce0000010000 */
.L_x_37055:
        /* <DEDUP_REMOVED lines=219> */
.L_x_37069:
        /* <DEDUP_REMOVED lines=32> */
[----:B------:R-:W-:Y:S01]  /*48e0*/  F2FP.F16.F32.PACK_AB R236, R236, R237 ;  /* 0x000000edecec723e */ /* 0x000fe200000000ff */
[----:B------:R-:W-:Y:S01]  /*48f0*/  FFMA.FTZ R238, R247, R252, R6 ;  /* 0x000000fcf7ee7223 */ /* 0x000fe20000010006 */
[----:B----4-:R-:W-:Y:S01]  /*4900*/  FFMA.FTZ R237, R248, R251, R7 ;  /* 0x000000fbf8ed7223 */ /* 0x010fe20000010007 */
[----:B------:R-:W-:Y:S02]  /*4910*/  FMUL.FTZ R248, R240, R232 ;  /* 0x000000e8f0f87220 */ /* 0x000fe40000410000 */
[----:B------:R-:W3:Y:S02]  /*4920*/  LDL R232, [R1+0x160] ;  /* 0x0001600001e87983 */ /* 0x000ee40000100800 */
[----:B------:R-:W-:Y:S02]  /*4930*/  F2FP.F16.F32.PACK_AB R237, R237, R238 ;  /* 0x000000eeeded723e */ /* 0x000fe400000000ff */
        /* <DEDUP_REMOVED lines=9> */
[----:B------:R-:W-:Y:S01]  /*49d0*/  F2FP.F16.F32.PACK_AB R238, R232, R233 ;  /* 0x000000e9e8ee723e */ /* 0x000fe200000000ff */
[----:B--2---:R-:W-:Y:S01]  /*49e0*/  FFMA.FTZ R233, R239, R234, R10 ;  /* 0x000000eaefe97223 */ /* 0x004fe2000001000a */
[----:B------:R-:W-:Y:S01]  /*49f0*/  FFMA.FTZ R232, R249, R235, R11 ;  /* 0x000000ebf9e87223 */ /* 0x000fe2000001000b */
[----:B------:R-:W-:Y:S02]  /*4a00*/  SHF.L.U32 R249, R243, 0x4, RZ ;  /* 0x00000004f3f97819 */ /* 0x000fe400000006ff */
[----:B------:R-:W-:Y:S02]  /*4a10*/  SHF.R.U32.HI R243, RZ, 0x1c, R243 ;  /* 0x0000001cfff37819 */ /* 0x000fe400000116f3 */
[----:B------:R-:W-:Y:S02]  /*4a20*/  F2FP.F16.F32.PACK_AB R239, R232, R233 ;  /* 0x000000e9e8ef723e */ /* 0x000fe400000000ff */
        /* <DEDUP_REMOVED lines=15> */
[----:B------:R-:W-:Y:S01]  /*4b20*/  F2FP.F16.F32.PACK_AB R233, R233, R237 ;  /* 0x000000ede9e9723e */ /* 0x000fe200000000ff */
[----:B------:R-:W-:Y:S01]  /*4b30*/  FFMA.FTZ R237, R239, R168, R69 ;  /* 0x000000a8efed7223 */ /* 0x000fe20000010045 */
[----:B--2---:R-:W-:Y:S02]  /*4b40*/  FFMA.FTZ R235, R252, R235, R75 ;  /* 0x000000ebfceb7223 */ /* 0x004fe4000001004b */
[----:B------:R-:W2:Y:S01]  /*4b50*/  LDL R252, [R1+0x130] ;  /* 0x0001300001fc7983 */ /* 0x000ea20000100800 */
[----:B---3--:R-:W-:-:S03]  /*4b60*/  FFMA.FTZ R234, R248, R234, R74 ;  /* 0x000000eaf8ea7223 */ /* 0x008fc6000001004a */
[----:B------:R-:W3:Y:S02]  /*4b70*/  LDL R248, [R1+0x134] ;  /* 0x0001340001f87983 */ /* 0x000ee40000100800 */
[----:B------:R-:W-:Y:S02]  /*4b80*/  F2FP.F16.F32.PACK_AB R235, R235, R234 ;  /* 0x000000eaebeb723e */ /* 0x000fe400000000ff */
[----:B------:R-:W-:Y:S01]  /*4b90*/  F2FP.F16.F32.PACK_AB R234, R232, R236 ;  /* 0x000000ece8ea723e */ /* 0x000fe200000000ff */
[----:B------:R-:W-:Y:S02]  /*4ba0*/  FFMA.FTZ R232, R238, R169, R68 ;  /* 0x000000a9eee87223 */ /* 0x000fe40000010044 */
[----:B------:R1:W5:Y:S04]  /*4bb0*/  LDL.LU R169, [R1+0x184] ;  /* 0x0001840001a97983 */ /* 0x0003680000300800 */
[----:B------:R1:W5:Y:S04]  /*4bc0*/  LDL.LU R168, [R1+0x180] ;  /* 0x0001800001a87983 */ /* 0x0003680000300800 */
[----:B------:R-:W4:Y:S04]  /*4bd0*/  LDL R239, [R1+0x138] ;  /* 0x0001380001ef7983 */ /* 0x000f280000100800 */
[----:B------:R-:W4:Y:S01]  /*4be0*/  LDL R238, [R1+0x13c] ;  /* 0x00013c0001ee7983 */ /* 0x000f220000100800 */
[----:B------:R-:W-:-:S02]  /*4bf0*/  IADD3 R236, P1, R249, UR14, RZ ;  /* 0x0000000ef9ec7c10 */ /* 0x000fc4000ff3e0ff */
[----:B------:R-:W-:Y:S01]  /*4c00*/  F2FP.F16.F32.PACK_AB R232, R237, R232 ;  /* 0x000000e8ede8723e */ /* 0x000fe200000000ff */
        /* <DEDUP_REMOVED lines=22> */
[----:B------:R-:W-:Y:S01]  /*4d70*/  F2FP.F16.F32.PACK_AB R228, R229, R228 ;  /* 0x000000e4e5e4723e */ /* 0x000fe200000000ff */
[----:B----4-:R-:W-:Y:S02]  /*4d80*/  FFMA.FTZ R229, R239, R234, R14 ;  /* 0x000000eaefe57223 */ /* 0x010fe4000001000e */
[----:B------:R-:W3:Y:S01]  /*4d90*/  LDL R239, [R1+0x128] ;  /* 0x0001280001ef7983 */ /* 0x000ee20000100800 */
[----:B------:R-:W-:-:S03]  /*4da0*/  FFMA.FTZ R230, R238, R235, R15 ;  /* 0x000000ebeee67223 */ /* 0x000fc6000001000f */
[----:B------:R-:W4:Y:S02]  /*4db0*/  LDL R238, [R1+0x12c] ;  /* 0x00012c0001ee7983 */ /* 0x000f240000100800 */
[----:B------:R-:W-:Y:S01]  /*4dc0*/  F2FP.F16.F32.PACK_AB R229, R230, R229 ;  /* 0x000000e5e6e5723e */ /* 0x000fe200000000ff */
        /* <DEDUP_REMOVED lines=10> */
[----:B------:R-:W-:Y:S02]  /*4e70*/  F2FP.F16.F32.PACK_AB R230, R231, R230 ;  /* 0x000000e6e7e6723e */ /* 0x000fe400000000ff */
[----:B------:R-:W-:Y:S01]  /*4e80*/  F2FP.F16.F32.PACK_AB R231, R189, R188 ;  /* 0x000000bcbde7723e */ /* 0x000fe200000000ff */
        /* <DEDUP_REMOVED lines=10> */
[----:B------:R-:W-:Y:S01]  /*4f30*/  F2FP.F16.F32.PACK_AB R190, R228, R190 ;  /* 0x000000bee4be723e */ /* 0x000fe200000000ff */
        /* <DEDUP_REMOVED lines=9> */
[----:B------:R-:W-:Y:S01]  /*4fd0*/  F2FP.F16.F32.PACK_AB R191, R188, R191 ;  /* 0x000000bfbcbf723e */ /* 0x000fe200000000ff */
[----:B------:R-:W2:Y:S01]  /*4fe0*/  LDL R233, [R1+0xe4] ;  /* 0x0000e40001e97983 */ /* 0x000ea20000100800 */
[----:B------:R-:W-:Y:S01]  /*4ff0*/  FFMA.FTZ R188, R231, R232, R76 ;  /* 0x000000e8e7bc7223 */ /* 0x000fe2000001004c */
[----:B------:R-:W-:Y:S01]  /*5000*/  F2FP.F16.F32.PACK_AB R189, R229, R189 ;  /* 0x000000bde5bd723e */ /* 0x000fe200000000ff */
[----:B------:R-:W-:Y:S01]  /*5010*/  IMAD.WIDE.U32 R228, R3, 0x10, R238 ;  /* 0x0000001003e47825 */ /* 0x000fe200078e00ee */
[----:B------:R-:W4:Y:S02]  /*5020*/  LDL R243, [R1+0xcc] ;  /* 0x0000cc0001f37983 */ /* 0x000f240000100800 */
[----:B------:R-:W-:Y:S02]  /*5030*/  F2FP.F16.F32.PACK_AB R188, R230, R188 ;  /* 0x000000bce6bc723e */ /* 0x000fe400000000ff */
        /* <DEDUP_REMOVED lines=26> */
[----:B------:R-:W-:Y:S01]  /*51e0*/  F2FP.F16.F32.PACK_AB R189, R190, R189 ;  /* 0x000000bdbebd723e */ /* 0x000fe200000000ff */
[C---:B------:R-:W-:Y:S01]  /*51f0*/  FADD.FTZ R190, -R241.reuse, R220 ;  /* 0x000000dcf1be7221 */ /* 0x040fe20000010100 */
[----:B------:R-:W-:Y:S01]  /*5200*/  FADD.FTZ R220, -R241, R222 ;  /* 0x000000def1dc7221 */ /* 0x000fe20000010100 */
        /* <DEDUP_REMOVED lines=14> */
[----:B------:R-:W-:-:S02]  /*52f0*/  F2FP.F16.F32.PACK_AB R190, R221, R190 ;  /* 0x000000beddbe723e */ /* 0x000fc400000000ff */
[----:B------:R-:W-:Y:S01]  /*5300*/  F2FP.F16.F32.PACK_AB R191, R220, R191 ;  /* 0x000000bfdcbf723e */ /* 0x000fe200000000ff */
[----:B------:R-:W-:Y:S01]  /*5310*/  IMAD.WIDE.U32 R220, R2, 0x10, R248 ;  /* 0x0000001002dc7825 */ /* 0x000fe200078e00f8 */
[----:B------:R-:W4:Y:S04]  /*5320*/  LDL R230, [R1+0x84] ;  /* 0x0000840001e67983 */ /* 0x000f280000100800 */
[----:B------:R0:W-:Y:S04]  /*5330*/  STG.E.128 desc[UR4][R220.64], R188 ;  /* 0x000000bcdc007986 */ /* 0x0001e8000c101d04 */
[----:B------:R-:W4:Y:S04]  /*5340*/  LDL R233, [R1+0x88] ;  /* 0x0000880001e97983 */ /* 0x000f280000100800 */
[----:B------:R-:W4:Y:S04]  /*5350*/  LDL R232, [R1+0xac] ;  /* 0x0000ac0001e87983 */ /* 0x000f280000100800 */
[----:B------:R-:W4:Y:S04]  /*5360*/  LDL R251, [R1+0x98] ;  /* 0x0000980001fb7983 */ /* 0x000f280000100800 */
[----:B------:R-:W4:Y:S01]  /*5370*/  LDL R252, [R1+0x90] ;  /* 0x0000900001fc7983 */ /* 0x000f220000100800 */
[----:B0-----:R-:W-:Y:S01]  /*5380*/  FFMA.FTZ R191, R247, R228, R90 ;  /* 0x000000e4f7bf7223 */ /* 0x001fe2000001005a */
[----:B------:R-:W-:Y:S01]  /*5390*/  FFMA.FTZ R188, R243, R227, R91 ;  /* 0x000000e3f3bc7223 */ /* 0x000fe2000001005b */
[----:B------:R-:W-:Y:S01]  /*53a0*/  FFMA.FTZ R220, R231, R224, R85 ;  /* 0x000000e0e7dc7223 */ /* 0x000fe20000010055 */
[----:B------:R-:W-:Y:S01]  /*53b0*/  FFMA.FTZ R189, R236, R226, R86 ;  /* 0x000000e2ecbd7223 */ /* 0x000fe20000010056 */
[----:B------:R-:W-:Y:S01]  /*53c0*/  FFMA.FTZ R190, R235, R222, R88 ;  /* 0x000000deebbe7223 */ /* 0x000fe20000010058 */
[----:B------:R-:W-:Y:S01]  /*53d0*/  FADD.FTZ R221, -R241, R214 ;  /* 0x000000d6f1dd7221 */ /* 0x000fe20000010100 */
[----:B------:R-:W-:Y:S01]  /*53e0*/  F2FP.F16.F32.PACK_AB R191, R188, R191 ;  /* 0x000000bfbcbf723e */ /* 0x000fe200000000ff */
[----:B------:R-:W-:Y:S01]  /*53f0*/  FFMA.FTZ R188, R237, R225, R84 ;  /* 0x000000e1edbc7223 */ /* 0x000fe20000010054 */
[C---:B------:R-:W-:Y:S01]  /*5400*/  FADD.FTZ R227, -R241.reuse, R216 ;  /* 0x000000d8f1e37221 */ /* 0x040fe20000010100 */
[C---:B------:R-:W-:Y:S01]  /*5410*/  FADD.FTZ R216, -R241.reuse, R204 ;  /* 0x000000ccf1d87221 */ /* 0x040fe20000010100 */
[C---:B------:R-:W-:Y:S01]  /*5420*/  FADD.FTZ R214, -R241.reuse, R196 ;  /* 0x000000c4f1d67221 */ /* 0x040fe20000010100 */
[C---:B------:R-:W-:Y:S01]  /*5430*/  FADD.FTZ R204, -R241.reuse, R206 ;  /* 0x000000cef1cc7221 */ /* 0x040fe20000010100 */
[----:B------:R-:W-:Y:S01]  /*5440*/  F2FP.F16.F32.PACK_AB R188, R220, R188 ;  /* 0x000000bcdcbc723e */ /* 0x000fe200000000ff */
        /* <DEDUP_REMOVED lines=8> */
[----:B------:R-:W-:Y:S01]  /*54d0*/  FADD.FTZ R213, -R241, R203 ;  /* 0x000000cbf1d57221 */ /* 0x000fe20000010100 */
[----:B------:R-:W-:-:S04]  /*54e0*/  IMAD.WIDE.U32 R182, R2, 0x10, R238 ;  /* 0x0000001002b67825 */ /* 0x000fc800078e00ee */
[C---:B------:R-:W-:Y:S01]  /*54f0*/  FADD.FTZ R212, -R241.reuse, R209 ;  /* 0x000000d1f1d47221 */ /* 0x040fe20000010100 */
[C---:B------:R-:W-:Y:S01]  /*5500*/  FADD.FTZ R203, -R241.reuse, R205 ;  /* 0x000000cdf1cb7221 */ /* 0x040fe20000010100 */
[C---:B------:R-:W-:Y:S01]  /*5510*/  FADD.FTZ R209, -R241.reuse, R211 ;  /* 0x000000d3f1d17221 */ /* 0x040fe20000010100 */
[C---:B------:R-:W-:Y:S01]  /*5520*/  FADD.FTZ R205, -R241.reuse, R207 ;  /* 0x000000cff1cd7221 */ /* 0x040fe20000010100 */
[----:B------:R-:W4:Y:S01]  /*5530*/  LDL R237, [R1+0xb0] ;  /* 0x0000b00001ed7983 */ /* 0x000f220000100800 */
        /* <DEDUP_REMOVED lines=23> */
[----:B------:R-:W4:Y:S04]  /*56b0*/  LDL R231, [R1+0x8c] ;  /* 0x00008c0001e77983 */ /* 0x000f280000100800 */
[----:B------:R-:W4:Y:S04]  /*56c0*/  LDL R241, [R1+0xa4] ;  /* 0x0000a40001f17983 */ /* 0x000f280000100800 */
[----:B------:R-:W4:Y:S01]  /*56d0*/  LDL R243, [R1+0xa8] ;  /* 0x0000a80001f37983 */ /* 0x000f220000100800 */
[----:B0-----:R-:W-:-:S03]  /*56e0*/  FMUL.FTZ R188, R240, R227 ;  /* 0x000000e3f0bc7220 */ /* 0x001fc60000410000 */
[----:B------:R-:W4:Y:S04]  /*56f0*/  LDL R227, [R1+0xa0] ;  /* 0x0000a00001e37983 */ /* 0x000f280000100800 */
[----:B------:R-:W4:Y:S01]  /*5700*/  LDL R228, [R1+0x94] ;  /* 0x0000940001e47983 */ /* 0x000f220000100800 */
[C---:B------:R-:W-:Y:S01]  /*5710*/  FMUL.FTZ R189, R240.reuse, R226 ;  /* 0x000000e2f0bd7220 */ /* 0x040fe20000410000 */
[C---:B------:R-:W-:Y:S02]  /*5720*/  FMUL.FTZ R190, R240.reuse, R225 ;  /* 0x000000e1f0be7220 */ /* 0x040fe40000410000 */
[----:B------:R-:W4:Y:S01]  /*5730*/  LDL R247, [R1+0x80] ;  /* 0x0000800001f77983 */ /* 0x000f220000100800 */
        /* <DEDUP_REMOVED lines=53> */
[----:B------:R-:W-:Y:S01]  /*5a90*/  F2FP.F16.F32.PACK_AB R184, R195, R184 ;  /* 0x000000b8c3b8723e */ /* 0x000fe200000000ff */
[----:B------:R-:W-:Y:S02]  /*5aa0*/  FFMA.FTZ R195, R233, R221, R98 ;  /* 0x000000dde9c37223 */ /* 0x000fe40000010062 */
[----:B------:R-:W4:Y:S01]  /*5ab0*/  LDL R233, [R1+0x48] ;  /* 0x0000480001e97983 */ /* 0x000f220000100800 */
[----:B------:R-:W-:-:S03]  /*5ac0*/  FFMA.FTZ R207, R231, R226, R99 ;  /* 0x000000e2e7cf7223 */ /* 0x000fc60000010063 */
[----:B------:R-:W4:Y:S01]  /*5ad0*/  LDL R231, [R1+0x6c] ;  /* 0x00006c0001e77983 */ /* 0x000f220000100800 */
[----:B------:R-:W-:-:S03]  /*5ae0*/  FFMA.FTZ R187, R241, R220, R33 ;  /* 0x000000dcf1bb7223 */ /* 0x000fc60000010021 */
[----:B------:R-:W4:Y:S04]  /*5af0*/  LDL R241, [R1+0x40] ;  /* 0x0000400001f17983 */ /* 0x000f280000100800 */
[----:B------:R-:W4:Y:S01]  /*5b00*/  LDL R226, [R1+0x54] ;  /* 0x0000540001e27983 */ /* 0x000f220000100800 */
[----:B------:R-:W-:-:S03]  /*5b10*/  FFMA.FTZ R186, R227, R219, R32 ;  /* 0x000000dbe3ba7223 */ /* 0x000fc60000010020 */
[----:B------:R-:W4:Y:S02]  /*5b20*/  LDL R227, [R1+0x50] ;  /* 0x0000500001e37983 */ /* 0x000f240000100800 */
[----:B------:R-:W-:Y:S01]  /*5b30*/  F2FP.F16.F32.PACK_AB R186, R187, R186 ;  /* 0x000000babbba723e */ /* 0x000fe200000000ff */
[----:B------:R-:W-:Y:S01]  /*5b40*/  FFMA.FTZ R187, R243, R221, R34 ;  /* 0x000000ddf3bb7223 */ /* 0x000fe20000010022 */
[----:B------:R-:W-:Y:S01]  /*5b50*/  FFMA.FTZ R216, R228, R189, R93 ;  /* 0x000000bde4d87223 */ /* 0x000fe2000001005d */
[----:B------:R-:W4:Y:S04]  /*5b60*/  LDL R243, [R1+0x60] ;  /* 0x0000600001f37983 */ /* 0x000f280000100800 */
[----:B------:R-:W4:Y:S01]  /*5b70*/  LDL R228, [R1+0x5c] ;  /* 0x00005c0001e47983 */ /* 0x000f220000100800 */
[----:B------:R-:W-:Y:S01]  /*5b80*/  F2FP.F16.F32.PACK_AB R185, R194, R185 ;  /* 0x000000b9c2b9723e */ /* 0x000fe200000000ff */
[----:B------:R-:W-:Y:S01]  /*5b90*/  FFMA.FTZ R194, R251, R190, R94 ;  /* 0x000000befbc27223 */ /* 0x000fe2000001005e */
[----:B------:R-:W-:Y:S01]  /*5ba0*/  FFMA.FTZ R188, R252, R188, R92 ;  /* 0x000000bcfcbc7223 */ /* 0x000fe2000001005c */
[----:B------:R-:W-:Y:S01]  /*5bb0*/  FFMA.FTZ R190, R247, R219, R96 ;  /* 0x000000dbf7be7223 */ /* 0x000fe20000010060 */
[----:B------:R-:W-:Y:S01]  /*5bc0*/  F2FP.F16.F32.PACK_AB R191, R207, R195 ;  /* 0x000000c3cfbf723e */ /* 0x000fe200000000ff */
[----:B------:R-:W4:Y:S01]  /*5bd0*/  LDL R247, [R1+0x58] ;  /* 0x0000580001f77983 */ /* 0x000f220000100800 */
[----:B------:R-:W-:Y:S01]  /*5be0*/  F2FP.F16.F32.PACK_AB R189, R215, R194 ;  /* 0x000000c2d7bd723e */ /* 0x000fe200000000ff */
[C---:B------:R-:W-:Y:S01]  /*5bf0*/  IMAD.WIDE.U32 R194, R245.reuse, 0x10, R248 ;  /* 0x00000010f5c27825 */ /* 0x040fe200078e00f8 */
[----:B------:R-:W-:Y:S01]  /*5c00*/  F2FP.F16.F32.PACK_AB R187, R206, R187 ;  /* 0x000000bbcebb723e */ /* 0x000fe200000000ff */
[----:B------:R-:W4:Y:S01]  /*5c10*/  LDL R221, [R1+0x20] ;  /* 0x0000200001dd7983 */ /* 0x000f220000100800 */
[----:B------:R-:W-:Y:S01]  /*5c20*/  F2FP.F16.F32.PACK_AB R190, R214, R190 ;  /* 0x000000bed6be723e */ /* 0x000fe200000000ff */
[----:B------:R-:W-:Y:S01]  /*5c30*/  IMAD.WIDE.U32 R206, R245, 0x10, R238 ;  /* 0x00000010f5ce7825 */ /* 0x000fe200078e00ee */
[----:B------:R-:W-:Y:S01]  /*5c40*/  F2FP.F16.F32.PACK_AB R188, R216, R188 ;  /* 0x000000bcd8bc723e */ /* 0x000fe200000000ff */
[----:B------:R-:W4:Y:S04]  /*5c50*/  LDL R220, [R1+0x24] ;  /* 0x0000240001dc7983 */ /* 0x000f280000100800 */
[----:B------:R-:W4:Y:S04]  /*5c60*/  LDL R219, [R1+0x28] ;  /* 0x0000280001db7983 */ /* 0x000f280000100800 */
[----:B------:R0:W-:Y:S04]  /*5c70*/  STG.E.128 desc[UR4][R194.64], R184 ;  /* 0x000000b8c2007986 */ /* 0x0001e8000c101d04 */
[----:B------:R1:W-:Y:S01]  /*5c80*/  STG.E.128 desc[UR4][R206.64], R188 ;  /* 0x000000bcce007986 */ /* 0x0003e2000c101d04 */
[----:B0-----:R-:W-:Y:S01]  /*5c90*/  FFMA.FTZ R187, R240, R212, R42 ;  /* 0x000000d4f0bb7223 */ /* 0x001fe2000001002a */
[----:B--2---:R-:W-:-:S02]  /*5ca0*/  FFMA.FTZ R195, R229, R211, R105 ;  /* 0x000000d3e5c37223 */ /* 0x004fc40000010069 */
[----:B------:R-:W2:Y:S01]  /*5cb0*/  LDL R229, [R1+0x8] ;  /* 0x0000080001e57983 */ /* 0x000ea20000100800 */
[----:B---3--:R-:W-:-:S03]  /*5cc0*/  FFMA.FTZ R215, R234, R209, R39 ;  /* 0x000000d1ead77223 */ /* 0x008fc60000010027 */
[----:B------:R-:W3:Y:S01]  /*5cd0*/  LDL R234, [R1+0x3c] ;  /* 0x00003c0001ea7983 */ /* 0x000ee20000100800 */
[----:B----4-:R-:W-:-:S03]  /*5ce0*/  FFMA.FTZ R194, R230, R213, R107 ;  /* 0x000000d5e6c27223 */ /* 0x010fc6000001006b */
[----:B------:R-:W4:Y:S01]  /*5cf0*/  LDL R230, [R1] ;  /* 0x0000000001e67983 */ /* 0x000f220000100800 */
[----:B-1----:R-:W-:-:S03]  /*5d00*/  FFMA.FTZ R207, R232, R211, R41 ;  /* 0x000000d3e8cf7223 */ /* 0x002fc60000010029 */
        /* <DEDUP_REMOVED lines=12> */
[----:B------:R-:W-:Y:S01]  /*5dd0*/  F2FP.F16.F32.PACK_AB R187, R188, R187 ;  /* 0x000000bbbcbb723e */ /* 0x000fe200000000ff */
[----:B------:R-:W-:Y:S02]  /*5de0*/  FFMA.FTZ R188, R227, R192, R100 ;  /* 0x000000c0e3bc7223 */ /* 0x000fe40000010064 */
[----:B------:R-:W4:Y:S01]  /*5df0*/  LDL R227, [R1+0x4] ;  /* 0x0000040001e37983 */ /* 0x000f220000100800 */
[----:B------:R-:W-:Y:S01]  /*5e00*/  FFMA.FTZ R186, R243, R210, R40 ;  /* 0x000000d2f3ba7223 */ /* 0x000fe20000010028 */
[----:B------:R-:W-:Y:S02]  /*5e10*/  FFMA.FTZ R210, R226, R193, R101 ;  /* 0x000000c1e2d27223 */ /* 0x000fe40000010065 */
[----:B------:R-:W4:Y:S01]  /*5e20*/  LDL R226, [R1+0x1c] ;  /* 0x00001c0001e27983 */ /* 0x000f220000100800 */
[----:B------:R-:W-:-:S03]  /*5e30*/  FFMA.FTZ R206, R228, R209, R103 ;  /* 0x000000d1e4ce7223 */ /* 0x000fc60000010067 */
[----:B------:R-:W4:Y:S01]  /*5e40*/  LDL R228, [R1+0xc] ;  /* 0x00000c0001e47983 */ /* 0x000f220000100800 */
[----:B------:R-:W-:Y:S01]  /*5e50*/  FFMA.FTZ R189, R247, R208, R102 ;  /* 0x000000d0f7bd7223 */ /* 0x000fe20000010066 */
[----:B------:R-:W-:Y:S02]  /*5e60*/  F2FP.F16.F32.PACK_AB R186, R207, R186 ;  /* 0x000000bacfba723e */ /* 0x000fe400000000ff */
[----:B------:R-:W-:Y:S01]  /*5e70*/  F2FP.F16.F32.PACK_AB R191, R194, R191 ;  /* 0x000000bfc2bf723e */ /* 0x000fe200000000ff */
[----:B------:R-:W-:Y:S01]  /*5e80*/  FFMA.FTZ R194, R221, R222, R48 ;  /* 0x000000deddc27223 */ /* 0x000fe20000010030 */
[----:B------:R-:W-:Y:S02]  /*5e90*/  F2FP.F16.F32.PACK_AB R190, R195, R190 ;  /* 0x000000bec3be723e */ /* 0x000fe400000000ff */
[----:B------:R-:W-:Y:S01]  /*5ea0*/  F2FP.F16.F32.PACK_AB R189, R206, R189 ;  /* 0x000000bdcebd723e */ /* 0x000fe200000000ff */
        /* <DEDUP_REMOVED lines=8> */
[----:B------:R-:W-:Y:S01]  /*5f30*/  IMAD.WIDE.U32 R220, R244, 0x10, R238 ;  /* 0x00000010f4dc7825 */ /* 0x000fe200078e00ee */
[----:B------:R-:W-:-:S03]  /*5f40*/  F2FP.F16.F32.PACK_AB R195, R206, R195 ;  /* 0x000000c3cec3723e */ /* 0x000fc600000000ff */
[----:B------:R-:W-:Y:S01]  /*5f50*/  IMAD.WIDE.U32 R218, R242, 0x10, R248 ;  /* 0x00000010f2da7825 */ /* 0x000fe200078e00f8 */
[----:B------:R-:W-:Y:S03]  /*5f60*/  STG.E.128 desc[UR4][R216.64], R184 ;  /* 0x000000b8d8007986 */ /* 0x000fe6000c101d04 */
[----:B------:R-:W-:Y:S01]  /*5f70*/  IMAD.WIDE.U32 R212, R0, 0x10, R238 ;  /* 0x0000001000d47825 */ /* 0x000fe200078e00ee */
[----:B------:R0:W-:Y:S03]  /*5f80*/  STG.E.128 desc[UR4][R220.64], R188 ;  /* 0x000000bcdc007986 */ /* 0x0001e6000c101d04 */
[----:B0-----:R-:W-:Y:S01]  /*5f90*/  FFMA.FTZ R188, R132, R181, R52 ;  /* 0x000000b584bc7223 */ /* 0x001fe20000010034 */
[----:B------:R-:W-:-:S05]  /*5fa0*/  FFMA.FTZ R189, R133, R182, R53 ;  /* 0x000000b685bd7223 */ /* 0x000fca0000010035 */
[----:B------:R-:W-:Y:S01]  /*5fb0*/  F2FP.F16.F32.PACK_AB R188, R189, R188 ;  /* 0x000000bcbdbc723e */ /* 0x000fe200000000ff */
[----:B------:R-:W-:Y:S01]  /*5fc0*/  FFMA.FTZ R189, R134, R183, R54 ;  /* 0x000000b786bd7223 */ /* 0x000fe20000010036 */
[----:B------:R-:W-:-:S04]  /*5fd0*/  IMAD.WIDE.U32 R210, R242, 0x10, R238 ;  /* 0x00000010f2d27825 */ /* 0x000fc800078e00ee */
[----:B------:R-:W-:-:S04]  /*5fe0*/  IMAD.WIDE.U32 R206, R246, 0x10, R248 ;  /* 0x00000010f6ce7825 */ /* 0x000fc800078e00f8 */
[----:B------:R-:W-:-:S04]  /*5ff0*/  IMAD.WIDE.U32 R214, R246, 0x10, R238 ;  /* 0x00000010f6d67825 */ /* 0x000fc800078e00ee */
[----:B--2---:R-:W-:Y:S01]  /*6000*/  FFMA.FTZ R187, R229, R224, R114 ;  /* 0x000000e0e5bb7223 */ /* 0x004fe20000010072 */
[----:B---3--:R-:W-:Y:S01]  /*6010*/  FFMA.FTZ R208, R234, R205, R47 ;  /* 0x000000cdead07223 */ /* 0x008fe2000001002f */
[----:B----4-:R-:W-:Y:S01]  /*6020*/  FFMA.FTZ R186, R230, R222, R112 ;  /* 0x000000dee6ba7223 */ /* 0x010fe20000010070 */
[-C--:B------:R-:W-:Y:S01]  /*6030*/  FFMA.FTZ R184, R232, R203.reuse, R109 ;  /* 0x000000cbe8b87223 */ /* 0x080fe2000001006d */
[----:B------:R-:W-:Y:S01]  /*6040*/  FFMA.FTZ R192, R237, R202, R44 ;  /* 0x000000caedc07223 */ /* 0x000fe2000001002c */
[----:B------:R-:W-:Y:S01]  /*6050*/  FFMA.FTZ R209, R236, R203, R45 ;  /* 0x000000cbecd17223 */ /* 0x000fe2000001002d */
[----:B------:R-:W-:-:S04]  /*6060*/  FFMA.FTZ R193, R235, R204, R46 ;  /* 0x000000ccebc17223 */ /* 0x000fc8000001002e */
[----:B------:R-:W-:Y:S02]  /*6070*/  F2FP.F16.F32.PACK_AB R192, R209, R192 ;  /* 0x000000c0d1c0723e */ /* 0x000fe400000000ff */
[----:B------:R-:W-:Y:S01]  /*6080*/  F2FP.F16.F32.PACK_AB R193, R208, R193 ;  /* 0x000000c1d0c1723e */ /* 0x000fe200000000ff */
[----:B------:R-:W-:-:S04]  /*6090*/  IMAD.WIDE.U32 R208, R0, 0x10, R248 ;  /* 0x0000001000d07825 */ /* 0x000fc800078e00f8 */
[----:B------:R-:W-:Y:S01]  /*60a0*/  FFMA.FTZ R0, R233, R202, R108 ;  /* 0x000000cae9007223 */ /* 0x000fe2000001006c */
[----:B------:R0:W-:Y:S01]  /*60b0*/  STG.E.128 desc[UR4][R218.64], R192 ;  /* 0x000000c0da007986 */ /* 0x0001e2000c101d04 */
[----:B------:R-:W-:-:S03]  /*60c0*/  FFMA.FTZ R185, R231, R204, R110 ;  /* 0x000000cce7b97223 */ /* 0x000fc6000001006e */
[----:B------:R-:W-:Y:S01]  /*60d0*/  F2FP.F16.F32.PACK_AB R184, R184, R0 ;  /* 0x00000000b8b8723e */ /* 0x000fe200000000ff */
[----:B------:R-:W-:Y:S01]  /*60e0*/  FFMA.FTZ R0, R144, R197, R120 ;  /* 0x000000c590007223 */ /* 0x000fe20000010078 */
[----:B------:R-:W-:Y:S01]  /*60f0*/  FFMA.FTZ R191, R227, R223, R113 ;  /* 0x000000dfe3bf7223 */ /* 0x000fe20000010071 */
[----:B0-----:R-:W-:Y:S01]  /*6100*/  FFMA.FTZ R195, R146, R198, R122 ;  /* 0x000000c692c37223 */ /* 0x001fe2000001007a */
[----:B------:R-:W-:Y:S01]  /*6110*/  FFMA.FTZ R192, R226, R205, R111 ;  /* 0x000000cde2c07223 */ /* 0x000fe2000001006f */
[----:B------:R-:W-:Y:S02]  /*6120*/  FFMA.FTZ R190, R228, R225, R115 ;  /* 0x000000e1e4be7223 */ /* 0x000fe40000010073 */
[----:B------:R-:W-:Y:S01]  /*6130*/  F2FP.F16.F32.PACK_AB R186, R191, R186 ;  /* 0x000000babfba723e */ /* 0x000fe200000000ff */
[----:B------:R-:W-:Y:S01]  /*6140*/  FFMA.FTZ R191, R138, R198, R58 ;  /* 0x000000c68abf7223 */ /* 0x000fe2000001003a */
[----:B------:R-:W-:Y:S01]  /*6150*/  F2FP.F16.F32.PACK_AB R185, R192, R185 ;  /* 0x000000b9c0b9723e */ /* 0x000fe200000000ff */
[-C--:B------:R-:W-:Y:S01]  /*6160*/  FFMA.FTZ R198, R135, R196.reuse, R55 ;  /* 0x000000c487c67223 */ /* 0x080fe20000010037 */
[----:B------:R-:W-:Y:S01]  /*6170*/  F2FP.F16.F32.PACK_AB R187, R190, R187 ;  /* 0x000000bbbebb723e */ /* 0x000fe200000000ff */
[----:B------:R-:W-:Y:S01]  /*6180*/  FFMA.FTZ R190, R136, R197, R56 ;  /* 0x000000c588be7223 */ /* 0x000fe20000010038 */
[-C--:B------:R-:W-:Y:S01]  /*6190*/  FFMA.FTZ R192, R139, R199.reuse, R59 ;  /* 0x000000c78bc07223 */ /* 0x080fe2000001003b */
[----:B------:R-:W-:Y:S01]  /*61a0*/  FFMA.FTZ R193, R147, R199, R123 ;  /* 0x000000c793c17223 */ /* 0x000fe2000001007b */
[-C--:B------:R-:W-:Y:S01]  /*61b0*/  FFMA.FTZ R194, R145, R201.reuse, R121 ;  /* 0x000000c991c27223 */ /* 0x080fe20000010079 */
[----:B------:R-:W-:Y:S01]  /*61c0*/  FFMA.FTZ R197, R137, R201, R57 ;  /* 0x000000c989c57223 */ /* 0x000fe20000010039 */
        /* <DEDUP_REMOVED lines=18> */
[----:B------:R-:W0:Y:S01]  /*62f0*/  LDC.64 R182, c[0x0][0x210] ;  /* 0x00008400ffb67b82 */ /* 0x000e220000000a00 */
        /* <DEDUP_REMOVED lines=12> */
[----:B------:R-:W-:Y:S01]  /*63c0*/  F2FP.F16.F32.PACK_AB R199, R181, R164 ;  /* 0x000000a4b5c7723e */ /* 0x000fe200000000ff */
[----:B------:R1:W-:Y:S01]  /*63d0*/  STG.E.128 desc[UR4][R210.64], R184 ;  /* 0x000000b8d2007986 */ /* 0x0003e2000c101d04 */
[----:B------:R-:W-:Y:S02]  /*63e0*/  F2FP.F16.F32.PACK_AB R167, R200, R180 ;  /* 0x000000b4c8a7723e */ /* 0x000fe400000000ff */
        /* <DEDUP_REMOVED lines=11> */
.L_x_36927:
[----:B------:R-:W-:Y:S05]  /*64a0*/  EXIT ;  /* 0x000000000000794d */ /* 0x000fea0003800000 */
.L_x_37056:
        /* <DEDUP_REMOVED lines=8> */
.L_x_37059:
[----:B------:R-:W-:Y:S05]  /*6530*/  BSYNC B1 ;  /* 0x0000000000017941 */ /* 0x000fea0003800000 */
.L_x_37058:
        /* <DEDUP_REMOVED lines=9> */
.L_x_37060:
[----:B------:R-:W-:Y:S01]  /*65d0*/  FADD.FTZ R247, R247, R240 ;  /* 0x000000f0f7f77221 */ /* 0x000fe20000010000 */
[----:B------:R-:W-:-:S04]  /*65e0*/  HFMA2.MMA R240, -RZ, RZ, 0, 2.384185791015625e-07 ;  /* 0x00000004fff07435 */ /* 0x000fc800000001ff */
[----:B------:R-:W-:-:S07]  /*65f0*/  MOV R249, R247 ;  /* 0x000000f700f97202 */ /* 0x000fce0000000f00 */
[----:B------:R-:W-:Y:S05]  /*6600*/  WARPSYNC.COLLECTIVE R248, `(.L_x_37061) ;  /* 0x00000000f8087348 */ /* 0x000fea0003c00000 */
[----:B------:R0:W1:Y:S02]  /*6610*/  SHFL.BFLY P2, R240, R249, R240, R241 ;  /* 0x0c0000f0f9f07389 */ /* 0x00006400000400f1 */
[----:B01----:R-:W-:Y:S01]  /*6620*/  ENDCOLLECTIVE ;  /* 0x000000000000791b */ /* 0x003fe20003800000 */
.L_x_37061:
[----:B------:R-:W-:Y:S01]  /*6630*/  FADD.FTZ R247, R247, R240 ;  /* 0x000000f0f7f77221 */ /* 0x000fe20000010000 */
[----:B------:R-:W-:-:S04]  /*6640*/  HFMA2.MMA R240, -RZ, RZ, 0, 4.76837158203125e-07 ;  /* 0x00000008fff07435 */ /* 0x000fc800000001ff */
[----:B------:R-:W-:-:S07]  /*6650*/  MOV R249, R247 ;  /* 0x000000f700f97202 */ /* 0x000fce0000000f00 */
[----:B------:R-:W-:Y:S05]  /*6660*/  WARPSYNC.COLLECTIVE R248, `(.L_x_37062) ;  /* 0x00000000f8087348 */ /* 0x000fea0003c00000 */
[----:B------:R0:W1:Y:S02]  /*6670*/  SHFL.BFLY P2, R240, R249, R240, R241 ;  /* 0x0c0000f0f9f07389 */ /* 0x00006400000400f1 */
[----:B01----:R-:W-:Y:S01]  /*6680*/  ENDCOLLECTIVE ;  /* 0x000000000000791b */ /* 0x003fe20003800000 */
.L_x_37062:
[----:B------:R-:W-:Y:S01]  /*6690*/  FADD.FTZ R247, R247, R240 ;  /* 0x000000f0f7f77221 */ /* 0x000fe20000010000 */
[----:B------:R-:W-:-:S04]  /*66a0*/  HFMA2.MMA R240, -RZ, RZ, 0, 9.5367431640625e-07 ;  /* 0x00000010fff07435 */ /* 0x000fc800000001ff */
[----:B------:R-:W-:-:S07]  /*66b0*/  MOV R249, R247 ;  /* 0x000000f700f97202 */ /* 0x000fce0000000f00 */
[----:B------:R-:W-:Y:S05]  /*66c0*/  WARPSYNC.COLLECTIVE R248, `(.L_x_37063) ;  /* 0x00000000f8087348 */ /* 0x000fea0003c00000 */
[----:B------:R0:W1:Y:S02]  /*66d0*/  SHFL.BFLY P2, R240, R249, R240, R241 ;  /* 0x0c0000f0f9f07389 */ /* 0x00006400000400f1 */
[----:B01----:R-:W-:Y:S01]  /*66e0*/  ENDCOLLECTIVE ;  /* 0x000000000000791b */ /* 0x003fe20003800000 */
.L_x_37063:
        /* <DEDUP_REMOVED lines=135> */
.L_x_37064:
[----:B------:R-:W-:Y:S01]  /*6f60*/  FADD.FTZ R249, R249, R240 ;  /* 0x000000f0f9f97221 */ /* 0x000fe20000010000 */
[----:B------:R-:W-:-:S07]  /*6f70*/  MOV R240, 0x2 ;  /* 0x0000000200f07802 */ /* 0x000fce0000000f00 */
[----:B------:R-:W-:Y:S05]  /*6f80*/  WARPSYNC.COLLECTIVE R248, `(.L_x_37065) ;  /* 0x00000000f8087348 */ /* 0x000fea0003c00000 */
[----:B------:R0:W1:Y:S02]  /*6f90*/  SHFL.BFLY P2, R240, R249, R240, R241 ;  /* 0x0c0000f0f9f07389 */ /* 0x00006400000400f1 */
[----:B01----:R-:W-:Y:S01]  /*6fa0*/  ENDCOLLECTIVE ;  /* 0x000000000000791b */ /* 0x003fe20003800000 */
.L_x_37065:
[----:B------:R-:W-:Y:S01]  /*6fb0*/  FADD.FTZ R249, R249, R240 ;  /* 0x000000f0f9f97221 */ /* 0x000fe20000010000 */
[----:B------:R-:W-:-:S11]  /*6fc0*/  HFMA2.MMA R240, -RZ, RZ, 0, 2.384185791015625e-07 ;  /* 0x00000004fff07435 */ /* 0x000fd600000001ff */
[----:B------:R-:W-:Y:S05]  /*6fd0*/  WARPSYNC.COLLECTIVE R248, `(.L_x_37066) ;  /* 0x00000000f8087348 */ /* 0x000fea0003c00000 */
[----:B------:R0:W1:Y:S02]  /*6fe0*/  SHFL.BFLY P2, R240, R249, R240, R241 ;  /* 0x0c0000f0f9f07389 */ /* 0x00006400000400f1 */
[----:B01----:R-:W-:Y:S01]  /*6ff0*/  ENDCOLLECTIVE ;  /* 0x000000000000791b */ /* 0x003fe20003800000 */
.L_x_37066:
[----:B------:R-:W-:Y:S01]  /*7000*/  FADD.FTZ R249, R249, R240 ;  /* 0x000000f0f9f97221 */ /* 0x000fe20000010000 */
[----:B------:R-:W-:-:S07]  /*7010*/  MOV R240, 0x8 ;  /* 0x0000000800f07802 */ /* 0x000fce0000000f00 */
[----:B------:R-:W-:Y:S05]  /*7020*/  WARPSYNC.COLLECTIVE R248, `(.L_x_37067) ;  /* 0x00000000f8087348 */ /* 0x000fea0003c00000 */
[----:B------:R0:W1:Y:S02]  /*7030*/  SHFL.BFLY P2, R240, R249, R240, R241 ;  /* 0x0c0000f0f9f07389 */ /* 0x00006400000400f1 */
[----:B01----:R-:W-:Y:S01]  /*7040*/  ENDCOLLECTIVE ;  /* 0x000000000000791b */ /* 0x003fe20003800000 */
.L_x_37067:
[----:B------:R-:W-:Y:S01]  /*7050*/  FADD.FTZ R249, R249, R240 ;  /* 0x000000f0f9f97221 */ /* 0x000fe20000010000 */
[----:B------:R-:W-:-:S11]  /*7060*/  HFMA2.MMA R240, -RZ, RZ, 0, 9.5367431640625e-07 ;  /* 0x00000010fff07435 */ /* 0x000fd600000001ff */
[----:B------:R-:W-:Y:S05]  /*7070*/  WARPSYNC.COLLECTIVE R248, `(.L_x_37068) ;  /* 0x00000000f8087348 */ /* 0x000fea0003c00000 */
[----:B------:R0:W1:Y:S02]  /*7080*/  SHFL.BFLY P2, R240, R249, R240, R241 ;  /* 0x0c0000f0f9f07389 */ /* 0x00006400000400f1 */
[----:B01----:R-:W-:Y:S01]  /*7090*/  ENDCOLLECTIVE ;  /* 0x000000000000791b */ /* 0x003fe20003800000 */
.L_x_37068:
[----:B------:R-:W-:Y:S05]  /*70a0*/  BRA `(.L_x_37069) ;  /* 0xffffffd4008c7947 */ /* 0x000fea000383ffff */
.L_x_37070:
        /* <DEDUP_REMOVED lines=13> */
.L_x_53131:


//--------------------- .text._ZN10layer_norm31ln_parallel_residual_fwd_kernelINS_13Kernel_traitsIf6__halffS2_fjLj2048ELj1ELj4ELj1ELj16ENS_18Kernel_traits_baseILj2048EfS2_fS2_fjLj128EEEEELb0ELb1ELb0EEEvNS_9FwdParamsE --------------------------
	.section	.text._ZN10layer_norm31ln_parallel_residual_fwd_kernelINS_13Kernel_traitsIf6__halffS2_fjLj2048ELj1ELj4ELj1ELj16ENS_18Kernel_traits_baseILj2048EfS2_fS2_fjLj128EEEEELb0ELb1ELb0EEEvNS_9FwdParamsE,"ax",@progbits
	.align	128
        .global         _ZN10layer_norm31ln_parallel_residual_fwd_kernelINS_13Kernel_traitsIf6__halffS2_fjLj2048ELj1ELj4ELj1ELj16ENS_18Kernel_traits_baseILj2048EfS2_fS2_fjLj128EEEEELb0ELb1ELb0EEEvNS_9FwdParamsE
        .type           _ZN10layer_norm31ln_parallel_residual_fwd_kernelINS_13Kernel_traitsIf6__halffS2_fjLj2048ELj1ELj4ELj1ELj16ENS_18Kernel_traits_baseILj2048EfS2_fS2_fjLj128EEEEELb0ELb1ELb0EEEvNS_9FwdParamsE,@function
        .size           _ZN10layer_norm31ln_parallel_residual_fwd_kernelINS_13Kernel_traitsIf6__halffS2_fjLj2048ELj1ELj4ELj1ELj16ENS_18Kernel_traits_baseILj2048EfS2_fS2_fjLj128EEEEELb0ELb1ELb0EEEvNS_9FwdParamsE,(.L_x_53132 - _ZN10layer_norm31ln_parallel_residual_fwd_kernelINS_13Kernel_traitsIf6__halffS2_fjLj2048ELj1ELj4ELj1ELj16ENS_18Kernel_traits_baseILj2048EfS2_fS2_fjLj128EEEEELb0ELb1ELb0EEEvNS_9FwdParamsE)
        .other          _ZN10layer_norm31ln_parallel_residual_fwd_kernelINS_13Kernel_traitsIf6__halffS2_fjLj2048ELj1ELj4ELj1ELj16ENS_18Kernel_traits_baseILj2048EfS2_fS2_fjLj128EEEEELb0ELb1ELb0EEEvNS_9FwdParamsE,@"STO_CUDA_ENTRY STV_DEFAULT"
_ZN10layer_norm31ln_parallel_residual_fwd_kernelINS_13Kernel_traitsIf6__halffS2_fjLj2048ELj1ELj4ELj1ELj16ENS_18Kernel_traits_baseILj2048EfS2_fS2_fjLj128EEEEELb0ELb1ELb0EEEvNS_9FwdParamsE:
.text._ZN10layer_norm31ln_parallel_residual_fwd_kernelINS_13Kernel_traitsIf6__halffS2_fjLj2048ELj1ELj4ELj1ELj16ENS_18Kernel_traits_baseILj2048EfS2_fS2_fjLj128EEEEELb0ELb1ELb0EEEvNS_9FwdParamsE:
        /* <DEDUP_REMOVED lines=42> */
.L_x_37072:
[----:B------:R-:W-:Y:S05]  /*02a0*/  BSYNC B0 ;  /* 0x0000000000007941 */ /* 0x000fea0003800000 */
.L_x_37071:
        /* <DEDUP_REMOVED lines=18> */
.L_x_37074:
[----:B------:R-:W-:Y:S05]  /*03d0*/  BSYNC B0 ;  /* 0x0000000000007941 */ /* 0x000fea0003800000 */
.L_x_37073:
        /* <DEDUP_REMOVED lines=18> */
.L_x_37076:
[----:B------:R-:W-:Y:S05]  /*0500*/  BSYNC B0 ;  /* 0x0000000000007941 */ /* 0x000fea0003800000 */
.L_x_37075:
        /* <DEDUP_REMOVED lines=18> */
.L_x_37078:
[----:B------:R-:W-:Y:S05]  /*0630*/  BSYNC B0 ;  /* 0x0000000000007941 */ /* 0x000fea0003800000 */
.L_x_37077:
        /* <DEDUP_REMOVED lines=18> */
.L_x_37080:
[----:B------:R-:W-:Y:S05]  /*0760*/  BSYNC B0 ;  /* 0x0000000000007941 */ /* 0x000fea0003800000 */
.L_x_37079:
        /* <DEDUP_REMOVED lines=21> */
.L_x_37082:
[----:B------:R-:W-:Y:S05]  /*08c0*/  BSYNC B0 ;  /* 0x0000000000007941 */ /* 0x000fea0003800000 */
.L_x_37081:
        /* <DEDUP_REMOVED lines=23> */
.L_x_37084:
[----:B------:R-:W-:Y:S05]  /*0a40*/  BSYNC B0 ;  /* 0x0000000000007941 */ /* 0x000fea0003800000 */
.L_x_37083:
        /* <DEDUP_REMOVED lines=20> */
.L_x_37086:
[----:B------:R-:W-:Y:S05]  /*0b90*/  BSYNC B0 ;  /* 0x0000000000007941 */ /* 0x000fea0003800000 */
.L_x_37085:
        /* <DEDUP_REMOVED lines=12> */
.L_x_37248:
[----:B------:R-:W-:Y:S01]  /*0c60*/  IMAD R0, R204, UR14, RZ ;  /* 0x0000000ecc007c24 */ /* 0x000fe2000f8e02ff */
[----:B------:R-:W-:Y:S04]  /*0c70*/  BSSY B0, `(.L_x_37087) ;  /* 0x000005b000007945 */ /* 0x000fe80003800000 */
[----:B------:R-:W-:-:S04]  /*0c80*/  SHF.R.S32.HI R205, RZ, 0x1f, R0 ;  /* 0x0000001fffcd7819 */ /* 0x000fc80000011400 */
[----:B------:R-:W-:-:S04]  /*0c90*/  LEA.HI R0, R205, R0, RZ, 0x3 ;  /* 0x00000000cd007211 */ /* 0x000fc800078f18ff */
[----:B------:R-:W-:-:S04]  /*0ca0*/  LEA.HI.SX32 R205, R0, R3, 0x1d ;  /* 0x0000000300cd7211 */ /* 0x000fc800078feaff */
[----:B------:R-:W-:Y:S01]  /*0cb0*/  MOV R0, R205 ;  /* 0x000000cd00007202 */ /* 0x000fe20000000f00 */
[----:B--2--5:R-:W-:Y:S06]  /*0cc0*/  @!P0 BRA `(.L_x_37088) ;  /* 0x0000000400548947 */ /* 0x024fec0003800000 */
        /* <DEDUP_REMOVED lines=21> */
.L_x_37089:
[----:B-----5:R-:W-:-:S05]  /*0e20*/  HADD2.F32 R61, -RZ, R208.H0_H0 ;  /* 0x200000d0ff3d7230 */ /* 0x020fca0000004100 */
[----:B------:R-:W-:-:S04]  /*0e30*/  FADD.FTZ R60, R61, R60 ;  /* 0x0000003c3d3c7221 */ /* 0x000fc80000010000 */
[----:B------:R-:W-:-:S07]  /*0e40*/  @P1 FADD.FTZ R60, R68, R60 ;  /* 0x0000003c443c1221 */ /* 0x000fce0000010000 */
.L_x_37090:
[----:B------:R-:W-:Y:S01]  /*0e50*/  HADD2.F32 R61, -RZ, R200.H1_H1 ;  /* 0x300000c8ff3d7230 */ /* 0x000fe20000004100 */
[----:B------:R-:W-:Y:S06]  /*0e60*/  @P2 BRA `(.L_x_37091) ;  /* 0x00000000000c2947 */ /* 0x000fec0003800000 */
[----:B------:R-:W-:Y:S05]  /*0e70*/  @!P1 BRA `(.L_x_37092) ;  /* 0x0000000000149947 */ /* 0x000fea0003800000 */
[----:B-----5:R-:W-:Y:S01]  /*0e80*/  FADD.FTZ R61, R69, R61 ;  /* 0x0000003d453d7221 */ /* 0x020fe20000010000 */
[----:B------:R-:W-:Y:S06]  /*0e90*/  BRA `(.L_x_37092) ;  /* 0x00000000000c7947 */ /* 0x000fec0003800000 */
.L_x_37091:
[----:B-----5:R-:W-:-:S05]  /*0ea0*/  HADD2.F32 R0, -RZ, R208.H1_H1 ;  /* 0x300000d0ff007230 */ /* 0x020fca0000004100 */
[----:B------:R-:W-:-:S04]  /*0eb0*/  FADD.FTZ R61, R0, R61 ;  /* 0x0000003d003d7221 */ /* 0x000fc80000010000 */
[----:B------:R-:W-:-:S07]  /*0ec0*/  @P1 FADD.FTZ R61, R69, R61 ;  /* 0x0000003d453d1221 */ /* 0x000fce0000010000 */
.L_x_37092:
[----:B------:R-:W-:Y:S01]  /*0ed0*/  HADD2.F32 R62, -RZ, R201.H0_H0 ;  /* 0x200000c9ff3e7230 */ /* 0x000fe20000004100 */
[----:B------:R-:W-:Y:S06]  /*0ee0*/  @P2 BRA `(.L_x_37093) ;  /* 0x00000000000c2947 */ /* 0x000fec0003800000 */
[----:B------:R-:W-:Y:S05]  /*0ef0*/  @!P1 BRA `(.L_x_37094) ;  /* 0x0000000000149947 */ /* 0x000fea0003800000 */
[----:B-----5:R-:W-:Y:S01]  /*0f00*/  FADD.FTZ R62, R70, R62 ;  /* 0x0000003e463e7221 */ /* 0x020fe20000010000 */
[----:B------:R-:W-:Y:S06]  /*0f10*/  BRA `(.L_x_37094) ;  /* 0x00000000000c7947 */ /* 0x000fec0003800000 */
.L_x_37093:
[----:B-----5:R-:W-:-:S05]  /*0f20*/  HADD2.F32 R63, -RZ, R209.H0_H0 ;  /* 0x200000d1ff3f7230 */ /* 0x020fca0000004100 */
[----:B------:R-:W-:-:S04]  /*0f30*/  FADD.FTZ R62, R63, R62 ;  /* 0x0000003e3f3e7221 */ /* 0x000fc80000010000 */
[----:B------:R-:W-:-:S07]  /*0f40*/  @P1 FADD.FTZ R62, R70, R62 ;  /* 0x0000003e463e1221 */ /* 0x000fce0000010000 */
.L_x_37094:
[----:B------:R-:W-:Y:S01]  /*0f50*/  HADD2.F32 R63, -RZ, R201.H1_H1 ;  /* 0x300000c9ff3f7230 */ /* 0x000fe20000004100 */
[----:B------:R-:W-:Y:S06]  /*0f60*/  @P2 BRA `(.L_x_37095) ;  /* 0x00000000000c2947 */ /* 0x000fec0003800000 */
[----:B------:R-:W-:Y:S05]  /*0f70*/  @!P1 BRA `(.L_x_37096) ;  /* 0x0000000000149947 */ /* 0x000fea0003800000 */
[----:B-----5:R-:W-:Y:S01]  /*0f80*/  FADD.FTZ R63, R71, R63 ;  /* 0x0000003f473f7221 */ /* 0x020fe20000010000 */
[----:B------:R-:W-:Y:S06]  /*0f90*/  BRA `(.L_x_37096) ;  /* 0x00000000000c7947 */ /* 0x000fec0003800000 */
.L_x_37095:
[----:B-----5:R-:W-:-:S05]  /*0fa0*/  HADD2.F32 R0, -RZ, R209.H1_H1 ;  /* 0x300000d1ff007230 */ /* 0x020fca0000004100 */
[----:B------:R-:W-:-:S04]  /*0fb0*/  FADD.FTZ R63, R0, R63 ;  /* 0x0000003f003f7221 */ /* 0x000fc80000010000 */
[----:B------:R-:W-:-:S07]  /*0fc0*/  @P1 FADD.FTZ R63, R71, R63 ;  /* 0x0000003f473f1221 */ /* 0x000fce0000010000 */
.L_x_37096:
[----:B------:R-:W-:Y:S01]  /*0fd0*/  HADD2.F32 R200, -RZ, R202.H0_H0 ;  /* 0x200000caffc87230 */ /* 0x000fe20000004100 */
[----:B------:R-:W-:Y:S06]  /*0fe0*/  @P2 BRA `(.L_x_37097) ;  /* 0x00000000000c2947 */ /* 0x000fec0003800000 */
[----:B------:R-:W-:Y:S05]  /*0ff0*/  @!P1 BRA `(.L_x_37098) ;  /* 0x0000000000149947 */ /* 0x000fea0003800000 */
[----:B-----5:R-:W-:Y:S01]  /*1000*/  FADD.FTZ R200, R64, R200 ;  /* 0x000000c840c87221 */ /* 0x020fe20000010000 */
[----:B------:R-:W-:Y:S06]  /*1010*/  BRA `(.L_x_37098) ;  /* 0x00000000000c7947 */ /* 0x000fec0003800000 */
.L_x_37097:
[----:B-----5:R-:W-:-:S05]  /*1020*/  HADD2.F32 R201, -RZ, R210.H0_H0 ;  /* 0x200000d2ffc97230 */ /* 0x020fca0000004100 */
[----:B------:R-:W-:-:S04]  /*1030*/  FADD.FTZ R200, R201, R200 ;  /* 0x000000c8c9c87221 */ /* 0x000fc80000010000 */
[----:B------:R-:W-:-:S07]  /*1040*/  @P1 FADD.FTZ R200, R64, R200 ;  /* 0x000000c840c81221 */ /* 0x000fce0000010000 */
.L_x_37098:
[----:B------:R-:W-:Y:S01]  /*1050*/  HADD2.F32 R201, -RZ, R202.H1_H1 ;  /* 0x300000caffc97230 */ /* 0x000fe20000004100 */
[----:B------:R-:W-:Y:S06]  /*1060*/  @P2 BRA `(.L_x_37099) ;  /* 0x00000000000c2947 */ /* 0x000fec0003800000 */
[----:B------:R-:W-:Y:S05]  /*1070*/  @!P1 BRA `(.L_x_37100) ;  /* 0x0000000000149947 */ /* 0x000fea0003800000 */
[----:B-----5:R-:W-:Y:S01]  /*1080*/  FADD.FTZ R201, R65, R201 ;  /* 0x000000c941c97221 */ /* 0x020fe20000010000 */
[----:B------:R-:W-:Y:S06]  /*1090*/  BRA `(.L_x_37100) ;  /* 0x00000000000c7947 */ /* 0x000fec0003800000 */
.L_x_37099:
[----:B-----5:R-:W-:-:S05]  /*10a0*/  HADD2.F32 R0, -RZ, R210.H1_H1 ;  /* 0x300000d2ff007230 */ /* 0x020fca0000004100 */
[----:B------:R-:W-:-:S04]  /*10b0*/  FADD.FTZ R201, R0, R201 ;  /* 0x000000c900c97221 */ /* 0x000fc80000010000 */
[----:B------:R-:W-:-:S07]  /*10c0*/  @P1 FADD.FTZ R201, R65, R201 ;  /* 0x000000c941c91221 */ /* 0x000fce0000010000 */
.L_x_37100:
[----:B------:R-:W-:Y:S01]  /*10d0*/  HADD2.F32 R202, -RZ, R203.H0_H0 ;  /* 0x200000cbffca7230 */ /* 0x000fe20000004100 */
[----:B------:R-:W-:Y:S06]  /*10e0*/  @P2 BRA `(.L_x_37101) ;  /* 0x00000000000c2947 */ /* 0x000fec0003800000 */
[----:B------:R-:W-:Y:S05]  /*10f0*/  @!P1 BRA `(.L_x_37102) ;  /* 0x0000000000149947 */ /* 0x000fea0003800000 */
[----:B-----5:R-:W-:Y:S01]  /*1100*/  FADD.FTZ R202, R66, R202 ;  /* 0x000000ca42ca7221 */ /* 0x020fe20000010000 */
[----:B------:R-:W-:Y:S06]  /*1110*/  BRA `(.L_x_37102) ;  /* 0x00000000000c7947 */ /* 0x000fec0003800000 */
.L_x_37101:
[----:B-----5:R-:W-:-:S05]  /*1120*/  HADD2.F32 R207, -RZ, R211.H0_H0 ;  /* 0x200000d3ffcf7230 */ /* 0x020fca0000004100 */
[----:B------:R-:W-:-:S04]  /*1130*/  FADD.FTZ R202, R207, R202 ;  /* 0x000000cacfca7221 */ /* 0x000fc80000010000 */
[----:B------:R-:W-:-:S07]  /*1140*/  @P1 FADD.FTZ R202, R66, R202 ;  /* 0x000000ca42ca1221 */ /* 0x000fce0000010000 */
.L_x_37102:
[----:B------:R-:W-:Y:S01]  /*1150*/  HADD2.F32 R203, -RZ, R203.H1_H1 ;  /* 0x300000cbffcb7230 */ /* 0x000fe20000004100 */
[----:B------:R-:W-:Y:S06]  /*1160*/  @P2 BRA `(.L_x_37103) ;  /* 0x00000000000c2947 */ /* 0x000fec0003800000 */
[----:B------:R-:W-:Y:S05]  /*1170*/  @!P1 BRA `(.L_x_37104) ;  /* 0x0000000000149947 */ /* 0x000fea0003800000 */
[----:B-----5:R-:W-:Y:S01]  /*1180*/  FADD.FTZ R203, R67, R203 ;  /* 0x000000cb43cb7221 */ /* 0x020fe20000010000 */
[----:B------:R-:W-:Y:S06]  /*1190*/  BRA `(.L_x_37104) ;  /* 0x00000000000c7947 */ /* 0x000fec0003800000 */
.L_x_37103:
[----:B-----5:R-:W-:-:S05]  /*11a0*/  HADD2.F32 R0, -RZ, R211.H1_H1 ;  /* 0x300000d3ff007230 */ /* 0x020fca0000004100 */
[----:B------:R-:W-:-:S04]  /*11b0*/  FADD.FTZ R203, R0, R203 ;  /* 0x000000cb00cb7221 */ /* 0x000fc80000010000 */
[----:B------:R-:W-:-:S07]  /*11c0*/  @P1 FADD.FTZ R203, R67, R203 ;  /* 0x000000cb43cb1221 */ /* 0x000fce0000010000 */
.L_x_37104:
[C---:B------:R-:W-:Y:S02]  /*11d0*/  LEA R206, P1, R205.reuse, UR12, 0x5 ;  /* 0x0000000ccdce7c11 */ /* 0x040fe4000f8228ff */
[C---:B------:R-:W-:Y:S02]  /*11e0*/  IADD3 R0, R205.reuse, 0x20, RZ ;  /* 0x00000020cd007810 */ /* 0x040fe40007ffe0ff */
[----:B------:R-:W-:-:S05]  /*11f0*/  LEA.HI.X R207, R205, UR13, RZ, 0x5, P1 ;  /* 0x0000000dcdcf7c11 */ /* 0x000fca00088f2cff */
[----:B------:R0:W-:Y:S04]  /*1200*/  STG.E.128 desc[UR4][R206.64], R60 ;  /* 0x0000003cce007986 */ /* 0x0001e8000c101d04 */
[----:B------:R0:W-:Y:S02]  /*1210*/  STG.E.128 desc[UR4][R206.64+0x10], R200 ;  /* 0x000010c8ce007986 */ /* 0x0001e4000c101d04 */
.L_x_37088:
[----:B------:R-:W-:Y:S05]  /*1220*/  BSYNC B0 ;  /* 0x0000000000007941 */ /* 0x000fea0003800000 */
.L_x_37087:
        /* <DEDUP_REMOVED lines=24> */
.L_x_37107:
[----:B-----5:R-:W-:-:S05]  /*13b0*/  HADD2.F32 R57, -RZ, R208.H0_H0 ;  /* 0x200000d0ff397230 */ /* 0x020fca0000004100 */
[----:B------:R-:W-:-:S04]  /*13c0*/  FADD.FTZ R56, R57, R56 ;  /* 0x0000003839387221 */ /* 0x000fc80000010000 */
[----:B------:R-:W-:-:S07]  /*13d0*/  @P1 FADD.FTZ R56, R68, R56 ;  /* 0x0000003844381221 */ /* 0x000fce0000010000 */
.L_x_37108:
[----:B------:R-:W-:Y:S01]  /*13e0*/  HADD2.F32 R57, -RZ, R52.H1_H1 ;  /* 0x30000034ff397230 */ /* 0x000fe20000004100 */
[----:B------:R-:W-:Y:S06]  /*13f0*/  @P2 BRA `(.L_x_37109) ;  /* 0x00000000000c2947 */ /* 0x000fec0003800000 */
[----:B------:R-:W-:Y:S05]  /*1400*/  @!P1 BRA `(.L_x_37110) ;  /* 0x0000000000149947 */ /* 0x000fea0003800000 */
[----:B-----5:R-:W-:Y:S01]  /*1410*/  FADD.FTZ R57, R69, R57 ;  /* 0x0000003945397221 */ /* 0x020fe20000010000 */
[----:B------:R-:W-:Y:S06]  /*1420*/  BRA `(.L_x_37110) ;  /* 0x00000000000c7947 */ /* 0x000fec0003800000 */
.L_x_37109:
[----:B-----5:R-:W-:-:S05]  /*1430*/  HADD2.F32 R52, -RZ, R208.H1_H1 ;  /* 0x300000d0ff347230 */ /* 0x020fca0000004100 */
[----:B------:R-:W-:-:S04]  /*1440*/  FADD.FTZ R57, R52, R57 ;  /* 0x0000003934397221 */ /* 0x000fc80000010000 */
[----:B------:R-:W-:-:S07]  /*1450*/  @P1 FADD.FTZ R57, R69, R57 ;  /* 0x0000003945391221 */ /* 0x000fce0000010000 */
.L_x_37110:
[----:B------:R-:W-:Y:S01]  /*1460*/  HADD2.F32 R58, -RZ, R53.H0_H0 ;  /* 0x20000035ff3a7230 */ /* 0x000fe20000004100 */
[----:B------:R-:W-:Y:S06]  /*1470*/  @P2 BRA `(.L_x_37111) ;  /* 0x00000000000c2947 */ /* 0x000fec0003800000 */
[----:B------:R-:W-:Y:S05]  /*1480*/  @!P1 BRA `(.L_x_37112) ;  /* 0x0000000000149947 */ /* 0x000fea0003800000 */
[----:B-----5:R-:W-:Y:S01]  /*1490*/  FADD.FTZ R58, R70, R58 ;  /* 0x0000003a463a7221 */ /* 0x020fe20000010000 */
[----:B------:R-:W-:Y:S06]  /*14a0*/  BRA `(.L_x_37112) ;  /* 0x00000000000c7947 */ /* 0x000fec0003800000 */
.L_x_37111:
[----:B-----5:R-:W-:-:S05]  /*14b0*/  HADD2.F32 R59, -RZ, R209.H0_H0 ;  /* 0x200000d1ff3b7230 */ /* 0x020fca0000004100 */
[----:B------:R-:W-:-:S04]  /*14c0*/  FADD.FTZ R58, R59, R58 ;  /* 0x0000003a3b3a7221 */ /* 0x000fc80000010000 */
[----:B------:R-:W-:-:S07]  /*14d0*/  @P1 FADD.FTZ R58, R70, R58 ;  /* 0x0000003a463a1221 */ /* 0x000fce0000010000 */
.L_x_37112:
[----:B------:R-:W-:Y:S01]  /*14e0*/  HADD2.F32 R59, -RZ, R53.H1_H1 ;  /* 0x30000035ff3b7230 */ /* 0x000fe20000004100 */
[----:B------:R-:W-:Y:S06]  /*14f0*/  @P2 BRA `(.L_x_37113) ;  /* 0x00000000000c2947 */ /* 0x000fec0003800000 */
[----:B------:R-:W-:Y:S05]  /*1500*/  @!P1 BRA `(.L_x_37114) ;  /* 0x0000000000149947 */ /* 0x000fea0003800000 */
[----:B-----5:R-:W-:Y:S01]  /*1510*/  FADD.FTZ R59, R71, R59 ;  /* 0x0000003b473b7221 */ /* 0x020fe20000010000 */
[----:B------:R-:W-:Y:S06]  /*1520*/  BRA `(.L_x_37114) ;  /* 0x00000000000c7947 */ /* 0x000fec0003800000 */
.L_x_37113:
[----:B-----5:R-:W-:-:S05]  /*1530*/  HADD2.F32 R52, -RZ, R209.H1_H1 ;  /* 0x300000d1ff347230 */ /* 0x020fca0000004100 */
[----:B------:R-:W-:-:S04]  /*1540*/  FADD.FTZ R59, R52, R59 ;  /* 0x0000003b343b7221 */ /* 0x000fc80000010000 */
[----:B------:R-:W-:-:S07]  /*1550*/  @P1 FADD.FTZ R59, R71, R59 ;  /* 0x0000003b473b1221 */ /* 0x000fce0000010000 */
.L_x_37114:
[----:B------:R-:W-:Y:S01]  /*1560*/  HADD2.F32 R52, -RZ, R54.H0_H0 ;  /* 0x20000036ff347230 */ /* 0x000fe20000004100 */
[----:B------:R-:W-:Y:S06]  /*1570*/  @P2 BRA `(.L_x_37115) ;  /* 0x00000000000c2947 */ /* 0x000fec0003800000 */
[----:B------:R-:W-:Y:S05]  /*1580*/  @!P1 BRA `(.L_x_37116) ;  /* 0x0000000000149947 */ /* 0x000fea0003800000 */
[----:B-----5:R-:W-:Y:S01]  /*1590*/  FADD.FTZ R52, R64, R52 ;  /* 0x0000003440347221 */ /* 0x020fe20000010000 */
[----:B------:R-:W-:Y:S06]  /*15a0*/  BRA `(.L_x_37116) ;  /* 0x00000000000c7947 */ /* 0x000fec0003800000 */
.L_x_37115:
[----:B-----5:R-:W-:-:S05]  /*15b0*/  HADD2.F32 R53, -RZ, R210.H0_H0 ;  /* 0x200000d2ff357230 */ /* 0x020fca0000004100 */
[----:B------:R-:W-:-:S04]  /*15c0*/  FADD.FTZ R52, R53, R52 ;  /* 0x0000003435347221 */ /* 0x000fc80000010000 */
[----:B------:R-:W-:-:S07]  /*15d0*/  @P1 FADD.FTZ R52, R64, R52 ;  /* 0x0000003440341221 */ /* 0x000fce0000010000 */
.L_x_37116:
[----:B------:R-:W-:Y:S01]  /*15e0*/  HADD2.F32 R53, -RZ, R54.H1_H1 ;  /* 0x30000036ff357230 */ /* 0x000fe20000004100 */
[----:B------:R-:W-:Y:S06]  /*15f0*/  @P2 BRA `(.L_x_37117) ;  /* 0x00000000000c2947 */ /* 0x000fec0003800000 */
[----:B------:R-:W-:Y:S05]  /*1600*/  @!P1 BRA `(.L_x_37118) ;  /* 0x0000000000149947 */ /* 0x000fea0003800000 */
[----:B-----5:R-:W-:Y:S01]  /*1610*/  FADD.FTZ R53, R65, R53 ;  /* 0x0000003541357221 */ /* 0x020fe20000010000 */
[----:B------:R-:W-:Y:S06]  /*1620*/  BRA `(.L_x_37118) ;  /* 0x00000000000c7947 */ /* 0x000fec0003800000 */
.L_x_37117:
[----:B-----5:R-:W-:-:S05]  /*1630*/  HADD2.F32 R54, -RZ, R210.H1_H1 ;  /* 0x300000d2ff367230 */ /* 0x020fca0000004100 */
[----:B------:R-:W-:-:S04]  /*1640*/  FADD.FTZ R53, R54, R53 ;  /* 0x0000003536357221 */ /* 0x000fc80000010000 */
[----:B------:R-:W-:-:S07]  /*1650*/  @P1 FADD.FTZ R53, R65, R53 ;  /* 0x0000003541351221 */ /* 0x000fce0000010000 */
.L_x_37118:
[----:B------:R-:W-:Y:S01]  /*1660*/  HADD2.F32 R54, -RZ, R55.H0_H0 ;  /* 0x20000037ff367230 */ /* 0x000fe20000004100 */
[----:B------:R-:W-:Y:S06]  /*1670*/  @P2 BRA `(.L_x_37119) ;  /* 0x00000000000c2947 */ /* 0x000fec0003800000 */
[----:B------:R-:W-:Y:S05]  /*1680*/  @!P1 BRA `(.L_x_37120) ;  /* 0x0000000000149947 */ /* 0x000fea0003800000 */
[----:B-----5:R-:W-:Y:S01]  /*1690*/  FADD.FTZ R54, R66, R54 ;  /* 0x0000003642367221 */ /* 0x020fe20000010000 */
[----:B------:R-:W-:Y:S06]  /*16a0*/  BRA `(.L_x_37120) ;  /* 0x00000000000c7947 */ /* 0x000fec0003800000 */
.L_x_37119:
[----:B-----5:R-:W-:-:S05]  /*16b0*/  HADD2.F32 R207, -RZ, R211.H0_H0 ;  /* 0x200000d3ffcf7230 */ /* 0x020fca0000004100 */
[----:B------:R-:W-:-:S04]  /*16c0*/  FADD.FTZ R54, R207, R54 ;  /* 0x00000036cf367221 */ /* 0x000fc80000010000 */
[----:B------:R-:W-:-:S07]  /*16d0*/  @P1 FADD.FTZ R54, R66, R54 ;  /* 0x0000003642361221 */ /* 0x000fce0000010000 */
.L_x_37120:
[----:B------:R-:W-:Y:S01]  /*16e0*/  HADD2.F32 R55, -RZ, R55.H1_H1 ;  /* 0x30000037ff377230 */ /* 0x000fe20000004100 */
[----:B------:R-:W-:Y:S06]  /*16f0*/  @P2 BRA `(.L_x_37121) ;  /* 0x00000000000c2947 */ /* 0x000fec0003800000 */
[----:B------:R-:W-:Y:S05]  /*1700*/  @!P1 BRA `(.L_x_37122) ;  /* 0x0000000000149947 */ /* 0x000fea0003800000 */
[----:B-----5:R-:W-:Y:S01]  /*1710*/  FADD.FTZ R55, R67, R55 ;  /* 0x0000003743377221 */ /* 0x020fe20000010000 */
[----:B------:R-:W-:Y:S06]  /*1720*/  BRA `(.L_x_37122) ;  /* 0x00000000000c7947 */ /* 0x000fec0003800000 */
.L_x_37121:
[----:B-----5:R-:W-:-:S05]  /*1730*/  HADD2.F32 R206, -RZ, R211.H1_H1 ;  /* 0x300000d3ffce7230 */ /* 0x020fca0000004100 */
[----:B------:R-:W-:-:S04]  /*1740*/  FADD.FTZ R55, R206, R55 ;  /* 0x00000037ce377221 */ /* 0x000fc80000010000 */
[----:B------:R-:W-:-:S07]  /*1750*/  @P1 FADD.FTZ R55, R67, R55 ;  /* 0x0000003743371221 */ /* 0x000fce0000010000 */
.L_x_37122:
[----:B------:R-:W-:-:S04]  /*1760*/  LEA R206, P1, R0, UR12, 0x5 ;  /* 0x0000000c00ce7c11 */ /* 0x000fc8000f8228ff */
[C---:B------:R-:W-:Y:S02]  /*1770*/  LEA.HI.X R207, R0.reuse, UR13, RZ, 0x5, P1 ;  /* 0x0000000d00cf7c11 */ /* 0x040fe400088f2cff */
[----:B------:R-:W-:-:S03]  /*1780*/  IADD3 R0, R0, 0x20, RZ ;  /* 0x0000002000007810 */ /* 0x000fc60007ffe0ff */
[----:B------:R0:W-:Y:S04]  /*1790*/  STG.E.128 desc[UR4][R206.64], R56 ;  /* 0x00000038ce007986 */ /* 0x0001e8000c101d04 */
[----:B------:R0:W-:Y:S02]  /*17a0*/  STG.E.128 desc[UR4][R206.64+0x10], R52 ;  /* 0x00001034ce007986 */ /* 0x0001e4000c101d04 */
.L_x_37106:
[----:B------:R-:W-:Y:S05]  /*17b0*/  BSYNC B0 ;  /* 0x0000000000007941 */ /* 0x000fea0003800000 */
.L_x_37105:
        /* <DEDUP_REMOVED lines=24> */
.L_x_37125:
[----:B-----5:R-:W-:-:S05]  /*1940*/  HADD2.F32 R49, -RZ, R208.H0_H0 ;  /* 0x200000d0ff317230 */ /* 0x020fca0000004100 */
[----:B------:R-:W-:-:S04]  /*1950*/  FADD.FTZ R48, R49, R48 ;  /* 0x0000003031307221 */ /* 0x000fc80000010000 */
[----:B------:R-:W-:-:S07]  /*1960*/  @P1 FADD.FTZ R48, R68, R48 ;  /* 0x0000003044301221 */ /* 0x000fce0000010000 */
.L_x_37126:
[----:B------:R-:W-:Y:S01]  /*1970*/  HADD2.F32 R49, -RZ, R44.H1_H1 ;  /* 0x3000002cff317230 */ /* 0x000fe20000004100 */
[----:B------:R-:W-:Y:S06]  /*1980*/  @P2 BRA `(.L_x_37127) ;  /* 0x00000000000c2947 */ /* 0x000fec0003800000 */
[----:B------:R-:W-:Y:S05]  /*1990*/  @!P1 BRA `(.L_x_37128) ;  /* 0x0000000000149947 */ /* 0x000fea0003800000 */
[----:B-----5:R-:W-:Y:S01]  /*19a0*/  FADD.FTZ R49, R69, R49 ;  /* 0x0000003145317221 */ /* 0x020fe20000010000 */
[----:B------:R-:W-:Y:S06]  /*19b0*/  BRA `(.L_x_37128) ;  /* 0x00000000000c7947 */ /* 0x000fec0003800000 */
.L_x_37127:
[----:B-----5:R-:W-:-:S05]  /*19c0*/  HADD2.F32 R44, -RZ, R208.H1_H1 ;  /* 0x300000d0ff2c7230 */ /* 0x020fca0000004100 */
[----:B------:R-:W-:-:S04]  /*19d0*/  FADD.FTZ R49, R44, R49 ;  /* 0x000000312c317221 */ /* 0x000fc80000010000 */
[----:B------:R-:W-:-:S07]  /*19e0*/  @P1 FADD.FTZ R49, R69, R49 ;  /* 0x0000003145311221 */ /* 0x000fce0000010000 */
.L_x_37128:
[----:B------:R-:W-:Y:S01]  /*19f0*/  HADD2.F32 R50, -RZ, R45.H0_H0 ;  /* 0x2000002dff327230 */ /* 0x000fe20000004100 */
[----:B------:R-:W-:Y:S06]  /*1a00*/  @P2 BRA `(.L_x_37129) ;  /* 0x00000000000c2947 */ /* 0x000fec0003800000 */
[----:B------:R-:W-:Y:S05]  /*1a10*/  @!P1 BRA `(.L_x_37130) ;  /* 0x0000000000149947 */ /* 0x000fea0003800000 */
[----:B-----5:R-:W-:Y:S01]  /*1a20*/  FADD.FTZ R50, R70, R50 ;  /* 0x0000003246327221 */ /* 0x020fe20000010000 */
[----:B------:R-:W-:Y:S06]  /*1a30*/  BRA `(.L_x_37130) ;  /* 0x00000000000c7947 */ /* 0x000fec0003800000 */
.L_x_37129:
[----:B-----5:R-:W-:-:S05]  /*1a40*/  HADD2.F32 R51, -RZ, R209.H0_H0 ;  /* 0x200000d1ff337230 */ /* 0x020fca0000004100 */
[----:B------:R-:W-:-:S04]  /*1a50*/  FADD.FTZ R50, R51, R50 ;  /* 0x0000003233327221 */ /* 0x000fc80000010000 */
[----:B------:R-:W-:-:S07]  /*1a60*/  @P1 FADD.FTZ R50, R70, R50 ;  /* 0x0000003246321221 */ /* 0x000fce0000010000 */
.L_x_37130:
[----:B------:R-:W-:Y:S01]  /*1a70*/  HADD2.F32 R51, -RZ, R45.H1_H1 ;  /* 0x3000002dff337230 */ /* 0x000fe20000004100 */
[----:B------:R-:W-:Y:S06]  /*1a80*/  @P2 BRA `(.L_x_37131) ;  /* 0x00000000000c2947 */ /* 0x000fec0003800000 */
[----:B------:R-:W-:Y:S05]  /*1a90*/  @!P1 BRA `(.L_x_37132) ;  /* 0x0000000000149947 */ /* 0x000fea0003800000 */
[----:B-----5:R-:W-:Y:S01]  /*1aa0*/  FADD.FTZ R51, R71, R51 ;  /* 0x0000003347337221 */ /* 0x020fe20000010000 */
[----:B------:R-:W-:Y:S06]  /*1ab0*/  BRA `(.L_x_37132) ;  /* 0x00000000000c7947 */ /* 0x000fec0003800000 */
.L_x_37131:
[----:B-----5:R-:W-:-:S05]  /*1ac0*/  HADD2.F32 R44, -RZ, R209.H1_H1 ;  /* 0x300000d1ff2c7230 */ /* 0x020fca0000004100 */
[----:B------:R-:W-:-:S04]  /*1ad0*/  FADD.FTZ R51, R44, R51 ;  /* 0x000000332c337221 */ /* 0x000fc80000010000 */
[----:B------:R-:W-:-:S07]  /*1ae0*/  @P1 FADD.FTZ R51, R71, R51 ;  /* 0x0000003347331221 */ /* 0x000fce0000010000 */
.L_x_37132:
[----:B------:R-:W-:Y:S01]  /*1af0*/  HADD2.F32 R44, -RZ, R46.H0_H0 ;  /* 0x2000002eff2c7230 */ /* 0x000fe20000004100 */
[----:B------:R-:W-:Y:S06]  /*1b00*/  @P2 BRA `(.L_x_37133) ;  /* 0x00000000000c2947 */ /* 0x000fec0003800000 */
[----:B------:R-:W-:Y:S05]  /*1b10*/  @!P1 BRA `(.L_x_37134) ;  /* 0x0000000000149947 */ /* 0x000fea0003800000 */
[----:B-----5:R-:W-:Y:S01]  /*1b20*/  FADD.FTZ R44, R64, R44 ;  /* 0x0000002c402c7221 */ /* 0x020fe20000010000 */
[----:B------:R-:W-:Y:S06]  /*1b30*/  BRA `(.L_x_37134) ;  /* 0x00000000000c7947 */ /* 0x000fec0003800000 */
.L_x_37133:
[----:B-----5:R-:W-:-:S05]  /*1b40*/  HADD2.F32 R45, -RZ, R210.H0_H0 ;  /* 0x200000d2ff2d7230 */ /* 0x020fca0000004100 */
[----:B------:R-:W-:-:S04]  /*1b50*/  FADD.FTZ R44, R45, R44 ;  /* 0x0000002c2d2c7221 */ /* 0x000fc80000010000 */
[----:B------:R-:W-:-:S07]  /*1b60*/  @P1 FADD.FTZ R44, R64, R44 ;  /* 0x0000002c402c1221 */ /* 0x000fce0000010000 */
.L_x_37134:
[----:B------:R-:W-:Y:S01]  /*1b70*/  HADD2.F32 R45, -RZ, R46.H1_H1 ;  /* 0x3000002eff2d7230 */ /* 0x000fe20000004100 */
[----:B------:R-:W-:Y:S06]  /*1b80*/  @P2 BRA `(.L_x_37135) ;  /* 0x00000000000c2947 */ /* 0x000fec0003800000 */
[----:B------:R-:W-:Y:S05]  /*1b90*/  @!P1 BRA `(.L_x_37136) ;  /* 0x0000000000149947 */ /* 0x000fea0003800000 */
[----:B-----5:R-:W-:Y:S01]  /*1ba0*/  FADD.FTZ R45, R65, R45 ;  /* 0x0000002d412d7221 */ /* 0x020fe20000010000 */
[----:B------:R-:W-:Y:S06]  /*1bb0*/  BRA `(.L_x_37136) ;  /* 0x00000000000c7947 */ /* 0x000fec0003800000 */
.L_x_37135:
[----:B-----5:R-:W-:-:S05]  /*1bc0*/  HADD2.F32 R46, -RZ, R210.H1_H1 ;  /* 0x300000d2ff2e7230 */ /* 0x020fca0000004100 */
[----:B------:R-:W-:-:S04]  /*1bd0*/  FADD.FTZ R45, R46, R45 ;  /* 0x0000002d2e2d7221 */ /* 0x000fc80000010000 */
[----:B------:R-:W-:-:S07]  /*1be0*/  @P1 FADD.FTZ R45, R65, R45 ;  /* 0x0000002d412d1221 */ /* 0x000fce0000010000 */
.L_x_37136:
[----:B------:R-:W-:Y:S01]  /*1bf0*/  HADD2.F32 R46, -RZ, R47.H0_H0 ;  /* 0x2000002fff2e7230 */ /* 0x000fe20000004100 */
[----:B------:R-:W-:Y:S06]  /*1c00*/  @P2 BRA `(.L_x_37137) ;  /* 0x00000000000c2947 */ /* 0x000fec0003800000 */
[----:B------:R-:W-:Y:S05]  /*1c10*/  @!P1 BRA `(.L_x_37138) ;  /* 0x0000000000149947 */ /* 0x000fea0003800000 */
[----:B-----5:R-:W-:Y:S01]  /*1c20*/  FADD.FTZ R46, R66, R46 ;  /* 0x0000002e422e7221 */ /* 0x020fe20000010000 */
[----:B------:R-:W-:Y:S06]  /*1c30*/  BRA `(.L_x_37138) ;  /* 0x00000000000c7947 */ /* 0x000fec0003800000 */
.L_x_37137:
[----:B-----5:R-:W-:-:S05]  /*1c40*/  HADD2.F32 R207, -RZ, R211.H0_H0 ;  /* 0x200000d3ffcf7230 */ /* 0x020fca0000004100 */
[----:B------:R-:W-:-:S04]  /*1c50*/  FADD.FTZ R46, R207, R46 ;  /* 0x0000002ecf2e7221 */ /* 0x000fc80000010000 */
[----:B------:R-:W-:-:S07]  /*1c60*/  @P1 FADD.FTZ R46, R66, R46 ;  /* 0x0000002e422e1221 */ /* 0x000fce0000010000 */
.L_x_37138:
[----:B------:R-:W-:Y:S01]  /*1c70*/  HADD2.F32 R47, -RZ, R47.H1_H1 ;  /* 0x3000002fff2f7230 */ /* 0x000fe20000004100 */
[----:B------:R-:W-:Y:S06]  /*1c80*/  @P2 BRA `(.L_x_37139) ;  /* 0x00000000000c2947 */ /* 0x000fec0003800000 */
[----:B------:R-:W-:Y:S05]  /*1c90*/  @!P1 BRA `(.L_x_37140) ;  /* 0x0000000000149947 */ /* 0x000fea0003800000 */
[----:B-----5:R-:W-:Y:S01]  /*1ca0*/  FADD.FTZ R47, R67, R47 ;  /* 0x0000002f432f7221 */ /* 0x020fe20000010000 */
[----:B------:R-:W-:Y:S06]  /*1cb0*/  BRA `(.L_x_37140) ;  /* 0x00000000000c7947 */ /* 0x000fec0003800000 */
.L_x_37139:
[----:B-----5:R-:W-:-:S05]  /*1cc0*/  HADD2.F32 R206, -RZ, R211.H1_H1 ;  /* 0x300000d3ffce7230 */ /* 0x020fca0000004100 */
[----:B------:R-:W-:-:S04]  /*1cd0*/  FADD.FTZ R47, R206, R47 ;  /* 0x0000002fce2f7221 */ /* 0x000fc80000010000 */
[----:B------:R-:W-:-:S07]  /*1ce0*/  @P1 FADD.FTZ R47, R67, R47 ;  /* 0x0000002f432f1221 */ /* 0x000fce0000010000 */
.L_x_37140:
[----:B------:R-:W-:-:S04]  /*1cf0*/  LEA R206, P1, R0, UR12, 0x5 ;  /* 0x0000000c00ce7c11 */ /* 0x000fc8000f8228ff */
[C---:B------:R-:W-:Y:S02]  /*1d00*/  LEA.HI.X R207, R0.reuse, UR13, RZ, 0x5, P1 ;  /* 0x0000000d00cf7c11 */ /* 0x040fe400088f2cff */
[----:B------:R-:W-:-:S03]  /*1d10*/  IADD3 R0, R0, 0x20, RZ ;  /* 0x0000002000007810 */ /* 0x000fc60007ffe0ff */
[----:B------:R0:W-:Y:S04]  /*1d20*/  STG.E.128 desc[UR4][R206.64], R48 ;  /* 0x00000030ce007986 */ /* 0x0001e8000c101d04 */
[----:B------:R0:W-:Y:S02]  /*1d30*/  STG.E.128 desc[UR4][R206.64+0x10], R44 ;  /* 0x0000102cce007986 */ /* 0x0001e4000c101d04 */
.L_x_37124:
[----:B------:R-:W-:Y:S05]  /*1d40*/  BSYNC B0 ;  /* 0x0000000000007941 */ /* 0x000fea0003800000 */
.L_x_37123:
        /* <DEDUP_REMOVED lines=24> */
.L_x_37143:
[----:B-----5:R-:W-:-:S05]  /*1ed0*/  HADD2.F32 R41, -RZ, R208.H0_H0 ;  /* 0x200000d0ff297230 */ /* 0x020fca0000004100 */
[----:B------:R-:W-:-:S04]  /*1ee0*/  FADD.FTZ R40, R41, R40 ;  /* 0x0000002829287221 */ /* 0x000fc80000010000 */
[----:B------:R-:W-:-:S07]  /*1ef0*/  @P1 FADD.FTZ R40, R68, R40 ;  /* 0x0000002844281221 */ /* 0x000fce0000010000 */
.L_x_37144:
[----:B------:R-:W-:Y:S01]  /*1f00*/  HADD2.F32 R41, -RZ, R36.H1_H1 ;  /* 0x30000024ff297230 */ /* 0x000fe20000004100 */
[----:B------:R-:W-:Y:S06]  /*1f10*/  @P2 BRA `(.L_x_37145) ;  /* 0x00000000000c2947 */ /* 0x000fec0003800000 */
[----:B------:R-:W-:Y:S05]  /*1f20*/  @!P1 BRA `(.L_x_37146) ;  /* 0x0000000000149947 */ /* 0x000fea0003800000 */
[----:B-----5:R-:W-:Y:S01]  /*1f30*/  FADD.FTZ R41, R69, R41 ;  /* 0x0000002945297221 */ /* 0x020fe20000010000 */
[----:B------:R-:W-:Y:S06]  /*1f40*/  BRA `(.L_x_37146) ;  /* 0x00000000000c7947 */ /* 0x000fec0003800000 */
.L_x_37145:
[----:B-----5:R-:W-:-:S05]  /*1f50*/  HADD2.F32 R36, -RZ, R208.H1_H1 ;  /* 0x300000d0ff247230 */ /* 0x020fca0000004100 */
[----:B------:R-:W-:-:S04]  /*1f60*/  FADD.FTZ R41, R36, R41 ;  /* 0x0000002924297221 */ /* 0x000fc80000010000 */
[----:B------:R-:W-:-:S07]  /*1f70*/  @P1 FADD.FTZ R41, R69, R41 ;  /* 0x0000002945291221 */ /* 0x000fce0000010000 */
.L_x_37146:
[----:B------:R-:W-:Y:S01]  /*1f80*/  HADD2.F32 R42, -RZ, R37.H0_H0 ;  /* 0x20000025ff2a7230 */ /* 0x000fe20000004100 */
[----:B------:R-:W-:Y:S06]  /*1f90*/  @P2 BRA `(.L_x_37147) ;  /* 0x00000000000c2947 */ /* 0x000fec0003800000 */
[----:B------:R-:W-:Y:S05]  /*1fa0*/  @!P1 BRA `(.L_x_37148) ;  /* 0x0000000000149947 */ /* 0x000fea0003800000 */
[----:B-----5:R-:W-:Y:S01]  /*1fb0*/  FADD.FTZ R42, R70, R42 ;  /* 0x0000002a462a7221 */ /* 0x020fe20000010000 */
[----:B------:R-:W-:Y:S06]  /*1fc0*/  BRA `(.L_x_37148) ;  /* 0x00000000000c7947 */ /* 0x000fec0003800000 */
.L_x_37147:
[----:B-----5:R-:W-:-:S05]  /*1fd0*/  HADD2.F32 R43, -RZ, R209.H0_H0 ;  /* 0x200000d1ff2b7230 */ /* 0x020fca0000004100 */
[----:B------:R-:W-:-:S04]  /*1fe0*/  FADD.FTZ R42, R43, R42 ;  /* 0x0000002a2b2a7221 */ /* 0x000fc80000010000 */
[----:B------:R-:W-:-:S07]  /*1ff0*/  @P1 FADD.FTZ R42, R70, R42 ;  /* 0x0000002a462a1221 */ /* 0x000fce0000010000 */
.L_x_37148:
[----:B------:R-:W-:Y:S01]  /*2000*/  HADD2.F32 R43, -RZ, R37.H1_H1 ;  /* 0x30000025ff2b7230 */ /* 0x000fe20000004100 */
[----:B------:R-:W-:Y:S06]  /*2010*/  @P2 BRA `(.L_x_37149) ;  /* 0x00000000000c2947 */ /* 0x000fec0003800000 */
[----:B------:R-:W-:Y:S05]  /*2020*/  @!P1 BRA `(.L_x_37150) ;  /* 0x0000000000149947 */ /* 0x000fea0003800000 */
[----:B-----5:R-:W-:Y:S01]  /*2030*/  FADD.FTZ R43, R71, R43 ;  /* 0x0000002b472b7221 */ /* 0x020fe20000010000 */
[----:B------:R-:W-:Y:S06]  /*2040*/  BRA `(.L_x_37150) ;  /* 0x00000000000c7947 */ /* 0x000fec0003800000 */
.L_x_37149:
[----:B-----5:R-:W-:-:S05]  /*2050*/  HADD2.F32 R36, -RZ, R209.H1_H1 ;  /* 0x300000d1ff247230 */ /* 0x020fca0000004100 */
[----:B------:R-:W-:-:S04]  /*2060*/  FADD.FTZ R43, R36, R43 ;  /* 0x0000002b242b7221 */ /* 0x000fc80000010000 */
[----:B------:R-:W-:-:S07]  /*2070*/  @P1 FADD.FTZ R43, R71, R43 ;  /* 0x0000002b472b1221 */ /* 0x000fce0000010000 */
.L_x_37150:
[----:B------:R-:W-:Y:S01]  /*2080*/  HADD2.F32 R36, -RZ, R38.H0_H0 ;  /* 0x20000026ff247230 */ /* 0x000fe20000004100 */
[----:B------:R-:W-:Y:S06]  /*2090*/  @P2 BRA `(.L_x_37151) ;  /* 0x00000000000c2947 */ /* 0x000fec0003800000 */
[----:B------:R-:W-:Y:S05]  /*20a0*/  @!P1 BRA `(.L_x_37152) ;  /* 0x0000000000149947 */ /* 0x000fea0003800000 */
[----:B-----5:R-:W-:Y:S01]  /*20b0*/  FADD.FTZ R36, R64, R36 ;  /* 0x0000002440247221 */ /* 0x020fe20000010000 */
[----:B------:R-:W-:Y:S06]  /*20c0*/  BRA `(.L_x_37152) ;  /* 0x00000000000c7947 */ /* 0x000fec0003800000 */
.L_x_37151:
[----:B-----5:R-:W-:-:S05]  /*20d0*/  HADD2.F32 R37, -RZ, R210.H0_H0 ;  /* 0x200000d2ff257230 */ /* 0x020fca0000004100 */
[----:B------:R-:W-:-:S04]  /*20e0*/  FADD.FTZ R36, R37, R36 ;  /* 0x0000002425247221 */ /* 0x000fc80000010000 */
[----:B------:R-:W-:-:S07]  /*20f0*/  @P1 FADD.FTZ R36, R64, R36 ;  /* 0x0000002440241221 */ /* 0x000fce0000010000 */
.L_x_37152:
[----:B------:R-:W-:Y:S01]  /*2100*/  HADD2.F32 R37, -RZ, R38.H1_H1 ;  /* 0x30000026ff257230 */ /* 0x000fe20000004100 */
[----:B------:R-:W-:Y:S06]  /*2110*/  @P2 BRA `(.L_x_37153) ;  /* 0x00000000000c2947 */ /* 0x000fec0003800000 */
[----:B------:R-:W-:Y:S05]  /*2120*/  @!P1 BRA `(.L_x_37154) ;  /* 0x0000000000149947 */ /* 0x000fea0003800000 */
[----:B-----5:R-:W-:Y:S01]  /*2130*/  FADD.FTZ R37, R65, R37 ;  /* 0x0000002541257221 */ /* 0x020fe20000010000 */
[----:B------:R-:W-:Y:S06]  /*2140*/  BRA `(.L_x_37154) ;  /* 0x00000000000c7947 */ /* 0x000fec0003800000 */
.L_x_37153:
[----:B-----5:R-:W-:-:S05]  /*2150*/  HADD2.F32 R38, -RZ, R210.H1_H1 ;  /* 0x300000d2ff267230 */ /* 0x020fca0000004100 */
[----:B------:R-:W-:-:S04]  /*2160*/  FADD.FTZ R37, R38, R37 ;  /* 0x0000002526257221 */ /* 0x000fc80000010000 */
[----:B------:R-:W-:-:S07]  /*2170*/  @P1 FADD.FTZ R37, R65, R37 ;  /* 0x0000002541251221 */ /* 0x000fce0000010000 */
.L_x_37154:
[----:B------:R-:W-:Y:S01]  /*2180*/  HADD2.F32 R38, -RZ, R39.H0_H0 ;  /* 0x20000027ff267230 */ /* 0x000fe20000004100 */
[----:B------:R-:W-:Y:S06]  /*2190*/  @P2 BRA `(.L_x_37155) ;  /* 0x00000000000c2947 */ /* 0x000fec0003800000 */
[----:B------:R-:W-:Y:S05]  /*21a0*/  @!P1 BRA `(.L_x_37156) ;  /* 0x0000000000149947 */ /* 0x000fea0003800000 */
[----:B-----5:R-:W-:Y:S01]  /*21b0*/  FADD.FTZ R38, R66, R38 ;  /* 0x0000002642267221 */ /* 0x020fe20000010000 */
[----:B------:R-:W-:Y:S06]  /*21c0*/  BRA `(.L_x_37156) ;  /* 0x00000000000c7947 */ /* 0x000fec0003800000 */
.L_x_37155:
[----:B-----5:R-:W-:-:S05]  /*21d0*/  HADD2.F32 R207, -RZ, R211.H0_H0 ;  /* 0x200000d3ffcf7230 */ /* 0x020fca0000004100 */
[----:B------:R-:W-:-:S04]  /*21e0*/  FADD.FTZ R38, R207, R38 ;  /* 0x00000026cf267221 */ /* 0x000fc80000010000 */
[----:B------:R-:W-:-:S07]  /*21f0*/  @P1 FADD.FTZ R38, R66, R38 ;  /* 0x0000002642261221 */ /* 0x000fce0000010000 */
.L_x_37156:
[----:B------:R-:W-:Y:S01]  /*2200*/  HADD2.F32 R39, -RZ, R39.H1_H1 ;  /* 0x30000027ff277230 */ /* 0x000fe20000004100 */
[----:B------:R-:W-:Y:S06]  /*2210*/  @P2 BRA `(.L_x_37157) ;  /* 0x00000000000c2947 */ /* 0x000fec0003800000 */
[----:B------:R-:W-:Y:S05]  /*2220*/  @!P1 BRA `(.L_x_37158) ;  /* 0x0000000000149947 */ /* 0x000fea0003800000 */
[----:B-----5:R-:W-:Y:S01]  /*2230*/  FADD.FTZ R39, R67, R39 ;  /* 0x0000002743277221 */ /* 0x020fe20000010000 */
[----:B------:R-:W-:Y:S06]  /*2240*/  BRA `(.L_x_37158) ;  /* 0x00000000000c7947 */ /* 0x000fec0003800000 */
.L_x_37157:
[----:B-----5:R-:W-:-:S05]  /*2250*/  HADD2.F32 R206, -RZ, R211.H1_H1 ;  /* 0x300000d3ffce7230 */ /* 0x020fca0000004100 */
[----:B------:R-:W-:-:S04]  /*2260*/  FADD.FTZ R39, R206, R39 ;  /* 0x00000027ce277221 */ /* 0x000fc80000010000 */
[----:B------:R-:W-:-:S07]  /*2270*/  @P1 FADD.FTZ R39, R67, R39 ;  /* 0x0000002743271221 */ /* 0x000fce0000010000 */
.L_x_37158:
[----:B------:R-:W-:-:S04]  /*2280*/  LEA R206, P1, R0, UR12, 0x5 ;  /* 0x0000000c00ce7c11 */ /* 0x000fc8000f8228ff */
[C---:B------:R-:W-:Y:S02]  /*2290*/  LEA.HI.X R207, R0.reuse, UR13, RZ, 0x5, P1 ;  /* 0x0000000d00cf7c11 */ /* 0x040fe400088f2cff */
[----:B------:R-:W-:-:S03]  /*22a0*/  IADD3 R0, R0, 0x20, RZ ;  /* 0x0000002000007810 */ /* 0x000fc60007ffe0ff */
[----:B------:R0:W-:Y:S04]  /*22b0*/  STG.E.128 desc[UR4][R206.64], R40 ;  /* 0x00000028ce007986 */ /* 0x0001e8000c101d04 */
[----:B------:R0:W-:Y:S02]  /*22c0*/  STG.E.128 desc[UR4][R206.64+0x10], R36 ;  /* 0x00001024ce007986 */ /* 0x0001e4000c101d04 */
.L_x_37142:
[----:B------:R-:W-:Y:S05]  /*22d0*/  BSYNC B0 ;  /* 0x0000000000007941 */ /* 0x000fea0003800000 */
.L_x_37141:
        /* <DEDUP_REMOVED lines=24> */
.L_x_37161:
[----:B-----5:R-:W-:-:S05]  /*2460*/  HADD2.F32 R33, -RZ, R208.H0_H0 ;  /* 0x200000d0ff217230 */ /* 0x020fca0000004100 */
[----:B------:R-:W-:-:S04]  /*2470*/  FADD.FTZ R32, R33, R32 ;  /* 0x0000002021207221 */ /* 0x000fc80000010000 */
[----:B------:R-:W-:-:S07]  /*2480*/  @P1 FADD.FTZ R32, R68, R32 ;  /* 0x0000002044201221 */ /* 0x000fce0000010000 */
.L_x_37162:
[----:B------:R-:W-:Y:S01]  /*2490*/  HADD2.F32 R33, -RZ, R28.H1_H1 ;  /* 0x3000001cff217230 */ /* 0x000fe20000004100 */
[----:B------:R-:W-:Y:S06]  /*24a0*/  @P2 BRA `(.L_x_37163) ;  /* 0x00000000000c2947 */ /* 0x000fec0003800000 */
[----:B------:R-:W-:Y:S05]  /*24b0*/  @!P1 BRA `(.L_x_37164) ;  /* 0x0000000000149947 */ /* 0x000fea0003800000 */
[----:B-----5:R-:W-:Y:S01]  /*24c0*/  FADD.FTZ R33, R69, R33 ;  /* 0x0000002145217221 */ /* 0x020fe20000010000 */
[----:B------:R-:W-:Y:S06]  /*24d0*/  BRA `(.L_x_37164) ;  /* 0x00000000000c7947 */ /* 0x000fec0003800000 */
.L_x_37163:
[----:B-----5:R-:W-:-:S05]  /*24e0*/  HADD2.F32 R28, -RZ, R208.H1_H1 ;  /* 0x300000d0ff1c7230 */ /* 0x020fca0000004100 */
[----:B------:R-:W-:-:S04]  /*24f0*/  FADD.FTZ R33, R28, R33 ;  /* 0x000000211c217221 */ /* 0x000fc80000010000 */
[----:B------:R-:W-:-:S07]  /*2500*/  @P1 FADD.FTZ R33, R69, R33 ;  /* 0x0000002145211221 */ /* 0x000fce0000010000 */
.L_x_37164:
[----:B------:R-:W-:Y:S01]  /*2510*/  HADD2.F32 R34, -RZ, R29.H0_H0 ;  /* 0x2000001dff227230 */ /* 0x000fe20000004100 */
[----:B------:R-:W-:Y:S06]  /*2520*/  @P2 BRA `(.L_x_37165) ;  /* 0x00000000000c2947 */ /* 0x000fec0003800000 */
[----:B------:R-:W-:Y:S05]  /*2530*/  @!P1 BRA `(.L_x_37166) ;  /* 0x0000000000149947 */ /* 0x000fea0003800000 */
[----:B-----5:R-:W-:Y:S01]  /*2540*/  FADD.FTZ R34, R70, R34 ;  /* 0x0000002246227221 */ /* 0x020fe20000010000 */
[----:B------:R-:W-:Y:S06]  /*2550*/  BRA `(.L_x_37166) ;  /* 0x00000000000c7947 */ /* 0x000fec0003800000 */
.L_x_37165:
[----:B-----5:R-:W-:-:S05]  /*2560*/  HADD2.F32 R35, -RZ, R209.H0_H0 ;  /* 0x200000d1ff237230 */ /* 0x020fca0000004100 */
[----:B------:R-:W-:-:S04]  /*2570*/  FADD.FTZ R34, R35, R34 ;  /* 0x0000002223227221 */ /* 0x000fc80000010000 */
[----:B------:R-:W-:-:S07]  /*2580*/  @P1 FADD.FTZ R34, R70, R34 ;  /* 0x0000002246221221 */ /* 0x000fce0000010000 */
.L_x_37166:
[----:B------:R-:W-:Y:S01]  /*2590*/  HADD2.F32 R35, -RZ, R29.H1_H1 ;  /* 0x3000001dff237230 */ /* 0x000fe20000004100 */
[----:B------:R-:W-:Y:S06]  /*25a0*/  @P2 BRA `(.L_x_37167) ;  /* 0x00000000000c2947 */ /* 0x000fec0003800000 */
[----:B------:R-:W-:Y:S05]  /*25b0*/  @!P1 BRA `(.L_x_37168) ;  /* 0x0000000000149947 */ /* 0x000fea0003800000 */
[----:B-----5:R-:W-:Y:S01]  /*25c0*/  FADD.FTZ R35, R71, R35 ;  /* 0x0000002347237221 */ /* 0x020fe20000010000 */
[----:B------:R-:W-:Y:S06]  /*25d0*/  BRA `(.L_x_37168) ;  /* 0x00000000000c7947 */ /* 0x000fec0003800000 */
.L_x_37167:
[----:B-----5:R-:W-:-:S05]  /*25e0*/  HADD2.F32 R28, -RZ, R209.H1_H1 ;  /* 0x300000d1ff1c7230 */ /* 0x020fca0000004100 */
[----:B------:R-:W-:-:S04]  /*25f0*/  FADD.FTZ R35, R28, R35 ;  /* 0x000000231c237221 */ /* 0x000fc80000010000 */
[----:B------:R-:W-:-:S07]  /*2600*/  @P1 FADD.FTZ R35, R71, R35 ;  /* 0x0000002347231221 */ /* 0x000fce0000010000 */
.L_x_37168:
[----:B------:R-:W-:Y:S01]  /*2610*/  HADD2.F32 R28, -RZ, R30.H0_H0 ;  /* 0x2000001eff1c7230 */ /* 0x000fe20000004100 */
[----:B------:R-:W-:Y:S06]  /*2620*/  @P2 BRA `(.L_x_37169) ;  /* 0x00000000000c2947 */ /* 0x000fec0003800000 */
[----:B------:R-:W-:Y:S05]  /*2630*/  @!P1 BRA `(.L_x_37170) ;  /* 0x0000000000149947 */ /* 0x000fea0003800000 */
[----:B-----5:R-:W-:Y:S01]  /*2640*/  FADD.FTZ R28, R64, R28 ;  /* 0x0000001c401c7221 */ /* 0x020fe20000010000 */
[----:B------:R-:W-:Y:S06]  /*2650*/  BRA `(.L_x_37170) ;  /* 0x00000000000c7947 */ /* 0x000fec0003800000 */
.L_x_37169:
[----:B-----5:R-:W-:-:S05]  /*2660*/  HADD2.F32 R29, -RZ, R210.H0_H0 ;  /* 0x200000d2ff1d7230 */ /* 0x020fca0000004100 */
[----:B------:R-:W-:-:S04]  /*2670*/  FADD.FTZ R28, R29, R28 ;  /* 0x0000001c1d1c7221 */ /* 0x000fc80000010000 */
[----:B------:R-:W-:-:S07]  /*2680*/  @P1 FADD.FTZ R28, R64, R28 ;  /* 0x0000001c401c1221 */ /* 0x000fce0000010000 */
.L_x_37170:
[----:B------:R-:W-:Y:S01]  /*2690*/  HADD2.F32 R29, -RZ, R30.H1_H1 ;  /* 0x3000001eff1d7230 */ /* 0x000fe20000004100 */
[----:B------:R-:W-:Y:S06]  /*26a0*/  @P2 BRA `(.L_x_37171) ;  /* 0x00000000000c2947 */ /* 0x000fec0003800000 */
[----:B------:R-:W-:Y:S05]  /*26b0*/  @!P1 BRA `(.L_x_37172) ;  /* 0x0000000000149947 */ /* 0x000fea0003800000 */
[----:B-----5:R-:W-:Y:S01]  /*26c0*/  FADD.FTZ R29, R65, R29 ;  /* 0x0000001d411d7221 */ /* 0x020fe20000010000 */
[----:B------:R-:W-:Y:S06]  /*26d0*/  BRA `(.L_x_37172) ;  /* 0x00000000000c7947 */ /* 0x000fec0003800000 */
.L_x_37171:
[----:B-----5:R-:W-:-:S05]  /*26e0*/  HADD2.F32 R30, -RZ, R210.H1_H1 ;  /* 0x300000d2ff1e7230 */ /* 0x020fca0000004100 */
[----:B------:R-:W-:-:S04]  /*26f0*/  FADD.FTZ R29, R30, R29 ;  /* 0x0000001d1e1d7221 */ /* 0x000fc80000010000 */
[----:B------:R-:W-:-:S07]  /*2700*/  @P1 FADD.FTZ R29, R65, R29 ;  /* 0x0000001d411d1221 */ /* 0x000fce0000010000 */
.L_x_37172:
[----:B------:R-:W-:Y:S01]  /*2710*/  HADD2.F32 R30, -RZ, R31.H0_H0 ;  /* 0x2000001fff1e7230 */ /* 0x000fe20000004100 */
[----:B------:R-:W-:Y:S06]  /*2720*/  @P2 BRA `(.L_x_37173) ;  /* 0x00000000000c2947 */ /* 0x000fec0003800000 */
[----:B------:R-:W-:Y:S05]  /*2730*/  @!P1 BRA `(.L_x_37174) ;  /* 0x0000000000149947 */ /* 0x000fea0003800000 */
[----:B-----5:R-:W-:Y:S01]  /*2740*/  FADD.FTZ R30, R66, R30 ;  /* 0x0000001e421e7221 */ /* 0x020fe20000010000 */
[----:B------:R-:W-:Y:S06]  /*2750*/  BRA `(.L_x_37174) ;  /* 0x00000000000c7947 */ /* 0x000fec0003800000 */
.L_x_37173:
[----:B-----5:R-:W-:-:S05]  /*2760*/  HADD2.F32 R207, -RZ, R211.H0_H0 ;  /* 0x200000d3ffcf7230 */ /* 0x020fca0000004100 */
[----:B------:R-:W-:-:S04]  /*2770*/  FADD.FTZ R30, R207, R30 ;  /* 0x0000001ecf1e7221 */ /* 0x000fc80000010000 */
[----:B------:R-:W-:-:S07]  /*2780*/  @P1 FADD.FTZ R30, R66, R30 ;  /* 0x0000001e421e1221 */ /* 0x000fce0000010000 */
.L_x_37174:
[----:B------:R-:W-:Y:S01]  /*2790*/  HADD2.F32 R31, -RZ, R31.H1_H1 ;  /* 0x3000001fff1f7230 */ /* 0x000fe20000004100 */
[----:B------:R-:W-:Y:S06]  /*27a0*/  @P2 BRA `(.L_x_37175) ;  /* 0x00000000000c2947 */ /* 0x000fec0003800000 */
[----:B------:R-:W-:Y:S05]  /*27b0*/  @!P1 BRA `(.L_x_37176) ;  /* 0x0000000000149947 */ /* 0x000fea0003800000 */
[----:B-----5:R-:W-:Y:S01]  /*27c0*/  FADD.FTZ R31, R67, R31 ;  /* 0x0000001f431f7221 */ /* 0x020fe20000010000 */
[----:B------:R-:W-:Y:S06]  /*27d0*/  BRA `(.L_x_37176) ;  /* 0x00000000000c7947 */ /* 0x000fec0003800000 */
.L_x_37175:
[----:B-----5:R-:W-:-:S05]  /*27e0*/  HADD2.F32 R206, -RZ, R211.H1_H1 ;  /* 0x300000d3ffce7230 */ /* 0x020fca0000004100 */
[----:B------:R-:W-:-:S04]  /*27f0*/  FADD.FTZ R31, R206, R31 ;  /* 0x0000001fce1f7221 */ /* 0x000fc80000010000 */
[----:B------:R-:W-:-:S07]  /*2800*/  @P1 FADD.FTZ R31, R67, R31 ;  /* 0x0000001f431f1221 */ /* 0x000fce0000010000 */
.L_x_37176:
[----:B------:R-:W-:-:S04]  /*2810*/  LEA R206, P1, R0, UR12, 0x5 ;  /* 0x0000000c00ce7c11 */ /* 0x000fc8000f8228ff */
[C---:B------:R-:W-:Y:S02]  /*2820*/  LEA.HI.X R207, R0.reuse, UR13, RZ, 0x5, P1 ;  /* 0x0000000d00cf7c11 */ /* 0x040fe400088f2cff */
[----:B------:R-:W-:-:S03]  /*2830*/  IADD3 R0, R0, 0x20, RZ ;  /* 0x0000002000007810 */ /* 0x000fc60007ffe0ff */
[----:B------:R0:W-:Y:S04]  /*2840*/  STG.E.128 desc[UR4][R206.64], R32 ;  /* 0x00000020ce007986 */ /* 0x0001e8000c101d04 */
[----:B------:R0:W-:Y:S02]  /*2850*/  STG.E.128 desc[UR4][R206.64+0x10], R28 ;  /* 0x0000101cce007986 */ /* 0x0001e4000c101d04 */
.L_x_37160:
[----:B------:R-:W-:Y:S05]  /*2860*/  BSYNC B0 ;  /* 0x0000000000007941 */ /* 0x000fea0003800000 */
.L_x_37159:
        /* <DEDUP_REMOVED lines=24> */
.L_x_37179:
[----:B-----5:R-:W-:-:S05]  /*29f0*/  HADD2.F32 R25, -RZ, R208.H0_H0 ;  /* 0x200000d0ff197230 */ /* 0x020fca0000004100 */
[----:B------:R-:W-:-:S04]  /*2a00*/  FADD.FTZ R24, R25, R24 ;  /* 0x0000001819187221 */ /* 0x000fc80000010000 */
[----:B------:R-:W-:-:S07]  /*2a10*/  @P1 FADD.FTZ R24, R68, R24 ;  /* 0x0000001844181221 */ /* 0x000fce0000010000 */
.L_x_37180:
[----:B------:R-:W-:Y:S01]  /*2a20*/  HADD2.F32 R25, -RZ, R20.H1_H1 ;  /* 0x30000014ff197230 */ /* 0x000fe20000004100 */
[----:B------:R-:W-:Y:S06]  /*2a30*/  @P2 BRA `(.L_x_37181) ;  /* 0x00000000000c2947 */ /* 0x000fec0003800000 */
[----:B------:R-:W-:Y:S05]  /*2a40*/  @!P1 BRA `(.L_x_37182) ;  /* 0x0000000000149947 */ /* 0x000fea0003800000 */
[----:B-----5:R-:W-:Y:S01]  /*2a50*/  FADD.FTZ R25, R69, R25 ;  /* 0x0000001945197221 */ /* 0x020fe20000010000 */
[----:B------:R-:W-:Y:S06]  /*2a60*/  BRA `(.L_x_37182) ;  /* 0x00000000000c7947 */ /* 0x000fec0003800000 */
.L_x_37181:
[----:B-----5:R-:W-:-:S05]  /*2a70*/  HADD2.F32 R20, -RZ, R208.H1_H1 ;  /* 0x300000d0ff147230 */ /* 0x020fca0000004100 */
[----:B------:R-:W-:-:S04]  /*2a80*/  FADD.FTZ R25, R20, R25 ;  /* 0x0000001914197221 */ /* 0x000fc80000010000 */
[----:B------:R-:W-:-:S07]  /*2a90*/  @P1 FADD.FTZ R25, R69, R25 ;  /* 0x0000001945191221 */ /* 0x000fce0000010000 */
.L_x_37182:
[----:B------:R-:W-:Y:S01]  /*2aa0*/  HADD2.F32 R26, -RZ, R21.H0_H0 ;  /* 0x20000015ff1a7230 */ /* 0x000fe20000004100 */
[----:B------:R-:W-:Y:S06]  /*2ab0*/  @P2 BRA `(.L_x_37183) ;  /* 0x00000000000c2947 */ /* 0x000fec0003800000 */
[----:B------:R-:W-:Y:S05]  /*2ac0*/  @!P1 BRA `(.L_x_37184) ;  /* 0x0000000000149947 */ /* 0x000fea0003800000 */
[----:B-----5:R-:W-:Y:S01]  /*2ad0*/  FADD.FTZ R26, R70, R26 ;  /* 0x0000001a461a7221 */ /* 0x020fe20000010000 */
[----:B------:R-:W-:Y:S06]  /*2ae0*/  BRA `(.L_x_37184) ;  /* 0x00000000000c7947 */ /* 0x000fec0003800000 */
.L_x_37183:
[----:B-----5:R-:W-:-:S05]  /*2af0*/  HADD2.F32 R27, -RZ, R209.H0_H0 ;  /* 0x200000d1ff1b7230 */ /* 0x020fca0000004100 */
[----:B------:R-:W-:-:S04]  /*2b00*/  FADD.FTZ R26, R27, R26 ;  /* 0x0000001a1b1a7221 */ /* 0x000fc80000010000 */
[----:B------:R-:W-:-:S07]  /*2b10*/  @P1 FADD.FTZ R26, R70, R26 ;  /* 0x0000001a461a1221 */ /* 0x000fce0000010000 */
.L_x_37184:
[----:B------:R-:W-:Y:S01]  /*2b20*/  HADD2.F32 R27, -RZ, R21.H1_H1 ;  /* 0x30000015ff1b7230 */ /* 0x000fe20000004100 */
[----:B------:R-:W-:Y:S06]  /*2b30*/  @P2 BRA `(.L_x_37185) ;  /* 0x00000000000c2947 */ /* 0x000fec0003800000 */
[----:B------:R-:W-:Y:S05]  /*2b40*/  @!P1 BRA `(.L_x_37186) ;  /* 0x0000000000149947 */ /* 0x000fea0003800000 */
[----:B-----5:R-:W-:Y:S01]  /*2b50*/  FADD.FTZ R27, R71, R27 ;  /* 0x0000001b471b7221 */ /* 0x020fe20000010000 */
[----:B------:R-:W-:Y:S06]  /*2b60*/  BRA `(.L_x_37186) ;  /* 0x00000000000c7947 */ /* 0x000fec0003800000 */
.L_x_37185:
[----:B-----5:R-:W-:-:S05]  /*2b70*/  HADD2.F32 R20, -RZ, R209.H1_H1 ;  /* 0x300000d1ff147230 */ /* 0x020fca0000004100 */
[----:B------:R-:W-:-:S04]  /*2b80*/  FADD.FTZ R27, R20, R27 ;  /* 0x0000001b141b7221 */ /* 0x000fc80000010000 */
[----:B------:R-:W-:-:S07]  /*2b90*/  @P1 FADD.FTZ R27, R71, R27 ;  /* 0x0000001b471b1221 */ /* 0x000fce0000010000 */
.L_x_37186:
[----:B------:R-:W-:Y:S01]  /*2ba0*/  HADD2.F32 R20, -RZ, R22.H0_H0 ;  /* 0x20000016ff147230 */ /* 0x000fe20000004100 */
[----:B------:R-:W-:Y:S06]  /*2bb0*/  @P2 BRA `(.L_x_37187) ;  /* 0x00000000000c2947 */ /* 0x000fec0003800000 */
[----:B------:R-:W-:Y:S05]  /*2bc0*/  @!P1 BRA `(.L_x_37188) ;  /* 0x0000000000149947 */ /* 0x000fea0003800000 */
[----:B-----5:R-:W-:Y:S01]  /*2bd0*/  FADD.FTZ R20, R64, R20 ;  /* 0x0000001440147221 */ /* 0x020fe20000010000 */
[----:B------:R-:W-:Y:S06]  /*2be0*/  BRA `(.L_x_37188) ;  /* 0x00000000000c7947 */ /* 0x000fec0003800000 */
.L_x_37187:
[----:B-----5:R-:W-:-:S05]  /*2bf0*/  HADD2.F32 R21, -RZ, R210.H0_H0 ;  /* 0x200000d2ff157230 */ /* 0x020fca0000004100 */
[----:B------:R-:W-:-:S04]  /*2c00*/  FADD.FTZ R20, R21, R20 ;  /* 0x0000001415147221 */ /* 0x000fc80000010000 */
[----:B------:R-:W-:-:S07]  /*2c10*/  @P1 FADD.FTZ R20, R64, R20 ;  /* 0x0000001440141221 */ /* 0x000fce0000010000 */
.L_x_37188:
[----:B------:R-:W-:Y:S01]  /*2c20*/  HADD2.F32 R21, -RZ, R22.H1_H1 ;  /* 0x30000016ff157230 */ /* 0x000fe20000004100 */
[----:B------:R-:W-:Y:S06]  /*2c30*/  @P2 BRA `(.L_x_37189) ;  /* 0x00000000000c2947 */ /* 0x000fec0003800000 */
[----:B------:R-:W-:Y:S05]  /*2c40*/  @!P1 BRA `(.L_x_37190) ;  /* 0x0000000000149947 */ /* 0x000fea0003800000 */
[----:B-----5:R-:W-:Y:S01]  /*2c50*/  FADD.FTZ R21, R65, R21 ;  /* 0x0000001541157221 */ /* 0x020fe20000010000 */
[----:B------:R-:W-:Y:S06]  /*2c60*/  BRA `(.L_x_37190) ;  /* 0x00000000000c7947 */ /* 0x000fec0003800000 */
.L_x_37189:
[----:B-----5:R-:W-:-:S05]  /*2c70*/  HADD2.F32 R22, -RZ, R210.H1_H1 ;  /* 0x300000d2ff167230 */ /* 0x020fca0000004100 */
[----:B------:R-:W-:-:S04]  /*2c80*/  FADD.FTZ R21, R22, R21 ;  /* 0x0000001516157221 */ /* 0x000fc80000010000 */
[----:B------:R-:W-:-:S07]  /*2c90*/  @P1 FADD.FTZ R21, R65, R21 ;  /* 0x0000001541151221 */ /* 0x000fce0000010000 */
.L_x_37190:
[----:B------:R-:W-:Y:S01]  /*2ca0*/  HADD2.F32 R22, -RZ, R23.H0_H0 ;  /* 0x20000017ff167230 */ /* 0x000fe20000004100 */
[----:B------:R-:W-:Y:S06]  /*2cb0*/  @P2 BRA `(.L_x_37191) ;  /* 0x00000000000c2947 */ /* 0x000fec0003800000 */
[----:B------:R-:W-:Y:S05]  /*2cc0*/  @!P1 BRA `(.L_x_37192) ;  /* 0x0000000000149947 */ /* 0x000fea0003800000 */
[----:B-----5:R-:W-:Y:S01]  /*2cd0*/  FADD.FTZ R22, R66, R22 ;  /* 0x0000001642167221 */ /* 0x020fe20000010000 */
[----:B------:R-:W-:Y:S06]  /*2ce0*/  BRA `(.L_x_37192) ;  /* 0x00000000000c7947 */ /* 0x000fec0003800000 */
.L_x_37191:
[----:B-----5:R-:W-:-:S05]  /*2cf0*/  HADD2.F32 R207, -RZ, R211.H0_H0 ;  /* 0x200000d3ffcf7230 */ /* 0x020fca0000004100 */
[----:B------:R-:W-:-:S04]  /*2d00*/  FADD.FTZ R22, R207, R22 ;  /* 0x00000016cf167221 */ /* 0x000fc80000010000 */
[----:B------:R-:W-:-:S07]  /*2d10*/  @P1 FADD.FTZ R22, R66, R22 ;  /* 0x0000001642161221 */ /* 0x000fce0000010000 */
.L_x_37192:
[----:B------:R-:W-:Y:S01]  /*2d20*/  HADD2.F32 R23, -RZ, R23.H1_H1 ;  /* 0x30000017ff177230 */ /* 0x000fe20000004100 */
[----:B------:R-:W-:Y:S06]  /*2d30*/  @P2 BRA `(.L_x_37193) ;  /* 0x00000000000c2947 */ /* 0x000fec0003800000 */
[----:B------:R-:W-:Y:S05]  /*2d40*/  @!P1 BRA `(.L_x_37194) ;  /* 0x0000000000149947 */ /* 0x000fea0003800000 */
[----:B-----5:R-:W-:Y:S01]  /*2d50*/  FADD.FTZ R23, R67, R23 ;  /* 0x0000001743177221 */ /* 0x020fe20000010000 */
[----:B------:R-:W-:Y:S06]  /*2d60*/  BRA `(.L_x_37194) ;  /* 0x00000000000c7947 */ /* 0x000fec0003800000 */
.L_x_37193:
[----:B-----5:R-:W-:-:S05]  /*2d70*/  HADD2.F32 R206, -RZ, R211.H1_H1 ;  /* 0x300000d3ffce7230 */ /* 0x020fca0000004100 */
[----:B------:R-:W-:-:S04]  /*2d80*/  FADD.FTZ R23, R206, R23 ;  /* 0x00000017ce177221 */ /* 0x000fc80000010000 */
[----:B------:R-:W-:-:S07]  /*2d90*/  @P1 FADD.FTZ R23, R67, R23 ;  /* 0x0000001743171221 */ /* 0x000fce0000010000 */
.L_x_37194:
[----:B------:R-:W-:-:S04]  /*2da0*/  LEA R206, P1, R0, UR12, 0x5 ;  /* 0x0000000c00ce7c11 */ /* 0x000fc8000f8228ff */
[C---:B------:R-:W-:Y:S02]  /*2db0*/  LEA.HI.X R207, R0.reuse, UR13, RZ, 0x5, P1 ;  /* 0x0000000d00cf7c11 */ /* 0x040fe400088f2cff */
[----:B------:R-:W-:-:S03]  /*2dc0*/  IADD3 R0, R0, 0x20, RZ ;  /* 0x0000002000007810 */ /* 0x000fc60007ffe0ff */
[----:B------:R0:W-:Y:S04]  /*2dd0*/  STG.E.128 desc[UR4][R206.64], R24 ;  /* 0x00000018ce007986 */ /* 0x0001e8000c101d04 */
[----:B------:R0:W-:Y:S02]  /*2de0*/  STG.E.128 desc[UR4][R206.64+0x10], R20 ;  /* 0x00001014ce007986 */ /* 0x0001e4000c101d04 */
.L_x_37178:
[----:B------:R-:W-:Y:S05]  /*2df0*/  BSYNC B0 ;  /* 0x0000000000007941 */ /* 0x000fea0003800000 */
.L_x_37177:
        /* <DEDUP_REMOVED lines=24> */
.L_x_37197:
[----:B-----5:R-:W-:-:S05]  /*2f80*/  HADD2.F32 R17, -RZ, R208.H0_H0 ;  /* 0x200000d0ff117230 */ /* 0x020fca0000004100 */
[----:B------:R-:W-:-:S04]  /*2f90*/  FADD.FTZ R16, R17, R16 ;  /* 0x0000001011107221 */ /* 0x000fc80000010000 */
[----:B------:R-:W-:-:S07]  /*2fa0*/  @P1 FADD.FTZ R16, R68, R16 ;  /* 0x0000001044101221 */ /* 0x000fce0000010000 */
.L_x_37198:
[----:B------:R-:W-:Y:S01]  /*2fb0*/  HADD2.F32 R17, -RZ, R12.H1_H1 ;  /* 0x3000000cff117230 */ /* 0x000fe20000004100 */
[----:B------:R-:W-:Y:S06]  /*2fc0*/  @P2 BRA `(.L_x_37199) ;  /* 0x00000000000c2947 */ /* 0x000fec0003800000 */
[----:B------:R-:W-:Y:S05]  /*2fd0*/  @!P1 BRA `(.L_x_37200) ;  /* 0x0000000000149947 */ /* 0x000fea0003800000 */
[----:B-----5:R-:W-:Y:S01]  /*2fe0*/  FADD.FTZ R17, R69, R17 ;  /* 0x0000001145117221 */ /* 0x020fe20000010000 */
[----:B------:R-:W-:Y:S06]  /*2ff0*/  BRA `(.L_x_37200) ;  /* 0x00000000000c7947 */ /* 0x000fec0003800000 */
.L_x_37199:
[----:B-----5:R-:W-:-:S05]  /*3000*/  HADD2.F32 R12, -RZ, R208.H1_H1 ;  /* 0x300000d0ff0c7230 */ /* 0x020fca0000004100 */
[----:B------:R-:W-:-:S04]  /*3010*/  FADD.FTZ R17, R12, R17 ;  /* 0x000000110c117221 */ /* 0x000fc80000010000 */
[----:B------:R-:W-:-:S07]  /*3020*/  @P1 FADD.FTZ R17, R69, R17 ;  /* 0x0000001145111221 */ /* 0x000fce0000010000 */
.L_x_37200:
[----:B------:R-:W-:Y:S01]  /*3030*/  HADD2.F32 R18, -RZ, R13.H0_H0 ;  /* 0x2000000dff127230 */ /* 0x000fe20000004100 */
[----:B------:R-:W-:Y:S06]  /*3040*/  @P2 BRA `(.L_x_37201) ;  /* 0x00000000000c2947 */ /* 0x000fec0003800000 */
[----:B------:R-:W-:Y:S05]  /*3050*/  @!P1 BRA `(.L_x_37202) ;  /* 0x0000000000149947 */ /* 0x000fea0003800000 */
[----:B-----5:R-:W-:Y:S01]  /*3060*/  FADD.FTZ R18, R70, R18 ;  /* 0x0000001246127221 */ /* 0x020fe20000010000 */
[----:B------:R-:W-:Y:S06]  /*3070*/  BRA `(.L_x_37202) ;  /* 0x00000000000c7947 */ /* 0x000fec0003800000 */
.L_x_37201:
[----:B-----5:R-:W-:-:S05]  /*3080*/  HADD2.F32 R19, -RZ, R209.H0_H0 ;  /* 0x200000d1ff137230 */ /* 0x020fca0000004100 */
[----:B------:R-:W-:-:S04]  /*3090*/  FADD.FTZ R18, R19, R18 ;  /* 0x0000001213127221 */ /* 0x000fc80000010000 */
[----:B------:R-:W-:-:S07]  /*30a0*/  @P1 FADD.FTZ R18, R70, R18 ;  /* 0x0000001246121221 */ /* 0x000fce0000010000 */
.L_x_37202:
[----:B------:R-:W-:Y:S01]  /*30b0*/  HADD2.F32 R19, -RZ, R13.H1_H1 ;  /* 0x3000000dff137230 */ /* 0x000fe20000004100 */
[----:B------:R-:W-:Y:S06]  /*30c0*/  @P2 BRA `(.L_x_37203) ;  /* 0x00000000000c2947 */ /* 0x000fec0003800000 */
[----:B------:R-:W-:Y:S05]  /*30d0*/  @!P1 BRA `(.L_x_37204) ;  /* 0x0000000000149947 */ /* 0x000fea0003800000 */
[----:B-----5:R-:W-:Y:S01]  /*30e0*/  FADD.FTZ R19, R71, R19 ;  /* 0x0000001347137221 */ /* 0x020fe20000010000 */
[----:B------:R-:W-:Y:S06]  /*30f0*/  BRA `(.L_x_37204) ;  /* 0x00000000000c7947 */ /* 0x000fec0003800000 */
.L_x_37203:
[----:B-----5:R-:W-:-:S05]  /*3100*/  HADD2.F32 R12, -RZ, R209.H1_H1 ;  /* 0x300000d1ff0c7230 */ /* 0x020fca0000004100 */
[----:B------:R-:W-:-:S04]  /*3110*/  FADD.FTZ R19, R12, R19 ;  /* 0x000000130c137221 */ /* 0x000fc80000010000 */
[----:B------:R-:W-:-:S07]  /*3120*/  @P1 FADD.FTZ R19, R71, R19 ;  /* 0x0000001347131221 */ /* 0x000fce0000010000 */
.L_x_37204:
[----:B------:R-:W-:Y:S01]  /*3130*/  HADD2.F32 R12, -RZ, R14.H0_H0 ;  /* 0x2000000eff0c7230 */ /* 0x000fe20000004100 */
[----:B------:R-:W-:Y:S06]  /*3140*/  @P2 BRA `(.L_x_37205) ;  /* 0x00000000000c2947 */ /* 0x000fec0003800000 */
[----:B------:R-:W-:Y:S05]  /*3150*/  @!P1 BRA `(.L_x_37206) ;  /* 0x0000000000149947 */ /* 0x000fea0003800000 */
[----:B-----5:R-:W-:Y:S01]  /*3160*/  FADD.FTZ R12, R64, R12 ;  /* 0x0000000c400c7221 */ /* 0x020fe20000010000 */
[----:B------:R-:W-:Y:S06]  /*3170*/  BRA `(.L_x_37206) ;  /* 0x00000000000c7947 */ /* 0x000fec0003800000 */
.L_x_37205:
[----:B-----5:R-:W-:-:S05]  /*3180*/  HADD2.F32 R13, -RZ, R210.H0_H0 ;  /* 0x200000d2ff0d7230 */ /* 0x020fca0000004100 */
[----:B------:R-:W-:-:S04]  /*3190*/  FADD.FTZ R12, R13, R12 ;  /* 0x0000000c0d0c7221 */ /* 0x000fc80000010000 */
[----:B------:R-:W-:-:S07]  /*31a0*/  @P1 FADD.FTZ R12, R64, R12 ;  /* 0x0000000c400c1221 */ /* 0x000fce0000010000 */
.L_x_37206:
[----:B------:R-:W-:Y:S01]  /*31b0*/  HADD2.F32 R13, -RZ, R14.H1_H1 ;  /* 0x3000000eff0d7230 */ /* 0x000fe20000004100 */
[----:B------:R-:W-:Y:S06]  /*31c0*/  @P2 BRA `(.L_x_37207) ;  /* 0x00000000000c2947 */ /* 0x000fec0003800000 */
[----:B------:R-:W-:Y:S05]  /*31d0*/  @!P1 BRA `(.L_x_37208) ;  /* 0x0000000000149947 */ /* 0x000fea0003800000 */
[----:B-----5:R-:W-:Y:S01]  /*31e0*/  FADD.FTZ R13, R65, R13 ;  /* 0x0000000d410d7221 */ /* 0x020fe20000010000 */
[----:B------:R-:W-:Y:S06]  /*31f0*/  BRA `(.L_x_37208) ;  /* 0x00000000000c7947 */ /* 0x000fec0003800000 */
.L_x_37207:
[----:B-----5:R-:W-:-:S05]  /*3200*/  HADD2.F32 R14, -RZ, R210.H1_H1 ;  /* 0x300000d2ff0e7230 */ /* 0x020fca0000004100 */
[----:B------:R-:W-:-:S04]  /*3210*/  FADD.FTZ R13, R14, R13 ;  /* 0x0000000d0e0d7221 */ /* 0x000fc80000010000 */
[----:B------:R-:W-:-:S07]  /*3220*/  @P1 FADD.FTZ R13, R65, R13 ;  /* 0x0000000d410d1221 */ /* 0x000fce0000010000 */
.L_x_37208:
[----:B------:R-:W-:Y:S01]  /*3230*/  HADD2.F32 R14, -RZ, R15.H0_H0 ;  /* 0x2000000fff0e7230 */ /* 0x000fe20000004100 */
[----:B------:R-:W-:Y:S06]  /*3240*/  @P2 BRA `(.L_x_37209) ;  /* 0x00000000000c2947 */ /* 0x000fec0003800000 */
[----:B------:R-:W-:Y:S05]  /*3250*/  @!P1 BRA `(.L_x_37210) ;  /* 0x0000000000149947 */ /* 0x000fea0003800000 */
[----:B-----5:R-:W-:Y:S01]  /*3260*/  FADD.FTZ R14, R66, R14 ;  /* 0x0000000e420e7221 */ /* 0x020fe20000010000 */
[----:B------:R-:W-:Y:S06]  /*3270*/  BRA `(.L_x_37210) ;  /* 0x00000000000c7947 */ /* 0x000fec0003800000 */
.L_x_37209:
[----:B-----5:R-:W-:-:S05]  /*3280*/  HADD2.F32 R207, -RZ, R211.H0_H0 ;  /* 0x200000d3ffcf7230 */ /* 0x020fca0000004100 */
[----:B------:R-:W-:-:S04]  /*3290*/  FADD.FTZ R14, R207, R14 ;  /* 0x0000000ecf0e7221 */ /* 0x000fc80000010000 */
[----:B------:R-:W-:-:S07]  /*32a0*/  @P1 FADD.FTZ R14, R66, R14 ;  /* 0x0000000e420e1221 */ /* 0x000fce0000010000 */
.L_x_37210:
[----:B------:R-:W-:Y:S01]  /*32b0*/  HADD2.F32 R15, -RZ, R15.H1_H1 ;  /* 0x3000000fff0f7230 */ /* 0x000fe20000004100 */
[----:B------:R-:W-:Y:S06]  /*32c0*/  @P2 BRA `(.L_x_37211) ;  /* 0x00000000000c2947 */ /* 0x000fec0003800000 */
[----:B------:R-:W-:Y:S05]  /*32d0*/  @!P1 BRA `(.L_x_37212) ;  /* 0x0000000000149947 */ /* 0x000fea0003800000 */
[----:B-----5:R-:W-:Y:S01]  /*32e0*/  FADD.FTZ R15, R67, R15 ;  /* 0x0000000f430f7221 */ /* 0x020fe20000010000 */
[----:B------:R-:W-:Y:S06]  /*32f0*/  BRA `(.L_x_37212) ;  /* 0x00000000000c7947 */ /* 0x000fec0003800000 */
.L_x_37211:
[----:B-----5:R-:W-:-:S05]  /*3300*/  HADD2.F32 R206, -RZ, R211.H1_H1 ;  /* 0x300000d3ffce7230 */ /* 0x020fca0000004100 */
[----:B------:R-:W-:-:S04]  /*3310*/  FADD.FTZ R15, R206, R15 ;  /* 0x0000000fce0f7221 */ /* 0x000fc80000010000 */
[----:B------:R-:W-:-:S07]  /*3320*/  @P1 FADD.FTZ R15, R67, R15 ;  /* 0x0000000f430f1221 */ /* 0x000fce0000010000 */
.L_x_37212:
[----:B------:R-:W-:-:S04]  /*3330*/  LEA R206, P1, R0, UR12, 0x5 ;  /* 0x0000000c00ce7c11 */ /* 0x000fc8000f8228ff */
[C---:B------:R-:W-:Y:S02]  /*3340*/  LEA.HI.X R207, R0.reuse, UR13, RZ, 0x5, P1 ;  /* 0x0000000d00cf7c11 */ /* 0x040fe400088f2cff */
[----:B------:R-:W-:-:S03]  /*3350*/  IADD3 R0, R0, 0x20, RZ ;  /* 0x0000002000007810 */ /* 0x000fc60007ffe0ff */
[----:B------:R0:W-:Y:S04]  /*3360*/  STG.E.128 desc[UR4][R206.64], R16 ;  /* 0x00000010ce007986 */ /* 0x0001e8000c101d04 */
[----:B------:R0:W-:Y:S02]  /*3370*/  STG.E.128 desc[UR4][R206.64+0x10], R12 ;  /* 0x0000100cce007986 */ /* 0x0001e4000c101d04 */
.L_x_37196:
[----:B------:R-:W-:Y:S05]  /*3380*/  BSYNC B0 ;  /* 0x0000000000007941 */ /* 0x000fea0003800000 */
.L_x_37195:
        /* <DEDUP_REMOVED lines=24> */
.L_x_37215:
[----:B-----5:R-:W-:-:S05]  /*3510*/  HADD2.F32 R9, -RZ, R208.H0_H0 ;  /* 0x200000d0ff097230 */ /* 0x020fca0000004100 */
[----:B------:R-:W-:-:S04]  /*3520*/  FADD.FTZ R8, R9, R8 ;  /* 0x0000000809087221 */ /* 0x000fc80000010000 */
[----:B------:R-:W-:-:S07]  /*3530*/  @P1 FADD.FTZ R8, R68, R8 ;  /* 0x0000000844081221 */ /* 0x000fce0000010000 */
.L_x_37216:
[----:B------:R-:W-:Y:S01]  /*3540*/  HADD2.F32 R9, -RZ, R4.H1_H1 ;  /* 0x30000004ff097230 */ /* 0x000fe20000004100 */
[----:B------:R-:W-:Y:S06]  /*3550*/  @P2 BRA `(.L_x_37217) ;  /* 0x00000000000c2947 */ /* 0x000fec0003800000 */
[----:B------:R-:W-:Y:S05]  /*3560*/  @!P1 BRA `(.L_x_37218) ;  /* 0x0000000000149947 */ /* 0x000fea0003800000 */
[----:B-----5:R-:W-:Y:S01]  /*3570*/  FADD.FTZ R9, R69, R9 ;  /* 0x0000000945097221 */ /* 0x020fe20000010000 */
[----:B------:R-:W-:Y:S06]  /*3580*/  BRA `(.L_x_37218) ;  /* 0x00000000000c7947 */ /* 0x000fec0003800000 */
.L_x_37217:
[----:B-----5:R-:W-:-:S05]  /*3590*/  HADD2.F32 R4, -RZ, R208.H1_H1 ;  /* 0x300000d0ff047230 */ /* 0x020fca0000004100 */
[----:B------:R-:W-:-:S04]  /*35a0*/  FADD.FTZ R9, R4, R9 ;  /* 0x0000000904097221 */ /* 0x000fc80000010000 */
[----:B------:R-:W-:-:S07]  /*35b0*/  @P1 FADD.FTZ R9, R69, R9 ;  /* 0x0000000945091221 */ /* 0x000fce0000010000 */
.L_x_37218:
[----:B------:R-:W-:Y:S01]  /*35c0*/  HADD2.F32 R10, -RZ, R5.H0_H0 ;  /* 0x20000005ff0a7230 */ /* 0x000fe20000004100 */
[----:B------:R-:W-:Y:S06]  /*35d0*/  @P2 BRA `(.L_x_37219) ;  /* 0x00000000000c2947 */ /* 0x000fec0003800000 */
[----:B------:R-:W-:Y:S05]  /*35e0*/  @!P1 BRA `(.L_x_37220) ;  /* 0x0000000000149947 */ /* 0x000fea0003800000 */
[----:B-----5:R-:W-:Y:S01]  /*35f0*/  FADD.FTZ R10, R70, R10 ;  /* 0x0000000a460a7221 */ /* 0x020fe20000010000 */
[----:B------:R-:W-:Y:S06]  /*3600*/  BRA `(.L_x_37220) ;  /* 0x00000000000c7947 */ /* 0x000fec0003800000 */
.L_x_37219:
[----:B-----5:R-:W-:-:S05]  /*3610*/  HADD2.F32 R11, -RZ, R209.H0_H0 ;  /* 0x200000d1ff0b7230 */ /* 0x020fca0000004100 */
[----:B------:R-:W-:-:S04]  /*3620*/  FADD.FTZ R10, R11, R10 ;  /* 0x0000000a0b0a7221 */ /* 0x000fc80000010000 */
[----:B------:R-:W-:-:S07]  /*3630*/  @P1 FADD.FTZ R10, R70, R10 ;  /* 0x0000000a460a1221 */ /* 0x000fce0000010000 */
.L_x_37220:
[----:B------:R-:W-:Y:S01]  /*3640*/  HADD2.F32 R11, -RZ, R5.H1_H1 ;  /* 0x30000005ff0b7230 */ /* 0x000fe20000004100 */
[----:B------:R-:W-:Y:S06]  /*3650*/  @P2 BRA `(.L_x_37221) ;  /* 0x00000000000c2947 */ /* 0x000fec0003800000 */
[----:B------:R-:W-:Y:S05]  /*3660*/  @!P1 BRA `(.L_x_37222) ;  /* 0x0000000000149947 */ /* 0x000fea0003800000 */
[----:B-----5:R-:W-:Y:S01]  /*3670*/  FADD.FTZ R11, R71, R11 ;  /* 0x0000000b470b7221 */ /* 0x020fe20000010000 */
[----:B------:R-:W-:Y:S06]  /*3680*/  BRA `(.L_x_37222) ;  /* 0x00000000000c7947 */ /* 0x000fec0003800000 */
.L_x_37221:
[----:B-----5:R-:W-:-:S05]  /*3690*/  HADD2.F32 R4, -RZ, R209.H1_H1 ;  /* 0x300000d1ff047230 */ /* 0x020fca0000004100 */
[----:B------:R-:W-:-:S04]  /*36a0*/  FADD.FTZ R11, R4, R11 ;  /* 0x0000000b040b7221 */ /* 0x000fc80000010000 */
[----:B------:R-:W-:-:S07]  /*36b0*/  @P1 FADD.FTZ R11, R71, R11 ;  /* 0x0000000b470b1221 */ /* 0x000fce0000010000 */
.L_x_37222:
[----:B------:R-:W-:Y:S01]  /*36c0*/  HADD2.F32 R4, -RZ, R6.H0_H0 ;  /* 0x20000006ff047230 */ /* 0x000fe20000004100 */
[----:B------:R-:W-:Y:S06]  /*36d0*/  @P2 BRA `(.L_x_37223) ;  /* 0x00000000000c2947 */ /* 0x000fec0003800000 */
[----:B------:R-:W-:Y:S05]  /*36e0*/  @!P1 BRA `(.L_x_37224) ;  /* 0x0000000000149947 */ /* 0x000fea0003800000 */
[----:B-----5:R-:W-:Y:S01]  /*36f0*/  FADD.FTZ R4, R64, R4 ;  /* 0x0000000440047221 */ /* 0x020fe20000010000 */
[----:B------:R-:W-:Y:S06]  /*3700*/  BRA `(.L_x_37224) ;  /* 0x00000000000c7947 */ /* 0x000fec0003800000 */
.L_x_37223:
[----:B-----5:R-:W-:-:S05]  /*3710*/  HADD2.F32 R5, -RZ, R210.H0_H0 ;  /* 0x200000d2ff057230 */ /* 0x020fca0000004100 */
[----:B------:R-:W-:-:S04]  /*3720*/  FADD.FTZ R4, R5, R4 ;  /* 0x0000000405047221 */ /* 0x000fc80000010000 */
[----:B------:R-:W-:-:S07]  /*3730*/  @P1 FADD.FTZ R4, R64, R4 ;  /* 0x0000000440041221 */ /* 0x000fce0000010000 */
.L_x_37224:
[----:B------:R-:W-:Y:S01]  /*3740*/  HADD2.F32 R5, -RZ, R6.H1_H1 ;  /* 0x30000006ff057230 */ /* 0x000fe20000004100 */
[----:B------:R-:W-:Y:S06]  /*3750*/  @P2 BRA `(.L_x_37225) ;  /* 0x00000000000c2947 */ /* 0x000fec0003800000 */
[----:B------:R-:W-:Y:S05]  /*3760*/  @!P1 BRA `(.L_x_37226) ;  /* 0x0000000000149947 */ /* 0x000fea0003800000 */
[----:B-----5:R-:W-:Y:S01]  /*3770*/  FADD.FTZ R5, R65, R5 ;  /* 0x0000000541057221 */ /* 0x020fe20000010000 */
[----:B------:R-:W-:Y:S06]  /*3780*/  BRA `(.L_x_37226) ;  /* 0x00000000000c7947 */ /* 0x000fec0003800000 */
.L_x_37225:
[----:B-----5:R-:W-:-:S05]  /*3790*/  HADD2.F32 R6, -RZ, R210.H1_H1 ;  /* 0x300000d2ff067230 */ /* 0x020fca0000004100 */
[----:B------:R-:W-:-:S04]  /*37a0*/  FADD.FTZ R5, R6, R5 ;  /* 0x0000000506057221 */ /* 0x000fc80000010000 */
[----:B------:R-:W-:-:S07]  /*37b0*/  @P1 FADD.FTZ R5, R65, R5 ;  /* 0x0000000541051221 */ /* 0x000fce0000010000 */
.L_x_37226:
[----:B------:R-:W-:Y:S01]  /*37c0*/  HADD2.F32 R6, -RZ, R7.H0_H0 ;  /* 0x20000007ff067230 */ /* 0x000fe20000004100 */
[----:B------:R-:W-:Y:S06]  /*37d0*/  @P2 BRA `(.L_x_37227) ;  /* 0x00000000000c2947 */ /* 0x000fec0003800000 */
[----:B------:R-:W-:Y:S05]  /*37e0*/  @!P1 BRA `(.L_x_37228) ;  /* 0x0000000000149947 */ /* 0x000fea0003800000 */
[----:B-----5:R-:W-:Y:S01]  /*37f0*/  FADD.FTZ R6, R66, R6 ;  /* 0x0000000642067221 */ /* 0x020fe20000010000 */
[----:B------:R-:W-:Y:S06]  /*3800*/  BRA `(.L_x_37228) ;  /* 0x00000000000c7947 */ /* 0x000fec0003800000 */
.L_x_37227:
[----:B-----5:R-:W-:-:S05]  /*3810*/  HADD2.F32 R207, -RZ, R211.H0_H0 ;  /* 0x200000d3ffcf7230 */ /* 0x020fca0000004100 */
[----:B------:R-:W-:-:S04]  /*3820*/  FADD.FTZ R6, R207, R6 ;  /* 0x00000006cf067221 */ /* 0x000fc80000010000 */
[----:B------:R-:W-:-:S07]  /*3830*/  @P1 FADD.FTZ R6, R66, R6 ;  /* 0x0000000642061221 */ /* 0x000fce0000010000 */
.L_x_37228:
[----:B------:R-:W-:Y:S01]  /*3840*/  HADD2.F32 R7, -RZ, R7.H1_H1 ;  /* 0x30000007ff077230 */ /* 0x000fe20000004100 */
[----:B------:R-:W-:Y:S06]  /*3850*/  @P2 BRA `(.L_x_37229) ;  /* 0x00000000000c2947 */ /* 0x000fec0003800000 */
[----:B------:R-:W-:Y:S05]  /*3860*/  @!P1 BRA `(.L_x_37230) ;  /* 0x0000000000149947 */ /* 0x000fea0003800000 */
[----:B-----5:R-:W-:Y:S01]  /*3870*/  FADD.FTZ R7, R67, R7 ;  /* 0x0000000743077221 */ /* 0x020fe20000010000 */
[----:B------:R-:W-:Y:S06]  /*3880*/  BRA `(.L_x_37230) ;  /* 0x00000000000c7947 */ /* 0x000fec0003800000 */
.L_x_37229:
[----:B-----5:R-:W-:-:S05]  /*3890*/  HADD2.F32 R206, -RZ, R211.H1_H1 ;  /* 0x300000d3ffce7230 */ /* 0x020fca0000004100 */
[----:B------:R-:W-:-:S04]  /*38a0*/  FADD.FTZ R7, R206, R7 ;  /* 0x00000007ce077221 */ /* 0x000fc80000010000 */
[----:B------:R-:W-:-:S07]  /*38b0*/  @P1 FADD.FTZ R7, R67, R7 ;  /* 0x0000000743071221 */ /* 0x000fce0000010000 */
.L_x_37230:
[----:B------:R-:W-:-:S04]  /*38c0*/  LEA R206, P1, R0, UR12, 0x5 ;  /* 0x0000000c00ce7c11 */ /* 0x000fc8000f8228ff */
[----:B------:R-:W-:-:S05]  /*38d0*/  LEA.HI.X R207, R0, UR13, RZ, 0x5, P1 ;  /* 0x0000000d00cf7c11 */ /* 0x000fca00088f2cff */
[----:B------:R0:W-:Y:S04]  /*38e0*/  STG.E.128 desc[UR4][R206.64], R8 ;  /* 0x00000008ce007986 */ /* 0x0001e8000c101d04 */
[----:B------:R0:W-:Y:S02]  /*38f0*/  STG.E.128 desc[UR4][R206.64+0x10], R4 ;  /* 0x00001004ce007986 */ /* 0x0001e4000c101d04 */
.L_x_37214:
[----:B------:R-:W-:Y:S05]  /*3900*/  BSYNC B0 ;  /* 0x0000000000007941 */ /* 0x000fea0003800000 */
.L_x_37213:
        /* <DEDUP_REMOVED lines=112> */
[----:B------:R-:W-:-:S05]  /*4010*/  FFMA.FTZ R0, R215, R215, R0 ;  /* 0x000000d7d7007223 */ /* 0x000fca0000010000 */
        /* <DEDUP_REMOVED lines=121> */
.L_x_37260:
        /* <DEDUP_REMOVED lines=16> */
[----:B------:R-:W0:Y:S01]  /*48b0*/  LDC.64 R216, c[0x0][0x2b8] ;  /* 0x0000ae00ffd87b82 */ /* 0x000e220000000a00 */
        /* <DEDUP_REMOVED lines=31> */
.L_x_37233:
[----:B------:R-:W-:Y:S05]  /*4ab0*/  BSYNC B0 ;  /* 0x0000000000007941 */ /* 0x000fea0003800000 */
.L_x_37232:
[----:B------:R-:W-:Y:S01]  /*4ac0*/  ISETP.GE.U32.AND P1, PT, R2, 0x40, PT ;  /* 0x000000400200780c */ /* 0x000fe20003f26070 */
[----:B------:R-:W-:-:S12]  /*4ad0*/  BSSY B0, `(.L_x_37234) ;  /* 0x0000022000007945 */ /* 0x000fd80003800000 */
        /* <DEDUP_REMOVED lines=33> */
.L_x_37235:
[----:B------:R-:W-:Y:S05]  /*4cf0*/  BSYNC B0 ;  /* 0x0000000000007941 */ /* 0x000fea0003800000 */
.L_x_37234:
[----:B------:R-:W-:Y:S01]  /*4d00*/  ISETP.GE.U32.AND P1, PT, R2, 0x60, PT ;  /* 0x000000600200780c */ /* 0x000fe20003f26070 */
        /* <DEDUP_REMOVED lines=34> */
.L_x_37237:
[----:B------:R-:W-:Y:S05]  /*4f30*/  BSYNC B0 ;  /* 0x0000000000007941 */ /* 0x000fea0003800000 */
.L_x_37236:
        /* <DEDUP_REMOVED lines=35> */
.L_x_37239:
[----:B------:R-:W-:Y:S05]  /*5170*/  BSYNC B0 ;  /* 0x0000000000007941 */ /* 0x000fea0003800000 */
.L_x_37238:
        /* <DEDUP_REMOVED lines=35> */
.L_x_37241:
[----:B------:R-:W-:Y:S05]  /*53b0*/  BSYNC B0 ;  /* 0x0000000000007941 */ /* 0x000fea0003800000 */
.L_x_37240:
        /* <DEDUP_REMOVED lines=35> */
.L_x_37243:
[----:B------:R-:W-:Y:S05]  /*55f0*/  BSYNC B0 ;  /* 0x0000000000007941 */ /* 0x000fea0003800000 */
.L_x_37242:
        /* <DEDUP_REMOVED lines=35> */
.L_x_37245:
[----:B------:R-:W-:Y:S05]  /*5830*/  BSYNC B0 ;  /* 0x0000000000007941 */ /* 0x000fea0003800000 */
.L_x_37244:
        /* <DEDUP_REMOVED lines=34> */
.L_x_37247:
[----:B------:R-:W-:Y:S05]  /*5a60*/  BSYNC B0 ;  /* 0x0000000000007941 */ /* 0x000fea0003800000 */
.L_x_37246:
[----:B01----:R-:W0:Y:S02]  /*5a70*/  LDC.64 R206, c[0x0][0x210] ;  /* 0x00008400ffce7b82 */ /* 0x003e240000000a00 */
[----:B0-----:R-:W-:-:S04]  /*5a80*/  LEA R204, R206, R204, 0x2 ;  /* 0x000000cccecc7211 */ /* 0x001fc800078e10ff */
[----:B------:R-:W-:-:S13]  /*5a90*/  ISETP.GE.AND P1, PT, R204, R207, PT ;  /* 0x000000cfcc00720c */ /* 0x000fda0003f26270 */
[----:B------:R-:W-:Y:S05]  /*5aa0*/  @!P1 BRA `(.L_x_37248) ;  /* 0xffffffb0006c9947 */ /* 0x000fea000383ffff */
[----:B------:R-:W-:Y:S05]  /*5ab0*/  EXIT ;  /* 0x000000000000794d */ /* 0x000fea0003800000 */
.L_x_37231:
        /* <DEDUP_REMOVED lines=8> */
.L_x_37250:
[----:B------:R-:W-:Y:S05]  /*5b40*/  BSYNC B0 ;  /* 0x0000000000007941 */ /* 0x000fea0003800000 */
.L_x_37249:
        /* <DEDUP_REMOVED lines=10> */
.L_x_37251:
[----:B------:R-:W-:Y:S01]  /*5bf0*/  HFMA2.MMA R220, -RZ, RZ, 0, 2.384185791015625e-07 ;  /* 0x00000004ffdc7435 */ /* 0x000fe200000001ff */
[----:B------:R-:W-:-:S05]  /*5c00*/  MOV R213, R217 ;  /* 0x000000d900d57202 */ /* 0x000fca0000000f00 */
[----:B------:R-:W-:-:S05]  /*5c10*/  FADD.FTZ R213, R212, R213 ;  /* 0x000000d5d4d57221 */ /* 0x000fca0000010000 */
[----:B------:R-:W-:-:S07]  /*5c20*/  MOV R219, R213 ;  /* 0x000000d500db7202 */ /* 0x000fce0000000f00 */
[----:B------:R-:W-:Y:S05]  /*5c30*/  WARPSYNC.COLLECTIVE R216, `(.L_x_37252) ;  /* 0x00000000d8087348 */ /* 0x000fea0003c00000 */
[----:B------:R0:W1:Y:S02]  /*5c40*/  SHFL.BFLY P6, R217, R219, R220, R221 ;  /* 0x0c0000dcdbd97389 */ /* 0x00006400000c00dd */
[----:B01----:R-:W-:Y:S01]  /*5c50*/  ENDCOLLECTIVE ;  /* 0x000000000000791b */ /* 0x003fe20003800000 */
.L_x_37252:
[----:B------:R-:W-:Y:S01]  /*5c60*/  HFMA2.MMA R220, -RZ, RZ, 0, 4.76837158203125e-07 ;  /* 0x00000008ffdc7435 */ /* 0x000fe200000001ff */
[----:B------:R-:W-:-:S05]  /*5c70*/  MOV R0, R217 ;  /* 0x000000d900007202 */ /* 0x000fca0000000f00 */
[----:B------:R-:W-:-:S05]  /*5c80*/  FADD.FTZ R214, R213, R0 ;  /* 0x00000000d5d67221 */ /* 0x000fca0000010000 */
[----:B------:R-:W-:-:S07]  /*5c90*/  MOV R219, R214 ;  /* 0x000000d600db7202 */ /* 0x000fce0000000f00 */
[----:B------:R-:W-:Y:S05]  /*5ca0*/  WARPSYNC.COLLECTIVE R216, `(.L_x_37253) ;  /* 0x00000000d8087348 */ /* 0x000fea0003c00000 */
[----:B------:R0:W1:Y:S02]  /*5cb0*/  SHFL.BFLY P6, R217, R219, R220, R221 ;  /* 0x0c0000dcdbd97389 */ /* 0x00006400000c00dd */
[----:B01----:R-:W-:Y:S01]  /*5cc0*/  ENDCOLLECTIVE ;  /* 0x000000000000791b */ /* 0x003fe20003800000 */
.L_x_37253:
[----:B------:R-:W-:Y:S01]  /*5cd0*/  HFMA2.MMA R220, -RZ, RZ, 0, 9.5367431640625e-07 ;  /* 0x00000010ffdc7435 */ /* 0x000fe200000001ff */
[----:B------:R-:W-:-:S05]  /*5ce0*/  MOV R215, R217 ;  /* 0x000000d900d77202 */ /* 0x000fca0000000f00 */
[----:B------:R-:W-:-:S05]  /*5cf0*/  FADD.FTZ R215, R214, R215 ;  /* 0x000000d7d6d77221 */ /* 0x000fca0000010000 */
[----:B------:R-:W-:-:S07]  /*5d00*/  MOV R219, R215 ;  /* 0x000000d700db7202 */ /* 0x000fce0000000f00 */
[----:B------:R-:W-:Y:S05]  /*5d10*/  WARPSYNC.COLLECTIVE R216, `(.L_x_37254) ;  /* 0x00000000d8087348 */ /* 0x000fea0003c00000 */
[----:B------:R0:W1:Y:S02]  /*5d20*/  SHFL.BFLY P6, R217, R219, R220, R221 ;  /* 0x0c0000dcdbd97389 */ /* 0x00006400000c00dd */
[----:B01----:R-:W-:Y:S01]  /*5d30*/  ENDCOLLECTIVE ;  /* 0x000000000000791b */ /* 0x003fe20003800000 */
.L_x_37254:
        /* <DEDUP_REMOVED lines=140> */
.L_x_37255:
[----:B------:R-:W-:Y:S01]  /*6600*/  HFMA2.MMA R220, -RZ, RZ, 0, 1.1920928955078125e-07 ;  /* 0x00000002ffdc7435 */ /* 0x000fe200000001ff */
[----:B------:R-:W-:-:S05]  /*6610*/  MOV R213, R217 ;  /* 0x000000d900d57202 */ /* 0x000fca0000000f00 */
[----:B------:R-:W-:-:S05]  /*6620*/  FADD.FTZ R213, R0, R213 ;  /* 0x000000d500d57221 */ /* 0x000fca0000010000 */
[----:B------:R-:W-:-:S07]  /*6630*/  MOV R219, R213 ;  /* 0x000000d500db7202 */ /* 0x000fce0000000f00 */
[----:B------:R-:W-:Y:S05]  /*6640*/  WARPSYNC.COLLECTIVE R216, `(.L_x_37256) ;  /* 0x00000000d8087348 */ /* 0x000fea0003c00000 */
[----:B------:R0:W1:Y:S02]  /*6650*/  SHFL.BFLY P6, R217, R219, R220, R221 ;  /* 0x0c0000dcdbd97389 */ /* 0x00006400000c00dd */
[----:B01----:R-:W-:Y:S01]  /*6660*/  ENDCOLLECTIVE ;  /* 0x000000000000791b */ /* 0x003fe20003800000 */
.L_x_37256:
[----:B------:R-:W-:Y:S01]  /*6670*/  HFMA2.MMA R220, -RZ, RZ, 0, 2.384185791015625e-07 ;  /* 0x00000004ffdc7435 */ /* 0x000fe200000001ff */
[----:B------:R-:W-:-:S05]  /*6680*/  MOV R212, R217 ;  /* 0x000000d900d47202 */ /* 0x000fca0000000f00 */
[----:B------:R-:W-:-:S05]  /*6690*/  FADD.FTZ R212, R213, R212 ;  /* 0x000000d4d5d47221 */ /* 0x000fca0000010000 */
[----:B------:R-:W-:-:S07]  /*66a0*/  MOV R219, R212 ;  /* 0x000000d400db7202 */ /* 0x000fce0000000f00 */
[----:B------:R-:W-:Y:S05]  /*66b0*/  WARPSYNC.COLLECTIVE R216, `(.L_x_37257) ;  /* 0x00000000d8087348 */ /* 0x000fea0003c00000 */
[----:B------:R0:W1:Y:S02]  /*66c0*/  SHFL.BFLY P6, R217, R219, R220, R221 ;  /* 0x0c0000dcdbd97389 */ /* 0x00006400000c00dd */
[----:B01----:R-:W-:Y:S01]  /*66d0*/  ENDCOLLECTIVE ;  /* 0x000000000000791b */ /* 0x003fe20003800000 */
.L_x_37257:
[----:B------:R-:W-:Y:S01]  /*66e0*/  HFMA2.MMA R220, -RZ, RZ, 0, 4.76837158203125e-07 ;  /* 0x00000008ffdc7435 */ /* 0x000fe200000001ff */
[----:B------:R-:W-:-:S05]  /*66f0*/  MOV R215, R217 ;  /* 0x000000d900d77202 */ /* 0x000fca0000000f00 */
[----:B------:R-:W-:-:S05]  /*6700*/  FADD.FTZ R215, R212, R215 ;  /* 0x000000d7d4d77221 */ /* 0x000fca0000010000 */
[----:B------:R-:W-:-:S07]  /*6710*/  MOV R219, R215 ;  /* 0x000000d700db7202 */ /* 0x000fce0000000f00 */
[----:B------:R-:W-:Y:S05]  /*6720*/  WARPSYNC.COLLECTIVE R216, `(.L_x_37258) ;  /* 0x00000000d8087348 */ /* 0x000fea0003c00000 */
[----:B------:R0:W1:Y:S02]  /*6730*/  SHFL.BFLY P6, R217, R219, R220, R221 ;  /* 0x0c0000dcdbd97389 */ /* 0x00006400000c00dd */
[----:B01----:R-:W-:Y:S01]  /*6740*/  ENDCOLLECTIVE ;  /* 0x000000000000791b */ /* 0x003fe20003800000 */
.L_x_37258:
[----:B------:R-:W-:Y:S01]  /*6750*/  HFMA2.MMA R220, -RZ, RZ, 0, 9.5367431640625e-07 ;  /* 0x00000010ffdc7435 */ /* 0x000fe200000001ff */
[----:B------:R-:W-:-:S05]  /*6760*/  MOV R214, R217 ;  /* 0x000000d900d67202 */ /* 0x000fca0000000f00 */
[----:B------:R-:W-:-:S05]  /*6770*/  FADD.FTZ R214, R215, R214 ;  /* 0x000000d6d7d67221 */ /* 0x000fca0000010000 */
[----:B------:R-:W-:-:S07]  /*6780*/  MOV R219, R214 ;  /* 0x000000d600db7202 */ /* 0x000fce0000000f00 */
[----:B------:R-:W-:Y:S05]  /*6790*/  WARPSYNC.COLLECTIVE R216, `(.L_x_37259) ;  /* 0x00000000d8087348 */ /* 0x000fea0003c00000 */
[----:B------:R0:W1:Y:S02]  /*67a0*/  SHFL.BFLY P6, R217, R219, R220, R221 ;  /* 0x0c0000dcdbd97389 */ /* 0x00006400000c00dd */
[----:B01----:R-:W-:Y:S01]  /*67b0*/  ENDCOLLECTIVE ;  /* 0x000000000000791b */ /* 0x003fe20003800000 */
.L_x_37259:
[----:B------:R-:W-:Y:S05]  /*67c0*/  BRA `(.L_x_37260) ;  /* 0xffffffdc00f87947 */ /* 0x000fea000383ffff */
.L_x_37261:
        /* <DEDUP_REMOVED lines=11> */
.L_x_53132:


//--------------------- .text._ZN10layer_norm31ln_parallel_residual_fwd_kernelINS_13Kernel_traitsIf6__halffS2_fjLj2048ELj1ELj4ELj1ELj16ENS_18Kernel_traits_baseILj2048EfS2_fS2_fjLj128EEEEELb0ELb1ELb1EEEvNS_9FwdParamsE --------------------------
	.section	.text._ZN10layer_norm31ln_parallel_residual_fwd_kernelINS_13Kernel_traitsIf6__halffS2_fjLj2048ELj1ELj4ELj1ELj16ENS_18Kernel_traits_baseILj2048EfS2_fS2_fjLj128EEEEELb0ELb1ELb1EEEvNS_9FwdParamsE,"ax",@progbits
	.align	128
        .global         _ZN10layer_norm31ln_parallel_residual_fwd_kernelINS_13Kernel_traitsIf6__halffS2_fjLj2048ELj1ELj4ELj1ELj16ENS_18Kernel_traits_baseILj2048EfS2_fS2_fjLj128EEEEELb0ELb1ELb1EEEvNS_9FwdParamsE
        .type           _ZN10layer_norm31ln_parallel_residual_fwd_kernelINS_13Kernel_traitsIf6__halffS2_fjLj2048ELj1ELj4ELj1ELj16ENS_18Kernel_traits_baseILj2048EfS2_fS2_fjLj128EEEEELb0ELb1ELb1EEEvNS_9FwdParamsE,@function
        .size           _ZN10layer_norm31ln_parallel_residual_fwd_kernelINS_13Kernel_traitsIf6__halffS2_fjLj2048ELj1ELj4ELj1ELj16ENS_18Kernel_traits_baseILj2048EfS2_fS2_fjLj128EEEEELb0ELb1ELb1EEEvNS_9FwdParamsE,(.L_x_53133 - _ZN10layer_norm31ln_parallel_residual_fwd_kernelINS_13Kernel_traitsIf6__halffS2_fjLj2048ELj1ELj4ELj1ELj16ENS_18Kernel_traits_baseILj2048EfS2_fS2_fjLj128EEEEELb0ELb1ELb1EEEvNS_9FwdParamsE)
        .other          _ZN10layer_norm31ln_parallel_residual_fwd_kernelINS_13Kernel_traitsIf6__halffS2_fjLj2048ELj1ELj4ELj1ELj16ENS_18Kernel_traits_baseILj2048EfS2_fS2_fjLj128EEEEELb0ELb1ELb1EEEvNS_9FwdParamsE,@"STO_CUDA_ENTRY STV_DEFAULT"
_ZN10layer_norm31ln_parallel_residual_fwd_kernelINS_13Kernel_traitsIf6__halffS2_fjLj2048ELj1ELj4ELj1ELj16ENS_18Kernel_traits_baseILj2048EfS2_fS2_fjLj128EEEEELb0ELb1ELb1EEEvNS_9FwdParamsE:
.text._ZN10layer_norm31ln_parallel_residual_fwd_kernelINS_13Kernel_traitsIf6__halffS2_fjLj2048ELj1ELj4ELj1ELj16ENS_18Kernel_traits_baseILj2048EfS2_fS2_fjLj128EEEEELb0ELb1ELb1EEEvNS_9FwdParamsE:
        /* <DEDUP_REMOVED lines=97> */
.L_x_37392:
        /* <DEDUP_REMOVED lines=23> */
.L_x_37263:
[----:B-----5:R-:W-:-:S05]  /*0780*/  HADD2.F32 R3, -RZ, R76.H0_H0 ;  /* 0x2000004cff037230 */ /* 0x020fca0000004100 */
[----:B------:R-:W-:-:S04]  /*0790*/  FADD.FTZ R64, R64, R3 ;  /* 0x0000000340407221 */ /* 0x000fc80000010000 */
[----:B------:R-:W-:-:S07]  /*07a0*/  @P1 FADD.FTZ R64, R72, R64 ;  /* 0x0000004048401221 */ /* 0x000fce0000010000 */
.L_x_37264:
[----:B------:R-:W-:Y:S01]  /*07b0*/  HADD2.F32 R65, -RZ, R60.H1_H1 ;  /* 0x3000003cff417230 */ /* 0x000fe20000004100 */
[----:B------:R-:W-:Y:S06]  /*07c0*/  @P2 BRA `(.L_x_37265) ;  /* 0x00000000000c2947 */ /* 0x000fec0003800000 */
[----:B------:R-:W-:Y:S05]  /*07d0*/  @!P1 BRA `(.L_x_37266) ;  /* 0x0000000000149947 */ /* 0x000fea0003800000 */
[----:B-----5:R-:W-:Y:S01]  /*07e0*/  FADD.FTZ R65, R73, R65 ;  /* 0x0000004149417221 */ /* 0x020fe20000010000 */
[----:B------:R-:W-:Y:S06]  /*07f0*/  BRA `(.L_x_37266) ;  /* 0x00000000000c7947 */ /* 0x000fec0003800000 */
.L_x_37265:
[----:B-----5:R-:W-:-:S05]  /*0800*/  HADD2.F32 R4, -RZ, R76.H1_H1 ;  /* 0x3000004cff047230 */ /* 0x020fca0000004100 */
[----:B------:R-:W-:-:S04]  /*0810*/  FADD.FTZ R65, R65, R4 ;  /* 0x0000000441417221 */ /* 0x000fc80000010000 */
[----:B------:R-:W-:-:S07]  /*0820*/  @P1 FADD.FTZ R65, R73, R65 ;  /* 0x0000004149411221 */ /* 0x000fce0000010000 */
.L_x_37266:
[----:B------:R-:W-:Y:S01]  /*0830*/  HADD2.F32 R66, -RZ, R61.H0_H0 ;  /* 0x2000003dff427230 */ /* 0x000fe20000004100 */
[----:B------:R-:W-:Y:S06]  /*0840*/  @P2 BRA `(.L_x_37267) ;  /* 0x00000000000c2947 */ /* 0x000fec0003800000 */
[----:B------:R-:W-:Y:S05]  /*0850*/  @!P1 BRA `(.L_x_37268) ;  /* 0x0000000000149947 */ /* 0x000fea0003800000 */
[----:B-----5:R-:W-:Y:S01]  /*0860*/  FADD.FTZ R66, R74, R66 ;  /* 0x000000424a427221 */ /* 0x020fe20000010000 */
[----:B------:R-:W-:Y:S06]  /*0870*/  BRA `(.L_x_37268) ;  /* 0x00000000000c7947 */ /* 0x000fec0003800000 */
.L_x_37267:
[----:B-----5:R-:W-:-:S05]  /*0880*/  HADD2.F32 R3, -RZ, R77.H0_H0 ;  /* 0x2000004dff037230 */ /* 0x020fca0000004100 */
[----:B------:R-:W-:-:S04]  /*0890*/  FADD.FTZ R66, R66, R3 ;  /* 0x0000000342427221 */ /* 0x000fc80000010000 */
[----:B------:R-:W-:-:S07]  /*08a0*/  @P1 FADD.FTZ R66, R74, R66 ;  /* 0x000000424a421221 */ /* 0x000fce0000010000 */
.L_x_37268:
[----:B------:R-:W-:Y:S01]  /*08b0*/  HADD2.F32 R67, -RZ, R61.H1_H1 ;  /* 0x3000003dff437230 */ /* 0x000fe20000004100 */
[----:B------:R-:W-:Y:S06]  /*08c0*/  @P2 BRA `(.L_x_37269) ;  /* 0x00000000000c2947 */ /* 0x000fec0003800000 */
[----:B------:R-:W-:Y:S05]  /*08d0*/  @!P1 BRA `(.L_x_37270) ;  /* 0x0000000000149947 */ /* 0x000fea0003800000 */
[----:B-----5:R-:W-:Y:S01]  /*08e0*/  FADD.FTZ R67, R75, R67 ;  /* 0x000000434b437221 */ /* 0x020fe20000010000 */
[----:B------:R-:W-:Y:S06]  /*08f0*/  BRA `(.L_x_37270) ;  /* 0x00000000000c7947 */ /* 0x000fec0003800000 */
.L_x_37269:
[----:B-----5:R-:W-:-:S05]  /*0900*/  HADD2.F32 R4, -RZ, R77.H1_H1 ;  /* 0x3000004dff047230 */ /* 0x020fca0000004100 */
[----:B------:R-:W-:-:S04]  /*0910*/  FADD.FTZ R67, R67, R4 ;  /* 0x0000000443437221 */ /* 0x000fc80000010000 */
[----:B------:R-:W-:-:S07]  /*0920*/  @P1 FADD.FTZ R67, R75, R67 ;  /* 0x000000434b431221 */ /* 0x000fce0000010000 */
.L_x_37270:
[----:B------:R-:W-:Y:S01]  /*0930*/  HADD2.F32 R60, -RZ, R62.H0_H0 ;  /* 0x2000003eff3c7230 */ /* 0x000fe20000004100 */
[----:B------:R-:W-:Y:S06]  /*0940*/  @P2 BRA `(.L_x_37271) ;  /* 0x00000000000c2947 */ /* 0x000fec0003800000 */
[----:B------:R-:W-:Y:S05]  /*0950*/  @!P1 BRA `(.L_x_37272) ;  /* 0x0000000000149947 */ /* 0x000fea0003800000 */
[----:B-----5:R-:W-:Y:S01]  /*0960*/  FADD.FTZ R60, R68, R60 ;  /* 0x0000003c443c7221 */ /* 0x020fe20000010000 */
[----:B------:R-:W-:Y:S06]  /*0970*/  BRA `(.L_x_37272) ;  /* 0x00000000000c7947 */ /* 0x000fec0003800000 */
.L_x_37271:
[----:B-----5:R-:W-:-:S05]  /*0980*/  HADD2.F32 R3, -RZ, R78.H0_H0 ;  /* 0x2000004eff037230 */ /* 0x020fca0000004100 */
[----:B------:R-:W-:-:S04]  /*0990*/  FADD.FTZ R60, R60, R3 ;  /* 0x000000033c3c7221 */ /* 0x000fc80000010000 */
[----:B------:R-:W-:-:S07]  /*09a0*/  @P1 FADD.FTZ R60, R68, R60 ;  /* 0x0000003c443c1221 */ /* 0x000fce0000010000 */
.L_x_37272:
[----:B------:R-:W-:Y:S01]  /*09b0*/  HADD2.F32 R61, -RZ, R62.H1_H1 ;  /* 0x3000003eff3d7230 */ /* 0x000fe20000004100 */
[----:B------:R-:W-:Y:S06]  /*09c0*/  @P2 BRA `(.L_x_37273) ;  /* 0x00000000000c2947 */ /* 0x000fec0003800000 */
[----:B------:R-:W-:Y:S05]  /*09d0*/  @!P1 BRA `(.L_x_37274) ;  /* 0x0000000000149947 */ /* 0x000fea0003800000 */
[----:B-----5:R-:W-:Y:S01]  /*09e0*/  FADD.FTZ R61, R69, R61 ;  /* 0x0000003d453d7221 */ /* 0x020fe20000010000 */
[----:B------:R-:W-:Y:S06]  /*09f0*/  BRA `(.L_x_37274) ;  /* 0x00000000000c7947 */ /* 0x000fec0003800000 */
.L_x_37273:
[----:B-----5:R-:W-:-:S05]  /*0a00*/  HADD2.F32 R4, -RZ, R78.H1_H1 ;  /* 0x3000004eff047230 */ /* 0x020fca0000004100 */
[----:B------:R-:W-:-:S04]  /*0a10*/  FADD.FTZ R61, R61, R4 ;  /* 0x000000043d3d7221 */ /* 0x000fc80000010000 */
[----:B------:R-:W-:-:S07]  /*0a20*/  @P1 FADD.FTZ R61, R69, R61 ;  /* 0x0000003d453d1221 */ /* 0x000fce0000010000 */
.L_x_37274:
[----:B------:R-:W-:Y:S01]  /*0a30*/  HADD2.F32 R62, -RZ, R63.H0_H0 ;  /* 0x2000003fff3e7230 */ /* 0x000fe20000004100 */
[----:B------:R-:W-:Y:S06]  /*0a40*/  @P2 BRA `(.L_x_37275) ;  /* 0x00000000000c2947 */ /* 0x000fec0003800000 */
[----:B------:R-:W-:Y:S05]  /*0a50*/  @!P1 BRA `(.L_x_37276) ;  /* 0x0000000000149947 */ /* 0x000fea0003800000 */
[----:B-----5:R-:W-:Y:S01]  /*0a60*/  FADD.FTZ R62, R70, R62 ;  /* 0x0000003e463e7221 */ /* 0x020fe20000010000 */
[----:B------:R-:W-:Y:S06]  /*0a70*/  BRA `(.L_x_37276) ;  /* 0x00000000000c7947 */ /* 0x000fec0003800000 */
.L_x_37275:
[----:B-----5:R-:W-:-:S05]  /*0a80*/  HADD2.F32 R3, -RZ, R79.H0_H0 ;  /* 0x2000004fff037230 */ /* 0x020fca0000004100 */
[----:B------:R-:W-:-:S04]  /*0a90*/  FADD.FTZ R62, R62, R3 ;  /* 0x000000033e3e7221 */ /* 0x000fc80000010000 */
[----:B------:R-:W-:-:S07]  /*0aa0*/  @P1 FADD.FTZ R62, R70, R62 ;  /* 0x0000003e463e1221 */ /* 0x000fce0000010000 */
.L_x_37276:
[----:B------:R-:W-:Y:S01]  /*0ab0*/  HADD2.F32 R63, -RZ, R63.H1_H1 ;  /* 0x3000003fff3f7230 */ /* 0x000fe20000004100 */
[----:B------:R-:W-:Y:S06]  /*0ac0*/  @P2 BRA `(.L_x_37277) ;  /* 0x00000000000c2947 */ /* 0x000fec0003800000 */
[----:B------:R-:W-:Y:S05]  /*0ad0*/  @!P1 BRA `(.L_x_37278) ;  /* 0x0000000000149947 */ /* 0x000fea0003800000 */
[----:B-----5:R-:W-:Y:S01]  /*0ae0*/  FADD.FTZ R63, R71, R63 ;  /* 0x0000003f473f7221 */ /* 0x020fe20000010000 */
[----:B------:R-:W-:Y:S06]  /*0af0*/  BRA `(.L_x_37278) ;  /* 0x00000000000c7947 */ /* 0x000fec0003800000 */
.L_x_37277:
[----:B-----5:R-:W-:-:S05]  /*0b00*/  HADD2.F32 R4, -RZ, R79.H1_H1 ;  /* 0x3000004fff047230 */ /* 0x020fca0000004100 */
[----:B------:R-:W-:-:S04]  /*0b10*/  FADD.FTZ R63, R63, R4 ;  /* 0x000000043f3f7221 */ /* 0x000fc80000010000 */
[----:B------:R-:W-:-:S07]  /*0b20*/  @P1 FADD.FTZ R63, R71, R63 ;  /* 0x0000003f473f1221 */ /* 0x000fce0000010000 */
.L_x_37278:
        /* <DEDUP_REMOVED lines=19> */
.L_x_37279:
[----:B-----5:R-:W-:-:S05]  /*0c60*/  HADD2.F32 R3, -RZ, R76.H0_H0 ;  /* 0x2000004cff037230 */ /* 0x020fca0000004100 */
[----:B------:R-:W-:-:S04]  /*0c70*/  FADD.FTZ R56, R3, R56 ;  /* 0x0000003803387221 */ /* 0x000fc80000010000 */
[----:B------:R-:W-:-:S07]  /*0c80*/  @P1 FADD.FTZ R56, R72, R56 ;  /* 0x0000003848381221 */ /* 0x000fce0000010000 */
.L_x_37280:
[----:B------:R-:W-:Y:S01]  /*0c90*/  HADD2.F32 R57, -RZ, R52.H1_H1 ;  /* 0x30000034ff397230 */ /* 0x000fe20000004100 */
[----:B------:R-:W-:Y:S06]  /*0ca0*/  @P2 BRA `(.L_x_37281) ;  /* 0x00000000000c2947 */ /* 0x000fec0003800000 */
[----:B------:R-:W-:Y:S05]  /*0cb0*/  @!P1 BRA `(.L_x_37282) ;  /* 0x0000000000149947 */ /* 0x000fea0003800000 */
[----:B-----5:R-:W-:Y:S01]  /*0cc0*/  FADD.FTZ R57, R73, R57 ;  /* 0x0000003949397221 */ /* 0x020fe20000010000 */
[----:B------:R-:W-:Y:S06]  /*0cd0*/  BRA `(.L_x_37282) ;  /* 0x00000000000c7947 */ /* 0x000fec0003800000 */
.L_x_37281:
[----:B-----5:R-:W-:-:S05]  /*0ce0*/  HADD2.F32 R4, -RZ, R76.H1_H1 ;  /* 0x3000004cff047230 */ /* 0x020fca0000004100 */
[----:B------:R-:W-:-:S04]  /*0cf0*/  FADD.FTZ R57, R4, R57 ;  /* 0x0000003904397221 */ /* 0x000fc80000010000 */
[----:B------:R-:W-:-:S07]  /*0d00*/  @P1 FADD.FTZ R57, R73, R57 ;  /* 0x0000003949391221 */ /* 0x000fce0000010000 */
.L_x_37282:
[----:B------:R-:W-:Y:S01]  /*0d10*/  HADD2.F32 R58, -RZ, R53.H0_H0 ;  /* 0x20000035ff3a7230 */ /* 0x000fe20000004100 */
[----:B------:R-:W-:Y:S06]  /*0d20*/  @P2 BRA `(.L_x_37283) ;  /* 0x00000000000c2947 */ /* 0x000fec0003800000 */
[----:B------:R-:W-:Y:S05]  /*0d30*/  @!P1 BRA `(.L_x_37284) ;  /* 0x0000000000149947 */ /* 0x000fea0003800000 */
[----:B-----5:R-:W-:Y:S01]  /*0d40*/  FADD.FTZ R58, R74, R58 ;  /* 0x0000003a4a3a7221 */ /* 0x020fe20000010000 */
[----:B------:R-:W-:Y:S06]  /*0d50*/  BRA `(.L_x_37284) ;  /* 0x00000000000c7947 */ /* 0x000fec0003800000 */
.L_x_37283:
[----:B-----5:R-:W-:-:S05]  /*0d60*/  HADD2.F32 R3, -RZ, R77.H0_H0 ;  /* 0x2000004dff037230 */ /* 0x020fca0000004100 */
[----:B------:R-:W-:-:S04]  /*0d70*/  FADD.FTZ R58, R3, R58 ;  /* 0x0000003a033a7221 */ /* 0x000fc80000010000 */
[----:B------:R-:W-:-:S07]  /*0d80*/  @P1 FADD.FTZ R58, R74, R58 ;  /* 0x0000003a4a3a1221 */ /* 0x000fce0000010000 */
.L_x_37284:
[----:B------:R-:W-:Y:S01]  /*0d90*/  HADD2.F32 R59, -RZ, R53.H1_H1 ;  /* 0x30000035ff3b7230 */ /* 0x000fe20000004100 */
[----:B------:R-:W-:Y:S06]  /*0da0*/  @P2 BRA `(.L_x_37285) ;  /* 0x00000000000c2947 */ /* 0x000fec0003800000 */
[----:B------:R-:W-:Y:S05]  /*0db0*/  @!P1 BRA `(.L_x_37286) ;  /* 0x0000000000149947 */ /* 0x000fea0003800000 */
[----:B-----5:R-:W-:Y:S01]  /*0dc0*/  FADD.FTZ R59, R75, R59 ;  /* 0x0000003b4b3b7221 */ /* 0x020fe20000010000 */
[----:B------:R-:W-:Y:S06]  /*0dd0*/  BRA `(.L_x_37286) ;  /* 0x00000000000c7947 */ /* 0x000fec0003800000 */
.L_x_37285:
[----:B-----5:R-:W-:-:S05]  /*0de0*/  HADD2.F32 R4, -RZ, R77.H1_H1 ;  /* 0x3000004dff047230 */ /* 0x020fca0000004100 */
[----:B------:R-:W-:-:S04]  /*0df0*/  FADD.FTZ R59, R4, R59 ;  /* 0x0000003b043b7221 */ /* 0x000fc80000010000 */
[----:B------:R-:W-:-:S07]  /*0e00*/  @P1 FADD.FTZ R59, R75, R59 ;  /* 0x0000003b4b3b1221 */ /* 0x000fce0000010000 */
.L_x_37286:
[----:B------:R-:W-:Y:S01]  /*0e10*/  HADD2.F32 R52, -RZ, R54.H0_H0 ;  /* 0x20000036ff347230 */ /* 0x000fe20000004100 */
[----:B------:R-:W-:Y:S06]  /*0e20*/  @P2 BRA `(.L_x_37287) ;  /* 0x00000000000c2947 */ /* 0x000fec0003800000 */
[----:B------:R-:W-:Y:S05]  /*0e30*/  @!P1 BRA `(.L_x_37288) ;  /* 0x0000000000149947 */ /* 0x000fea0003800000 */
[----:B-----5:R-:W-:Y:S01]  /*0e40*/  FADD.FTZ R52, R68, R52 ;  /* 0x0000003444347221 */ /* 0x020fe20000010000 */
[----:B------:R-:W-:Y:S06]  /*0e50*/  BRA `(.L_x_37288) ;  /* 0x00000000000c7947 */ /* 0x000fec0003800000 */
.L_x_37287:
[----:B-----5:R-:W-:-:S05]  /*0e60*/  HADD2.F32 R3, -RZ, R78.H0_H0 ;  /* 0x2000004eff037230 */ /* 0x020fca0000004100 */
[----:B------:R-:W-:-:S04]  /*0e70*/  FADD.FTZ R52, R3, R52 ;  /* 0x0000003403347221 */ /* 0x000fc80000010000 */
[----:B------:R-:W-:-:S07]  /*0e80*/  @P1 FADD.FTZ R52, R68, R52 ;  /* 0x0000003444341221 */ /* 0x000fce0000010000 */
.L_x_37288:
[----:B------:R-:W-:Y:S01]  /*0e90*/  HADD2.F32 R53, -RZ, R54.H1_H1 ;  /* 0x30000036ff357230 */ /* 0x000fe20000004100 */
[----:B------:R-:W-:Y:S06]  /*0ea0*/  @P2 BRA `(.L_x_37289) ;  /* 0x00000000000c2947 */ /* 0x000fec0003800000 */
[----:B------:R-:W-:Y:S05]  /*0eb0*/  @!P1 BRA `(.L_x_37290) ;  /* 0x0000000000149947 */ /* 0x000fea0003800000 */
[----:B-----5:R-:W-:Y:S01]  /*0ec0*/  FADD.FTZ R53, R69, R53 ;  /* 0x0000003545357221 */ /* 0x020fe20000010000 */
[----:B------:R-:W-:Y:S06]  /*0ed0*/  BRA `(.L_x_37290) ;  /* 0x00000000000c7947 */ /* 0x000fec0003800000 */
.L_x_37289:
[----:B-----5:R-:W-:-:S05]  /*0ee0*/  HADD2.F32 R4, -RZ, R78.H1_H1 ;  /* 0x3000004eff047230 */ /* 0x020fca0000004100 */
[----:B------:R-:W-:-:S04]  /*0ef0*/  FADD.FTZ R53, R4, R53 ;  /* 0x0000003504357221 */ /* 0x000fc80000010000 */
[----:B------:R-:W-:-:S07]  /*0f00*/  @P1 FADD.FTZ R53, R69, R53 ;  /* 0x0000003545351221 */ /* 0x000fce0000010000 */
.L_x_37290:
[----:B------:R-:W-:Y:S01]  /*0f10*/  HADD2.F32 R54, -RZ, R55.H0_H0 ;  /* 0x20000037ff367230 */ /* 0x000fe20000004100 */
[----:B------:R-:W-:Y:S06]  /*0f20*/  @P2 BRA `(.L_x_37291) ;  /* 0x00000000000c2947 */ /* 0x000fec0003800000 */
[----:B------:R-:W-:Y:S05]  /*0f30*/  @!P1 BRA `(.L_x_37292) ;  /* 0x0000000000149947 */ /* 0x000fea0003800000 */
[----:B-----5:R-:W-:Y:S01]  /*0f40*/  FADD.FTZ R54, R70, R54 ;  /* 0x0000003646367221 */ /* 0x020fe20000010000 */
[----:B------:R-:W-:Y:S06]  /*0f50*/  BRA `(.L_x_37292) ;  /* 0x00000000000c7947 */ /* 0x000fec0003800000 */
.L_x_37291:
[----:B-----5:R-:W-:-:S05]  /*0f60*/  HADD2.F32 R3, -RZ, R79.H0_H0 ;  /* 0x2000004fff037230 */ /* 0x020fca0000004100 */
[----:B------:R-:W-:-:S04]  /*0f70*/  FADD.FTZ R54, R3, R54 ;  /* 0x0000003603367221 */ /* 0x000fc80000010000 */
[----:B------:R-:W-:-:S07]  /*0f80*/  @P1 FADD.FTZ R54, R70, R54 ;  /* 0x0000003646361221 */ /* 0x000fce0000010000 */
.L_x_37292:
[----:B------:R-:W-:Y:S01]  /*0f90*/  HADD2.F32 R55, -RZ, R55.H1_H1 ;  /* 0x30000037ff377230 */ /* 0x000fe20000004100 */
[----:B------:R-:W-:Y:S06]  /*0fa0*/  @P2 BRA `(.L_x_37293) ;  /* 0x00000000000c2947 */ /* 0x000fec0003800000 */
[----:B------:R-:W-:Y:S05]  /*0fb0*/  @!P1 BRA `(.L_x_37294) ;  /* 0x0000000000149947 */ /* 0x000fea0003800000 */
[----:B-----5:R-:W-:Y:S01]  /*0fc0*/  FADD.FTZ R55, R71, R55 ;  /* 0x0000003747377221 */ /* 0x020fe20000010000 */
[----:B------:R-:W-:Y:S06]  /*0fd0*/  BRA `(.L_x_37294) ;  /* 0x00000000000c7947 */ /* 0x000fec0003800000 */
.L_x_37293:
[----:B-----5:R-:W-:-:S05]  /*0fe0*/  HADD2.F32 R4, -RZ, R79.H1_H1 ;  /* 0x3000004fff047230 */ /* 0x020fca0000004100 */
[----:B------:R-:W-:-:S04]  /*0ff0*/  FADD.FTZ R55, R4, R55 ;  /* 0x0000003704377221 */ /* 0x000fc80000010000 */
[----:B------:R-:W-:-:S07]  /*1000*/  @P1 FADD.FTZ R55, R71, R55 ;  /* 0x0000003747371221 */ /* 0x000fce0000010000 */
.L_x_37294:
        /* <DEDUP_REMOVED lines=19> */
.L_x_37295:
[----:B-----5:R-:W-:-:S05]  /*1140*/  HADD2.F32 R3, -RZ, R76.H0_H0 ;  /* 0x2000004cff037230 */ /* 0x020fca0000004100 */
[----:B------:R-:W-:-:S04]  /*1150*/  FADD.FTZ R48, R3, R48 ;  /* 0x0000003003307221 */ /* 0x000fc80000010000 */
[----:B------:R-:W-:-:S07]  /*1160*/  @P1 FADD.FTZ R48, R72, R48 ;  /* 0x0000003048301221 */ /* 0x000fce0000010000 */
.L_x_37296:
[----:B------:R-:W-:Y:S01]  /*1170*/  HADD2.F32 R49, -RZ, R44.H1_H1 ;  /* 0x3000002cff317230 */ /* 0x000fe20000004100 */
[----:B------:R-:W-:Y:S06]  /*1180*/  @P2 BRA `(.L_x_37297) ;  /* 0x00000000000c2947 */ /* 0x000fec0003800000 */
[----:B------:R-:W-:Y:S05]  /*1190*/  @!P1 BRA `(.L_x_37298) ;  /* 0x0000000000149947 */ /* 0x000fea0003800000 */
[----:B-----5:R-:W-:Y:S01]  /*11a0*/  FADD.FTZ R49, R73, R49 ;  /* 0x0000003149317221 */ /* 0x020fe20000010000 */
[----:B------:R-:W-:Y:S06]  /*11b0*/  BRA `(.L_x_37298) ;  /* 0x00000000000c7947 */ /* 0x000fec0003800000 */
.L_x_37297:
[----:B-----5:R-:W-:-:S05]  /*11c0*/  HADD2.F32 R6, -RZ, R76.H1_H1 ;  /* 0x3000004cff067230 */ /* 0x020fca0000004100 */
[----:B------:R-:W-:-:S04]  /*11d0*/  FADD.FTZ R49, R6, R49 ;  /* 0x0000003106317221 */ /* 0x000fc80000010000 */
[----:B------:R-:W-:-:S07]  /*11e0*/  @P1 FADD.FTZ R49, R73, R49 ;  /* 0x0000003149311221 */ /* 0x000fce0000010000 */
.L_x_37298:
[----:B------:R-:W-:Y:S01]  /*11f0*/  HADD2.F32 R50, -RZ, R45.H0_H0 ;  /* 0x2000002dff327230 */ /* 0x000fe20000004100 */
[----:B------:R-:W-:Y:S06]  /*1200*/  @P2 BRA `(.L_x_37299) ;  /* 0x00000000000c2947 */ /* 0x000fec0003800000 */
[----:B------:R-:W-:Y:S05]  /*1210*/  @!P1 BRA `(.L_x_37300) ;  /* 0x0000000000149947 */ /* 0x000fea0003800000 */
[----:B-----5:R-:W-:Y:S01]  /*1220*/  FADD.FTZ R50, R74, R50 ;  /* 0x000000324a327221 */ /* 0x020fe20000010000 */
[----:B------:R-:W-:Y:S06]  /*1230*/  BRA `(.L_x_37300) ;  /* 0x00000000000c7947 */ /* 0x000fec0003800000 */
.L_x_37299:
[----:B-----5:R-:W-:-:S05]  /*1240*/  HADD2.F32 R3, -RZ, R77.H0_H0 ;  /* 0x2000004dff037230 */ /* 0x020fca0000004100 */
[----:B------:R-:W-:-:S04]  /*1250*/  FADD.FTZ R50, R3, R50 ;  /* 0x0000003203327221 */ /* 0x000fc80000010000 */
[----:B------:R-:W-:-:S07]  /*1260*/  @P1 FADD.FTZ R50, R74, R50 ;  /* 0x000000324a321221 */ /* 0x000fce0000010000 */
.L_x_37300:
[----:B------:R-:W-:Y:S01]  /*1270*/  HADD2.F32 R51, -RZ, R45.H1_H1 ;  /* 0x3000002dff337230 */ /* 0x000fe20000004100 */
[----:B------:R-:W-:Y:S06]  /*1280*/  @P2 BRA `(.L_x_37301) ;  /* 0x00000000000c2947 */ /* 0x000fec0003800000 */
[----:B------:R-:W-:Y:S05]  /*1290*/  @!P1 BRA `(.L_x_37302) ;  /* 0x0000000000149947 */ /* 0x000fea0003800000 */
[----:B-----5:R-:W-:Y:S01]  /*12a0*/  FADD.FTZ R51, R75, R51 ;  /* 0x000000334b337221 */ /* 0x020fe20000010000 */
[----:B------:R-:W-:Y:S06]  /*12b0*/  BRA `(.L_x_37302) ;  /* 0x00000000000c7947 */ /* 0x000fec0003800000 */
.L_x_37301:
[----:B-----5:R-:W-:-:S05]  /*12c0*/  HADD2.F32 R6, -RZ, R77.H1_H1 ;  /* 0x3000004dff067230 */ /* 0x020fca0000004100 */
[----:B------:R-:W-:-:S04]  /*12d0*/  FADD.FTZ R51, R6, R51 ;  /* 0x0000003306337221 */ /* 0x000fc80000010000 */
[----:B------:R-:W-:-:S07]  /*12e0*/  @P1 FADD.FTZ R51, R75, R51 ;  /* 0x000000334b331221 */ /* 0x000fce0000010000 */
.L_x_37302:
[----:B------:R-:W-:Y:S01]  /*12f0*/  HADD2.F32 R44, -RZ, R46.H0_H0 ;  /* 0x2000002eff2c7230 */ /* 0x000fe20000004100 */
[----:B------:R-:W-:Y:S06]  /*1300*/  @P2 BRA `(.L_x_37303) ;  /* 0x00000000000c2947 */ /* 0x000fec0003800000 */
[----:B------:R-:W-:Y:S05]  /*1310*/  @!P1 BRA `(.L_x_37304) ;  /* 0x0000000000149947 */ /* 0x000fea0003800000 */
[----:B-----5:R-:W-:Y:S01]  /*1320*/  FADD.FTZ R44, R68, R44 ;  /* 0x0000002c442c7221 */ /* 0x020fe20000010000 */
[----:B------:R-:W-:Y:S06]  /*1330*/  BRA `(.L_x_37304) ;  /* 0x00000000000c7947 */ /* 0x000fec0003800000 */
.L_x_37303:
[----:B-----5:R-:W-:-:S05]  /*1340*/  HADD2.F32 R3, -RZ, R78.H0_H0 ;  /* 0x2000004eff037230 */ /* 0x020fca0000004100 */
[----:B------:R-:W-:-:S04]  /*1350*/  FADD.FTZ R44, R3, R44 ;  /* 0x0000002c032c7221 */ /* 0x000fc80000010000 */
[----:B------:R-:W-:-:S07]  /*1360*/  @P1 FADD.FTZ R44, R68, R44 ;  /* 0x0000002c442c1221 */ /* 0x000fce0000010000 */
.L_x_37304:
[----:B------:R-:W-:Y:S01]  /*1370*/  HADD2.F32 R45, -RZ, R46.H1_H1 ;  /* 0x3000002eff2d7230 */ /* 0x000fe20000004100 */
[----:B------:R-:W-:Y:S06]  /*1380*/  @P2 BRA `(.L_x_37305) ;  /* 0x00000000000c2947 */ /* 0x000fec0003800000 */
[----:B------:R-:W-:Y:S05]  /*1390*/  @!P1 BRA `(.L_x_37306) ;  /* 0x0000000000149947 */ /* 0x000fea0003800000 */
[----:B-----5:R-:W-:Y:S01]  /*13a0*/  FADD.FTZ R45, R69, R45 ;  /* 0x0000002d452d7221 */ /* 0x020fe20000010000 */
[----:B------:R-:W-:Y:S06]  /*13b0*/  BRA `(.L_x_37306) ;  /* 0x00000000000c7947 */ /* 0x000fec0003800000 */
.L_x_37305:
[----:B-----5:R-:W-:-:S05]  /*13c0*/  HADD2.F32 R6, -RZ, R78.H1_H1 ;  /* 0x3000004eff067230 */ /* 0x020fca0000004100 */
[----:B------:R-:W-:-:S04]  /*13d0*/  FADD.FTZ R45, R6, R45 ;  /* 0x0000002d062d7221 */ /* 0x000fc80000010000 */
[----:B------:R-:W-:-:S07]  /*13e0*/  @P1 FADD.FTZ R45, R69, R45 ;  /* 0x0000002d452d1221 */ /* 0x000fce0000010000 */
.L_x_37306:
[----:B------:R-:W-:Y:S01]  /*13f0*/  HADD2.F32 R46, -RZ, R47.H0_H0 ;  /* 0x2000002fff2e7230 */ /* 0x000fe20000004100 */
[----:B------:R-:W-:Y:S06]  /*1400*/  @P2 BRA `(.L_x_37307) ;  /* 0x00000000000c2947 */ /* 0x000fec0003800000 */
[----:B------:R-:W-:Y:S05]  /*1410*/  @!P1 BRA `(.L_x_37308) ;  /* 0x0000000000149947 */ /* 0x000fea0003800000 */
[----:B-----5:R-:W-:Y:S01]  /*1420*/  FADD.FTZ R46, R70, R46 ;  /* 0x0000002e462e7221 */ /* 0x020fe20000010000 */
[----:B------:R-:W-:Y:S06]  /*1430*/  BRA `(.L_x_37308) ;  /* 0x00000000000c7947 */ /* 0x000fec0003800000 */
.L_x_37307:
[----:B-----5:R-:W-:-:S05]  /*1440*/  HADD2.F32 R3, -RZ, R79.H0_H0 ;  /* 0x2000004fff037230 */ /* 0x020fca0000004100 */
[----:B------:R-:W-:-:S04]  /*1450*/  FADD.FTZ R46, R3, R46 ;  /* 0x0000002e032e7221 */ /* 0x000fc80000010000 */
[----:B------:R-:W-:-:S07]  /*1460*/  @P1 FADD.FTZ R46, R70, R46 ;  /* 0x0000002e462e1221 */ /* 0x000fce0000010000 */
.L_x_37308:
[----:B------:R-:W-:Y:S01]  /*1470*/  HADD2.F32 R47, -RZ, R47.H1_H1 ;  /* 0x3000002fff2f7230 */ /* 0x000fe20000004100 */
[----:B------:R-:W-:Y:S06]  /*1480*/  @P2 BRA `(.L_x_37309) ;  /* 0x00000000000c2947 */ /* 0x000fec0003800000 */
[----:B------:R-:W-:Y:S05]  /*1490*/  @!P1 BRA `(.L_x_37310) ;  /* 0x0000000000149947 */ /* 0x000fea0003800000 */
[----:B-----5:R-:W-:Y:S01]  /*14a0*/  FADD.FTZ R47, R71, R47 ;  /* 0x0000002f472f7221 */ /* 0x020fe20000010000 */
[----:B------:R-:W-:Y:S06]  /*14b0*/  BRA `(.L_x_37310) ;  /* 0x00000000000c7947 */ /* 0x000fec0003800000 */
.L_x_37309:
[----:B-----5:R-:W-:-:S05]  /*14c0*/  HADD2.F32 R6, -RZ, R79.H1_H1 ;  /* 0x3000004fff067230 */ /* 0x020fca0000004100 */
[----:B------:R-:W-:-:S04]  /*14d0*/  FADD.FTZ R47, R6, R47 ;  /* 0x0000002f062f7221 */ /* 0x000fc80000010000 */
[----:B------:R-:W-:-:S07]  /*14e0*/  @P1 FADD.FTZ R47, R71, R47 ;  /* 0x0000002f472f1221 */ /* 0x000fce0000010000 */
.L_x_37310:
        /* <DEDUP_REMOVED lines=13> */
[----:B---3--:R-:W-:Y:S01]  /*15c0*/  HADD2.F32 R40, -RZ, R36.H0_H0 ;  /* 0x20000024ff287230 */ /* 0x008fe20000004100 */
[----:B-1----:R-:W-:Y:S06]  /*15d0*/  @P2 BRA `(.L_x_37311) ;  /* 0x00000000000c2947 */ /* 0x002fec0003800000 */
[----:B------:R-:W-:Y:S05]  /*15e0*/  @!P1 BRA `(.L_x_37312) ;  /* 0x0000000000149947 */ /* 0x000fea0003800000 */
[----:B-----5:R-:W-:Y:S01]  /*15f0*/  FADD.FTZ R40, R72, R40 ;  /* 0x0000002848287221 */ /* 0x020fe20000010000 */
[----:B------:R-:W-:Y:S06]  /*1600*/  BRA `(.L_x_37312) ;  /* 0x00000000000c7947 */ /* 0x000fec0003800000 */
.L_x_37311:
[----:B-----5:R-:W-:-:S05]  /*1610*/  HADD2.F32 R3, -RZ, R76.H0_H0 ;  /* 0x2000004cff037230 */ /* 0x020fca0000004100 */
[----:B------:R-:W-:-:S04]  /*1620*/  FADD.FTZ R40, R3, R40 ;  /* 0x0000002803287221 */ /* 0x000fc80000010000 */
[----:B------:R-:W-:-:S07]  /*1630*/  @P1 FADD.FTZ R40, R72, R40 ;  /* 0x0000002848281221 */ /* 0x000fce0000010000 */
.L_x_37312:
[----:B------:R-:W-:Y:S01]  /*1640*/  HADD2.F32 R41, -RZ, R36.H1_H1 ;  /* 0x30000024ff297230 */ /* 0x000fe20000004100 */
[----:B------:R-:W-:Y:S06]  /*1650*/  @P2 BRA `(.L_x_37313) ;  /* 0x00000000000c2947 */ /* 0x000fec0003800000 */
[----:B------:R-:W-:Y:S05]  /*1660*/  @!P1 BRA `(.L_x_37314) ;  /* 0x0000000000149947 */ /* 0x000fea0003800000 */
[----:B-----5:R-:W-:Y:S01]  /*1670*/  FADD.FTZ R41, R73, R41 ;  /* 0x0000002949297221 */ /* 0x020fe20000010000 */
[----:B------:R-:W-:Y:S06]  /*1680*/  BRA `(.L_x_37314) ;  /* 0x00000000000c7947 */ /* 0x000fec0003800000 */
.L_x_37313:
[----:B-----5:R-:W-:-:S05]  /*1690*/  HADD2.F32 R6, -RZ, R76.H1_H1 ;  /* 0x3000004cff067230 */ /* 0x020fca0000004100 */
[----:B------:R-:W-:-:S04]  /*16a0*/  FADD.FTZ R41, R6, R41 ;  /* 0x0000002906297221 */ /* 0x000fc80000010000 */
[----:B------:R-:W-:-:S07]  /*16b0*/  @P1 FADD.FTZ R41, R73, R41 ;  /* 0x0000002949291221 */ /* 0x000fce0000010000 */
.L_x_37314:
[----:B------:R-:W-:Y:S01]  /*16c0*/  HADD2.F32 R42, -RZ, R37.H0_H0 ;  /* 0x20000025ff2a7230 */ /* 0x000fe20000004100 */
[----:B------:R-:W-:Y:S06]  /*16d0*/  @P2 BRA `(.L_x_37315) ;  /* 0x00000000000c2947 */ /* 0x000fec0003800000 */
[----:B------:R-:W-:Y:S05]  /*16e0*/  @!P1 BRA `(.L_x_37316) ;  /* 0x0000000000149947 */ /* 0x000fea0003800000 */
[----:B-----5:R-:W-:Y:S01]  /*16f0*/  FADD.FTZ R42, R74, R42 ;  /* 0x0000002a4a2a7221 */ /* 0x020fe20000010000 */
[----:B------:R-:W-:Y:S06]  /*1700*/  BRA `(.L_x_37316) ;  /* 0x00000000000c7947 */ /* 0x000fec0003800000 */
.L_x_37315:
[----:B-----5:R-:W-:-:S05]  /*1710*/  HADD2.F32 R3, -RZ, R77.H0_H0 ;  /* 0x2000004dff037230 */ /* 0x020fca0000004100 */
[----:B------:R-:W-:-:S04]  /*1720*/  FADD.FTZ R42, R3, R42 ;  /* 0x0000002a032a7221 */ /* 0x000fc80000010000 */
[----:B------:R-:W-:-:S07]  /*1730*/  @P1 FADD.FTZ R42, R74, R42 ;  /* 0x0000002a4a2a1221 */ /* 0x000fce0000010000 */
.L_x_37316:
[----:B------:R-:W-:Y:S01]  /*1740*/  HADD2.F32 R43, -RZ, R37.H1_H1 ;  /* 0x30000025ff2b7230 */ /* 0x000fe20000004100 */
[----:B------:R-:W-:Y:S06]  /*1750*/  @P2 BRA `(.L_x_37317) ;  /* 0x00000000000c2947 */ /* 0x000fec0003800000 */
[----:B------:R-:W-:Y:S05]  /*1760*/  @!P1 BRA `(.L_x_37318) ;  /* 0x0000000000149947 */ /* 0x000fea0003800000 */
[----:B-----5:R-:W-:Y:S01]  /*1770*/  FADD.FTZ R43, R75, R43 ;  /* 0x0000002b4b2b7221 */ /* 0x020fe20000010000 */
[----:B------:R-:W-:Y:S06]  /*1780*/  BRA `(.L_x_37318) ;  /* 0x00000000000c7947 */ /* 0x000fec0003800000 */
.L_x_37317:
[----:B-----5:R-:W-:-:S05]  /*1790*/  HADD2.F32 R6, -RZ, R77.H1_H1 ;  /* 0x3000004dff067230 */ /* 0x020fca0000004100 */
[----:B------:R-:W-:-:S04]  /*17a0*/  FADD.FTZ R43, R6, R43 ;  /* 0x0000002b062b7221 */ /* 0x000fc80000010000 */
[----:B------:R-:W-:-:S07]  /*17b0*/  @P1 FADD.FTZ R43, R75, R43 ;  /* 0x0000002b4b2b1221 */ /* 0x000fce0000010000 */
.L_x_37318:
[----:B------:R-:W-:Y:S01]  /*17c0*/  HADD2.F32 R36, -RZ, R38.H0_H0 ;  /* 0x20000026ff247230 */ /* 0x000fe20000004100 */
[----:B------:R-:W-:Y:S06]  /*17d0*/  @P2 BRA `(.L_x_37319) ;  /* 0x00000000000c2947 */ /* 0x000fec0003800000 */
[----:B------:R-:W-:Y:S05]  /*17e0*/  @!P1 BRA `(.L_x_37320) ;  /* 0x0000000000149947 */ /* 0x000fea0003800000 */
[----:B-----5:R-:W-:Y:S01]  /*17f0*/  FADD.FTZ R36, R68, R36 ;  /* 0x0000002444247221 */ /* 0x020fe20000010000 */
[----:B------:R-:W-:Y:S06]  /*1800*/  BRA `(.L_x_37320) ;  /* 0x00000000000c7947 */ /* 0x000fec0003800000 */
.L_x_37319:
[----:B-----5:R-:W-:-:S05]  /*1810*/  HADD2.F32 R3, -RZ, R78.H0_H0 ;  /* 0x2000004eff037230 */ /* 0x020fca0000004100 */
[----:B------:R-:W-:-:S04]  /*1820*/  FADD.FTZ R36, R3, R36 ;  /* 0x0000002403247221 */ /* 0x000fc80000010000 */
[----:B------:R-:W-:-:S07]  /*1830*/  @P1 FADD.FTZ R36, R68, R36 ;  /* 0x0000002444241221 */ /* 0x000fce0000010000 */
.L_x_37320:
[----:B------:R-:W-:Y:S01]  /*1840*/  HADD2.F32 R37, -RZ, R38.H1_H1 ;  /* 0x30000026ff257230 */ /* 0x000fe20000004100 */
[----:B------:R-:W-:Y:S06]  /*1850*/  @P2 BRA `(.L_x_37321) ;  /* 0x00000000000c2947 */ /* 0x000fec0003800000 */
[----:B------:R-:W-:Y:S05]  /*1860*/  @!P1 BRA `(.L_x_37322) ;  /* 0x0000000000149947 */ /* 0x000fea0003800000 */
[----:B-----5:R-:W-:Y:S01]  /*1870*/  FADD.FTZ R37, R69, R37 ;  /* 0x0000002545257221 */ /* 0x020fe20000010000 */
[----:B------:R-:W-:Y:S06]  /*1880*/  BRA `(.L_x_37322) ;  /* 0x00000000000c7947 */ /* 0x000fec0003800000 */
.L_x_37321:
[----:B-----5:R-:W-:-:S05]  /*1890*/  HADD2.F32 R6, -RZ, R78.H1_H1 ;  /* 0x3000004eff067230 */ /* 0x020fca0000004100 */
[----:B------:R-:W-:-:S04]  /*18a0*/  FADD.FTZ R37, R6, R37 ;  /* 0x0000002506257221 */ /* 0x000fc80000010000 */
[----:B------:R-:W-:-:S07]  /*18b0*/  @P1 FADD.FTZ R37, R69, R37 ;  /* 0x0000002545251221 */ /* 0x000fce0000010000 */
.L_x_37322:
[----:B------:R-:W-:Y:S01]  /*18c0*/  HADD2.F32 R38, -RZ, R39.H0_H0 ;  /* 0x20000027ff267230 */ /* 0x000fe20000004100 */
[----:B------:R-:W-:Y:S06]  /*18d0*/  @P2 BRA `(.L_x_37323) ;  /* 0x00000000000c2947 */ /* 0x000fec0003800000 */
[----:B------:R-:W-:Y:S05]  /*18e0*/  @!P1 BRA `(.L_x_37324) ;  /* 0x0000000000149947 */ /* 0x000fea0003800000 */
[----:B-----5:R-:W-:Y:S01]  /*18f0*/  FADD.FTZ R38, R70, R38 ;  /* 0x0000002646267221 */ /* 0x020fe20000010000 */
[----:B------:R-:W-:Y:S06]  /*1900*/  BRA `(.L_x_37324) ;  /* 0x00000000000c7947 */ /* 0x000fec0003800000 */
.L_x_37323:
[----:B-----5:R-:W-:-:S05]  /*1910*/  HADD2.F32 R3, -RZ, R79.H0_H0 ;  /* 0x2000004fff037230 */ /* 0x020fca0000004100 */
[----:B------:R-:W-:-:S04]  /*1920*/  FADD.FTZ R38, R3, R38 ;  /* 0x0000002603267221 */ /* 0x000fc80000010000 */
[----:B------:R-:W-:-:S07]  /*1930*/  @P1 FADD.FTZ R38, R70, R38 ;  /* 0x0000002646261221 */ /* 0x000fce0000010000 */
.L_x_37324:
[----:B------:R-:W-:Y:S01]  /*1940*/  HADD2.F32 R39, -RZ, R39.H1_H1 ;  /* 0x30000027ff277230 */ /* 0x000fe20000004100 */
[----:B------:R-:W-:Y:S06]  /*1950*/  @P2 BRA `(.L_x_37325) ;  /* 0x00000000000c2947 */ /* 0x000fec0003800000 */
[----:B------:R-:W-:Y:S05]  /*1960*/  @!P1 BRA `(.L_x_37326) ;  /* 0x0000000000149947 */ /* 0x000fea0003800000 */
[----:B-----5:R-:W-:Y:S01]  /*1970*/  FADD.FTZ R39, R71, R39 ;  /* 0x0000002747277221 */ /* 0x020fe20000010000 */
[----:B------:R-:W-:Y:S06]  /*1980*/  BRA `(.L_x_37326) ;  /* 0x00000000000c7947 */ /* 0x000fec0003800000 */
.L_x_37325:
[----:B-----5:R-:W-:-:S05]  /*1990*/  HADD2.F32 R6, -RZ, R79.H1_H1 ;  /* 0x3000004fff067230 */ /* 0x020fca0000004100 */
[----:B------:R-:W-:-:S04]  /*19a0*/  FADD.FTZ R39, R6, R39 ;  /* 0x0000002706277221 */ /* 0x000fc80000010000 */
[----:B------:R-:W-:-:S07]  /*19b0*/  @P1 FADD.FTZ R39, R71, R39 ;  /* 0x0000002747271221 */ /* 0x000fce0000010000 */
.L_x_37326:
        /* <DEDUP_REMOVED lines=18> */
.L_x_37327:
[----:B-----5:R-:W-:-:S05]  /*1ae0*/  HADD2.F32 R7, -RZ, R76.H0_H0 ;  /* 0x2000004cff077230 */ /* 0x020fca0000004100 */
[----:B------:R-:W-:-:S04]  /*1af0*/  FADD.FTZ R32, R7, R32 ;  /* 0x0000002007207221 */ /* 0x000fc80000010000 */
[----:B------:R-:W-:-:S07]  /*1b00*/  @P1 FADD.FTZ R32, R72, R32 ;  /* 0x0000002048201221 */ /* 0x000fce0000010000 */
.L_x_37328:
[----:B------:R-:W-:Y:S01]  /*1b10*/  HADD2.F32 R33, -RZ, R28.H1_H1 ;  /* 0x3000001cff217230 */ /* 0x000fe20000004100 */
[----:B------:R-:W-:Y:S06]  /*1b20*/  @P2 BRA `(.L_x_37329) ;  /* 0x00000000000c2947 */ /* 0x000fec0003800000 */
[----:B------:R-:W-:Y:S05]  /*1b30*/  @!P1 BRA `(.L_x_37330) ;  /* 0x0000000000149947 */ /* 0x000fea0003800000 */
[----:B-----5:R-:W-:Y:S01]  /*1b40*/  FADD.FTZ R33, R73, R33 ;  /* 0x0000002149217221 */ /* 0x020fe20000010000 */
[----:B------:R-:W-:Y:S06]  /*1b50*/  BRA `(.L_x_37330) ;  /* 0x00000000000c7947 */ /* 0x000fec0003800000 */
.L_x_37329:
[----:B-----5:R-:W-:-:S05]  /*1b60*/  HADD2.F32 R6, -RZ, R76.H1_H1 ;  /* 0x3000004cff067230 */ /* 0x020fca0000004100 */
[----:B------:R-:W-:-:S04]  /*1b70*/  FADD.FTZ R33, R6, R33 ;  /* 0x0000002106217221 */ /* 0x000fc80000010000 */
[----:B------:R-:W-:-:S07]  /*1b80*/  @P1 FADD.FTZ R33, R73, R33 ;  /* 0x0000002149211221 */ /* 0x000fce0000010000 */
.L_x_37330:
[----:B------:R-:W-:Y:S01]  /*1b90*/  HADD2.F32 R34, -RZ, R29.H0_H0 ;  /* 0x2000001dff227230 */ /* 0x000fe20000004100 */
[----:B------:R-:W-:Y:S06]  /*1ba0*/  @P2 BRA `(.L_x_37331) ;  /* 0x00000000000c2947 */ /* 0x000fec0003800000 */
[----:B------:R-:W-:Y:S05]  /*1bb0*/  @!P1 BRA `(.L_x_37332) ;  /* 0x0000000000149947 */ /* 0x000fea0003800000 */
[----:B-----5:R-:W-:Y:S01]  /*1bc0*/  FADD.FTZ R34, R74, R34 ;  /* 0x000000224a227221 */ /* 0x020fe20000010000 */
[----:B------:R-:W-:Y:S06]  /*1bd0*/  BRA `(.L_x_37332) ;  /* 0x00000000000c7947 */ /* 0x000fec0003800000 */
.L_x_37331:
[----:B-----5:R-:W-:-:S05]  /*1be0*/  HADD2.F32 R7, -RZ, R77.H0_H0 ;  /* 0x2000004dff077230 */ /* 0x020fca0000004100 */
[----:B------:R-:W-:-:S04]  /*1bf0*/  FADD.FTZ R34, R7, R34 ;  /* 0x0000002207227221 */ /* 0x000fc80000010000 */
[----:B------:R-:W-:-:S07]  /*1c00*/  @P1 FADD.FTZ R34, R74, R34 ;  /* 0x000000224a221221 */ /* 0x000fce0000010000 */
.L_x_37332:
[----:B------:R-:W-:Y:S01]  /*1c10*/  HADD2.F32 R35, -RZ, R29.H1_H1 ;  /* 0x3000001dff237230 */ /* 0x000fe20000004100 */
[----:B------:R-:W-:Y:S06]  /*1c20*/  @P2 BRA `(.L_x_37333) ;  /* 0x00000000000c2947 */ /* 0x000fec0003800000 */
[----:B------:R-:W-:Y:S05]  /*1c30*/  @!P1 BRA `(.L_x_37334) ;  /* 0x0000000000149947 */ /* 0x000fea0003800000 */
[----:B-----5:R-:W-:Y:S01]  /*1c40*/  FADD.FTZ R35, R75, R35 ;  /* 0x000000234b237221 */ /* 0x020fe20000010000 */
[----:B------:R-:W-:Y:S06]  /*1c50*/  BRA `(.L_x_37334) ;  /* 0x00000000000c7947 */ /* 0x000fec0003800000 */
.L_x_37333:
[----:B-----5:R-:W-:-:S05]  /*1c60*/  HADD2.F32 R6, -RZ, R77.H1_H1 ;  /* 0x3000004dff067230 */ /* 0x020fca0000004100 */
[----:B------:R-:W-:-:S04]  /*1c70*/  FADD.FTZ R35, R6, R35 ;  /* 0x0000002306237221 */ /* 0x000fc80000010000 */
[----:B------:R-:W-:-:S07]  /*1c80*/  @P1 FADD.FTZ R35, R75, R35 ;  /* 0x000000234b231221 */ /* 0x000fce0000010000 */
.L_x_37334:
[----:B------:R-:W-:Y:S01]  /*1c90*/  HADD2.F32 R28, -RZ, R30.H0_H0 ;  /* 0x2000001eff1c7230 */ /* 0x000fe20000004100 */
[----:B------:R-:W-:Y:S06]  /*1ca0*/  @P2 BRA `(.L_x_37335) ;  /* 0x00000000000c2947 */ /* 0x000fec0003800000 */
[----:B------:R-:W-:Y:S05]  /*1cb0*/  @!P1 BRA `(.L_x_37336) ;  /* 0x0000000000149947 */ /* 0x000fea0003800000 */
[----:B-----5:R-:W-:Y:S01]  /*1cc0*/  FADD.FTZ R28, R68, R28 ;  /* 0x0000001c441c7221 */ /* 0x020fe20000010000 */
[----:B------:R-:W-:Y:S06]  /*1cd0*/  BRA `(.L_x_37336) ;  /* 0x00000000000c7947 */ /* 0x000fec0003800000 */
.L_x_37335:
[----:B-----5:R-:W-:-:S05]  /*1ce0*/  HADD2.F32 R7, -RZ, R78.H0_H0 ;  /* 0x2000004eff077230 */ /* 0x020fca0000004100 */
[----:B------:R-:W-:-:S04]  /*1cf0*/  FADD.FTZ R28, R7, R28 ;  /* 0x0000001c071c7221 */ /* 0x000fc80000010000 */
[----:B------:R-:W-:-:S07]  /*1d00*/  @P1 FADD.FTZ R28, R68, R28 ;  /* 0x0000001c441c1221 */ /* 0x000fce0000010000 */
.L_x_37336:
[----:B------:R-:W-:Y:S01]  /*1d10*/  HADD2.F32 R29, -RZ, R30.H1_H1 ;  /* 0x3000001eff1d7230 */ /* 0x000fe20000004100 */
[----:B------:R-:W-:Y:S06]  /*1d20*/  @P2 BRA `(.L_x_37337) ;  /* 0x00000000000c2947 */ /* 0x000fec0003800000 */
[----:B------:R-:W-:Y:S05]  /*1d30*/  @!P1 BRA `(.L_x_37338) ;  /* 0x0000000000149947 */ /* 0x000fea0003800000 */
[----:B-----5:R-:W-:Y:S01]  /*1d40*/  FADD.FTZ R29, R69, R29 ;  /* 0x0000001d451d7221 */ /* 0x020fe20000010000 */
[----:B------:R-:W-:Y:S06]  /*1d50*/  BRA `(.L_x_37338) ;  /* 0x00000000000c7947 */ /* 0x000fec0003800000 */
.L_x_37337:
[----:B-----5:R-:W-:-:S05]  /*1d60*/  HADD2.F32 R6, -RZ, R78.H1_H1 ;  /* 0x3000004eff067230 */ /* 0x020fca0000004100 */
[----:B------:R-:W-:-:S04]  /*1d70*/  FADD.FTZ R29, R6, R29 ;  /* 0x0000001d061d7221 */ /* 0x000fc80000010000 */
[----:B------:R-:W-:-:S07]  /*1d80*/  @P1 FADD.FTZ R29, R69, R29 ;  /* 0x0000001d451d1221 */ /* 0x000fce0000010000 */
.L_x_37338:
[----:B------:R-:W-:Y:S01]  /*1d90*/  HADD2.F32 R30, -RZ, R31.H0_H0 ;  /* 0x2000001fff1e7230 */ /* 0x000fe20000004100 */
[----:B------:R-:W-:Y:S06]  /*1da0*/  @P2 BRA `(.L_x_37339) ;  /* 0x00000000000c2947 */ /* 0x000fec0003800000 */
[----:B------:R-:W-:Y:S05]  /*1db0*/  @!P1 BRA `(.L_x_37340) ;  /* 0x0000000000149947 */ /* 0x000fea0003800000 */
[----:B-----5:R-:W-:Y:S01]  /*1dc0*/  FADD.FTZ R30, R70, R30 ;  /* 0x0000001e461e7221 */ /* 0x020fe20000010000 */
[----:B------:R-:W-:Y:S06]  /*1dd0*/  BRA `(.L_x_37340) ;  /* 0x00000000000c7947 */ /* 0x000fec0003800000 */
.L_x_37339:
[----:B-----5:R-:W-:-:S05]  /*1de0*/  HADD2.F32 R7, -RZ, R79.H0_H0 ;  /* 0x2000004fff077230 */ /* 0x020fca0000004100 */
[----:B------:R-:W-:-:S04]  /*1df0*/  FADD.FTZ R30, R7, R30 ;  /* 0x0000001e071e7221 */ /* 0x000fc80000010000 */
[----:B------:R-:W-:-:S07]  /*1e00*/  @P1 FADD.FTZ R30, R70, R30 ;  /* 0x0000001e461e1221 */ /* 0x000fce0000010000 */
.L_x_37340:
[----:B------:R-:W-:Y:S01]  /*1e10*/  HADD2.F32 R31, -RZ, R31.H1_H1 ;  /* 0x3000001fff1f7230 */ /* 0x000fe20000004100 */
[----:B------:R-:W-:Y:S06]  /*1e20*/  @P2 BRA `(.L_x_37341) ;  /* 0x00000000000c2947 */ /* 0x000fec0003800000 */
[----:B------:R-:W-:Y:S05]  /*1e30*/  @!P1 BRA `(.L_x_37342) ;  /* 0x0000000000149947 */ /* 0x000fea0003800000 */
[----:B-----5:R-:W-:Y:S01]  /*1e40*/  FADD.FTZ R31, R71, R31 ;  /* 0x0000001f471f7221 */ /* 0x020fe20000010000 */
[----:B------:R-:W-:Y:S06]  /*1e50*/  BRA `(.L_x_37342) ;  /* 0x00000000000c7947 */ /* 0x000fec0003800000 */
.L_x_37341:
[----:B-----5:R-:W-:-:S05]  /*1e60*/  HADD2.F32 R6, -RZ, R79.H1_H1 ;  /* 0x3000004fff067230 */ /* 0x020fca0000004100 */
[----:B------:R-:W-:-:S04]  /*1e70*/  FADD.FTZ R31, R6, R31 ;  /* 0x0000001f061f7221 */ /* 0x000fc80000010000 */
[----:B------:R-:W-:-:S07]  /*1e80*/  @P1 FADD.FTZ R31, R71, R31 ;  /* 0x0000001f471f1221 */ /* 0x000fce0000010000 */
.L_x_37342:
        /* <DEDUP_REMOVED lines=18> */
.L_x_37343:
[----:B-----5:R-:W-:-:S05]  /*1fb0*/  HADD2.F32 R7, -RZ, R76.H0_H0 ;  /* 0x2000004cff077230 */ /* 0x020fca0000004100 */
[----:B------:R-:W-:-:S04]  /*1fc0*/  FADD.FTZ R24, R7, R24 ;  /* 0x0000001807187221 */ /* 0x000fc80000010000 */
[----:B------:R-:W-:-:S07]  /*1fd0*/  @P1 FADD.FTZ R24, R72, R24 ;  /* 0x0000001848181221 */ /* 0x000fce0000010000 */
.L_x_37344:
[----:B------:R-:W-:Y:S01]  /*1fe0*/  HADD2.F32 R25, -RZ, R20.H1_H1 ;  /* 0x30000014ff197230 */ /* 0x000fe20000004100 */
[----:B------:R-:W-:Y:S06]  /*1ff0*/  @P2 BRA `(.L_x_37345) ;  /* 0x00000000000c2947 */ /* 0x000fec0003800000 */
[----:B------:R-:W-:Y:S05]  /*2000*/  @!P1 BRA `(.L_x_37346) ;  /* 0x0000000000149947 */ /* 0x000fea0003800000 */
[----:B-----5:R-:W-:Y:S01]  /*2010*/  FADD.FTZ R25, R73, R25 ;  /* 0x0000001949197221 */ /* 0x020fe20000010000 */
[----:B------:R-:W-:Y:S06]  /*2020*/  BRA `(.L_x_37346) ;  /* 0x00000000000c7947 */ /* 0x000fec0003800000 */
.L_x_37345:
[----:B-----5:R-:W-:-:S05]  /*2030*/  HADD2.F32 R6, -RZ, R76.H1_H1 ;  /* 0x3000004cff067230 */ /* 0x020fca0000004100 */
[----:B------:R-:W-:-:S04]  /*2040*/  FADD.FTZ R25, R6, R25 ;  /* 0x0000001906197221 */ /* 0x000fc80000010000 */
[----:B------:R-:W-:-:S07]  /*2050*/  @P1 FADD.FTZ R25, R73, R25 ;  /* 0x0000001949191221 */ /* 0x000fce0000010000 */
.L_x_37346:
[----:B------:R-:W-:Y:S01]  /*2060*/  HADD2.F32 R26, -RZ, R21.H0_H0 ;  /* 0x20000015ff1a7230 */ /* 0x000fe20000004100 */
[----:B------:R-:W-:Y:S06]  /*2070*/  @P2 BRA `(.L_x_37347) ;  /* 0x00000000000c2947 */ /* 0x000fec0003800000 */
[----:B------:R-:W-:Y:S05]  /*2080*/  @!P1 BRA `(.L_x_37348) ;  /* 0x0000000000149947 */ /* 0x000fea0003800000 */
[----:B-----5:R-:W-:Y:S01]  /*2090*/  FADD.FTZ R26, R74, R26 ;  /* 0x0000001a4a1a7221 */ /* 0x020fe20000010000 */
[----:B------:R-:W-:Y:S06]  /*20a0*/  BRA `(.L_x_37348) ;  /* 0x00000000000c7947 */ /* 0x000fec0003800000 */
.L_x_37347:
[----:B-----5:R-:W-:-:S05]  /*20b0*/  HADD2.F32 R7, -RZ, R77.H0_H0 ;  /* 0x2000004dff077230 */ /* 0x020fca0000004100 */
[----:B------:R-:W-:-:S04]  /*20c0*/  FADD.FTZ R26, R7, R26 ;  /* 0x0000001a071a7221 */ /* 0x000fc80000010000 */
[----:B------:R-:W-:-:S07]  /*20d0*/  @P1 FADD.FTZ R26, R74, R26 ;  /* 0x0000001a4a1a1221 */ /* 0x000fce0000010000 */
.L_x_37348:
[----:B------:R-:W-:Y:S01]  /*20e0*/  HADD2.F32 R27, -RZ, R21.H1_H1 ;  /* 0x30000015ff1b7230 */ /* 0x000fe20000004100 */
[----:B------:R-:W-:Y:S06]  /*20f0*/  @P2 BRA `(.L_x_37349) ;  /* 0x00000000000c2947 */ /* 0x000fec0003800000 */
[----:B------:R-:W-:Y:S05]  /*2100*/  @!P1 BRA `(.L_x_37350) ;  /* 0x0000000000149947 */ /* 0x000fea0003800000 */
[----:B-----5:R-:W-:Y:S01]  /*2110*/  FADD.FTZ R27, R75, R27 ;  /* 0x0000001b4b1b7221 */ /* 0x020fe20000010000 */
[----:B------:R-:W-:Y:S06]  /*2120*/  BRA `(.L_x_37350) ;  /* 0x00000000000c7947 */ /* 0x000fec0003800000 */
.L_x_37349:
[----:B-----5:R-:W-:-:S05]  /*2130*/  HADD2.F32 R6, -RZ, R77.H1_H1 ;  /* 0x3000004dff067230 */ /* 0x020fca0000004100 */
[----:B------:R-:W-:-:S04]  /*2140*/  FADD.FTZ R27, R6, R27 ;  /* 0x0000001b061b7221 */ /* 0x000fc80000010000 */
[----:B------:R-:W-:-:S07]  /*2150*/  @P1 FADD.FTZ R27, R75, R27 ;  /* 0x0000001b4b1b1221 */ /* 0x000fce0000010000 */
.L_x_37350:
[----:B------:R-:W-:Y:S01]  /*2160*/  HADD2.F32 R20, -RZ, R22.H0_H0 ;  /* 0x20000016ff147230 */ /* 0x000fe20000004100 */
[----:B------:R-:W-:Y:S06]  /*2170*/  @P2 BRA `(.L_x_37351) ;  /* 0x00000000000c2947 */ /* 0x000fec0003800000 */
[----:B------:R-:W-:Y:S05]  /*2180*/  @!P1 BRA `(.L_x_37352) ;  /* 0x0000000000149947 */ /* 0x000fea0003800000 */
[----:B-----5:R-:W-:Y:S01]  /*2190*/  FADD.FTZ R20, R68, R20 ;  /* 0x0000001444147221 */ /* 0x020fe20000010000 */
[----:B------:R-:W-:Y:S06]  /*21a0*/  BRA `(.L_x_37352) ;  /* 0x00000000000c7947 */ /* 0x000fec0003800000 */
.L_x_37351:
[----:B-----5:R-:W-:-:S05]  /*21b0*/  HADD2.F32 R7, -RZ, R78.H0_H0 ;  /* 0x2000004eff077230 */ /* 0x020fca0000004100 */
[----:B------:R-:W-:-:S04]  /*21c0*/  FADD.FTZ R20, R7, R20 ;  /* 0x0000001407147221 */ /* 0x000fc80000010000 */
[----:B------:R-:W-:-:S07]  /*21d0*/  @P1 FADD.FTZ R20, R68, R20 ;  /* 0x0000001444141221 */ /* 0x000fce0000010000 */
.L_x_37352:
[----:B------:R-:W-:Y:S01]  /*21e0*/  HADD2.F32 R21, -RZ, R22.H1_H1 ;  /* 0x30000016ff157230 */ /* 0x000fe20000004100 */
[----:B------:R-:W-:Y:S06]  /*21f0*/  @P2 BRA `(.L_x_37353) ;  /* 0x00000000000c2947 */ /* 0x000fec0003800000 */
[----:B------:R-:W-:Y:S05]  /*2200*/  @!P1 BRA `(.L_x_37354) ;  /* 0x0000000000149947 */ /* 0x000fea0003800000 */
[----:B-----5:R-:W-:Y:S01]  /*2210*/  FADD.FTZ R21, R69, R21 ;  /* 0x0000001545157221 */ /* 0x020fe20000010000 */
[----:B------:R-:W-:Y:S06]  /*2220*/  BRA `(.L_x_37354) ;  /* 0x00000000000c7947 */ /* 0x000fec0003800000 */
.L_x_37353:
[----:B-----5:R-:W-:-:S05]  /*2230*/  HADD2.F32 R6, -RZ, R78.H1_H1 ;  /* 0x3000004eff067230 */ /* 0x020fca0000004100 */
[----:B------:R-:W-:-:S04]  /*2240*/  FADD.FTZ R21, R6, R21 ;  /* 0x0000001506157221 */ /* 0x000fc80000010000 */
[----:B------:R-:W-:-:S07]  /*2250*/  @P1 FADD.FTZ R21, R69, R21 ;  /* 0x0000001545151221 */ /* 0x000fce0000010000 */
.L_x_37354:
[----:B------:R-:W-:Y:S01]  /*2260*/  HADD2.F32 R22, -RZ, R23.H0_H0 ;  /* 0x20000017ff167230 */ /* 0x000fe20000004100 */
[----:B------:R-:W-:Y:S06]  /*2270*/  @P2 BRA `(.L_x_37355) ;  /* 0x00000000000c2947 */ /* 0x000fec0003800000 */
[----:B------:R-:W-:Y:S05]  /*2280*/  @!P1 BRA `(.L_x_37356) ;  /* 0x0000000000149947 */ /* 0x000fea0003800000 */
[----:B-----5:R-:W-:Y:S01]  /*2290*/  FADD.FTZ R22, R70, R22 ;  /* 0x0000001646167221 */ /* 0x020fe20000010000 */
[----:B------:R-:W-:Y:S06]  /*22a0*/  BRA `(.L_x_37356) ;  /* 0x00000000000c7947 */ /* 0x000fec0003800000 */
.L_x_37355:
[----:B-----5:R-:W-:-:S05]  /*22b0*/  HADD2.F32 R7, -RZ, R79.H0_H0 ;  /* 0x2000004fff077230 */ /* 0x020fca0000004100 */
[----:B------:R-:W-:-:S04]  /*22c0*/  FADD.FTZ R22, R7, R22 ;  /* 0x0000001607167221 */ /* 0x000fc80000010000 */
[----:B------:R-:W-:-:S07]  /*22d0*/  @P1 FADD.FTZ R22, R70, R22 ;  /* 0x0000001646161221 */ /* 0x000fce0000010000 */
.L_x_37356:
[----:B------:R-:W-:Y:S01]  /*22e0*/  HADD2.F32 R23, -RZ, R23.H1_H1 ;  /* 0x30000017ff177230 */ /* 0x000fe20000004100 */
[----:B------:R-:W-:Y:S06]  /*22f0*/  @P2 BRA `(.L_x_37357) ;  /* 0x00000000000c2947 */ /* 0x000fec0003800000 */
[----:B------:R-:W-:Y:S05]  /*2300*/  @!P1 BRA `(.L_x_37358) ;  /* 0x0000000000149947 */ /* 0x000fea0003800000 */
[----:B-----5:R-:W-:Y:S01]  /*2310*/  FADD.FTZ R23, R71, R23 ;  /* 0x0000001747177221 */ /* 0x020fe20000010000 */
[----:B------:R-:W-:Y:S06]  /*2320*/  BRA `(.L_x_37358) ;  /* 0x00000000000c7947 */ /* 0x000fec0003800000 */
.L_x_37357:
[----:B-----5:R-:W-:-:S05]  /*2330*/  HADD2.F32 R6, -RZ, R79.H1_H1 ;  /* 0x3000004fff067230 */ /* 0x020fca0000004100 */
[----:B------:R-:W-:-:S04]  /*2340*/  FADD.FTZ R23, R6, R23 ;  /* 0x0000001706177221 */ /* 0x000fc80000010000 */
[----:B------:R-:W-:-:S07]  /*2350*/  @P1 FADD.FTZ R23, R71, R23 ;  /* 0x0000001747171221 */ /* 0x000fce0000010000 */
.L_x_37358:
        /* <DEDUP_REMOVED lines=18> */
.L_x_37359:
[----:B-----5:R-:W-:-:S05]  /*2480*/  HADD2.F32 R9, -RZ, R76.H0_H0 ;  /* 0x2000004cff097230 */ /* 0x020fca0000004100 */
[----:B------:R-:W-:-:S04]  /*2490*/  FADD.FTZ R16, R9, R16 ;  /* 0x0000001009107221 */ /* 0x000fc80000010000 */
[----:B------:R-:W-:-:S07]  /*24a0*/  @P1 FADD.FTZ R16, R72, R16 ;  /* 0x0000001048101221 */ /* 0x000fce0000010000 */
.L_x_37360:
[----:B------:R-:W-:Y:S01]  /*24b0*/  HADD2.F32 R17, -RZ, R12.H1_H1 ;  /* 0x3000000cff117230 */ /* 0x000fe20000004100 */
[----:B------:R-:W-:Y:S06]  /*24c0*/  @P2 BRA `(.L_x_37361) ;  /* 0x00000000000c2947 */ /* 0x000fec0003800000 */
[----:B------:R-:W-:Y:S05]  /*24d0*/  @!P1 BRA `(.L_x_37362) ;  /* 0x0000000000149947 */ /* 0x000fea0003800000 */
[----:B-----5:R-:W-:Y:S01]  /*24e0*/  FADD.FTZ R17, R73, R17 ;  /* 0x0000001149117221 */ /* 0x020fe20000010000 */
[----:B------:R-:W-:Y:S06]  /*24f0*/  BRA `(.L_x_37362) ;  /* 0x00000000000c7947 */ /* 0x000fec0003800000 */
.L_x_37361:
[----:B-----5:R-:W-:-:S05]  /*2500*/  HADD2.F32 R6, -RZ, R76.H1_H1 ;  /* 0x3000004cff067230 */ /* 0x020fca0000004100 */
[----:B------:R-:W-:-:S04]  /*2510*/  FADD.FTZ R17, R6, R17 ;  /* 0x0000001106117221 */ /* 0x000fc80000010000 */
[----:B------:R-:W-:-:S07]  /*2520*/  @P1 FADD.FTZ R17, R73, R17 ;  /* 0x0000001149111221 */ /* 0x000fce0000010000 */
.L_x_37362:
[----:B------:R-:W-:Y:S01]  /*2530*/  HADD2.F32 R18, -RZ, R13.H0_H0 ;  /* 0x2000000dff127230 */ /* 0x000fe20000004100 */
[----:B------:R-:W-:Y:S06]  /*2540*/  @P2 BRA `(.L_x_37363) ;  /* 0x00000000000c2947 */ /* 0x000fec0003800000 */
[----:B------:R-:W-:Y:S05]  /*2550*/  @!P1 BRA `(.L_x_37364) ;  /* 0x0000000000149947 */ /* 0x000fea0003800000 */
[----:B-----5:R-:W-:Y:S01]  /*2560*/  FADD.FTZ R18, R74, R18 ;  /* 0x000000124a127221 */ /* 0x020fe20000010000 */
[----:B------:R-:W-:Y:S06]  /*2570*/  BRA `(.L_x_37364) ;  /* 0x00000000000c7947 */ /* 0x000fec0003800000 */
.L_x_37363:
[----:B-----5:R-:W-:-:S05]  /*2580*/  HADD2.F32 R9, -RZ, R77.H0_H0 ;  /* 0x2000004dff097230 */ /* 0x020fca0000004100 */
[----:B------:R-:W-:-:S04]  /*2590*/  FADD.FTZ R18, R9, R18 ;  /* 0x0000001209127221 */ /* 0x000fc80000010000 */
[----:B------:R-:W-:-:S07]  /*25a0*/  @P1 FADD.FTZ R18, R74, R18 ;  /* 0x000000124a121221 */ /* 0x000fce0000010000 */
.L_x_37364:
[----:B------:R-:W-:Y:S01]  /*25b0*/  HADD2.F32 R19, -RZ, R13.H1_H1 ;  /* 0x3000000dff137230 */ /* 0x000fe20000004100 */
[----:B------:R-:W-:Y:S06]  /*25c0*/  @P2 BRA `(.L_x_37365) ;  /* 0x00000000000c2947 */ /* 0x000fec0003800000 */
[----:B------:R-:W-:Y:S05]  /*25d0*/  @!P1 BRA `(.L_x_37366) ;  /* 0x0000000000149947 */ /* 0x000fea0003800000 */
[----:B-----5:R-:W-:Y:S01]  /*25e0*/  FADD.FTZ R19, R75, R19 ;  /* 0x000000134b137221 */ /* 0x020fe20000010000 */
[----:B------:R-:W-:Y:S06]  /*25f0*/  BRA `(.L_x_37366) ;  /* 0x00000000000c7947 */ /* 0x000fec0003800000 */
.L_x_37365:
[----:B-----5:R-:W-:-:S05]  /*2600*/  HADD2.F32 R6, -RZ, R77.H1_H1 ;  /* 0x3000004dff067230 */ /* 0x020fca0000004100 */
[----:B------:R-:W-:-:S04]  /*2610*/  FADD.FTZ R19, R6, R19 ;  /* 0x0000001306137221 */ /* 0x000fc80000010000 */
[----:B------:R-:W-:-:S07]  /*2620*/  @P1 FADD.FTZ R19, R75, R19 ;  /* 0x000000134b131221 */ /* 0x000fce0000010000 */
.L_x_37366:
[----:B------:R-:W-:Y:S01]  /*2630*/  HADD2.F32 R12, -RZ, R14.H0_H0 ;  /* 0x2000000eff0c7230 */ /* 0x000fe20000004100 */
[----:B------:R-:W-:Y:S06]  /*2640*/  @P2 BRA `(.L_x_37367) ;  /* 0x00000000000c2947 */ /* 0x000fec0003800000 */
[----:B------:R-:W-:Y:S05]  /*2650*/  @!P1 BRA `(.L_x_37368) ;  /* 0x0000000000149947 */ /* 0x000fea0003800000 */
[----:B-----5:R-:W-:Y:S01]  /*2660*/  FADD.FTZ R12, R68, R12 ;  /* 0x0000000c440c7221 */ /* 0x020fe20000010000 */
[----:B------:R-:W-:Y:S06]  /*2670*/  BRA `(.L_x_37368) ;  /* 0x00000000000c7947 */ /* 0x000fec0003800000 */
.L_x_37367:
[----:B-----5:R-:W-:-:S05]  /*2680*/  HADD2.F32 R9, -RZ, R78.H0_H0 ;  /* 0x2000004eff097230 */ /* 0x020fca0000004100 */
[----:B------:R-:W-:-:S04]  /*2690*/  FADD.FTZ R12, R9, R12 ;  /* 0x0000000c090c7221 */ /* 0x000fc80000010000 */
[----:B------:R-:W-:-:S07]  /*26a0*/  @P1 FADD.FTZ R12, R68, R12 ;  /* 0x0000000c440c1221 */ /* 0x000fce0000010000 */
.L_x_37368:
[----:B------:R-:W-:Y:S01]  /*26b0*/  HADD2.F32 R13, -RZ, R14.H1_H1 ;  /* 0x3000000eff0d7230 */ /* 0x000fe20000004100 */
[----:B------:R-:W-:Y:S06]  /*26c0*/  @P2 BRA `(.L_x_37369) ;  /* 0x00000000000c2947 */ /* 0x000fec0003800000 */
[----:B------:R-:W-:Y:S05]  /*26d0*/  @!P1 BRA `(.L_x_37370) ;  /* 0x0000000000149947 */ /* 0x000fea0003800000 */
[----:B-----5:R-:W-:Y:S01]  /*26e0*/  FADD.FTZ R13, R69, R13 ;  /* 0x0000000d450d7221 */ /* 0x020fe20000010000 */
[----:B------:R-:W-:Y:S06]  /*26f0*/  BRA `(.L_x_37370) ;  /* 0x00000000000c7947 */ /* 0x000fec0003800000 */
.L_x_37369:
[----:B-----5:R-:W-:-:S05]  /*2700*/  HADD2.F32 R6, -RZ, R78.H1_H1 ;  /* 0x3000004eff067230 */ /* 0x020fca0000004100 */
[----:B------:R-:W-:-:S04]  /*2710*/  FADD.FTZ R13, R6, R13 ;  /* 0x0000000d060d7221 */ /* 0x000fc80000010000 */
[----:B------:R-:W-:-:S07]  /*2720*/  @P1 FADD.FTZ R13, R69, R13 ;  /* 0x0000000d450d1221 */ /* 0x000fce0000010000 */
.L_x_37370:
[----:B------:R-:W-:Y:S01]  /*2730*/  HADD2.F32 R14, -RZ, R15.H0_H0 ;  /* 0x2000000fff0e7230 */ /* 0x000fe20000004100 */
[----:B------:R-:W-:Y:S06]  /*2740*/  @P2 BRA `(.L_x_37371) ;  /* 0x00000000000c2947 */ /* 0x000fec0003800000 */
[----:B------:R-:W-:Y:S05]  /*2750*/  @!P1 BRA `(.L_x_37372) ;  /* 0x0000000000149947 */ /* 0x000fea0003800000 */
[----:B-----5:R-:W-:Y:S01]  /*2760*/  FADD.FTZ R14, R70, R14 ;  /* 0x0000000e460e7221 */ /* 0x020fe20000010000 */
[----:B------:R-:W-:Y:S06]  /*2770*/  BRA `(.L_x_37372) ;  /* 0x00000000000c7947 */ /* 0x000fec0003800000 */
.L_x_37371:
[----:B-----5:R-:W-:-:S05]  /*2780*/  HADD2.F32 R9, -RZ, R79.H0_H0 ;  /* 0x2000004fff097230 */ /* 0x020fca0000004100 */
[----:B------:R-:W-:-:S04]  /*2790*/  FADD.FTZ R14, R9, R14 ;  /* 0x0000000e090e7221 */ /* 0x000fc80000010000 */
[----:B------:R-:W-:-:S07]  /*27a0*/  @P1 FADD.FTZ R14, R70, R14 ;  /* 0x0000000e460e1221 */ /* 0x000fce0000010000 */
.L_x_37372:
[----:B------:R-:W-:Y:S01]  /*27b0*/  HADD2.F32 R15, -RZ, R15.H1_H1 ;  /* 0x3000000fff0f7230 */ /* 0x000fe20000004100 */
[----:B------:R-:W-:Y:S06]  /*27c0*/  @P2 BRA `(.L_x_37373) ;  /* 0x00000000000c2947 */ /* 0x000fec0003800000 */
[----:B------:R-:W-:Y:S05]  /*27d0*/  @!P1 BRA `(.L_x_37374) ;  /* 0x0000000000149947 */ /* 0x000fea0003800000 */
[----:B-----5:R-:W-:Y:S01]  /*27e0*/  FADD.FTZ R15, R71, R15 ;  /* 0x0000000f470f7221 */ /* 0x020fe20000010000 */
[----:B------:R-:W-:Y:S06]  /*27f0*/  BRA `(.L_x_37374) ;  /* 0x00000000000c7947 */ /* 0x000fec0003800000 */
.L_x_37373:
[----:B-----5:R-:W-:-:S05]  /*2800*/  HADD2.F32 R6, -RZ, R79.H1_H1 ;  /* 0x3000004fff067230 */ /* 0x020fca0000004100 */
[----:B------:R-:W-:-:S04]  /*2810*/  FADD.FTZ R15, R6, R15 ;  /* 0x0000000f060f7221 */ /* 0x000fc80000010000 */
[----:B------:R-:W-:-:S07]  /*2820*/  @P1 FADD.FTZ R15, R71, R15 ;  /* 0x0000000f470f1221 */ /* 0x000fce0000010000 */
.L_x_37374:
        /* <DEDUP_REMOVED lines=18> */
.L_x_37375:
[----:B-----5:R-:W-:-:S05]  /*2950*/  HADD2.F32 R9, -RZ, R76.H0_H0 ;  /* 0x2000004cff097230 */ /* 0x020fca0000004100 */
[----:B------:R-:W-:-:S04]  /*2960*/  FADD.FTZ R208, R9, R208 ;  /* 0x000000d009d07221 */ /* 0x000fc80000010000 */
[----:B------:R-:W-:-:S07]  /*2970*/  @P1 FADD.FTZ R208, R72, R208 ;  /* 0x000000d048d01221 */ /* 0x000fce0000010000 */
.L_x_37376:
[----:B------:R-:W-:Y:S01]  /*2980*/  HADD2.F32 R209, -RZ, R212.H1_H1 ;  /* 0x300000d4ffd17230 */ /* 0x000fe20000004100 */
[----:B------:R-:W-:Y:S06]  /*2990*/  @P2 BRA `(.L_x_37377) ;  /* 0x00000000000c2947 */ /* 0x000fec0003800000 */
[----:B------:R-:W-:Y:S05]  /*29a0*/  @!P1 BRA `(.L_x_37378) ;  /* 0x0000000000149947 */ /* 0x000fea0003800000 */
[----:B-----5:R-:W-:Y:S01]  /*29b0*/  FADD.FTZ R209, R73, R209 ;  /* 0x000000d149d17221 */ /* 0x020fe20000010000 */
[----:B------:R-:W-:Y:S06]  /*29c0*/  BRA `(.L_x_37378) ;  /* 0x00000000000c7947 */ /* 0x000fec0003800000 */
.L_x_37377:
[----:B-----5:R-:W-:-:S05]  /*29d0*/  HADD2.F32 R6, -RZ, R76.H1_H1 ;  /* 0x3000004cff067230 */ /* 0x020fca0000004100 */
[----:B------:R-:W-:-:S04]  /*29e0*/  FADD.FTZ R209, R6, R209 ;  /* 0x000000d106d17221 */ /* 0x000fc80000010000 */
[----:B------:R-:W-:-:S07]  /*29f0*/  @P1 FADD.FTZ R209, R73, R209 ;  /* 0x000000d149d11221 */ /* 0x000fce0000010000 */
.L_x_37378:
[----:B------:R-:W-:Y:S01]  /*2a00*/  HADD2.F32 R210, -RZ, R213.H0_H0 ;  /* 0x200000d5ffd27230 */ /* 0x000fe20000004100 */
[----:B------:R-:W-:Y:S06]  /*2a10*/  @P2 BRA `(.L_x_37379) ;  /* 0x00000000000c2947 */ /* 0x000fec0003800000 */
[----:B------:R-:W-:Y:S05]  /*2a20*/  @!P1 BRA `(.L_x_37380) ;  /* 0x0000000000149947 */ /* 0x000fea0003800000 */
[----:B-----5:R-:W-:Y:S01]  /*2a30*/  FADD.FTZ R210, R74, R210 ;  /* 0x000000d24ad27221 */ /* 0x020fe20000010000 */
[----:B------:R-:W-:Y:S06]  /*2a40*/  BRA `(.L_x_37380) ;  /* 0x00000000000c7947 */ /* 0x000fec0003800000 */
.L_x_37379:
[----:B-----5:R-:W-:-:S05]  /*2a50*/  HADD2.F32 R9, -RZ, R77.H0_H0 ;  /* 0x2000004dff097230 */ /* 0x020fca0000004100 */
[----:B------:R-:W-:-:S04]  /*2a60*/  FADD.FTZ R210, R9, R210 ;  /* 0x000000d209d27221 */ /* 0x000fc80000010000 */
[----:B------:R-:W-:-:S07]  /*2a70*/  @P1 FADD.FTZ R210, R74, R210 ;  /* 0x000000d24ad21221 */ /* 0x000fce0000010000 */
.L_x_37380:
[----:B------:R-:W-:Y:S01]  /*2a80*/  HADD2.F32 R211, -RZ, R213.H1_H1 ;  /* 0x300000d5ffd37230 */ /* 0x000fe20000004100 */
[----:B------:R-:W-:Y:S06]  /*2a90*/  @P2 BRA `(.L_x_37381) ;  /* 0x00000000000c2947 */ /* 0x000fec0003800000 */
[----:B------:R-:W-:Y:S05]  /*2aa0*/  @!P1 BRA `(.L_x_37382) ;  /* 0x0000000000149947 */ /* 0x000fea0003800000 */
[----:B-----5:R-:W-:Y:S01]  /*2ab0*/  FADD.FTZ R211, R75, R211 ;  /* 0x000000d34bd37221 */ /* 0x020fe20000010000 */
[----:B------:R-:W-:Y:S06]  /*2ac0*/  BRA `(.L_x_37382) ;  /* 0x00000000000c7947 */ /* 0x000fec0003800000 */
.L_x_37381:
[----:B-----5:R-:W-:-:S05]  /*2ad0*/  HADD2.F32 R6, -RZ, R77.H1_H1 ;  /* 0x3000004dff067230 */ /* 0x020fca0000004100 */
[----:B------:R-:W-:-:S04]  /*2ae0*/  FADD.FTZ R211, R6, R211 ;  /* 0x000000d306d37221 */ /* 0x000fc80000010000 */
[----:B------:R-:W-:-:S07]  /*2af0*/  @P1 FADD.FTZ R211, R75, R211 ;  /* 0x000000d34bd31221 */ /* 0x000fce0000010000 */
.L_x_37382:
[----:B------:R-:W-:Y:S01]  /*2b00*/  HADD2.F32 R212, -RZ, R214.H0_H0 ;  /* 0x200000d6ffd47230 */ /* 0x000fe20000004100 */
[----:B------:R-:W-:Y:S06]  /*2b10*/  @P2 BRA `(.L_x_37383) ;  /* 0x00000000000c2947 */ /* 0x000fec0003800000 */
[----:B------:R-:W-:Y:S05]  /*2b20*/  @!P1 BRA `(.L_x_37384) ;  /* 0x0000000000149947 */ /* 0x000fea0003800000 */
[----:B-----5:R-:W-:Y:S01]  /*2b30*/  FADD.FTZ R212, R68, R212 ;  /* 0x000000d444d47221 */ /* 0x020fe20000010000 */
[----:B------:R-:W-:Y:S06]  /*2b40*/  BRA `(.L_x_37384) ;  /* 0x00000000000c7947 */ /* 0x000fec0003800000 */
.L_x_37383:
[----:B-----5:R-:W-:-:S05]  /*2b50*/  HADD2.F32 R9, -RZ, R78.H0_H0 ;  /* 0x2000004eff097230 */ /* 0x020fca0000004100 */
[----:B------:R-:W-:-:S04]  /*2b60*/  FADD.FTZ R212, R9, R212 ;  /* 0x000000d409d47221 */ /* 0x000fc80000010000 */
[----:B------:R-:W-:-:S07]  /*2b70*/  @P1 FADD.FTZ R212, R68, R212 ;  /* 0x000000d444d41221 */ /* 0x000fce0000010000 */
.L_x_37384:
[----:B------:R-:W-:Y:S01]  /*2b80*/  HADD2.F32 R213, -RZ, R214.H1_H1 ;  /* 0x300000d6ffd57230 */ /* 0x000fe20000004100 */
[----:B------:R-:W-:Y:S06]  /*2b90*/  @P2 BRA `(.L_x_37385) ;  /* 0x00000000000c2947 */ /* 0x000fec0003800000 */
[----:B------:R-:W-:Y:S05]  /*2ba0*/  @!P1 BRA `(.L_x_37386) ;  /* 0x0000000000149947 */ /* 0x000fea0003800000 */
[----:B-----5:R-:W-:Y:S01]  /*2bb0*/  FADD.FTZ R213, R69, R213 ;  /* 0x000000d545d57221 */ /* 0x020fe20000010000 */
[----:B------:R-:W-:Y:S06]  /*2bc0*/  BRA `(.L_x_37386) ;  /* 0x00000000000c7947 */ /* 0x000fec0003800000 */
.L_x_37385:
[----:B-----5:R-:W-:-:S05]  /*2bd0*/  HADD2.F32 R6, -RZ, R78.H1_H1 ;  /* 0x3000004eff067230 */ /* 0x020fca0000004100 */
[----:B------:R-:W-:-:S04]  /*2be0*/  FADD.FTZ R213, R6, R213 ;  /* 0x000000d506d57221 */ /* 0x000fc80000010000 */
[----:B------:R-:W-:-:S07]  /*2bf0*/  @P1 FADD.FTZ R213, R69, R213 ;  /* 0x000000d545d51221 */ /* 0x000fce0000010000 */
.L_x_37386:
[----:B------:R-:W-:Y:S01]  /*2c00*/  HADD2.F32 R214, -RZ, R215.H0_H0 ;  /* 0x200000d7ffd67230 */ /* 0x000fe20000004100 */
[----:B------:R-:W-:Y:S06]  /*2c10*/  @P2 BRA `(.L_x_37387) ;  /* 0x00000000000c2947 */ /* 0x000fec0003800000 */
[----:B------:R-:W-:Y:S05]  /*2c20*/  @!P1 BRA `(.L_x_37388) ;  /* 0x0000000000149947 */ /* 0x000fea0003800000 */
[----:B-----5:R-:W-:Y:S01]  /*2c30*/  FADD.FTZ R214, R70, R214 ;  /* 0x000000d646d67221 */ /* 0x020fe20000010000 */
[----:B------:R-:W-:Y:S06]  /*2c40*/  BRA `(.L_x_37388) ;  /* 0x00000000000c7947 */ /* 0x000fec0003800000 */
.L_x_37387:
[----:B-----5:R-:W-:-:S05]  /*2c50*/  HADD2.F32 R9, -RZ, R79.H0_H0 ;  /* 0x2000004fff097230 */ /* 0x020fca0000004100 */
[----:B------:R-:W-:-:S04]  /*2c60*/  FADD.FTZ R214, R9, R214 ;  /* 0x000000d609d67221 */ /* 0x000fc80000010000 */
[----:B------:R-:W-:-:S07]  /*2c70*/  @P1 FADD.FTZ R214, R70, R214 ;  /* 0x000000d646d61221 */ /* 0x000fce0000010000 */
.L_x_37388:
[----:B------:R-:W-:Y:S01]  /*2c80*/  HADD2.F32 R215, -RZ, R215.H1_H1 ;  /* 0x300000d7ffd77230 */ /* 0x000fe20000004100 */
[----:B------:R-:W-:Y:S06]  /*2c90*/  @P2 BRA `(.L_x_37389) ;  /* 0x00000000000c2947 */ /* 0x000fec0003800000 */
[----:B------:R-:W-:Y:S05]  /*2ca0*/  @!P1 BRA `(.L_x_37390) ;  /* 0x0000000000149947 */ /* 0x000fea0003800000 */
[----:B-----5:R-:W-:Y:S01]  /*2cb0*/  FADD.FTZ R215, R71, R215 ;  /* 0x000000d747d77221 */ /* 0x020fe20000010000 */
[----:B------:R-:W-:Y:S06]  /*2cc0*/  BRA `(.L_x_37390) ;  /* 0x00000000000c7947 */ /* 0x000fec0003800000 */
.L_x_37389:
[----:B-----5:R-:W-:-:S05]  /*2cd0*/  HADD2.F32 R6, -RZ, R79.H1_H1 ;  /* 0x3000004fff067230 */ /* 0x020fca0000004100 */
[----:B------:R-:W-:-:S04]  /*2ce0*/  FADD.FTZ R215, R6, R215 ;  /* 0x000000d706d77221 */ /* 0x000fc80000010000 */
[----:B------:R-:W-:-:S07]  /*2cf0*/  @P1 FADD.FTZ R215, R71, R215 ;  /* 0x000000d747d71221 */ /* 0x000fce0000010000 */
.L_x_37390:
        /* <DEDUP_REMOVED lines=219> */
.L_x_37404:
        /* <DEDUP_REMOVED lines=107> */
[----:B------:R-:W-:Y:S01]  /*4160*/  F2FP.F16.F32.PACK_AB R15, R62, R61 ;  /* 0x0000003d3e0f723e */ /* 0x000fe200000000ff */
[----:B------:R-:W-:Y:S01]  /*4170*/  FFMA.FTZ R18, R128, R29, R192 ;  /* 0x0000001d80127223 */ /* 0x000fe200000100c0 */
[----:B------:R-:W-:Y:S01]  /*4180*/  F2FP.F16.F32.PACK_AB R14, R19, R14 ;  /* 0x0000000e130e723e */ /* 0x000fe200000000ff */
[----:B------:R-:W-:Y:S01]  /*4190*/  FFMA.FTZ R5, R129, R52, R193 ;  /* 0x0000003481057223 */ /* 0x000fe200000100c1 */
[----:B------:R-:W-:Y:S01]  /*41a0*/  F2FP.F16.F32.PACK_AB R13, R66, R13 ;  /* 0x0000000d420d723e */ /* 0x000fe200000000ff */
[----:B------:R-:W-:Y:S01]  /*41b0*/  FADD.FTZ R43, -R217, R43 ;  /* 0x0000002bd92b7221 */ /* 0x000fe20000010100 */
[----:B------:R-:W-:Y:S01]  /*41c0*/  F2FP.F16.F32.PACK_AB R12, R17, R12 ;  /* 0x0000000c110c723e */ /* 0x000fe200000000ff */
        /* <DEDUP_REMOVED lines=13> */
[----:B------:R-:W-:Y:S01]  /*42a0*/  F2FP.F16.F32.PACK_AB R18, R5, R18 ;  /* 0x000000120512723e */ /* 0x000fe200000000ff */
        /* <DEDUP_REMOVED lines=32> */
[----:B------:R-:W-:Y:S01]  /*44b0*/  FFMA.FTZ R10, R112, R43, R176 ;  /* 0x0000002b700a7223 */ /* 0x000fe200000100b0 */
[----:B------:R-:W-:Y:S01]  /*44c0*/  F2FP.F16.F32.PACK_AB R14, R14, R51 ;  /* 0x000000330e0e723e */ /* 0x000fe200000000ff */
[----:B------:R-:W-:Y:S01]  /*44d0*/  IMAD.WIDE.U32 R50, R4, 0x10, R22 ;  /* 0x0000001004327825 */ /* 0x000fe200078e0016 */
[----:B------:R-:W-:-:S03]  /*44e0*/  F2FP.F16.F32.PACK_AB R12, R12, R55 ;  /* 0x000000370c0c723e */ /* 0x000fc600000000ff */
[----:B------:R-:W-:Y:S01]  /*44f0*/  FFMA.FTZ R7, R113, R36, R177 ;  /* 0x0000002471077223 */ /* 0x000fe200000100b1 */
[C---:B------:R-:W-:Y:S01]  /*4500*/  FMUL.FTZ R34, R223.reuse, R35 ;  /* 0x00000023df227220 */ /* 0x040fe20000410000 */
[C---:B------:R-:W-:Y:S01]  /*4510*/  FMUL.FTZ R35, R223.reuse, R218 ;  /* 0x000000dadf237220 */ /* 0x040fe20000410000 */
[----:B------:R-:W-:Y:S01]  /*4520*/  FMUL.FTZ R58, R223, R219 ;  /* 0x000000dbdf3a7220 */ /* 0x000fe20000410000 */
[----:B------:R0:W-:Y:S01]  /*4530*/  STG.E.128 desc[UR4][R48.64], R16 ;  /* 0x0000001030007986 */ /* 0x0001e2000c101d04 */
[----:B------:R-:W-:Y:S01]  /*4540*/  F2FP.F16.F32.PACK_AB R10, R7, R10 ;  /* 0x0000000a070a723e */ /* 0x000fe200000000ff */
        /* <DEDUP_REMOVED lines=15> */
[----:B------:R-:W-:Y:S01]  /*4640*/  F2FP.F16.F32.PACK_AB R8, R3, R8 ;  /* 0x000000080308723e */ /* 0x000fe200000000ff */
        /* <DEDUP_REMOVED lines=54> */
[----:B------:R-:W-:Y:S01]  /*49b0*/  IMAD.WIDE.U32 R22, R216, 0x10, R22 ;  /* 0x00000010d8167825 */ /* 0x000fe200078e0016 */
[----:B------:R-:W-:-:S02]  /*49c0*/  F2FP.F16.F32.PACK_AB R9, R42, R9 ;  /* 0x000000092a09723e */ /* 0x000fc400000000ff */
[----:B------:R-:W-:Y:S02]  /*49d0*/  F2FP.F16.F32.PACK_AB R15, R30, R57 ;  /* 0x000000391e0f723e */ /* 0x000fe400000000ff */
[----:B------:R-:W-:Y:S01]  /*49e0*/  F2FP.F16.F32.PACK_AB R19, R220, R19 ;  /* 0x00000013dc13723e */ /* 0x000fe200000000ff */
[----:B------:R1:W-:Y:S01]  /*49f0*/  STG.E.128 desc[UR4][R4.64], R8 ;  /* 0x0000000804007986 */ /* 0x0003e2000c101d04 */
        /* <DEDUP_REMOVED lines=10> */
[----:B0-----:R-:W-:-:S03]  /*4aa0*/  LEA R2, R6, R2, 0x2 ;  /* 0x0000000206027211 */ /* 0x001fc600078e10ff */
[----:B------:R1:W-:Y:S01]  /*4ab0*/  STG.E.128 desc[UR4][R22.64], R216 ;  /* 0x000000d816007986 */ /* 0x0003e2000c101d04 */
[----:B------:R-:W-:-:S13]  /*4ac0*/  ISETP.GE.AND P1, PT, R2, R7, PT ;  /* 0x000000070200720c */ /* 0x000fda0003f26270 */
[----:B------:R-:W-:Y:S05]  /*4ad0*/  @!P1 BRA `(.L_x_37392) ;  /* 0xffffffb800cc9947 */ /* 0x000fea000383ffff */
[----:B------:R-:W-:Y:S05]  /*4ae0*/  BSYNC B0 ;  /* 0x0000000000007941 */ /* 0x000fea0003800000 */
.L_x_37262:
[----:B------:R-:W-:Y:S05]  /*4af0*/  EXIT ;  /* 0x000000000000794d */ /* 0x000fea0003800000 */
.L_x_37391:
        /* <DEDUP_REMOVED lines=8> */
.L_x_37394:
[----:B------:R-:W-:Y:S05]  /*4b80*/  BSYNC B1 ;  /* 0x0000000000017941 */ /* 0x000fea0003800000 */
.L_x_37393:
        /* <DEDUP_REMOVED lines=9> */
.L_x_37395:
[----:B------:R-:W-:Y:S01]  /*4c20*/  HFMA2.MMA R225, -RZ, RZ, 0, 2.384185791015625e-07 ;  /* 0x00000004ffe17435 */ /* 0x000fe200000001ff */
[----:B------:R-:W-:-:S05]  /*4c30*/  MOV R218, R224 ;  /* 0x000000e000da7202 */ /* 0x000fca0000000f00 */
[----:B------:R-:W-:-:S05]  /*4c40*/  FADD.FTZ R219, R217, R218 ;  /* 0x000000dad9db7221 */ /* 0x000fca0000010000 */
[----:B------:R-:W-:-:S07]  /*4c50*/  MOV R226, R219 ;  /* 0x000000db00e27202 */ /* 0x000fce0000000f00 */
[----:B------:R-:W-:Y:S05]  /*4c60*/  WARPSYNC.COLLECTIVE R223, `(.L_x_37396) ;  /* 0x00000000df087348 */ /* 0x000fea0003c00000 */
[----:B------:R0:W1:Y:S02]  /*4c70*/  SHFL.BFLY P2, R224, R226, R225, R228 ;  /* 0x0c0000e1e2e07389 */ /* 0x00006400000400e4 */
[----:B01----:R-:W-:Y:S01]  /*4c80*/  ENDCOLLECTIVE ;  /* 0x000000000000791b */ /* 0x003fe20003800000 */
.L_x_37396:
        /* <DEDUP_REMOVED lines=8> */
.L_x_37397:
[----:B------:R-:W-:Y:S01]  /*4d10*/  HFMA2.MMA R225, -RZ, RZ, 0, 9.5367431640625e-07 ;  /* 0x00000010ffe17435 */ /* 0x000fe200000001ff */
[----:B------:R-:W-:-:S05]  /*4d20*/  MOV R9, R224 ;  /* 0x000000e000097202 */ /* 0x000fca0000000f00 */
[----:B------:R-:W-:-:S05]  /*4d30*/  FADD.FTZ R221, R220, R9 ;  /* 0x00000009dcdd7221 */ /* 0x000fca0000010000 */
[----:B------:R-:W-:-:S07]  /*4d40*/  MOV R226, R221 ;  /* 0x000000dd00e27202 */ /* 0x000fce0000000f00 */
[----:B------:R-:W-:Y:S05]  /*4d50*/  WARPSYNC.COLLECTIVE R223, `(.L_x_37398) ;  /* 0x00000000df087348 */ /* 0x000fea0003c00000 */
[----:B------:R0:W1:Y:S02]  /*4d60*/  SHFL.BFLY P2, R224, R226, R225, R228 ;  /* 0x0c0000e1e2e07389 */ /* 0x00006400000400e4 */
[----:B01----:R-:W-:Y:S01]  /*4d70*/  ENDCOLLECTIVE ;  /* 0x000000000000791b */ /* 0x003fe20003800000 */
.L_x_37398:
        /* <DEDUP_REMOVED lines=136> */
.L_x_37399:
[----:B------:R-:W-:Y:S01]  /*5600*/  HFMA2.MMA R225, -RZ, RZ, 0, 1.1920928955078125e-07 ;  /* 0x00000002ffe17435 */ /* 0x000fe200000001ff */
[----:B------:R-:W-:-:S05]  /*5610*/  MOV R217, R224 ;  /* 0x000000e000d97202 */ /* 0x000fca0000000f00 */
[----:B------:R-:W-:-:S05]  /*5620*/  FADD.FTZ R217, R6, R217 ;  /* 0x000000d906d97221 */ /* 0x000fca0000010000 */
[----:B------:R-:W-:-:S07]  /*5630*/  MOV R226, R217 ;  /* 0x000000d900e27202 */ /* 0x000fce0000000f00 */
[----:B------:R-:W-:Y:S05]  /*5640*/  WARPSYNC.COLLECTIVE R223, `(.L_x_37400) ;  /* 0x00000000df087348 */ /* 0x000fea0003c00000 */
[----:B------:R0:W1:Y:S02]  /*5650*/  SHFL.BFLY P2, R224, R226, R225, R228 ;  /* 0x0c0000e1e2e07389 */ /* 0x00006400000400e4 */
[----:B01----:R-:W-:Y:S01]  /*5660*/  ENDCOLLECTIVE ;  /* 0x000000000000791b */ /* 0x003fe20003800000 */
.L_x_37400:
[----:B------:R-:W-:Y:S01]  /*5670*/  HFMA2.MMA R225, -RZ, RZ, 0, 2.384185791015625e-07 ;  /* 0x00000004ffe17435 */ /* 0x000fe200000001ff */
[----:B------:R-:W-:-:S05]  /*5680*/  MOV R220, R224 ;  /* 0x000000e000dc7202 */ /* 0x000fca0000000f00 */
[----:B------:R-:W-:-:S05]  /*5690*/  FADD.FTZ R220, R217, R220 ;  /* 0x000000dcd9dc7221 */ /* 0x000fca0000010000 */
[----:B------:R-:W-:-:S07]  /*56a0*/  MOV R226, R220 ;  /* 0x000000dc00e27202 */ /* 0x000fce0000000f00 */
[----:B------:R-:W-:Y:S05]  /*56b0*/  WARPSYNC.COLLECTIVE R223, `(.L_x_37401) ;  /* 0x00000000df087348 */ /* 0x000fea0003c00000 */
[----:B------:R0:W1:Y:S02]  /*56c0*/  SHFL.BFLY P2, R224, R226, R225, R228 ;  /* 0x0c0000e1e2e07389 */ /* 0x00006400000400e4 */
[----:B01----:R-:W-:Y:S01]  /*56d0*/  ENDCOLLECTIVE ;  /* 0x000000000000791b */ /* 0x003fe20003800000 */
.L_x_37401:
[----:B------:R-:W-:Y:S01]  /*56e0*/  HFMA2.MMA R225, -RZ, RZ, 0, 4.76837158203125e-07 ;  /* 0x00000008ffe17435 */ /* 0x000fe200000001ff */
[----:B------:R-:W-:-:S05]  /*56f0*/  MOV R219, R224 ;  /* 0x000000e000db7202 */ /* 0x000fca0000000f00 */
[----:B------:R-:W-:-:S05]  /*5700*/  FADD.FTZ R219, R220, R219 ;  /* 0x000000dbdcdb7221 */ /* 0x000fca0000010000 */
[----:B------:R-:W-:-:S07]  /*5710*/  MOV R226, R219 ;  /* 0x000000db00e27202 */ /* 0x000fce0000000f00 */
[----:B------:R-:W-:Y:S05]  /*5720*/  WARPSYNC.COLLECTIVE R223, `(.L_x_37402) ;  /* 0x00000000df087348 */ /* 0x000fea0003c00000 */
[----:B------:R0:W1:Y:S02]  /*5730*/  SHFL.BFLY P2, R224, R226, R225, R228 ;  /* 0x0c0000e1e2e07389 */ /* 0x00006400000400e4 */
[----:B01----:R-:W-:Y:S01]  /*5740*/  ENDCOLLECTIVE ;  /* 0x000000000000791b */ /* 0x003fe20003800000 */
.L_x_37402:
[----:B------:R-:W-:Y:S01]  /*5750*/  HFMA2.MMA R225, -RZ, RZ, 0, 9.5367431640625e-07 ;  /* 0x00000010ffe17435 */ /* 0x000fe200000001ff */
[----:B------:R-:W-:-:S05]  /*5760*/  MOV R222, R224 ;  /* 0x000000e000de7202 */ /* 0x000fca0000000f00 */
[----:B------:R-:W-:-:S05]  /*5770*/  FADD.FTZ R222, R219, R222 ;  /* 0x000000dedbde7221 */ /* 0x000fca0000010000 */
[----:B------:R-:W-:-:S07]  /*5780*/  MOV R226, R222 ;  /* 0x000000de00e27202 */ /* 0x000fce0000000f00 */
[----:B------:R-:W-:Y:S05]  /*5790*/  WARPSYNC.COLLECTIVE R223, `(.L_x_37403) ;  /* 0x00000000df087348 */ /* 0x000fea0003c00000 */
[----:B------:R0:W1:Y:S02]  /*57a0*/  SHFL.BFLY P2, R224, R226, R225, R228 ;  /* 0x0c0000e1e2e07389 */ /* 0x00006400000400e4 */
[----:B01----:R-:W-:Y:S01]  /*57b0*/  ENDCOLLECTIVE ;  /* 0x000000000000791b */ /* 0x003fe20003800000 */
.L_x_37403:
[----:B------:R-:W-:Y:S01]  /*57c0*/  MOV R221, R224 ;  /* 0x000000e000dd7202 */ /* 0x000fe20000000f00 */
[----:B------:R-:W-:Y:S06]  /*57d0*/  BRA `(.L_x_37404) ;  /* 0xffffffe000b47947 */ /* 0x000fec000383ffff */
.L_x_37405:
        /* <DEDUP_REMOVED lines=10> */
.L_x_53133:


//--------------------- .text._ZN10layer_norm31ln_parallel_residual_fwd_kernelINS_13Kernel_traitsIf6__halffS2_fjLj2048ELj1ELj4ELj1ELj16ENS_18Kernel_traits_baseILj2048EfS2_fS2_fjLj128EEEEELb1ELb0ELb0EEEvNS_9FwdParamsE --------------------------
	.section	.text._ZN10layer_norm31ln_parallel_residual_fwd_kernelINS_13Kernel_traitsIf6__halffS2_fjLj2048ELj1ELj4ELj1ELj16ENS_18Kernel_traits_baseILj2048EfS2_fS2_fjLj128EEEEELb1ELb0ELb0EEEvNS_9FwdParamsE,"ax",@progbits
	.align	128
        .global         _ZN10layer_norm31ln_parallel_residual_fwd_kernelINS_13Kernel_traitsIf6__halffS2_fjLj2048ELj1ELj4ELj1ELj16ENS_18Kernel_traits_baseILj2048EfS2_fS2_fjLj128EEEEELb1ELb0ELb0EEEvNS_9FwdParamsE
        .type           _ZN10layer_norm31ln_parallel_residual_fwd_kernelINS_13Kernel_traitsIf6__halffS2_fjLj2048ELj1ELj4ELj1ELj16ENS_18Kernel_traits_baseILj2048EfS2_fS2_fjLj128EEEEELb1ELb0ELb0EEEvNS_9FwdParamsE,@function
        .size           _ZN10layer_norm31ln_parallel_residual_fwd_kernelINS_13Kernel_traitsIf6__halffS2_fjLj2048ELj1ELj4ELj1ELj16ENS_18Kernel_traits_baseILj2048EfS2_fS2_fjLj128EEEEELb1ELb0ELb0EEEvNS_9FwdParamsE,(.L_x_53134 - _ZN10layer_norm31ln_parallel_residual_fwd_kernelINS_13Kernel_traitsIf6__halffS2_fjLj2048ELj1ELj4ELj1ELj16ENS_18Kernel_traits_baseILj2048EfS2_fS2_fjLj128EEEEELb1ELb0ELb0EEEvNS_9FwdParamsE)
        .other          _ZN10layer_norm31ln_parallel_residual_fwd_kernelINS_13Kernel_traitsIf6__halffS2_fjLj2048ELj1ELj4ELj1ELj16ENS_18Kernel_traits_baseILj2048EfS2_fS2_fjLj128EEEEELb1ELb0ELb0EEEvNS_9FwdParamsE,@"STO_CUDA_ENTRY STV_DEFAULT"
_ZN10layer_norm31ln_parallel_residual_fwd_kernelINS_13Kernel_traitsIf6__halffS2_fjLj2048ELj1ELj4ELj1ELj16ENS_18Kernel_traits_baseILj2048EfS2_fS2_fjLj128EEEEELb1ELb0ELb0EEEvNS_9FwdParamsE:
.text._ZN10layer_norm31ln_parallel_residual_fwd_kernelINS_13Kernel_traitsIf6__halffS2_fjLj2048ELj1ELj4ELj1ELj16ENS_18Kernel_traits_baseILj2048EfS2_fS2_fjLj128EEEEELb1ELb0ELb0EEEvNS_9FwdParamsE:
        /* <DEDUP_REMOVED lines=144> */
.L_x_37407:
[----:B------:R-:W-:Y:S05]  /*0900*/  BSYNC B0 ;  /* 0x0000000000007941 */ /* 0x000fea0003800000 */
.L_x_37406:
        /* <DEDUP_REMOVED lines=47> */
.L_x_37409:
[----:B------:R-:W-:Y:S05]  /*0c00*/  BSYNC B0 ;  /* 0x0000000000007941 */ /* 0x000fea0003800000 */
.L_x_37408:
        /* <DEDUP_REMOVED lines=47> */
.L_x_37411:
[----:B------:R-:W-:Y:S05]  /*0f00*/  BSYNC B0 ;  /* 0x0000000000007941 */ /* 0x000fea0003800000 */
.L_x_37410:
        /* <DEDUP_REMOVED lines=47> */
.L_x_37413:
[----:B------:R-:W-:Y:S05]  /*1200*/  BSYNC B0 ;  /* 0x0000000000007941 */ /* 0x000fea0003800000 */
.L_x_37412:
        /* <DEDUP_REMOVED lines=47> */
.L_x_37415:
[----:B------:R-:W-:Y:S05]  /*1500*/  BSYNC B0 ;  /* 0x0000000000007941 */ /* 0x000fea0003800000 */
.L_x_37414:
        /* <DEDUP_REMOVED lines=45> */
.L_x_37417:
[----:B------:R-:W-:Y:S05]  /*17e0*/  BSYNC B0 ;  /* 0x0000000000007941 */ /* 0x000fea0003800000 */
.L_x_37416:
        /* <DEDUP_REMOVED lines=43> */
.L_x_37419:
[----:B------:R-:W-:Y:S05]  /*1aa0*/  BSYNC B0 ;  /* 0x0000000000007941 */ /* 0x000fea0003800000 */
.L_x_37418:
        /* <DEDUP_REMOVED lines=46> */
.L_x_37421:
[----:B------:R-:W-:Y:S05]  /*1d90*/  BSYNC B0 ;  /* 0x0000000000007941 */ /* 0x000fea0003800000 */
.L_x_37420:
        /* <DEDUP_REMOVED lines=25> */
.L_x_38487:
        /* <DEDUP_REMOVED lines=35> */
.L_x_37426:
[----:B------:R-:W-:-:S07]  /*2160*/  MOV R188, R6 ;  /* 0x0000000600bc7202 */ /* 0x000fce0000000f00 */
.L_x_37427:
[----:B------:R-:W-:Y:S05]  /*2170*/  BSYNC B2 ;  /* 0x0000000000027941 */ /* 0x000fea0003800000 */
.L_x_37425:
        /* <DEDUP_REMOVED lines=16> */
.L_x_37431:
[----:B------:R-:W-:Y:S05]  /*2280*/  BSYNC B3 ;  /* 0x0000000000037941 */ /* 0x000fea0003800000 */
.L_x_37430:
        /* <DEDUP_REMOVED lines=42> */
.L_x_37429:
[----:B------:R-:W-:Y:S05]  /*2530*/  BSYNC B2 ;  /* 0x0000000000027941 */ /* 0x000fea0003800000 */
.L_x_37428:
        /* <DEDUP_REMOVED lines=19> */
.L_x_37432:
        /* <DEDUP_REMOVED lines=12> */
.L_x_37435:
[----:B------:R-:W-:-:S07]  /*2730*/  MOV R2, R6 ;  /* 0x0000000600027202 */ /* 0x000fce0000000f00 */
.L_x_37436:
[----:B------:R-:W-:Y:S05]  /*2740*/  BSYNC B2 ;  /* 0x0000000000027941 */ /* 0x000fea0003800000 */
.L_x_37434:
        /* <DEDUP_REMOVED lines=16> */
.L_x_37440:
[----:B------:R-:W-:Y:S05]  /*2850*/  BSYNC B3 ;  /* 0x0000000000037941 */ /* 0x000fea0003800000 */
.L_x_37439:
        /* <DEDUP_REMOVED lines=42> */
.L_x_37438:
[----:B------:R-:W-:Y:S05]  /*2b00*/  BSYNC B2 ;  /* 0x0000000000027941 */ /* 0x000fea0003800000 */
.L_x_37437:
        /* <DEDUP_REMOVED lines=8> */
[----:B------:R-:W-:Y:S01]  /*2b90*/  @P0 FADD.FTZ R124, R112, R124 ;  /* 0x0000007c707c0221 */ /* 0x000fe20000010000 */
[----:B------:R-:W-:-:S07]  /*2ba0*/  PRMT R13, R2, 0x7610, R13 ;  /* 0x00007610020d7816 */ /* 0x000fce000000000d */
.L_x_37433:
        /* <DEDUP_REMOVED lines=12> */
.L_x_37442:
[----:B------:R-:W-:-:S07]  /*2c70*/  IMAD.MOV.U32 R2, RZ, RZ, R6 ;  /* 0x000000ffff027224 */ /* 0x000fce00078e0006 */
.L_x_37443:
[----:B------:R-:W-:Y:S05]  /*2c80*/  BSYNC B2 ;  /* 0x0000000000027941 */ /* 0x000fea0003800000 */
.L_x_37441:
        /* <DEDUP_REMOVED lines=16> */
.L_x_37447:
[----:B------:R-:W-:Y:S05]  /*2d90*/  BSYNC B3 ;  /* 0x0000000000037941 */ /* 0x000fea0003800000 */
.L_x_37446:
        /* <DEDUP_REMOVED lines=42> */
.L_x_37445:
[----:B------:R-:W-:Y:S05]  /*3040*/  BSYNC B2 ;  /* 0x0000000000027941 */ /* 0x000fea0003800000 */
.L_x_37444:
        /* <DEDUP_REMOVED lines=14> */
.L_x_37448:
        /* <DEDUP_REMOVED lines=12> */
.L_x_37451:
[----:B------:R-:W-:-:S07]  /*31f0*/  MOV R2, R6 ;  /* 0x0000000600027202 */ /* 0x000fce0000000f00 */
.L_x_37452:
[----:B------:R-:W-:Y:S05]  /*3200*/  BSYNC B2 ;  /* 0x0000000000027941 */ /* 0x000fea0003800000 */
.L_x_37450:
        /* <DEDUP_REMOVED lines=16> */
.L_x_37456:
[----:B------:R-:W-:Y:S05]  /*3310*/  BSYNC B3 ;  /* 0x0000000000037941 */ /* 0x000fea0003800000 */
.L_x_37455:
        /* <DEDUP_REMOVED lines=42> */
.L_x_37454:
[----:B------:R-:W-:Y:S05]  /*35c0*/  BSYNC B2 ;  /* 0x0000000000027941 */ /* 0x000fea0003800000 */
.L_x_37453:
        /* <DEDUP_REMOVED lines=8> */
[----:B------:R-:W-:Y:S01]  /*3650*/  @P0 FADD.FTZ R125, R113, R125 ;  /* 0x0000007d717d0221 */ /* 0x000fe20000010000 */
[----:B---3--:R-:W-:-:S07]  /*3660*/  PRMT R14, R2, 0x7610, R14 ;  /* 0x00007610020e7816 */ /* 0x008fce000000000e */
.L_x_37449:
        /* <DEDUP_REMOVED lines=12> */
.L_x_37458:
[----:B------:R-:W-:-:S07]  /*3730*/  IMAD.MOV.U32 R2, RZ, RZ, R6 ;  /* 0x000000ffff027224 */ /* 0x000fce00078e0006 */
.L_x_37459:
[----:B------:R-:W-:Y:S05]  /*3740*/  BSYNC B2 ;  /* 0x0000000000027941 */ /* 0x000fea0003800000 */
.L_x_37457:
        /* <DEDUP_REMOVED lines=16> */
.L_x_37463:
[----:B------:R-:W-:Y:S05]  /*3850*/  BSYNC B3 ;  /* 0x0000000000037941 */ /* 0x000fea0003800000 */
.L_x_37462:
        /* <DEDUP_REMOVED lines=42> */
.L_x_37461:
[----:B------:R-:W-:Y:S05]  /*3b00*/  BSYNC B2 ;  /* 0x0000000000027941 */ /* 0x000fea0003800000 */
.L_x_37460:
        /* <DEDUP_REMOVED lines=14> */
.L_x_37464:
        /* <DEDUP_REMOVED lines=12> */
.L_x_37467:
[----:B------:R-:W-:-:S07]  /*3cb0*/  MOV R2, R6 ;  /* 0x0000000600027202 */ /* 0x000fce0000000f00 */
.L_x_37468:
[----:B------:R-:W-:Y:S05]  /*3cc0*/  BSYNC B2 ;  /* 0x0000000000027941 */ /* 0x000fea0003800000 */
.L_x_37466:
        /* <DEDUP_REMOVED lines=16> */
.L_x_37472:
[----:B------:R-:W-:Y:S05]  /*3dd0*/  BSYNC B3 ;  /* 0x0000000000037941 */ /* 0x000fea0003800000 */
.L_x_37471:
        /* <DEDUP_REMOVED lines=42> */
.L_x_37470:
[----:B------:R-:W-:Y:S05]  /*4080*/  BSYNC B2 ;  /* 0x0000000000027941 */ /* 0x000fea0003800000 */
.L_x_37469:
        /* <DEDUP_REMOVED lines=9> */
[----:B---3--:R-:W-:-:S07]  /*4120*/  PRMT R15, R2, 0x7610, R15 ;  /* 0x00007610020f7816 */ /* 0x008fce000000000f */
.L_x_37465:
        /* <DEDUP_REMOVED lines=12> */
.L_x_37474:
[----:B------:R-:W-:-:S07]  /*41f0*/  IMAD.MOV.U32 R2, RZ, RZ, R6 ;  /* 0x000000ffff027224 */ /* 0x000fce00078e0006 */
.L_x_37475:
[----:B------:R-:W-:Y:S05]  /*4200*/  BSYNC B2 ;  /* 0x0000000000027941 */ /* 0x000fea0003800000 */
.L_x_37473:
        /* <DEDUP_REMOVED lines=16> */
.L_x_37479:
[----:B------:R-:W-:Y:S05]  /*4310*/  BSYNC B3 ;  /* 0x0000000000037941 */ /* 0x000fea0003800000 */
.L_x_37478:
        /* <DEDUP_REMOVED lines=42> */
.L_x_37477:
[----:B------:R-:W-:Y:S05]  /*45c0*/  BSYNC B2 ;  /* 0x0000000000027941 */ /* 0x000fea0003800000 */
.L_x_37476:
        /* <DEDUP_REMOVED lines=14> */
.L_x_37480:
        /* <DEDUP_REMOVED lines=12> */
.L_x_37483:
[----:B------:R-:W-:-:S07]  /*4770*/  MOV R2, R6 ;  /* 0x0000000600027202 */ /* 0x000fce0000000f00 */
.L_x_37484:
[----:B------:R-:W-:Y:S05]  /*4780*/  BSYNC B2 ;  /* 0x0000000000027941 */ /* 0x000fea0003800000 */
.L_x_37482:
        /* <DEDUP_REMOVED lines=16> */
.L_x_37488:
[----:B------:R-:W-:Y:S05]  /*4890*/  BSYNC B3 ;  /* 0x0000000000037941 */ /* 0x000fea0003800000 */
.L_x_37487:
        /* <DEDUP_REMOVED lines=42> */
.L_x_37486:
[----:B------:R-:W-:Y:S05]  /*4b40*/  BSYNC B2 ;  /* 0x0000000000027941 */ /* 0x000fea0003800000 */
.L_x_37485:
        /* <DEDUP_REMOVED lines=9> */
[----:B--23--:R-:W-:-:S07]  /*4be0*/  PRMT R16, R2, 0x7610, R16 ;  /* 0x0000761002107816 */ /* 0x00cfce0000000010 */
.L_x_37481:
        /* <DEDUP_REMOVED lines=12> */
.L_x_37490:
[----:B------:R-:W-:-:S07]  /*4cb0*/  IMAD.MOV.U32 R2, RZ, RZ, R6 ;  /* 0x000000ffff027224 */ /* 0x000fce00078e0006 */
.L_x_37491:
[----:B------:R-:W-:Y:S05]  /*4cc0*/  BSYNC B2 ;  /* 0x0000000000027941 */ /* 0x000fea0003800000 */
.L_x_37489:
        /* <DEDUP_REMOVED lines=16> */
.L_x_37495:
[----:B------:R-:W-:Y:S05]  /*4dd0*/  BSYNC B3 ;  /* 0x0000000000037941 */ /* 0x000fea0003800000 */
.L_x_37494:
        /* <DEDUP_REMOVED lines=42> */
.L_x_37493:
[----:B------:R-:W-:Y:S05]  /*5080*/  BSYNC B2 ;  /* 0x0000000000027941 */ /* 0x000fea0003800000 */
.L_x_37492:
        /* <DEDUP_REMOVED lines=14> */
.L_x_37496:
        /* <DEDUP_REMOVED lines=12> */
.L_x_37499:
[----:B------:R-:W-:-:S07]  /*5230*/  MOV R2, R6 ;  /* 0x0000000600027202 */ /* 0x000fce0000000f00 */
.L_x_37500:
[----:B------:R-:W-:Y:S05]  /*5240*/  BSYNC B2 ;  /* 0x0000000000027941 */ /* 0x000fea0003800000 */
.L_x_37498:
        /* <DEDUP_REMOVED lines=16> */
.L_x_37504:
[----:B------:R-:W-:Y:S05]  /*5350*/  BSYNC B3 ;  /* 0x0000000000037941 */ /* 0x000fea0003800000 */
.L_x_37503:
        /* <DEDUP_REMOVED lines=42> */
.L_x_37502:
[----:B------:R-:W-:Y:S05]  /*5600*/  BSYNC B2 ;  /* 0x0000000000027941 */ /* 0x000fea0003800000 */
.L_x_37501:
        /* <DEDUP_REMOVED lines=9> */
[----:B--23--:R-:W-:-:S07]  /*56a0*/  PRMT R17, R2, 0x7610, R17 ;  /* 0x0000761002117816 */ /* 0x00cfce0000000011 */
.L_x_37497:
        /* <DEDUP_REMOVED lines=12> */
.L_x_37506:
[----:B------:R-:W-:-:S07]  /*5770*/  IMAD.MOV.U32 R2, RZ, RZ, R6 ;  /* 0x000000ffff027224 */ /* 0x000fce00078e0006 */
.L_x_37507:
[----:B------:R-:W-:Y:S05]  /*5780*/  BSYNC B2 ;  /* 0x0000000000027941 */ /* 0x000fea0003800000 */
.L_x_37505:
        /* <DEDUP_REMOVED lines=16> */
.L_x_37511:
[----:B------:R-:W-:Y:S05]  /*5890*/  BSYNC B3 ;  /* 0x0000000000037941 */ /* 0x000fea0003800000 */
.L_x_37510:
        /* <DEDUP_REMOVED lines=42> */
.L_x_37509:
[----:B------:R-:W-:Y:S05]  /*5b40*/  BSYNC B2 ;  /* 0x0000000000027941 */ /* 0x000fea0003800000 */
.L_x_37508:
        /* <DEDUP_REMOVED lines=12> */
.L_x_37512:
        /* <DEDUP_REMOVED lines=12> */
.L_x_37515:
[----:B------:R-:W-:-:S07]  /*5cd0*/  MOV R2, R6 ;  /* 0x0000000600027202 */ /* 0x000fce0000000f00 */
.L_x_37516:
[----:B------:R-:W-:Y:S05]  /*5ce0*/  BSYNC B2 ;  /* 0x0000000000027941 */ /* 0x000fea0003800000 */
.L_x_37514:
        /* <DEDUP_REMOVED lines=16> */
.L_x_37520:
[----:B------:R-:W-:Y:S05]  /*5df0*/  BSYNC B3 ;  /* 0x0000000000037941 */ /* 0x000fea0003800000 */
.L_x_37519:
        /* <DEDUP_REMOVED lines=42> */
.L_x_37518:
[----:B------:R-:W-:Y:S05]  /*60a0*/  BSYNC B2 ;  /* 0x0000000000027941 */ /* 0x000fea0003800000 */
.L_x_37517:
        /* <DEDUP_REMOVED lines=10> */
.L_x_37513:
        /* <DEDUP_REMOVED lines=12> */
.L_x_37522:
[----:B------:R-:W-:-:S07]  /*6210*/  IMAD.MOV.U32 R2, RZ, RZ, R6 ;  /* 0x000000ffff027224 */ /* 0x000fce00078e0006 */
.L_x_37523:
[----:B------:R-:W-:Y:S05]  /*6220*/  BSYNC B2 ;  /* 0x0000000000027941 */ /* 0x000fea0003800000 */
.L_x_37521:
        /* <DEDUP_REMOVED lines=16> */
.L_x_37527:
[----:B------:R-:W-:Y:S05]  /*6330*/  BSYNC B3 ;  /* 0x0000000000037941 */ /* 0x000fea0003800000 */
.L_x_37526:
        /* <DEDUP_REMOVED lines=42> */
.L_x_37525:
[----:B------:R-:W-:Y:S05]  /*65e0*/  BSYNC B2 ;  /* 0x0000000000027941 */ /* 0x000fea0003800000 */
.L_x_37524:
        /* <DEDUP_REMOVED lines=12> */
.L_x_37528:
        /* <DEDUP_REMOVED lines=12> */
.L_x_37531:
[----:B------:R-:W-:-:S07]  /*6770*/  MOV R2, R6 ;  /* 0x0000000600027202 */ /* 0x000fce0000000f00 */
.L_x_37532:
[----:B------:R-:W-:Y:S05]  /*6780*/  BSYNC B2 ;  /* 0x0000000000027941 */ /* 0x000fea0003800000 */
.L_x_37530:
        /* <DEDUP_REMOVED lines=16> */
.L_x_37536:
[----:B------:R-:W-:Y:S05]  /*6890*/  BSYNC B3 ;  /* 0x0000000000037941 */ /* 0x000fea0003800000 */
.L_x_37535:
        /* <DEDUP_REMOVED lines=42> */
.L_x_37534:
[----:B------:R-:W-:Y:S05]  /*6b40*/  BSYNC B2 ;  /* 0x0000000000027941 */ /* 0x000fea0003800000 */
.L_x_37533:
        /* <DEDUP_REMOVED lines=10> */
.L_x_37529:
        /* <DEDUP_REMOVED lines=12> */
.L_x_37538:
[----:B------:R-:W-:-:S07]  /*6cb0*/  IMAD.MOV.U32 R2, RZ, RZ, R6 ;  /* 0x000000ffff027224 */ /* 0x000fce00078e0006 */
.L_x_37539:
[----:B------:R-:W-:Y:S05]  /*6cc0*/  BSYNC B2 ;  /* 0x0000000000027941 */ /* 0x000fea0003800000 */
.L_x_37537:
        /* <DEDUP_REMOVED lines=16> */
.L_x_37543:
[----:B------:R-:W-:Y:S05]  /*6dd0*/  BSYNC B3 ;  /* 0x0000000000037941 */ /* 0x000fea0003800000 */
.L_x_37542:
        /* <DEDUP_REMOVED lines=42> */
.L_x_37541:
[----:B------:R-:W-:Y:S05]  /*7080*/  BSYNC B2 ;  /* 0x0000000000027941 */ /* 0x000fea0003800000 */
.L_x_37540:
        /* <DEDUP_REMOVED lines=12> */
.L_x_37544:
        /* <DEDUP_REMOVED lines=12> */
.L_x_37547:
[----:B------:R-:W-:-:S07]  /*7210*/  MOV R190, R6 ;  /* 0x0000000600be7202 */ /* 0x000fce0000000f00 */
.L_x_37548:
[----:B------:R-:W-:Y:S05]  /*7220*/  BSYNC B2 ;  /* 0x0000000000027941 */ /* 0x000fea0003800000 */
.L_x_37546:
        /* <DEDUP_REMOVED lines=16> */
.L_x_37552:
[----:B------:R-:W-:Y:S05]  /*7330*/  BSYNC B3 ;  /* 0x0000000000037941 */ /* 0x000fea0003800000 */
.L_x_37551:
        /* <DEDUP_REMOVED lines=42> */
.L_x_37550:
[----:B------:R-:W-:Y:S05]  /*75e0*/  BSYNC B2 ;  /* 0x0000000000027941 */ /* 0x000fea0003800000 */
.L_x_37549:
[----:B------:R-:W-:-:S05]  /*75f0*/  I2FP.F32.U32 R188, R190 ;  /* 0x000000be00bc7245 */ /* 0x000fca0000201000 */
[----:B------:R-:W-:-:S05]  /*7600*/  FFMA.FTZ R188, R188, R192, 1.1641532182693481445e-10 ;  /* 0x2f000000bcbc7423 */ /* 0x000fca00000100c0 */
[----:B------:R-:W-:Y:S01]  /*7610*/  FSETP.GTU.FTZ.AND P2, PT, R188, R193, PT ;  /* 0x000000c1bc00720b */ /* 0x000fe20003f5c000 */
[----:B------:R-:W-:-:S03]  /*7620*/  HADD2.F32 R188, -RZ, R123.H1_H1 ;  /* 0x3000007bffbc7230 */ /* 0x000fc60000004100 */
[----:B------:R-:W-:Y:S02]  /*7630*/  SEL R189, RZ, 0x1, P2 ;  /* 0x00000001ffbd7807 */ /* 0x000fe40001000000 */
[----:B------:R-:W-:Y:S02]  /*7640*/  FMUL.FTZ R188, R188, R191 ;  /* 0x000000bfbcbc7220 */ /* 0x000fe40000410000 */
[----:B------:R-:W-:-:S03]  /*7650*/  PRMT R196, R189, 0x7610, R196 ;  /* 0x00007610bdc47816 */ /* 0x000fc600000000c4 */
[----:B------:R-:W-:-:S05]  /*7660*/  FSEL R188, R188, RZ, !P2 ;  /* 0x000000ffbcbc7208 */ /* 0x000fca0005000000 */
[----:B------:R-:W-:-:S04]  /*7670*/  FADD.FTZ R131, R188, R131 ;  /* 0x00000083bc837221 */ /* 0x000fc80000010000 */
[----:B------:R-:W-:-:S07]  /*7680*/  @P0 FADD.FTZ R131, R119, R131 ;  /* 0x0000008377830221 */ /* 0x000fce0000010000 */
.L_x_37545:
        /* <DEDUP_REMOVED lines=51> */
.L_x_37553:
[----:B01----:R-:W-:-:S07]  /*79c0*/  IADD3 R188, R0, 0x20, RZ ;  /* 0x0000002000bc7810 */ /* 0x003fce0007ffe0ff */
.L_x_37424:
[----:B------:R-:W-:Y:S05]  /*79d0*/  BSYNC B1 ;  /* 0x0000000000017941 */ /* 0x000fea0003800000 */
.L_x_37423:
        /* <DEDUP_REMOVED lines=30> */
.L_x_37557:
[----:B------:R-:W-:-:S07]  /*7bc0*/  IMAD.MOV.U32 R134, RZ, RZ, R6 ;  /* 0x000000ffff867224 */ /* 0x000fce00078e0006 */
.L_x_37558:
[----:B------:R-:W-:Y:S05]  /*7bd0*/  BSYNC B2 ;  /* 0x0000000000027941 */ /* 0x000fea0003800000 */
.L_x_37556:
        /* <DEDUP_REMOVED lines=16> */
.L_x_37562:
[----:B------:R-:W-:Y:S05]  /*7ce0*/  BSYNC B3 ;  /* 0x0000000000037941 */ /* 0x000fea0003800000 */
.L_x_37561:
        /* <DEDUP_REMOVED lines=42> */
.L_x_37560:
[----:B------:R-:W-:Y:S05]  /*7f90*/  BSYNC B2 ;  /* 0x0000000000027941 */ /* 0x000fea0003800000 */
.L_x_37559:
        /* <DEDUP_REMOVED lines=19> */
.L_x_37563:
        /* <DEDUP_REMOVED lines=12> */
.L_x_37566:
[----:B------:R-:W-:-:S07]  /*8190*/  MOV R2, R6 ;  /* 0x0000000600027202 */ /* 0x000fce0000000f00 */
.L_x_37567:
[----:B------:R-:W-:Y:S05]  /*81a0*/  BSYNC B2 ;  /* 0x0000000000027941 */ /* 0x000fea0003800000 */
.L_x_37565:
        /* <DEDUP_REMOVED lines=16> */
.L_x_37571:
[----:B------:R-:W-:Y:S05]  /*82b0*/  BSYNC B3 ;  /* 0x0000000000037941 */ /* 0x000fea0003800000 */
.L_x_37570:
        /* <DEDUP_REMOVED lines=42> */
.L_x_37569:
[----:B------:R-:W-:Y:S05]  /*8560*/  BSYNC B2 ;  /* 0x0000000000027941 */ /* 0x000fea0003800000 */
.L_x_37568:
        /* <DEDUP_REMOVED lines=10> */
.L_x_37564:
        /* <DEDUP_REMOVED lines=12> */
.L_x_37573:
[----:B------:R-:W-:-:S07]  /*86d0*/  IMAD.MOV.U32 R2, RZ, RZ, R6 ;  /* 0x000000ffff027224 */ /* 0x000fce00078e0006 */
.L_x_37574:
[----:B------:R-:W-:Y:S05]  /*86e0*/  BSYNC B2 ;  /* 0x0000000000027941 */ /* 0x000fea0003800000 */
.L_x_37572:
        /* <DEDUP_REMOVED lines=16> */
.L_x_37578:
[----:B------:R-:W-:Y:S05]  /*87f0*/  BSYNC B3 ;  /* 0x0000000000037941 */ /* 0x000fea0003800000 */
.L_x_37577:
        /* <DEDUP_REMOVED lines=42> */
.L_x_37576:
[----:B------:R-:W-:Y:S05]  /*8aa0*/  BSYNC B2 ;  /* 0x0000000000027941 */ /* 0x000fea0003800000 */
.L_x_37575:
        /* <DEDUP_REMOVED lines=14> */
.L_x_37579:
        /* <DEDUP_REMOVED lines=12> */
.L_x_37582:
[----:B------:R-:W-:-:S07]  /*8c50*/  IMAD.MOV.U32 R2, RZ, RZ, R6 ;  /* 0x000000ffff027224 */ /* 0x000fce00078e0006 */
.L_x_37583:
[----:B------:R-:W-:Y:S05]  /*8c60*/  BSYNC B2 ;  /* 0x0000000000027941 */ /* 0x000fea0003800000 */
.L_x_37581:
        /* <DEDUP_REMOVED lines=16> */
.L_x_37587:
[----:B------:R-:W-:Y:S05]  /*8d70*/  BSYNC B3 ;  /* 0x0000000000037941 */ /* 0x000fea0003800000 */
.L_x_37586:
        /* <DEDUP_REMOVED lines=42> */
.L_x_37585:
[----:B------:R-:W-:Y:S05]  /*9020*/  BSYNC B2 ;  /* 0x0000000000027941 */ /* 0x000fea0003800000 */
.L_x_37584:
        /* <DEDUP_REMOVED lines=10> */
.L_x_37580:
        /* <DEDUP_REMOVED lines=12> */
.L_x_37589:
[----:B------:R-:W-:-:S07]  /*9190*/  IMAD.MOV.U32 R2, RZ, RZ, R6 ;  /* 0x000000ffff027224 */ /* 0x000fce00078e0006 */
.L_x_37590:
[----:B------:R-:W-:Y:S05]  /*91a0*/  BSYNC B2 ;  /* 0x0000000000027941 */ /* 0x000fea0003800000 */
.L_x_37588:
        /* <DEDUP_REMOVED lines=16> */
.L_x_37594:
[----:B------:R-:W-:Y:S05]  /*92b0*/  BSYNC B3 ;  /* 0x0000000000037941 */ /* 0x000fea0003800000 */
.L_x_37593:
        /* <DEDUP_REMOVED lines=42> */
.L_x_37592:
[----:B------:R-:W-:Y:S05]  /*9560*/  BSYNC B2 ;  /* 0x0000000000027941 */ /* 0x000fea0003800000 */
.L_x_37591:
        /* <DEDUP_REMOVED lines=14> */
.L_x_37595:
        /* <DEDUP_REMOVED lines=12> */
.L_x_37598:
[----:B------:R-:W-:-:S07]  /*9710*/  IMAD.MOV.U32 R2, RZ, RZ, R6 ;  /* 0x000000ffff027224 */ /* 0x000fce00078e0006 */
.L_x_37599:
[----:B------:R-:W-:Y:S05]  /*9720*/  BSYNC B2 ;  /* 0x0000000000027941 */ /* 0x000fea0003800000 */
.L_x_37597:
        /* <DEDUP_REMOVED lines=16> */
.L_x_37603:
[----:B------:R-:W-:Y:S05]  /*9830*/  BSYNC B3 ;  /* 0x0000000000037941 */ /* 0x000fea0003800000 */
.L_x_37602:
        /* <DEDUP_REMOVED lines=42> */
.L_x_37601:
[----:B------:R-:W-:Y:S05]  /*9ae0*/  BSYNC B2 ;  /* 0x0000000000027941 */ /* 0x000fea0003800000 */
.L_x_37600:
        /* <DEDUP_REMOVED lines=10> */
.L_x_37596:
        /* <DEDUP_REMOVED lines=12> */
.L_x_37605:
[----:B------:R-:W-:-:S07]  /*9c50*/  MOV R2, R6 ;  /* 0x0000000600027202 */ /* 0x000fce0000000f00 */
.L_x_37606:
[----:B------:R-:W-:Y:S05]  /*9c60*/  BSYNC B2 ;  /* 0x0000000000027941 */ /* 0x000fea0003800000 */
.L_x_37604:
        /* <DEDUP_REMOVED lines=16> */
.L_x_37610:
[----:B------:R-:W-:Y:S05]  /*9d70*/  BSYNC B3 ;  /* 0x0000000000037941 */ /* 0x000fea0003800000 */
.L_x_37609:
        /* <DEDUP_REMOVED lines=42> */
.L_x_37608:
[----:B------:R-:W-:Y:S05]  /*a020*/  BSYNC B2 ;  /* 0x0000000000027941 */ /* 0x000fea0003800000 */
.L_x_37607:
        /* <DEDUP_REMOVED lines=14> */
.L_x_37611:
        /* <DEDUP_REMOVED lines=12> */
.L_x_37614:
[----:B------:R-:W-:-:S07]  /*a1d0*/  MOV R2, R6 ;  /* 0x0000000600027202 */ /* 0x000fce0000000f00 */
.L_x_37615:
[----:B------:R-:W-:Y:S05]  /*a1e0*/  BSYNC B2 ;  /* 0x0000000000027941 */ /* 0x000fea0003800000 */
.L_x_37613:
        /* <DEDUP_REMOVED lines=16> */
.L_x_37619:
[----:B------:R-:W-:Y:S05]  /*a2f0*/  BSYNC B3 ;  /* 0x0000000000037941 */ /* 0x000fea0003800000 */
.L_x_37618:
        /* <DEDUP_REMOVED lines=42> */
.L_x_37617:
[----:B------:R-:W-:Y:S05]  /*a5a0*/  BSYNC B2 ;  /* 0x0000000000027941 */ /* 0x000fea0003800000 */
.L_x_37616:
        /* <DEDUP_REMOVED lines=10> */
.L_x_37612:
        /* <DEDUP_REMOVED lines=12> */
.L_x_37621:
[----:B------:R-:W-:-:S07]  /*a710*/  IMAD.MOV.U32 R2, RZ, RZ, R6 ;  /* 0x000000ffff027224 */ /* 0x000fce00078e0006 */
.L_x_37622:
[----:B------:R-:W-:Y:S05]  /*a720*/  BSYNC B2 ;  /* 0x0000000000027941 */ /* 0x000fea0003800000 */
.L_x_37620:
        /* <DEDUP_REMOVED lines=16> */
.L_x_37626:
[----:B------:R-:W-:Y:S05]  /*a830*/  BSYNC B3 ;  /* 0x0000000000037941 */ /* 0x000fea0003800000 */
.L_x_37625:
        /* <DEDUP_REMOVED lines=42> */
.L_x_37624:
[----:B------:R-:W-:Y:S05]  /*aae0*/  BSYNC B2 ;  /* 0x0000000000027941 */ /* 0x000fea0003800000 */
.L_x_37623:
        /* <DEDUP_REMOVED lines=14> */
.L_x_37627:
        /* <DEDUP_REMOVED lines=12> */
.L_x_37630:
[----:B------:R-:W-:-:S07]  /*ac90*/  IMAD.MOV.U32 R2, RZ, RZ, R6 ;  /* 0x000000ffff027224 */ /* 0x000fce00078e0006 */
.L_x_37631:
[----:B------:R-:W-:Y:S05]  /*aca0*/  BSYNC B2 ;  /* 0x0000000000027941 */ /* 0x000fea0003800000 */
.L_x_37629:
        /* <DEDUP_REMOVED lines=16> */
.L_x_37635:
[----:B------:R-:W-:Y:S05]  /*adb0*/  BSYNC B3 ;  /* 0x0000000000037941 */ /* 0x000fea0003800000 */
.L_x_37634:
        /* <DEDUP_REMOVED lines=42> */
.L_x_37633:
[----:B------:R-:W-:Y:S05]  /*b060*/  BSYNC B2 ;  /* 0x0000000000027941 */ /* 0x000fea0003800000 */
.L_x_37632:
        /* <DEDUP_REMOVED lines=10> */
.L_x_37628:
        /* <DEDUP_REMOVED lines=12> */
.L_x_37637:
[----:B------:R-:W-:-:S07]  /*b1d0*/  IMAD.MOV.U32 R2, RZ, RZ, R6 ;  /* 0x000000ffff027224 */ /* 0x000fce00078e0006 */
.L_x_37638:
[----:B------:R-:W-:Y:S05]  /*b1e0*/  BSYNC B2 ;  /* 0x0000000000027941 */ /* 0x000fea0003800000 */
.L_x_37636:
        /* <DEDUP_REMOVED lines=16> */
.L_x_37642:
[----:B------:R-:W-:Y:S05]  /*b2f0*/  BSYNC B3 ;  /* 0x0000000000037941 */ /* 0x000fea0003800000 */
.L_x_37641:
        /* <DEDUP_REMOVED lines=42> */
.L_x_37640:
[----:B------:R-:W-:Y:S05]  /*b5a0*/  BSYNC B2 ;  /* 0x0000000000027941 */ /* 0x000fea0003800000 */
.L_x_37639:
        /* <DEDUP_REMOVED lines=12> */
.L_x_37643:
        /* <DEDUP_REMOVED lines=12> */
.L_x_37646:
[----:B------:R-:W-:-:S07]  /*b730*/  IMAD.MOV.U32 R2, RZ, RZ, R6 ;  /* 0x000000ffff027224 */ /* 0x000fce00078e0006 */
.L_x_37647:
[----:B------:R-:W-:Y:S05]  /*b740*/  BSYNC B2 ;  /* 0x0000000000027941 */ /* 0x000fea0003800000 */
.L_x_37645:
        /* <DEDUP_REMOVED lines=16> */
.L_x_37651:
[----:B------:R-:W-:Y:S05]  /*b850*/  BSYNC B3 ;  /* 0x0000000000037941 */ /* 0x000fea0003800000 */
.L_x_37650:
        /* <DEDUP_REMOVED lines=42> */
.L_x_37649:
[----:B------:R-:W-:Y:S05]  /*bb00*/  BSYNC B2 ;  /* 0x0000000000027941 */ /* 0x000fea0003800000 */
.L_x_37648:
        /* <DEDUP_REMOVED lines=10> */
.L_x_37644:
        /* <DEDUP_REMOVED lines=12> */
.L_x_37653:
[----:B------:R-:W-:-:S07]  /*bc70*/  MOV R2, R6 ;  /* 0x0000000600027202 */ /* 0x000fce0000000f00 */
.L_x_37654:
[----:B------:R-:W-:Y:S05]  /*bc80*/  BSYNC B2 ;  /* 0x0000000000027941 */ /* 0x000fea0003800000 */
.L_x_37652:
        /* <DEDUP_REMOVED lines=16> */
.L_x_37658:
[----:B------:R-:W-:Y:S05]  /*bd90*/  BSYNC B3 ;  /* 0x0000000000037941 */ /* 0x000fea0003800000 */
.L_x_37657:
        /* <DEDUP_REMOVED lines=42> */
.L_x_37656:
[----:B------:R-:W-:Y:S05]  /*c040*/  BSYNC B2 ;  /* 0x0000000000027941 */ /* 0x000fea0003800000 */
.L_x_37655:
        /* <DEDUP_REMOVED lines=12> */
.L_x_37659:
        /* <DEDUP_REMOVED lines=12> */
.L_x_37662:
[----:B------:R-:W-:-:S07]  /*c1d0*/  MOV R2, R6 ;  /* 0x0000000600027202 */ /* 0x000fce0000000f00 */
.L_x_37663:
[----:B------:R-:W-:Y:S05]  /*c1e0*/  BSYNC B2 ;  /* 0x0000000000027941 */ /* 0x000fea0003800000 */
.L_x_37661:
        /* <DEDUP_REMOVED lines=16> */
.L_x_37667:
[----:B------:R-:W-:Y:S05]  /*c2f0*/  BSYNC B3 ;  /* 0x0000000000037941 */ /* 0x000fea0003800000 */
.L_x_37666:
        /* <DEDUP_REMOVED lines=42> */
.L_x_37665:
[----:B------:R-:W-:Y:S05]  /*c5a0*/  BSYNC B2 ;  /* 0x0000000000027941 */ /* 0x000fea0003800000 */
.L_x_37664:
        /* <DEDUP_REMOVED lines=10> */
.L_x_37660:
        /* <DEDUP_REMOVED lines=12> */
.L_x_37669:
[----:B------:R-:W-:-:S07]  /*c710*/  IMAD.MOV.U32 R2, RZ, RZ, R6 ;  /* 0x000000ffff027224 */ /* 0x000fce00078e0006 */
.L_x_37670:
[----:B------:R-:W-:Y:S05]  /*c720*/  BSYNC B2 ;  /* 0x0000000000027941 */ /* 0x000fea0003800000 */
.L_x_37668:
        /* <DEDUP_REMOVED lines=16> */
.L_x_37674:
[----:B------:R-:W-:Y:S05]  /*c830*/  BSYNC B3 ;  /* 0x0000000000037941 */ /* 0x000fea0003800000 */
.L_x_37673:
        /* <DEDUP_REMOVED lines=42> */
.L_x_37672:
[----:B------:R-:W-:Y:S05]  /*cae0*/  BSYNC B2 ;  /* 0x0000000000027941 */ /* 0x000fea0003800000 */
.L_x_37671:
        /* <DEDUP_REMOVED lines=12> */
.L_x_37675:
        /* <DEDUP_REMOVED lines=12> */
.L_x_37678:
[----:B------:R-:W-:-:S07]  /*cc70*/  IMAD.MOV.U32 R189, RZ, RZ, R6 ;  /* 0x000000ffffbd7224 */ /* 0x000fce00078e0006 */
.L_x_37679:
[----:B------:R-:W-:Y:S05]  /*cc80*/  BSYNC B2 ;  /* 0x0000000000027941 */ /* 0x000fea0003800000 */
.L_x_37677:
        /* <DEDUP_REMOVED lines=16> */
.L_x_37683:
[----:B------:R-:W-:Y:S05]  /*cd90*/  BSYNC B3 ;  /* 0x0000000000037941 */ /* 0x000fea0003800000 */
.L_x_37682:
        /* <DEDUP_REMOVED lines=42> */
.L_x_37681:
[----:B------:R-:W-:Y:S05]  /*d040*/  BSYNC B2 ;  /* 0x0000000000027941 */ /* 0x000fea0003800000 */
.L_x_37680:
        /* <DEDUP_REMOVED lines=10> */
.L_x_37676:
        /* <DEDUP_REMOVED lines=51> */
.L_x_37684:
[----:B------:R-:W-:-:S07]  /*d420*/  IADD3 R188, R188, 0x20, RZ ;  /* 0x00000020bcbc7810 */ /* 0x000fce0007ffe0ff */
.L_x_37555:
[----:B------:R-:W-:Y:S05]  /*d430*/  BSYNC B1 ;  /* 0x0000000000017941 */ /* 0x000fea0003800000 */
.L_x_37554:
        /* <DEDUP_REMOVED lines=30> */
.L_x_37688:
[----:B------:R-:W-:-:S07]  /*d620*/  IMAD.MOV.U32 R142, RZ, RZ, R6 ;  /* 0x000000ffff8e7224 */ /* 0x000fce00078e0006 */
.L_x_37689:
[----:B------:R-:W-:Y:S05]  /*d630*/  BSYNC B2 ;  /* 0x0000000000027941 */ /* 0x000fea0003800000 */
.L_x_37687:
        /* <DEDUP_REMOVED lines=16> */
.L_x_37693:
[----:B------:R-:W-:Y:S05]  /*d740*/  BSYNC B3 ;  /* 0x0000000000037941 */ /* 0x000fea0003800000 */
.L_x_37692:
        /* <DEDUP_REMOVED lines=42> */
.L_x_37691:
[----:B------:R-:W-:Y:S05]  /*d9f0*/  BSYNC B2 ;  /* 0x0000000000027941 */ /* 0x000fea0003800000 */
.L_x_37690:
        /* <DEDUP_REMOVED lines=19> */
.L_x_37694:
        /* <DEDUP_REMOVED lines=12> */
.L_x_37697:
[----:B------:R-:W-:-:S07]  /*dbf0*/  MOV R2, R6 ;  /* 0x0000000600027202 */ /* 0x000fce0000000f00 */
.L_x_37698:
[----:B------:R-:W-:Y:S05]  /*dc00*/  BSYNC B2 ;  /* 0x0000000000027941 */ /* 0x000fea0003800000 */
.L_x_37696:
        /* <DEDUP_REMOVED lines=16> */
.L_x_37702:
[----:B------:R-:W-:Y:S05]  /*dd10*/  BSYNC B3 ;  /* 0x0000000000037941 */ /* 0x000fea0003800000 */
.L_x_37701:
        /* <DEDUP_REMOVED lines=42> */
.L_x_37700:
[----:B------:R-:W-:Y:S05]  /*dfc0*/  BSYNC B2 ;  /* 0x0000000000027941 */ /* 0x000fea0003800000 */
.L_x_37699:
        /* <DEDUP_REMOVED lines=10> */
.L_x_37695:
        /* <DEDUP_REMOVED lines=12> */
.L_x_37704:
[----:B------:R-:W-:-:S07]  /*e130*/  IMAD.MOV.U32 R2, RZ, RZ, R6 ;  /* 0x000000ffff027224 */ /* 0x000fce00078e0006 */
.L_x_37705:
[----:B------:R-:W-:Y:S05]  /*e140*/  BSYNC B2 ;  /* 0x0000000000027941 */ /* 0x000fea0003800000 */
.L_x_37703:
        /* <DEDUP_REMOVED lines=16> */
.L_x_37709:
[----:B------:R-:W-:Y:S05]  /*e250*/  BSYNC B3 ;  /* 0x0000000000037941 */ /* 0x000fea0003800000 */
.L_x_37708:
        /* <DEDUP_REMOVED lines=42> */
.L_x_37707:
[----:B------:R-:W-:Y:S05]  /*e500*/  BSYNC B2 ;  /* 0x0000000000027941 */ /* 0x000fea0003800000 */
.L_x_37706:
        /* <DEDUP_REMOVED lines=14> */
.L_x_37710:
        /* <DEDUP_REMOVED lines=12> */
.L_x_37713:
[----:B------:R-:W-:-:S07]  /*e6b0*/  IMAD.MOV.U32 R2, RZ, RZ, R6 ;  /* 0x000000ffff027224 */ /* 0x000fce00078e0006 */
.L_x_37714:
[----:B------:R-:W-:Y:S05]  /*e6c0*/  BSYNC B2 ;  /* 0x0000000000027941 */ /* 0x000fea0003800000 */
.L_x_37712:
        /* <DEDUP_REMOVED lines=16> */
.L_x_37718:
[----:B------:R-:W-:Y:S05]  /*e7d0*/  BSYNC B3 ;  /* 0x0000000000037941 */ /* 0x000fea0003800000 */
.L_x_37717:
        /* <DEDUP_REMOVED lines=42> */
.L_x_37716:
[----:B------:R-:W-:Y:S05]  /*ea80*/  BSYNC B2 ;  /* 0x0000000000027941 */ /* 0x000fea0003800000 */
.L_x_37715:
        /* <DEDUP_REMOVED lines=10> */
.L_x_37711:
        /* <DEDUP_REMOVED lines=12> */
.L_x_37720:
[----:B------:R-:W-:-:S07]  /*ebf0*/  IMAD.MOV.U32 R2, RZ, RZ, R6 ;  /* 0x000000ffff027224 */ /* 0x000fce00078e0006 */
.L_x_37721:
[----:B------:R-:W-:Y:S05]  /*ec00*/  BSYNC B2 ;  /* 0x0000000000027941 */ /* 0x000fea0003800000 */
.L_x_37719:
        /* <DEDUP_REMOVED lines=16> */
.L_x_37725:
[----:B------:R-:W-:Y:S05]  /*ed10*/  BSYNC B3 ;  /* 0x0000000000037941 */ /* 0x000fea0003800000 */
.L_x_37724:
        /* <DEDUP_REMOVED lines=42> */
.L_x_37723:
[----:B------:R-:W-:Y:S05]  /*efc0*/  BSYNC B2 ;  /* 0x0000000000027941 */ /* 0x000fea0003800000 */
.L_x_37722:
        /* <DEDUP_REMOVED lines=14> */
.L_x_37726:
        /* <DEDUP_REMOVED lines=12> */
.L_x_37729:
[----:B------:R-:W-:-:S07]  /*f170*/  IMAD.MOV.U32 R2, RZ, RZ, R6 ;  /* 0x000000ffff027224 */ /* 0x000fce00078e0006 */
.L_x_37730:
[----:B------:R-:W-:Y:S05]  /*f180*/  BSYNC B2 ;  /* 0x0000000000027941 */ /* 0x000fea0003800000 */
.L_x_37728:
        /* <DEDUP_REMOVED lines=16> */
.L_x_37734:
[----:B------:R-:W-:Y:S05]  /*f290*/  BSYNC B3 ;  /* 0x0000000000037941 */ /* 0x000fea0003800000 */
.L_x_37733:
        /* <DEDUP_REMOVED lines=42> */
.L_x_37732:
[----:B------:R-:W-:Y:S05]  /*f540*/  BSYNC B2 ;  /* 0x0000000000027941 */ /* 0x000fea0003800000 */
.L_x_37731:
        /* <DEDUP_REMOVED lines=10> */
.L_x_37727:
        /* <DEDUP_REMOVED lines=12> */
.L_x_37736:
[----:B------:R-:W-:-:S07]  /*f6b0*/  MOV R2, R6 ;  /* 0x0000000600027202 */ /* 0x000fce0000000f00 */
.L_x_37737:
[----:B------:R-:W-:Y:S05]  /*f6c0*/  BSYNC B2 ;  /* 0x0000000000027941 */ /* 0x000fea0003800000 */
.L_x_37735:
        /* <DEDUP_REMOVED lines=16> */
.L_x_37741:
[----:B------:R-:W-:Y:S05]  /*f7d0*/  BSYNC B3 ;  /* 0x0000000000037941 */ /* 0x000fea0003800000 */
.L_x_37740:
        /* <DEDUP_REMOVED lines=42> */
.L_x_37739:
[----:B------:R-:W-:Y:S05]  /*fa80*/  BSYNC B2 ;  /* 0x0000000000027941 */ /* 0x000fea0003800000 */
.L_x_37738:
        /* <DEDUP_REMOVED lines=14> */
.L_x_37742:
        /* <DEDUP_REMOVED lines=12> */
.L_x_37745:
[----:B------:R-:W-:-:S07]  /*fc30*/  MOV R2, R6 ;  /* 0x0000000600027202 */ /* 0x000fce0000000f00 */
.L_x_37746:
[----:B------:R-:W-:Y:S05]  /*fc40*/  BSYNC B2 ;  /* 0x0000000000027941 */ /* 0x000fea0003800000 */
.L_x_37744:
        /* <DEDUP_REMOVED lines=16> */
.L_x_37750:
[----:B------:R-:W-:Y:S05]  /*fd50*/  BSYNC B3 ;  /* 0x0000000000037941 */ /* 0x000fea0003800000 */
.L_x_37749:
        /* <DEDUP_REMOVED lines=42> */
.L_x_37748:
[----:B------:R-:W-:Y:S05]  /*10000*/  BSYNC B2 ;  /* 0x0000000000027941 */ /* 0x000fea0003800000 */
.L_x_37747:
        /* <DEDUP_REMOVED lines=10> */
.L_x_37743:
        /* <DEDUP_REMOVED lines=12> */
.L_x_37752:
[----:B------:R-:W-:-:S07]  /*10170*/  IMAD.MOV.U32 R2, RZ, RZ, R6 ;  /* 0x000000ffff027224 */ /* 0x000fce00078e0006 */
.L_x_37753:
[----:B------:R-:W-:Y:S05]  /*10180*/  BSYNC B2 ;  /* 0x0000000000027941 */ /* 0x000fea0003800000 */
.L_x_37751:
        /* <DEDUP_REMOVED lines=16> */
.L_x_37757:
[----:B------:R-:W-:Y:S05]  /*10290*/  BSYNC B3 ;  /* 0x0000000000037941 */ /* 0x000fea0003800000 */
.L_x_37756:
        /* <DEDUP_REMOVED lines=42> */
.L_x_37755:
[----:B------:R-:W-:Y:S05]  /*10540*/  BSYNC B2 ;  /* 0x0000000000027941 */ /* 0x000fea0003800000 */
.L_x_37754:
        /* <DEDUP_REMOVED lines=14> */
.L_x_37758:
        /* <DEDUP_REMOVED lines=12> */
.L_x_37761:
[----:B------:R-:W-:-:S07]  /*106f0*/  IMAD.MOV.U32 R2, RZ, RZ, R6 ;  /* 0x000000ffff027224 */ /* 0x000fce00078e0006 */
.L_x_37762:
[----:B------:R-:W-:Y:S05]  /*10700*/  BSYNC B2 ;  /* 0x0000000000027941 */ /* 0x000fea0003800000 */
.L_x_37760:
        /* <DEDUP_REMOVED lines=16> */
.L_x_37766:
[----:B------:R-:W-:Y:S05]  /*10810*/  BSYNC B3 ;  /* 0x0000000000037941 */ /* 0x000fea0003800000 */
.L_x_37765:
        /* <DEDUP_REMOVED lines=42> */
.L_x_37764:
[----:B------:R-:W-:Y:S05]  /*10ac0*/  BSYNC B2 ;  /* 0x0000000000027941 */ /* 0x000fea0003800000 */
.L_x_37763:
        /* <DEDUP_REMOVED lines=10> */
.L_x_37759:
        /* <DEDUP_REMOVED lines=12> */
.L_x_37768:
[----:B------:R-:W-:-:S07]  /*10c30*/  IMAD.MOV.U32 R2, RZ, RZ, R6 ;  /* 0x000000ffff027224 */ /* 0x000fce00078e0006 */
.L_x_37769:
[----:B------:R-:W-:Y:S05]  /*10c40*/  BSYNC B2 ;  /* 0x0000000000027941 */ /* 0x000fea0003800000 */
.L_x_37767:
        /* <DEDUP_REMOVED lines=16> */
.L_x_37773:
[----:B------:R-:W-:Y:S05]  /*10d50*/  BSYNC B3 ;  /* 0x0000000000037941 */ /* 0x000fea0003800000 */
.L_x_37772:
        /* <DEDUP_REMOVED lines=42> */
.L_x_37771:
[----:B------:R-:W-:Y:S05]  /*11000*/  BSYNC B2 ;  /* 0x0000000000027941 */ /* 0x000fea0003800000 */
.L_x_37770:
        /* <DEDUP_REMOVED lines=12> */
.L_x_37774:
        /* <DEDUP_REMOVED lines=12> */
.L_x_37777:
[----:B------:R-:W-:-:S07]  /*11190*/  IMAD.MOV.U32 R2, RZ, RZ, R6 ;  /* 0x000000ffff027224 */ /* 0x000fce00078e0006 */
.L_x_37778:
[----:B------:R-:W-:Y:S05]  /*111a0*/  BSYNC B2 ;  /* 0x0000000000027941 */ /* 0x000fea0003800000 */
.L_x_37776:
        /* <DEDUP_REMOVED lines=16> */
.L_x_37782:
[----:B------:R-:W-:Y:S05]  /*112b0*/  BSYNC B3 ;  /* 0x0000000000037941 */ /* 0x000fea0003800000 */
.L_x_37781:
        /* <DEDUP_REMOVED lines=42> */
.L_x_37780:
[----:B------:R-:W-:Y:S05]  /*11560*/  BSYNC B2 ;  /* 0x0000000000027941 */ /* 0x000fea0003800000 */
.L_x_37779:
        /* <DEDUP_REMOVED lines=10> */
.L_x_37775:
        /* <DEDUP_REMOVED lines=12> */
.L_x_37784:
[----:B------:R-:W-:-:S07]  /*116d0*/  MOV R2, R6 ;  /* 0x0000000600027202 */ /* 0x000fce0000000f00 */
.L_x_37785:
[----:B------:R-:W-:Y:S05]  /*116e0*/  BSYNC B2 ;  /* 0x0000000000027941 */ /* 0x000fea0003800000 */
.L_x_37783:
        /* <DEDUP_REMOVED lines=16> */
.L_x_37789:
[----:B------:R-:W-:Y:S05]  /*117f0*/  BSYNC B3 ;  /* 0x0000000000037941 */ /* 0x000fea0003800000 */
.L_x_37788:
        /* <DEDUP_REMOVED lines=42> */
.L_x_37787:
[----:B------:R-:W-:Y:S05]  /*11aa0*/  BSYNC B2 ;  /* 0x0000000000027941 */ /* 0x000fea0003800000 */
.L_x_37786:
        /* <DEDUP_REMOVED lines=12> */
.L_x_37790:
        /* <DEDUP_REMOVED lines=12> */
.L_x_37793:
[----:B------:R-:W-:-:S07]  /*11c30*/  MOV R2, R6 ;  /* 0x0000000600027202 */ /* 0x000fce0000000f00 */
.L_x_37794:
[----:B------:R-:W-:Y:S05]  /*11c40*/  BSYNC B2 ;  /* 0x0000000000027941 */ /* 0x000fea0003800000 */
.L_x_37792:
        /* <DEDUP_REMOVED lines=16> */
.L_x_37798:
[----:B------:R-:W-:Y:S05]  /*11d50*/  BSYNC B3 ;  /* 0x0000000000037941 */ /* 0x000fea0003800000 */
.L_x_37797:
        /* <DEDUP_REMOVED lines=42> */
.L_x_37796:
[----:B------:R-:W-:Y:S05]  /*12000*/  BSYNC B2 ;  /* 0x0000000000027941 */ /* 0x000fea0003800000 */
.L_x_37795:
        /* <DEDUP_REMOVED lines=10> */
.L_x_37791:
        /* <DEDUP_REMOVED lines=12> */
.L_x_37800:
[----:B------:R-:W-:-:S07]  /*12170*/  IMAD.MOV.U32 R2, RZ, RZ, R6 ;  /* 0x000000ffff027224 */ /* 0x000fce00078e0006 */
.L_x_37801:
[----:B------:R-:W-:Y:S05]  /*12180*/  BSYNC B2 ;  /* 0x0000000000027941 */ /* 0x000fea0003800000 */
.L_x_37799:
        /* <DEDUP_REMOVED lines=16> */
.L_x_37805:
[----:B------:R-:W-:Y:S05]  /*12290*/  BSYNC B3 ;  /* 0x0000000000037941 */ /* 0x000fea0003800000 */
.L_x_37804:
        /* <DEDUP_REMOVED lines=42> */
.L_x_37803:
[----:B------:R-:W-:Y:S05]  /*12540*/  BSYNC B2 ;  /* 0x0000000000027941 */ /* 0x000fea0003800000 */
.L_x_37802:
        /* <DEDUP_REMOVED lines=12> */
.L_x_37806:
        /* <DEDUP_REMOVED lines=12> */
.L_x_37809:
[----:B------:R-:W-:-:S07]  /*126d0*/  IMAD.MOV.U32 R189, RZ, RZ, R6 ;  /* 0x000000ffffbd7224 */ /* 0x000fce00078e0006 */
.L_x_37810:
[----:B------:R-:W-:Y:S05]  /*126e0*/  BSYNC B2 ;  /* 0x0000000000027941 */ /* 0x000fea0003800000 */
.L_x_37808:
        /* <DEDUP_REMOVED lines=16> */
.L_x_37814:
[----:B------:R-:W-:Y:S05]  /*127f0*/  BSYNC B3 ;  /* 0x0000000000037941 */ /* 0x000fea0003800000 */
.L_x_37813:
        /* <DEDUP_REMOVED lines=42> */
.L_x_37812:
[----:B------:R-:W-:Y:S05]  /*12aa0*/  BSYNC B2 ;  /* 0x0000000000027941 */ /* 0x000fea0003800000 */
.L_x_37811:
        /* <DEDUP_REMOVED lines=10> */
.L_x_37807:
        /* <DEDUP_REMOVED lines=51> */
.L_x_37815:
[----:B------:R-:W-:-:S07]  /*12e80*/  IADD3 R188, R188, 0x20, RZ ;  /* 0x00000020bcbc7810 */ /* 0x000fce0007ffe0ff */
.L_x_37686:
[----:B------:R-:W-:Y:S05]  /*12e90*/  BSYNC B1 ;  /* 0x0000000000017941 */ /* 0x000fea0003800000 */
.L_x_37685:
        /* <DEDUP_REMOVED lines=30> */
.L_x_37819:
[----:B------:R-:W-:-:S07]  /*13080*/  IMAD.MOV.U32 R150, RZ, RZ, R6 ;  /* 0x000000ffff967224 */ /* 0x000fce00078e0006 */
.L_x_37820:
[----:B------:R-:W-:Y:S05]  /*13090*/  BSYNC B2 ;  /* 0x0000000000027941 */ /* 0x000fea0003800000 */
.L_x_37818:
        /* <DEDUP_REMOVED lines=16> */
.L_x_37824:
[----:B------:R-:W-:Y:S05]  /*131a0*/  BSYNC B3 ;  /* 0x0000000000037941 */ /* 0x000fea0003800000 */
.L_x_37823:
        /* <DEDUP_REMOVED lines=42> */
.L_x_37822:
[----:B------:R-:W-:Y:S05]  /*13450*/  BSYNC B2 ;  /* 0x0000000000027941 */ /* 0x000fea0003800000 */
.L_x_37821:
        /* <DEDUP_REMOVED lines=19> */
.L_x_37825:
        /* <DEDUP_REMOVED lines=12> */
.L_x_37828:
[----:B------:R-:W-:-:S07]  /*13650*/  MOV R2, R6 ;  /* 0x0000000600027202 */ /* 0x000fce0000000f00 */
.L_x_37829:
[----:B------:R-:W-:Y:S05]  /*13660*/  BSYNC B2 ;  /* 0x0000000000027941 */ /* 0x000fea0003800000 */
.L_x_37827:
        /* <DEDUP_REMOVED lines=16> */
.L_x_37833:
[----:B------:R-:W-:Y:S05]  /*13770*/  BSYNC B3 ;  /* 0x0000000000037941 */ /* 0x000fea0003800000 */
.L_x_37832:
        /* <DEDUP_REMOVED lines=42> */
.L_x_37831:
[----:B------:R-:W-:Y:S05]  /*13a20*/  BSYNC B2 ;  /* 0x0000000000027941 */ /* 0x000fea0003800000 */
.L_x_37830:
        /* <DEDUP_REMOVED lines=10> */
.L_x_37826:
        /* <DEDUP_REMOVED lines=12> */
.L_x_37835:
[----:B------:R-:W-:-:S07]  /*13b90*/  IMAD.MOV.U32 R2, RZ, RZ, R6 ;  /* 0x000000ffff027224 */ /* 0x000fce00078e0006 */
.L_x_37836:
[----:B------:R-:W-:Y:S05]  /*13ba0*/  BSYNC B2 ;  /* 0x0000000000027941 */ /* 0x000fea0003800000 */
.L_x_37834:
        /* <DEDUP_REMOVED lines=16> */
.L_x_37840:
[----:B------:R-:W-:Y:S05]  /*13cb0*/  BSYNC B3 ;  /* 0x0000000000037941 */ /* 0x000fea0003800000 */
.L_x_37839:
        /* <DEDUP_REMOVED lines=42> */
.L_x_37838:
[----:B------:R-:W-:Y:S05]  /*13f60*/  BSYNC B2 ;  /* 0x0000000000027941 */ /* 0x000fea0003800000 */
.L_x_37837:
        /* <DEDUP_REMOVED lines=14> */
.L_x_37841:
        /* <DEDUP_REMOVED lines=12> */
.L_x_37844:
[----:B------:R-:W-:-:S07]  /*14110*/  IMAD.MOV.U32 R2, RZ, RZ, R6 ;  /* 0x000000ffff027224 */ /* 0x000fce00078e0006 */
.L_x_37845:
[----:B------:R-:W-:Y:S05]  /*14120*/  BSYNC B2 ;  /* 0x0000000000027941 */ /* 0x000fea0003800000 */
.L_x_37843:
        /* <DEDUP_REMOVED lines=16> */
.L_x_37849:
[----:B------:R-:W-:Y:S05]  /*14230*/  BSYNC B3 ;  /* 0x0000000000037941 */ /* 0x000fea0003800000 */
.L_x_37848:
        /* <DEDUP_REMOVED lines=42> */
.L_x_37847:
[----:B------:R-:W-:Y:S05]  /*144e0*/  BSYNC B2 ;  /* 0x0000000000027941 */ /* 0x000fea0003800000 */
.L_x_37846:
        /* <DEDUP_REMOVED lines=10> */
.L_x_37842:
        /* <DEDUP_REMOVED lines=12> */
.L_x_37851:
[----:B------:R-:W-:-:S07]  /*14650*/  IMAD.MOV.U32 R2, RZ, RZ, R6 ;  /* 0x000000ffff027224 */ /* 0x000fce00078e0006 */
.L_x_37852:
[----:B------:R-:W-:Y:S05]  /*14660*/  BSYNC B2 ;  /* 0x0000000000027941 */ /* 0x000fea0003800000 */
.L_x_37850:
        /* <DEDUP_REMOVED lines=16> */
.L_x_37856:
[----:B------:R-:W-:Y:S05]  /*14770*/  BSYNC B3 ;  /* 0x0000000000037941 */ /* 0x000fea0003800000 */
.L_x_37855:
        /* <DEDUP_REMOVED lines=42> */
.L_x_37854:
[----:B------:R-:W-:Y:S05]  /*14a20*/  BSYNC B2 ;  /* 0x0000000000027941 */ /* 0x000fea0003800000 */
.L_x_37853:
        /* <DEDUP_REMOVED lines=14> */
.L_x_37857:
        /* <DEDUP_REMOVED lines=12> */
.L_x_37860:
[----:B------:R-:W-:-:S07]  /*14bd0*/  IMAD.MOV.U32 R2, RZ, RZ, R6 ;  /* 0x000000ffff027224 */ /* 0x000fce00078e0006 */
.L_x_37861:
[----:B------:R-:W-:Y:S05]  /*14be0*/  BSYNC B2 ;  /* 0x0000000000027941 */ /* 0x000fea0003800000 */
.L_x_37859:
        /* <DEDUP_REMOVED lines=16> */
.L_x_37865:
[----:B------:R-:W-:Y:S05]  /*14cf0*/  BSYNC B3 ;  /* 0x0000000000037941 */ /* 0x000fea0003800000 */
.L_x_37864:
        /* <DEDUP_REMOVED lines=42> */
.L_x_37863:
[----:B------:R-:W-:Y:S05]  /*14fa0*/  BSYNC B2 ;  /* 0x0000000000027941 */ /* 0x000fea0003800000 */
.L_x_37862:
        /* <DEDUP_REMOVED lines=10> */
.L_x_37858:
        /* <DEDUP_REMOVED lines=12> */
.L_x_37867:
[----:B------:R-:W-:-:S07]  /*15110*/  MOV R2, R6 ;  /* 0x0000000600027202 */ /* 0x000fce0000000f00 */
.L_x_37868:
[----:B------:R-:W-:Y:S05]  /*15120*/  BSYNC B2 ;  /* 0x0000000000027941 */ /* 0x000fea0003800000 */
.L_x_37866:
        /* <DEDUP_REMOVED lines=16> */
.L_x_37872:
[----:B------:R-:W-:Y:S05]  /*15230*/  BSYNC B3 ;  /* 0x0000000000037941 */ /* 0x000fea0003800000 */
.L_x_37871:
        /* <DEDUP_REMOVED lines=42> */
.L_x_37870:
[----:B------:R-:W-:Y:S05]  /*154e0*/  BSYNC B2 ;  /* 0x0000000000027941 */ /* 0x000fea0003800000 */
.L_x_37869:
        /* <DEDUP_REMOVED lines=14> */
.L_x_37873:
        /* <DEDUP_REMOVED lines=12> */
.L_x_37876:
[----:B------:R-:W-:-:S07]  /*15690*/  MOV R2, R6 ;  /* 0x0000000600027202 */ /* 0x000fce0000000f00 */
.L_x_37877:
[----:B------:R-:W-:Y:S05]  /*156a0*/  BSYNC B2 ;  /* 0x0000000000027941 */ /* 0x000fea0003800000 */
.L_x_37875:
        /* <DEDUP_REMOVED lines=16> */
.L_x_37881:
[----:B------:R-:W-:Y:S05]  /*157b0*/  BSYNC B3 ;  /* 0x0000000000037941 */ /* 0x000fea0003800000 */
.L_x_37880:
        /* <DEDUP_REMOVED lines=42> */
.L_x_37879:
[----:B------:R-:W-:Y:S05]  /*15a60*/  BSYNC B2 ;  /* 0x0000000000027941 */ /* 0x000fea0003800000 */
.L_x_37878:
        /* <DEDUP_REMOVED lines=10> */
.L_x_37874:
        /* <DEDUP_REMOVED lines=12> */
.L_x_37883:
[----:B------:R-:W-:-:S07]  /*15bd0*/  IMAD.MOV.U32 R2, RZ, RZ, R6 ;  /* 0x000000ffff027224 */ /* 0x000fce00078e0006 */
.L_x_37884:
[----:B------:R-:W-:Y:S05]  /*15be0*/  BSYNC B2 ;  /* 0x0000000000027941 */ /* 0x000fea0003800000 */
.L_x_37882:
        /* <DEDUP_REMOVED lines=16> */
.L_x_37888:
[----:B------:R-:W-:Y:S05]  /*15cf0*/  BSYNC B3 ;  /* 0x0000000000037941 */ /* 0x000fea0003800000 */
.L_x_37887:
        /* <DEDUP_REMOVED lines=42> */
.L_x_37886:
[----:B------:R-:W-:Y:S05]  /*15fa0*/  BSYNC B2 ;  /* 0x0000000000027941 */ /* 0x000fea0003800000 */
.L_x_37885:
        /* <DEDUP_REMOVED lines=14> */
.L_x_37889:
        /* <DEDUP_REMOVED lines=12> */
.L_x_37892:
[----:B------:R-:W-:-:S07]  /*16150*/  IMAD.MOV.U32 R2, RZ, RZ, R6 ;  /* 0x000000ffff027224 */ /* 0x000fce00078e0006 */
.L_x_37893:
[----:B------:R-:W-:Y:S05]  /*16160*/  BSYNC B2 ;  /* 0x0000000000027941 */ /* 0x000fea0003800000 */
.L_x_37891:
        /* <DEDUP_REMOVED lines=16> */
.L_x_37897:
[----:B------:R-:W-:Y:S05]  /*16270*/  BSYNC B3 ;  /* 0x0000000000037941 */ /* 0x000fea0003800000 */
.L_x_37896:
        /* <DEDUP_REMOVED lines=42> */
.L_x_37895:
[----:B------:R-:W-:Y:S05]  /*16520*/  BSYNC B2 ;  /* 0x0000000000027941 */ /* 0x000fea0003800000 */
.L_x_37894:
        /* <DEDUP_REMOVED lines=10> */
.L_x_37890:
        /* <DEDUP_REMOVED lines=12> */
.L_x_37899:
[----:B------:R-:W-:-:S07]  /*16690*/  IMAD.MOV.U32 R2, RZ, RZ, R6 ;  /* 0x000000ffff027224 */ /* 0x000fce00078e0006 */
.L_x_37900:
[----:B------:R-:W-:Y:S05]  /*166a0*/  BSYNC B2 ;  /* 0x0000000000027941 */ /* 0x000fea0003800000 */
.L_x_37898:
        /* <DEDUP_REMOVED lines=16> */
.L_x_37904:
[----:B------:R-:W-:Y:S05]  /*167b0*/  BSYNC B3 ;  /* 0x0000000000037941 */ /* 0x000fea0003800000 */
.L_x_37903:
        /* <DEDUP_REMOVED lines=42> */
.L_x_37902:
[----:B------:R-:W-:Y:S05]  /*16a60*/  BSYNC B2 ;  /* 0x0000000000027941 */ /* 0x000fea0003800000 */
.L_x_37901:
        /* <DEDUP_REMOVED lines=12> */
.L_x_37905:
        /* <DEDUP_REMOVED lines=12> */
.L_x_37908:
[----:B------:R-:W-:-:S07]  /*16bf0*/  IMAD.MOV.U32 R2, RZ, RZ, R6 ;  /* 0x000000ffff027224 */ /* 0x000fce00078e0006 */
.L_x_37909:
[----:B------:R-:W-:Y:S05]  /*16c00*/  BSYNC B2 ;  /* 0x0000000000027941 */ /* 0x000fea0003800000 */
.L_x_37907:
        /* <DEDUP_REMOVED lines=16> */
.L_x_37913:
[----:B------:R-:W-:Y:S05]  /*16d10*/  BSYNC B3 ;  /* 0x0000000000037941 */ /* 0x000fea0003800000 */
.L_x_37912:
        /* <DEDUP_REMOVED lines=42> */
.L_x_37911:
[----:B------:R-:W-:Y:S05]  /*16fc0*/  BSYNC B2 ;  /* 0x0000000000027941 */ /* 0x000fea0003800000 */
.L_x_37910:
        /* <DEDUP_REMOVED lines=10> */
.L_x_37906:
        /* <DEDUP_REMOVED lines=12> */
.L_x_37915:
[----:B------:R-:W-:-:S07]  /*17130*/  MOV R2, R6 ;  /* 0x0000000600027202 */ /* 0x000fce0000000f00 */
.L_x_37916:
[----:B------:R-:W-:Y:S05]  /*17140*/  BSYNC B2 ;  /* 0x0000000000027941 */ /* 0x000fea0003800000 */
.L_x_37914:
        /* <DEDUP_REMOVED lines=16> */
.L_x_37920:
[----:B------:R-:W-:Y:S05]  /*17250*/  BSYNC B3 ;  /* 0x0000000000037941 */ /* 0x000fea0003800000 */
.L_x_37919:
        /* <DEDUP_REMOVED lines=42> */
.L_x_37918:
[----:B------:R-:W-:Y:S05]  /*17500*/  BSYNC B2 ;  /* 0x0000000000027941 */ /* 0x000fea0003800000 */
.L_x_37917:
        /* <DEDUP_REMOVED lines=12> */
.L_x_37921:
        /* <DEDUP_REMOVED lines=12> */
.L_x_37924:
[----:B------:R-:W-:-:S07]  /*17690*/  MOV R2, R6 ;  /* 0x0000000600027202 */ /* 0x000fce0000000f00 */
.L_x_37925:
[----:B------:R-:W-:Y:S05]  /*176a0*/  BSYNC B2 ;  /* 0x0000000000027941 */ /* 0x000fea0003800000 */
.L_x_37923:
        /* <DEDUP_REMOVED lines=16> */
.L_x_37929:
[----:B------:R-:W-:Y:S05]  /*177b0*/  BSYNC B3 ;  /* 0x0000000000037941 */ /* 0x000fea0003800000 */
.L_x_37928:
        /* <DEDUP_REMOVED lines=42> */
.L_x_37927:
[----:B------:R-:W-:Y:S05]  /*17a60*/  BSYNC B2 ;  /* 0x0000000000027941 */ /* 0x000fea0003800000 */
.L_x_37926:
        /* <DEDUP_REMOVED lines=10> */
.L_x_37922:
        /* <DEDUP_REMOVED lines=12> */
.L_x_37931:
[----:B------:R-:W-:-:S07]  /*17bd0*/  IMAD.MOV.U32 R2, RZ, RZ, R6 ;  /* 0x000000ffff027224 */ /* 0x000fce00078e0006 */
.L_x_37932:
[----:B------:R-:W-:Y:S05]  /*17be0*/  BSYNC B2 ;  /* 0x0000000000027941 */ /* 0x000fea0003800000 */
.L_x_37930:
        /* <DEDUP_REMOVED lines=16> */
.L_x_37936:
[----:B------:R-:W-:Y:S05]  /*17cf0*/  BSYNC B3 ;  /* 0x0000000000037941 */ /* 0x000fea0003800000 */
.L_x_37935:
        /* <DEDUP_REMOVED lines=42> */
.L_x_37934:
[----:B------:R-:W-:Y:S05]  /*17fa0*/  BSYNC B2 ;  /* 0x0000000000027941 */ /* 0x000fea0003800000 */
.L_x_37933:
        /* <DEDUP_REMOVED lines=12> */
.L_x_37937:
        /* <DEDUP_REMOVED lines=12> */
.L_x_37940:
[----:B------:R-:W-:-:S07]  /*18130*/  IMAD.MOV.U32 R189, RZ, RZ, R6 ;  /* 0x000000ffffbd7224 */ /* 0x000fce00078e0006 */
.L_x_37941:
[----:B------:R-:W-:Y:S05]  /*18140*/  BSYNC B2 ;  /* 0x0000000000027941 */ /* 0x000fea0003800000 */
.L_x_37939:
        /* <DEDUP_REMOVED lines=16> */
.L_x_37945:
[----:B------:R-:W-:Y:S05]  /*18250*/  BSYNC B3 ;  /* 0x0000000000037941 */ /* 0x000fea0003800000 */
.L_x_37944:
        /* <DEDUP_REMOVED lines=42> */
.L_x_37943:
[----:B------:R-:W-:Y:S05]  /*18500*/  BSYNC B2 ;  /* 0x0000000000027941 */ /* 0x000fea0003800000 */
.L_x_37942:
        /* <DEDUP_REMOVED lines=10> */
.L_x_37938:
        /* <DEDUP_REMOVED lines=51> */
.L_x_37946:
[----:B------:R-:W-:-:S07]  /*188e0*/  IADD3 R188, R188, 0x20, RZ ;  /* 0x00000020bcbc7810 */ /* 0x000fce0007ffe0ff */
.L_x_37817:
[----:B------:R-:W-:Y:S05]  /*188f0*/  BSYNC B1 ;  /* 0x0000000000017941 */ /* 0x000fea0003800000 */
.L_x_37816:
        /* <DEDUP_REMOVED lines=30> */
.L_x_37950:
[----:B------:R-:W-:-:S07]  /*18ae0*/  IMAD.MOV.U32 R158, RZ, RZ, R6 ;  /* 0x000000ffff9e7224 */ /* 0x000fce00078e0006 */
.L_x_37951:
[----:B------:R-:W-:Y:S05]  /*18af0*/  BSYNC B2 ;  /* 0x0000000000027941 */ /* 0x000fea0003800000 */
.L_x_37949:
        /* <DEDUP_REMOVED lines=16> */
.L_x_37955:
[----:B------:R-:W-:Y:S05]  /*18c00*/  BSYNC B3 ;  /* 0x0000000000037941 */ /* 0x000fea0003800000 */
.L_x_37954:
        /* <DEDUP_REMOVED lines=42> */
.L_x_37953:
[----:B------:R-:W-:Y:S05]  /*18eb0*/  BSYNC B2 ;  /* 0x0000000000027941 */ /* 0x000fea0003800000 */
.L_x_37952:
        /* <DEDUP_REMOVED lines=19> */
.L_x_37956:
        /* <DEDUP_REMOVED lines=12> */
.L_x_37959:
[----:B------:R-:W-:-:S07]  /*190b0*/  MOV R2, R6 ;  /* 0x0000000600027202 */ /* 0x000fce0000000f00 */
.L_x_37960:
[----:B------:R-:W-:Y:S05]  /*190c0*/  BSYNC B2 ;  /* 0x0000000000027941 */ /* 0x000fea0003800000 */
.L_x_37958:
        /* <DEDUP_REMOVED lines=16> */
.L_x_37964:
[----:B------:R-:W-:Y:S05]  /*191d0*/  BSYNC B3 ;  /* 0x0000000000037941 */ /* 0x000fea0003800000 */
.L_x_37963:
        /* <DEDUP_REMOVED lines=42> */
.L_x_37962:
[----:B------:R-:W-:Y:S05]  /*19480*/  BSYNC B2 ;  /* 0x0000000000027941 */ /* 0x000fea0003800000 */
.L_x_37961:
        /* <DEDUP_REMOVED lines=10> */
.L_x_37957:
        /* <DEDUP_REMOVED lines=12> */
.L_x_37966:
[----:B------:R-:W-:-:S07]  /*195f0*/  IMAD.MOV.U32 R2, RZ, RZ, R6 ;  /* 0x000000ffff027224 */ /* 0x000fce00078e0006 */
.L_x_37967:
[----:B------:R-:W-:Y:S05]  /*19600*/  BSYNC B2 ;  /* 0x0000000000027941 */ /* 0x000fea0003800000 */
.L_x_37965:
        /* <DEDUP_REMOVED lines=16> */
.L_x_37971:
[----:B------:R-:W-:Y:S05]  /*19710*/  BSYNC B3 ;  /* 0x0000000000037941 */ /* 0x000fea0003800000 */
.L_x_37970:
        /* <DEDUP_REMOVED lines=42> */
.L_x_37969:
[----:B------:R-:W-:Y:S05]  /*199c0*/  BSYNC B2 ;  /* 0x0000000000027941 */ /* 0x000fea0003800000 */
.L_x_37968:
        /* <DEDUP_REMOVED lines=14> */
.L_x_37972:
        /* <DEDUP_REMOVED lines=12> */
.L_x_37975:
[----:B------:R-:W-:-:S07]  /*19b70*/  IMAD.MOV.U32 R2, RZ, RZ, R6 ;  /* 0x000000ffff027224 */ /* 0x000fce00078e0006 */
.L_x_37976:
[----:B------:R-:W-:Y:S05]  /*19b80*/  BSYNC B2 ;  /* 0x0000000000027941 */ /* 0x000fea0003800000 */
.L_x_37974:
        /* <DEDUP_REMOVED lines=16> */
.L_x_37980:
[----:B------:R-:W-:Y:S05]  /*19c90*/  BSYNC B3 ;  /* 0x0000000000037941 */ /* 0x000fea0003800000 */
.L_x_37979:
        /* <DEDUP_REMOVED lines=42> */
.L_x_37978:
[----:B------:R-:W-:Y:S05]  /*19f40*/  BSYNC B2 ;  /* 0x0000000000027941 */ /* 0x000fea0003800000 */
.L_x_37977:
        /* <DEDUP_REMOVED lines=10> */
.L_x_37973:
        /* <DEDUP_REMOVED lines=12> */
.L_x_37982:
[----:B------:R-:W-:-:S07]  /*1a0b0*/  IMAD.MOV.U32 R2, RZ, RZ, R6 ;  /* 0x000000ffff027224 */ /* 0x000fce00078e0006 */
.L_x_37983:
[----:B------:R-:W-:Y:S05]  /*1a0c0*/  BSYNC B2 ;  /* 0x0000000000027941 */ /* 0x000fea0003800000 */
.L_x_37981:
        /* <DEDUP_REMOVED lines=16> */
.L_x_37987:
[----:B------:R-:W-:Y:S05]  /*1a1d0*/  BSYNC B3 ;  /* 0x0000000000037941 */ /* 0x000fea0003800000 */
.L_x_37986:
        /* <DEDUP_REMOVED lines=42> */
.L_x_37985:
[----:B------:R-:W-:Y:S05]  /*1a480*/  BSYNC B2 ;  /* 0x0000000000027941 */ /* 0x000fea0003800000 */
.L_x_37984:
        /* <DEDUP_REMOVED lines=14> */
.L_x_37988:
        /* <DEDUP_REMOVED lines=12> */
.L_x_37991:
[----:B------:R-:W-:-:S07]  /*1a630*/  IMAD.MOV.U32 R2, RZ, RZ, R6 ;  /* 0x000000ffff027224 */ /* 0x000fce00078e0006 */
.L_x_37992:
[----:B------:R-:W-:Y:S05]  /*1a640*/  BSYNC B2 ;  /* 0x0000000000027941 */ /* 0x000fea0003800000 */
.L_x_37990:
        /* <DEDUP_REMOVED lines=16> */
.L_x_37996:
[----:B------:R-:W-:Y:S05]  /*1a750*/  BSYNC B3 ;  /* 0x0000000000037941 */ /* 0x000fea0003800000 */
.L_x_37995:
        /* <DEDUP_REMOVED lines=42> */
.L_x_37994:
[----:B------:R-:W-:Y:S05]  /*1aa00*/  BSYNC B2 ;  /* 0x0000000000027941 */ /* 0x000fea0003800000 */
.L_x_37993:
        /* <DEDUP_REMOVED lines=10> */
.L_x_37989:
        /* <DEDUP_REMOVED lines=12> */
.L_x_37998:
[----:B------:R-:W-:-:S07]  /*1ab70*/  MOV R2, R6 ;  /* 0x0000000600027202 */ /* 0x000fce0000000f00 */
.L_x_37999:
[----:B------:R-:W-:Y:S05]  /*1ab80*/  BSYNC B2 ;  /* 0x0000000000027941 */ /* 0x000fea0003800000 */
.L_x_37997:
        /* <DEDUP_REMOVED lines=16> */
.L_x_38003:
[----:B------:R-:W-:Y:S05]  /*1ac90*/  BSYNC B3 ;  /* 0x0000000000037941 */ /* 0x000fea0003800000 */
.L_x_38002:
        /* <DEDUP_REMOVED lines=42> */
.L_x_38001:
[----:B------:R-:W-:Y:S05]  /*1af40*/  BSYNC B2 ;  /* 0x0000000000027941 */ /* 0x000fea0003800000 */
.L_x_38000:
        /* <DEDUP_REMOVED lines=14> */
.L_x_38004:
        /* <DEDUP_REMOVED lines=12> */
.L_x_38007:
[----:B------:R-:W-:-:S07]  /*1b0f0*/  MOV R2, R6 ;  /* 0x0000000600027202 */ /* 0x000fce0000000f00 */
.L_x_38008:
[----:B------:R-:W-:Y:S05]  /*1b100*/  BSYNC B2 ;  /* 0x0000000000027941 */ /* 0x000fea0003800000 */
.L_x_38006:
        /* <DEDUP_REMOVED lines=16> */
.L_x_38012:
[----:B------:R-:W-:Y:S05]  /*1b210*/  BSYNC B3 ;  /* 0x0000000000037941 */ /* 0x000fea0003800000 */
.L_x_38011:
        /* <DEDUP_REMOVED lines=42> */
.L_x_38010:
[----:B------:R-:W-:Y:S05]  /*1b4c0*/  BSYNC B2 ;  /* 0x0000000000027941 */ /* 0x000fea0003800000 */
.L_x_38009:
        /* <DEDUP_REMOVED lines=10> */
.L_x_38005:
        /* <DEDUP_REMOVED lines=12> */
.L_x_38014:
[----:B------:R-:W-:-:S07]  /*1b630*/  IMAD.MOV.U32 R2, RZ, RZ, R6 ;  /* 0x000000ffff027224 */ /* 0x000fce00078e0006 */
.L_x_38015:
[----:B------:R-:W-:Y:S05]  /*1b640*/  BSYNC B2 ;  /* 0x0000000000027941 */ /* 0x000fea0003800000 */
.L_x_38013:
        /* <DEDUP_REMOVED lines=16> */
.L_x_38019:
[----:B------:R-:W-:Y:S05]  /*1b750*/  BSYNC B3 ;  /* 0x0000000000037941 */ /* 0x000fea0003800000 */
.L_x_38018:
        /* <DEDUP_REMOVED lines=42> */
.L_x_38017:
[----:B------:R-:W-:Y:S05]  /*1ba00*/  BSYNC B2 ;  /* 0x0000000000027941 */ /* 0x000fea0003800000 */
.L_x_38016:
        /* <DEDUP_REMOVED lines=14> */
.L_x_38020:
        /* <DEDUP_REMOVED lines=12> */
.L_x_38023:
[----:B------:R-:W-:-:S07]  /*1bbb0*/  IMAD.MOV.U32 R2, RZ, RZ, R6 ;  /* 0x000000ffff027224 */ /* 0x000fce00078e0006 */
.L_x_38024:
[----:B------:R-:W-:Y:S05]  /*1bbc0*/  BSYNC B2 ;  /* 0x0000000000027941 */ /* 0x000fea0003800000 */
.L_x_38022:
        /* <DEDUP_REMOVED lines=16> */
.L_x_38028:
[----:B------:R-:W-:Y:S05]  /*1bcd0*/  BSYNC B3 ;  /* 0x0000000000037941 */ /* 0x000fea0003800000 */
.L_x_38027:
        /* <DEDUP_REMOVED lines=42> */
.L_x_38026:
[----:B------:R-:W-:Y:S05]  /*1bf80*/  BSYNC B2 ;  /* 0x0000000000027941 */ /* 0x000fea0003800000 */
.L_x_38025:
        /* <DEDUP_REMOVED lines=10> */
.L_x_38021:
        /* <DEDUP_REMOVED lines=12> */
.L_x_38030:
[----:B------:R-:W-:-:S07]  /*1c0f0*/  IMAD.MOV.U32 R2, RZ, RZ, R6 ;  /* 0x000000ffff027224 */ /* 0x000fce00078e0006 */
.L_x_38031:
[----:B------:R-:W-:Y:S05]  /*1c100*/  BSYNC B2 ;  /* 0x0000000000027941 */ /* 0x000fea0003800000 */
.L_x_38029:
        /* <DEDUP_REMOVED lines=16> */
.L_x_38035:
[----:B------:R-:W-:Y:S05]  /*1c210*/  BSYNC B3 ;  /* 0x0000000000037941 */ /* 0x000fea0003800000 */
.L_x_38034:
        /* <DEDUP_REMOVED lines=42> */
.L_x_38033:
[----:B------:R-:W-:Y:S05]  /*1c4c0*/  BSYNC B2 ;  /* 0x0000000000027941 */ /* 0x000fea0003800000 */
.L_x_38032:
        /* <DEDUP_REMOVED lines=12> */
.L_x_38036:
        /* <DEDUP_REMOVED lines=12> */
.L_x_38039:
[----:B------:R-:W-:-:S07]  /*1c650*/  IMAD.MOV.U32 R2, RZ, RZ, R6 ;  /* 0x000000ffff027224 */ /* 0x000fce00078e0006 */
.L_x_38040:
[----:B------:R-:W-:Y:S05]  /*1c660*/  BSYNC B2 ;  /* 0x0000000000027941 */ /* 0x000fea0003800000 */
.L_x_38038:
        /* <DEDUP_REMOVED lines=16> */
.L_x_38044:
[----:B------:R-:W-:Y:S05]  /*1c770*/  BSYNC B3 ;  /* 0x0000000000037941 */ /* 0x000fea0003800000 */
.L_x_38043:
        /* <DEDUP_REMOVED lines=42> */
.L_x_38042:
[----:B------:R-:W-:Y:S05]  /*1ca20*/  BSYNC B2 ;  /* 0x0000000000027941 */ /* 0x000fea0003800000 */
.L_x_38041:
        /* <DEDUP_REMOVED lines=10> */
.L_x_38037:
        /* <DEDUP_REMOVED lines=12> */
.L_x_38046:
[----:B------:R-:W-:-:S07]  /*1cb90*/  MOV R2, R6 ;  /* 0x0000000600027202 */ /* 0x000fce0000000f00 */
.L_x_38047:
[----:B------:R-:W-:Y:S05]  /*1cba0*/  BSYNC B2 ;  /* 0x0000000000027941 */ /* 0x000fea0003800000 */
.L_x_38045:
        /* <DEDUP_REMOVED lines=16> */
.L_x_38051:
[----:B------:R-:W-:Y:S05]  /*1ccb0*/  BSYNC B3 ;  /* 0x0000000000037941 */ /* 0x000fea0003800000 */
.L_x_38050:
        /* <DEDUP_REMOVED lines=42> */
.L_x_38049:
[----:B------:R-:W-:Y:S05]  /*1cf60*/  BSYNC B2 ;  /* 0x0000000000027941 */ /* 0x000fea0003800000 */
.L_x_38048:
        /* <DEDUP_REMOVED lines=12> */
.L_x_38052:
        /* <DEDUP_REMOVED lines=12> */
.L_x_38055:
[----:B------:R-:W-:-:S07]  /*1d0f0*/  MOV R2, R6 ;  /* 0x0000000600027202 */ /* 0x000fce0000000f00 */
.L_x_38056:
[----:B------:R-:W-:Y:S05]  /*1d100*/  BSYNC B2 ;  /* 0x0000000000027941 */ /* 0x000fea0003800000 */
.L_x_38054:
        /* <DEDUP_REMOVED lines=16> */
.L_x_38060:
[----:B------:R-:W-:Y:S05]  /*1d210*/  BSYNC B3 ;  /* 0x0000000000037941 */ /* 0x000fea0003800000 */
.L_x_38059:
        /* <DEDUP_REMOVED lines=42> */
.L_x_38058:
[----:B------:R-:W-:Y:S05]  /*1d4c0*/  BSYNC B2 ;  /* 0x0000000000027941 */ /* 0x000fea0003800000 */
.L_x_38057:
        /* <DEDUP_REMOVED lines=10> */
.L_x_38053:
        /* <DEDUP_REMOVED lines=12> */
.L_x_38062:
[----:B------:R-:W-:-:S07]  /*1d630*/  IMAD.MOV.U32 R2, RZ, RZ, R6 ;  /* 0x000000ffff027224 */ /* 0x000fce00078e0006 */
.L_x_38063:
[----:B------:R-:W-:Y:S05]  /*1d640*/  BSYNC B2 ;  /* 0x0000000000027941 */ /* 0x000fea0003800000 */
.L_x_38061:
        /* <DEDUP_REMOVED lines=16> */
.L_x_38067:
[----:B------:R-:W-:Y:S05]  /*1d750*/  BSYNC B3 ;  /* 0x0000000000037941 */ /* 0x000fea0003800000 */
.L_x_38066:
        /* <DEDUP_REMOVED lines=42> */
.L_x_38065:
[----:B------:R-:W-:Y:S05]  /*1da00*/  BSYNC B2 ;  /* 0x0000000000027941 */ /* 0x000fea0003800000 */
.L_x_38064:
        /* <DEDUP_REMOVED lines=12> */
.L_x_38068:
        /* <DEDUP_REMOVED lines=12> */
.L_x_38071:
[----:B------:R-:W-:-:S07]  /*1db90*/  IMAD.MOV.U32 R189, RZ, RZ, R6 ;  /* 0x000000ffffbd7224 */ /* 0x000fce00078e0006 */
.L_x_38072:
[----:B------:R-:W-:Y:S05]  /*1dba0*/  BSYNC B2 ;  /* 0x0000000000027941 */ /* 0x000fea0003800000 */
.L_x_38070:
        /* <DEDUP_REMOVED lines=16> */
.L_x_38076:
[----:B------:R-:W-:Y:S05]  /*1dcb0*/  BSYNC B3 ;  /* 0x0000000000037941 */ /* 0x000fea0003800000 */
.L_x_38075:
        /* <DEDUP_REMOVED lines=42> */
.L_x_38074:
[----:B------:R-:W-:Y:S05]  /*1df60*/  BSYNC B2 ;  /* 0x0000000000027941 */ /* 0x000fea0003800000 */
.L_x_38073:
        /* <DEDUP_REMOVED lines=10> */
.L_x_38069:
        /* <DEDUP_REMOVED lines=51> */
.L_x_38077:
[----:B------:R-:W-:-:S07]  /*1e340*/  IADD3 R188, R188, 0x20, RZ ;  /* 0x00000020bcbc7810 */ /* 0x000fce0007ffe0ff */
.L_x_37948:
[----:B------:R-:W-:Y:S05]  /*1e350*/  BSYNC B1 ;  /* 0x0000000000017941 */ /* 0x000fea0003800000 */
.L_x_37947:
        /* <DEDUP_REMOVED lines=30> */
.L_x_38081:
[----:B------:R-:W-:-:S07]  /*1e540*/  IMAD.MOV.U32 R166, RZ, RZ, R6 ;  /* 0x000000ffffa67224 */ /* 0x000fce00078e0006 */
.L_x_38082:
[----:B------:R-:W-:Y:S05]  /*1e550*/  BSYNC B2 ;  /* 0x0000000000027941 */ /* 0x000fea0003800000 */
.L_x_38080:
        /* <DEDUP_REMOVED lines=16> */
.L_x_38086:
[----:B------:R-:W-:Y:S05]  /*1e660*/  BSYNC B3 ;  /* 0x0000000000037941 */ /* 0x000fea0003800000 */
.L_x_38085:
        /* <DEDUP_REMOVED lines=42> */
.L_x_38084:
[----:B------:R-:W-:Y:S05]  /*1e910*/  BSYNC B2 ;  /* 0x0000000000027941 */ /* 0x000fea0003800000 */
.L_x_38083:
        /* <DEDUP_REMOVED lines=19> */
.L_x_38087:
        /* <DEDUP_REMOVED lines=12> */
.L_x_38090:
[----:B------:R-:W-:-:S07]  /*1eb10*/  MOV R2, R6 ;  /* 0x0000000600027202 */ /* 0x000fce0000000f00 */
.L_x_38091:
[----:B------:R-:W-:Y:S05]  /*1eb20*/  BSYNC B2 ;  /* 0x0000000000027941 */ /* 0x000fea0003800000 */
.L_x_38089:
        /* <DEDUP_REMOVED lines=16> */
.L_x_38095:
[----:B------:R-:W-:Y:S05]  /*1ec30*/  BSYNC B3 ;  /* 0x0000000000037941 */ /* 0x000fea0003800000 */
.L_x_38094:
        /* <DEDUP_REMOVED lines=42> */
.L_x_38093:
[----:B------:R-:W-:Y:S05]  /*1eee0*/  BSYNC B2 ;  /* 0x0000000000027941 */ /* 0x000fea0003800000 */
.L_x_38092:
        /* <DEDUP_REMOVED lines=10> */
.L_x_38088:
        /* <DEDUP_REMOVED lines=12> */
.L_x_38097:
[----:B------:R-:W-:-:S07]  /*1f050*/  IMAD.MOV.U32 R2, RZ, RZ, R6 ;  /* 0x000000ffff027224 */ /* 0x000fce00078e0006 */
.L_x_38098:
[----:B------:R-:W-:Y:S05]  /*1f060*/  BSYNC B2 ;  /* 0x0000000000027941 */ /* 0x000fea0003800000 */
.L_x_38096:
        /* <DEDUP_REMOVED lines=16> */
.L_x_38102:
[----:B------:R-:W-:Y:S05]  /*1f170*/  BSYNC B3 ;  /* 0x0000000000037941 */ /* 0x000fea0003800000 */
.L_x_38101:
        /* <DEDUP_REMOVED lines=42> */
.L_x_38100:
[----:B------:R-:W-:Y:S05]  /*1f420*/  BSYNC B2 ;  /* 0x0000000000027941 */ /* 0x000fea0003800000 */
.L_x_38099:
        /* <DEDUP_REMOVED lines=14> */
.L_x_38103:
        /* <DEDUP_REMOVED lines=12> */
.L_x_38106:
[----:B------:R-:W-:-:S07]  /*1f5d0*/  IMAD.MOV.U32 R2, RZ, RZ, R6 ;  /* 0x000000ffff027224 */ /* 0x000fce00078e0006 */
.L_x_38107:
[----:B------:R-:W-:Y:S05]  /*1f5e0*/  BSYNC B2 ;  /* 0x0000000000027941 */ /* 0x000fea0003800000 */
.L_x_38105:
        /* <DEDUP_REMOVED lines=16> */
.L_x_38111:
[----:B------:R-:W-:Y:S05]  /*1f6f0*/  BSYNC B3 ;  /* 0x0000000000037941 */ /* 0x000fea0003800000 */
.L_x_38110:
        /* <DEDUP_REMOVED lines=42> */
.L_x_38109:
[----:B------:R-:W-:Y:S05]  /*1f9a0*/  BSYNC B2 ;  /* 0x0000000000027941 */ /* 0x000fea0003800000 */
.L_x_38108:
        /* <DEDUP_REMOVED lines=10> */
.L_x_38104:
        /* <DEDUP_REMOVED lines=12> */
.L_x_38113:
[----:B------:R-:W-:-:S07]  /*1fb10*/  IMAD.MOV.U32 R2, RZ, RZ, R6 ;  /* 0x000000ffff027224 */ /* 0x000fce00078e0006 */
.L_x_38114:
[----:B------:R-:W-:Y:S05]  /*1fb20*/  BSYNC B2 ;  /* 0x0000000000027941 */ /* 0x000fea0003800000 */
.L_x_38112:
        /* <DEDUP_REMOVED lines=16> */
.L_x_38118:
[----:B------:R-:W-:Y:S05]  /*1fc30*/  BSYNC B3 ;  /* 0x0000000000037941 */ /* 0x000fea0003800000 */
.L_x_38117:
        /* <DEDUP_REMOVED lines=42> */
.L_x_38116:
[----:B------:R-:W-:Y:S05]  /*1fee0*/  BSYNC B2 ;  /* 0x0000000000027941 */ /* 0x000fea0003800000 */
.L_x_38115:
        /* <DEDUP_REMOVED lines=14> */
.L_x_38119:
        /* <DEDUP_REMOVED lines=12> */
.L_x_38122:
[----:B------:R-:W-:-:S07]  /*20090*/  IMAD.MOV.U32 R2, RZ, RZ, R6 ;  /* 0x000000ffff027224 */ /* 0x000fce00078e0006 */
.L_x_38123:
[----:B------:R-:W-:Y:S05]  /*200a0*/  BSYNC B2 ;  /* 0x0000000000027941 */ /* 0x000fea0003800000 */
.L_x_38121:
        /* <DEDUP_REMOVED lines=16> */
.L_x_38127:
[----:B------:R-:W-:Y:S05]  /*201b0*/  BSYNC B3 ;  /* 0x0000000000037941 */ /* 0x000fea0003800000 */
.L_x_38126:
        /* <DEDUP_REMOVED lines=42> */
.L_x_38125:
[----:B------:R-:W-:Y:S05]  /*20460*/  BSYNC B2 ;  /* 0x0000000000027941 */ /* 0x000fea0003800000 */
.L_x_38124:
        /* <DEDUP_REMOVED lines=10> */
.L_x_38120:
        /* <DEDUP_REMOVED lines=12> */
.L_x_38129:
[----:B------:R-:W-:-:S07]  /*205d0*/  MOV R2, R6 ;  /* 0x0000000600027202 */ /* 0x000fce0000000f00 */
.L_x_38130:
[----:B------:R-:W-:Y:S05]  /*205e0*/  BSYNC B2 ;  /* 0x0000000000027941 */ /* 0x000fea0003800000 */
.L_x_38128:
        /* <DEDUP_REMOVED lines=16> */
.L_x_38134:
[----:B------:R-:W-:Y:S05]  /*206f0*/  BSYNC B3 ;  /* 0x0000000000037941 */ /* 0x000fea0003800000 */
.L_x_38133:
        /* <DEDUP_REMOVED lines=42> */
.L_x_38132:
[----:B------:R-:W-:Y:S05]  /*209a0*/  BSYNC B2 ;  /* 0x0000000000027941 */ /* 0x000fea0003800000 */
.L_x_38131:
        /* <DEDUP_REMOVED lines=14> */
.L_x_38135:
        /* <DEDUP_REMOVED lines=12> */
.L_x_38138:
[----:B------:R-:W-:-:S07]  /*20b50*/  MOV R2, R6 ;  /* 0x0000000600027202 */ /* 0x000fce0000000f00 */
.L_x_38139:
[----:B------:R-:W-:Y:S05]  /*20b60*/  BSYNC B2 ;  /* 0x0000000000027941 */ /* 0x000fea0003800000 */
.L_x_38137:
        /* <DEDUP_REMOVED lines=16> */
.L_x_38143:
[----:B------:R-:W-:Y:S05]  /*20c70*/  BSYNC B3 ;  /* 0x0000000000037941 */ /* 0x000fea0003800000 */
.L_x_38142:
        /* <DEDUP_REMOVED lines=42> */
.L_x_38141:
[----:B------:R-:W-:Y:S05]  /*20f20*/  BSYNC B2 ;  /* 0x0000000000027941 */ /* 0x000fea0003800000 */
.L_x_38140:
        /* <DEDUP_REMOVED lines=10> */
.L_x_38136:
        /* <DEDUP_REMOVED lines=12> */
.L_x_38145:
[----:B------:R-:W-:-:S07]  /*21090*/  IMAD.MOV.U32 R2, RZ, RZ, R6 ;  /* 0x000000ffff027224 */ /* 0x000fce00078e0006 */
.L_x_38146:
[----:B------:R-:W-:Y:S05]  /*210a0*/  BSYNC B2 ;  /* 0x0000000000027941 */ /* 0x000fea0003800000 */
.L_x_38144:
        /* <DEDUP_REMOVED lines=16> */
.L_x_38150:
[----:B------:R-:W-:Y:S05]  /*211b0*/  BSYNC B3 ;  /* 0x0000000000037941 */ /* 0x000fea0003800000 */
.L_x_38149:
        /* <DEDUP_REMOVED lines=42> */
.L_x_38148:
[----:B------:R-:W-:Y:S05]  /*21460*/  BSYNC B2 ;  /* 0x0000000000027941 */ /* 0x000fea0003800000 */
.L_x_38147:
        /* <DEDUP_REMOVED lines=14> */
.L_x_38151:
        /* <DEDUP_REMOVED lines=12> */
.L_x_38154:
[----:B------:R-:W-:-:S07]  /*21610*/  IMAD.MOV.U32 R2, RZ, RZ, R6 ;  /* 0x000000ffff027224 */ /* 0x000fce00078e0006 */
.L_x_38155:
[----:B------:R-:W-:Y:S05]  /*21620*/  BSYNC B2 ;  /* 0x0000000000027941 */ /* 0x000fea0003800000 */
.L_x_38153:
        /* <DEDUP_REMOVED lines=16> */
.L_x_38159:
[----:B------:R-:W-:Y:S05]  /*21730*/  BSYNC B3 ;  /* 0x0000000000037941 */ /* 0x000fea0003800000 */
.L_x_38158:
        /* <DEDUP_REMOVED lines=42> */
.L_x_38157:
[----:B------:R-:W-:Y:S05]  /*219e0*/  BSYNC B2 ;  /* 0x0000000000027941 */ /* 0x000fea0003800000 */
.L_x_38156:
        /* <DEDUP_REMOVED lines=10> */
.L_x_38152:
        /* <DEDUP_REMOVED lines=12> */
.L_x_38161:
[----:B------:R-:W-:-:S07]  /*21b50*/  IMAD.MOV.U32 R2, RZ, RZ, R6 ;  /* 0x000000ffff027224 */ /* 0x000fce00078e0006 */
.L_x_38162:
[----:B------:R-:W-:Y:S05]  /*21b60*/  BSYNC B2 ;  /* 0x0000000000027941 */ /* 0x000fea0003800000 */
.L_x_38160:
        /* <DEDUP_REMOVED lines=16> */
.L_x_38166:
[----:B------:R-:W-:Y:S05]  /*21c70*/  BSYNC B3 ;  /* 0x0000000000037941 */ /* 0x000fea0003800000 */
.L_x_38165:
        /* <DEDUP_REMOVED lines=42> */
.L_x_38164:
[----:B------:R-:W-:Y:S05]  /*21f20*/  BSYNC B2 ;  /* 0x0000000000027941 */ /* 0x000fea0003800000 */
.L_x_38163:
        /* <DEDUP_REMOVED lines=12> */
.L_x_38167:
        /* <DEDUP_REMOVED lines=12> */
.L_x_38170:
[----:B------:R-:W-:-:S07]  /*220b0*/  IMAD.MOV.U32 R2, RZ, RZ, R6 ;  /* 0x000000ffff027224 */ /* 0x000fce00078e0006 */
.L_x_38171:
[----:B------:R-:W-:Y:S05]  /*220c0*/  BSYNC B2 ;  /* 0x0000000000027941 */ /* 0x000fea0003800000 */
.L_x_38169:
        /* <DEDUP_REMOVED lines=16> */
.L_x_38175:
[----:B------:R-:W-:Y:S05]  /*221d0*/  BSYNC B3 ;  /* 0x0000000000037941 */ /* 0x000fea0003800000 */
.L_x_38174:
        /* <DEDUP_REMOVED lines=42> */
.L_x_38173:
[----:B------:R-:W-:Y:S05]  /*22480*/  BSYNC B2 ;  /* 0x0000000000027941 */ /* 0x000fea0003800000 */
.L_x_38172:
        /* <DEDUP_REMOVED lines=10> */
.L_x_38168:
        /* <DEDUP_REMOVED lines=12> */
.L_x_38177:
[----:B------:R-:W-:-:S07]  /*225f0*/  MOV R2, R6 ;  /* 0x0000000600027202 */ /* 0x000fce0000000f00 */
.L_x_38178:
[----:B------:R-:W-:Y:S05]  /*22600*/  BSYNC B2 ;  /* 0x0000000000027941 */ /* 0x000fea0003800000 */
.L_x_38176:
        /* <DEDUP_REMOVED lines=16> */
.L_x_38182:
[----:B------:R-:W-:Y:S05]  /*22710*/  BSYNC B3 ;  /* 0x0000000000037941 */ /* 0x000fea0003800000 */
.L_x_38181:
        /* <DEDUP_REMOVED lines=42> */
.L_x_38180:
[----:B------:R-:W-:Y:S05]  /*229c0*/  BSYNC B2 ;  /* 0x0000000000027941 */ /* 0x000fea0003800000 */
.L_x_38179:
        /* <DEDUP_REMOVED lines=12> */
.L_x_38183:
        /* <DEDUP_REMOVED lines=12> */
.L_x_38186:
[----:B------:R-:W-:-:S07]  /*22b50*/  MOV R2, R6 ;  /* 0x0000000600027202 */ /* 0x000fce0000000f00 */
.L_x_38187:
[----:B------:R-:W-:Y:S05]  /*22b60*/  BSYNC B2 ;  /* 0x0000000000027941 */ /* 0x000fea0003800000 */
.L_x_38185:
        /* <DEDUP_REMOVED lines=16> */
.L_x_38191:
[----:B------:R-:W-:Y:S05]  /*22c70*/  BSYNC B3 ;  /* 0x0000000000037941 */ /* 0x000fea0003800000 */
.L_x_38190:
        /* <DEDUP_REMOVED lines=42> */
.L_x_38189:
[----:B------:R-:W-:Y:S05]  /*22f20*/  BSYNC B2 ;  /* 0x0000000000027941 */ /* 0x000fea0003800000 */
.L_x_38188:
        /* <DEDUP_REMOVED lines=10> */
.L_x_38184:
        /* <DEDUP_REMOVED lines=12> */
.L_x_38193:
[----:B------:R-:W-:-:S07]  /*23090*/  IMAD.MOV.U32 R2, RZ, RZ, R6 ;  /* 0x000000ffff027224 */ /* 0x000fce00078e0006 */
.L_x_38194:
[----:B------:R-:W-:Y:S05]  /*230a0*/  BSYNC B2 ;  /* 0x0000000000027941 */ /* 0x000fea0003800000 */
.L_x_38192:
        /* <DEDUP_REMOVED lines=16> */
.L_x_38198:
[----:B------:R-:W-:Y:S05]  /*231b0*/  BSYNC B3 ;  /* 0x0000000000037941 */ /* 0x000fea0003800000 */
.L_x_38197:
        /* <DEDUP_REMOVED lines=42> */
.L_x_38196:
[----:B------:R-:W-:Y:S05]  /*23460*/  BSYNC B2 ;  /* 0x0000000000027941 */ /* 0x000fea0003800000 */
.L_x_38195:
        /* <DEDUP_REMOVED lines=12> */
.L_x_38199:
        /* <DEDUP_REMOVED lines=12> */
.L_x_38202:
[----:B------:R-:W-:-:S07]  /*235f0*/  IMAD.MOV.U32 R189, RZ, RZ, R6 ;  /* 0x000000ffffbd7224 */ /* 0x000fce00078e0006 */
.L_x_38203:
[----:B------:R-:W-:Y:S05]  /*23600*/  BSYNC B2 ;  /* 0x0000000000027941 */ /* 0x000fea0003800000 */
.L_x_38201:
        /* <DEDUP_REMOVED lines=16> */
.L_x_38207:
[----:B------:R-:W-:Y:S05]  /*23710*/  BSYNC B3 ;  /* 0x0000000000037941 */ /* 0x000fea0003800000 */
.L_x_38206:
        /* <DEDUP_REMOVED lines=42> */
.L_x_38205:
[----:B------:R-:W-:Y:S05]  /*239c0*/  BSYNC B2 ;  /* 0x0000000000027941 */ /* 0x000fea0003800000 */
.L_x_38204:
        /* <DEDUP_REMOVED lines=10> */
.L_x_38200:
        /* <DEDUP_REMOVED lines=51> */
.L_x_38208:
[----:B------:R-:W-:-:S07]  /*23da0*/  IADD3 R188, R188, 0x20, RZ ;  /* 0x00000020bcbc7810 */ /* 0x000fce0007ffe0ff */
.L_x_38079:
[----:B------:R-:W-:Y:S05]  /*23db0*/  BSYNC B1 ;  /* 0x0000000000017941 */ /* 0x000fea0003800000 */
.L_x_38078:
        /* <DEDUP_REMOVED lines=30> */
.L_x_38212:
[----:B------:R-:W-:-:S07]  /*23fa0*/  IMAD.MOV.U32 R174, RZ, RZ, R6 ;  /* 0x000000ffffae7224 */ /* 0x000fce00078e0006 */
.L_x_38213:
[----:B------:R-:W-:Y:S05]  /*23fb0*/  BSYNC B2 ;  /* 0x0000000000027941 */ /* 0x000fea0003800000 */
.L_x_38211:
        /* <DEDUP_REMOVED lines=16> */
.L_x_38217:
[----:B------:R-:W-:Y:S05]  /*240c0*/  BSYNC B3 ;  /* 0x0000000000037941 */ /* 0x000fea0003800000 */
.L_x_38216:
        /* <DEDUP_REMOVED lines=42> */
.L_x_38215:
[----:B------:R-:W-:Y:S05]  /*24370*/  BSYNC B2 ;  /* 0x0000000000027941 */ /* 0x000fea0003800000 */
.L_x_38214:
        /* <DEDUP_REMOVED lines=19> */
.L_x_38218:
        /* <DEDUP_REMOVED lines=12> */
.L_x_38221:
[----:B------:R-:W-:-:S07]  /*24570*/  MOV R2, R6 ;  /* 0x0000000600027202 */ /* 0x000fce0000000f00 */
.L_x_38222:
[----:B------:R-:W-:Y:S05]  /*24580*/  BSYNC B2 ;  /* 0x0000000000027941 */ /* 0x000fea0003800000 */
.L_x_38220:
        /* <DEDUP_REMOVED lines=16> */
.L_x_38226:
[----:B------:R-:W-:Y:S05]  /*24690*/  BSYNC B3 ;  /* 0x0000000000037941 */ /* 0x000fea0003800000 */
.L_x_38225:
        /* <DEDUP_REMOVED lines=42> */
.L_x_38224:
[----:B------:R-:W-:Y:S05]  /*24940*/  BSYNC B2 ;  /* 0x0000000000027941 */ /* 0x000fea0003800000 */
.L_x_38223:
        /* <DEDUP_REMOVED lines=10> */
.L_x_38219:
        /* <DEDUP_REMOVED lines=12> */
.L_x_38228:
[----:B------:R-:W-:-:S07]  /*24ab0*/  IMAD.MOV.U32 R2, RZ, RZ, R6 ;  /* 0x000000ffff027224 */ /* 0x000fce00078e0006 */
.L_x_38229:
[----:B------:R-:W-:Y:S05]  /*24ac0*/  BSYNC B2 ;  /* 0x0000000000027941 */ /* 0x000fea0003800000 */
.L_x_38227:
        /* <DEDUP_REMOVED lines=16> */
.L_x_38233:
[----:B------:R-:W-:Y:S05]  /*24bd0*/  BSYNC B3 ;  /* 0x0000000000037941 */ /* 0x000fea0003800000 */
.L_x_38232:
        /* <DEDUP_REMOVED lines=42> */
.L_x_38231:
[----:B------:R-:W-:Y:S05]  /*24e80*/  BSYNC B2 ;  /* 0x0000000000027941 */ /* 0x000fea0003800000 */
.L_x_38230:
        /* <DEDUP_REMOVED lines=14> */
.L_x_38234:
        /* <DEDUP_REMOVED lines=12> */
.L_x_38237:
[----:B------:R-:W-:-:S07]  /*25030*/  IMAD.MOV.U32 R2, RZ, RZ, R6 ;  /* 0x000000ffff027224 */ /* 0x000fce00078e0006 */
.L_x_38238:
[----:B------:R-:W-:Y:S05]  /*25040*/  BSYNC B2 ;  /* 0x0000000000027941 */ /* 0x000fea0003800000 */
.L_x_38236:
        /* <DEDUP_REMOVED lines=16> */
.L_x_38242:
[----:B------:R-:W-:Y:S05]  /*25150*/  BSYNC B3 ;  /* 0x0000000000037941 */ /* 0x000fea0003800000 */
.L_x_38241:
        /* <DEDUP_REMOVED lines=42> */
.L_x_38240:
[----:B------:R-:W-:Y:S05]  /*25400*/  BSYNC B2 ;  /* 0x0000000000027941 */ /* 0x000fea0003800000 */
.L_x_38239:
        /* <DEDUP_REMOVED lines=10> */
.L_x_38235:
        /* <DEDUP_REMOVED lines=12> */
.L_x_38244:
[----:B------:R-:W-:-:S07]  /*25570*/  IMAD.MOV.U32 R2, RZ, RZ, R6 ;  /* 0x000000ffff027224 */ /* 0x000fce00078e0006 */
.L_x_38245:
[----:B------:R-:W-:Y:S05]  /*25580*/  BSYNC B2 ;  /* 0x0000000000027941 */ /* 0x000fea0003800000 */
.L_x_38243:
        /* <DEDUP_REMOVED lines=16> */
.L_x_38249:
[----:B------:R-:W-:Y:S05]  /*25690*/  BSYNC B3 ;  /* 0x0000000000037941 */ /* 0x000fea0003800000 */
.L_x_38248:
        /* <DEDUP_REMOVED lines=42> */
.L_x_38247:
[----:B------:R-:W-:Y:S05]  /*25940*/  BSYNC B2 ;  /* 0x0000000000027941 */ /* 0x000fea0003800000 */
.L_x_38246:
        /* <DEDUP_REMOVED lines=14> */
.L_x_38250:
        /* <DEDUP_REMOVED lines=12> */
.L_x_38253:
[----:B------:R-:W-:-:S07]  /*25af0*/  IMAD.MOV.U32 R2, RZ, RZ, R6 ;  /* 0x000000ffff027224 */ /* 0x000fce00078e0006 */
.L_x_38254:
[----:B------:R-:W-:Y:S05]  /*25b00*/  BSYNC B2 ;  /* 0x0000000000027941 */ /* 0x000fea0003800000 */
.L_x_38252:
        /* <DEDUP_REMOVED lines=16> */
.L_x_38258:
[----:B------:R-:W-:Y:S05]  /*25c10*/  BSYNC B3 ;  /* 0x0000000000037941 */ /* 0x000fea0003800000 */
.L_x_38257:
        /* <DEDUP_REMOVED lines=42> */
.L_x_38256:
[----:B------:R-:W-:Y:S05]  /*25ec0*/  BSYNC B2 ;  /* 0x0000000000027941 */ /* 0x000fea0003800000 */
.L_x_38255:
        /* <DEDUP_REMOVED lines=10> */
.L_x_38251:
        /* <DEDUP_REMOVED lines=12> */
.L_x_38260:
[----:B------:R-:W-:-:S07]  /*26030*/  MOV R2, R6 ;  /* 0x0000000600027202 */ /* 0x000fce0000000f00 */
.L_x_38261:
[----:B------:R-:W-:Y:S05]  /*26040*/  BSYNC B2 ;  /* 0x0000000000027941 */ /* 0x000fea0003800000 */
.L_x_38259:
        /* <DEDUP_REMOVED lines=16> */
.L_x_38265:
[----:B------:R-:W-:Y:S05]  /*26150*/  BSYNC B3 ;  /* 0x0000000000037941 */ /* 0x000fea0003800000 */
.L_x_38264:
        /* <DEDUP_REMOVED lines=42> */
.L_x_38263:
[----:B------:R-:W-:Y:S05]  /*26400*/  BSYNC B2 ;  /* 0x0000000000027941 */ /* 0x000fea0003800000 */
.L_x_38262:
        /* <DEDUP_REMOVED lines=14> */
.L_x_38266:
        /* <DEDUP_REMOVED lines=12> */
.L_x_38269:
[----:B------:R-:W-:-:S07]  /*265b0*/  MOV R2, R6 ;  /* 0x0000000600027202 */ /* 0x000fce0000000f00 */
.L_x_38270:
[----:B------:R-:W-:Y:S05]  /*265c0*/  BSYNC B2 ;  /* 0x0000000000027941 */ /* 0x000fea0003800000 */
.L_x_38268:
        /* <DEDUP_REMOVED lines=16> */
.L_x_38274:
[----:B------:R-:W-:Y:S05]  /*266d0*/  BSYNC B3 ;  /* 0x0000000000037941 */ /* 0x000fea0003800000 */
.L_x_38273:
        /* <DEDUP_REMOVED lines=42> */
.L_x_38272:
[----:B------:R-:W-:Y:S05]  /*26980*/  BSYNC B2 ;  /* 0x0000000000027941 */ /* 0x000fea0003800000 */
.L_x_38271:
        /* <DEDUP_REMOVED lines=10> */
.L_x_38267:
        /* <DEDUP_REMOVED lines=12> */
.L_x_38276:
[----:B------:R-:W-:-:S07]  /*26af0*/  IMAD.MOV.U32 R2, RZ, RZ, R6 ;  /* 0x000000ffff027224 */ /* 0x000fce00078e0006 */
.L_x_38277:
[----:B------:R-:W-:Y:S05]  /*26b00*/  BSYNC B2 ;  /* 0x0000000000027941 */ /* 0x000fea0003800000 */
.L_x_38275:
        /* <DEDUP_REMOVED lines=16> */
.L_x_38281:
[----:B------:R-:W-:Y:S05]  /*26c10*/  BSYNC B3 ;  /* 0x0000000000037941 */ /* 0x000fea0003800000 */
.L_x_38280:
        /* <DEDUP_REMOVED lines=42> */
.L_x_38279:
[----:B------:R-:W-:Y:S05]  /*26ec0*/  BSYNC B2 ;  /* 0x0000000000027941 */ /* 0x000fea0003800000 */
.L_x_38278:
        /* <DEDUP_REMOVED lines=14> */
.L_x_38282:
        /* <DEDUP_REMOVED lines=12> */
.L_x_38285:
[----:B------:R-:W-:-:S07]  /*27070*/  IMAD.MOV.U32 R2, RZ, RZ, R6 ;  /* 0x000000ffff027224 */ /* 0x000fce00078e0006 */
.L_x_38286:
[----:B------:R-:W-:Y:S05]  /*27080*/  BSYNC B2 ;  /* 0x0000000000027941 */ /* 0x000fea0003800000 */
.L_x_38284:
        /* <DEDUP_REMOVED lines=16> */
.L_x_38290:
[----:B------:R-:W-:Y:S05]  /*27190*/  BSYNC B3 ;  /* 0x0000000000037941 */ /* 0x000fea0003800000 */
.L_x_38289:
        /* <DEDUP_REMOVED lines=42> */
.L_x_38288:
[----:B------:R-:W-:Y:S05]  /*27440*/  BSYNC B2 ;  /* 0x0000000000027941 */ /* 0x000fea0003800000 */
.L_x_38287:
        /* <DEDUP_REMOVED lines=10> */
.L_x_38283:
        /* <DEDUP_REMOVED lines=12> */
.L_x_38292:
[----:B------:R-:W-:-:S07]  /*275b0*/  IMAD.MOV.U32 R2, RZ, RZ, R6 ;  /* 0x000000ffff027224 */ /* 0x000fce00078e0006 */
.L_x_38293:
[----:B------:R-:W-:Y:S05]  /*275c0*/  BSYNC B2 ;  /* 0x0000000000027941 */ /* 0x000fea0003800000 */
.L_x_38291:
        /* <DEDUP_REMOVED lines=16> */
.L_x_38297:
[----:B------:R-:W-:Y:S05]  /*276d0*/  BSYNC B3 ;  /* 0x0000000000037941 */ /* 0x000fea0003800000 */
.L_x_38296:
        /* <DEDUP_REMOVED lines=42> */
.L_x_38295:
[----:B------:R-:W-:Y:S05]  /*27980*/  BSYNC B2 ;  /* 0x0000000000027941 */ /* 0x000fea0003800000 */
.L_x_38294:
        /* <DEDUP_REMOVED lines=12> */
.L_x_38298:
        /* <DEDUP_REMOVED lines=12> */
.L_x_38301:
[----:B------:R-:W-:-:S07]  /*27b10*/  IMAD.MOV.U32 R2, RZ, RZ, R6 ;  /* 0x000000ffff027224 */ /* 0x000fce00078e0006 */
.L_x_38302:
[----:B------:R-:W-:Y:S05]  /*27b20*/  BSYNC B2 ;  /* 0x0000000000027941 */ /* 0x000fea0003800000 */
.L_x_38300:
        /* <DEDUP_REMOVED lines=16> */
.L_x_38306:
[----:B------:R-:W-:Y:S05]  /*27c30*/  BSYNC B3 ;  /* 0x0000000000037941 */ /* 0x000fea0003800000 */
.L_x_38305:
        /* <DEDUP_REMOVED lines=42> */
.L_x_38304:
[----:B------:R-:W-:Y:S05]  /*27ee0*/  BSYNC B2 ;  /* 0x0000000000027941 */ /* 0x000fea0003800000 */
.L_x_38303:
        /* <DEDUP_REMOVED lines=10> */
.L_x_38299:
        /* <DEDUP_REMOVED lines=12> */
.L_x_38308:
[----:B------:R-:W-:-:S07]  /*28050*/  MOV R2, R6 ;  /* 0x0000000600027202 */ /* 0x000fce0000000f00 */
.L_x_38309:
[----:B------:R-:W-:Y:S05]  /*28060*/  BSYNC B2 ;  /* 0x0000000000027941 */ /* 0x000fea0003800000 */
.L_x_38307:
        /* <DEDUP_REMOVED lines=16> */
.L_x_38313:
[----:B------:R-:W-:Y:S05]  /*28170*/  BSYNC B3 ;  /* 0x0000000000037941 */ /* 0x000fea0003800000 */
.L_x_38312:
        /* <DEDUP_REMOVED lines=42> */
.L_x_38311:
[----:B------:R-:W-:Y:S05]  /*28420*/  BSYNC B2 ;  /* 0x0000000000027941 */ /* 0x000fea0003800000 */
.L_x_38310:
        /* <DEDUP_REMOVED lines=12> */
.L_x_38314:
        /* <DEDUP_REMOVED lines=12> */
.L_x_38317:
[----:B------:R-:W-:-:S07]  /*285b0*/  MOV R2, R6 ;  /* 0x0000000600027202 */ /* 0x000fce0000000f00 */
.L_x_38318:
[----:B------:R-:W-:Y:S05]  /*285c0*/  BSYNC B2 ;  /* 0x0000000000027941 */ /* 0x000fea0003800000 */
.L_x_38316:
        /* <DEDUP_REMOVED lines=16> */
.L_x_38322:
[----:B------:R-:W-:Y:S05]  /*286d0*/  BSYNC B3 ;  /* 0x0000000000037941 */ /* 0x000fea0003800000 */
.L_x_38321:
        /* <DEDUP_REMOVED lines=42> */
.L_x_38320:
[----:B------:R-:W-:Y:S05]  /*28980*/  BSYNC B2 ;  /* 0x0000000000027941 */ /* 0x000fea0003800000 */
.L_x_38319:
        /* <DEDUP_REMOVED lines=10> */
.L_x_38315:
        /* <DEDUP_REMOVED lines=12> */
.L_x_38324:
[----:B------:R-:W-:-:S07]  /*28af0*/  IMAD.MOV.U32 R2, RZ, RZ, R6 ;  /* 0x000000ffff027224 */ /* 0x000fce00078e0006 */
.L_x_38325:
[----:B------:R-:W-:Y:S05]  /*28b00*/  BSYNC B2 ;  /* 0x0000000000027941 */ /* 0x000fea0003800000 */
.L_x_38323:
        /* <DEDUP_REMOVED lines=16> */
.L_x_38329:
[----:B------:R-:W-:Y:S05]  /*28c10*/  BSYNC B3 ;  /* 0x0000000000037941 */ /* 0x000fea0003800000 */
.L_x_38328:
        /* <DEDUP_REMOVED lines=42> */
.L_x_38327:
[----:B------:R-:W-:Y:S05]  /*28ec0*/  BSYNC B2 ;  /* 0x0000000000027941 */ /* 0x000fea0003800000 */
.L_x_38326:
        /* <DEDUP_REMOVED lines=12> */
.L_x_38330:
        /* <DEDUP_REMOVED lines=12> */
.L_x_38333:
[----:B------:R-:W-:-:S07]  /*29050*/  IMAD.MOV.U32 R189, RZ, RZ, R6 ;  /* 0x000000ffffbd7224 */ /* 0x000fce00078e0006 */
.L_x_38334:
[----:B------:R-:W-:Y:S05]  /*29060*/  BSYNC B2 ;  /* 0x0000000000027941 */ /* 0x000fea0003800000 */
.L_x_38332:
        /* <DEDUP_REMOVED lines=16> */
.L_x_38338:
[----:B------:R-:W-:Y:S05]  /*29170*/  BSYNC B3 ;  /* 0x0000000000037941 */ /* 0x000fea0003800000 */
.L_x_38337:
        /* <DEDUP_REMOVED lines=42> */
.L_x_38336:
[----:B------:R-:W-:Y:S05]  /*29420*/  BSYNC B2 ;  /* 0x0000000000027941 */ /* 0x000fea0003800000 */
.L_x_38335:
        /* <DEDUP_REMOVED lines=10> */
.L_x_38331:
        /* <DEDUP_REMOVED lines=51> */
.L_x_38339:
[----:B------:R-:W-:-:S07]  /*29800*/  IADD3 R188, R188, 0x20, RZ ;  /* 0x00000020bcbc7810 */ /* 0x000fce0007ffe0ff */
.L_x_38210:
[----:B------:R-:W-:Y:S05]  /*29810*/  BSYNC B1 ;  /* 0x0000000000017941 */ /* 0x000fea0003800000 */
.L_x_38209:
        /* <DEDUP_REMOVED lines=30> */
.L_x_38343:
[----:B------:R-:W-:-:S07]  /*29a00*/  IMAD.MOV.U32 R182, RZ, RZ, R6 ;  /* 0x000000ffffb67224 */ /* 0x000fce00078e0006 */
.L_x_38344:
[----:B------:R-:W-:Y:S05]  /*29a10*/  BSYNC B2 ;  /* 0x0000000000027941 */ /* 0x000fea0003800000 */
.L_x_38342:
        /* <DEDUP_REMOVED lines=16> */
.L_x_38348:
[----:B------:R-:W-:Y:S05]  /*29b20*/  BSYNC B3 ;  /* 0x0000000000037941 */ /* 0x000fea0003800000 */
.L_x_38347:
        /* <DEDUP_REMOVED lines=42> */
.L_x_38346:
[----:B------:R-:W-:Y:S05]  /*29dd0*/  BSYNC B2 ;  /* 0x0000000000027941 */ /* 0x000fea0003800000 */
.L_x_38345:
        /* <DEDUP_REMOVED lines=19> */
.L_x_38349:
        /* <DEDUP_REMOVED lines=12> */
.L_x_38352:
[----:B------:R-:W-:-:S07]  /*29fd0*/  MOV R2, R6 ;  /* 0x0000000600027202 */ /* 0x000fce0000000f00 */
.L_x_38353:
[----:B------:R-:W-:Y:S05]  /*29fe0*/  BSYNC B2 ;  /* 0x0000000000027941 */ /* 0x000fea0003800000 */
.L_x_38351:
        /* <DEDUP_REMOVED lines=16> */
.L_x_38357:
[----:B------:R-:W-:Y:S05]  /*2a0f0*/  BSYNC B3 ;  /* 0x0000000000037941 */ /* 0x000fea0003800000 */
.L_x_38356:
        /* <DEDUP_REMOVED lines=42> */
.L_x_38355:
[----:B------:R-:W-:Y:S05]  /*2a3a0*/  BSYNC B2 ;  /* 0x0000000000027941 */ /* 0x000fea0003800000 */
.L_x_38354:
        /* <DEDUP_REMOVED lines=10> */
.L_x_38350:
        /* <DEDUP_REMOVED lines=12> */
.L_x_38359:
[----:B------:R-:W-:-:S07]  /*2a510*/  IMAD.MOV.U32 R2, RZ, RZ, R6 ;  /* 0x000000ffff027224 */ /* 0x000fce00078e0006 */
.L_x_38360:
[----:B------:R-:W-:Y:S05]  /*2a520*/  BSYNC B2 ;  /* 0x0000000000027941 */ /* 0x000fea0003800000 */
.L_x_38358:
        /* <DEDUP_REMOVED lines=16> */
.L_x_38364:
[----:B------:R-:W-:Y:S05]  /*2a630*/  BSYNC B3 ;  /* 0x0000000000037941 */ /* 0x000fea0003800000 */
.L_x_38363:
        /* <DEDUP_REMOVED lines=42> */
.L_x_38362:
[----:B------:R-:W-:Y:S05]  /*2a8e0*/  BSYNC B2 ;  /* 0x0000000000027941 */ /* 0x000fea0003800000 */
.L_x_38361:
        /* <DEDUP_REMOVED lines=14> */
.L_x_38365:
        /* <DEDUP_REMOVED lines=12> */
.L_x_38368:
[----:B------:R-:W-:-:S07]  /*2aa90*/  IMAD.MOV.U32 R2, RZ, RZ, R6 ;  /* 0x000000ffff027224 */ /* 0x000fce00078e0006 */
.L_x_38369:
[----:B------:R-:W-:Y:S05]  /*2aaa0*/  BSYNC B2 ;  /* 0x0000000000027941 */ /* 0x000fea0003800000 */
.L_x_38367:
        /* <DEDUP_REMOVED lines=16> */
.L_x_38373:
[----:B------:R-:W-:Y:S05]  /*2abb0*/  BSYNC B3 ;  /* 0x0000000000037941 */ /* 0x000fea0003800000 */
.L_x_38372:
        /* <DEDUP_REMOVED lines=42> */
.L_x_38371:
[----:B------:R-:W-:Y:S05]  /*2ae60*/  BSYNC B2 ;  /* 0x0000000000027941 */ /* 0x000fea0003800000 */
.L_x_38370:
        /* <DEDUP_REMOVED lines=10> */
.L_x_38366:
        /* <DEDUP_REMOVED lines=12> */
.L_x_38375:
[----:B------:R-:W-:-:S07]  /*2afd0*/  IMAD.MOV.U32 R2, RZ, RZ, R6 ;  /* 0x000000ffff027224 */ /* 0x000fce00078e0006 */
.L_x_38376:
[----:B------:R-:W-:Y:S05]  /*2afe0*/  BSYNC B2 ;  /* 0x0000000000027941 */ /* 0x000fea0003800000 */
.L_x_38374:
        /* <DEDUP_REMOVED lines=16> */
.L_x_38380:
[----:B------:R-:W-:Y:S05]  /*2b0f0*/  BSYNC B3 ;  /* 0x0000000000037941 */ /* 0x000fea0003800000 */
.L_x_38379:
        /* <DEDUP_REMOVED lines=42> */
.L_x_38378:
[----:B------:R-:W-:Y:S05]  /*2b3a0*/  BSYNC B2 ;  /* 0x0000000000027941 */ /* 0x000fea0003800000 */
.L_x_38377:
        /* <DEDUP_REMOVED lines=14> */
.L_x_38381:
        /* <DEDUP_REMOVED lines=12> */
.L_x_38384:
[----:B------:R-:W-:-:S07]  /*2b550*/  IMAD.MOV.U32 R2, RZ, RZ, R6 ;  /* 0x000000ffff027224 */ /* 0x000fce00078e0006 */
.L_x_38385:
[----:B------:R-:W-:Y:S05]  /*2b560*/  BSYNC B2 ;  /* 0x0000000000027941 */ /* 0x000fea0003800000 */
.L_x_38383:
        /* <DEDUP_REMOVED lines=16> */
.L_x_38389:
[----:B------:R-:W-:Y:S05]  /*2b670*/  BSYNC B3 ;  /* 0x0000000000037941 */ /* 0x000fea0003800000 */
.L_x_38388:
        /* <DEDUP_REMOVED lines=42> */
.L_x_38387:
[----:B------:R-:W-:Y:S05]  /*2b920*/  BSYNC B2 ;  /* 0x0000000000027941 */ /* 0x000fea0003800000 */
.L_x_38386:
        /* <DEDUP_REMOVED lines=10> */
.L_x_38382:
        /* <DEDUP_REMOVED lines=12> */
.L_x_38391:
[----:B------:R-:W-:-:S07]  /*2ba90*/  MOV R2, R6 ;  /* 0x0000000600027202 */ /* 0x000fce0000000f00 */
.L_x_38392:
[----:B------:R-:W-:Y:S05]  /*2baa0*/  BSYNC B2 ;  /* 0x0000000000027941 */ /* 0x000fea0003800000 */
.L_x_38390:
        /* <DEDUP_REMOVED lines=16> */
.L_x_38396:
[----:B------:R-:W-:Y:S05]  /*2bbb0*/  BSYNC B3 ;  /* 0x0000000000037941 */ /* 0x000fea0003800000 */
.L_x_38395:
        /* <DEDUP_REMOVED lines=42> */
.L_x_38394:
[----:B------:R-:W-:Y:S05]  /*2be60*/  BSYNC B2 ;  /* 0x0000000000027941 */ /* 0x000fea0003800000 */
.L_x_38393:
        /* <DEDUP_REMOVED lines=14> */
.L_x_38397:
        /* <DEDUP_REMOVED lines=12> */
.L_x_38400:
[----:B------:R-:W-:-:S07]  /*2c010*/  MOV R2, R6 ;  /* 0x0000000600027202 */ /* 0x000fce0000000f00 */
.L_x_38401:
[----:B------:R-:W-:Y:S05]  /*2c020*/  BSYNC B2 ;  /* 0x0000000000027941 */ /* 0x000fea0003800000 */
.L_x_38399:
        /* <DEDUP_REMOVED lines=16> */
.L_x_38405:
[----:B------:R-:W-:Y:S05]  /*2c130*/  BSYNC B3 ;  /* 0x0000000000037941 */ /* 0x000fea0003800000 */
.L_x_38404:
        /* <DEDUP_REMOVED lines=42> */
.L_x_38403:
[----:B------:R-:W-:Y:S05]  /*2c3e0*/  BSYNC B2 ;  /* 0x0000000000027941 */ /* 0x000fea0003800000 */
.L_x_38402:
        /* <DEDUP_REMOVED lines=10> */
.L_x_38398:
        /* <DEDUP_REMOVED lines=12> */
.L_x_38407:
[----:B------:R-:W-:-:S07]  /*2c550*/  IMAD.MOV.U32 R2, RZ, RZ, R6 ;  /* 0x000000ffff027224 */ /* 0x000fce00078e0006 */
.L_x_38408:
[----:B------:R-:W-:Y:S05]  /*2c560*/  BSYNC B2 ;  /* 0x0000000000027941 */ /* 0x000fea0003800000 */
.L_x_38406:
        /* <DEDUP_REMOVED lines=16> */
.L_x_38412:
[----:B------:R-:W-:Y:S05]  /*2c670*/  BSYNC B3 ;  /* 0x0000000000037941 */ /* 0x000fea0003800000 */
.L_x_38411:
        /* <DEDUP_REMOVED lines=42> */
.L_x_38410:
[----:B------:R-:W-:Y:S05]  /*2c920*/  BSYNC B2 ;  /* 0x0000000000027941 */ /* 0x000fea0003800000 */
.L_x_38409:
        /* <DEDUP_REMOVED lines=14> */
.L_x_38413:
        /* <DEDUP_REMOVED lines=12> */
.L_x_38416:
[----:B------:R-:W-:-:S07]  /*2cad0*/  IMAD.MOV.U32 R2, RZ, RZ, R6 ;  /* 0x000000ffff027224 */ /* 0x000fce00078e0006 */
.L_x_38417:
[----:B------:R-:W-:Y:S05]  /*2cae0*/  BSYNC B2 ;  /* 0x0000000000027941 */ /* 0x000fea0003800000 */
.L_x_38415:
        /* <DEDUP_REMOVED lines=16> */
.L_x_38421:
[----:B------:R-:W-:Y:S05]  /*2cbf0*/  BSYNC B3 ;  /* 0x0000000000037941 */ /* 0x000fea0003800000 */
.L_x_38420:
        /* <DEDUP_REMOVED lines=42> */
.L_x_38419:
[----:B------:R-:W-:Y:S05]  /*2cea0*/  BSYNC B2 ;  /* 0x0000000000027941 */ /* 0x000fea0003800000 */
.L_x_38418:
        /* <DEDUP_REMOVED lines=10> */
.L_x_38414:
        /* <DEDUP_REMOVED lines=12> */
.L_x_38423:
[----:B------:R-:W-:-:S07]  /*2d010*/  IMAD.MOV.U32 R2, RZ, RZ, R6 ;  /* 0x000000ffff027224 */ /* 0x000fce00078e0006 */
.L_x_38424:
[----:B------:R-:W-:Y:S05]  /*2d020*/  BSYNC B2 ;  /* 0x0000000000027941 */ /* 0x000fea0003800000 */
.L_x_38422:
        /* <DEDUP_REMOVED lines=16> */
.L_x_38428:
[----:B------:R-:W-:Y:S05]  /*2d130*/  BSYNC B3 ;  /* 0x0000000000037941 */ /* 0x000fea0003800000 */
.L_x_38427:
        /* <DEDUP_REMOVED lines=42> */
.L_x_38426:
[----:B------:R-:W-:Y:S05]  /*2d3e0*/  BSYNC B2 ;  /* 0x0000000000027941 */ /* 0x000fea0003800000 */
.L_x_38425:
        /* <DEDUP_REMOVED lines=12> */
.L_x_38429:
        /* <DEDUP_REMOVED lines=12> */
.L_x_38432:
[----:B------:R-:W-:-:S07]  /*2d570*/  IMAD.MOV.U32 R2, RZ, RZ, R6 ;  /* 0x000000ffff027224 */ /* 0x000fce00078e0006 */
.L_x_38433:
[----:B------:R-:W-:Y:S05]  /*2d580*/  BSYNC B2 ;  /* 0x0000000000027941 */ /* 0x000fea0003800000 */
.L_x_38431:
        /* <DEDUP_REMOVED lines=16> */
.L_x_38437:
[----:B------:R-:W-:Y:S05]  /*2d690*/  BSYNC B3 ;  /* 0x0000000000037941 */ /* 0x000fea0003800000 */
.L_x_38436:
        /* <DEDUP_REMOVED lines=42> */
.L_x_38435:
[----:B------:R-:W-:Y:S05]  /*2d940*/  BSYNC B2 ;  /* 0x0000000000027941 */ /* 0x000fea0003800000 */
.L_x_38434:
        /* <DEDUP_REMOVED lines=10> */
.L_x_38430:
        /* <DEDUP_REMOVED lines=12> */
.L_x_38439:
[----:B------:R-:W-:-:S07]  /*2dab0*/  MOV R2, R6 ;  /* 0x0000000600027202 */ /* 0x000fce0000000f00 */
.L_x_38440:
[----:B------:R-:W-:Y:S05]  /*2dac0*/  BSYNC B2 ;  /* 0x0000000000027941 */ /* 0x000fea0003800000 */
.L_x_38438:
        /* <DEDUP_REMOVED lines=16> */
.L_x_38444:
[----:B------:R-:W-:Y:S05]  /*2dbd0*/  BSYNC B3 ;  /* 0x0000000000037941 */ /* 0x000fea0003800000 */
.L_x_38443:
        /* <DEDUP_REMOVED lines=42> */
.L_x_38442:
[----:B------:R-:W-:Y:S05]  /*2de80*/  BSYNC B2 ;  /* 0x0000000000027941 */ /* 0x000fea0003800000 */
.L_x_38441:
        /* <DEDUP_REMOVED lines=12> */
.L_x_38445:
        /* <DEDUP_REMOVED lines=12> */
.L_x_38448:
[----:B------:R-:W-:-:S07]  /*2e010*/  MOV R2, R6 ;  /* 0x0000000600027202 */ /* 0x000fce0000000f00 */
.L_x_38449:
[----:B------:R-:W-:Y:S05]  /*2e020*/  BSYNC B2 ;  /* 0x0000000000027941 */ /* 0x000fea0003800000 */
.L_x_38447:
        /* <DEDUP_REMOVED lines=16> */
.L_x_38453:
[----:B------:R-:W-:Y:S05]  /*2e130*/  BSYNC B3 ;  /* 0x0000000000037941 */ /* 0x000fea0003800000 */
.L_x_38452:
        /* <DEDUP_REMOVED lines=42> */
.L_x_38451:
[----:B------:R-:W-:Y:S05]  /*2e3e0*/  BSYNC B2 ;  /* 0x0000000000027941 */ /* 0x000fea0003800000 */
.L_x_38450:
        /* <DEDUP_REMOVED lines=10> */
.L_x_38446:
        /* <DEDUP_REMOVED lines=12> */
.L_x_38455:
[----:B------:R-:W-:-:S07]  /*2e550*/  IMAD.MOV.U32 R2, RZ, RZ, R6 ;  /* 0x000000ffff027224 */ /* 0x000fce00078e0006 */
.L_x_38456:
[----:B------:R-:W-:Y:S05]  /*2e560*/  BSYNC B2 ;  /* 0x0000000000027941 */ /* 0x000fea0003800000 */
.L_x_38454:
        /* <DEDUP_REMOVED lines=16> */
.L_x_38460:
[----:B------:R-:W-:Y:S05]  /*2e670*/  BSYNC B3 ;  /* 0x0000000000037941 */ /* 0x000fea0003800000 */
.L_x_38459:
        /* <DEDUP_REMOVED lines=42> */
.L_x_38458:
[----:B------:R-:W-:Y:S05]  /*2e920*/  BSYNC B2 ;  /* 0x0000000000027941 */ /* 0x000fea0003800000 */
.L_x_38457:
        /* <DEDUP_REMOVED lines=12> */
.L_x_38461:
        /* <DEDUP_REMOVED lines=12> */
.L_x_38464:
[----:B------:R-:W-:-:S07]  /*2eab0*/  IMAD.MOV.U32 R189, RZ, RZ, R6 ;  /* 0x000000ffffbd7224 */ /* 0x000fce00078e0006 */
.L_x_38465:
[----:B------:R-:W-:Y:S05]  /*2eac0*/  BSYNC B2 ;  /* 0x0000000000027941 */ /* 0x000fea0003800000 */
.L_x_38463:
        /* <DEDUP_REMOVED lines=16> */
.L_x_38469:
[----:B------:R-:W-:Y:S05]  /*2ebd0*/  BSYNC B3 ;  /* 0x0000000000037941 */ /* 0x000fea0003800000 */
.L_x_38468:
        /* <DEDUP_REMOVED lines=42> */
.L_x_38467:
[----:B------:R-:W-:Y:S05]  /*2ee80*/  BSYNC B2 ;  /* 0x0000000000027941 */ /* 0x000fea0003800000 */
.L_x_38466:
        /* <DEDUP_REMOVED lines=10> */
.L_x_38462:
        /* <DEDUP_REMOVED lines=51> */
.L_x_38341:
[----:B------:R-:W-:Y:S05]  /*2f260*/  BSYNC B1 ;  /* 0x0000000000017941 */ /* 0x000fea0003800000 */
.L_x_38340:
        /* <DEDUP_REMOVED lines=236> */
.L_x_38499:
        /* <DEDUP_REMOVED lines=84> */
[----:B------:R-:W-:-:S07]  /*30670*/  IADD3 R0, R0, 0x20, RZ ;  /* 0x0000002000007810 */ /* 0x000fce0007ffe0ff */
.L_x_38472:
[----:B------:R-:W-:Y:S05]  /*30680*/  BSYNC B1 ;  /* 0x0000000000017941 */ /* 0x000fea0003800000 */
.L_x_38471:
        /* <DEDUP_REMOVED lines=72> */
.L_x_38474:
[----:B------:R-:W-:Y:S05]  /*30b10*/  BSYNC B1 ;  /* 0x0000000000017941 */ /* 0x000fea0003800000 */
.L_x_38473:
        /* <DEDUP_REMOVED lines=72> */
.L_x_38476:
[----:B------:R-:W-:Y:S05]  /*30fa0*/  BSYNC B1 ;  /* 0x0000000000017941 */ /* 0x000fea0003800000 */
.L_x_38475:
        /* <DEDUP_REMOVED lines=72> */
.L_x_38478:
[----:B------:R-:W-:Y:S05]  /*31430*/  BSYNC B1 ;  /* 0x0000000000017941 */ /* 0x000fea0003800000 */
.L_x_38477:
        /* <DEDUP_REMOVED lines=72> */
.L_x_38480:
[----:B------:R-:W-:Y:S05]  /*318c0*/  BSYNC B1 ;  /* 0x0000000000017941 */ /* 0x000fea0003800000 */
.L_x_38479:
        /* <DEDUP_REMOVED lines=23> */
[----:B------:R-:W-:Y:S01]  /*31a40*/  F2FP.F16.F32.PACK_AB R188, R190, R188 ;  /* 0x000000bcbebc723e */ /* 0x000fe200000000ff */
[----:B------:R-:W-:Y:S01]  /*31a50*/  FADD.FTZ R190, R166, -R191 ;  /* 0x800000bfa6be7221 */ /* 0x000fe20000010000 */
[----:B------:R-:W-:-:S03]  /*31a60*/  FMUL.FTZ R193, R198, R193 ;  /* 0x000000c1c6c17220 */ /* 0x000fc60000410000 */
[----:B------:R-:W-:Y:S01]  /*31a70*/  FMUL.FTZ R190, R198, R190 ;  /* 0x000000bec6be7220 */ /* 0x000fe20000410000 */
[-C--:B------:R-:W-:Y:S01]  /*31a80*/  FFMA.FTZ R194, R194, R193.reuse, R67 ;  /* 0x000000c1c2c27223 */ /* 0x080fe20000010043 */
[----:B------:R-:W-:Y:S01]  /*31a90*/  FFMA.FTZ R193, R234, R193, R75 ;  /* 0x000000c1eac17223 */ /* 0x000fe2000001004b */
[----:B------:R-:W-:-:S05]  /*31aa0*/  FFMA.FTZ R192, R252, R192, R72 ;  /* 0x000000c0fcc07223 */ /* 0x000fca0000010048 */
[----:B------:R-:W-:Y:S01]  /*31ab0*/  F2FP.F16.F32.PACK_AB R192, R195, R192 ;  /* 0x000000c0c3c0723e */ /* 0x000fe200000000ff */
[-C--:B--2---:R-:W-:Y:S01]  /*31ac0*/  FFMA.FTZ R189, R189, R190.reuse, R66 ;  /* 0x000000bebdbd7223 */ /* 0x084fe20000010042 */
[----:B------:R-:W-:Y:S02]  /*31ad0*/  FFMA.FTZ R190, R235, R190, R74 ;  /* 0x000000beebbe7223 */ /* 0x000fe4000001004a */
[----:B------:R-:W2:Y:S02]  /*31ae0*/  LDL R235, [R1+0xfc] ;  /* 0x0000fc0001eb7983 */ /* 0x000ea40000100800 */
[----:B------:R-:W-:Y:S01]  /*31af0*/  F2FP.F16.F32.PACK_AB R189, R194, R189 ;  /* 0x000000bdc2bd723e */ /* 0x000fe200000000ff */
[--C-:B------:R-:W-:Y:S01]  /*31b00*/  FADD.FTZ R194, R168, -R191.reuse ;  /* 0x800000bfa8c27221 */ /* 0x100fe20000010000 */
[----:B------:R-:W-:Y:S01]  /*31b10*/  F2FP.F16.F32.PACK_AB R193, R193, R190 ;  /* 0x000000bec1c1723e */ /* 0x000fe200000000ff */
[----:B------:R-:W-:Y:S02]  /*31b20*/  FADD.FTZ R190, R169, -R191 ;  /* 0x800000bfa9be7221 */ /* 0x000fe40000010000 */
[----:B------:R-:W-:-:S02]  /*31b30*/  FMUL.FTZ R194, R198, R194 ;  /* 0x000000c2c6c27220 */ /* 0x000fc40000410000 */
        /* <DEDUP_REMOVED lines=23> */
[----:B------:R-:W-:Y:S01]  /*31cb0*/  F2FP.F16.F32.PACK_AB R195, R189, R188 ;  /* 0x000000bcbdc3723e */ /* 0x000fe200000000ff */
[----:B0-----:R-:W-:-:S05]  /*31cc0*/  IMAD.WIDE.U32 R188, R0, 0x10, R190 ;  /* 0x0000001000bc7825 */ /* 0x001fca00078e00be */
[----:B------:R0:W-:Y:S01]  /*31cd0*/  STG.E.128 desc[UR8][R188.64], R192 ;  /* 0x000000c0bc007986 */ /* 0x0001e2000c101d08 */
[----:B------:R-:W-:-:S07]  /*31ce0*/  VIADD R0, R0, 0x20 ;  /* 0x0000002000007836 */ /* 0x000fce0000000000 */
.L_x_38482:
[----:B------:R-:W-:Y:S05]  /*31cf0*/  BSYNC B1 ;  /* 0x0000000000017941 */ /* 0x000fea0003800000 */
.L_x_38481:
        /* <DEDUP_REMOVED lines=60> */
.L_x_38484:
[----:B------:R-:W-:Y:S05]  /*320c0*/  BSYNC B1 ;  /* 0x0000000000017941 */ /* 0x000fea0003800000 */
.L_x_38483:
        /* <DEDUP_REMOVED lines=57> */
[----:B------:R-:W-:Y:S01]  /*32460*/  F2FP.F16.F32.PACK_AB R191, R188, R191 ;  /* 0x000000bfbcbf723e */ /* 0x000fe200000000ff */
[----:B------:R-:W-:Y:S01]  /*32470*/  FFMA.FTZ R192, R192, R234, R109 ;  /* 0x000000eac0c07223 */ /* 0x000fe2000001006d */
[----:B------:R-:W-:-:S04]  /*32480*/  FFMA.FTZ R195, R193, R195, R105 ;  /* 0x000000c3c1c37223 */ /* 0x000fc80000010069 */
[----:B------:R-:W-:Y:S01]  /*32490*/  F2FP.F16.F32.PACK_AB R190, R192, R190 ;  /* 0x000000bec0be723e */ /* 0x000fe200000000ff */
[----:B0-----:R-:W-:-:S04]  /*324a0*/  IMAD.WIDE.U32 R192, R0, 0x10, R232 ;  /* 0x0000001000c07825 */ /* 0x001fc800078e00e8 */
[----:B--2---:R-:W-:Y:S01]  /*324b0*/  FFMA.FTZ R194, R235, R194, R107 ;  /* 0x000000c2ebc27223 */ /* 0x004fe2000001006b */
[----:B---3--:R-:W-:-:S04]  /*324c0*/  FFMA.FTZ R188, R198, R197, R104 ;  /* 0x000000c5c6bc7223 */ /* 0x008fc80000010068 */
[----:B------:R-:W-:Y:S02]  /*324d0*/  F2FP.F16.F32.PACK_AB R189, R194, R189 ;  /* 0x000000bdc2bd723e */ /* 0x000fe400000000ff */
[----:B------:R-:W-:-:S05]  /*324e0*/  F2FP.F16.F32.PACK_AB R188, R195, R188 ;  /* 0x000000bcc3bc723e */ /* 0x000fca00000000ff */
[----:B------:R0:W-:Y:S02]  /*324f0*/  STG.E.128 desc[UR8][R192.64], R188 ;  /* 0x000000bcc0007986 */ /* 0x0001e4000c101d08 */
.L_x_38486:
[----:B------:R-:W-:Y:S05]  /*32500*/  BSYNC B1 ;  /* 0x0000000000017941 */ /* 0x000fea0003800000 */
.L_x_38485:
[----:B01--4-:R-:W0:Y:S02]  /*32510*/  LDC.64 R188, c[0x0][0x210] ;  /* 0x00008400ffbc7b82 */ /* 0x013e240000000a00 */
[----:B0-----:R-:W-:-:S05]  /*32520*/  IMAD R199, R188, 0x4, R199 ;  /* 0x00000004bcc77824 */ /* 0x001fca00078e02c7 */
[----:B------:R-:W-:-:S13]  /*32530*/  ISETP.GE.AND P0, PT, R199, R189, PT ;  /* 0x000000bdc700720c */ /* 0x000fda0003f06270 */
[----:B------:R-:W-:Y:S05]  /*32540*/  @!P0 BRA `(.L_x_38487) ;  /* 0xfffffcf800788947 */ /* 0x000fea000383ffff */
[----:B------:R-:W-:Y:S05]  /*32550*/  BSYNC B0 ;  /* 0x0000000000007941 */ /* 0x000fea0003800000 */
.L_x_37422:
[----:B------:R-:W-:Y:S05]  /*32560*/  EXIT ;  /* 0x000000000000794d */ /* 0x000fea0003800000 */
.L_x_38470:
        /* <DEDUP_REMOVED lines=8> */
.L_x_38489:
[----:B------:R-:W-:Y:S05]  /*325f0*/  BSYNC B1 ;  /* 0x0000000000017941 */ /* 0x000fea0003800000 */
.L_x_38488:
        /* <DEDUP_REMOVED lines=10> */
.L_x_38490:
        /* <DEDUP_REMOVED lines=9> */
.L_x_38491:
[----:B------:R-:W-:Y:S02]  /*32730*/  IMAD.MOV.U32 R190, RZ, RZ, 0x8 ;  /* 0x00000008ffbe7424 */ /* 0x000fe400078e00ff */
[----:B------:R-:W-:Y:S01]  /*32740*/  FADD.FTZ R191, R191, R188 ;  /* 0x000000bcbfbf7221 */ /* 0x000fe20000010000 */
[----:B------:R-:W-:-:S03]  /*32750*/  MOV R188, 0xffffffff ;  /* 0xffffffff00bc7802 */ /* 0x000fc60000000f00 */
[----:B------:R-:W-:-:S07]  /*32760*/  IMAD.MOV.U32 R193, RZ, RZ, R191 ;  /* 0x000000ffffc17224 */ /* 0x000fce00078e00bf */
[----:B------:R-:W-:Y:S05]  /*32770*/  WARPSYNC.COLLECTIVE R188, `(.L_x_38492) ;  /* 0x00000000bc087348 */ /* 0x000fea0003c00000 */
[----:B------:R0:W1:Y:S02]  /*32780*/  SHFL.BFLY P6, R188, R193, R190, R189 ;  /* 0x0c0000bec1bc7389 */ /* 0x00006400000c00bd */
[----:B01----:R-:W-:Y:S01]  /*32790*/  ENDCOLLECTIVE ;  /* 0x000000000000791b */ /* 0x003fe20003800000 */
.L_x_38492:
[----:B------:R-:W-:Y:S02]  /*327a0*/  IMAD.MOV.U32 R190, RZ, RZ, 0x10 ;  /* 0x00000010ffbe7424 */ /* 0x000fe400078e00ff */
[----:B------:R-:W-:Y:S01]  /*327b0*/  FADD.FTZ R191, R191, R188 ;  /* 0x000000bcbfbf7221 */ /* 0x000fe20000010000 */
[----:B------:R-:W-:-:S03]  /*327c0*/  MOV R188, 0xffffffff ;  /* 0xffffffff00bc7802 */ /* 0x000fc60000000f00 */
[----:B------:R-:W-:-:S07]  /*327d0*/  IMAD.MOV.U32 R193, RZ, RZ, R191 ;  /* 0x000000ffffc17224 */ /* 0x000fce00078e00bf */
[----:B------:R-:W-:Y:S05]  /*327e0*/  WARPSYNC.COLLECTIVE R188, `(.L_x_38493) ;  /* 0x00000000bc087348 */ /* 0x000fea0003c00000 */
[----:B------:R0:W1:Y:S02]  /*327f0*/  SHFL.BFLY P6, R188, R193, R190, R189 ;  /* 0x0c0000bec1bc7389 */ /* 0x00006400000c00bd */
[----:B01----:R-:W-:Y:S01]  /*32800*/  ENDCOLLECTIVE ;  /* 0x000000000000791b */ /* 0x003fe20003800000 */
.L_x_38493:
        /* <DEDUP_REMOVED lines=141> */
.L_x_38494:
[----:B------:R-:W-:Y:S01]  /*330e0*/  MOV R190, 0x2 ;  /* 0x0000000200be7802 */ /* 0x000fe20000000f00 */
[----:B------:R-:W-:Y:S01]  /*330f0*/  FADD.FTZ R191, R191, R188 ;  /* 0x000000bcbfbf7221 */ /* 0x000fe20000010000 */
[----:B------:R-:W-:-:S03]  /*33100*/  IMAD.MOV.U32 R188, RZ, RZ, -0x1 ;  /* 0xffffffffffbc7424 */ /* 0x000fc600078e00ff */
[----:B------:R-:W-:-:S07]  /*33110*/  IMAD.MOV.U32 R193, RZ, RZ, R191 ;  /* 0x000000ffffc17224 */ /* 0x000fce00078e00bf */
[----:B------:R-:W-:Y:S05]  /*33120*/  WARPSYNC.COLLECTIVE R188, `(.L_x_38495) ;  /* 0x00000000bc087348 */ /* 0x000fea0003c00000 */
[----:B------:R0:W1:Y:S02]  /*33130*/  SHFL.BFLY P6, R188, R193, R190, R189 ;  /* 0x0c0000bec1bc7389 */ /* 0x00006400000c00bd */
[----:B01----:R-:W-:Y:S01]  /*33140*/  ENDCOLLECTIVE ;  /* 0x000000000000791b */ /* 0x003fe20003800000 */
.L_x_38495:
[----:B------:R-:W-:Y:S01]  /*33150*/  HFMA2.MMA R190, -RZ, RZ, 0, 2.384185791015625e-07 ;  /* 0x00000004ffbe7435 */ /* 0x000fe200000001ff */
[----:B------:R-:W-:Y:S01]  /*33160*/  FADD.FTZ R191, R191, R188 ;  /* 0x000000bcbfbf7221 */ /* 0x000fe20000010000 */
[----:B------:R-:W-:-:S03]  /*33170*/  IMAD.MOV.U32 R188, RZ, RZ, -0x1 ;  /* 0xffffffffffbc7424 */ /* 0x000fc600078e00ff */
[----:B------:R-:W-:-:S07]  /*33180*/  IMAD.MOV.U32 R193, RZ, RZ, R191 ;  /* 0x000000ffffc17224 */ /* 0x000fce00078e00bf */
[----:B------:R-:W-:Y:S05]  /*33190*/  WARPSYNC.COLLECTIVE R188, `(.L_x_38496) ;  /* 0x00000000bc087348 */ /* 0x000fea0003c00000 */
[----:B------:R0:W1:Y:S02]  /*331a0*/  SHFL.BFLY P6, R188, R193, R190, R189 ;  /* 0x0c0000bec1bc7389 */ /* 0x00006400000c00bd */
[----:B01----:R-:W-:Y:S01]  /*331b0*/  ENDCOLLECTIVE ;  /* 0x000000000000791b */ /* 0x003fe20003800000 */
.L_x_38496:
[----:B------:R-:W-:Y:S01]  /*331c0*/  MOV R190, 0x8 ;  /* 0x0000000800be7802 */ /* 0x000fe20000000f00 */
[----:B------:R-:W-:Y:S01]  /*331d0*/  FADD.FTZ R191, R191, R188 ;  /* 0x000000bcbfbf7221 */ /* 0x000fe20000010000 */
[----:B------:R-:W-:-:S03]  /*331e0*/  IMAD.MOV.U32 R188, RZ, RZ, -0x1 ;  /* 0xffffffffffbc7424 */ /* 0x000fc600078e00ff */
[----:B------:R-:W-:-:S07]  /*331f0*/  IMAD.MOV.U32 R193, RZ, RZ, R191 ;  /* 0x000000ffffc17224 */ /* 0x000fce00078e00bf */
[----:B------:R-:W-:Y:S05]  /*33200*/  WARPSYNC.COLLECTIVE R188, `(.L_x_38497) ;  /* 0x00000000bc087348 */ /* 0x000fea0003c00000 */
[----:B------:R0:W1:Y:S02]  /*33210*/  SHFL.BFLY P6, R188, R193, R190, R189 ;  /* 0x0c0000bec1bc7389 */ /* 0x00006400000c00bd */
[----:B01----:R-:W-:Y:S01]  /*33220*/  ENDCOLLECTIVE ;  /* 0x000000000000791b */ /* 0x003fe20003800000 */
.L_x_38497:
[----:B------:R-:W-:Y:S01]  /*33230*/  HFMA2.MMA R190, -RZ, RZ, 0, 9.5367431640625e-07 ;  /* 0x00000010ffbe7435 */ /* 0x000fe200000001ff */
[----:B------:R-:W-:Y:S01]  /*33240*/  FADD.FTZ R191, R191, R188 ;  /* 0x000000bcbfbf7221 */ /* 0x000fe20000010000 */
[----:B------:R-:W-:-:S03]  /*33250*/  IMAD.MOV.U32 R188, RZ, RZ, -0x1 ;  /* 0xffffffffffbc7424 */ /* 0x000fc600078e00ff */
[----:B------:R-:W-:-:S07]  /*33260*/  IMAD.MOV.U32 R193, RZ, RZ, R191 ;  /* 0x000000ffffc17224 */ /* 0x000fce00078e00bf */
[----:B------:R-:W-:Y:S05]  /*33270*/  WARPSYNC.COLLECTIVE R188, `(.L_x_38498) ;  /* 0x00000000bc087348 */ /* 0x000fea0003c00000 */
[----:B------:R0:W1:Y:S02]  /*33280*/  SHFL.BFLY P6, R188, R193, R190, R189 ;  /* 0x0c0000bec1bc7389 */ /* 0x00006400000c00bd */
[----:B01----:R-:W-:Y:S01]  /*33290*/  ENDCOLLECTIVE ;  /* 0x000000000000791b */ /* 0x003fe20003800000 */
.L_x_38498:
[----:B------:R-:W-:Y:S05]  /*332a0*/  BRA `(.L_x_38499) ;  /* 0xffffffcc00a07947 */ /* 0x000fea000383ffff */
.L_x_38500:
        /* <DEDUP_REMOVED lines=13> */
.L_x_53134:


//--------------------- .text._ZN10layer_norm31ln_parallel_residual_fwd_kernelINS_13Kernel_traitsIf6__halffS2_fjLj2048ELj1ELj4ELj1ELj16ENS_18Kernel_traits_baseILj2048EfS2_fS2_fjLj128EEEEELb1ELb0ELb1EEEvNS_9FwdParamsE --------------------------
	.section	.text._ZN10layer_norm31ln_parallel_residual_fwd_kernelINS_13Kernel_traitsIf6__halffS2_fjLj2048ELj1ELj4ELj1ELj16ENS_18Kernel_traits_baseILj2048EfS2_fS2_fjLj128EEEEELb1ELb0ELb1EEEvNS_9FwdParamsE,"ax",@progbits
	.align	128
        .global         _ZN10layer_norm31ln_parallel_residual_fwd_kernelINS_13Kernel_traitsIf6__halffS2_fjLj2048ELj1ELj4ELj1ELj16ENS_18Kernel_traits_baseILj2048EfS2_fS2_fjLj128EEEEELb1ELb0ELb1EEEvNS_9FwdParamsE
        .type           _ZN10layer_norm31ln_parallel_residual_fwd_kernelINS_13Kernel_traitsIf6__halffS2_fjLj2048ELj1ELj4ELj1ELj16ENS_18Kernel_traits_baseILj2048EfS2_fS2_fjLj128EEEEELb1ELb0ELb1EEEvNS_9FwdParamsE,@function
        .size           _ZN10layer_norm31ln_parallel_residual_fwd_kernelINS_13Kernel_traitsIf6__halffS2_fjLj2048ELj1ELj4ELj1ELj16ENS_18Kernel_traits_baseILj2048EfS2_fS2_fjLj128EEEEELb1ELb0ELb1EEEvNS_9FwdParamsE,(.L_x_53135 - _ZN10layer_norm31ln_parallel_residual_fwd_kernelINS_13Kernel_traitsIf6__halffS2_fjLj2048ELj1ELj4ELj1ELj16ENS_18Kernel_traits_baseILj2048EfS2_fS2_fjLj128EEEEELb1ELb0ELb1EEEvNS_9FwdParamsE)
        .other          _ZN10layer_norm31ln_parallel_residual_fwd_kernelINS_13Kernel_traitsIf6__halffS2_fjLj2048ELj1ELj4ELj1ELj16ENS_18Kernel_traits_baseILj2048EfS2_fS2_fjLj128EEEEELb1ELb0ELb1EEEvNS_9FwdParamsE,@"STO_CUDA_ENTRY STV_DEFAULT"
_ZN10layer_norm31ln_parallel_residual_fwd_kernelINS_13Kernel_traitsIf6__halffS2_fjLj2048ELj1ELj4ELj1ELj16ENS_18Kernel_traits_baseILj2048EfS2_fS2_fjLj128EEEEELb1ELb0ELb1EEEvNS_9FwdParamsE:
.text._ZN10layer_norm31ln_parallel_residual_fwd_kernelINS_13Kernel_traitsIf6__halffS2_fjLj2048ELj1ELj4ELj1ELj16ENS_18Kernel_traits_baseILj2048EfS2_fS2_fjLj128EEEEELb1ELb0ELb1EEEvNS_9FwdParamsE:
        /* <DEDUP_REMOVED lines=390> */
.L_x_39535:
[----:B------:R-:W-:Y:S01]  /*1860*/  IMAD R0, R229, UR24, RZ ;  /* 0x00000018e5007c24 */ /* 0x000fe2000f8e02ff */
[----:B------:R-:W-:Y:S01]  /*1870*/  ISETP.NE.U32.AND P1, PT, RZ, UR12, PT ;  /* 0x0000000cff007c0c */ /* 0x000fe2000bf25070 */
[----:B------:R-:W0:Y:S03]  /*1880*/  LDC.64 R222, c[0x0][0x220] ;  /* 0x00008800ffde7b82 */ /* 0x000e260000000a00 */
[----:B--2---:R-:W-:Y:S02]  /*1890*/  SHF.R.S32.HI R2, RZ, 0x1f, R0 ;  /* 0x0000001fff027819 */ /* 0x004fe40000011400 */
        /* <DEDUP_REMOVED lines=25> */
.L_x_38503:
[----:B------:R-:W-:-:S07]  /*1a30*/  IMAD.MOV.U32 R0, RZ, RZ, R210 ;  /* 0x000000ffff007224 */ /* 0x000fce00078e00d2 */
.L_x_38504:
[----:B------:R-:W-:Y:S05]  /*1a40*/  BSYNC B1 ;  /* 0x0000000000017941 */ /* 0x000fea0003800000 */
.L_x_38502:
        /* <DEDUP_REMOVED lines=16> */
.L_x_38508:
[----:B------:R-:W-:Y:S05]  /*1b50*/  BSYNC B2 ;  /* 0x0000000000027941 */ /* 0x000fea0003800000 */
.L_x_38507:
        /* <DEDUP_REMOVED lines=44> */
.L_x_38506:
[----:B------:R-:W-:Y:S05]  /*1e20*/  BSYNC B1 ;  /* 0x0000000000017941 */ /* 0x000fea0003800000 */
.L_x_38505:
        /* <DEDUP_REMOVED lines=19> */
.L_x_38509:
        /* <DEDUP_REMOVED lines=12> */
.L_x_38512:
[----:B------:R-:W-:-:S07]  /*2020*/  IMAD.MOV.U32 R0, RZ, RZ, R210 ;  /* 0x000000ffff007224 */ /* 0x000fce00078e00d2 */
.L_x_38513:
[----:B------:R-:W-:Y:S05]  /*2030*/  BSYNC B1 ;  /* 0x0000000000017941 */ /* 0x000fea0003800000 */
.L_x_38511:
        /* <DEDUP_REMOVED lines=16> */
.L_x_38517:
[----:B------:R-:W-:Y:S05]  /*2140*/  BSYNC B2 ;  /* 0x0000000000027941 */ /* 0x000fea0003800000 */
.L_x_38516:
        /* <DEDUP_REMOVED lines=44> */
.L_x_38515:
[----:B------:R-:W-:Y:S05]  /*2410*/  BSYNC B1 ;  /* 0x0000000000017941 */ /* 0x000fea0003800000 */
.L_x_38514:
        /* <DEDUP_REMOVED lines=10> */
.L_x_38510:
        /* <DEDUP_REMOVED lines=12> */
.L_x_38519:
[----:B------:R-:W-:-:S07]  /*2580*/  IMAD.MOV.U32 R0, RZ, RZ, R210 ;  /* 0x000000ffff007224 */ /* 0x000fce00078e00d2 */
.L_x_38520:
[----:B------:R-:W-:Y:S05]  /*2590*/  BSYNC B1 ;  /* 0x0000000000017941 */ /* 0x000fea0003800000 */
.L_x_38518:
        /* <DEDUP_REMOVED lines=16> */
.L_x_38524:
[----:B------:R-:W-:Y:S05]  /*26a0*/  BSYNC B2 ;  /* 0x0000000000027941 */ /* 0x000fea0003800000 */
.L_x_38523:
        /* <DEDUP_REMOVED lines=44> */
.L_x_38522:
[----:B------:R-:W-:Y:S05]  /*2970*/  BSYNC B1 ;  /* 0x0000000000017941 */ /* 0x000fea0003800000 */
.L_x_38521:
        /* <DEDUP_REMOVED lines=14> */
.L_x_38525:
        /* <DEDUP_REMOVED lines=12> */
.L_x_38528:
[----:B------:R-:W-:-:S07]  /*2b20*/  IMAD.MOV.U32 R0, RZ, RZ, R210 ;  /* 0x000000ffff007224 */ /* 0x000fce00078e00d2 */
.L_x_38529:
[----:B------:R-:W-:Y:S05]  /*2b30*/  BSYNC B1 ;  /* 0x0000000000017941 */ /* 0x000fea0003800000 */
.L_x_38527:
        /* <DEDUP_REMOVED lines=16> */
.L_x_38533:
[----:B------:R-:W-:Y:S05]  /*2c40*/  BSYNC B2 ;  /* 0x0000000000027941 */ /* 0x000fea0003800000 */
.L_x_38532:
        /* <DEDUP_REMOVED lines=44> */
.L_x_38531:
[----:B------:R-:W-:Y:S05]  /*2f10*/  BSYNC B1 ;  /* 0x0000000000017941 */ /* 0x000fea0003800000 */
.L_x_38530:
        /* <DEDUP_REMOVED lines=9> */
[----:B------:R-:W-:-:S07]  /*2fb0*/  PRMT R10, R0, 0x7610, R10 ;  /* 0x00007610000a7816 */ /* 0x000fce000000000a */
.L_x_38526:
        /* <DEDUP_REMOVED lines=12> */
.L_x_38535:
[----:B------:R-:W-:-:S07]  /*3080*/  IMAD.MOV.U32 R0, RZ, RZ, R210 ;  /* 0x000000ffff007224 */ /* 0x000fce00078e00d2 */
.L_x_38536:
[----:B------:R-:W-:Y:S05]  /*3090*/  BSYNC B1 ;  /* 0x0000000000017941 */ /* 0x000fea0003800000 */
.L_x_38534:
        /* <DEDUP_REMOVED lines=16> */
.L_x_38540:
[----:B------:R-:W-:Y:S05]  /*31a0*/  BSYNC B2 ;  /* 0x0000000000027941 */ /* 0x000fea0003800000 */
.L_x_38539:
        /* <DEDUP_REMOVED lines=44> */
.L_x_38538:
[----:B------:R-:W-:Y:S05]  /*3470*/  BSYNC B1 ;  /* 0x0000000000017941 */ /* 0x000fea0003800000 */
.L_x_38537:
        /* <DEDUP_REMOVED lines=14> */
.L_x_38541:
        /* <DEDUP_REMOVED lines=12> */
.L_x_38544:
[----:B------:R-:W-:-:S07]  /*3620*/  MOV R0, R210 ;  /* 0x000000d200007202 */ /* 0x000fce0000000f00 */
.L_x_38545:
[----:B------:R-:W-:Y:S05]  /*3630*/  BSYNC B1 ;  /* 0x0000000000017941 */ /* 0x000fea0003800000 */
.L_x_38543:
        /* <DEDUP_REMOVED lines=16> */
.L_x_38549:
[----:B------:R-:W-:Y:S05]  /*3740*/  BSYNC B2 ;  /* 0x0000000000027941 */ /* 0x000fea0003800000 */
.L_x_38548:
        /* <DEDUP_REMOVED lines=44> */
.L_x_38547:
[----:B------:R-:W-:Y:S05]  /*3a10*/  BSYNC B1 ;  /* 0x0000000000017941 */ /* 0x000fea0003800000 */
.L_x_38546:
        /* <DEDUP_REMOVED lines=10> */
.L_x_38542:
        /* <DEDUP_REMOVED lines=12> */
.L_x_38551:
[----:B------:R-:W-:-:S07]  /*3b80*/  MOV R0, R210 ;  /* 0x000000d200007202 */ /* 0x000fce0000000f00 */
.L_x_38552:
[----:B------:R-:W-:Y:S05]  /*3b90*/  BSYNC B1 ;  /* 0x0000000000017941 */ /* 0x000fea0003800000 */
.L_x_38550:
        /* <DEDUP_REMOVED lines=16> */
.L_x_38556:
[----:B------:R-:W-:Y:S05]  /*3ca0*/  BSYNC B2 ;  /* 0x0000000000027941 */ /* 0x000fea0003800000 */
.L_x_38555:
        /* <DEDUP_REMOVED lines=44> */
.L_x_38554:
[----:B------:R-:W-:Y:S05]  /*3f70*/  BSYNC B1 ;  /* 0x0000000000017941 */ /* 0x000fea0003800000 */
.L_x_38553:
        /* <DEDUP_REMOVED lines=14> */
.L_x_38557:
        /* <DEDUP_REMOVED lines=12> */
.L_x_38560:
[----:B------:R-:W-:-:S07]  /*4120*/  IMAD.MOV.U32 R0, RZ, RZ, R210 ;  /* 0x000000ffff007224 */ /* 0x000fce00078e00d2 */
.L_x_38561:
[----:B------:R-:W-:Y:S05]  /*4130*/  BSYNC B1 ;  /* 0x0000000000017941 */ /* 0x000fea0003800000 */
.L_x_38559:
        /* <DEDUP_REMOVED lines=16> */
.L_x_38565:
[----:B------:R-:W-:Y:S05]  /*4240*/  BSYNC B2 ;  /* 0x0000000000027941 */ /* 0x000fea0003800000 */
.L_x_38564:
        /* <DEDUP_REMOVED lines=44> */
.L_x_38563:
[----:B------:R-:W-:Y:S05]  /*4510*/  BSYNC B1 ;  /* 0x0000000000017941 */ /* 0x000fea0003800000 */
.L_x_38562:
        /* <DEDUP_REMOVED lines=10> */
.L_x_38558:
        /* <DEDUP_REMOVED lines=12> */
.L_x_38567:
[----:B------:R-:W-:-:S07]  /*4680*/  IMAD.MOV.U32 R0, RZ, RZ, R210 ;  /* 0x000000ffff007224 */ /* 0x000fce00078e00d2 */
.L_x_38568:
[----:B------:R-:W-:Y:S05]  /*4690*/  BSYNC B1 ;  /* 0x0000000000017941 */ /* 0x000fea0003800000 */
.L_x_38566:
        /* <DEDUP_REMOVED lines=16> */
.L_x_38572:
[----:B------:R-:W-:Y:S05]  /*47a0*/  BSYNC B2 ;  /* 0x0000000000027941 */ /* 0x000fea0003800000 */
.L_x_38571:
        /* <DEDUP_REMOVED lines=44> */
.L_x_38570:
[----:B------:R-:W-:Y:S05]  /*4a70*/  BSYNC B1 ;  /* 0x0000000000017941 */ /* 0x000fea0003800000 */
.L_x_38569:
        /* <DEDUP_REMOVED lines=14> */
.L_x_38573:
        /* <DEDUP_REMOVED lines=12> */
.L_x_38576:
[----:B------:R-:W-:-:S07]  /*4c20*/  IMAD.MOV.U32 R0, RZ, RZ, R210 ;  /* 0x000000ffff007224 */ /* 0x000fce00078e00d2 */
.L_x_38577:
[----:B------:R-:W-:Y:S05]  /*4c30*/  BSYNC B1 ;  /* 0x0000000000017941 */ /* 0x000fea0003800000 */
.L_x_38575:
        /* <DEDUP_REMOVED lines=16> */
.L_x_38581:
[----:B------:R-:W-:Y:S05]  /*4d40*/  BSYNC B2 ;  /* 0x0000000000027941 */ /* 0x000fea0003800000 */
.L_x_38580:
        /* <DEDUP_REMOVED lines=44> */
.L_x_38579:
[----:B------:R-:W-:Y:S05]  /*5010*/  BSYNC B1 ;  /* 0x0000000000017941 */ /* 0x000fea0003800000 */
.L_x_38578:
        /* <DEDUP_REMOVED lines=10> */
.L_x_38574:
        /* <DEDUP_REMOVED lines=12> */
.L_x_38583:
[----:B------:R-:W-:-:S07]  /*5180*/  IMAD.MOV.U32 R0, RZ, RZ, R210 ;  /* 0x000000ffff007224 */ /* 0x000fce00078e00d2 */
.L_x_38584:
[----:B------:R-:W-:Y:S05]  /*5190*/  BSYNC B1 ;  /* 0x0000000000017941 */ /* 0x000fea0003800000 */
.L_x_38582:
        /* <DEDUP_REMOVED lines=16> */
.L_x_38588:
[----:B------:R-:W-:Y:S05]  /*52a0*/  BSYNC B2 ;  /* 0x0000000000027941 */ /* 0x000fea0003800000 */
.L_x_38587:
        /* <DEDUP_REMOVED lines=44> */
.L_x_38586:
[----:B------:R-:W-:Y:S05]  /*5570*/  BSYNC B1 ;  /* 0x0000000000017941 */ /* 0x000fea0003800000 */
.L_x_38585:
        /* <DEDUP_REMOVED lines=12> */
.L_x_38589:
        /* <DEDUP_REMOVED lines=12> */
.L_x_38592:
[----:B------:R-:W-:-:S07]  /*5700*/  MOV R0, R210 ;  /* 0x000000d200007202 */ /* 0x000fce0000000f00 */
.L_x_38593:
[----:B------:R-:W-:Y:S05]  /*5710*/  BSYNC B1 ;  /* 0x0000000000017941 */ /* 0x000fea0003800000 */
.L_x_38591:
        /* <DEDUP_REMOVED lines=16> */
.L_x_38597:
[----:B------:R-:W-:Y:S05]  /*5820*/  BSYNC B2 ;  /* 0x0000000000027941 */ /* 0x000fea0003800000 */
.L_x_38596:
        /* <DEDUP_REMOVED lines=44> */
.L_x_38595:
[----:B------:R-:W-:Y:S05]  /*5af0*/  BSYNC B1 ;  /* 0x0000000000017941 */ /* 0x000fea0003800000 */
.L_x_38594:
        /* <DEDUP_REMOVED lines=10> */
.L_x_38590:
        /* <DEDUP_REMOVED lines=12> */
.L_x_38599:
[----:B------:R-:W-:-:S07]  /*5c60*/  MOV R0, R210 ;  /* 0x000000d200007202 */ /* 0x000fce0000000f00 */
.L_x_38600:
[----:B------:R-:W-:Y:S05]  /*5c70*/  BSYNC B1 ;  /* 0x0000000000017941 */ /* 0x000fea0003800000 */
.L_x_38598:
        /* <DEDUP_REMOVED lines=16> */
.L_x_38604:
[----:B------:R-:W-:Y:S05]  /*5d80*/  BSYNC B2 ;  /* 0x0000000000027941 */ /* 0x000fea0003800000 */
.L_x_38603:
        /* <DEDUP_REMOVED lines=44> */
.L_x_38602:
[----:B------:R-:W-:Y:S05]  /*6050*/  BSYNC B1 ;  /* 0x0000000000017941 */ /* 0x000fea0003800000 */
.L_x_38601:
        /* <DEDUP_REMOVED lines=12> */
.L_x_38605:
        /* <DEDUP_REMOVED lines=12> */
.L_x_38608:
[----:B------:R-:W-:-:S07]  /*61e0*/  IMAD.MOV.U32 R0, RZ, RZ, R210 ;  /* 0x000000ffff007224 */ /* 0x000fce00078e00d2 */
.L_x_38609:
[----:B------:R-:W-:Y:S05]  /*61f0*/  BSYNC B1 ;  /* 0x0000000000017941 */ /* 0x000fea0003800000 */
.L_x_38607:
        /* <DEDUP_REMOVED lines=16> */
.L_x_38613:
[----:B------:R-:W-:Y:S05]  /*6300*/  BSYNC B2 ;  /* 0x0000000000027941 */ /* 0x000fea0003800000 */
.L_x_38612:
        /* <DEDUP_REMOVED lines=44> */
.L_x_38611:
[----:B------:R-:W-:Y:S05]  /*65d0*/  BSYNC B1 ;  /* 0x0000000000017941 */ /* 0x000fea0003800000 */
.L_x_38610:
        /* <DEDUP_REMOVED lines=10> */
.L_x_38606:
        /* <DEDUP_REMOVED lines=12> */
.L_x_38615:
[----:B------:R-:W-:-:S07]  /*6740*/  IMAD.MOV.U32 R0, RZ, RZ, R210 ;  /* 0x000000ffff007224 */ /* 0x000fce00078e00d2 */
.L_x_38616:
[----:B------:R-:W-:Y:S05]  /*6750*/  BSYNC B1 ;  /* 0x0000000000017941 */ /* 0x000fea0003800000 */
.L_x_38614:
        /* <DEDUP_REMOVED lines=16> */
.L_x_38620:
[----:B------:R-:W-:Y:S05]  /*6860*/  BSYNC B2 ;  /* 0x0000000000027941 */ /* 0x000fea0003800000 */
.L_x_38619:
        /* <DEDUP_REMOVED lines=44> */
.L_x_38618:
[----:B------:R-:W-:Y:S05]  /*6b30*/  BSYNC B1 ;  /* 0x0000000000017941 */ /* 0x000fea0003800000 */
.L_x_38617:
        /* <DEDUP_REMOVED lines=12> */
.L_x_38621:
        /* <DEDUP_REMOVED lines=12> */
.L_x_38624:
[----:B------:R-:W-:-:S07]  /*6cc0*/  IMAD.MOV.U32 R4, RZ, RZ, R210 ;  /* 0x000000ffff047224 */ /* 0x000fce00078e00d2 */
.L_x_38625:
[----:B------:R-:W-:Y:S05]  /*6cd0*/  BSYNC B1 ;  /* 0x0000000000017941 */ /* 0x000fea0003800000 */
.L_x_38623:
        /* <DEDUP_REMOVED lines=19> */
.L_x_38629:
[----:B------:R-:W-:Y:S05]  /*6e10*/  BSYNC B2 ;  /* 0x0000000000027941 */ /* 0x000fea0003800000 */
.L_x_38628:
        /* <DEDUP_REMOVED lines=44> */
.L_x_38627:
[----:B------:R-:W-:Y:S05]  /*70e0*/  BSYNC B1 ;  /* 0x0000000000017941 */ /* 0x000fea0003800000 */
.L_x_38626:
        /* <DEDUP_REMOVED lines=10> */
.L_x_38622:
        /* <DEDUP_REMOVED lines=18> */
[----:B------:R-:W-:Y:S02]  /*72b0*/  SHF.L.U32 R21, R228, 0x3, RZ ;  /* 0x00000003e4157819 */ /* 0x000fe400000006ff */
[----:B------:R-:W-:Y:S01]  /*72c0*/  SHF.R.U32.HI R20, RZ, 0x1d, R228 ;  /* 0x0000001dff147819 */ /* 0x000fe200000116e4 */
[----:B------:R-:W-:Y:S01]  /*72d0*/  IMAD.WIDE.U32 R18, R18, 0x100, RZ ;  /* 0x0000010012127825 */ /* 0x000fe200078e00ff */
[----:B------:R-:W-:-:S02]  /*72e0*/  LOP3.LUT P1, RZ, R11, 0x40, RZ, 0xc0, !PT ;  /* 0x000000400bff7812 */ /* 0x000fc4000782c0ff */
        /* <DEDUP_REMOVED lines=32> */
.L_x_38630:
        /* <DEDUP_REMOVED lines=22> */
.L_x_38632:
[----:B------:R-:W-:-:S07]  /*7650*/  IMAD.MOV.U32 R22, RZ, RZ, R210 ;  /* 0x000000ffff167224 */ /* 0x000fce00078e00d2 */
.L_x_38633:
[----:B------:R-:W-:Y:S05]  /*7660*/  BSYNC B1 ;  /* 0x0000000000017941 */ /* 0x000fea0003800000 */
.L_x_38631:
        /* <DEDUP_REMOVED lines=16> */
.L_x_38637:
[----:B------:R-:W-:Y:S05]  /*7770*/  BSYNC B2 ;  /* 0x0000000000027941 */ /* 0x000fea0003800000 */
.L_x_38636:
        /* <DEDUP_REMOVED lines=44> */
.L_x_38635:
[----:B------:R-:W-:Y:S05]  /*7a40*/  BSYNC B1 ;  /* 0x0000000000017941 */ /* 0x000fea0003800000 */
.L_x_38634:
        /* <DEDUP_REMOVED lines=14> */
.L_x_38638:
        /* <DEDUP_REMOVED lines=12> */
.L_x_38641:
[----:B------:R-:W-:-:S07]  /*7bf0*/  MOV R0, R210 ;  /* 0x000000d200007202 */ /* 0x000fce0000000f00 */
.L_x_38642:
[----:B------:R-:W-:Y:S05]  /*7c00*/  BSYNC B1 ;  /* 0x0000000000017941 */ /* 0x000fea0003800000 */
.L_x_38640:
        /* <DEDUP_REMOVED lines=16> */
.L_x_38646:
[----:B------:R-:W-:Y:S05]  /*7d10*/  BSYNC B2 ;  /* 0x0000000000027941 */ /* 0x000fea0003800000 */
.L_x_38645:
        /* <DEDUP_REMOVED lines=44> */
.L_x_38644:
[----:B------:R-:W-:Y:S05]  /*7fe0*/  BSYNC B1 ;  /* 0x0000000000017941 */ /* 0x000fea0003800000 */
.L_x_38643:
        /* <DEDUP_REMOVED lines=10> */
.L_x_38639:
        /* <DEDUP_REMOVED lines=12> */
.L_x_38648:
[----:B------:R-:W-:-:S07]  /*8150*/  MOV R0, R210 ;  /* 0x000000d200007202 */ /* 0x000fce0000000f00 */
.L_x_38649:
[----:B------:R-:W-:Y:S05]  /*8160*/  BSYNC B1 ;  /* 0x0000000000017941 */ /* 0x000fea0003800000 */
.L_x_38647:
        /* <DEDUP_REMOVED lines=16> */
.L_x_38653:
[----:B------:R-:W-:Y:S05]  /*8270*/  BSYNC B2 ;  /* 0x0000000000027941 */ /* 0x000fea0003800000 */
.L_x_38652:
        /* <DEDUP_REMOVED lines=44> */
.L_x_38651:
[----:B------:R-:W-:Y:S05]  /*8540*/  BSYNC B1 ;  /* 0x0000000000017941 */ /* 0x000fea0003800000 */
.L_x_38650:
        /* <DEDUP_REMOVED lines=14> */
.L_x_38654:
        /* <DEDUP_REMOVED lines=12> */
.L_x_38657:
[----:B------:R-:W-:-:S07]  /*86f0*/  IMAD.MOV.U32 R0, RZ, RZ, R210 ;  /* 0x000000ffff007224 */ /* 0x000fce00078e00d2 */
.L_x_38658:
[----:B------:R-:W-:Y:S05]  /*8700*/  BSYNC B1 ;  /* 0x0000000000017941 */ /* 0x000fea0003800000 */
.L_x_38656:
        /* <DEDUP_REMOVED lines=16> */
.L_x_38662:
[----:B------:R-:W-:Y:S05]  /*8810*/  BSYNC B2 ;  /* 0x0000000000027941 */ /* 0x000fea0003800000 */
.L_x_38661:
        /* <DEDUP_REMOVED lines=44> */
.L_x_38660:
[----:B------:R-:W-:Y:S05]  /*8ae0*/  BSYNC B1 ;  /* 0x0000000000017941 */ /* 0x000fea0003800000 */
.L_x_38659:
        /* <DEDUP_REMOVED lines=10> */
.L_x_38655:
        /* <DEDUP_REMOVED lines=12> */
.L_x_38664:
[----:B------:R-:W-:-:S07]  /*8c50*/  IMAD.MOV.U32 R0, RZ, RZ, R210 ;  /* 0x000000ffff007224 */ /* 0x000fce00078e00d2 */
.L_x_38665:
[----:B------:R-:W-:Y:S05]  /*8c60*/  BSYNC B1 ;  /* 0x0000000000017941 */ /* 0x000fea0003800000 */
.L_x_38663:
        /* <DEDUP_REMOVED lines=16> */
.L_x_38669:
[----:B------:R-:W-:Y:S05]  /*8d70*/  BSYNC B2 ;  /* 0x0000000000027941 */ /* 0x000fea0003800000 */
.L_x_38668:
        /* <DEDUP_REMOVED lines=44> */
.L_x_38667:
[----:B------:R-:W-:Y:S05]  /*9040*/  BSYNC B1 ;  /* 0x0000000000017941 */ /* 0x000fea0003800000 */
.L_x_38666:
        /* <DEDUP_REMOVED lines=14> */
.L_x_38670:
        /* <DEDUP_REMOVED lines=12> */
.L_x_38673:
[----:B------:R-:W-:-:S07]  /*91f0*/  IMAD.MOV.U32 R0, RZ, RZ, R210 ;  /* 0x000000ffff007224 */ /* 0x000fce00078e00d2 */
.L_x_38674:
[----:B------:R-:W-:Y:S05]  /*9200*/  BSYNC B1 ;  /* 0x0000000000017941 */ /* 0x000fea0003800000 */
.L_x_38672:
        /* <DEDUP_REMOVED lines=16> */
.L_x_38678:
[----:B------:R-:W-:Y:S05]  /*9310*/  BSYNC B2 ;  /* 0x0000000000027941 */ /* 0x000fea0003800000 */
.L_x_38677:
        /* <DEDUP_REMOVED lines=44> */
.L_x_38676:
[----:B------:R-:W-:Y:S05]  /*95e0*/  BSYNC B1 ;  /* 0x0000000000017941 */ /* 0x000fea0003800000 */
.L_x_38675:
        /* <DEDUP_REMOVED lines=10> */
.L_x_38671:
        /* <DEDUP_REMOVED lines=12> */
.L_x_38680:
[----:B------:R-:W-:-:S07]  /*9750*/  IMAD.MOV.U32 R0, RZ, RZ, R210 ;  /* 0x000000ffff007224 */ /* 0x000fce00078e00d2 */
.L_x_38681:
[----:B------:R-:W-:Y:S05]  /*9760*/  BSYNC B1 ;  /* 0x0000000000017941 */ /* 0x000fea0003800000 */
.L_x_38679:
        /* <DEDUP_REMOVED lines=16> */
.L_x_38685:
[----:B------:R-:W-:Y:S05]  /*9870*/  BSYNC B2 ;  /* 0x0000000000027941 */ /* 0x000fea0003800000 */
.L_x_38684:
        /* <DEDUP_REMOVED lines=44> */
.L_x_38683:
[----:B------:R-:W-:Y:S05]  /*9b40*/  BSYNC B1 ;  /* 0x0000000000017941 */ /* 0x000fea0003800000 */
.L_x_38682:
        /* <DEDUP_REMOVED lines=14> */
.L_x_38686:
        /* <DEDUP_REMOVED lines=12> */
.L_x_38689:
[----:B------:R-:W-:-:S07]  /*9cf0*/  MOV R0, R210 ;  /* 0x000000d200007202 */ /* 0x000fce0000000f00 */
.L_x_38690:
[----:B------:R-:W-:Y:S05]  /*9d00*/  BSYNC B1 ;  /* 0x0000000000017941 */ /* 0x000fea0003800000 */
.L_x_38688:
        /* <DEDUP_REMOVED lines=16> */
.L_x_38694:
[----:B------:R-:W-:Y:S05]  /*9e10*/  BSYNC B2 ;  /* 0x0000000000027941 */ /* 0x000fea0003800000 */
.L_x_38693:
        /* <DEDUP_REMOVED lines=44> */
.L_x_38692:
[----:B------:R-:W-:Y:S05]  /*a0e0*/  BSYNC B1 ;  /* 0x0000000000017941 */ /* 0x000fea0003800000 */
.L_x_38691:
        /* <DEDUP_REMOVED lines=10> */
.L_x_38687:
        /* <DEDUP_REMOVED lines=12> */
.L_x_38696:
[----:B------:R-:W-:-:S07]  /*a250*/  MOV R0, R210 ;  /* 0x000000d200007202 */ /* 0x000fce0000000f00 */
.L_x_38697:
[----:B------:R-:W-:Y:S05]  /*a260*/  BSYNC B1 ;  /* 0x0000000000017941 */ /* 0x000fea0003800000 */
.L_x_38695:
        /* <DEDUP_REMOVED lines=16> */
.L_x_38701:
[----:B------:R-:W-:Y:S05]  /*a370*/  BSYNC B2 ;  /* 0x0000000000027941 */ /* 0x000fea0003800000 */
.L_x_38700:
        /* <DEDUP_REMOVED lines=44> */
.L_x_38699:
[----:B------:R-:W-:Y:S05]  /*a640*/  BSYNC B1 ;  /* 0x0000000000017941 */ /* 0x000fea0003800000 */
.L_x_38698:
        /* <DEDUP_REMOVED lines=14> */
.L_x_38702:
        /* <DEDUP_REMOVED lines=12> */
.L_x_38705:
[----:B------:R-:W-:-:S07]  /*a7f0*/  IMAD.MOV.U32 R0, RZ, RZ, R210 ;  /* 0x000000ffff007224 */ /* 0x000fce00078e00d2 */
.L_x_38706:
[----:B------:R-:W-:Y:S05]  /*a800*/  BSYNC B1 ;  /* 0x0000000000017941 */ /* 0x000fea0003800000 */
.L_x_38704:
        /* <DEDUP_REMOVED lines=16> */
.L_x_38710:
[----:B------:R-:W-:Y:S05]  /*a910*/  BSYNC B2 ;  /* 0x0000000000027941 */ /* 0x000fea0003800000 */
.L_x_38709:
        /* <DEDUP_REMOVED lines=44> */
.L_x_38708:
[----:B------:R-:W-:Y:S05]  /*abe0*/  BSYNC B1 ;  /* 0x0000000000017941 */ /* 0x000fea0003800000 */
.L_x_38707:
        /* <DEDUP_REMOVED lines=10> */
.L_x_38703:
        /* <DEDUP_REMOVED lines=12> */
.L_x_38712:
[----:B------:R-:W-:-:S07]  /*ad50*/  IMAD.MOV.U32 R0, RZ, RZ, R210 ;  /* 0x000000ffff007224 */ /* 0x000fce00078e00d2 */
.L_x_38713:
[----:B------:R-:W-:Y:S05]  /*ad60*/  BSYNC B1 ;  /* 0x0000000000017941 */ /* 0x000fea0003800000 */
.L_x_38711:
        /* <DEDUP_REMOVED lines=16> */
.L_x_38717:
[----:B------:R-:W-:Y:S05]  /*ae70*/  BSYNC B2 ;  /* 0x0000000000027941 */ /* 0x000fea0003800000 */
.L_x_38716:
        /* <DEDUP_REMOVED lines=44> */
.L_x_38715:
[----:B------:R-:W-:Y:S05]  /*b140*/  BSYNC B1 ;  /* 0x0000000000017941 */ /* 0x000fea0003800000 */
.L_x_38714:
        /* <DEDUP_REMOVED lines=12> */
.L_x_38718:
        /* <DEDUP_REMOVED lines=12> */
.L_x_38721:
[----:B------:R-:W-:-:S07]  /*b2d0*/  IMAD.MOV.U32 R0, RZ, RZ, R210 ;  /* 0x000000ffff007224 */ /* 0x000fce00078e00d2 */
.L_x_38722:
[----:B------:R-:W-:Y:S05]  /*b2e0*/  BSYNC B1 ;  /* 0x0000000000017941 */ /* 0x000fea0003800000 */
.L_x_38720:
        /* <DEDUP_REMOVED lines=16> */
.L_x_38726:
[----:B------:R-:W-:Y:S05]  /*b3f0*/  BSYNC B2 ;  /* 0x0000000000027941 */ /* 0x000fea0003800000 */
.L_x_38725:
        /* <DEDUP_REMOVED lines=44> */
.L_x_38724:
[----:B------:R-:W-:Y:S05]  /*b6c0*/  BSYNC B1 ;  /* 0x0000000000017941 */ /* 0x000fea0003800000 */
.L_x_38723:
        /* <DEDUP_REMOVED lines=10> */
.L_x_38719:
        /* <DEDUP_REMOVED lines=12> */
.L_x_38728:
[----:B------:R-:W-:-:S07]  /*b830*/  IMAD.MOV.U32 R0, RZ, RZ, R210 ;  /* 0x000000ffff007224 */ /* 0x000fce00078e00d2 */
.L_x_38729:
[----:B------:R-:W-:Y:S05]  /*b840*/  BSYNC B1 ;  /* 0x0000000000017941 */ /* 0x000fea0003800000 */
.L_x_38727:
        /* <DEDUP_REMOVED lines=16> */
.L_x_38733:
[----:B------:R-:W-:Y:S05]  /*b950*/  BSYNC B2 ;  /* 0x0000000000027941 */ /* 0x000fea0003800000 */
.L_x_38732:
        /* <DEDUP_REMOVED lines=44> */
.L_x_38731:
[----:B------:R-:W-:Y:S05]  /*bc20*/  BSYNC B1 ;  /* 0x0000000000017941 */ /* 0x000fea0003800000 */
.L_x_38730:
        /* <DEDUP_REMOVED lines=12> */
.L_x_38734:
        /* <DEDUP_REMOVED lines=12> */
.L_x_38737:
[----:B------:R-:W-:-:S07]  /*bdb0*/  MOV R0, R210 ;  /* 0x000000d200007202 */ /* 0x000fce0000000f00 */
.L_x_38738:
[----:B------:R-:W-:Y:S05]  /*bdc0*/  BSYNC B1 ;  /* 0x0000000000017941 */ /* 0x000fea0003800000 */
.L_x_38736:
        /* <DEDUP_REMOVED lines=16> */
.L_x_38742:
[----:B------:R-:W-:Y:S05]  /*bed0*/  BSYNC B2 ;  /* 0x0000000000027941 */ /* 0x000fea0003800000 */
.L_x_38741:
        /* <DEDUP_REMOVED lines=44> */
.L_x_38740:
[----:B------:R-:W-:Y:S05]  /*c1a0*/  BSYNC B1 ;  /* 0x0000000000017941 */ /* 0x000fea0003800000 */
.L_x_38739:
        /* <DEDUP_REMOVED lines=10> */
.L_x_38735:
        /* <DEDUP_REMOVED lines=12> */
.L_x_38744:
[----:B------:R-:W-:-:S07]  /*c310*/  MOV R0, R210 ;  /* 0x000000d200007202 */ /* 0x000fce0000000f00 */
.L_x_38745:
[----:B------:R-:W-:Y:S05]  /*c320*/  BSYNC B1 ;  /* 0x0000000000017941 */ /* 0x000fea0003800000 */
.L_x_38743:
        /* <DEDUP_REMOVED lines=16> */
.L_x_38749:
[----:B------:R-:W-:Y:S05]  /*c430*/  BSYNC B2 ;  /* 0x0000000000027941 */ /* 0x000fea0003800000 */
.L_x_38748:
        /* <DEDUP_REMOVED lines=44> */
.L_x_38747:
[----:B------:R-:W-:Y:S05]  /*c700*/  BSYNC B1 ;  /* 0x0000000000017941 */ /* 0x000fea0003800000 */
.L_x_38746:
        /* <DEDUP_REMOVED lines=12> */
.L_x_38750:
        /* <DEDUP_REMOVED lines=12> */
.L_x_38753:
[----:B------:R-:W-:-:S07]  /*c890*/  IMAD.MOV.U32 R0, RZ, RZ, R210 ;  /* 0x000000ffff007224 */ /* 0x000fce00078e00d2 */
.L_x_38754:
[----:B------:R-:W-:Y:S05]  /*c8a0*/  BSYNC B1 ;  /* 0x0000000000017941 */ /* 0x000fea0003800000 */
.L_x_38752:
        /* <DEDUP_REMOVED lines=19> */
.L_x_38758:
[----:B------:R-:W-:Y:S05]  /*c9e0*/  BSYNC B2 ;  /* 0x0000000000027941 */ /* 0x000fea0003800000 */
.L_x_38757:
        /* <DEDUP_REMOVED lines=44> */
.L_x_38756:
[----:B------:R-:W-:Y:S05]  /*ccb0*/  BSYNC B1 ;  /* 0x0000000000017941 */ /* 0x000fea0003800000 */
.L_x_38755:
        /* <DEDUP_REMOVED lines=10> */
.L_x_38751:
        /* <DEDUP_REMOVED lines=32> */
[----:B------:R-:W-:Y:S01]  /*cf60*/  IMAD.U32 R0, R5, 0x10000, RZ ;  /* 0x0001000005007824 */ /* 0x000fe200078e00ff */
[----:B------:R-:W-:Y:S02]  /*cf70*/  LOP3.LUT R3, R4, 0xffff, RZ, 0xc0, !PT ;  /* 0x0000ffff04037812 */ /* 0x000fe400078ec0ff */
[----:B0-----:R-:W-:Y:S02]  /*cf80*/  LOP3.LUT R16, R8, 0xff, RZ, 0xc0, !PT ;  /* 0x000000ff08107812 */ /* 0x001fe400078ec0ff */
        /* <DEDUP_REMOVED lines=17> */
.L_x_38759:
        /* <DEDUP_REMOVED lines=22> */
.L_x_38761:
[----:B------:R-:W-:-:S07]  /*d200*/  IMAD.MOV.U32 R0, RZ, RZ, R210 ;  /* 0x000000ffff007224 */ /* 0x000fce00078e00d2 */
.L_x_38762:
[----:B------:R-:W-:Y:S05]  /*d210*/  BSYNC B1 ;  /* 0x0000000000017941 */ /* 0x000fea0003800000 */
.L_x_38760:
        /* <DEDUP_REMOVED lines=16> */
.L_x_38766:
[----:B------:R-:W-:Y:S05]  /*d320*/  BSYNC B2 ;  /* 0x0000000000027941 */ /* 0x000fea0003800000 */
.L_x_38765:
        /* <DEDUP_REMOVED lines=44> */
.L_x_38764:
[----:B------:R-:W-:Y:S05]  /*d5f0*/  BSYNC B1 ;  /* 0x0000000000017941 */ /* 0x000fea0003800000 */
.L_x_38763:
        /* <DEDUP_REMOVED lines=14> */
.L_x_38767:
        /* <DEDUP_REMOVED lines=12> */
.L_x_38770:
[----:B------:R-:W-:-:S07]  /*d7a0*/  MOV R0, R210 ;  /* 0x000000d200007202 */ /* 0x000fce0000000f00 */
.L_x_38771:
[----:B------:R-:W-:Y:S05]  /*d7b0*/  BSYNC B1 ;  /* 0x0000000000017941 */ /* 0x000fea0003800000 */
.L_x_38769:
        /* <DEDUP_REMOVED lines=16> */
.L_x_38775:
[----:B------:R-:W-:Y:S05]  /*d8c0*/  BSYNC B2 ;  /* 0x0000000000027941 */ /* 0x000fea0003800000 */
.L_x_38774:
        /* <DEDUP_REMOVED lines=44> */
.L_x_38773:
[----:B------:R-:W-:Y:S05]  /*db90*/  BSYNC B1 ;  /* 0x0000000000017941 */ /* 0x000fea0003800000 */
.L_x_38772:
        /* <DEDUP_REMOVED lines=10> */
.L_x_38768:
        /* <DEDUP_REMOVED lines=12> */
.L_x_38777:
[----:B------:R-:W-:-:S07]  /*dd00*/  MOV R0, R210 ;  /* 0x000000d200007202 */ /* 0x000fce0000000f00 */
.L_x_38778:
[----:B------:R-:W-:Y:S05]  /*dd10*/  BSYNC B1 ;  /* 0x0000000000017941 */ /* 0x000fea0003800000 */
.L_x_38776:
        /* <DEDUP_REMOVED lines=16> */
.L_x_38782:
[----:B------:R-:W-:Y:S05]  /*de20*/  BSYNC B2 ;  /* 0x0000000000027941 */ /* 0x000fea0003800000 */
.L_x_38781:
        /* <DEDUP_REMOVED lines=44> */
.L_x_38780:
[----:B------:R-:W-:Y:S05]  /*e0f0*/  BSYNC B1 ;  /* 0x0000000000017941 */ /* 0x000fea0003800000 */
.L_x_38779:
        /* <DEDUP_REMOVED lines=14> */
.L_x_38783:
        /* <DEDUP_REMOVED lines=12> */
.L_x_38786:
[----:B------:R-:W-:-:S07]  /*e2a0*/  IMAD.MOV.U32 R0, RZ, RZ, R210 ;  /* 0x000000ffff007224 */ /* 0x000fce00078e00d2 */
.L_x_38787:
[----:B------:R-:W-:Y:S05]  /*e2b0*/  BSYNC B1 ;  /* 0x0000000000017941 */ /* 0x000fea0003800000 */
.L_x_38785:
        /* <DEDUP_REMOVED lines=16> */
.L_x_38791:
[----:B------:R-:W-:Y:S05]  /*e3c0*/  BSYNC B2 ;  /* 0x0000000000027941 */ /* 0x000fea0003800000 */
.L_x_38790:
[----:B------:R-:W-:Y:S01]  /*e3d0*/  LOP3.LUT R16, R2, UR9, R13, 0x96, !PT ;  /* 0x0000000902107c12 */ /* 0x000fe2000f8e960d */
[----:B------:R-:W-:-:S04]  /*e3e0*/  IMAD.HI.U32 R10, R209, -0x326172a9, RZ ;  /* 0xcd9e8d57d10a7827 */ /* 0x000fc800078e00ff */
[----:B------:R-:W-:Y:S02]  /*e3f0*/  IMAD R2, R209, -0x326172a9, RZ ;  /* 0xcd9e8d57d1027824 */ /* 0x000fe400078e02ff */
[----:B------:R-:W-:Y:S01]  /*e400*/  IMAD.WIDE.U32 R20, R16, -0x326172a9, RZ ;  /* 0xcd9e8d5710147825 */ /* 0x000fe200078e00ff */
[----:B------:R-:W-:-:S03]  /*e410*/  LOP3.LUT R16, R10, UR8, R14, 0x96, !PT ;  /* 0x000000080a107c12 */ /* 0x000fc6000f8e960e */
        /* <DEDUP_REMOVED lines=39> */
.L_x_38789:
[----:B------:R-:W-:Y:S05]  /*e690*/  BSYNC B1 ;  /* 0x0000000000017941 */ /* 0x000fea0003800000 */
.L_x_38788:
        /* <DEDUP_REMOVED lines=10> */
.L_x_38784:
        /* <DEDUP_REMOVED lines=12> */
.L_x_38793:
[----:B------:R-:W-:-:S07]  /*e800*/  IMAD.MOV.U32 R0, RZ, RZ, R210 ;  /* 0x000000ffff007224 */ /* 0x000fce00078e00d2 */
.L_x_38794:
[----:B------:R-:W-:Y:S05]  /*e810*/  BSYNC B1 ;  /* 0x0000000000017941 */ /* 0x000fea0003800000 */
.L_x_38792:
        /* <DEDUP_REMOVED lines=16> */
.L_x_38798:
[----:B------:R-:W-:Y:S05]  /*e920*/  BSYNC B2 ;  /* 0x0000000000027941 */ /* 0x000fea0003800000 */
.L_x_38797:
        /* <DEDUP_REMOVED lines=44> */
.L_x_38796:
[----:B------:R-:W-:Y:S05]  /*ebf0*/  BSYNC B1 ;  /* 0x0000000000017941 */ /* 0x000fea0003800000 */
.L_x_38795:
        /* <DEDUP_REMOVED lines=14> */
.L_x_38799:
        /* <DEDUP_REMOVED lines=12> */
.L_x_38802:
[----:B------:R-:W-:-:S07]  /*eda0*/  IMAD.MOV.U32 R0, RZ, RZ, R210 ;  /* 0x000000ffff007224 */ /* 0x000fce00078e00d2 */
.L_x_38803:
[----:B------:R-:W-:Y:S05]  /*edb0*/  BSYNC B1 ;  /* 0x0000000000017941 */ /* 0x000fea0003800000 */
.L_x_38801:
        /* <DEDUP_REMOVED lines=16> */
.L_x_38807:
[----:B------:R-:W-:Y:S05]  /*eec0*/  BSYNC B2 ;  /* 0x0000000000027941 */ /* 0x000fea0003800000 */
.L_x_38806:
        /* <DEDUP_REMOVED lines=44> */
.L_x_38805:
[----:B------:R-:W-:Y:S05]  /*f190*/  BSYNC B1 ;  /* 0x0000000000017941 */ /* 0x000fea0003800000 */
.L_x_38804:
        /* <DEDUP_REMOVED lines=10> */
.L_x_38800:
        /* <DEDUP_REMOVED lines=12> */
.L_x_38809:
[----:B------:R-:W-:-:S07]  /*f300*/  IMAD.MOV.U32 R0, RZ, RZ, R210 ;  /* 0x000000ffff007224 */ /* 0x000fce00078e00d2 */
.L_x_38810:
[----:B------:R-:W-:Y:S05]  /*f310*/  BSYNC B1 ;  /* 0x0000000000017941 */ /* 0x000fea0003800000 */
.L_x_38808:
        /* <DEDUP_REMOVED lines=16> */
.L_x_38814:
[----:B------:R-:W-:Y:S05]  /*f420*/  BSYNC B2 ;  /* 0x0000000000027941 */ /* 0x000fea0003800000 */
.L_x_38813:
        /* <DEDUP_REMOVED lines=44> */
.L_x_38812:
[----:B------:R-:W-:Y:S05]  /*f6f0*/  BSYNC B1 ;  /* 0x0000000000017941 */ /* 0x000fea0003800000 */
.L_x_38811:
        /* <DEDUP_REMOVED lines=14> */
.L_x_38815:
        /* <DEDUP_REMOVED lines=12> */
.L_x_38818:
[----:B------:R-:W-:-:S07]  /*f8a0*/  MOV R0, R210 ;  /* 0x000000d200007202 */ /* 0x000fce0000000f00 */
.L_x_38819:
[----:B------:R-:W-:Y:S05]  /*f8b0*/  BSYNC B1 ;  /* 0x0000000000017941 */ /* 0x000fea0003800000 */
.L_x_38817:
        /* <DEDUP_REMOVED lines=16> */
.L_x_38823:
[----:B------:R-:W-:Y:S05]  /*f9c0*/  BSYNC B2 ;  /* 0x0000000000027941 */ /* 0x000fea0003800000 */
.L_x_38822:
        /* <DEDUP_REMOVED lines=44> */
.L_x_38821:
[----:B------:R-:W-:Y:S05]  /*fc90*/  BSYNC B1 ;  /* 0x0000000000017941 */ /* 0x000fea0003800000 */
.L_x_38820:
        /* <DEDUP_REMOVED lines=10> */
.L_x_38816:
        /* <DEDUP_REMOVED lines=12> */
.L_x_38825:
[----:B------:R-:W-:-:S07]  /*fe00*/  MOV R0, R210 ;  /* 0x000000d200007202 */ /* 0x000fce0000000f00 */
.L_x_38826:
[----:B------:R-:W-:Y:S05]  /*fe10*/  BSYNC B1 ;  /* 0x0000000000017941 */ /* 0x000fea0003800000 */
.L_x_38824:
        /* <DEDUP_REMOVED lines=16> */
.L_x_38830:
[----:B------:R-:W-:Y:S05]  /*ff20*/  BSYNC B2 ;  /* 0x0000000000027941 */ /* 0x000fea0003800000 */
.L_x_38829:
        /* <DEDUP_REMOVED lines=44> */
.L_x_38828:
[----:B------:R-:W-:Y:S05]  /*101f0*/  BSYNC B1 ;  /* 0x0000000000017941 */ /* 0x000fea0003800000 */
.L_x_38827:
        /* <DEDUP_REMOVED lines=14> */
.L_x_38831:
        /* <DEDUP_REMOVED lines=12> */
.L_x_38834:
[----:B------:R-:W-:-:S07]  /*103a0*/  IMAD.MOV.U32 R0, RZ, RZ, R210 ;  /* 0x000000ffff007224 */ /* 0x000fce00078e00d2 */
.L_x_38835:
[----:B------:R-:W-:Y:S05]  /*103b0*/  BSYNC B1 ;  /* 0x0000000000017941 */ /* 0x000fea0003800000 */
.L_x_38833:
        /* <DEDUP_REMOVED lines=16> */
.L_x_38839:
[----:B------:R-:W-:Y:S05]  /*104c0*/  BSYNC B2 ;  /* 0x0000000000027941 */ /* 0x000fea0003800000 */
.L_x_38838:
        /* <DEDUP_REMOVED lines=44> */
.L_x_38837:
[----:B------:R-:W-:Y:S05]  /*10790*/  BSYNC B1 ;  /* 0x0000000000017941 */ /* 0x000fea0003800000 */
.L_x_38836:
        /* <DEDUP_REMOVED lines=10> */
.L_x_38832:
        /* <DEDUP_REMOVED lines=12> */
.L_x_38841:
[----:B------:R-:W-:-:S07]  /*10900*/  IMAD.MOV.U32 R0, RZ, RZ, R210 ;  /* 0x000000ffff007224 */ /* 0x000fce00078e00d2 */
.L_x_38842:
[----:B------:R-:W-:Y:S05]  /*10910*/  BSYNC B1 ;  /* 0x0000000000017941 */ /* 0x000fea0003800000 */
.L_x_38840:
        /* <DEDUP_REMOVED lines=16> */
.L_x_38846:
[----:B------:R-:W-:Y:S05]  /*10a20*/  BSYNC B2 ;  /* 0x0000000000027941 */ /* 0x000fea0003800000 */
.L_x_38845:
        /* <DEDUP_REMOVED lines=44> */
.L_x_38844:
[----:B------:R-:W-:Y:S05]  /*10cf0*/  BSYNC B1 ;  /* 0x0000000000017941 */ /* 0x000fea0003800000 */
.L_x_38843:
        /* <DEDUP_REMOVED lines=12> */
.L_x_38847:
        /* <DEDUP_REMOVED lines=12> */
.L_x_38850:
[----:B------:R-:W-:-:S07]  /*10e80*/  IMAD.MOV.U32 R0, RZ, RZ, R210 ;  /* 0x000000ffff007224 */ /* 0x000fce00078e00d2 */
.L_x_38851:
[----:B------:R-:W-:Y:S05]  /*10e90*/  BSYNC B1 ;  /* 0x0000000000017941 */ /* 0x000fea0003800000 */
.L_x_38849:
        /* <DEDUP_REMOVED lines=16> */
.L_x_38855:
[----:B------:R-:W-:Y:S05]  /*10fa0*/  BSYNC B2 ;  /* 0x0000000000027941 */ /* 0x000fea0003800000 */
.L_x_38854:
        /* <DEDUP_REMOVED lines=44> */
.L_x_38853:
[----:B------:R-:W-:Y:S05]  /*11270*/  BSYNC B1 ;  /* 0x0000000000017941 */ /* 0x000fea0003800000 */
.L_x_38852:
        /* <DEDUP_REMOVED lines=10> */
.L_x_38848:
        /* <DEDUP_REMOVED lines=12> */
.L_x_38857:
[----:B------:R-:W-:-:S07]  /*113e0*/  IMAD.MOV.U32 R0, RZ, RZ, R210 ;  /* 0x000000ffff007224 */ /* 0x000fce00078e00d2 */
.L_x_38858:
[----:B------:R-:W-:Y:S05]  /*113f0*/  BSYNC B1 ;  /* 0x0000000000017941 */ /* 0x000fea0003800000 */
.L_x_38856:
        /* <DEDUP_REMOVED lines=16> */
.L_x_38862:
[----:B------:R-:W-:Y:S05]  /*11500*/  BSYNC B2 ;  /* 0x0000000000027941 */ /* 0x000fea0003800000 */
.L_x_38861:
        /* <DEDUP_REMOVED lines=44> */
.L_x_38860:
[----:B------:R-:W-:Y:S05]  /*117d0*/  BSYNC B1 ;  /* 0x0000000000017941 */ /* 0x000fea0003800000 */
.L_x_38859:
        /* <DEDUP_REMOVED lines=12> */
.L_x_38863:
        /* <DEDUP_REMOVED lines=12> */
.L_x_38866:
[----:B------:R-:W-:-:S07]  /*11960*/  MOV R0, R210 ;  /* 0x000000d200007202 */ /* 0x000fce0000000f00 */
.L_x_38867:
[----:B------:R-:W-:Y:S05]  /*11970*/  BSYNC B1 ;  /* 0x0000000000017941 */ /* 0x000fea0003800000 */
.L_x_38865:
        /* <DEDUP_REMOVED lines=16> */
.L_x_38871:
[----:B------:R-:W-:Y:S05]  /*11a80*/  BSYNC B2 ;  /* 0x0000000000027941 */ /* 0x000fea0003800000 */
.L_x_38870:
        /* <DEDUP_REMOVED lines=44> */
.L_x_38869:
[----:B------:R-:W-:Y:S05]  /*11d50*/  BSYNC B1 ;  /* 0x0000000000017941 */ /* 0x000fea0003800000 */
.L_x_38868:
        /* <DEDUP_REMOVED lines=10> */
.L_x_38864:
        /* <DEDUP_REMOVED lines=12> */
.L_x_38873:
[----:B------:R-:W-:-:S07]  /*11ec0*/  MOV R0, R210 ;  /* 0x000000d200007202 */ /* 0x000fce0000000f00 */
.L_x_38874:
[----:B------:R-:W-:Y:S05]  /*11ed0*/  BSYNC B1 ;  /* 0x0000000000017941 */ /* 0x000fea0003800000 */
.L_x_38872:
        /* <DEDUP_REMOVED lines=16> */
.L_x_38878:
[----:B------:R-:W-:Y:S05]  /*11fe0*/  BSYNC B2 ;  /* 0x0000000000027941 */ /* 0x000fea0003800000 */
.L_x_38877:
        /* <DEDUP_REMOVED lines=44> */
.L_x_38876:
[----:B------:R-:W-:Y:S05]  /*122b0*/  BSYNC B1 ;  /* 0x0000000000017941 */ /* 0x000fea0003800000 */
.L_x_38875:
        /* <DEDUP_REMOVED lines=12> */
.L_x_38879:
        /* <DEDUP_REMOVED lines=12> */
.L_x_38882:
[----:B------:R-:W-:-:S07]  /*12440*/  IMAD.MOV.U32 R2, RZ, RZ, R210 ;  /* 0x000000ffff027224 */ /* 0x000fce00078e00d2 */
.L_x_38883:
[----:B------:R-:W-:Y:S05]  /*12450*/  BSYNC B1 ;  /* 0x0000000000017941 */ /* 0x000fea0003800000 */
.L_x_38881:
        /* <DEDUP_REMOVED lines=19> */
.L_x_38887:
[----:B------:R-:W-:Y:S05]  /*12590*/  BSYNC B2 ;  /* 0x0000000000027941 */ /* 0x000fea0003800000 */
.L_x_38886:
        /* <DEDUP_REMOVED lines=44> */
.L_x_38885:
[----:B------:R-:W-:Y:S05]  /*12860*/  BSYNC B1 ;  /* 0x0000000000017941 */ /* 0x000fea0003800000 */
.L_x_38884:
        /* <DEDUP_REMOVED lines=10> */
.L_x_38880:
        /* <DEDUP_REMOVED lines=50> */
.L_x_38888:
        /* <DEDUP_REMOVED lines=22> */
.L_x_38890:
[----:B------:R-:W-:-:S07]  /*12d90*/  IMAD.MOV.U32 R24, RZ, RZ, R210 ;  /* 0x000000ffff187224 */ /* 0x000fce00078e00d2 */
.L_x_38891:
[----:B------:R-:W-:Y:S05]  /*12da0*/  BSYNC B1 ;  /* 0x0000000000017941 */ /* 0x000fea0003800000 */
.L_x_38889:
        /* <DEDUP_REMOVED lines=16> */
.L_x_38895:
[----:B------:R-:W-:Y:S05]  /*12eb0*/  BSYNC B2 ;  /* 0x0000000000027941 */ /* 0x000fea0003800000 */
.L_x_38894:
        /* <DEDUP_REMOVED lines=44> */
.L_x_38893:
[----:B------:R-:W-:Y:S05]  /*13180*/  BSYNC B1 ;  /* 0x0000000000017941 */ /* 0x000fea0003800000 */
.L_x_38892:
        /* <DEDUP_REMOVED lines=14> */
.L_x_38896:
        /* <DEDUP_REMOVED lines=12> */
.L_x_38899:
[----:B------:R-:W-:-:S07]  /*13330*/  MOV R0, R210 ;  /* 0x000000d200007202 */ /* 0x000fce0000000f00 */
.L_x_38900:
[----:B------:R-:W-:Y:S05]  /*13340*/  BSYNC B1 ;  /* 0x0000000000017941 */ /* 0x000fea0003800000 */
.L_x_38898:
        /* <DEDUP_REMOVED lines=16> */
.L_x_38904:
[----:B------:R-:W-:Y:S05]  /*13450*/  BSYNC B2 ;  /* 0x0000000000027941 */ /* 0x000fea0003800000 */
.L_x_38903:
        /* <DEDUP_REMOVED lines=44> */
.L_x_38902:
[----:B------:R-:W-:Y:S05]  /*13720*/  BSYNC B1 ;  /* 0x0000000000017941 */ /* 0x000fea0003800000 */
.L_x_38901:
        /* <DEDUP_REMOVED lines=10> */
.L_x_38897:
        /* <DEDUP_REMOVED lines=12> */
.L_x_38906:
[----:B------:R-:W-:-:S07]  /*13890*/  MOV R0, R210 ;  /* 0x000000d200007202 */ /* 0x000fce0000000f00 */
.L_x_38907:
[----:B------:R-:W-:Y:S05]  /*138a0*/  BSYNC B1 ;  /* 0x0000000000017941 */ /* 0x000fea0003800000 */
.L_x_38905:
        /* <DEDUP_REMOVED lines=16> */
.L_x_38911:
[----:B------:R-:W-:Y:S05]  /*139b0*/  BSYNC B2 ;  /* 0x0000000000027941 */ /* 0x000fea0003800000 */
.L_x_38910:
        /* <DEDUP_REMOVED lines=44> */
.L_x_38909:
[----:B------:R-:W-:Y:S05]  /*13c80*/  BSYNC B1 ;  /* 0x0000000000017941 */ /* 0x000fea0003800000 */
.L_x_38908:
        /* <DEDUP_REMOVED lines=14> */
.L_x_38912:
        /* <DEDUP_REMOVED lines=12> */
.L_x_38915:
[----:B------:R-:W-:-:S07]  /*13e30*/  IMAD.MOV.U32 R0, RZ, RZ, R210 ;  /* 0x000000ffff007224 */ /* 0x000fce00078e00d2 */
.L_x_38916:
[----:B------:R-:W-:Y:S05]  /*13e40*/  BSYNC B1 ;  /* 0x0000000000017941 */ /* 0x000fea0003800000 */
.L_x_38914:
        /* <DEDUP_REMOVED lines=16> */
.L_x_38920:
[----:B------:R-:W-:Y:S05]  /*13f50*/  BSYNC B2 ;  /* 0x0000000000027941 */ /* 0x000fea0003800000 */
.L_x_38919:
        /* <DEDUP_REMOVED lines=44> */
.L_x_38918:
[----:B------:R-:W-:Y:S05]  /*14220*/  BSYNC B1 ;  /* 0x0000000000017941 */ /* 0x000fea0003800000 */
.L_x_38917:
        /* <DEDUP_REMOVED lines=10> */
.L_x_38913:
        /* <DEDUP_REMOVED lines=12> */
.L_x_38922:
[----:B------:R-:W-:-:S07]  /*14390*/  IMAD.MOV.U32 R0, RZ, RZ, R210 ;  /* 0x000000ffff007224 */ /* 0x000fce00078e00d2 */
.L_x_38923:
[----:B------:R-:W-:Y:S05]  /*143a0*/  BSYNC B1 ;  /* 0x0000000000017941 */ /* 0x000fea0003800000 */
.L_x_38921:
        /* <DEDUP_REMOVED lines=16> */
.L_x_38927:
[----:B------:R-:W-:Y:S05]  /*144b0*/  BSYNC B2 ;  /* 0x0000000000027941 */ /* 0x000fea0003800000 */
.L_x_38926:
        /* <DEDUP_REMOVED lines=44> */
.L_x_38925:
[----:B------:R-:W-:Y:S05]  /*14780*/  BSYNC B1 ;  /* 0x0000000000017941 */ /* 0x000fea0003800000 */
.L_x_38924:
        /* <DEDUP_REMOVED lines=14> */
.L_x_38928:
        /* <DEDUP_REMOVED lines=12> */
.L_x_38931:
[----:B------:R-:W-:-:S07]  /*14930*/  IMAD.MOV.U32 R0, RZ, RZ, R210 ;  /* 0x000000ffff007224 */ /* 0x000fce00078e00d2 */
.L_x_38932:
[----:B------:R-:W-:Y:S05]  /*14940*/  BSYNC B1 ;  /* 0x0000000000017941 */ /* 0x000fea0003800000 */
.L_x_38930:
        /* <DEDUP_REMOVED lines=16> */
.L_x_38936:
[----:B------:R-:W-:Y:S05]  /*14a50*/  BSYNC B2 ;  /* 0x0000000000027941 */ /* 0x000fea0003800000 */
.L_x_38935:
        /* <DEDUP_REMOVED lines=44> */
.L_x_38934:
[----:B------:R-:W-:Y:S05]  /*14d20*/  BSYNC B1 ;  /* 0x0000000000017941 */ /* 0x000fea0003800000 */
.L_x_38933:
        /* <DEDUP_REMOVED lines=10> */
.L_x_38929:
        /* <DEDUP_REMOVED lines=12> */
.L_x_38938:
[----:B------:R-:W-:-:S07]  /*14e90*/  IMAD.MOV.U32 R0, RZ, RZ, R210 ;  /* 0x000000ffff007224 */ /* 0x000fce00078e00d2 */
.L_x_38939:
[----:B------:R-:W-:Y:S05]  /*14ea0*/  BSYNC B1 ;  /* 0x0000000000017941 */ /* 0x000fea0003800000 */
.L_x_38937:
        /* <DEDUP_REMOVED lines=16> */
.L_x_38943:
[----:B------:R-:W-:Y:S05]  /*14fb0*/  BSYNC B2 ;  /* 0x0000000000027941 */ /* 0x000fea0003800000 */
.L_x_38942:
        /* <DEDUP_REMOVED lines=44> */
.L_x_38941:
[----:B------:R-:W-:Y:S05]  /*15280*/  BSYNC B1 ;  /* 0x0000000000017941 */ /* 0x000fea0003800000 */
.L_x_38940:
        /* <DEDUP_REMOVED lines=14> */
.L_x_38944:
        /* <DEDUP_REMOVED lines=12> */
.L_x_38947:
[----:B------:R-:W-:-:S07]  /*15430*/  MOV R0, R210 ;  /* 0x000000d200007202 */ /* 0x000fce0000000f00 */
.L_x_38948:
[----:B------:R-:W-:Y:S05]  /*15440*/  BSYNC B1 ;  /* 0x0000000000017941 */ /* 0x000fea0003800000 */
.L_x_38946:
        /* <DEDUP_REMOVED lines=16> */
.L_x_38952:
[----:B------:R-:W-:Y:S05]  /*15550*/  BSYNC B2 ;  /* 0x0000000000027941 */ /* 0x000fea0003800000 */
.L_x_38951:
        /* <DEDUP_REMOVED lines=44> */
.L_x_38950:
[----:B------:R-:W-:Y:S05]  /*15820*/  BSYNC B1 ;  /* 0x0000000000017941 */ /* 0x000fea0003800000 */
.L_x_38949:
        /* <DEDUP_REMOVED lines=10> */
.L_x_38945:
        /* <DEDUP_REMOVED lines=12> */
.L_x_38954:
[----:B------:R-:W-:-:S07]  /*15990*/  MOV R0, R210 ;  /* 0x000000d200007202 */ /* 0x000fce0000000f00 */
.L_x_38955:
[----:B------:R-:W-:Y:S05]  /*159a0*/  BSYNC B1 ;  /* 0x0000000000017941 */ /* 0x000fea0003800000 */
.L_x_38953:
        /* <DEDUP_REMOVED lines=16> */
.L_x_38959:
[----:B------:R-:W-:Y:S05]  /*15ab0*/  BSYNC B2 ;  /* 0x0000000000027941 */ /* 0x000fea0003800000 */
.L_x_38958:
        /* <DEDUP_REMOVED lines=44> */
.L_x_38957:
[----:B------:R-:W-:Y:S05]  /*15d80*/  BSYNC B1 ;  /* 0x0000000000017941 */ /* 0x000fea0003800000 */
.L_x_38956:
        /* <DEDUP_REMOVED lines=14> */
.L_x_38960:
        /* <DEDUP_REMOVED lines=12> */
.L_x_38963:
[----:B------:R-:W-:-:S07]  /*15f30*/  IMAD.MOV.U32 R0, RZ, RZ, R210 ;  /* 0x000000ffff007224 */ /* 0x000fce00078e00d2 */
.L_x_38964:
[----:B------:R-:W-:Y:S05]  /*15f40*/  BSYNC B1 ;  /* 0x0000000000017941 */ /* 0x000fea0003800000 */
.L_x_38962:
        /* <DEDUP_REMOVED lines=16> */
.L_x_38968:
[----:B------:R-:W-:Y:S05]  /*16050*/  BSYNC B2 ;  /* 0x0000000000027941 */ /* 0x000fea0003800000 */
.L_x_38967:
        /* <DEDUP_REMOVED lines=44> */
.L_x_38966:
[----:B------:R-:W-:Y:S05]  /*16320*/  BSYNC B1 ;  /* 0x0000000000017941 */ /* 0x000fea0003800000 */
.L_x_38965:
        /* <DEDUP_REMOVED lines=10> */
.L_x_38961:
        /* <DEDUP_REMOVED lines=12> */
.L_x_38970:
[----:B------:R-:W-:-:S07]  /*16490*/  IMAD.MOV.U32 R0, RZ, RZ, R210 ;  /* 0x000000ffff007224 */ /* 0x000fce00078e00d2 */
.L_x_38971:
[----:B------:R-:W-:Y:S05]  /*164a0*/  BSYNC B1 ;  /* 0x0000000000017941 */ /* 0x000fea0003800000 */
.L_x_38969:
        /* <DEDUP_REMOVED lines=16> */
.L_x_38975:
[----:B------:R-:W-:Y:S05]  /*165b0*/  BSYNC B2 ;  /* 0x0000000000027941 */ /* 0x000fea0003800000 */
.L_x_38974:
        /* <DEDUP_REMOVED lines=44> */
.L_x_38973:
[----:B------:R-:W-:Y:S05]  /*16880*/  BSYNC B1 ;  /* 0x0000000000017941 */ /* 0x000fea0003800000 */
.L_x_38972:
        /* <DEDUP_REMOVED lines=12> */
.L_x_38976:
        /* <DEDUP_REMOVED lines=12> */
.L_x_38979:
[----:B------:R-:W-:-:S07]  /*16a10*/  IMAD.MOV.U32 R0, RZ, RZ, R210 ;  /* 0x000000ffff007224 */ /* 0x000fce00078e00d2 */
.L_x_38980:
[----:B------:R-:W-:Y:S05]  /*16a20*/  BSYNC B1 ;  /* 0x0000000000017941 */ /* 0x000fea0003800000 */
.L_x_38978:
        /* <DEDUP_REMOVED lines=16> */
.L_x_38984:
[----:B------:R-:W-:Y:S05]  /*16b30*/  BSYNC B2 ;  /* 0x0000000000027941 */ /* 0x000fea0003800000 */
.L_x_38983:
        /* <DEDUP_REMOVED lines=44> */
.L_x_38982:
[----:B------:R-:W-:Y:S05]  /*16e00*/  BSYNC B1 ;  /* 0x0000000000017941 */ /* 0x000fea0003800000 */
.L_x_38981:
        /* <DEDUP_REMOVED lines=10> */
.L_x_38977:
        /* <DEDUP_REMOVED lines=12> */
.L_x_38986:
[----:B------:R-:W-:-:S07]  /*16f70*/  IMAD.MOV.U32 R0, RZ, RZ, R210 ;  /* 0x000000ffff007224 */ /* 0x000fce00078e00d2 */
.L_x_38987:
[----:B------:R-:W-:Y:S05]  /*16f80*/  BSYNC B1 ;  /* 0x0000000000017941 */ /* 0x000fea0003800000 */
.L_x_38985:
        /* <DEDUP_REMOVED lines=16> */
.L_x_38991:
[----:B------:R-:W-:Y:S05]  /*17090*/  BSYNC B2 ;  /* 0x0000000000027941 */ /* 0x000fea0003800000 */
.L_x_38990:
        /* <DEDUP_REMOVED lines=44> */
.L_x_38989:
[----:B------:R-:W-:Y:S05]  /*17360*/  BSYNC B1 ;  /* 0x0000000000017941 */ /* 0x000fea0003800000 */
.L_x_38988:
        /* <DEDUP_REMOVED lines=12> */
.L_x_38992:
        /* <DEDUP_REMOVED lines=12> */
.L_x_38995:
[----:B------:R-:W-:-:S07]  /*174f0*/  MOV R0, R210 ;  /* 0x000000d200007202 */ /* 0x000fce0000000f00 */
.L_x_38996:
[----:B------:R-:W-:Y:S05]  /*17500*/  BSYNC B1 ;  /* 0x0000000000017941 */ /* 0x000fea0003800000 */
.L_x_38994:
        /* <DEDUP_REMOVED lines=16> */
.L_x_39000:
[----:B------:R-:W-:Y:S05]  /*17610*/  BSYNC B2 ;  /* 0x0000000000027941 */ /* 0x000fea0003800000 */
.L_x_38999:
        /* <DEDUP_REMOVED lines=44> */
.L_x_38998:
[----:B------:R-:W-:Y:S05]  /*178e0*/  BSYNC B1 ;  /* 0x0000000000017941 */ /* 0x000fea0003800000 */
.L_x_38997:
        /* <DEDUP_REMOVED lines=10> */
.L_x_38993:
        /* <DEDUP_REMOVED lines=12> */
.L_x_39002:
[----:B------:R-:W-:-:S07]  /*17a50*/  MOV R0, R210 ;  /* 0x000000d200007202 */ /* 0x000fce0000000f00 */
.L_x_39003:
[----:B------:R-:W-:Y:S05]  /*17a60*/  BSYNC B1 ;  /* 0x0000000000017941 */ /* 0x000fea0003800000 */
.L_x_39001:
        /* <DEDUP_REMOVED lines=16> */
.L_x_39007:
[----:B------:R-:W-:Y:S05]  /*17b70*/  BSYNC B2 ;  /* 0x0000000000027941 */ /* 0x000fea0003800000 */
.L_x_39006:
        /* <DEDUP_REMOVED lines=44> */
.L_x_39005:
[----:B------:R-:W-:Y:S05]  /*17e40*/  BSYNC B1 ;  /* 0x0000000000017941 */ /* 0x000fea0003800000 */
.L_x_39004:
        /* <DEDUP_REMOVED lines=12> */
.L_x_39008:
        /* <DEDUP_REMOVED lines=12> */
.L_x_39011:
[----:B------:R-:W-:-:S07]  /*17fd0*/  IMAD.MOV.U32 R0, RZ, RZ, R210 ;  /* 0x000000ffff007224 */ /* 0x000fce00078e00d2 */
.L_x_39012:
[----:B------:R-:W-:Y:S05]  /*17fe0*/  BSYNC B1 ;  /* 0x0000000000017941 */ /* 0x000fea0003800000 */
.L_x_39010:
        /* <DEDUP_REMOVED lines=19> */
.L_x_39016:
[----:B------:R-:W-:Y:S05]  /*18120*/  BSYNC B2 ;  /* 0x0000000000027941 */ /* 0x000fea0003800000 */
.L_x_39015:
        /* <DEDUP_REMOVED lines=44> */
.L_x_39014:
[----:B------:R-:W-:Y:S05]  /*183f0*/  BSYNC B1 ;  /* 0x0000000000017941 */ /* 0x000fea0003800000 */
.L_x_39013:
        /* <DEDUP_REMOVED lines=10> */
.L_x_39009:
        /* <DEDUP_REMOVED lines=50> */
.L_x_39017:
        /* <DEDUP_REMOVED lines=22> */
.L_x_39019:
[----:B------:R-:W-:-:S07]  /*18920*/  IMAD.MOV.U32 R20, RZ, RZ, R210 ;  /* 0x000000ffff147224 */ /* 0x000fce00078e00d2 */
.L_x_39020:
[----:B------:R-:W-:Y:S05]  /*18930*/  BSYNC B1 ;  /* 0x0000000000017941 */ /* 0x000fea0003800000 */
.L_x_39018:
        /* <DEDUP_REMOVED lines=16> */
.L_x_39024:
[----:B------:R-:W-:Y:S05]  /*18a40*/  BSYNC B2 ;  /* 0x0000000000027941 */ /* 0x000fea0003800000 */
.L_x_39023:
        /* <DEDUP_REMOVED lines=44> */
.L_x_39022:
[----:B------:R-:W-:Y:S05]  /*18d10*/  BSYNC B1 ;  /* 0x0000000000017941 */ /* 0x000fea0003800000 */
.L_x_39021:
        /* <DEDUP_REMOVED lines=14> */
.L_x_39025:
        /* <DEDUP_REMOVED lines=12> */
.L_x_39028:
[----:B------:R-:W-:-:S07]  /*18ec0*/  MOV R12, R210 ;  /* 0x000000d2000c7202 */ /* 0x000fce0000000f00 */
.L_x_39029:
[----:B------:R-:W-:Y:S05]  /*18ed0*/  BSYNC B1 ;  /* 0x0000000000017941 */ /* 0x000fea0003800000 */
.L_x_39027:
        /* <DEDUP_REMOVED lines=16> */
.L_x_39033:
[----:B------:R-:W-:Y:S05]  /*18fe0*/  BSYNC B2 ;  /* 0x0000000000027941 */ /* 0x000fea0003800000 */
.L_x_39032:
        /* <DEDUP_REMOVED lines=44> */
.L_x_39031:
[----:B------:R-:W-:Y:S05]  /*192b0*/  BSYNC B1 ;  /* 0x0000000000017941 */ /* 0x000fea0003800000 */
.L_x_39030:
        /* <DEDUP_REMOVED lines=9> */
.L_x_39026:
        /* <DEDUP_REMOVED lines=12> */
.L_x_39035:
[----:B------:R-:W-:-:S07]  /*19410*/  MOV R24, R210 ;  /* 0x000000d200187202 */ /* 0x000fce0000000f00 */
.L_x_39036:
[----:B------:R-:W-:Y:S05]  /*19420*/  BSYNC B1 ;  /* 0x0000000000017941 */ /* 0x000fea0003800000 */
.L_x_39034:
        /* <DEDUP_REMOVED lines=16> */
.L_x_39040:
[----:B------:R-:W-:Y:S05]  /*19530*/  BSYNC B2 ;  /* 0x0000000000027941 */ /* 0x000fea0003800000 */
.L_x_39039:
        /* <DEDUP_REMOVED lines=44> */
.L_x_39038:
[----:B------:R-:W-:Y:S05]  /*19800*/  BSYNC B1 ;  /* 0x0000000000017941 */ /* 0x000fea0003800000 */
.L_x_39037:
        /* <DEDUP_REMOVED lines=14> */
.L_x_39041:
        /* <DEDUP_REMOVED lines=12> */
.L_x_39044:
[----:B------:R-:W-:-:S07]  /*199b0*/  IMAD.MOV.U32 R10, RZ, RZ, R210 ;  /* 0x000000ffff0a7224 */ /* 0x000fce00078e00d2 */
.L_x_39045:
[----:B------:R-:W-:Y:S05]  /*199c0*/  BSYNC B1 ;  /* 0x0000000000017941 */ /* 0x000fea0003800000 */
.L_x_39043:
        /* <DEDUP_REMOVED lines=16> */
.L_x_39049:
[----:B------:R-:W-:Y:S05]  /*19ad0*/  BSYNC B2 ;  /* 0x0000000000027941 */ /* 0x000fea0003800000 */
.L_x_39048:
        /* <DEDUP_REMOVED lines=44> */
.L_x_39047:
[----:B------:R-:W-:Y:S05]  /*19da0*/  BSYNC B1 ;  /* 0x0000000000017941 */ /* 0x000fea0003800000 */
.L_x_39046:
        /* <DEDUP_REMOVED lines=9> */
.L_x_39042:
        /* <DEDUP_REMOVED lines=12> */
.L_x_39051:
[----:B------:R-:W-:-:S07]  /*19f00*/  IMAD.MOV.U32 R16, RZ, RZ, R210 ;  /* 0x000000ffff107224 */ /* 0x000fce00078e00d2 */
.L_x_39052:
[----:B------:R-:W-:Y:S05]  /*19f10*/  BSYNC B1 ;  /* 0x0000000000017941 */ /* 0x000fea0003800000 */
.L_x_39050:
        /* <DEDUP_REMOVED lines=16> */
.L_x_39056:
[----:B------:R-:W-:Y:S05]  /*1a020*/  BSYNC B2 ;  /* 0x0000000000027941 */ /* 0x000fea0003800000 */
.L_x_39055:
        /* <DEDUP_REMOVED lines=44> */
.L_x_39054:
[----:B------:R-:W-:Y:S05]  /*1a2f0*/  BSYNC B1 ;  /* 0x0000000000017941 */ /* 0x000fea0003800000 */
.L_x_39053:
        /* <DEDUP_REMOVED lines=14> */
.L_x_39057:
        /* <DEDUP_REMOVED lines=12> */
.L_x_39060:
[----:B------:R-:W-:-:S07]  /*1a4a0*/  IMAD.MOV.U32 R9, RZ, RZ, R210 ;  /* 0x000000ffff097224 */ /* 0x000fce00078e00d2 */
.L_x_39061:
[----:B------:R-:W-:Y:S05]  /*1a4b0*/  BSYNC B1 ;  /* 0x0000000000017941 */ /* 0x000fea0003800000 */
.L_x_39059:
        /* <DEDUP_REMOVED lines=16> */
.L_x_39065:
[----:B------:R-:W-:Y:S05]  /*1a5c0*/  BSYNC B2 ;  /* 0x0000000000027941 */ /* 0x000fea0003800000 */
.L_x_39064:
        /* <DEDUP_REMOVED lines=44> */
.L_x_39063:
[----:B------:R-:W-:Y:S05]  /*1a890*/  BSYNC B1 ;  /* 0x0000000000017941 */ /* 0x000fea0003800000 */
.L_x_39062:
        /* <DEDUP_REMOVED lines=9> */
.L_x_39058:
        /* <DEDUP_REMOVED lines=12> */
.L_x_39067:
[----:B------:R-:W-:-:S07]  /*1a9f0*/  IMAD.MOV.U32 R16, RZ, RZ, R210 ;  /* 0x000000ffff107224 */ /* 0x000fce00078e00d2 */
.L_x_39068:
[----:B------:R-:W-:Y:S05]  /*1aa00*/  BSYNC B1 ;  /* 0x0000000000017941 */ /* 0x000fea0003800000 */
.L_x_39066:
        /* <DEDUP_REMOVED lines=16> */
.L_x_39072:
[----:B------:R-:W-:Y:S05]  /*1ab10*/  BSYNC B2 ;  /* 0x0000000000027941 */ /* 0x000fea0003800000 */
.L_x_39071:
        /* <DEDUP_REMOVED lines=44> */
.L_x_39070:
[----:B------:R-:W-:Y:S05]  /*1ade0*/  BSYNC B1 ;  /* 0x0000000000017941 */ /* 0x000fea0003800000 */
.L_x_39069:
        /* <DEDUP_REMOVED lines=14> */
.L_x_39073:
        /* <DEDUP_REMOVED lines=12> */
.L_x_39076:
[----:B------:R-:W-:-:S07]  /*1af90*/  MOV R8, R210 ;  /* 0x000000d200087202 */ /* 0x000fce0000000f00 */
.L_x_39077:
[----:B------:R-:W-:Y:S05]  /*1afa0*/  BSYNC B1 ;  /* 0x0000000000017941 */ /* 0x000fea0003800000 */
.L_x_39075:
        /* <DEDUP_REMOVED lines=16> */
.L_x_39081:
[----:B------:R-:W-:Y:S05]  /*1b0b0*/  BSYNC B2 ;  /* 0x0000000000027941 */ /* 0x000fea0003800000 */
.L_x_39080:
        /* <DEDUP_REMOVED lines=44> */
.L_x_39079:
[----:B------:R-:W-:Y:S05]  /*1b380*/  BSYNC B1 ;  /* 0x0000000000017941 */ /* 0x000fea0003800000 */
.L_x_39078:
        /* <DEDUP_REMOVED lines=9> */
.L_x_39074:
        /* <DEDUP_REMOVED lines=12> */
.L_x_39083:
[----:B------:R-:W-:-:S07]  /*1b4e0*/  MOV R22, R210 ;  /* 0x000000d200167202 */ /* 0x000fce0000000f00 */
.L_x_39084:
[----:B------:R-:W-:Y:S05]  /*1b4f0*/  BSYNC B1 ;  /* 0x0000000000017941 */ /* 0x000fea0003800000 */
.L_x_39082:
        /* <DEDUP_REMOVED lines=16> */
.L_x_39088:
[----:B------:R-:W-:Y:S05]  /*1b600*/  BSYNC B2 ;  /* 0x0000000000027941 */ /* 0x000fea0003800000 */
.L_x_39087:
        /* <DEDUP_REMOVED lines=44> */
.L_x_39086:
[----:B------:R-:W-:Y:S05]  /*1b8d0*/  BSYNC B1 ;  /* 0x0000000000017941 */ /* 0x000fea0003800000 */
.L_x_39085:
        /* <DEDUP_REMOVED lines=14> */
.L_x_39089:
        /* <DEDUP_REMOVED lines=12> */
.L_x_39092:
[----:B------:R-:W-:-:S07]  /*1ba80*/  IMAD.MOV.U32 R7, RZ, RZ, R210 ;  /* 0x000000ffff077224 */ /* 0x000fce00078e00d2 */
.L_x_39093:
[----:B------:R-:W-:Y:S05]  /*1ba90*/  BSYNC B1 ;  /* 0x0000000000017941 */ /* 0x000fea0003800000 */
.L_x_39091:
        /* <DEDUP_REMOVED lines=16> */
.L_x_39097:
[----:B------:R-:W-:Y:S05]  /*1bba0*/  BSYNC B2 ;  /* 0x0000000000027941 */ /* 0x000fea0003800000 */
.L_x_39096:
        /* <DEDUP_REMOVED lines=44> */
.L_x_39095:
[----:B------:R-:W-:Y:S05]  /*1be70*/  BSYNC B1 ;  /* 0x0000000000017941 */ /* 0x000fea0003800000 */
.L_x_39094:
        /* <DEDUP_REMOVED lines=9> */
.L_x_39090:
        /* <DEDUP_REMOVED lines=12> */
.L_x_39099:
[----:B------:R-:W-:-:S07]  /*1bfd0*/  MOV R16, R210 ;  /* 0x000000d200107202 */ /* 0x000fce0000000f00 */
.L_x_39100:
[----:B------:R-:W-:Y:S05]  /*1bfe0*/  BSYNC B1 ;  /* 0x0000000000017941 */ /* 0x000fea0003800000 */
.L_x_39098:
        /* <DEDUP_REMOVED lines=16> */
.L_x_39104:
[----:B------:R-:W-:Y:S05]  /*1c0f0*/  BSYNC B2 ;  /* 0x0000000000027941 */ /* 0x000fea0003800000 */
.L_x_39103:
        /* <DEDUP_REMOVED lines=44> */
.L_x_39102:
[----:B------:R-:W-:Y:S05]  /*1c3c0*/  BSYNC B1 ;  /* 0x0000000000017941 */ /* 0x000fea0003800000 */
.L_x_39101:
        /* <DEDUP_REMOVED lines=12> */
.L_x_39105:
        /* <DEDUP_REMOVED lines=12> */
.L_x_39108:
[----:B------:R-:W-:-:S07]  /*1c550*/  IMAD.MOV.U32 R6, RZ, RZ, R210 ;  /* 0x000000ffff067224 */ /* 0x000fce00078e00d2 */
.L_x_39109:
[----:B------:R-:W-:Y:S05]  /*1c560*/  BSYNC B1 ;  /* 0x0000000000017941 */ /* 0x000fea0003800000 */
.L_x_39107:
        /* <DEDUP_REMOVED lines=16> */
.L_x_39113:
[----:B------:R-:W-:Y:S05]  /*1c670*/  BSYNC B2 ;  /* 0x0000000000027941 */ /* 0x000fea0003800000 */
.L_x_39112:
        /* <DEDUP_REMOVED lines=44> */
.L_x_39111:
[----:B------:R-:W-:Y:S05]  /*1c940*/  BSYNC B1 ;  /* 0x0000000000017941 */ /* 0x000fea0003800000 */
.L_x_39110:
        /* <DEDUP_REMOVED lines=9> */
.L_x_39106:
        /* <DEDUP_REMOVED lines=12> */
.L_x_39115:
[----:B------:R-:W-:-:S07]  /*1caa0*/  MOV R16, R210 ;  /* 0x000000d200107202 */ /* 0x000fce0000000f00 */
.L_x_39116:
[----:B------:R-:W-:Y:S05]  /*1cab0*/  BSYNC B1 ;  /* 0x0000000000017941 */ /* 0x000fea0003800000 */
.L_x_39114:
        /* <DEDUP_REMOVED lines=16> */
.L_x_39120:
[----:B------:R-:W-:Y:S05]  /*1cbc0*/  BSYNC B2 ;  /* 0x0000000000027941 */ /* 0x000fea0003800000 */
.L_x_39119:
        /* <DEDUP_REMOVED lines=38> */
[----:B------:R-:W-:-:S04]  /*1ce30*/  HFMA2.MMA R18, -RZ, RZ, 0, 0 ;  /* 0x00000000ff127435 */ /* 0x000fc800000001ff */
[----:B------:R-:W-:Y:S02]  /*1ce40*/  LOP3.LUT R211, R21, UR43, R24, 0x96, !PT ;  /* 0x0000002b15d37c12 */ /* 0x000fe4000f8e9618 */
[----:B------:R-:W-:Y:S01]  /*1ce50*/  MOV R208, R20 ;  /* 0x0000001400d07202 */ /* 0x000fe20000000f00 */
[----:B------:R-:W-:-:S04]  /*1ce60*/  IMAD.WIDE.U32 R20, R17, -0x326172a9, RZ ;  /* 0xcd9e8d5711147825 */ /* 0x000fc800078e00ff */
[----:B------:R-:W-:Y:S01]  /*1ce70*/  IMAD.MOV.U32 R210, RZ, RZ, R20 ;  /* 0x000000ffffd27224 */ /* 0x000fe200078e0014 */
[----:B------:R-:W-:-:S07]  /*1ce80*/  LOP3.LUT R212, R21, UR42, R22, 0x96, !PT ;  /* 0x0000002a15d47c12 */ /* 0x000fce000f8e9616 */
.L_x_39118:
[----:B------:R-:W-:Y:S05]  /*1ce90*/  BSYNC B1 ;  /* 0x0000000000017941 */ /* 0x000fea0003800000 */
.L_x_39117:
        /* <DEDUP_REMOVED lines=12> */
.L_x_39121:
        /* <DEDUP_REMOVED lines=12> */
.L_x_39124:
[----:B------:R-:W-:-:S07]  /*1d020*/  IMAD.MOV.U32 R5, RZ, RZ, R210 ;  /* 0x000000ffff057224 */ /* 0x000fce00078e00d2 */
.L_x_39125:
[----:B------:R-:W-:Y:S05]  /*1d030*/  BSYNC B1 ;  /* 0x0000000000017941 */ /* 0x000fea0003800000 */
.L_x_39123:
        /* <DEDUP_REMOVED lines=16> */
.L_x_39129:
[----:B------:R-:W-:Y:S05]  /*1d140*/  BSYNC B2 ;  /* 0x0000000000027941 */ /* 0x000fea0003800000 */
.L_x_39128:
        /* <DEDUP_REMOVED lines=44> */
.L_x_39127:
[----:B------:R-:W-:Y:S05]  /*1d410*/  BSYNC B1 ;  /* 0x0000000000017941 */ /* 0x000fea0003800000 */
.L_x_39126:
        /* <DEDUP_REMOVED lines=9> */
.L_x_39122:
        /* <DEDUP_REMOVED lines=12> */
.L_x_39131:
[----:B------:R-:W-:-:S07]  /*1d570*/  MOV R18, R210 ;  /* 0x000000d200127202 */ /* 0x000fce0000000f00 */
.L_x_39132:
[----:B------:R-:W-:Y:S05]  /*1d580*/  BSYNC B1 ;  /* 0x0000000000017941 */ /* 0x000fea0003800000 */
.L_x_39130:
        /* <DEDUP_REMOVED lines=16> */
.L_x_39136:
[----:B------:R-:W-:Y:S05]  /*1d690*/  BSYNC B2 ;  /* 0x0000000000027941 */ /* 0x000fea0003800000 */
.L_x_39135:
        /* <DEDUP_REMOVED lines=44> */
.L_x_39134:
[----:B------:R-:W-:Y:S05]  /*1d960*/  BSYNC B1 ;  /* 0x0000000000017941 */ /* 0x000fea0003800000 */
.L_x_39133:
        /* <DEDUP_REMOVED lines=12> */
.L_x_39137:
        /* <DEDUP_REMOVED lines=12> */
.L_x_39140:
[----:B------:R-:W-:-:S07]  /*1daf0*/  IMAD.MOV.U32 R4, RZ, RZ, R210 ;  /* 0x000000ffff047224 */ /* 0x000fce00078e00d2 */
.L_x_39141:
[----:B------:R-:W-:Y:S05]  /*1db00*/  BSYNC B1 ;  /* 0x0000000000017941 */ /* 0x000fea0003800000 */
.L_x_39139:
        /* <DEDUP_REMOVED lines=19> */
.L_x_39145:
[----:B------:R-:W-:Y:S05]  /*1dc40*/  BSYNC B2 ;  /* 0x0000000000027941 */ /* 0x000fea0003800000 */
.L_x_39144:
        /* <DEDUP_REMOVED lines=44> */
.L_x_39143:
[----:B------:R-:W-:Y:S05]  /*1df10*/  BSYNC B1 ;  /* 0x0000000000017941 */ /* 0x000fea0003800000 */
.L_x_39142:
        /* <DEDUP_REMOVED lines=9> */
.L_x_39138:
        /* <DEDUP_REMOVED lines=50> */
.L_x_39146:
        /* <DEDUP_REMOVED lines=22> */
.L_x_39148:
[----:B------:R-:W-:-:S07]  /*1e430*/  MOV R24, R210 ;  /* 0x000000d200187202 */ /* 0x000fce0000000f00 */
.L_x_39149:
[----:B------:R-:W-:Y:S05]  /*1e440*/  BSYNC B1 ;  /* 0x0000000000017941 */ /* 0x000fea0003800000 */
.L_x_39147:
        /* <DEDUP_REMOVED lines=16> */
.L_x_39153:
[----:B------:R-:W-:Y:S05]  /*1e550*/  BSYNC B2 ;  /* 0x0000000000027941 */ /* 0x000fea0003800000 */
.L_x_39152:
        /* <DEDUP_REMOVED lines=44> */
.L_x_39151:
[----:B------:R-:W-:Y:S05]  /*1e820*/  BSYNC B1 ;  /* 0x0000000000017941 */ /* 0x000fea0003800000 */
.L_x_39150:
        /* <DEDUP_REMOVED lines=14> */
.L_x_39154:
        /* <DEDUP_REMOVED lines=12> */
.L_x_39157:
[----:B------:R-:W-:-:S07]  /*1e9d0*/  IMAD.MOV.U32 R12, RZ, RZ, R210 ;  /* 0x000000ffff0c7224 */ /* 0x000fce00078e00d2 */
.L_x_39158:
[----:B------:R-:W-:Y:S05]  /*1e9e0*/  BSYNC B1 ;  /* 0x0000000000017941 */ /* 0x000fea0003800000 */
.L_x_39156:
        /* <DEDUP_REMOVED lines=16> */
.L_x_39162:
[----:B------:R-:W-:Y:S05]  /*1eaf0*/  BSYNC B2 ;  /* 0x0000000000027941 */ /* 0x000fea0003800000 */
.L_x_39161:
        /* <DEDUP_REMOVED lines=44> */
.L_x_39160:
[----:B------:R-:W-:Y:S05]  /*1edc0*/  BSYNC B1 ;  /* 0x0000000000017941 */ /* 0x000fea0003800000 */
.L_x_39159:
        /* <DEDUP_REMOVED lines=9> */
.L_x_39155:
        /* <DEDUP_REMOVED lines=12> */
.L_x_39164:
[----:B------:R-:W-:-:S07]  /*1ef20*/  MOV R20, R210 ;  /* 0x000000d200147202 */ /* 0x000fce0000000f00 */
.L_x_39165:
[----:B------:R-:W-:Y:S05]  /*1ef30*/  BSYNC B1 ;  /* 0x0000000000017941 */ /* 0x000fea0003800000 */
.L_x_39163:
        /* <DEDUP_REMOVED lines=16> */
.L_x_39169:
[----:B------:R-:W-:Y:S05]  /*1f040*/  BSYNC B2 ;  /* 0x0000000000027941 */ /* 0x000fea0003800000 */
.L_x_39168:
        /* <DEDUP_REMOVED lines=44> */
.L_x_39167:
[----:B------:R-:W-:Y:S05]  /*1f310*/  BSYNC B1 ;  /* 0x0000000000017941 */ /* 0x000fea0003800000 */
.L_x_39166:
        /* <DEDUP_REMOVED lines=14> */
.L_x_39170:
        /* <DEDUP_REMOVED lines=12> */
.L_x_39173:
[----:B------:R-:W-:-:S07]  /*1f4c0*/  IMAD.MOV.U32 R10, RZ, RZ, R210 ;  /* 0x000000ffff0a7224 */ /* 0x000fce00078e00d2 */
.L_x_39174:
[----:B------:R-:W-:Y:S05]  /*1f4d0*/  BSYNC B1 ;  /* 0x0000000000017941 */ /* 0x000fea0003800000 */
.L_x_39172:
        /* <DEDUP_REMOVED lines=16> */
.L_x_39178:
[----:B------:R-:W-:Y:S05]  /*1f5e0*/  BSYNC B2 ;  /* 0x0000000000027941 */ /* 0x000fea0003800000 */
.L_x_39177:
        /* <DEDUP_REMOVED lines=44> */
.L_x_39176:
[----:B------:R-:W-:Y:S05]  /*1f8b0*/  BSYNC B1 ;  /* 0x0000000000017941 */ /* 0x000fea0003800000 */
.L_x_39175:
        /* <DEDUP_REMOVED lines=9> */
.L_x_39171:
        /* <DEDUP_REMOVED lines=12> */
.L_x_39180:
[----:B------:R-:W-:-:S07]  /*1fa10*/  MOV R16, R210 ;  /* 0x000000d200107202 */ /* 0x000fce0000000f00 */
.L_x_39181:
[----:B------:R-:W-:Y:S05]  /*1fa20*/  BSYNC B1 ;  /* 0x0000000000017941 */ /* 0x000fea0003800000 */
.L_x_39179:
        /* <DEDUP_REMOVED lines=16> */
.L_x_39185:
[----:B------:R-:W-:Y:S05]  /*1fb30*/  BSYNC B2 ;  /* 0x0000000000027941 */ /* 0x000fea0003800000 */
.L_x_39184:
        /* <DEDUP_REMOVED lines=44> */
.L_x_39183:
[----:B------:R-:W-:Y:S05]  /*1fe00*/  BSYNC B1 ;  /* 0x0000000000017941 */ /* 0x000fea0003800000 */
.L_x_39182:
        /* <DEDUP_REMOVED lines=14> */
.L_x_39186:
        /* <DEDUP_REMOVED lines=12> */
.L_x_39189:
[----:B------:R-:W-:-:S07]  /*1ffb0*/  IMAD.MOV.U32 R9, RZ, RZ, R210 ;  /* 0x000000ffff097224 */ /* 0x000fce00078e00d2 */
.L_x_39190:
[----:B------:R-:W-:Y:S05]  /*1ffc0*/  BSYNC B1 ;  /* 0x0000000000017941 */ /* 0x000fea0003800000 */
.L_x_39188:
        /* <DEDUP_REMOVED lines=16> */
.L_x_39194:
[----:B------:R-:W-:Y:S05]  /*200d0*/  BSYNC B2 ;  /* 0x0000000000027941 */ /* 0x000fea0003800000 */
.L_x_39193:
        /* <DEDUP_REMOVED lines=44> */
.L_x_39192:
[----:B------:R-:W-:Y:S05]  /*203a0*/  BSYNC B1 ;  /* 0x0000000000017941 */ /* 0x000fea0003800000 */
.L_x_39191:
        /* <DEDUP_REMOVED lines=9> */
.L_x_39187:
        /* <DEDUP_REMOVED lines=12> */
.L_x_39196:
[----:B------:R-:W-:-:S07]  /*20500*/  MOV R16, R210 ;  /* 0x000000d200107202 */ /* 0x000fce0000000f00 */
.L_x_39197:
[----:B------:R-:W-:Y:S05]  /*20510*/  BSYNC B1 ;  /* 0x0000000000017941 */ /* 0x000fea0003800000 */
.L_x_39195:
        /* <DEDUP_REMOVED lines=16> */
.L_x_39201:
[----:B------:R-:W-:Y:S05]  /*20620*/  BSYNC B2 ;  /* 0x0000000000027941 */ /* 0x000fea0003800000 */
.L_x_39200:
        /* <DEDUP_REMOVED lines=44> */
.L_x_39199:
[----:B------:R-:W-:Y:S05]  /*208f0*/  BSYNC B1 ;  /* 0x0000000000017941 */ /* 0x000fea0003800000 */
.L_x_39198:
        /* <DEDUP_REMOVED lines=14> */
.L_x_39202:
        /* <DEDUP_REMOVED lines=12> */
.L_x_39205:
[----:B------:R-:W-:-:S07]  /*20aa0*/  IMAD.MOV.U32 R8, RZ, RZ, R210 ;  /* 0x000000ffff087224 */ /* 0x000fce00078e00d2 */
.L_x_39206:
[----:B------:R-:W-:Y:S05]  /*20ab0*/  BSYNC B1 ;  /* 0x0000000000017941 */ /* 0x000fea0003800000 */
.L_x_39204:
        /* <DEDUP_REMOVED lines=16> */
.L_x_39210:
[----:B------:R-:W-:Y:S05]  /*20bc0*/  BSYNC B2 ;  /* 0x0000000000027941 */ /* 0x000fea0003800000 */
.L_x_39209:
        /* <DEDUP_REMOVED lines=44> */
.L_x_39208:
[----:B------:R-:W-:Y:S05]  /*20e90*/  BSYNC B1 ;  /* 0x0000000000017941 */ /* 0x000fea0003800000 */
.L_x_39207:
        /* <DEDUP_REMOVED lines=9> */
.L_x_39203:
        /* <DEDUP_REMOVED lines=12> */
.L_x_39212:
[----:B------:R-:W-:-:S07]  /*20ff0*/  MOV R16, R210 ;  /* 0x000000d200107202 */ /* 0x000fce0000000f00 */
.L_x_39213:
[----:B------:R-:W-:Y:S05]  /*21000*/  BSYNC B1 ;  /* 0x0000000000017941 */ /* 0x000fea0003800000 */
.L_x_39211:
        /* <DEDUP_REMOVED lines=16> */
.L_x_39217:
[----:B------:R-:W-:Y:S05]  /*21110*/  BSYNC B2 ;  /* 0x0000000000027941 */ /* 0x000fea0003800000 */
.L_x_39216:
        /* <DEDUP_REMOVED lines=44> */
.L_x_39215:
[----:B------:R-:W-:Y:S05]  /*213e0*/  BSYNC B1 ;  /* 0x0000000000017941 */ /* 0x000fea0003800000 */
.L_x_39214:
        /* <DEDUP_REMOVED lines=14> */
.L_x_39218:
        /* <DEDUP_REMOVED lines=12> */
.L_x_39221:
[----:B------:R-:W-:-:S07]  /*21590*/  IMAD.MOV.U32 R7, RZ, RZ, R210 ;  /* 0x000000ffff077224 */ /* 0x000fce00078e00d2 */
.L_x_39222:
[----:B------:R-:W-:Y:S05]  /*215a0*/  BSYNC B1 ;  /* 0x0000000000017941 */ /* 0x000fea0003800000 */
.L_x_39220:
        /* <DEDUP_REMOVED lines=16> */
.L_x_39226:
[----:B------:R-:W-:Y:S05]  /*216b0*/  BSYNC B2 ;  /* 0x0000000000027941 */ /* 0x000fea0003800000 */
.L_x_39225:
        /* <DEDUP_REMOVED lines=44> */
.L_x_39224:
[----:B------:R-:W-:Y:S05]  /*21980*/  BSYNC B1 ;  /* 0x0000000000017941 */ /* 0x000fea0003800000 */
.L_x_39223:
        /* <DEDUP_REMOVED lines=9> */
.L_x_39219:
        /* <DEDUP_REMOVED lines=12> */
.L_x_39228:
[----:B------:R-:W-:-:S07]  /*21ae0*/  MOV R22, R210 ;  /* 0x000000d200167202 */ /* 0x000fce0000000f00 */
.L_x_39229:
[----:B------:R-:W-:Y:S05]  /*21af0*/  BSYNC B1 ;  /* 0x0000000000017941 */ /* 0x000fea0003800000 */
.L_x_39227:
        /* <DEDUP_REMOVED lines=16> */
.L_x_39233:
[----:B------:R-:W-:Y:S05]  /*21c00*/  BSYNC B2 ;  /* 0x0000000000027941 */ /* 0x000fea0003800000 */
.L_x_39232:
        /* <DEDUP_REMOVED lines=44> */
.L_x_39231:
[----:B------:R-:W-:Y:S05]  /*21ed0*/  BSYNC B1 ;  /* 0x0000000000017941 */ /* 0x000fea0003800000 */
.L_x_39230:
        /* <DEDUP_REMOVED lines=12> */
.L_x_39234:
        /* <DEDUP_REMOVED lines=12> */
.L_x_39237:
[----:B------:R-:W-:-:S07]  /*22060*/  IMAD.MOV.U32 R6, RZ, RZ, R210 ;  /* 0x000000ffff067224 */ /* 0x000fce00078e00d2 */
.L_x_39238:
[----:B------:R-:W-:Y:S05]  /*22070*/  BSYNC B1 ;  /* 0x0000000000017941 */ /* 0x000fea0003800000 */
.L_x_39236:
        /* <DEDUP_REMOVED lines=16> */
.L_x_39242:
[----:B------:R-:W-:Y:S05]  /*22180*/  BSYNC B2 ;  /* 0x0000000000027941 */ /* 0x000fea0003800000 */
.L_x_39241:
        /* <DEDUP_REMOVED lines=44> */
.L_x_39240:
[----:B------:R-:W-:Y:S05]  /*22450*/  BSYNC B1 ;  /* 0x0000000000017941 */ /* 0x000fea0003800000 */
.L_x_39239:
        /* <DEDUP_REMOVED lines=9> */
.L_x_39235:
        /* <DEDUP_REMOVED lines=12> */
.L_x_39244:
[----:B------:R-:W-:-:S07]  /*225b0*/  MOV R18, R210 ;  /* 0x000000d200127202 */ /* 0x000fce0000000f00 */
.L_x_39245:
[----:B------:R-:W-:Y:S05]  /*225c0*/  BSYNC B1 ;  /* 0x0000000000017941 */ /* 0x000fea0003800000 */
.L_x_39243:
        /* <DEDUP_REMOVED lines=16> */
.L_x_39249:
[----:B------:R-:W-:Y:S05]  /*226d0*/  BSYNC B2 ;  /* 0x0000000000027941 */ /* 0x000fea0003800000 */
.L_x_39248:
        /* <DEDUP_REMOVED lines=44> */
.L_x_39247:
[----:B------:R-:W-:Y:S05]  /*229a0*/  BSYNC B1 ;  /* 0x0000000000017941 */ /* 0x000fea0003800000 */
.L_x_39246:
        /* <DEDUP_REMOVED lines=12> */
.L_x_39250:
        /* <DEDUP_REMOVED lines=12> */
.L_x_39253:
[----:B------:R-:W-:-:S07]  /*22b30*/  IMAD.MOV.U32 R5, RZ, RZ, R210 ;  /* 0x000000ffff057224 */ /* 0x000fce00078e00d2 */
.L_x_39254:
[----:B------:R-:W-:Y:S05]  /*22b40*/  BSYNC B1 ;  /* 0x0000000000017941 */ /* 0x000fea0003800000 */
.L_x_39252:
        /* <DEDUP_REMOVED lines=16> */
.L_x_39258:
[----:B------:R-:W-:Y:S05]  /*22c50*/  BSYNC B2 ;  /* 0x0000000000027941 */ /* 0x000fea0003800000 */
.L_x_39257:
        /* <DEDUP_REMOVED lines=44> */
.L_x_39256:
[----:B------:R-:W-:Y:S05]  /*22f20*/  BSYNC B1 ;  /* 0x0000000000017941 */ /* 0x000fea0003800000 */
.L_x_39255:
        /* <DEDUP_REMOVED lines=9> */
.L_x_39251:
        /* <DEDUP_REMOVED lines=12> */
.L_x_39260:
[----:B------:R-:W-:-:S07]  /*23080*/  MOV R16, R210 ;  /* 0x000000d200107202 */ /* 0x000fce0000000f00 */
.L_x_39261:
[----:B------:R-:W-:Y:S05]  /*23090*/  BSYNC B1 ;  /* 0x0000000000017941 */ /* 0x000fea0003800000 */
.L_x_39259:
        /* <DEDUP_REMOVED lines=16> */
.L_x_39265:
[----:B------:R-:W-:Y:S05]  /*231a0*/  BSYNC B2 ;  /* 0x0000000000027941 */ /* 0x000fea0003800000 */
.L_x_39264:
        /* <DEDUP_REMOVED lines=44> */
.L_x_39263:
[----:B------:R-:W-:Y:S05]  /*23470*/  BSYNC B1 ;  /* 0x0000000000017941 */ /* 0x000fea0003800000 */
.L_x_39262:
        /* <DEDUP_REMOVED lines=12> */
.L_x_39266:
        /* <DEDUP_REMOVED lines=12> */
.L_x_39269:
[----:B------:R-:W-:-:S07]  /*23600*/  IMAD.MOV.U32 R4, RZ, RZ, R210 ;  /* 0x000000ffff047224 */ /* 0x000fce00078e00d2 */
.L_x_39270:
[----:B------:R-:W-:Y:S05]  /*23610*/  BSYNC B1 ;  /* 0x0000000000017941 */ /* 0x000fea0003800000 */
.L_x_39268:
        /* <DEDUP_REMOVED lines=19> */
.L_x_39274:
[----:B------:R-:W-:Y:S05]  /*23750*/  BSYNC B2 ;  /* 0x0000000000027941 */ /* 0x000fea0003800000 */
.L_x_39273:
        /* <DEDUP_REMOVED lines=44> */
.L_x_39272:
[----:B------:R-:W-:Y:S05]  /*23a20*/  BSYNC B1 ;  /* 0x0000000000017941 */ /* 0x000fea0003800000 */
.L_x_39271:
        /* <DEDUP_REMOVED lines=9> */
.L_x_39267:
        /* <DEDUP_REMOVED lines=50> */
.L_x_39275:
        /* <DEDUP_REMOVED lines=22> */
.L_x_39277:
[----:B------:R-:W-:-:S07]  /*23f40*/  MOV R20, R210 ;  /* 0x000000d200147202 */ /* 0x000fce0000000f00 */
.L_x_39278:
[----:B------:R-:W-:Y:S05]  /*23f50*/  BSYNC B1 ;  /* 0x0000000000017941 */ /* 0x000fea0003800000 */
.L_x_39276:
        /* <DEDUP_REMOVED lines=16> */
.L_x_39282:
[----:B------:R-:W-:Y:S05]  /*24060*/  BSYNC B2 ;  /* 0x0000000000027941 */ /* 0x000fea0003800000 */
.L_x_39281:
        /* <DEDUP_REMOVED lines=44> */
.L_x_39280:
[----:B------:R-:W-:Y:S05]  /*24330*/  BSYNC B1 ;  /* 0x0000000000017941 */ /* 0x000fea0003800000 */
.L_x_39279:
        /* <DEDUP_REMOVED lines=14> */
.L_x_39283:
        /* <DEDUP_REMOVED lines=12> */
.L_x_39286:
[----:B------:R-:W-:-:S07]  /*244e0*/  IMAD.MOV.U32 R12, RZ, RZ, R210 ;  /* 0x000000ffff0c7224 */ /* 0x000fce00078e00d2 */
.L_x_39287:
[----:B------:R-:W-:Y:S05]  /*244f0*/  BSYNC B1 ;  /* 0x0000000000017941 */ /* 0x000fea0003800000 */
.L_x_39285:
        /* <DEDUP_REMOVED lines=16> */
.L_x_39291:
[----:B------:R-:W-:Y:S05]  /*24600*/  BSYNC B2 ;  /* 0x0000000000027941 */ /* 0x000fea0003800000 */
.L_x_39290:
        /* <DEDUP_REMOVED lines=44> */
.L_x_39289:
[----:B------:R-:W-:Y:S05]  /*248d0*/  BSYNC B1 ;  /* 0x0000000000017941 */ /* 0x000fea0003800000 */
.L_x_39288:
        /* <DEDUP_REMOVED lines=9> */
.L_x_39284:
        /* <DEDUP_REMOVED lines=12> */
.L_x_39293:
[----:B------:R-:W-:-:S07]  /*24a30*/  MOV R21, R210 ;  /* 0x000000d200157202 */ /* 0x000fce0000000f00 */
.L_x_39294:
[----:B------:R-:W-:Y:S05]  /*24a40*/  BSYNC B1 ;  /* 0x0000000000017941 */ /* 0x000fea0003800000 */
.L_x_39292:
        /* <DEDUP_REMOVED lines=16> */
.L_x_39298:
[----:B------:R-:W-:Y:S05]  /*24b50*/  BSYNC B2 ;  /* 0x0000000000027941 */ /* 0x000fea0003800000 */
.L_x_39297:
        /* <DEDUP_REMOVED lines=44> */
.L_x_39296:
[----:B------:R-:W-:Y:S05]  /*24e20*/  BSYNC B1 ;  /* 0x0000000000017941 */ /* 0x000fea0003800000 */
.L_x_39295:
        /* <DEDUP_REMOVED lines=14> */
.L_x_39299:
        /* <DEDUP_REMOVED lines=12> */
.L_x_39302:
[----:B------:R-:W-:-:S07]  /*24fd0*/  IMAD.MOV.U32 R10, RZ, RZ, R210 ;  /* 0x000000ffff0a7224 */ /* 0x000fce00078e00d2 */
.L_x_39303:
[----:B------:R-:W-:Y:S05]  /*24fe0*/  BSYNC B1 ;  /* 0x0000000000017941 */ /* 0x000fea0003800000 */
.L_x_39301:
        /* <DEDUP_REMOVED lines=16> */
.L_x_39307:
[----:B------:R-:W-:Y:S05]  /*250f0*/  BSYNC B2 ;  /* 0x0000000000027941 */ /* 0x000fea0003800000 */
.L_x_39306:
        /* <DEDUP_REMOVED lines=44> */
.L_x_39305:
[----:B------:R-:W-:Y:S05]  /*253c0*/  BSYNC B1 ;  /* 0x0000000000017941 */ /* 0x000fea0003800000 */
.L_x_39304:
        /* <DEDUP_REMOVED lines=9> */
.L_x_39300:
        /* <DEDUP_REMOVED lines=12> */
.L_x_39309:
[----:B------:R-:W-:-:S07]  /*25520*/  MOV R16, R210 ;  /* 0x000000d200107202 */ /* 0x000fce0000000f00 */
.L_x_39310:
[----:B------:R-:W-:Y:S05]  /*25530*/  BSYNC B1 ;  /* 0x0000000000017941 */ /* 0x000fea0003800000 */
.L_x_39308:
        /* <DEDUP_REMOVED lines=16> */
.L_x_39314:
[----:B------:R-:W-:Y:S05]  /*25640*/  BSYNC B2 ;  /* 0x0000000000027941 */ /* 0x000fea0003800000 */
.L_x_39313:
        /* <DEDUP_REMOVED lines=44> */
.L_x_39312:
[----:B------:R-:W-:Y:S05]  /*25910*/  BSYNC B1 ;  /* 0x0000000000017941 */ /* 0x000fea0003800000 */
.L_x_39311:
        /* <DEDUP_REMOVED lines=14> */
.L_x_39315:
        /* <DEDUP_REMOVED lines=12> */
.L_x_39318:
[----:B------:R-:W-:-:S07]  /*25ac0*/  IMAD.MOV.U32 R9, RZ, RZ, R210 ;  /* 0x000000ffff097224 */ /* 0x000fce00078e00d2 */
.L_x_39319:
[----:B------:R-:W-:Y:S05]  /*25ad0*/  BSYNC B1 ;  /* 0x0000000000017941 */ /* 0x000fea0003800000 */
.L_x_39317:
        /* <DEDUP_REMOVED lines=16> */
.L_x_39323:
[----:B------:R-:W-:Y:S05]  /*25be0*/  BSYNC B2 ;  /* 0x0000000000027941 */ /* 0x000fea0003800000 */
.L_x_39322:
        /* <DEDUP_REMOVED lines=44> */
.L_x_39321:
[----:B------:R-:W-:Y:S05]  /*25eb0*/  BSYNC B1 ;  /* 0x0000000000017941 */ /* 0x000fea0003800000 */
.L_x_39320:
        /* <DEDUP_REMOVED lines=9> */
.L_x_39316:
        /* <DEDUP_REMOVED lines=12> */
.L_x_39325:
[----:B------:R-:W-:-:S07]  /*26010*/  MOV R16, R210 ;  /* 0x000000d200107202 */ /* 0x000fce0000000f00 */
.L_x_39326:
[----:B------:R-:W-:Y:S05]  /*26020*/  BSYNC B1 ;  /* 0x0000000000017941 */ /* 0x000fea0003800000 */
.L_x_39324:
        /* <DEDUP_REMOVED lines=16> */
.L_x_39330:
[----:B------:R-:W-:Y:S05]  /*26130*/  BSYNC B2 ;  /* 0x0000000000027941 */ /* 0x000fea0003800000 */
.L_x_39329:
        /* <DEDUP_REMOVED lines=44> */
.L_x_39328:
[----:B------:R-:W-:Y:S05]  /*26400*/  BSYNC B1 ;  /* 0x0000000000017941 */ /* 0x000fea0003800000 */
.L_x_39327:
        /* <DEDUP_REMOVED lines=14> */
.L_x_39331:
        /* <DEDUP_REMOVED lines=12> */
.L_x_39334:
[----:B------:R-:W-:-:S07]  /*265b0*/  IMAD.MOV.U32 R8, RZ, RZ, R210 ;  /* 0x000000ffff087224 */ /* 0x000fce00078e00d2 */
.L_x_39335:
[----:B------:R-:W-:Y:S05]  /*265c0*/  BSYNC B1 ;  /* 0x0000000000017941 */ /* 0x000fea0003800000 */
.L_x_39333:
        /* <DEDUP_REMOVED lines=16> */
.L_x_39339:
[----:B------:R-:W-:Y:S05]  /*266d0*/  BSYNC B2 ;  /* 0x0000000000027941 */ /* 0x000fea0003800000 */
.L_x_39338:
        /* <DEDUP_REMOVED lines=44> */
.L_x_39337:
[----:B------:R-:W-:Y:S05]  /*269a0*/  BSYNC B1 ;  /* 0x0000000000017941 */ /* 0x000fea0003800000 */
.L_x_39336:
        /* <DEDUP_REMOVED lines=9> */
.L_x_39332:
        /* <DEDUP_REMOVED lines=12> */
.L_x_39341:
[----:B------:R-:W-:-:S07]  /*26b00*/  MOV R202, R210 ;  /* 0x000000d200ca7202 */ /* 0x000fce0000000f00 */
.L_x_39342:
[----:B------:R-:W-:Y:S05]  /*26b10*/  BSYNC B1 ;  /* 0x0000000000017941 */ /* 0x000fea0003800000 */
.L_x_39340:
        /* <DEDUP_REMOVED lines=16> */
.L_x_39346:
[----:B------:R-:W-:Y:S05]  /*26c20*/  BSYNC B2 ;  /* 0x0000000000027941 */ /* 0x000fea0003800000 */
.L_x_39345:
        /* <DEDUP_REMOVED lines=44> */
.L_x_39344:
[----:B------:R-:W-:Y:S05]  /*26ef0*/  BSYNC B1 ;  /* 0x0000000000017941 */ /* 0x000fea0003800000 */
.L_x_39343:
        /* <DEDUP_REMOVED lines=14> */
.L_x_39347:
        /* <DEDUP_REMOVED lines=12> */
.L_x_39350:
[----:B------:R-:W-:-:S07]  /*270a0*/  IMAD.MOV.U32 R7, RZ, RZ, R210 ;  /* 0x000000ffff077224 */ /* 0x000fce00078e00d2 */
.L_x_39351:
[----:B------:R-:W-:Y:S05]  /*270b0*/  BSYNC B1 ;  /* 0x0000000000017941 */ /* 0x000fea0003800000 */
.L_x_39349:
        /* <DEDUP_REMOVED lines=16> */
.L_x_39355:
[----:B------:R-:W-:Y:S05]  /*271c0*/  BSYNC B2 ;  /* 0x0000000000027941 */ /* 0x000fea0003800000 */
.L_x_39354:
        /* <DEDUP_REMOVED lines=44> */
.L_x_39353:
[----:B------:R-:W-:Y:S05]  /*27490*/  BSYNC B1 ;  /* 0x0000000000017941 */ /* 0x000fea0003800000 */
.L_x_39352:
        /* <DEDUP_REMOVED lines=9> */
.L_x_39348:
        /* <DEDUP_REMOVED lines=12> */
.L_x_39357:
[----:B------:R-:W-:-:S07]  /*275f0*/  MOV R17, R210 ;  /* 0x000000d200117202 */ /* 0x000fce0000000f00 */
.L_x_39358:
[----:B------:R-:W-:Y:S05]  /*27600*/  BSYNC B1 ;  /* 0x0000000000017941 */ /* 0x000fea0003800000 */
.L_x_39356:
        /* <DEDUP_REMOVED lines=16> */
.L_x_39362:
[----:B------:R-:W-:Y:S05]  /*27710*/  BSYNC B2 ;  /* 0x0000000000027941 */ /* 0x000fea0003800000 */
.L_x_39361:
        /* <DEDUP_REMOVED lines=44> */
.L_x_39360:
[----:B------:R-:W-:Y:S05]  /*279e0*/  BSYNC B1 ;  /* 0x0000000000017941 */ /* 0x000fea0003800000 */
.L_x_39359:
        /* <DEDUP_REMOVED lines=12> */
.L_x_39363:
        /* <DEDUP_REMOVED lines=12> */
.L_x_39366:
[----:B------:R-:W-:-:S07]  /*27b70*/  IMAD.MOV.U32 R6, RZ, RZ, R210 ;  /* 0x000000ffff067224 */ /* 0x000fce00078e00d2 */
.L_x_39367:
[----:B------:R-:W-:Y:S05]  /*27b80*/  BSYNC B1 ;  /* 0x0000000000017941 */ /* 0x000fea0003800000 */
.L_x_39365:
        /* <DEDUP_REMOVED lines=16> */
.L_x_39371:
[----:B------:R-:W-:Y:S05]  /*27c90*/  BSYNC B2 ;  /* 0x0000000000027941 */ /* 0x000fea0003800000 */
.L_x_39370:
        /* <DEDUP_REMOVED lines=44> */
.L_x_39369:
[----:B------:R-:W-:Y:S05]  /*27f60*/  BSYNC B1 ;  /* 0x0000000000017941 */ /* 0x000fea0003800000 */
.L_x_39368:
        /* <DEDUP_REMOVED lines=9> */
.L_x_39364:
        /* <DEDUP_REMOVED lines=12> */
.L_x_39373:
[----:B------:R-:W-:-:S07]  /*280c0*/  MOV R18, R210 ;  /* 0x000000d200127202 */ /* 0x000fce0000000f00 */
.L_x_39374:
[----:B------:R-:W-:Y:S05]  /*280d0*/  BSYNC B1 ;  /* 0x0000000000017941 */ /* 0x000fea0003800000 */
.L_x_39372:
        /* <DEDUP_REMOVED lines=16> */
.L_x_39378:
[----:B------:R-:W-:Y:S05]  /*281e0*/  BSYNC B2 ;  /* 0x0000000000027941 */ /* 0x000fea0003800000 */
.L_x_39377:
        /* <DEDUP_REMOVED lines=44> */
.L_x_39376:
[----:B------:R-:W-:Y:S05]  /*284b0*/  BSYNC B1 ;  /* 0x0000000000017941 */ /* 0x000fea0003800000 */
.L_x_39375:
        /* <DEDUP_REMOVED lines=12> */
.L_x_39379:
        /* <DEDUP_REMOVED lines=12> */
.L_x_39382:
[----:B------:R-:W-:-:S07]  /*28640*/  IMAD.MOV.U32 R5, RZ, RZ, R210 ;  /* 0x000000ffff057224 */ /* 0x000fce00078e00d2 */
.L_x_39383:
[----:B------:R-:W-:Y:S05]  /*28650*/  BSYNC B1 ;  /* 0x0000000000017941 */ /* 0x000fea0003800000 */
.L_x_39381:
        /* <DEDUP_REMOVED lines=16> */
.L_x_39387:
[----:B------:R-:W-:Y:S05]  /*28760*/  BSYNC B2 ;  /* 0x0000000000027941 */ /* 0x000fea0003800000 */
.L_x_39386:
        /* <DEDUP_REMOVED lines=44> */
.L_x_39385:
[----:B------:R-:W-:Y:S05]  /*28a30*/  BSYNC B1 ;  /* 0x0000000000017941 */ /* 0x000fea0003800000 */
.L_x_39384:
        /* <DEDUP_REMOVED lines=9> */
.L_x_39380:
        /* <DEDUP_REMOVED lines=12> */
.L_x_39389:
[----:B------:R-:W-:-:S07]  /*28b90*/  MOV R204, R210 ;  /* 0x000000d200cc7202 */ /* 0x000fce0000000f00 */
.L_x_39390:
[----:B------:R-:W-:Y:S05]  /*28ba0*/  BSYNC B1 ;  /* 0x0000000000017941 */ /* 0x000fea0003800000 */
.L_x_39388:
        /* <DEDUP_REMOVED lines=16> */
.L_x_39394:
[----:B------:R-:W-:Y:S05]  /*28cb0*/  BSYNC B2 ;  /* 0x0000000000027941 */ /* 0x000fea0003800000 */
.L_x_39393:
        /* <DEDUP_REMOVED lines=44> */
.L_x_39392:
[----:B------:R-:W-:Y:S05]  /*28f80*/  BSYNC B1 ;  /* 0x0000000000017941 */ /* 0x000fea0003800000 */
.L_x_39391:
        /* <DEDUP_REMOVED lines=12> */
.L_x_39395:
        /* <DEDUP_REMOVED lines=12> */
.L_x_39398:
[----:B------:R-:W-:-:S07]  /*29110*/  IMAD.MOV.U32 R4, RZ, RZ, R210 ;  /* 0x000000ffff047224 */ /* 0x000fce00078e00d2 */
.L_x_39399:
[----:B------:R-:W-:Y:S05]  /*29120*/  BSYNC B1 ;  /* 0x0000000000017941 */ /* 0x000fea0003800000 */
.L_x_39397:
        /* <DEDUP_REMOVED lines=19> */
.L_x_39403:
[----:B------:R-:W-:Y:S05]  /*29260*/  BSYNC B2 ;  /* 0x0000000000027941 */ /* 0x000fea0003800000 */
.L_x_39402:
        /* <DEDUP_REMOVED lines=44> */
.L_x_39401:
[----:B------:R-:W-:Y:S05]  /*29530*/  BSYNC B1 ;  /* 0x0000000000017941 */ /* 0x000fea0003800000 */
.L_x_39400:
        /* <DEDUP_REMOVED lines=9> */
.L_x_39396:
        /* <DEDUP_REMOVED lines=50> */
.L_x_39404:
        /* <DEDUP_REMOVED lines=22> */
.L_x_39406:
[----:B------:R-:W-:-:S07]  /*29a50*/  MOV R200, R210 ;  /* 0x000000d200c87202 */ /* 0x000fce0000000f00 */
.L_x_39407:
[----:B------:R-:W-:Y:S05]  /*29a60*/  BSYNC B1 ;  /* 0x0000000000017941 */ /* 0x000fea0003800000 */
.L_x_39405:
        /* <DEDUP_REMOVED lines=16> */
.L_x_39411:
[----:B------:R-:W-:Y:S05]  /*29b70*/  BSYNC B2 ;  /* 0x0000000000027941 */ /* 0x000fea0003800000 */
.L_x_39410:
        /* <DEDUP_REMOVED lines=44> */
.L_x_39409:
[----:B------:R-:W-:Y:S05]  /*29e40*/  BSYNC B1 ;  /* 0x0000000000017941 */ /* 0x000fea0003800000 */
.L_x_39408:
        /* <DEDUP_REMOVED lines=14> */
.L_x_39412:
        /* <DEDUP_REMOVED lines=12> */
.L_x_39415:
[----:B------:R-:W-:-:S07]  /*29ff0*/  IMAD.MOV.U32 R12, RZ, RZ, R210 ;  /* 0x000000ffff0c7224 */ /* 0x000fce00078e00d2 */
.L_x_39416:
[----:B------:R-:W-:Y:S05]  /*2a000*/  BSYNC B1 ;  /* 0x0000000000017941 */ /* 0x000fea0003800000 */
.L_x_39414:
        /* <DEDUP_REMOVED lines=16> */
.L_x_39420:
[----:B------:R-:W-:Y:S05]  /*2a110*/  BSYNC B2 ;  /* 0x0000000000027941 */ /* 0x000fea0003800000 */
.L_x_39419:
        /* <DEDUP_REMOVED lines=44> */
.L_x_39418:
[----:B------:R-:W-:Y:S05]  /*2a3e0*/  BSYNC B1 ;  /* 0x0000000000017941 */ /* 0x000fea0003800000 */
.L_x_39417:
        /* <DEDUP_REMOVED lines=9> */
.L_x_39413:
        /* <DEDUP_REMOVED lines=12> */
.L_x_39422:
[----:B------:R-:W-:-:S07]  /*2a540*/  MOV R201, R210 ;  /* 0x000000d200c97202 */ /* 0x000fce0000000f00 */
.L_x_39423:
[----:B------:R-:W-:Y:S05]  /*2a550*/  BSYNC B1 ;  /* 0x0000000000017941 */ /* 0x000fea0003800000 */
.L_x_39421:
        /* <DEDUP_REMOVED lines=16> */
.L_x_39427:
[----:B------:R-:W-:Y:S05]  /*2a660*/  BSYNC B2 ;  /* 0x0000000000027941 */ /* 0x000fea0003800000 */
.L_x_39426:
        /* <DEDUP_REMOVED lines=44> */
.L_x_39425:
[----:B------:R-:W-:Y:S05]  /*2a930*/  BSYNC B1 ;  /* 0x0000000000017941 */ /* 0x000fea0003800000 */
.L_x_39424:
        /* <DEDUP_REMOVED lines=14> */
.L_x_39428:
        /* <DEDUP_REMOVED lines=12> */
.L_x_39431:
[----:B------:R-:W-:-:S07]  /*2aae0*/  IMAD.MOV.U32 R10, RZ, RZ, R210 ;  /* 0x000000ffff0a7224 */ /* 0x000fce00078e00d2 */
.L_x_39432:
[----:B------:R-:W-:Y:S05]  /*2aaf0*/  BSYNC B1 ;  /* 0x0000000000017941 */ /* 0x000fea0003800000 */
.L_x_39430:
        /* <DEDUP_REMOVED lines=16> */
.L_x_39436:
[----:B------:R-:W-:Y:S05]  /*2ac00*/  BSYNC B2 ;  /* 0x0000000000027941 */ /* 0x000fea0003800000 */
.L_x_39435:
        /* <DEDUP_REMOVED lines=44> */
.L_x_39434:
[----:B------:R-:W-:Y:S05]  /*2aed0*/  BSYNC B1 ;  /* 0x0000000000017941 */ /* 0x000fea0003800000 */
.L_x_39433:
        /* <DEDUP_REMOVED lines=9> */
.L_x_39429:
        /* <DEDUP_REMOVED lines=12> */
.L_x_39438:
[----:B------:R-:W-:-:S07]  /*2b030*/  MOV R204, R210 ;  /* 0x000000d200cc7202 */ /* 0x000fce0000000f00 */
.L_x_39439:
[----:B------:R-:W-:Y:S05]  /*2b040*/  BSYNC B1 ;  /* 0x0000000000017941 */ /* 0x000fea0003800000 */
.L_x_39437:
        /* <DEDUP_REMOVED lines=16> */
.L_x_39443:
[----:B------:R-:W-:Y:S05]  /*2b150*/  BSYNC B2 ;  /* 0x0000000000027941 */ /* 0x000fea0003800000 */
.L_x_39442:
        /* <DEDUP_REMOVED lines=44> */
.L_x_39441:
[----:B------:R-:W-:Y:S05]  /*2b420*/  BSYNC B1 ;  /* 0x0000000000017941 */ /* 0x000fea0003800000 */
.L_x_39440:
        /* <DEDUP_REMOVED lines=14> */
.L_x_39444:
        /* <DEDUP_REMOVED lines=12> */
.L_x_39447:
[----:B------:R-:W-:-:S07]  /*2b5d0*/  IMAD.MOV.U32 R9, RZ, RZ, R210 ;  /* 0x000000ffff097224 */ /* 0x000fce00078e00d2 */
.L_x_39448:
[----:B------:R-:W-:Y:S05]  /*2b5e0*/  BSYNC B1 ;  /* 0x0000000000017941 */ /* 0x000fea0003800000 */
.L_x_39446:
        /* <DEDUP_REMOVED lines=16> */
.L_x_39452:
[----:B------:R-:W-:Y:S05]  /*2b6f0*/  BSYNC B2 ;  /* 0x0000000000027941 */ /* 0x000fea0003800000 */
.L_x_39451:
        /* <DEDUP_REMOVED lines=44> */
.L_x_39450:
[----:B------:R-:W-:Y:S05]  /*2b9c0*/  BSYNC B1 ;  /* 0x0000000000017941 */ /* 0x000fea0003800000 */
.L_x_39449:
        /* <DEDUP_REMOVED lines=9> */
.L_x_39445:
        /* <DEDUP_REMOVED lines=12> */
.L_x_39454:
[----:B------:R-:W-:-:S07]  /*2bb20*/  MOV R203, R210 ;  /* 0x000000d200cb7202 */ /* 0x000fce0000000f00 */
.L_x_39455:
[----:B------:R-:W-:Y:S05]  /*2bb30*/  BSYNC B1 ;  /* 0x0000000000017941 */ /* 0x000fea0003800000 */
.L_x_39453:
        /* <DEDUP_REMOVED lines=16> */
.L_x_39459:
[----:B------:R-:W-:Y:S05]  /*2bc40*/  BSYNC B2 ;  /* 0x0000000000027941 */ /* 0x000fea0003800000 */
.L_x_39458:
        /* <DEDUP_REMOVED lines=41> */
[----:B------:R-:W-:-:S04]  /*2bee0*/  HFMA2.MMA R204, -RZ, RZ, 0, 0 ;  /* 0x00000000ffcc7435 */ /* 0x000fc800000001ff */
[----:B------:R-:W-:Y:S01]  /*2bef0*/  LOP3.LUT R212, R223, UR42, R210, 0x96, !PT ;  /* 0x0000002adfd47c12 */ /* 0x000fe2000f8e96d2 */
[----:B------:R-:W-:-:S07]  /*2bf00*/  IMAD.MOV.U32 R210, RZ, RZ, R222 ;  /* 0x000000ffffd27224 */ /* 0x000fce00078e00de */
.L_x_39457:
[----:B------:R-:W-:Y:S05]  /*2bf10*/  BSYNC B1 ;  /* 0x0000000000017941 */ /* 0x000fea0003800000 */
.L_x_39456:
        /* <DEDUP_REMOVED lines=14> */
.L_x_39460:
        /* <DEDUP_REMOVED lines=12> */
.L_x_39463:
[----:B------:R-:W-:-:S07]  /*2c0c0*/  IMAD.MOV.U32 R8, RZ, RZ, R210 ;  /* 0x000000ffff087224 */ /* 0x000fce00078e00d2 */
.L_x_39464:
[----:B------:R-:W-:Y:S05]  /*2c0d0*/  BSYNC B1 ;  /* 0x0000000000017941 */ /* 0x000fea0003800000 */
.L_x_39462:
        /* <DEDUP_REMOVED lines=16> */
.L_x_39468:
[----:B------:R-:W-:Y:S05]  /*2c1e0*/  BSYNC B2 ;  /* 0x0000000000027941 */ /* 0x000fea0003800000 */
.L_x_39467:
        /* <DEDUP_REMOVED lines=44> */
.L_x_39466:
[----:B------:R-:W-:Y:S05]  /*2c4b0*/  BSYNC B1 ;  /* 0x0000000000017941 */ /* 0x000fea0003800000 */
.L_x_39465:
        /* <DEDUP_REMOVED lines=9> */
.L_x_39461:
        /* <DEDUP_REMOVED lines=12> */
.L_x_39470:
[----:B------:R-:W-:-:S07]  /*2c610*/  MOV R221, R210 ;  /* 0x000000d200dd7202 */ /* 0x000fce0000000f00 */
.L_x_39471:
[----:B------:R-:W-:Y:S05]  /*2c620*/  BSYNC B1 ;  /* 0x0000000000017941 */ /* 0x000fea0003800000 */
.L_x_39469:
        /* <DEDUP_REMOVED lines=16> */
.L_x_39475:
[----:B------:R-:W-:Y:S05]  /*2c730*/  BSYNC B2 ;  /* 0x0000000000027941 */ /* 0x000fea0003800000 */
.L_x_39474:
        /* <DEDUP_REMOVED lines=44> */
.L_x_39473:
[----:B------:R-:W-:Y:S05]  /*2ca00*/  BSYNC B1 ;  /* 0x0000000000017941 */ /* 0x000fea0003800000 */
.L_x_39472:
        /* <DEDUP_REMOVED lines=14> */
.L_x_39476:
        /* <DEDUP_REMOVED lines=12> */
.L_x_39479:
[----:B------:R-:W-:-:S07]  /*2cbb0*/  IMAD.MOV.U32 R7, RZ, RZ, R210 ;  /* 0x000000ffff077224 */ /* 0x000fce00078e00d2 */
.L_x_39480:
[----:B------:R-:W-:Y:S05]  /*2cbc0*/  BSYNC B1 ;  /* 0x0000000000017941 */ /* 0x000fea0003800000 */
.L_x_39478:
        /* <DEDUP_REMOVED lines=16> */
.L_x_39484:
[----:B------:R-:W-:Y:S05]  /*2ccd0*/  BSYNC B2 ;  /* 0x0000000000027941 */ /* 0x000fea0003800000 */
.L_x_39483:
        /* <DEDUP_REMOVED lines=44> */
.L_x_39482:
[----:B------:R-:W-:Y:S05]  /*2cfa0*/  BSYNC B1 ;  /* 0x0000000000017941 */ /* 0x000fea0003800000 */
.L_x_39481:
        /* <DEDUP_REMOVED lines=9> */
.L_x_39477:
        /* <DEDUP_REMOVED lines=12> */
.L_x_39486:
[----:B------:R-:W-:-:S07]  /*2d100*/  MOV R205, R210 ;  /* 0x000000d200cd7202 */ /* 0x000fce0000000f00 */
.L_x_39487:
[----:B------:R-:W-:Y:S05]  /*2d110*/  BSYNC B1 ;  /* 0x0000000000017941 */ /* 0x000fea0003800000 */
.L_x_39485:
        /* <DEDUP_REMOVED lines=16> */
.L_x_39491:
[----:B------:R-:W-:Y:S05]  /*2d220*/  BSYNC B2 ;  /* 0x0000000000027941 */ /* 0x000fea0003800000 */
.L_x_39490:
        /* <DEDUP_REMOVED lines=44> */
.L_x_39489:
[----:B------:R-:W-:Y:S05]  /*2d4f0*/  BSYNC B1 ;  /* 0x0000000000017941 */ /* 0x000fea0003800000 */
.L_x_39488:
        /* <DEDUP_REMOVED lines=12> */
.L_x_39492:
        /* <DEDUP_REMOVED lines=12> */
.L_x_39495:
[----:B------:R-:W-:-:S07]  /*2d680*/  IMAD.MOV.U32 R6, RZ, RZ, R210 ;  /* 0x000000ffff067224 */ /* 0x000fce00078e00d2 */
.L_x_39496:
[----:B------:R-:W-:Y:S05]  /*2d690*/  BSYNC B1 ;  /* 0x0000000000017941 */ /* 0x000fea0003800000 */
.L_x_39494:
        /* <DEDUP_REMOVED lines=16> */
.L_x_39500:
[----:B------:R-:W-:Y:S05]  /*2d7a0*/  BSYNC B2 ;  /* 0x0000000000027941 */ /* 0x000fea0003800000 */
.L_x_39499:
        /* <DEDUP_REMOVED lines=44> */
.L_x_39498:
[----:B------:R-:W-:Y:S05]  /*2da70*/  BSYNC B1 ;  /* 0x0000000000017941 */ /* 0x000fea0003800000 */
.L_x_39497:
        /* <DEDUP_REMOVED lines=9> */
.L_x_39493:
        /* <DEDUP_REMOVED lines=12> */
.L_x_39502:
[----:B------:R-:W-:-:S07]  /*2dbd0*/  MOV R206, R210 ;  /* 0x000000d200ce7202 */ /* 0x000fce0000000f00 */
.L_x_39503:
[----:B------:R-:W-:Y:S05]  /*2dbe0*/  BSYNC B1 ;  /* 0x0000000000017941 */ /* 0x000fea0003800000 */
.L_x_39501:
        /* <DEDUP_REMOVED lines=16> */
.L_x_39507:
[----:B------:R-:W-:Y:S05]  /*2dcf0*/  BSYNC B2 ;  /* 0x0000000000027941 */ /* 0x000fea0003800000 */
.L_x_39506:
        /* <DEDUP_REMOVED lines=44> */
.L_x_39505:
[----:B------:R-:W-:Y:S05]  /*2dfc0*/  BSYNC B1 ;  /* 0x0000000000017941 */ /* 0x000fea0003800000 */
.L_x_39504:
        /* <DEDUP_REMOVED lines=12> */
.L_x_39508:
        /* <DEDUP_REMOVED lines=12> */
.L_x_39511:
[----:B------:R-:W-:-:S07]  /*2e150*/  IMAD.MOV.U32 R5, RZ, RZ, R210 ;  /* 0x000000ffff057224 */ /* 0x000fce00078e00d2 */
.L_x_39512:
[----:B------:R-:W-:Y:S05]  /*2e160*/  BSYNC B1 ;  /* 0x0000000000017941 */ /* 0x000fea0003800000 */
.L_x_39510:
        /* <DEDUP_REMOVED lines=16> */
.L_x_39516:
[----:B------:R-:W-:Y:S05]  /*2e270*/  BSYNC B2 ;  /* 0x0000000000027941 */ /* 0x000fea0003800000 */
.L_x_39515:
        /* <DEDUP_REMOVED lines=44> */
.L_x_39514:
[----:B------:R-:W-:Y:S05]  /*2e540*/  BSYNC B1 ;  /* 0x0000000000017941 */ /* 0x000fea0003800000 */
.L_x_39513:
        /* <DEDUP_REMOVED lines=9> */
.L_x_39509:
        /* <DEDUP_REMOVED lines=12> */
.L_x_39518:
[----:B------:R-:W-:-:S07]  /*2e6a0*/  MOV R221, R210 ;  /* 0x000000d200dd7202 */ /* 0x000fce0000000f00 */
.L_x_39519:
[----:B------:R-:W-:Y:S05]  /*2e6b0*/  BSYNC B1 ;  /* 0x0000000000017941 */ /* 0x000fea0003800000 */
.L_x_39517:
        /* <DEDUP_REMOVED lines=16> */
.L_x_39523:
[----:B------:R-:W-:Y:S05]  /*2e7c0*/  BSYNC B2 ;  /* 0x0000000000027941 */ /* 0x000fea0003800000 */
.L_x_39522:
        /* <DEDUP_REMOVED lines=44> */
.L_x_39521:
[----:B------:R-:W-:Y:S05]  /*2ea90*/  BSYNC B1 ;  /* 0x0000000000017941 */ /* 0x000fea0003800000 */
.L_x_39520:
        /* <DEDUP_REMOVED lines=12> */
.L_x_39524:
        /* <DEDUP_REMOVED lines=12> */
.L_x_39527:
[----:B------:R-:W-:-:S07]  /*2ec20*/  IMAD.MOV.U32 R4, RZ, RZ, R210 ;  /* 0x000000ffff047224 */ /* 0x000fce00078e00d2 */
.L_x_39528:
[----:B------:R-:W-:Y:S05]  /*2ec30*/  BSYNC B1 ;  /* 0x0000000000017941 */ /* 0x000fea0003800000 */
.L_x_39526:
        /* <DEDUP_REMOVED lines=16> */
.L_x_39532:
[----:B------:R-:W-:Y:S05]  /*2ed40*/  BSYNC B2 ;  /* 0x0000000000027941 */ /* 0x000fea0003800000 */
.L_x_39531:
        /* <DEDUP_REMOVED lines=44> */
.L_x_39530:
[----:B------:R-:W-:Y:S05]  /*2f010*/  BSYNC B1 ;  /* 0x0000000000017941 */ /* 0x000fea0003800000 */
.L_x_39529:
[----:B------:R-:W-:-:S05]  /*2f020*/  I2FP.F32.U32 R4, R4 ;  /* 0x0000000400047245 */ /* 0x000fca0000201000 */
[----:B------:R-:W-:-:S05]  /*2f030*/  FFMA.FTZ R4, R4, R230, 1.1641532182693481445e-10 ;  /* 0x2f00000004047423 */ /* 0x000fca00000100e6 */
[----:B------:R-:W-:Y:S01]  /*2f040*/  FSETP.GTU.FTZ.AND P2, PT, R4, R227, PT ;  /* 0x000000e30400720b */ /* 0x000fe20003f5c000 */
[----:B------:R-:W-:-:S03]  /*2f050*/  HADD2.F32 R4, -RZ, R75.H1_H1 ;  /* 0x3000004bff047230 */ /* 0x000fc60000004100 */
[----:B------:R-:W-:Y:S02]  /*2f060*/  SEL R222, RZ, 0x1, P2 ;  /* 0x00000001ffde7807 */ /* 0x000fe40001000000 */
[----:B------:R-:W-:-:S05]  /*2f070*/  FMUL.FTZ R4, R4, R226 ;  /* 0x000000e204047220 */ /* 0x000fca0000410000 */
[----:B------:R-:W-:-:S05]  /*2f080*/  FSEL R4, R4, RZ, !P2 ;  /* 0x000000ff04047208 */ /* 0x000fca0005000000 */
[--C-:B------:R-:W-:Y:S01]  /*2f090*/  FADD.FTZ R207, R207, R4.reuse ;  /* 0x00000004cfcf7221 */ /* 0x100fe20000010000 */
[----:B------:R-:W-:-:S03]  /*2f0a0*/  PRMT R4, R222, 0x7610, R4 ;  /* 0x00007610de047816 */ /* 0x000fc60000000004 */
[----:B------:R-:W-:-:S07]  /*2f0b0*/  @P1 FADD.FTZ R207, R79, R207 ;  /* 0x000000cf4fcf1221 */ /* 0x000fce0000010000 */
.L_x_39525:
        /* <DEDUP_REMOVED lines=47> */
.L_x_39533:
        /* <DEDUP_REMOVED lines=216> */
.L_x_39547:
[----:B-1----:R-:W-:Y:S01]  /*30130*/  FADD.FTZ R222, R225, R222 ;  /* 0x000000dee1de7221 */ /* 0x002fe20000010000 */
[----:B------:R-:W2:Y:S03]  /*30140*/  LDL R230, [R1+0x1a4] ;  /* 0x0001a40001e67983 */ /* 0x000ea60000100800 */
[----:B------:R-:W-:Y:S01]  /*30150*/  FFMA.FTZ R224, R222, R226, UR25 ;  /* 0x00000019dee07e23 */ /* 0x000fe200080100e2 */
[----:B------:R-:W3:Y:S01]  /*30160*/  LDL R249, [R1+0x1a8] ;  /* 0x0001a80001f97983 */ /* 0x000ee20000100800 */
[----:B------:R-:W1:Y:S01]  /*30170*/  @!P1 LDC.64 R222, c[0x0][0x250] ;  /* 0x00009400ffde9b82 */ /* 0x000e620000000a00 */
[----:B0-----:R-:W-:Y:S01]  /*30180*/  FMUL.FTZ R225, R231, R231 ;  /* 0x000000e7e7e17220 */ /* 0x001fe20000410000 */
[----:B------:R-:W-:Y:S01]  /*30190*/  PLOP3.LUT P2, PT, PT, PT, UP0, 0x40, 0x0 ;  /* 0x000000000000781c */ /* 0x000fe20003f4e808 */
[----:B------:R-:W4:Y:S03]  /*301a0*/  LDL R248, [R1+0x1ac] ;  /* 0x0001ac0001f87983 */ /* 0x000f260000100800 */
[----:B------:R-:W-:Y:S01]  /*301b0*/  FSEL R225, R225, RZ, !P2 ;  /* 0x000000ffe1e17208 */ /* 0x000fe20005000000 */
[----:B------:R-:W5:Y:S01]  /*301c0*/  LDL R251, [R1+0x198] ;  /* 0x0001980001fb7983 */ /* 0x000f620000100800 */
[----:B------:R-:W0:Y:S03]  /*301d0*/  @!P1 LDC.64 R226, c[0x0][0x258] ;  /* 0x00009600ffe29b82 */ /* 0x000e260000000a00 */
[----:B------:R-:W-:Y:S01]  /*301e0*/  FADD.FTZ R224, R224, R225 ;  /* 0x000000e1e0e07221 */ /* 0x000fe20000010000 */
[----:B------:R-:W5:Y:S05]  /*301f0*/  LDL R250, [R1+0x19c] ;  /* 0x00019c0001fa7983 */ /* 0x000f6a0000100800 */
[----:B------:R-:W0:Y:S01]  /*30200*/  MUFU.RSQ R224, R224 ;  /* 0x000000e000e07308 */ /* 0x000e220000001400 */
[----:B-1----:R-:W-:-:S05]  /*30210*/  @!P1 IMAD.WIDE R222, R229, 0x4, R222 ;  /* 0x00000004e5de9825 */ /* 0x002fca00078e02de */
[----:B------:R0:W-:Y:S02]  /*30220*/  @!P1 STG.E desc[UR10][R222.64], R231 ;  /* 0x000000e7de009986 */ /* 0x0001e4000c10190a */
[----:B0-----:R-:W-:Y:S02]  /*30230*/  @!P1 IMAD.WIDE R222, R229, 0x4, R226 ;  /* 0x00000004e5de9825 */ /* 0x001fe400078e02e2 */
[----:B------:R-:W3:Y:S04]  /*30240*/  LDL R227, [R1+0x1a0] ;  /* 0x0001a00001e37983 */ /* 0x000ee80000100800 */
[----:B------:R0:W-:Y:S01]  /*30250*/  @!P1 STG.E desc[UR10][R222.64], R224 ;  /* 0x000000e0de009986 */ /* 0x0001e2000c10190a */
[----:B------:R-:W-:-:S03]  /*30260*/  PLOP3.LUT P1, PT, PT, PT, UP0, 0x40, 0x0 ;  /* 0x000000000000781c */ /* 0x000fc60003f2e808 */
[----:B------:R-:W5:Y:S01]  /*30270*/  LDL R226, [R1+0x194] ;  /* 0x0001940001e27983 */ /* 0x000f620000100800 */
[----:B0-----:R-:W-:-:S03]  /*30280*/  FSEL R222, R231, RZ, P1 ;  /* 0x000000ffe7de7208 */ /* 0x001fc60000800000 */
[----:B------:R-:W5:Y:S02]  /*30290*/  LDL R231, [R1+0x190] ;  /* 0x0001900001e77983 */ /* 0x000f640000100800 */
[C---:B------:R-:W-:Y:S01]  /*302a0*/  FADD.FTZ R68, -R222.reuse, R68 ;  /* 0x00000044de447221 */ /* 0x040fe20000010100 */
[C---:B------:R-:W-:Y:S01]  /*302b0*/  FADD.FTZ R69, -R222.reuse, R69 ;  /* 0x00000045de457221 */ /* 0x040fe20000010100 */
[C---:B------:R-:W-:Y:S01]  /*302c0*/  FADD.FTZ R70, -R222.reuse, R70 ;  /* 0x00000046de467221 */ /* 0x040fe20000010100 */
[----:B------:R-:W-:Y:S01]  /*302d0*/  FADD.FTZ R71, -R222, R71 ;  /* 0x00000047de477221 */ /* 0x000fe20000010100 */
[C---:B------:R-:W-:Y:S01]  /*302e0*/  FMUL.FTZ R223, R224.reuse, R68 ;  /* 0x00000044e0df7220 */ /* 0x040fe20000410000 */
        /* <DEDUP_REMOVED lines=11> */
[----:B------:R-:W-:Y:S01]  /*303a0*/  F2FP.F16.F32.PACK_AB R68, R69, R68 ;  /* 0x000000444544723e */ /* 0x000fe200000000ff */
[----:B------:R-:W-:Y:S01]  /*303b0*/  FFMA.FTZ R69, R249, R230, R238 ;  /* 0x000000e6f9457223 */ /* 0x000fe200000100ee */
[----:B----4-:R-:W-:Y:S01]  /*303c0*/  FFMA.FTZ R70, R248, R227, R239 ;  /* 0x000000e3f8467223 */ /* 0x010fe200000100ef */
[C---:B------:R-:W-:Y:S01]  /*303d0*/  FMUL.FTZ R248, R224.reuse, R64 ;  /* 0x00000040e0f87220 */ /* 0x040fe20000410000 */
[----:B------:R-:W-:-:S03]  /*303e0*/  FMUL.FTZ R249, R224, R65 ;  /* 0x00000041e0f97220 */ /* 0x000fc60000410000 */
[----:B------:R-:W-:Y:S01]  /*303f0*/  F2FP.F16.F32.PACK_AB R69, R70, R69 ;  /* 0x000000454645723e */ /* 0x000fe200000000ff */
[----:B-----5:R-:W-:Y:S01]  /*30400*/  FFMA.FTZ R65, R226, R249, R233 ;  /* 0x000000f9e2417223 */ /* 0x020fe200000100e9 */
[----:B------:R-:W-:Y:S01]  /*30410*/  FFMA.FTZ R64, R231, R248, R232 ;  /* 0x000000f8e7407223 */ /* 0x000fe200000100e8 */
[----:B------:R-:W-:-:S04]  /*30420*/  IMAD.SHL.U32 R231, R228, 0x10, RZ ;  /* 0x00000010e4e77824 */ /* 0x000fc800078e00ff */
[----:B------:R-:W-:Y:S01]  /*30430*/  F2FP.F16.F32.PACK_AB R70, R65, R64 ;  /* 0x000000404146723e */ /* 0x000fe200000000ff */
[----:B------:R-:W-:Y:S01]  /*30440*/  FFMA.FTZ R64, R251, R66, R234 ;  /* 0x00000042fb407223 */ /* 0x000fe200000100ea */
[----:B------:R-:W-:Y:S01]  /*30450*/  FFMA.FTZ R65, R250, R67, R235 ;  /* 0x00000043fa417223 */ /* 0x000fe200000100eb */
[----:B------:R-:W-:Y:S01]  /*30460*/  SHF.R.U32.HI R226, RZ, 0x1c, R228 ;  /* 0x0000001cffe27819 */ /* 0x000fe200000116e4 */
[----:B------:R-:W2:Y:S03]  /*30470*/  LDL R250, [R1+0x1d4] ;  /* 0x0001d40001fa7983 */ /* 0x000ea60000100800 */
[----:B------:R-:W-:Y:S01]  /*30480*/  F2FP.F16.F32.PACK_AB R71, R65, R64 ;  /* 0x000000404147723e */ /* 0x000fe200000000ff */
        /* <DEDUP_REMOVED lines=13> */
[----:B------:R-:W-:Y:S01]  /*30560*/  FADD.FTZ R61, -R222, R61 ;  /* 0x0000003dde3d7221 */ /* 0x000fe20000010100 */
[----:B--2---:R-:W-:Y:S01]  /*30570*/  FFMA.FTZ R67, R70, R67, R219 ;  /* 0x0000004346437223 */ /* 0x004fe200000100db */
[C---:B------:R-:W-:Y:S01]  /*30580*/  FADD.FTZ R62, -R222.reuse, R62 ;  /* 0x0000003ede3e7221 */ /* 0x040fe20000010100 */
[C---:B------:R-:W-:Y:S01]  /*30590*/  FADD.FTZ R63, -R222.reuse, R63 ;  /* 0x0000003fde3f7221 */ /* 0x040fe20000010100 */
[----:B------:R-:W-:Y:S01]  /*305a0*/  FADD.FTZ R56, -R222, R56 ;  /* 0x00000038de387221 */ /* 0x000fe20000010100 */
[----:B----4-:R-:W-:Y:S01]  /*305b0*/  FFMA.FTZ R65, R65, R230, R142 ;  /* 0x000000e641417223 */ /* 0x010fe2000001008e */
[----:B------:R-:W-:Y:S01]  /*305c0*/  FFMA.FTZ R64, R64, R248, R216 ;  /* 0x000000f840407223 */ /* 0x000fe200000100d8 */
[----:B------:R-:W-:Y:S01]  /*305d0*/  FFMA.FTZ R68, R71, R249, R217 ;  /* 0x000000f947447223 */ /* 0x000fe200000100d9 */
[----:B------:R-:W-:Y:S01]  /*305e0*/  F2FP.F16.F32.PACK_AB R67, R67, R66 ;  /* 0x000000424343723e */ /* 0x000fe200000000ff */
[----:B------:R-:W2:Y:S01]  /*305f0*/  LDL R230, [R1+0x1bc] ;  /* 0x0001bc0001e67983 */ /* 0x000ea20000100800 */
[----:B------:R-:W-:Y:S01]  /*30600*/  F2FP.F16.F32.PACK_AB R65, R69, R65 ;  /* 0x000000414541723e */ /* 0x000fe200000000ff */
[----:B------:R-:W-:Y:S01]  /*30610*/  FFMA.FTZ R69, R250, R225, R141 ;  /* 0x000000e1fa457223 */ /* 0x000fe2000001008d */
[----:B------:R-:W-:Y:S01]  /*30620*/  F2FP.F16.F32.PACK_AB R66, R68, R64 ;  /* 0x000000404442723e */ /* 0x000fe200000000ff */
[----:B------:R-:W3:Y:S01]  /*30630*/  LDL R225, [R1+0x1b4] ;  /* 0x0001b40001e17983 */ /* 0x000ee20000100800 */
[----:B------:R-:W-:-:S03]  /*30640*/  IADD3 R68, P1, R231, UR4, RZ ;  /* 0x00000004e7447c10 */ /* 0x000fc6000ff3e0ff */
[----:B------:R-:W4:Y:S04]  /*30650*/  LDL R231, [R1+0x1b0] ;  /* 0x0001b00001e77983 */ /* 0x000f280000100800 */
[----:B------:R-:W5:Y:S01]  /*30660*/  LDL R250, [R1+0x1b8] ;  /* 0x0001b80001fa7983 */ /* 0x000f620000100800 */
[----:B------:R-:W-:-:S03]  /*30670*/  FFMA.FTZ R64, R251, R223, R140 ;  /* 0x000000dffb407223 */ /* 0x000fc6000001008c */
[----:B------:R-:W5:Y:S02]  /*30680*/  LDL R251, [R1+0x188] ;  /* 0x0001880001fb7983 */ /* 0x000f640000100800 */
[----:B------:R-:W-:Y:S02]  /*30690*/  F2FP.F16.F32.PACK_AB R64, R69, R64 ;  /* 0x000000404540723e */ /* 0x000fe400000000ff */
[----:B------:R-:W-:Y:S01]  /*306a0*/  IADD3.X R69, R226, UR5, RZ, P1, !PT ;  /* 0x00000005e2457c10 */ /* 0x000fe20008ffe4ff */
[----:B------:R-:W5:Y:S04]  /*306b0*/  LDL R227, [R1+0x18c] ;  /* 0x00018c0001e37983 */ /* 0x000f680000100800 */
[----:B------:R0:W-:Y:S04]  /*306c0*/  STG.E.128 desc[UR10][R68.64], R64 ;  /* 0x0000004044007986 */ /* 0x0001e8000c101d0a */
[----:B------:R-:W5:Y:S04]  /*306d0*/  LDL R226, [R1+0x184] ;  /* 0x0001840001e27983 */ /* 0x000f680000100800 */
[----:B------:R-:W5:Y:S04]  /*306e0*/  LDL R249, [R1+0x170] ;  /* 0x0001700001f97983 */ /* 0x000f680000100800 */
[----:B------:R-:W5:Y:S04]  /*306f0*/  LDL R70, [R1+0x174] ;  /* 0x0001740001467983 */ /* 0x000f680000100800 */
[----:B------:R-:W5:Y:S01]  /*30700*/  LDL R248, [R1+0x178] ;  /* 0x0001780001f87983 */ /* 0x000f620000100800 */
[C---:B0-----:R-:W-:Y:S01]  /*30710*/  FMUL.FTZ R65, R224.reuse, R60 ;  /* 0x0000003ce0417220 */ /* 0x041fe20000410000 */
[C---:B------:R-:W-:Y:S01]  /*30720*/  FMUL.FTZ R64, R224.reuse, R61 ;  /* 0x0000003de0407220 */ /* 0x040fe20000410000 */
[C---:B------:R-:W-:Y:S01]  /*30730*/  FMUL.FTZ R67, R224.reuse, R62 ;  /* 0x0000003ee0437220 */ /* 0x040fe20000410000 */
[----:B------:R-:W-:Y:S01]  /*30740*/  FMUL.FTZ R66, R224, R63 ;  /* 0x0000003fe0427220 */ /* 0x000fe20000410000 */
[----:B------:R-:W5:Y:S04]  /*30750*/  LDL R228, [R1+0x160] ;  /* 0x0001600001e47983 */ /* 0x000f680000100800 */
[----:B------:R-:W5:Y:S04]  /*30760*/  LDL R223, [R1+0x164] ;  /* 0x0001640001df7983 */ /* 0x000f680000100800 */
[----:B------:R-:W5:Y:S01]  /*30770*/  LDL R71, [R1+0x17c] ;  /* 0x00017c0001477983 */ /* 0x000f620000100800 */
[----:B---3--:R-:W-:Y:S01]  /*30780*/  FFMA.FTZ R61, R225, R64, R197 ;  /* 0x00000040e13d7223 */ /* 0x008fe200000100c5 */
[----:B----4-:R-:W-:Y:S01]  /*30790*/  FFMA.FTZ R60, R231, R65, R196 ;  /* 0x00000041e73c7223 */ /* 0x010fe200000100c4 */
[----:B--2---:R-:W-:Y:S01]  /*307a0*/  FFMA.FTZ R62, R230, R66, R199 ;  /* 0x00000042e63e7223 */ /* 0x004fe200000100c7 */
[----:B------:R-:W2:Y:S01]  /*307b0*/  LDL R225, [R1+0x16c] ;  /* 0x00016c0001e17983 */ /* 0x000ea20000100800 */
[----:B------:R-:W0:Y:S02]  /*307c0*/  LDC.64 R230, c[0x0][0x2b8] ;  /* 0x0000ae00ffe67b82 */ /* 0x000e240000000a00 */
[----:B------:R-:W-:Y:S01]  /*307d0*/  F2FP.F16.F32.PACK_AB R60, R61, R60 ;  /* 0x0000003c3d3c723e */ /* 0x000fe200000000ff */
[----:B-----5:R-:W-:-:S02]  /*307e0*/  FFMA.FTZ R61, R250, R67, R198 ;  /* 0x00000043fa3d7223 */ /* 0x020fc400000100c6 */
[----:B------:R-:W3:Y:S03]  /*307f0*/  LDL R250, [R1+0x168] ;  /* 0x0001680001fa7983 */ /* 0x000ee60000100800 */
[----:B------:R-:W-:Y:S01]  /*30800*/  F2FP.F16.F32.PACK_AB R61, R62, R61 ;  /* 0x0000003d3e3d723e */ /* 0x000fe200000000ff */
[----:B------:R-:W-:Y:S01]  /*30810*/  FADD.FTZ R62, -R222, R58 ;  /* 0x0000003ade3e7221 */ /* 0x000fe20000010100 */
[----:B------:R-:W-:Y:S02]  /*30820*/  FMUL.FTZ R58, R224, R56 ;  /* 0x00000038e03a7220 */ /* 0x000fe40000410000 */
[----:B------:R-:W4:Y:S01]  /*30830*/  LDL R56, [R1+0x180] ;  /* 0x0001800001387983 */ /* 0x000f220000100800 */
[C---:B------:R-:W-:Y:S01]  /*30840*/  FADD.FTZ R57, -R222.reuse, R57 ;  /* 0x00000039de397221 */ /* 0x040fe20000010100 */
[----:B------:R-:W-:Y:S01]  /*30850*/  FADD.FTZ R63, -R222, R59 ;  /* 0x0000003bde3f7221 */ /* 0x000fe20000010100 */
[----:B------:R-:W-:-:S02]  /*30860*/  FMUL.FTZ R59, R224, R62 ;  /* 0x0000003ee03b7220 */ /* 0x000fc40000410000 */
[C---:B------:R-:W-:Y:S01]  /*30870*/  FMUL.FTZ R68, R224.reuse, R57 ;  /* 0x00000039e0447220 */ /* 0x040fe20000410000 */
[----:B------:R-:W-:-:S03]  /*30880*/  FMUL.FTZ R69, R224, R63 ;  /* 0x0000003fe0457220 */ /* 0x000fc60000410000 */
[----:B------:R-:W-:Y:S01]  /*30890*/  FFMA.FTZ R63, R226, R68, R193 ;  /* 0x00000044e23f7223 */ /* 0x000fe200000100c1 */
[----:B------:R-:W-:Y:S02]  /*308a0*/  FFMA.FTZ R57, R227, R69, R195 ;  /* 0x00000045e3397223 */ /* 0x000fe400000100c3 */
[----:B------:R-:W1:Y:S01]  /*308b0*/  LDC.64 R226, c[0x0][0x2c0] ;  /* 0x0000b000ffe27b82 */ /* 0x000e620000000a00 */
[----:B----4-:R-:W-:Y:S01]  /*308c0*/  FFMA.FTZ R62, R56, R58, R192 ;  /* 0x0000003a383e7223 */ /* 0x010fe200000100c0 */
[----:B------:R-:W-:-:S04]  /*308d0*/  FFMA.FTZ R56, R251, R59, R194 ;  /* 0x0000003bfb387223 */ /* 0x000fc800000100c2 */
[----:B------:R-:W-:Y:S01]  /*308e0*/  F2FP.F16.F32.PACK_AB R62, R63, R62 ;  /* 0x0000003e3f3e723e */ /* 0x000fe200000000ff */
[----:B------:R-:W4:Y:S01]  /*308f0*/  LDL R251, [R1+0x154] ;  /* 0x0001540001fb7983 */ /* 0x000f220000100800 */
[----:B------:R-:W-:Y:S01]  /*30900*/  F2FP.F16.F32.PACK_AB R63, R57, R56 ;  /* 0x00000038393f723e */ /* 0x000fe200000000ff */
[----:B0-----:R-:W-:-:S04]  /*30910*/  IMAD.WIDE.U32 R56, R214, 0x10, R230 ;  /* 0x00000010d6387825 */ /* 0x001fc800078e00e6 */
[----:B---3--:R-:W-:Y:S02]  /*30920*/  FFMA.FTZ R59, R250, R59, R134 ;  /* 0x0000003bfa3b7223 */ /* 0x008fe40000010086 */
[----:B------:R-:W3:Y:S04]  /*30930*/  LDL R250, [R1+0x158] ;  /* 0x0001580001fa7983 */ /* 0x000ee80000100800 */
[----:B------:R2:W-:Y:S02]  /*30940*/  STG.E.128 desc[UR10][R56.64], R60 ;  /* 0x0000003c38007986 */ /* 0x0005e4000c101d0a */
[----:B--2---:R-:W-:Y:S01]  /*30950*/  FFMA.FTZ R56, R225, R69, R135 ;  /* 0x00000045e1387223 */ /* 0x004fe20000010087 */
[----:B------:R-:W-:Y:S01]  /*30960*/  FFMA.FTZ R62, R70, R64, R137 ;  /* 0x00000040463e7223 */ /* 0x000fe20000010089 */
[----:B------:R-:W-:Y:S01]  /*30970*/  FFMA.FTZ R57, R248, R67, R138 ;  /* 0x00000043f8397223 */ /* 0x000fe2000001008a */
[----:B------:R-:W2:Y:S02]  /*30980*/  LDL R64, [R1+0x150] ;  /* 0x0001500001407983 */ /* 0x000ea40000100800 */
[----:B------:R-:W-:Y:S01]  /*30990*/  F2FP.F16.F32.PACK_AB R59, R56, R59 ;  /* 0x0000003b383b723e */ /* 0x000fe200000000ff */
[----:B------:R-:W-:Y:S01]  /*309a0*/  FFMA.FTZ R56, R249, R65, R136 ;  /* 0x00000041f9387223 */ /* 0x000fe20000010088 */
[----:B------:R-:W-:Y:S01]  /*309b0*/  FFMA.FTZ R58, R228, R58, R132 ;  /* 0x0000003ae43a7223 */ /* 0x000fe20000010084 */
[----:B------:R-:W5:Y:S01]  /*309c0*/  LDL R249, [R1+0x15c] ;  /* 0x00015c0001f97983 */ /* 0x000f620000100800 */
[----:B------:R-:W-:-:S03]  /*309d0*/  FFMA.FTZ R60, R223, R68, R133 ;  /* 0x00000044df3c7223 */ /* 0x000fc60000010085 */
[----:B------:R-:W2:Y:S04]  /*309e0*/  LDL R248, [R1+0x140] ;  /* 0x0001400001f87983 */ /* 0x000ea80000100800 */
[----:B------:R-:W2:Y:S04]  /*309f0*/  LDL R228, [R1+0x144] ;  /* 0x0001440001e47983 */ /* 0x000ea80000100800 */
[----:B------:R-:W2:Y:S04]  /*30a00*/  LDL R225, [R1+0x148] ;  /* 0x0001480001e17983 */ /* 0x000ea80000100800 */
[----:B------:R-:W2:Y:S01]  /*30a10*/  LDL R223, [R1+0x14c] ;  /* 0x00014c0001df7983 */ /* 0x000ea20000100800 */
[----:B------:R-:W-:-:S03]  /*30a20*/  FFMA.FTZ R61, R71, R66, R139 ;  /* 0x00000042473d7223 */ /* 0x000fc6000001008b */
        /* <DEDUP_REMOVED lines=8> */
[----:B------:R-:W-:-:S02]  /*30ab0*/  F2FP.F16.F32.PACK_AB R58, R60, R58 ;  /* 0x0000003a3c3a723e */ /* 0x000fc400000000ff */
[----:B------:R-:W-:Y:S01]  /*30ac0*/  F2FP.F16.F32.PACK_AB R57, R61, R57 ;  /* 0x000000393d39723e */ /* 0x000fe200000000ff */
[----:B-1----:R-:W-:Y:S01]  /*30ad0*/  IMAD.WIDE.U32 R60, R214, 0x10, R226 ;  /* 0x00000010d63c7825 */ /* 0x002fe200078e00e2 */
[----:B------:R-:W-:-:S03]  /*30ae0*/  F2FP.F16.F32.PACK_AB R56, R62, R56 ;  /* 0x000000383e38723e */ /* 0x000fc600000000ff */
        /* <DEDUP_REMOVED lines=17> */
[C---:B------:R-:W-:Y:S01]  /*30c00*/  FMUL.FTZ R60, R224.reuse, R49 ;  /* 0x00000031e03c7220 */ /* 0x040fe20000410000 */
[----:B------:R-:W-:Y:S01]  /*30c10*/  FMUL.FTZ R51, R224, R51 ;  /* 0x00000033e0337220 */ /* 0x000fe20000410000 */
[C---:B------:R-:W-:Y:S01]  /*30c20*/  FADD.FTZ R62, -R222.reuse, R37 ;  /* 0x00000025de3e7221 */ /* 0x040fe20000010100 */
[----:B------:R-:W-:-:S02]  /*30c30*/  FADD.FTZ R37, -R222, R202 ;  /* 0x000000cade257221 */ /* 0x000fc40000010100 */
[----:B------:R-:W2:Y:S01]  /*30c40*/  LDL R202, [R1+0x100] ;  /* 0x0001000001ca7983 */ /* 0x000ea20000100800 */
[----:B---3--:R-:W-:Y:S01]  /*30c50*/  FFMA.FTZ R53, R250, R59, R190 ;  /* 0x0000003bfa357223 */ /* 0x008fe200000100be */
[----:B----4-:R-:W-:Y:S02]  /*30c60*/  FFMA.FTZ R55, R251, R57, R189 ;  /* 0x00000039fb377223 */ /* 0x010fe400000100bd */
[----:B------:R-:W3:Y:S04]  /*30c70*/  LDL R250, [R1+0xf0] ;  /* 0x0000f00001fa7983 */ /* 0x000ee80000100800 */
[----:B------:R-:W4:Y:S01]  /*30c80*/  LDL R251, [R1+0x10c] ;  /* 0x00010c0001fb7983 */ /* 0x000f220000100800 */
[----:B-----5:R-:W-:Y:S01]  /*30c90*/  FFMA.FTZ R54, R249, R56, R191 ;  /* 0x00000038f9367223 */ /* 0x020fe200000100bf */
[----:B--2---:R-:W-:-:S02]  /*30ca0*/  FFMA.FTZ R52, R64, R58, R188 ;  /* 0x0000003a40347223 */ /* 0x004fc400000100bc */
[----:B------:R-:W2:Y:S02]  /*30cb0*/  LDL R249, [R1+0xf8] ;  /* 0x0000f80001f97983 */ /* 0x000ea40000100800 */
[----:B------:R-:W-:Y:S01]  /*30cc0*/  F2FP.F16.F32.PACK_AB R53, R54, R53 ;  /* 0x000000353635723e */ /* 0x000fe200000000ff */
[----:B------:R-:W-:Y:S01]  /*30cd0*/  FADD.FTZ R54, -R222, R50 ;  /* 0x00000032de367221 */ /* 0x000fe20000010100 */
[C---:B------:R-:W-:Y:S01]  /*30ce0*/  FMUL.FTZ R50, R224.reuse, R48 ;  /* 0x00000030e0327220 */ /* 0x040fe20000410000 */
[----:B------:R-:W-:Y:S02]  /*30cf0*/  F2FP.F16.F32.PACK_AB R52, R55, R52 ;  /* 0x000000343734723e */ /* 0x000fe400000000ff */
[----:B------:R-:W-:Y:S01]  /*30d00*/  FMUL.FTZ R61, R224, R54 ;  /* 0x00000036e03d7220 */ /* 0x000fe20000410000 */
[----:B------:R-:W-:Y:S01]  /*30d10*/  FFMA.FTZ R54, R248, R50, R184 ;  /* 0x00000032f8367223 */ /* 0x000fe200000100b8 */
[----:B------:R-:W-:Y:S01]  /*30d20*/  FFMA.FTZ R55, R228, R60, R185 ;  /* 0x0000003ce4377223 */ /* 0x000fe200000100b9 */
[----:B------:R-:W5:Y:S01]  /*30d30*/  LDL R248, [R1+0xe0] ;  /* 0x0000e00001f87983 */ /* 0x000f620000100800 */
[----:B------:R-:W-:Y:S01]  /*30d40*/  FFMA.FTZ R48, R225, R61, R186 ;  /* 0x0000003de1307223 */ /* 0x000fe200000100ba */
[----:B------:R-:W-:-:S02]  /*30d50*/  FFMA.FTZ R49, R223, R51, R187 ;  /* 0x00000033df317223 */ /* 0x000fc400000100bb */
[----:B------:R-:W-:Y:S01]  /*30d60*/  F2FP.F16.F32.PACK_AB R54, R55, R54 ;  /* 0x000000363736723e */ /* 0x000fe200000000ff */
[----:B------:R-:W2:Y:S02]  /*30d70*/  LDL R228, [R1+0xe8] ;  /* 0x0000e80001e47983 */ /* 0x000ea40000100800 */
[----:B------:R-:W-:Y:S01]  /*30d80*/  F2FP.F16.F32.PACK_AB R55, R49, R48 ;  /* 0x000000303137723e */ /* 0x000fe200000000ff */
[----:B------:R-:W-:Y:S01]  /*30d90*/  IMAD.WIDE.U32 R48, R3, 0x10, R230 ;  /* 0x0000001003307825 */ /* 0x000fe200078e00e6 */
[----:B------:R-:W3:Y:S03]  /*30da0*/  LDL R225, [R1+0xec] ;  /* 0x0000ec0001e17983 */ /* 0x000ee60000100800 */
[----:B------:R-:W-:Y:S01]  /*30db0*/  FFMA.FTZ R51, R70, R51, R127 ;  /* 0x0000003346337223 */ /* 0x000fe2000001007f */
[----:B------:R0:W-:Y:S01]  /*30dc0*/  STG.E.128 desc[UR10][R48.64], R52 ;  /* 0x0000003430007986 */ /* 0x0001e2000c101d0a */
[C---:B------:R-:W-:Y:S01]  /*30dd0*/  FADD.FTZ R40, -R222.reuse, R40 ;  /* 0x00000028de287221 */ /* 0x040fe20000010100 */
[----:B------:R-:W-:-:S02]  /*30de0*/  FADD.FTZ R42, -R222, R42 ;  /* 0x0000002ade2a7221 */ /* 0x000fc40000010100 */
[----:B------:R-:W2:Y:S01]  /*30df0*/  LDL R223, [R1+0xe4] ;  /* 0x0000e40001df7983 */ /* 0x000ea20000100800 */
[----:B------:R-:W-:Y:S01]  /*30e00*/  FFMA.FTZ R50, R67, R50, R124 ;  /* 0x0000003243327223 */ /* 0x000fe2000001007c */
[----:B0-----:R-:W-:Y:S01]  /*30e10*/  FFMA.FTZ R48, R71, R61, R126 ;  /* 0x0000003d47307223 */ /* 0x001fe2000001007e */
[----:B------:R-:W-:Y:S01]  /*30e20*/  FFMA.FTZ R49, R68, R59, R130 ;  /* 0x0000003b44317223 */ /* 0x000fe20000010082 */
[----:B------:R-:W-:Y:S01]  /*30e30*/  FFMA.FTZ R52, R66, R60, R125 ;  /* 0x0000003c42347223 */ /* 0x000fe2000001007d */
[----:B------:R-:W-:Y:S01]  /*30e40*/  FFMA.FTZ R53, R65, R56, R131 ;  /* 0x0000003841357223 */ /* 0x000fe20000010083 */
[----:B------:R-:W-:Y:S01]  /*30e50*/  FFMA.FTZ R54, R63, R57, R129 ;  /* 0x000000393f367223 */ /* 0x000fe20000010081 */
[----:B------:R-:W-:Y:S01]  /*30e60*/  F2FP.F16.F32.PACK_AB R51, R51, R48 ;  /* 0x000000303333723e */ /* 0x000fe200000000ff */
[----:B------:R-:W-:Y:S01]  /*30e70*/  FFMA.FTZ R48, R69, R58, R128 ;  /* 0x0000003a45307223 */ /* 0x000fe20000010080 */
[----:B------:R-:W-:Y:S01]  /*30e80*/  F2FP.F16.F32.PACK_AB R50, R52, R50 ;  /* 0x000000323432723e */ /* 0x000fe200000000ff */
[----:B------:R-:W-:Y:S01]  /*30e90*/  FADD.FTZ R55, -R222, R38 ;  /* 0x00000026de377221 */ /* 0x000fe20000010100 */
[----:B------:R-:W-:Y:S01]  /*30ea0*/  F2FP.F16.F32.PACK_AB R49, R53, R49 ;  /* 0x000000313531723e */ /* 0x000fe200000000ff */
[----:B------:R-:W-:-:S04]  /*30eb0*/  IMAD.WIDE.U32 R52, R3, 0x10, R226 ;  /* 0x0000001003347825 */ /* 0x000fc800078e00e2 */
[C---:B------:R-:W-:Y:S01]  /*30ec0*/  FADD.FTZ R3, -R222.reuse, R44 ;  /* 0x0000002cde037221 */ /* 0x040fe20000010100 */
[C---:B------:R-:W-:Y:S01]  /*30ed0*/  FADD.FTZ R57, -R222.reuse, R20 ;  /* 0x00000014de397221 */ /* 0x040fe20000010100 */
[----:B------:R-:W-:Y:S01]  /*30ee0*/  FADD.FTZ R44, -R222, R21 ;  /* 0x00000015de2c7221 */ /* 0x000fe20000010100 */
[----:B------:R-:W-:Y:S01]  /*30ef0*/  F2FP.F16.F32.PACK_AB R48, R54, R48 ;  /* 0x000000303630723e */ /* 0x000fe200000000ff */
[C---:B------:R-:W-:Y:S01]  /*30f00*/  FADD.FTZ R21, -R222.reuse, R16 ;  /* 0x00000010de157221 */ /* 0x040fe20000010100 */
[C---:B------:R-:W-:Y:S01]  /*30f10*/  FADD.FTZ R20, -R222.reuse, R19 ;  /* 0x00000013de147221 */ /* 0x040fe20000010100 */
[C---:B------:R-:W-:Y:S01]  /*30f20*/  FADD.FTZ R19, -R222.reuse, R205 ;  /* 0x000000cdde137221 */ /* 0x040fe20000010100 */
[C---:B------:R-:W-:Y:S01]  /*30f30*/  FADD.FTZ R16, -R222.reuse, R206 ;  /* 0x000000cede107221 */ /* 0x040fe20000010100 */
[----:B------:R-:W4:Y:S04]  /*30f40*/  LDL R205, [R1+0x114] ;  /* 0x0001140001cd7983 */ /* 0x000f280000100800 */
[----:B------:R-:W5:Y:S01]  /*30f50*/  LDL R206, [R1+0x110] ;  /* 0x0001100001ce7983 */ /* 0x000f620000100800 */
[C---:B------:R-:W-:Y:S01]  /*30f60*/  FADD.FTZ R60, -R222.reuse, R39 ;  /* 0x00000027de3c7221 */ /* 0x040fe20000010100 */
[----:B------:R-:W-:-:S02]  /*30f70*/  FADD.FTZ R39, -R222, R204 ;  /* 0x000000ccde277221 */ /* 0x000fc40000010100 */
[----:B------:R0:W-:Y:S04]  /*30f80*/  STG.E.128 desc[UR10][R52.64], R48 ;  /* 0x0000003034007986 */ /* 0x0001e8000c101d0a */
[----:B------:R-:W2:Y:S01]  /*30f90*/  LDL R204, [R1+0x118] ;  /* 0x0001180001cc7983 */ /* 0x000ea20000100800 */
[----:B------:R-:W-:-:S03]  /*30fa0*/  FMUL.FTZ R67, R224, R41 ;  /* 0x00000029e0437220 */ /* 0x000fc60000410000 */
[----:B------:R-:W2:Y:S01]  /*30fb0*/  LDL R71, [R1+0xf4] ;  /* 0x0000f40001477983 */ /* 0x000ea20000100800 */
[C---:B0-----:R-:W-:Y:S01]  /*30fc0*/  FADD.FTZ R53, -R222.reuse, R17 ;  /* 0x00000011de357221 */ /* 0x041fe20000010100 */
[C---:B------:R-:W-:Y:S02]  /*30fd0*/  FADD.FTZ R17, -R222.reuse, R203 ;  /* 0x000000cbde117221 */ /* 0x040fe40000010100 */
[----:B------:R-:W2:Y:S01]  /*30fe0*/  LDL R203, [R1+0x11c] ;  /* 0x00011c0001cb7983 */ /* 0x000ea20000100800 */
[----:B------:R-:W-:-:S03]  /*30ff0*/  FADD.FTZ R51, -R222, R200 ;  /* 0x000000c8de337221 */ /* 0x000fc60000010100 */
[----:B------:R-:W2:Y:S01]  /*31000*/  LDL R200, [R1+0x108] ;  /* 0x0001080001c87983 */ /* 0x000ea20000100800 */
        /* <DEDUP_REMOVED lines=8> */
[----:B------:R-:W2:Y:S01]  /*31090*/  LDL R201, [R1+0x104] ;  /* 0x0001040001c97983 */ /* 0x000ea20000100800 */
        /* <DEDUP_REMOVED lines=9> */
[----:B------:R-:W-:Y:S01]  /*31130*/  FADD.FTZ R68, -R222, R207 ;  /* 0x000000cfde447221 */ /* 0x000fe20000010100 */
[C---:B------:R-:W-:Y:S01]  /*31140*/  FMUL.FTZ R50, R224.reuse, R40 ;  /* 0x00000028e0327220 */ /* 0x040fe20000410000 */
[----:B------:R-:W-:Y:S01]  /*31150*/  FMUL.FTZ R69, R224, R42 ;  /* 0x0000002ae0457220 */ /* 0x000fe20000410000 */
[----:B------:R-:W-:Y:S01]  /*31160*/  FADD.FTZ R43, -R222, R43 ;  /* 0x0000002bde2b7221 */ /* 0x000fe20000010100 */
[C---:B------:R-:W-:Y:S01]  /*31170*/  FMUL.FTZ R40, R224.reuse, R19 ;  /* 0x00000013e0287220 */ /* 0x040fe20000410000 */
[----:B------:R-:W-:Y:S01]  /*31180*/  FMUL.FTZ R42, R224, R68 ;  /* 0x00000044e02a7220 */ /* 0x000fe20000410000 */
[----:B------:R-:W-:Y:S01]  /*31190*/  FADD.FTZ R56, -R222, R31 ;  /* 0x0000001fde387221 */ /* 0x000fe20000010100 */
[----:B------:R-:W-:Y:S01]  /*311a0*/  FMUL.FTZ R70, R224, R43 ;  /* 0x0000002be0467220 */ /* 0x000fe20000410000 */
[----:B------:R-:W2:Y:S01]  /*311b0*/  LDL R68, [R1+0xdc] ;  /* 0x0000dc0001447983 */ /* 0x000ea20000100800 */
[----:B------:R-:W-:Y:S01]  /*311c0*/  FADD.FTZ R31, -R222, R25 ;  /* 0x00000019de1f7221 */ /* 0x000fe20000010100 */
[C---:B------:R-:W-:Y:S01]  /*311d0*/  FMUL.FTZ R25, R224.reuse, R62 ;  /* 0x0000003ee0197220 */ /* 0x040fe20000410000 */
[C---:B------:R-:W-:Y:S01]  /*311e0*/  FMUL.FTZ R45, R224.reuse, R52 ;  /* 0x00000034e02d7220 */ /* 0x040fe20000410000 */
[----:B------:R-:W-:Y:S01]  /*311f0*/  FMUL.FTZ R62, R224, R20 ;  /* 0x00000014e03e7220 */ /* 0x000fe20000410000 */
[----:B----4-:R-:W-:Y:S01]  /*31200*/  FFMA.FTZ R18, R205, R23, R181 ;  /* 0x00000017cd127223 */ /* 0x010fe200000100b5 */
[----:B-----5:R-:W-:Y:S01]  /*31210*/  FFMA.FTZ R17, R206, R22, R180 ;  /* 0x00000016ce117223 */ /* 0x020fe200000100b4 */
[-C--:B------:R-:W-:Y:S01]  /*31220*/  FFMA.FTZ R20, R251, R70.reuse, R179 ;  /* 0x00000046fb147223 */ /* 0x080fe200000100b3 */
[----:B---3--:R-:W-:Y:S01]  /*31230*/  FFMA.FTZ R52, R225, R70, R119 ;  /* 0x00000046e1347223 */ /* 0x008fe20000010077 */
[----:B------:R-:W-:Y:S01]  /*31240*/  FADD.FTZ R59, -R222, R32 ;  /* 0x00000020de3b7221 */ /* 0x000fe20000010100 */
[----:B------:R-:W3:Y:S01]  /*31250*/  LDL R70, [R1+0xd4] ;  /* 0x0000d40001467983 */ /* 0x000ee20000100800 */
[----:B------:R-:W-:Y:S01]  /*31260*/  F2FP.F16.F32.PACK_AB R16, R18, R17 ;  /* 0x000000111210723e */ /* 0x000fe200000000ff */
[----:B--2---:R-:W-:Y:S01]  /*31270*/  FFMA.FTZ R17, R204, R48, R182 ;  /* 0x00000030cc117223 */ /* 0x004fe200000100b6 */
[----:B------:R-:W-:Y:S01]  /*31280*/  FFMA.FTZ R18, R202, R50, R176 ;  /* 0x00000032ca127223 */ /* 0x000fe200000100b0 */
[----:B------:R-:W-:Y:S01]  /*31290*/  FADD.FTZ R30, -R222, R30 ;  /* 0x0000001ede1e7221 */ /* 0x000fe20000010100 */
[----:B------:R-:W-:Y:S01]  /*312a0*/  FMUL.FTZ R47, R224, R21 ;  /* 0x00000015e02f7220 */ /* 0x000fe20000410000 */
        /* <DEDUP_REMOVED lines=8> */
[----:B------:R-:W-:Y:S01]  /*31330*/  FMUL.FTZ R39, R224, R39 ;  /* 0x00000027e0277220 */ /* 0x000fe20000410000 */
[----:B------:R-:W2:Y:S01]  /*31340*/  LDL R207, [R1+0xc4] ;  /* 0x0000c40001cf7983 */ /* 0x000ea20000100800 */
[----:B------:R-:W-:Y:S01]  /*31350*/  FFMA.FTZ R51, R203, R49, R183 ;  /* 0x00000031cb337223 */ /* 0x000fe200000100b7 */
[----:B------:R-:W-:-:S04]  /*31360*/  FFMA.FTZ R19, R200, R69, R178 ;  /* 0x00000045c8137223 */ /* 0x000fc800000100b2 */
[----:B------:R-:W-:Y:S01]  /*31370*/  F2FP.F16.F32.PACK_AB R17, R51, R17 ;  /* 0x000000113311723e */ /* 0x000fe200000000ff */
[----:B------:R-:W-:Y:S01]  /*31380*/  FFMA.FTZ R51, R250, R22, R120 ;  /* 0x00000016fa337223 */ /* 0x000fe20000010078 */
[----:B------:R-:W-:Y:S01]  /*31390*/  FFMA.FTZ R22, R248, R50, R116 ;  /* 0x00000032f8167223 */ /* 0x000fe20000010074 */
[----:B------:R-:W-:Y:S01]  /*313a0*/  FFMA.FTZ R50, R228, R69, R118 ;  /* 0x00000045e4327223 */ /* 0x000fe20000010076 */
[----:B------:R-:W-:Y:S01]  /*313b0*/  FADD.FTZ R32, -R222, R34 ;  /* 0x00000022de207221 */ /* 0x000fe20000010100 */
[----:B------:R-:W4:Y:S01]  /*313c0*/  LDL R69, [R1+0xd8] ;  /* 0x0000d80001457983 */ /* 0x000f220000100800 */
[----:B------:R-:W-:Y:S02]  /*313d0*/  FFMA.FTZ R21, R201, R67, R177 ;  /* 0x00000043c9157223 */ /* 0x000fe400000100b1 */
        /* <DEDUP_REMOVED lines=16> */
[----:B------:R-:W-:Y:S01]  /*314e0*/  F2FP.F16.F32.PACK_AB R18, R21, R18 ;  /* 0x000000121512723e */ /* 0x000fe200000000ff */
[----:B------:R-:W-:Y:S01]  /*314f0*/  FFMA.FTZ R53, R223, R67, R117 ;  /* 0x00000043df357223 */ /* 0x000fe20000010075 */
[----:B------:R-:W-:Y:S01]  /*31500*/  F2FP.F16.F32.PACK_AB R19, R20, R19 ;  /* 0x000000131413723e */ /* 0x000fe200000000ff */
[----:B------:R-:W-:Y:S01]  /*31510*/  IMAD.WIDE.U32 R20, R2, 0x10, R230 ;  /* 0x0000001002147825 */ /* 0x000fe200078e00e6 */
[----:B------:R-:W5:Y:S03]  /*31520*/  LDL R224, [R1+0xc8] ;  /* 0x0000c80001e07983 */ /* 0x000f660000100800 */
[----:B------:R-:W-:Y:S01]  /*31530*/  FFMA.FTZ R49, R214, R49, R123 ;  /* 0x00000031d6317223 */ /* 0x000fe2000001007b */
[----:B------:R-:W-:Y:S01]  /*31540*/  FFMA.FTZ R48, R249, R48, R122 ;  /* 0x00000030f9307223 */ /* 0x000fe2000001007a */
[----:B------:R-:W-:Y:S01]  /*31550*/  FFMA.FTZ R54, R71, R23, R121 ;  /* 0x0000001747367223 */ /* 0x000fe20000010079 */
[----:B------:R-:W5:Y:S04]  /*31560*/  LDL R206, [R1+0xcc] ;  /* 0x0000cc0001ce7983 */ /* 0x000f680000100800 */
[----:B------:R-:W5:Y:S04]  /*31570*/  LDL R223, [R1+0xa8] ;  /* 0x0000a80001df7983 */ /* 0x000f680000100800 */
[----:B------:R-:W5:Y:S04]  /*31580*/  LDL R214, [R1+0xc0] ;  /* 0x0000c00001d67983 */ /* 0x000f680000100800 */
[----:B------:R-:W5:Y:S01]  /*31590*/  LDL R205, [R1+0xac] ;  /* 0x0000ac0001cd7983 */ /* 0x000f620000100800 */
[----:B------:R-:W-:-:S03]  /*315a0*/  F2FP.F16.F32.PACK_AB R23, R52, R50 ;  /* 0x000000323417723e */ /* 0x000fc600000000ff */
[----:B------:R-:W5:Y:S01]  /*315b0*/  LDL R222, [R1+0xd0] ;  /* 0x0000d00001de7983 */ /* 0x000f620000100800 */
[----:B------:R-:W-:-:S03]  /*315c0*/  F2FP.F16.F32.PACK_AB R22, R53, R22 ;  /* 0x000000163516723e */ /* 0x000fc600000000ff */
[----:B------:R0:W-:Y:S04]  /*315d0*/  STG.E.128 desc[UR10][R20.64], R16 ;  /* 0x0000001014007986 */ /* 0x0001e8000c101d0a */
[----:B------:R-:W5:Y:S04]  /*315e0*/  LDL R204, [R1+0xb0] ;  /* 0x0000b00001cc7983 */ /* 0x000f680000100800 */
[----:B------:R-:W5:Y:S04]  /*315f0*/  LDL R203, [R1+0xb4] ;  /* 0x0000b40001cb7983 */ /* 0x000f680000100800 */
[----:B------:R-:W5:Y:S04]  /*31600*/  LDL R201, [R1+0xbc] ;  /* 0x0000bc0001c97983 */ /* 0x000f680000100800 */
[----:B------:R-:W5:Y:S01]  /*31610*/  LDL R202, [R1+0xb8] ;  /* 0x0000b80001ca7983 */ /* 0x000f620000100800 */
[----:B0-----:R-:W-:Y:S01]  /*31620*/  F2FP.F16.F32.PACK_AB R21, R49, R48 ;  /* 0x000000303115723e */ /* 0x001fe200000000ff */
[----:B------:R-:W-:Y:S01]  /*31630*/  IMAD.WIDE.U32 R16, R2, 0x10, R226 ;  /* 0x0000001002107825 */ /* 0x000fe200078e00e2 */
[----:B------:R-:W-:Y:S01]  /*31640*/  F2FP.F16.F32.PACK_AB R20, R54, R51 ;  /* 0x000000333614723e */ /* 0x000fe200000000ff */
[----:B------:R-:W5:Y:S04]  /*31650*/  LDL R200, [R1+0xa0] ;  /* 0x0000a00001c87983 */ /* 0x000f680000100800 */
[----:B------:R0:W-:Y:S04]  /*31660*/  STG.E.128 desc[UR10][R16.64], R20 ;  /* 0x0000001410007986 */ /* 0x0001e8000c101d0a */
[----:B------:R-:W5:Y:S04]  /*31670*/  LDL R67, [R1+0x9c] ;  /* 0x00009c0001437983 */ /* 0x000f680000100800 */
[----:B------:R-:W5:Y:S01]  /*31680*/  LDL R71, [R1+0xa4] ;  /* 0x0000a40001477983 */ /* 0x000f620000100800 */
[----:B0-----:R-:W-:-:S03]  /*31690*/  FFMA.FTZ R21, R68, R35, R175 ;  /* 0x0000002344157223 */ /* 0x001fc600000100af */
[----:B------:R-:W5:Y:S01]  /*316a0*/  LDL R68, [R1+0x98] ;  /* 0x0000980001447983 */ /* 0x000f620000100800 */
[----:B---3--:R-:W-:-:S03]  /*316b0*/  FFMA.FTZ R22, R70, R25, R173 ;  /* 0x0000001946167223 */ /* 0x008fc600000100ad */
[----:B------:R-:W3:Y:S01]  /*316c0*/  LDL R70, [R1+0x90] ;  /* 0x0000900001467983 */ /* 0x000ee20000100800 */
[----:B----4-:R-:W-:-:S03]  /*316d0*/  FFMA.FTZ R17, R69, R34, R174 ;  /* 0x0000002245117223 */ /* 0x010fc600000100ae */
[----:B------:R-:W4:Y:S01]  /*316e0*/  LDL R69, [R1+0x94] ;  /* 0x0000940001457983 */ /* 0x000f220000100800 */
[----:B------:R-:W-:-:S04]  /*316f0*/  IMAD.WIDE.U32 R50, R0, 0x10, R230 ;  /* 0x0000001000327825 */ /* 0x000fc800078e00e6 */
[----:B--2---:R-:W-:Y:S02]  /*31700*/  FFMA.FTZ R20, R207, R64, R169 ;  /* 0x00000040cf147223 */ /* 0x004fe400000100a9 */
[----:B------:R-:W2:Y:S01]  /*31710*/  LDL R207, [R1+0x88] ;  /* 0x0000880001cf7983 */ /* 0x000ea20000100800 */
[----:B------:R-:W-:-:S04]  /*31720*/  IMAD.WIDE.U32 R56, R0, 0x10, R226 ;  /* 0x0000001000387825 */ /* 0x000fc800078e00e2 */
[----:B------:R-:W-:-:S04]  /*31730*/  IMAD.WIDE.U32 R52, R213, 0x10, R230 ;  /* 0x00000010d5347825 */ /* 0x000fc800078e00e6 */
[----:B------:R-:W-:Y:S02]  /*31740*/  IMAD.WIDE.U32 R58, R213, 0x10, R226 ;  /* 0x00000010d53a7825 */ /* 0x000fe400078e00e2 */
[----:B------:R-:W2:Y:S02]  /*31750*/  LDL R213, [R1+0x60] ;  /* 0x0000600001d57983 */ /* 0x000ea40000100800 */
[-C--:B-----5:R-:W-:Y:S01]  /*31760*/  FFMA.FTZ R0, R224, R65.reuse, R170 ;  /* 0x00000041e0007223 */ /* 0x0a0fe200000100aa */
[-C--:B------:R-:W-:Y:S02]  /*31770*/  FFMA.FTZ R19, R206, R66.reuse, R171 ;  /* 0x00000042ce137223 */ /* 0x080fe400000100ab */
[----:B------:R-:W5:Y:S01]  /*31780*/  LDL R206, [R1+0x68] ;  /* 0x0000680001ce7983 */ /* 0x000f620000100800 */
[----:B------:R-:W-:Y:S01]  /*31790*/  FFMA.FTZ R2, R223, R65, R110 ;  /* 0x00000041df027223 */ /* 0x000fe2000001006e */
[----:B------:R-:W-:Y:S01]  /*317a0*/  FFMA.FTZ R18, R214, R63, R168 ;  /* 0x0000003fd6127223 */ /* 0x000fe200000100a8 */
[----:B------:R-:W-:Y:S01]  /*317b0*/  FFMA.FTZ R23, R205, R66, R111 ;  /* 0x00000042cd177223 */ /* 0x000fe2000001006f */
[----:B------:R-:W-:Y:S01]  /*317c0*/  F2FP.F16.F32.PACK_AB R19, R19, R0 ;  /* 0x000000001313723e */ /* 0x000fe200000000ff */
[----:B------:R-:W5:Y:S01]  /*317d0*/  LDL R214, [R1+0x80] ;  /* 0x0000800001d67983 */ /* 0x000f620000100800 */
[----:B------:R-:W-:Y:S01]  /*317e0*/  FFMA.FTZ R16, R222, R24, R172 ;  /* 0x00000018de107223 */ /* 0x000fe200000100ac */
[----:B------:R-:W-:-:S02]  /*317f0*/  F2FP.F16.F32.PACK_AB R18, R20, R18 ;  /* 0x000000121412723e */ /* 0x000fc400000000ff */
[----:B------:R-:W5:Y:S01]  /*31800*/  LDL R222, [R1+0x78] ;  /* 0x0000780001de7983 */ /* 0x000f620000100800 */
[----:B------:R-:W-:Y:S02]  /*31810*/  F2FP.F16.F32.PACK_AB R23, R23, R2 ;  /* 0x000000021717723e */ /* 0x000fe400000000ff */
[----:B------:R-:W-:Y:S01]  /*31820*/  F2FP.F16.F32.PACK_AB R17, R21, R17 ;  /* 0x000000111511723e */ /* 0x000fe200000000ff */
[----:B------:R-:W5:Y:S01]  /*31830*/  LDL R205, [R1+0x84] ;  /* 0x0000840001cd7983 */ /* 0x000f620000100800 */
[----:B------:R-:W-:-:S03]  /*31840*/  FFMA.FTZ R0, R204, R24, R112 ;  /* 0x00000018cc007223 */ /* 0x000fc60000010070 */
[----:B------:R-:W5:Y:S01]  /*31850*/  LDL R204, [R1+0x8c] ;  /* 0x00008c0001cc7983 */ /* 0x000f620000100800 */
[----:B------:R-:W-:-:S03]  /*31860*/  FFMA.FTZ R2, R203, R25, R113 ;  /* 0x00000019cb027223 */ /* 0x000fc60000010071 */
[----:B------:R-:W5:Y:S01]  /*31870*/  LDL R203, [R1+0x6c] ;  /* 0x00006c0001cb7983 */ /* 0x000f620000100800 */
[----:B------:R-:W-:-:S03]  /*31880*/  FFMA.FTZ R20, R201, R35, R115 ;  /* 0x00000023c9147223 */ /* 0x000fc60000010073 */
[----:B------:R-:W5:Y:S01]  /*31890*/  LDL R201, [R1+0x7c] ;  /* 0x00007c0001c97983 */ /* 0x000f620000100800 */
[----:B------:R-:W-:Y:S01]  /*318a0*/  F2FP.F16.F32.PACK_AB R16, R22, R16 ;  /* 0x000000101610723e */ /* 0x000fe200000000ff */
[----:B------:R-:W-:Y:S02]  /*318b0*/  FFMA.FTZ R21, R202, R34, R114 ;  /* 0x00000022ca157223 */ /* 0x000fe40000010072 */
[----:B------:R-:W5:Y:S01]  /*318c0*/  LDL R202, [R1+0x64] ;  /* 0x0000640001ca7983 */ /* 0x000f620000100800 */
[----:B------:R-:W-:-:S03]  /*318d0*/  FFMA.FTZ R22, R200, R63, R108 ;  /* 0x0000003fc8167223 */ /* 0x000fc6000001006c */
[----:B------:R-:W5:Y:S04]  /*318e0*/  LDL R66, [R1+0x4c] ;  /* 0x00004c0001427983 */ /* 0x000f680000100800 */
[----:B------:R-:W5:Y:S01]  /*318f0*/  LDL R200, [R1+0x70] ;  /* 0x0000700001c87983 */ /* 0x000f620000100800 */
[----:B------:R-:W-:-:S03]  /*31900*/  FFMA.FTZ R34, R67, R27, R167 ;  /* 0x0000001b43227223 */ /* 0x000fc600000100a7 */
[----:B------:R-:W5:Y:S01]  /*31910*/  LDL R65, [R1+0x74] ;  /* 0x0000740001417983 */ /* 0x000f620000100800 */
[----:B------:R-:W-:-:S03]  /*31920*/  FFMA.FTZ R63, R71, R64, R109 ;  /* 0x00000040473f7223 */ /* 0x000fc6000001006d */
[----:B------:R-:W5:Y:S04]  /*31930*/  LDL R67, [R1+0x48] ;  /* 0x0000480001437983 */ /* 0x000f680000100800 */
[----:B------:R-:W5:Y:S01]  /*31940*/  LDL R71, [R1+0x58] ;  /* 0x0000580001477983 */ /* 0x000f620000100800 */
[----:B------:R-:W-:Y:S01]  /*31950*/  FFMA.FTZ R25, R68, R26, R166 ;  /* 0x0000001a44197223 */ /* 0x000fe200000100a6 */
[----:B---3--:R-:W-:Y:S02]  /*31960*/  FFMA.FTZ R24, R70, R28, R164 ;  /* 0x0000001c46187223 */ /* 0x008fe400000100a4 */
[----:B------:R-:W3:Y:S04]  /*31970*/  LDL R68, [R1+0x44] ;  /* 0x0000440001447983 */ /* 0x000ee80000100800 */
[----:B------:R-:W3:Y:S01]  /*31980*/  LDL R70, [R1+0x5c] ;  /* 0x00005c0001467983 */ /* 0x000ee20000100800 */
[----:B----4-:R-:W-:Y:S01]  /*31990*/  FFMA.FTZ R35, R69, R32, R165 ;  /* 0x0000002045237223 */ /* 0x010fe200000100a5 */
[----:B------:R-:W-:-:S02]  /*319a0*/  F2FP.F16.F32.PACK_AB R21, R20, R21 ;  /* 0x000000151415723e */ /* 0x000fc400000000ff */
[----:B------:R-:W4:Y:S01]  /*319b0*/  LDL R69, [R1+0x40] ;  /* 0x0000400001457983 */ /* 0x000f220000100800 */
[----:B------:R-:W-:Y:S02]  /*319c0*/  F2FP.F16.F32.PACK_AB R20, R2, R0 ;  /* 0x000000000214723e */ /* 0x000fe400000000ff */
[----:B------:R-:W-:Y:S01]  /*319d0*/  F2FP.F16.F32.PACK_AB R25, R34, R25 ;  /* 0x000000192219723e */ /* 0x000fe200000000ff */
[----:B------:R-:W-:Y:S01]  /*319e0*/  IMAD.WIDE.U32 R54, R215, 0x10, R230 ;  /* 0x00000010d7367825 */ /* 0x000fe200078e00e6 */
[----:B------:R-:W-:Y:S01]  /*319f0*/  F2FP.F16.F32.PACK_AB R24, R35, R24 ;  /* 0x000000182318723e */ /* 0x000fe200000000ff */
[----:B------:R-:W4:Y:S01]  /*31a00*/  LDL R64, [R1+0x54] ;  /* 0x0000540001407983 */ /* 0x000f220000100800 */
[----:B------:R-:W-:Y:S01]  /*31a10*/  F2FP.F16.F32.PACK_AB R22, R63, R22 ;  /* 0x000000163f16723e */ /* 0x000fe200000000ff */
[----:B--2---:R-:W-:Y:S02]  /*31a20*/  FFMA.FTZ R2, R213, R29, R100 ;  /* 0x0000001dd5027223 */ /* 0x004fe40000010064 */
[----:B------:R-:W2:Y:S01]  /*31a30*/  LDL R213, [R1+0x34] ;  /* 0x0000340001d57983 */ /* 0x000ea20000100800 */
[----:B------:R-:W-:-:S03]  /*31a40*/  IMAD.WIDE.U32 R48, R215, 0x10, R226 ;  /* 0x00000010d7307825 */ /* 0x000fc600078e00e2 */
[----:B------:R-:W2:Y:S01]  /*31a50*/  LDL R215, [R1+0x50] ;  /* 0x0000500001d77983 */ /* 0x000ea20000100800 */
[----:B-----5:R-:W-:Y:S01]  /*31a60*/  FFMA.FTZ R0, R222, R26, R106 ;  /* 0x0000001ade007223 */ /* 0x020fe2000001006a */
[----:B------:R-:W-:Y:S01]  /*31a70*/  FFMA.FTZ R26, R214, R29, R160 ;  /* 0x0000001dd61a7223 */ /* 0x000fe200000100a0 */
[-C--:B------:R-:W-:Y:S01]  /*31a80*/  FFMA.FTZ R29, R207, R31.reuse, R162 ;  /* 0x0000001fcf1d7223 */ /* 0x080fe200000100a2 */
[----:B------:R-:W-:Y:S01]  /*31a90*/  FFMA.FTZ R31, R206, R31, R102 ;  /* 0x0000001fce1f7223 */ /* 0x000fe20000010066 */
[----:B------:R-:W-:Y:S01]  /*31aa0*/  FFMA.FTZ R63, R205, R30, R161 ;  /* 0x0000001ecd3f7223 */ /* 0x000fe200000100a1 */
        /* <DEDUP_REMOVED lines=8> */
[----:B------:R-:W-:Y:S01]  /*31b30*/  FFMA.FTZ R30, R202, R30, R101 ;  /* 0x0000001eca1e7223 */ /* 0x000fe20000010065 */
[----:B------:R-:W-:Y:S01]  /*31b40*/  F2FP.F16.F32.PACK_AB R29, R35, R0 ;  /* 0x00000000231d723e */ /* 0x000fe200000000ff */
[----:B------:R-:W5:Y:S04]  /*31b50*/  LDL R214, [R1+0x30] ;  /* 0x0000300001d67983 */ /* 0x000f680000100800 */
[----:B------:R-:W5:Y:S01]  /*31b60*/  LDL R207, [R1+0x38] ;  /* 0x0000380001cf7983 */ /* 0x000f620000100800 */
[----:B------:R-:W-:-:S03]  /*31b70*/  FFMA.FTZ R28, R200, R28, R104 ;  /* 0x0000001cc81c7223 */ /* 0x000fc60000010068 */
[----:B------:R-:W5:Y:S01]  /*31b80*/  LDL R202, [R1+0x3c] ;  /* 0x00003c0001ca7983 */ /* 0x000f620000100800 */
[----:B------:R-:W-:-:S03]  /*31b90*/  F2FP.F16.F32.PACK_AB R30, R30, R2 ;  /* 0x000000021e1e723e */ /* 0x000fc600000000ff */
[----:B------:R-:W5:Y:S04]  /*31ba0*/  LDL R201, [R1+0x10] ;  /* 0x0000100001c97983 */ /* 0x000f680000100800 */
[----:B------:R-:W5:Y:S01]  /*31bb0*/  LDL R200, [R1+0x14] ;  /* 0x0000140001c87983 */ /* 0x000f620000100800 */
[----:B------:R-:W-:Y:S01]  /*31bc0*/  F2FP.F16.F32.PACK_AB R26, R63, R26 ;  /* 0x0000001a3f1a723e */ /* 0x000fe200000000ff */
[----:B------:R-:W-:Y:S01]  /*31bd0*/  FFMA.FTZ R0, R67, R61, R154 ;  /* 0x0000003d43007223 */ /* 0x000fe2000001009a */
[----:B------:R-:W-:Y:S01]  /*31be0*/  F2FP.F16.F32.PACK_AB R31, R33, R31 ;  /* 0x0000001f211f723e */ /* 0x000fe200000000ff */
[----:B------:R-:W-:Y:S01]  /*31bf0*/  FFMA.FTZ R2, R66, R62, R155 ;  /* 0x0000003e42027223 */ /* 0x000fe2000001009b */
[----:B------:R-:W-:Y:S01]  /*31c00*/  FFMA.FTZ R33, R71, R45, R158 ;  /* 0x0000002d47217223 */ /* 0x000fe2000001009e */
[----:B------:R-:W5:Y:S04]  /*31c10*/  LDL R67, [R1+0x8] ;  /* 0x0000080001437983 */ /* 0x000f680000100800 */
[----:B------:R-:W5:Y:S04]  /*31c20*/  LDL R66, [R1+0xc] ;  /* 0x00000c0001427983 */ /* 0x000f680000100800 */
[----:B------:R-:W5:Y:S01]  /*31c30*/  LDL R71, [R1+0x18] ;  /* 0x0000180001477983 */ /* 0x000f620000100800 */
[----:B---3--:R-:W-:-:S03]  /*31c40*/  FFMA.FTZ R35, R68, R60, R153 ;  /* 0x0000003c44237223 */ /* 0x008fc60000010099 */
[----:B------:R-:W3:Y:S01]  /*31c50*/  LDL R68, [R1+0x4] ;  /* 0x0000040001447983 */ /* 0x000ee20000100800 */
[----:B------:R-:W-:-:S03]  /*31c60*/  FFMA.FTZ R63, R70, R46, R159 ;  /* 0x0000002e463f7223 */ /* 0x000fc6000001009f */
[----:B------:R-:W3:Y:S01]  /*31c70*/  LDL R70, [R1+0x1c] ;  /* 0x00001c0001467983 */ /* 0x000ee20000100800 */
[----:B----4-:R-:W-:-:S03]  /*31c80*/  FFMA.FTZ R34, R69, R47, R152 ;  /* 0x0000002f45227223 */ /* 0x010fc60000010098 */
[----:B------:R-:W4:Y:S01]  /*31c90*/  LDL R69, [R1] ;  /* 0x0000000001457983 */ /* 0x000f220000100800 */
[----:B------:R-:W-:-:S03]  /*31ca0*/  FFMA.FTZ R65, R65, R32, R105 ;  /* 0x0000002041417223 */ /* 0x000fc60000010069 */
[----:B------:R-:W-:Y:S02]  /*31cb0*/  STG.E.128 desc[UR10][R50.64], R16 ;  /* 0x0000001032007986 */ /* 0x000fe4000c101d0a */
[----:B------:R-:W-:Y:S02]  /*31cc0*/  F2FP.F16.F32.PACK_AB R28, R65, R28 ;  /* 0x0000001c411c723e */ /* 0x000fe400000000ff */
[----:B------:R-:W-:Y:S01]  /*31cd0*/  STG.E.128 desc[UR10][R56.64], R20 ;  /* 0x0000001438007986 */ /* 0x000fe2000c101d0a */
[----:B------:R-:W-:Y:S02]  /*31ce0*/  F2FP.F16.F32.PACK_AB R34, R35, R34 ;  /* 0x000000222322723e */ /* 0x000fe400000000ff */
[----:B------:R-:W-:Y:S01]  /*31cf0*/  F2FP.F16.F32.PACK_AB R35, R2, R0 ;  /* 0x000000000223723e */ /* 0x000fe200000000ff */
[----:B------:R-:W-:Y:S01]  /*31d00*/  STG.E.128 desc[UR10][R52.64], R24 ;  /* 0x0000001834007986 */ /* 0x000fe2000c101d0a */
[----:B--2---:R-:W-:-:S03]  /*31d10*/  FFMA.FTZ R2, R213, R44, R97 ;  /* 0x0000002cd5027223 */ /* 0x004fc60000010061 */
[----:B------:R0:W-:Y:S01]  /*31d20*/  STG.E.128 desc[UR10][R58.64], R28 ;  /* 0x0000001c3a007986 */ /* 0x0001e2000c101d0a */
[----:B------:R-:W-:Y:S01]  /*31d30*/  FFMA.FTZ R32, R215, R43, R156 ;  /* 0x0000002bd7207223 */ /* 0x000fe2000001009c */
[----:B------:R-:W-:Y:S01]  /*31d40*/  FFMA.FTZ R64, R64, R44, R157 ;  /* 0x0000002c40407223 */ /* 0x000fe2000001009d */
[----:B------:R-:W-:-:S04]  /*31d50*/  F2FP.F16.F32.PACK_AB R33, R63, R33 ;  /* 0x000000213f21723e */ /* 0x000fc800000000ff */
[----:B------:R-:W-:Y:S01]  /*31d60*/  F2FP.F16.F32.PACK_AB R32, R64, R32 ;  /* 0x000000204020723e */ /* 0x000fe200000000ff */
[----:B0-----:R-:W0:Y:S01]  /*31d70*/  LDC.64 R28, c[0x0][0x210] ;  /* 0x00008400ff1c7b82 */ /* 0x001e220000000a00 */
[----:B-----5:R-:W-:Y:S01]  /*31d80*/  FFMA.FTZ R18, R206, R47, R92 ;  /* 0x0000002fce127223 */ /* 0x020fe2000001005c */
[----:B------:R-:W-:Y:S01]  /*31d90*/  FFMA.FTZ R19, R205, R61, R94 ;  /* 0x0000003dcd137223 */ /* 0x000fe2000001005e */
[----:B------:R-:W-:Y:S01]  /*31da0*/  FFMA.FTZ R16, R204, R62, R95 ;  /* 0x0000003ecc107223 */ /* 0x000fe2000001005f */
[----:B------:R-:W-:-:S04]  /*31db0*/  FFMA.FTZ R22, R203, R60, R93 ;  /* 0x0000003ccb167223 */ /* 0x000fc8000001005d */
[----:B------:R-:W-:Y:S01]  /*31dc0*/  F2FP.F16.F32.PACK_AB R19, R16, R19 ;  /* 0x000000131013723e */ /* 0x000fe200000000ff */
[----:B------:R-:W-:Y:S01]  /*31dd0*/  FFMA.FTZ R0, R214, R43, R96 ;  /* 0x0000002bd6007223 */ /* 0x000fe20000010060 */
[----:B------:R-:W-:Y:S01]  /*31de0*/  F2FP.F16.F32.PACK_AB R18, R22, R18 ;  /* 0x000000121612723e */ /* 0x000fe200000000ff */
[----:B------:R-:W-:Y:S01]  /*31df0*/  FFMA.FTZ R17, R207, R45, R98 ;  /* 0x0000002dcf117223 */ /* 0x000fe20000010062 */
[----:B------:R-:W-:Y:S01]  /*31e00*/  FFMA.FTZ R23, R202, R46, R99 ;  /* 0x0000002eca177223 */ /* 0x000fe20000010063 */
[----:B------:R-:W-:Y:S01]  /*31e10*/  FFMA.FTZ R20, R201, R3, R148 ;  /* 0x00000003c9147223 */ /* 0x000fe20000010094 */
[----:B------:R-:W-:-:S03]  /*31e20*/  FFMA.FTZ R21, R200, R36, R149 ;  /* 0x00000024c8157223 */ /* 0x000fc60000010095 */
[----:B------:R-:W-:Y:S02]  /*31e30*/  F2FP.F16.F32.PACK_AB R17, R23, R17 ;  /* 0x000000111711723e */ /* 0x000fe400000000ff */
[----:B------:R-:W-:Y:S02]  /*31e40*/  F2FP.F16.F32.PACK_AB R16, R2, R0 ;  /* 0x000000000210723e */ /* 0x000fe400000000ff */
[----:B------:R-:W-:Y:S01]  /*31e50*/  F2FP.F16.F32.PACK_AB R20, R21, R20 ;  /* 0x000000141514723e */ /* 0x000fe200000000ff */
[-C--:B------:R-:W-:Y:S01]  /*31e60*/  FFMA.FTZ R2, R67, R41.reuse, R146 ;  /* 0x0000002943027223 */ /* 0x080fe20000010092 */
[----:B------:R-:W-:Y:S01]  /*31e70*/  FFMA.FTZ R0, R242, R41, R86 ;  /* 0x00000029f2007223 */ /* 0x000fe20000010056 */
[-C--:B------:R-:W-:Y:S01]  /*31e80*/  FFMA.FTZ R27, R243, R42.reuse, R87 ;  /* 0x0000002af31b7223 */ /* 0x080fe20000010057 */
[----:B------:R-:W-:Y:S01]  /*31e90*/  FFMA.FTZ R23, R66, R42, R147 ;  /* 0x0000002a42177223 */ /* 0x000fe20000010093 */
[----:B------:R-:W-:-:S04]  /*31ea0*/  FFMA.FTZ R21, R71, R37, R150 ;  /* 0x0000002547157223 */ /* 0x000fc80000010096 */
[----:B------:R-:W-:Y:S01]  /*31eb0*/  F2FP.F16.F32.PACK_AB R23, R23, R2 ;  /* 0x000000021717723e */ /* 0x000fe200000000ff */
[----:B------:R1:W-:Y:S01]  /*31ec0*/  STG.E.128 desc[UR10][R54.64], R32 ;  /* 0x0000002036007986 */ /* 0x0003e2000c101d0a */
[----:B------:R-:W-:Y:S01]  /*31ed0*/  F2FP.F16.F32.PACK_AB R27, R27, R0 ;  /* 0x000000001b1b723e */ /* 0x000fe200000000ff */
[----:B------:R-:W-:Y:S01]  /*31ee0*/  FFMA.FTZ R26, R240, R39, R84 ;  /* 0x00000027f01a7223 */ /* 0x000fe20000010054 */
[----:B------:R-:W-:Y:S01]  /*31ef0*/  FFMA.FTZ R31, R247, R38, R91 ;  /* 0x00000026f71f7223 */ /* 0x000fe2000001005b */
[----:B------:R-:W-:Y:S01]  /*31f00*/  SHF.R.U32.HI R0, RZ, 0x1c, R220 ;  /* 0x0000001cff007819 */ /* 0x000fe200000116dc */
[----:B------:R2:W-:Y:S01]  /*31f10*/  STG.E.128 desc[UR10][R48.64], R16 ;  /* 0x0000001030007986 */ /* 0x0005e2000c101d0a */
[----:B0-----:R-:W-:Y:S02]  /*31f20*/  IMAD R229, R28, 0x4, R229 ;  /* 0x000000041ce57824 */ /* 0x001fe400078e02e5 */
[----:B-1----:R-:W-:Y:S01]  /*31f30*/  FFMA.FTZ R32, R244, R3, R88 ;  /* 0x00000003f4207223 */ /* 0x002fe20000010058 */
[----:B------:R-:W-:Y:S01]  /*31f40*/  FFMA.FTZ R33, R245, R36, R89 ;  /* 0x00000024f5217223 */ /* 0x000fe20000010059 */
[----:B---3--:R-:W-:Y:S01]  /*31f50*/  FFMA.FTZ R24, R68, R40, R145 ;  /* 0x0000002844187223 */ /* 0x008fe20000010091 */
[----:B------:R-:W-:-:S05]  /*31f60*/  FFMA.FTZ R25, R70, R38, R151 ;  /* 0x0000002646197223 */ /* 0x000fca0000010097 */
[----:B------:R-:W-:Y:S01]  /*31f70*/  F2FP.F16.F32.PACK_AB R21, R25, R21 ;  /* 0x000000151915723e */ /* 0x000fe200000000ff */
[----:B------:R-:W-:-:S05]  /*31f80*/  FFMA.FTZ R25, R246, R37, R90 ;  /* 0x00000025f6197223 */ /* 0x000fca000001005a */
[----:B------:R-:W-:Y:S01]  /*31f90*/  F2FP.F16.F32.PACK_AB R25, R31, R25 ;  /* 0x000000191f19723e */ /* 0x000fe200000000ff */
[----:B----4-:R-:W-:-:S05]  /*31fa0*/  FFMA.FTZ R22, R69, R39, R144 ;  /* 0x0000002745167223 */ /* 0x010fca0000010090 */
[----:B------:R-:W-:Y:S02]  /*31fb0*/  F2FP.F16.F32.PACK_AB R22, R24, R22 ;  /* 0x000000161816723e */ /* 0x000fe400000000ff */
[----:B------:R-:W-:-:S04]  /*31fc0*/  SHF.L.U32 R24, R220, 0x4, RZ ;  /* 0x00000004dc187819 */ /* 0x000fc800000006ff */
[C---:B------:R-:W-:Y:S02]  /*31fd0*/  IADD3 R2, P1, R24.reuse, UR20, RZ ;  /* 0x0000001418027c10 */ /* 0x040fe4000ff3e0ff */
[----:B------:R-:W-:Y:S01]  /*31fe0*/  IADD3 R30, P2, R24, UR4, RZ ;  /* 0x00000004181e7c10 */ /* 0x000fe2000ff5e0ff */
[----:B------:R-:W-:Y:S01]  /*31ff0*/  FFMA.FTZ R24, R241, R40, R85 ;  /* 0x00000028f1187223 */ /* 0x000fe20000010055 */
[C---:B------:R-:W-:Y:S02]  /*32000*/  IADD3.X R3, R0.reuse, UR21, RZ, P1, !PT ;  /* 0x0000001500037c10 */ /* 0x040fe40008ffe4ff */
[----:B------:R-:W-:Y:S02]  /*32010*/  IADD3.X R31, R0, UR5, RZ, P2, !PT ;  /* 0x00000005001f7c10 */ /* 0x000fe400097fe4ff */
[----:B------:R-:W-:Y:S02]  /*32020*/  F2FP.F16.F32.PACK_AB R26, R24, R26 ;  /* 0x0000001a181a723e */ /* 0x000fe400000000ff */
[----:B------:R-:W-:Y:S01]  /*32030*/  F2FP.F16.F32.PACK_AB R24, R33, R32 ;  /* 0x000000202118723e */ /* 0x000fe200000000ff */
[----:B------:R2:W-:Y:S04]  /*32040*/  STG.E.128 desc[UR10][R2.64], R20 ;  /* 0x0000001402007986 */ /* 0x0005e8000c101d0a */
[----:B------:R2:W-:Y:S01]  /*32050*/  STG.E.128 desc[UR10][R30.64], R24 ;  /* 0x000000181e007986 */ /* 0x0005e2000c101d0a */
[----:B------:R-:W-:-:S13]  /*32060*/  ISETP.GE.AND P1, PT, R229, R29, PT ;  /* 0x0000001de500720c */ /* 0x000fda0003f26270 */
[----:B------:R-:W-:Y:S05]  /*32070*/  @!P1 BRA `(.L_x_39535) ;  /* 0xfffffcf400f89947 */ /* 0x000fea000383ffff */
[----:B------:R-:W-:Y:S05]  /*32080*/  BSYNC B0 ;  /* 0x0000000000007941 */ /* 0x000fea0003800000 */
.L_x_38501:
[----:B------:R-:W-:Y:S05]  /*32090*/  EXIT ;  /* 0x000000000000794d */ /* 0x000fea0003800000 */
.L_x_39534:
        /* <DEDUP_REMOVED lines=8> */
.L_x_39537:
[----:B------:R-:W-:Y:S05]  /*32120*/  BSYNC B1 ;  /* 0x0000000000017941 */ /* 0x000fea0003800000 */
.L_x_39536:
        /* <DEDUP_REMOVED lines=9> */
.L_x_39538:
[----:B------:R-:W-:Y:S01]  /*321c0*/  FADD.FTZ R225, R225, R222 ;  /* 0x000000dee1e17221 */ /* 0x000fe20000010000 */
[----:B------:R-:W-:-:S04]  /*321d0*/  IMAD.MOV.U32 R222, RZ, RZ, 0x4 ;  /* 0x00000004ffde7424 */ /* 0x000fc800078e00ff */
[----:B------:R-:W-:-:S07]  /*321e0*/  MOV R227, R225 ;  /* 0x000000e100e37202 */ /* 0x000fce0000000f00 */
[----:B------:R-:W-:Y:S05]  /*321f0*/  WARPSYNC.COLLECTIVE R224, `(.L_x_39539) ;  /* 0x00000000e0087348 */ /* 0x000fea0003c00000 */
[----:B------:R0:W1:Y:S02]  /*32200*/  SHFL.BFLY P2, R222, R227, R222, R223 ;  /* 0x0c0000dee3de7389 */ /* 0x00006400000400df */
[----:B01----:R-:W-:Y:S01]  /*32210*/  ENDCOLLECTIVE ;  /* 0x000000000000791b */ /* 0x003fe20003800000 */
.L_x_39539:
[----:B------:R-:W-:Y:S01]  /*32220*/  FADD.FTZ R225, R225, R222 ;  /* 0x000000dee1e17221 */ /* 0x000fe20000010000 */
[----:B------:R-:W-:-:S04]  /*32230*/  IMAD.MOV.U32 R222, RZ, RZ, 0x8 ;  /* 0x00000008ffde7424 */ /* 0x000fc800078e00ff */
[----:B------:R-:W-:-:S07]  /*32240*/  MOV R227, R225 ;  /* 0x000000e100e37202 */ /* 0x000fce0000000f00 */
[----:B------:R-:W-:Y:S05]  /*32250*/  WARPSYNC.COLLECTIVE R224, `(.L_x_39540) ;  /* 0x00000000e0087348 */ /* 0x000fea0003c00000 */
[----:B------:R0:W1:Y:S02]  /*32260*/  SHFL.BFLY P2, R222, R227, R222, R223 ;  /* 0x0c0000dee3de7389 */ /* 0x00006400000400df */
[----:B01----:R-:W-:Y:S01]  /*32270*/  ENDCOLLECTIVE ;  /* 0x000000000000791b */ /* 0x003fe20003800000 */
.L_x_39540:
[----:B------:R-:W-:Y:S01]  /*32280*/  FADD.FTZ R225, R225, R222 ;  /* 0x000000dee1e17221 */ /* 0x000fe20000010000 */
[----:B------:R-:W-:-:S04]  /*32290*/  IMAD.MOV.U32 R222, RZ, RZ, 0x10 ;  /* 0x00000010ffde7424 */ /* 0x000fc800078e00ff */
[----:B------:R-:W-:-:S07]  /*322a0*/  MOV R227, R225 ;  /* 0x000000e100e37202 */ /* 0x000fce0000000f00 */
[----:B------:R-:W-:Y:S05]  /*322b0*/  WARPSYNC.COLLECTIVE R224, `(.L_x_39541) ;  /* 0x00000000e0087348 */ /* 0x000fea0003c00000 */
[----:B------:R0:W1:Y:S02]  /*322c0*/  SHFL.BFLY P2, R222, R227, R222, R223 ;  /* 0x0c0000dee3de7389 */ /* 0x00006400000400df */
[----:B01----:R-:W-:Y:S01]  /*322d0*/  ENDCOLLECTIVE ;  /* 0x000000000000791b */ /* 0x003fe20003800000 */
.L_x_39541:
        /* <DEDUP_REMOVED lines=136> */
.L_x_39542:
[----:B------:R-:W-:Y:S01]  /*32b60*/  FADD.FTZ R225, R225, R222 ;  /* 0x000000dee1e17221 */ /* 0x000fe20000010000 */
[----:B------:R-:W-:-:S03]  /*32b70*/  MOV R222, 0x2 ;  /* 0x0000000200de7802 */ /* 0x000fc60000000f00 */
[----:B------:R-:W-:-:S07]  /*32b80*/  IMAD.MOV.U32 R227, RZ, RZ, R225 ;  /* 0x000000ffffe37224 */ /* 0x000fce00078e00e1 */
[----:B------:R-:W-:Y:S05]  /*32b90*/  WARPSYNC.COLLECTIVE R224, `(.L_x_39543) ;  /* 0x00000000e0087348 */ /* 0x000fea0003c00000 */
[----:B------:R0:W1:Y:S02]  /*32ba0*/  SHFL.BFLY P2, R222, R227, R222, R223 ;  /* 0x0c0000dee3de7389 */ /* 0x00006400000400df */
[----:B01----:R-:W-:Y:S01]  /*32bb0*/  ENDCOLLECTIVE ;  /* 0x000000000000791b */ /* 0x003fe20003800000 */
.L_x_39543:
[----:B------:R-:W-:Y:S01]  /*32bc0*/  FADD.FTZ R225, R225, R222 ;  /* 0x000000dee1e17221 */ /* 0x000fe20000010000 */
[----:B------:R-:W-:-:S03]  /*32bd0*/  HFMA2.MMA R222, -RZ, RZ, 0, 2.384185791015625e-07 ;  /* 0x00000004ffde7435 */ /* 0x000fc600000001ff */
[----:B------:R-:W-:-:S08]  /*32be0*/  IMAD.MOV.U32 R227, RZ, RZ, R225 ;  /* 0x000000ffffe37224 */ /* 0x000fd000078e00e1 */
[----:B------:R-:W-:Y:S05]  /*32bf0*/  WARPSYNC.COLLECTIVE R224, `(.L_x_39544) ;  /* 0x00000000e0087348 */ /* 0x000fea0003c00000 */
[----:B------:R0:W1:Y:S02]  /*32c00*/  SHFL.BFLY P2, R222, R227, R222, R223 ;  /* 0x0c0000dee3de7389 */ /* 0x00006400000400df */
[----:B01----:R-:W-:Y:S01]  /*32c10*/  ENDCOLLECTIVE ;  /* 0x000000000000791b */ /* 0x003fe20003800000 */
.L_x_39544:
[----:B------:R-:W-:Y:S01]  /*32c20*/  FADD.FTZ R225, R225, R222 ;  /* 0x000000dee1e17221 */ /* 0x000fe20000010000 */
[----:B------:R-:W-:-:S03]  /*32c30*/  MOV R222, 0x8 ;  /* 0x0000000800de7802 */ /* 0x000fc60000000f00 */
[----:B------:R-:W-:-:S07]  /*32c40*/  IMAD.MOV.U32 R227, RZ, RZ, R225 ;  /* 0x000000ffffe37224 */ /* 0x000fce00078e00e1 */
[----:B------:R-:W-:Y:S05]  /*32c50*/  WARPSYNC.COLLECTIVE R224, `(.L_x_39545) ;  /* 0x00000000e0087348 */ /* 0x000fea0003c00000 */
[----:B------:R0:W1:Y:S02]  /*32c60*/  SHFL.BFLY P2, R222, R227, R222, R223 ;  /* 0x0c0000dee3de7389 */ /* 0x00006400000400df */
[----:B01----:R-:W-:Y:S01]  /*32c70*/  ENDCOLLECTIVE ;  /* 0x000000000000791b */ /* 0x003fe20003800000 */
.L_x_39545:
[----:B------:R-:W-:Y:S01]  /*32c80*/  FADD.FTZ R225, R225, R222 ;  /* 0x000000dee1e17221 */ /* 0x000fe20000010000 */
[----:B------:R-:W-:-:S03]  /*32c90*/  HFMA2.MMA R222, -RZ, RZ, 0, 9.5367431640625e-07 ;  /* 0x00000010ffde7435 */ /* 0x000fc600000001ff */
[----:B------:R-:W-:-:S08]  /*32ca0*/  IMAD.MOV.U32 R227, RZ, RZ, R225 ;  /* 0x000000ffffe37224 */ /* 0x000fd000078e00e1 */
[----:B------:R-:W-:Y:S05]  /*32cb0*/  WARPSYNC.COLLECTIVE R224, `(.L_x_39546) ;  /* 0x00000000e0087348 */ /* 0x000fea0003c00000 */
[----:B------:R0:W1:Y:S02]  /*32cc0*/  SHFL.BFLY P2, R222, R227, R222, R223 ;  /* 0x0c0000dee3de7389 */ /* 0x00006400000400df */
[----:B01----:R-:W-:Y:S01]  /*32cd0*/  ENDCOLLECTIVE ;  /* 0x000000000000791b */ /* 0x003fe20003800000 */
.L_x_39546:
[----:B------:R-:W-:Y:S05]  /*32ce0*/  BRA `(.L_x_39547) ;  /* 0xffffffd400107947 */ /* 0x000fea000383ffff */
.L_x_39548:
        /* <DEDUP_REMOVED lines=9> */
.L_x_53135:


//--------------------- .text._ZN10layer_norm31ln_parallel_residual_fwd_kernelINS_13Kernel_traitsIf6__halffS2_fjLj2048ELj1ELj4ELj1ELj16ENS_18Kernel_traits_baseILj2048EfS2_fS2_fjLj128EEEEELb1ELb1ELb0EEEvNS_9FwdParamsE --------------------------
	.section	.text._ZN10layer_norm31ln_parallel_residual_fwd_kernelINS_13Kernel_traitsIf6__halffS2_fjLj2048ELj1ELj4ELj1ELj16ENS_18Kernel_traits_baseILj2048EfS2_fS2_fjLj128EEEEELb1ELb1ELb0EEEvNS_9FwdParamsE,"ax",@progbits
	.align	128
        .global         _ZN10layer_norm31ln_parallel_residual_fwd_kernelINS_13Kernel_traitsIf6__halffS2_fjLj2048ELj1ELj4ELj1ELj16ENS_18Kernel_traits_baseILj2048EfS2_fS2_fjLj128EEEEELb1ELb1ELb0EEEvNS_9FwdParamsE
        .type           _ZN10layer_norm31ln_parallel_residual_fwd_kernelINS_13Kernel_traitsIf6__halffS2_fjLj2048ELj1ELj4ELj1ELj16ENS_18Kernel_traits_baseILj2048EfS2_fS2_fjLj128EEEEELb1ELb1ELb0EEEvNS_9FwdParamsE,@function
        .size           _ZN10layer_norm31ln_parallel_residual_fwd_kernelINS_13Kernel_traitsIf6__halffS2_fjLj2048ELj1ELj4ELj1ELj16ENS_18Kernel_traits_baseILj2048EfS2_fS2_fjLj128EEEEELb1ELb1ELb0EEEvNS_9FwdParamsE,(.L_x_53136 - _ZN10layer_norm31ln_parallel_residual_fwd_kernelINS_13Kernel_traitsIf6__halffS2_fjLj2048ELj1ELj4ELj1ELj16ENS_18Kernel_traits_baseILj2048EfS2_fS2_fjLj128EEEEELb1ELb1ELb0EEEvNS_9FwdParamsE)
        .other          _ZN10layer_norm31ln_parallel_residual_fwd_kernelINS_13Kernel_traitsIf6__halffS2_fjLj2048ELj1ELj4ELj1ELj16ENS_18Kernel_traits_baseILj2048EfS2_fS2_fjLj128EEEEELb1ELb1ELb0EEEvNS_9FwdParamsE,@"STO_CUDA_ENTRY STV_DEFAULT"
_ZN10layer_norm31ln_parallel_residual_fwd_kernelINS_13Kernel_traitsIf6__halffS2_fjLj2048ELj1ELj4ELj1ELj16ENS_18Kernel_traits_baseILj2048EfS2_fS2_fjLj128EEEEELb1ELb1ELb0EEEvNS_9FwdParamsE:
.text._ZN10layer_norm31ln_parallel_residual_fwd_kernelINS_13Kernel_traitsIf6__halffS2_fjLj2048ELj1ELj4ELj1ELj16ENS_18Kernel_traits_baseILj2048EfS2_fS2_fjLj128EEEEELb1ELb1ELb0EEEvNS_9FwdParamsE:
        /* <DEDUP_REMOVED lines=107> */
.L_x_39550:
[----:B------:R-:W-:Y:S05]  /*06b0*/  BSYNC B0 ;  /* 0x0000000000007941 */ /* 0x000fea0003800000 */
.L_x_39549:
        /* <DEDUP_REMOVED lines=18> */
.L_x_39552:
[----:B------:R-:W-:Y:S05]  /*07e0*/  BSYNC B0 ;  /* 0x0000000000007941 */ /* 0x000fea0003800000 */
.L_x_39551:
        /* <DEDUP_REMOVED lines=18> */
.L_x_39554:
[----:B------:R-:W-:Y:S05]  /*0910*/  BSYNC B0 ;  /* 0x0000000000007941 */ /* 0x000fea0003800000 */
.L_x_39553:
        /* <DEDUP_REMOVED lines=18> */
.L_x_39556:
[----:B------:R-:W-:Y:S05]  /*0a40*/  BSYNC B0 ;  /* 0x0000000000007941 */ /* 0x000fea0003800000 */
.L_x_39555:
        /* <DEDUP_REMOVED lines=18> */
.L_x_39558:
[----:B------:R-:W-:Y:S05]  /*0b70*/  BSYNC B0 ;  /* 0x0000000000007941 */ /* 0x000fea0003800000 */
.L_x_39557:
        /* <DEDUP_REMOVED lines=27> */
.L_x_39560:
[----:B------:R-:W-:Y:S05]  /*0d30*/  BSYNC B0 ;  /* 0x0000000000007941 */ /* 0x000fea0003800000 */
.L_x_39559:
        /* <DEDUP_REMOVED lines=26> */
.L_x_39562:
[----:B------:R-:W-:Y:S05]  /*0ee0*/  BSYNC B0 ;  /* 0x0000000000007941 */ /* 0x000fea0003800000 */
.L_x_39561:
        /* <DEDUP_REMOVED lines=21> */
.L_x_39564:
[----:B------:R-:W-:Y:S05]  /*1040*/  BSYNC B0 ;  /* 0x0000000000007941 */ /* 0x000fea0003800000 */
.L_x_39563:
        /* <DEDUP_REMOVED lines=23> */
.L_x_40630:
        /* <DEDUP_REMOVED lines=35> */
.L_x_39569:
[----:B------:R-:W-:-:S07]  /*13f0*/  IMAD.MOV.U32 R154, RZ, RZ, R224 ;  /* 0x000000ffff9a7224 */ /* 0x000fce00078e00e0 */
.L_x_39570:
[----:B------:R-:W-:Y:S05]  /*1400*/  BSYNC B2 ;  /* 0x0000000000027941 */ /* 0x000fea0003800000 */
.L_x_39568:
        /* <DEDUP_REMOVED lines=16> */
.L_x_39574:
[----:B------:R-:W-:Y:S05]  /*1510*/  BSYNC B3 ;  /* 0x0000000000037941 */ /* 0x000fea0003800000 */
.L_x_39573:
        /* <DEDUP_REMOVED lines=44> */
.L_x_39572:
[----:B------:R-:W-:Y:S05]  /*17e0*/  BSYNC B2 ;  /* 0x0000000000027941 */ /* 0x000fea0003800000 */
.L_x_39571:
        /* <DEDUP_REMOVED lines=19> */
.L_x_39575:
        /* <DEDUP_REMOVED lines=12> */
.L_x_39578:
[----:B------:R-:W-:-:S07]  /*19e0*/  IMAD.MOV.U32 R8, RZ, RZ, R224 ;  /* 0x000000ffff087224 */ /* 0x000fce00078e00e0 */
.L_x_39579:
[----:B------:R-:W-:Y:S05]  /*19f0*/  BSYNC B2 ;  /* 0x0000000000027941 */ /* 0x000fea0003800000 */
.L_x_39577:
        /* <DEDUP_REMOVED lines=16> */
.L_x_39583:
[----:B------:R-:W-:Y:S05]  /*1b00*/  BSYNC B3 ;  /* 0x0000000000037941 */ /* 0x000fea0003800000 */
.L_x_39582:
        /* <DEDUP_REMOVED lines=44> */
.L_x_39581:
[----:B------:R-:W-:Y:S05]  /*1dd0*/  BSYNC B2 ;  /* 0x0000000000027941 */ /* 0x000fea0003800000 */
.L_x_39580:
        /* <DEDUP_REMOVED lines=9> */
.L_x_39576:
        /* <DEDUP_REMOVED lines=12> */
.L_x_39585:
[----:B------:R-:W-:-:S07]  /*1f30*/  IMAD.MOV.U32 R153, RZ, RZ, R224 ;  /* 0x000000ffff997224 */ /* 0x000fce00078e00e0 */
.L_x_39586:
[----:B------:R-:W-:Y:S05]  /*1f40*/  BSYNC B2 ;  /* 0x0000000000027941 */ /* 0x000fea0003800000 */
.L_x_39584:
        /* <DEDUP_REMOVED lines=16> */
.L_x_39590:
[----:B------:R-:W-:Y:S05]  /*2050*/  BSYNC B3 ;  /* 0x0000000000037941 */ /* 0x000fea0003800000 */
.L_x_39589:
        /* <DEDUP_REMOVED lines=44> */
.L_x_39588:
[----:B------:R-:W-:Y:S05]  /*2320*/  BSYNC B2 ;  /* 0x0000000000027941 */ /* 0x000fea0003800000 */
.L_x_39587:
        /* <DEDUP_REMOVED lines=14> */
.L_x_39591:
        /* <DEDUP_REMOVED lines=12> */
.L_x_39594:
[----:B------:R-:W-:-:S07]  /*24d0*/  IMAD.MOV.U32 R7, RZ, RZ, R224 ;  /* 0x000000ffff077224 */ /* 0x000fce00078e00e0 */
.L_x_39595:
[----:B------:R-:W-:Y:S05]  /*24e0*/  BSYNC B2 ;  /* 0x0000000000027941 */ /* 0x000fea0003800000 */
.L_x_39593:
        /* <DEDUP_REMOVED lines=16> */
.L_x_39599:
[----:B------:R-:W-:Y:S05]  /*25f0*/  BSYNC B3 ;  /* 0x0000000000037941 */ /* 0x000fea0003800000 */
.L_x_39598:
        /* <DEDUP_REMOVED lines=44> */
.L_x_39597:
[----:B------:R-:W-:Y:S05]  /*28c0*/  BSYNC B2 ;  /* 0x0000000000027941 */ /* 0x000fea0003800000 */
.L_x_39596:
        /* <DEDUP_REMOVED lines=9> */
.L_x_39592:
        /* <DEDUP_REMOVED lines=12> */
.L_x_39601:
[----:B------:R-:W-:-:S07]  /*2a20*/  IMAD.MOV.U32 R156, RZ, RZ, R224 ;  /* 0x000000ffff9c7224 */ /* 0x000fce00078e00e0 */
.L_x_39602:
[----:B------:R-:W-:Y:S05]  /*2a30*/  BSYNC B2 ;  /* 0x0000000000027941 */ /* 0x000fea0003800000 */
.L_x_39600:
        /* <DEDUP_REMOVED lines=16> */
.L_x_39606:
[----:B------:R-:W-:Y:S05]  /*2b40*/  BSYNC B3 ;  /* 0x0000000000037941 */ /* 0x000fea0003800000 */
.L_x_39605:
        /* <DEDUP_REMOVED lines=44> */
.L_x_39604:
[----:B------:R-:W-:Y:S05]  /*2e10*/  BSYNC B2 ;  /* 0x0000000000027941 */ /* 0x000fea0003800000 */
.L_x_39603:
        /* <DEDUP_REMOVED lines=14> */
.L_x_39607:
        /* <DEDUP_REMOVED lines=12> */
.L_x_39610:
[----:B------:R-:W-:-:S07]  /*2fc0*/  MOV R6, R224 ;  /* 0x000000e000067202 */ /* 0x000fce0000000f00 */
.L_x_39611:
[----:B------:R-:W-:Y:S05]  /*2fd0*/  BSYNC B2 ;  /* 0x0000000000027941 */ /* 0x000fea0003800000 */
.L_x_39609:
        /* <DEDUP_REMOVED lines=16> */
.L_x_39615:
[----:B------:R-:W-:Y:S05]  /*30e0*/  BSYNC B3 ;  /* 0x0000000000037941 */ /* 0x000fea0003800000 */
.L_x_39614:
        /* <DEDUP_REMOVED lines=44> */
.L_x_39613:
[----:B------:R-:W-:Y:S05]  /*33b0*/  BSYNC B2 ;  /* 0x0000000000027941 */ /* 0x000fea0003800000 */
.L_x_39612:
        /* <DEDUP_REMOVED lines=9> */
.L_x_39608:
        /* <DEDUP_REMOVED lines=12> */
.L_x_39617:
[----:B------:R-:W-:-:S07]  /*3510*/  MOV R155, R224 ;  /* 0x000000e0009b7202 */ /* 0x000fce0000000f00 */
.L_x_39618:
[----:B------:R-:W-:Y:S05]  /*3520*/  BSYNC B2 ;  /* 0x0000000000027941 */ /* 0x000fea0003800000 */
.L_x_39616:
        /* <DEDUP_REMOVED lines=16> */
.L_x_39622:
[----:B------:R-:W-:Y:S05]  /*3630*/  BSYNC B3 ;  /* 0x0000000000037941 */ /* 0x000fea0003800000 */
.L_x_39621:
        /* <DEDUP_REMOVED lines=44> */
.L_x_39620:
[----:B------:R-:W-:Y:S05]  /*3900*/  BSYNC B2 ;  /* 0x0000000000027941 */ /* 0x000fea0003800000 */
.L_x_39619:
        /* <DEDUP_REMOVED lines=14> */
.L_x_39623:
        /* <DEDUP_REMOVED lines=12> */
.L_x_39626:
[----:B------:R-:W-:-:S07]  /*3ab0*/  IMAD.MOV.U32 R5, RZ, RZ, R224 ;  /* 0x000000ffff057224 */ /* 0x000fce00078e00e0 */
.L_x_39627:
[----:B------:R-:W-:Y:S05]  /*3ac0*/  BSYNC B2 ;  /* 0x0000000000027941 */ /* 0x000fea0003800000 */
.L_x_39625:
        /* <DEDUP_REMOVED lines=16> */
.L_x_39631:
[----:B------:R-:W-:Y:S05]  /*3bd0*/  BSYNC B3 ;  /* 0x0000000000037941 */ /* 0x000fea0003800000 */
.L_x_39630:
        /* <DEDUP_REMOVED lines=44> */
.L_x_39629:
[----:B------:R-:W-:Y:S05]  /*3ea0*/  BSYNC B2 ;  /* 0x0000000000027941 */ /* 0x000fea0003800000 */
.L_x_39628:
        /* <DEDUP_REMOVED lines=9> */
.L_x_39624:
        /* <DEDUP_REMOVED lines=12> */
.L_x_39633:
[----:B------:R-:W-:-:S07]  /*4000*/  IMAD.MOV.U32 R234, RZ, RZ, R224 ;  /* 0x000000ffffea7224 */ /* 0x000fce00078e00e0 */
.L_x_39634:
[----:B------:R-:W-:Y:S05]  /*4010*/  BSYNC B2 ;  /* 0x0000000000027941 */ /* 0x000fea0003800000 */
.L_x_39632:
        /* <DEDUP_REMOVED lines=16> */
.L_x_39638:
[----:B------:R-:W-:Y:S05]  /*4120*/  BSYNC B3 ;  /* 0x0000000000037941 */ /* 0x000fea0003800000 */
.L_x_39637:
        /* <DEDUP_REMOVED lines=44> */
.L_x_39636:
[----:B------:R-:W-:Y:S05]  /*43f0*/  BSYNC B2 ;  /* 0x0000000000027941 */ /* 0x000fea0003800000 */
.L_x_39635:
        /* <DEDUP_REMOVED lines=14> */
.L_x_39639:
        /* <DEDUP_REMOVED lines=12> */
.L_x_39642:
[----:B------:R-:W-:-:S07]  /*45a0*/  IMAD.MOV.U32 R4, RZ, RZ, R224 ;  /* 0x000000ffff047224 */ /* 0x000fce00078e00e0 */
.L_x_39643:
[----:B------:R-:W-:Y:S05]  /*45b0*/  BSYNC B2 ;  /* 0x0000000000027941 */ /* 0x000fea0003800000 */
.L_x_39641:
        /* <DEDUP_REMOVED lines=16> */
.L_x_39647:
[----:B------:R-:W-:Y:S05]  /*46c0*/  BSYNC B3 ;  /* 0x0000000000037941 */ /* 0x000fea0003800000 */
.L_x_39646:
        /* <DEDUP_REMOVED lines=44> */
.L_x_39645:
[----:B------:R-:W-:Y:S05]  /*4990*/  BSYNC B2 ;  /* 0x0000000000027941 */ /* 0x000fea0003800000 */
.L_x_39644:
        /* <DEDUP_REMOVED lines=9> */
.L_x_39640:
        /* <DEDUP_REMOVED lines=12> */
.L_x_39649:
[----:B------:R-:W-:-:S07]  /*4af0*/  IMAD.MOV.U32 R157, RZ, RZ, R224 ;  /* 0x000000ffff9d7224 */ /* 0x000fce00078e00e0 */
.L_x_39650:
[----:B------:R-:W-:Y:S05]  /*4b00*/  BSYNC B2 ;  /* 0x0000000000027941 */ /* 0x000fea0003800000 */
.L_x_39648:
        /* <DEDUP_REMOVED lines=16> */
.L_x_39654:
[----:B------:R-:W-:Y:S05]  /*4c10*/  BSYNC B3 ;  /* 0x0000000000037941 */ /* 0x000fea0003800000 */
.L_x_39653:
        /* <DEDUP_REMOVED lines=44> */
.L_x_39652:
[----:B------:R-:W-:Y:S05]  /*4ee0*/  BSYNC B2 ;  /* 0x0000000000027941 */ /* 0x000fea0003800000 */
.L_x_39651:
        /* <DEDUP_REMOVED lines=12> */
.L_x_39655:
        /* <DEDUP_REMOVED lines=12> */
.L_x_39658:
[----:B------:R-:W-:-:S07]  /*5070*/  MOV R3, R224 ;  /* 0x000000e000037202 */ /* 0x000fce0000000f00 */
.L_x_39659:
[----:B------:R-:W-:Y:S05]  /*5080*/  BSYNC B2 ;  /* 0x0000000000027941 */ /* 0x000fea0003800000 */
.L_x_39657:
        /* <DEDUP_REMOVED lines=16> */
.L_x_39663:
[----:B------:R-:W-:Y:S05]  /*5190*/  BSYNC B3 ;  /* 0x0000000000037941 */ /* 0x000fea0003800000 */
.L_x_39662:
        /* <DEDUP_REMOVED lines=44> */
.L_x_39661:
[----:B------:R-:W-:Y:S05]  /*5460*/  BSYNC B2 ;  /* 0x0000000000027941 */ /* 0x000fea0003800000 */
.L_x_39660:
        /* <DEDUP_REMOVED lines=9> */
.L_x_39656:
        /* <DEDUP_REMOVED lines=12> */
.L_x_39665:
[----:B------:R-:W-:-:S07]  /*55c0*/  MOV R158, R224 ;  /* 0x000000e0009e7202 */ /* 0x000fce0000000f00 */
.L_x_39666:
[----:B------:R-:W-:Y:S05]  /*55d0*/  BSYNC B2 ;  /* 0x0000000000027941 */ /* 0x000fea0003800000 */
.L_x_39664:
        /* <DEDUP_REMOVED lines=16> */
.L_x_39670:
[----:B------:R-:W-:Y:S05]  /*56e0*/  BSYNC B3 ;  /* 0x0000000000037941 */ /* 0x000fea0003800000 */
.L_x_39669:
        /* <DEDUP_REMOVED lines=44> */
.L_x_39668:
[----:B------:R-:W-:Y:S05]  /*59b0*/  BSYNC B2 ;  /* 0x0000000000027941 */ /* 0x000fea0003800000 */
.L_x_39667:
        /* <DEDUP_REMOVED lines=12> */
.L_x_39671:
        /* <DEDUP_REMOVED lines=12> */
.L_x_39674:
[----:B------:R-:W-:-:S07]  /*5b40*/  IMAD.MOV.U32 R2, RZ, RZ, R224 ;  /* 0x000000ffff027224 */ /* 0x000fce00078e00e0 */
.L_x_39675:
[----:B------:R-:W-:Y:S05]  /*5b50*/  BSYNC B2 ;  /* 0x0000000000027941 */ /* 0x000fea0003800000 */
.L_x_39673:
        /* <DEDUP_REMOVED lines=16> */
.L_x_39679:
[----:B------:R-:W-:Y:S05]  /*5c60*/  BSYNC B3 ;  /* 0x0000000000037941 */ /* 0x000fea0003800000 */
.L_x_39678:
        /* <DEDUP_REMOVED lines=44> */
.L_x_39677:
[----:B------:R-:W-:Y:S05]  /*5f30*/  BSYNC B2 ;  /* 0x0000000000027941 */ /* 0x000fea0003800000 */
.L_x_39676:
        /* <DEDUP_REMOVED lines=9> */
.L_x_39672:
        /* <DEDUP_REMOVED lines=12> */
.L_x_39681:
[----:B------:R-:W-:-:S07]  /*6090*/  IMAD.MOV.U32 R236, RZ, RZ, R224 ;  /* 0x000000ffffec7224 */ /* 0x000fce00078e00e0 */
.L_x_39682:
[----:B------:R-:W-:Y:S05]  /*60a0*/  BSYNC B2 ;  /* 0x0000000000027941 */ /* 0x000fea0003800000 */
.L_x_39680:
        /* <DEDUP_REMOVED lines=16> */
.L_x_39686:
[----:B------:R-:W-:Y:S05]  /*61b0*/  BSYNC B3 ;  /* 0x0000000000037941 */ /* 0x000fea0003800000 */
.L_x_39685:
        /* <DEDUP_REMOVED lines=44> */
.L_x_39684:
[----:B------:R-:W-:Y:S05]  /*6480*/  BSYNC B2 ;  /* 0x0000000000027941 */ /* 0x000fea0003800000 */
.L_x_39683:
        /* <DEDUP_REMOVED lines=12> */
.L_x_39687:
        /* <DEDUP_REMOVED lines=12> */
.L_x_39690:
[----:B------:R-:W-:-:S07]  /*6610*/  IMAD.MOV.U32 R0, RZ, RZ, R224 ;  /* 0x000000ffff007224 */ /* 0x000fce00078e00e0 */
.L_x_39691:
[----:B------:R-:W-:Y:S05]  /*6620*/  BSYNC B2 ;  /* 0x0000000000027941 */ /* 0x000fea0003800000 */
.L_x_39689:
        /* <DEDUP_REMOVED lines=16> */
.L_x_39695:
[----:B------:R-:W-:Y:S05]  /*6730*/  BSYNC B3 ;  /* 0x0000000000037941 */ /* 0x000fea0003800000 */
.L_x_39694:
        /* <DEDUP_REMOVED lines=44> */
.L_x_39693:
[----:B------:R-:W-:Y:S05]  /*6a00*/  BSYNC B2 ;  /* 0x0000000000027941 */ /* 0x000fea0003800000 */
.L_x_39692:
        /* <DEDUP_REMOVED lines=9> */
.L_x_39688:
        /* <DEDUP_REMOVED lines=51> */
.L_x_39696:
[----:B01----:R-:W-:-:S07]  /*6dd0*/  VIADD R216, R230, 0x20 ;  /* 0x00000020e6d87836 */ /* 0x003fce0000000000 */
.L_x_39567:
[----:B------:R-:W-:Y:S05]  /*6de0*/  BSYNC B1 ;  /* 0x0000000000017941 */ /* 0x000fea0003800000 */
.L_x_39566:
        /* <DEDUP_REMOVED lines=30> */
.L_x_39700:
[----:B------:R-:W-:-:S07]  /*6fd0*/  IMAD.MOV.U32 R234, RZ, RZ, R224 ;  /* 0x000000ffffea7224 */ /* 0x000fce00078e00e0 */
.L_x_39701:
[----:B------:R-:W-:Y:S05]  /*6fe0*/  BSYNC B2 ;  /* 0x0000000000027941 */ /* 0x000fea0003800000 */
.L_x_39699:
        /* <DEDUP_REMOVED lines=16> */
.L_x_39705:
[----:B------:R-:W-:Y:S05]  /*70f0*/  BSYNC B3 ;  /* 0x0000000000037941 */ /* 0x000fea0003800000 */
.L_x_39704:
        /* <DEDUP_REMOVED lines=44> */
.L_x_39703:
[----:B------:R-:W-:Y:S05]  /*73c0*/  BSYNC B2 ;  /* 0x0000000000027941 */ /* 0x000fea0003800000 */
.L_x_39702:
        /* <DEDUP_REMOVED lines=19> */
.L_x_39706:
        /* <DEDUP_REMOVED lines=12> */
.L_x_39709:
[----:B------:R-:W-:-:S07]  /*75c0*/  IMAD.MOV.U32 R8, RZ, RZ, R224 ;  /* 0x000000ffff087224 */ /* 0x000fce00078e00e0 */
.L_x_39710:
[----:B------:R-:W-:Y:S05]  /*75d0*/  BSYNC B2 ;  /* 0x0000000000027941 */ /* 0x000fea0003800000 */
.L_x_39708:
        /* <DEDUP_REMOVED lines=16> */
.L_x_39714:
[----:B------:R-:W-:Y:S05]  /*76e0*/  BSYNC B3 ;  /* 0x0000000000037941 */ /* 0x000fea0003800000 */
.L_x_39713:
        /* <DEDUP_REMOVED lines=44> */
.L_x_39712:
[----:B------:R-:W-:Y:S05]  /*79b0*/  BSYNC B2 ;  /* 0x0000000000027941 */ /* 0x000fea0003800000 */
.L_x_39711:
        /* <DEDUP_REMOVED lines=9> */
.L_x_39707:
        /* <DEDUP_REMOVED lines=12> */
.L_x_39716:
[----:B------:R-:W-:-:S07]  /*7b10*/  IMAD.MOV.U32 R161, RZ, RZ, R224 ;  /* 0x000000ffffa17224 */ /* 0x000fce00078e00e0 */
.L_x_39717:
[----:B------:R-:W-:Y:S05]  /*7b20*/  BSYNC B2 ;  /* 0x0000000000027941 */ /* 0x000fea0003800000 */
.L_x_39715:
        /* <DEDUP_REMOVED lines=16> */
.L_x_39721:
[----:B------:R-:W-:Y:S05]  /*7c30*/  BSYNC B3 ;  /* 0x0000000000037941 */ /* 0x000fea0003800000 */
.L_x_39720:
        /* <DEDUP_REMOVED lines=44> */
.L_x_39719:
[----:B------:R-:W-:Y:S05]  /*7f00*/  BSYNC B2 ;  /* 0x0000000000027941 */ /* 0x000fea0003800000 */
.L_x_39718:
        /* <DEDUP_REMOVED lines=14> */
.L_x_39722:
        /* <DEDUP_REMOVED lines=12> */
.L_x_39725:
[----:B------:R-:W-:-:S07]  /*80b0*/  MOV R7, R224 ;  /* 0x000000e000077202 */ /* 0x000fce0000000f00 */
.L_x_39726:
[----:B------:R-:W-:Y:S05]  /*80c0*/  BSYNC B2 ;  /* 0x0000000000027941 */ /* 0x000fea0003800000 */
.L_x_39724:
        /* <DEDUP_REMOVED lines=16> */
.L_x_39730:
[----:B------:R-:W-:Y:S05]  /*81d0*/  BSYNC B3 ;  /* 0x0000000000037941 */ /* 0x000fea0003800000 */
.L_x_39729:
        /* <DEDUP_REMOVED lines=44> */
.L_x_39728:
[----:B------:R-:W-:Y:S05]  /*84a0*/  BSYNC B2 ;  /* 0x0000000000027941 */ /* 0x000fea0003800000 */
.L_x_39727:
        /* <DEDUP_REMOVED lines=9> */
.L_x_39723:
        /* <DEDUP_REMOVED lines=12> */
.L_x_39732:
[----:B------:R-:W-:-:S07]  /*8600*/  MOV R164, R224 ;  /* 0x000000e000a47202 */ /* 0x000fce0000000f00 */
.L_x_39733:
[----:B------:R-:W-:Y:S05]  /*8610*/  BSYNC B2 ;  /* 0x0000000000027941 */ /* 0x000fea0003800000 */
.L_x_39731:
        /* <DEDUP_REMOVED lines=16> */
.L_x_39737:
[----:B------:R-:W-:Y:S05]  /*8720*/  BSYNC B3 ;  /* 0x0000000000037941 */ /* 0x000fea0003800000 */
.L_x_39736:
        /* <DEDUP_REMOVED lines=44> */
.L_x_39735:
[----:B------:R-:W-:Y:S05]  /*89f0*/  BSYNC B2 ;  /* 0x0000000000027941 */ /* 0x000fea0003800000 */
.L_x_39734:
        /* <DEDUP_REMOVED lines=14> */
.L_x_39738:
        /* <DEDUP_REMOVED lines=12> */
.L_x_39741:
[----:B------:R-:W-:-:S07]  /*8ba0*/  IMAD.MOV.U32 R6, RZ, RZ, R224 ;  /* 0x000000ffff067224 */ /* 0x000fce00078e00e0 */
.L_x_39742:
[----:B------:R-:W-:Y:S05]  /*8bb0*/  BSYNC B2 ;  /* 0x0000000000027941 */ /* 0x000fea0003800000 */
.L_x_39740:
        /* <DEDUP_REMOVED lines=16> */
.L_x_39746:
[----:B------:R-:W-:Y:S05]  /*8cc0*/  BSYNC B3 ;  /* 0x0000000000037941 */ /* 0x000fea0003800000 */
.L_x_39745:
        /* <DEDUP_REMOVED lines=44> */
.L_x_39744:
[----:B------:R-:W-:Y:S05]  /*8f90*/  BSYNC B2 ;  /* 0x0000000000027941 */ /* 0x000fea0003800000 */
.L_x_39743:
        /* <DEDUP_REMOVED lines=9> */
.L_x_39739:
        /* <DEDUP_REMOVED lines=12> */
.L_x_39748:
[----:B------:R-:W-:-:S07]  /*90f0*/  IMAD.MOV.U32 R163, RZ, RZ, R224 ;  /* 0x000000ffffa37224 */ /* 0x000fce00078e00e0 */
.L_x_39749:
[----:B------:R-:W-:Y:S05]  /*9100*/  BSYNC B2 ;  /* 0x0000000000027941 */ /* 0x000fea0003800000 */
.L_x_39747:
        /* <DEDUP_REMOVED lines=16> */
.L_x_39753:
[----:B------:R-:W-:Y:S05]  /*9210*/  BSYNC B3 ;  /* 0x0000000000037941 */ /* 0x000fea0003800000 */
.L_x_39752:
        /* <DEDUP_REMOVED lines=44> */
.L_x_39751:
[----:B------:R-:W-:Y:S05]  /*94e0*/  BSYNC B2 ;  /* 0x0000000000027941 */ /* 0x000fea0003800000 */
.L_x_39750:
        /* <DEDUP_REMOVED lines=14> */
.L_x_39754:
        /* <DEDUP_REMOVED lines=12> */
.L_x_39757:
[----:B------:R-:W-:-:S07]  /*9690*/  IMAD.MOV.U32 R5, RZ, RZ, R224 ;  /* 0x000000ffff057224 */ /* 0x000fce00078e00e0 */
.L_x_39758:
[----:B------:R-:W-:Y:S05]  /*96a0*/  BSYNC B2 ;  /* 0x0000000000027941 */ /* 0x000fea0003800000 */
.L_x_39756:
        /* <DEDUP_REMOVED lines=16> */
.L_x_39762:
[----:B------:R-:W-:Y:S05]  /*97b0*/  BSYNC B3 ;  /* 0x0000000000037941 */ /* 0x000fea0003800000 */
.L_x_39761:
        /* <DEDUP_REMOVED lines=44> */
.L_x_39760:
[----:B------:R-:W-:Y:S05]  /*9a80*/  BSYNC B2 ;  /* 0x0000000000027941 */ /* 0x000fea0003800000 */
.L_x_39759:
        /* <DEDUP_REMOVED lines=9> */
.L_x_39755:
        /* <DEDUP_REMOVED lines=12> */
.L_x_39764:
[----:B------:R-:W-:-:S07]  /*9be0*/  IMAD.MOV.U32 R234, RZ, RZ, R224 ;  /* 0x000000ffffea7224 */ /* 0x000fce00078e00e0 */
.L_x_39765:
[----:B------:R-:W-:Y:S05]  /*9bf0*/  BSYNC B2 ;  /* 0x0000000000027941 */ /* 0x000fea0003800000 */
.L_x_39763:
        /* <DEDUP_REMOVED lines=16> */
.L_x_39769:
[----:B------:R-:W-:Y:S05]  /*9d00*/  BSYNC B3 ;  /* 0x0000000000037941 */ /* 0x000fea0003800000 */
.L_x_39768:
        /* <DEDUP_REMOVED lines=44> */
.L_x_39767:
[----:B------:R-:W-:Y:S05]  /*9fd0*/  BSYNC B2 ;  /* 0x0000000000027941 */ /* 0x000fea0003800000 */
.L_x_39766:
        /* <DEDUP_REMOVED lines=14> */
.L_x_39770:
        /* <DEDUP_REMOVED lines=12> */
.L_x_39773:
[----:B------:R-:W-:-:S07]  /*a180*/  MOV R4, R224 ;  /* 0x000000e000047202 */ /* 0x000fce0000000f00 */
.L_x_39774:
[----:B------:R-:W-:Y:S05]  /*a190*/  BSYNC B2 ;  /* 0x0000000000027941 */ /* 0x000fea0003800000 */
.L_x_39772:
        /* <DEDUP_REMOVED lines=16> */
.L_x_39778:
[----:B------:R-:W-:Y:S05]  /*a2a0*/  BSYNC B3 ;  /* 0x0000000000037941 */ /* 0x000fea0003800000 */
.L_x_39777:
        /* <DEDUP_REMOVED lines=44> */
.L_x_39776:
[----:B------:R-:W-:Y:S05]  /*a570*/  BSYNC B2 ;  /* 0x0000000000027941 */ /* 0x000fea0003800000 */
.L_x_39775:
        /* <DEDUP_REMOVED lines=9> */
.L_x_39771:
        /* <DEDUP_REMOVED lines=12> */
.L_x_39780:
[----:B------:R-:W-:-:S07]  /*a6d0*/  MOV R165, R224 ;  /* 0x000000e000a57202 */ /* 0x000fce0000000f00 */
.L_x_39781:
[----:B------:R-:W-:Y:S05]  /*a6e0*/  BSYNC B2 ;  /* 0x0000000000027941 */ /* 0x000fea0003800000 */
.L_x_39779:
        /* <DEDUP_REMOVED lines=16> */
.L_x_39785:
[----:B------:R-:W-:Y:S05]  /*a7f0*/  BSYNC B3 ;  /* 0x0000000000037941 */ /* 0x000fea0003800000 */
.L_x_39784:
        /* <DEDUP_REMOVED lines=44> */
.L_x_39783:
[----:B------:R-:W-:Y:S05]  /*aac0*/  BSYNC B2 ;  /* 0x0000000000027941 */ /* 0x000fea0003800000 */
.L_x_39782:
        /* <DEDUP_REMOVED lines=12> */
.L_x_39786:
        /* <DEDUP_REMOVED lines=12> */
.L_x_39789:
[----:B------:R-:W-:-:S07]  /*ac50*/  IMAD.MOV.U32 R3, RZ, RZ, R224 ;  /* 0x000000ffff037224 */ /* 0x000fce00078e00e0 */
.L_x_39790:
[----:B------:R-:W-:Y:S05]  /*ac60*/  BSYNC B2 ;  /* 0x0000000000027941 */ /* 0x000fea0003800000 */
.L_x_39788:
        /* <DEDUP_REMOVED lines=16> */
.L_x_39794:
[----:B------:R-:W-:Y:S05]  /*ad70*/  BSYNC B3 ;  /* 0x0000000000037941 */ /* 0x000fea0003800000 */
.L_x_39793:
        /* <DEDUP_REMOVED lines=44> */
.L_x_39792:
[----:B------:R-:W-:Y:S05]  /*b040*/  BSYNC B2 ;  /* 0x0000000000027941 */ /* 0x000fea0003800000 */
.L_x_39791:
        /* <DEDUP_REMOVED lines=9> */
.L_x_39787:
        /* <DEDUP_REMOVED lines=12> */
.L_x_39796:
[----:B------:R-:W-:-:S07]  /*b1a0*/  IMAD.MOV.U32 R166, RZ, RZ, R224 ;  /* 0x000000ffffa67224 */ /* 0x000fce00078e00e0 */
.L_x_39797:
[----:B------:R-:W-:Y:S05]  /*b1b0*/  BSYNC B2 ;  /* 0x0000000000027941 */ /* 0x000fea0003800000 */
.L_x_39795:
        /* <DEDUP_REMOVED lines=16> */
.L_x_39801:
[----:B------:R-:W-:Y:S05]  /*b2c0*/  BSYNC B3 ;  /* 0x0000000000037941 */ /* 0x000fea0003800000 */
.L_x_39800:
        /* <DEDUP_REMOVED lines=44> */
.L_x_39799:
[----:B------:R-:W-:Y:S05]  /*b590*/  BSYNC B2 ;  /* 0x0000000000027941 */ /* 0x000fea0003800000 */
.L_x_39798:
        /* <DEDUP_REMOVED lines=12> */
.L_x_39802:
        /* <DEDUP_REMOVED lines=12> */
.L_x_39805:
[----:B------:R-:W-:-:S07]  /*b720*/  IMAD.MOV.U32 R2, RZ, RZ, R224 ;  /* 0x000000ffff027224 */ /* 0x000fce00078e00e0 */
.L_x_39806:
[----:B------:R-:W-:Y:S05]  /*b730*/  BSYNC B2 ;  /* 0x0000000000027941 */ /* 0x000fea0003800000 */
.L_x_39804:
        /* <DEDUP_REMOVED lines=16> */
.L_x_39810:
[----:B------:R-:W-:Y:S05]  /*b840*/  BSYNC B3 ;  /* 0x0000000000037941 */ /* 0x000fea0003800000 */
.L_x_39809:
        /* <DEDUP_REMOVED lines=44> */
.L_x_39808:
[----:B------:R-:W-:Y:S05]  /*bb10*/  BSYNC B2 ;  /* 0x0000000000027941 */ /* 0x000fea0003800000 */
.L_x_39807:
        /* <DEDUP_REMOVED lines=9> */
.L_x_39803:
        /* <DEDUP_REMOVED lines=12> */
.L_x_39812:
[----:B------:R-:W-:-:S07]  /*bc70*/  IMAD.MOV.U32 R237, RZ, RZ, R224 ;  /* 0x000000ffffed7224 */ /* 0x000fce00078e00e0 */
.L_x_39813:
[----:B------:R-:W-:Y:S05]  /*bc80*/  BSYNC B2 ;  /* 0x0000000000027941 */ /* 0x000fea0003800000 */
.L_x_39811:
        /* <DEDUP_REMOVED lines=16> */
.L_x_39817:
[----:B------:R-:W-:Y:S05]  /*bd90*/  BSYNC B3 ;  /* 0x0000000000037941 */ /* 0x000fea0003800000 */
.L_x_39816:
        /* <DEDUP_REMOVED lines=44> */
.L_x_39815:
[----:B------:R-:W-:Y:S05]  /*c060*/  BSYNC B2 ;  /* 0x0000000000027941 */ /* 0x000fea0003800000 */
.L_x_39814:
        /* <DEDUP_REMOVED lines=12> */
.L_x_39818:
        /* <DEDUP_REMOVED lines=12> */
.L_x_39821:
[----:B------:R-:W-:-:S07]  /*c1f0*/  MOV R0, R224 ;  /* 0x000000e000007202 */ /* 0x000fce0000000f00 */
.L_x_39822:
[----:B------:R-:W-:Y:S05]  /*c200*/  BSYNC B2 ;  /* 0x0000000000027941 */ /* 0x000fea0003800000 */
.L_x_39820:
        /* <DEDUP_REMOVED lines=16> */
.L_x_39826:
[----:B------:R-:W-:Y:S05]  /*c310*/  BSYNC B3 ;  /* 0x0000000000037941 */ /* 0x000fea0003800000 */
.L_x_39825:
        /* <DEDUP_REMOVED lines=44> */
.L_x_39824:
[----:B------:R-:W-:Y:S05]  /*c5e0*/  BSYNC B2 ;  /* 0x0000000000027941 */ /* 0x000fea0003800000 */
.L_x_39823:
        /* <DEDUP_REMOVED lines=9> */
.L_x_39819:
        /* <DEDUP_REMOVED lines=51> */
.L_x_39827:
[----:B------:R-:W-:-:S07]  /*c9b0*/  VIADD R216, R216, 0x20 ;  /* 0x00000020d8d87836 */ /* 0x000fce0000000000 */
.L_x_39698:
[----:B------:R-:W-:Y:S05]  /*c9c0*/  BSYNC B1 ;  /* 0x0000000000017941 */ /* 0x000fea0003800000 */
.L_x_39697:
        /* <DEDUP_REMOVED lines=30> */
.L_x_39831:
[----:B------:R-:W-:-:S07]  /*cbb0*/  MOV R234, R224 ;  /* 0x000000e000ea7202 */ /* 0x000fce0000000f00 */
.L_x_39832:
[----:B------:R-:W-:Y:S05]  /*cbc0*/  BSYNC B2 ;  /* 0x0000000000027941 */ /* 0x000fea0003800000 */
.L_x_39830:
        /* <DEDUP_REMOVED lines=16> */
.L_x_39836:
[----:B------:R-:W-:Y:S05]  /*ccd0*/  BSYNC B3 ;  /* 0x0000000000037941 */ /* 0x000fea0003800000 */
.L_x_39835:
        /* <DEDUP_REMOVED lines=44> */
.L_x_39834:
[----:B------:R-:W-:Y:S05]  /*cfa0*/  BSYNC B2 ;  /* 0x0000000000027941 */ /* 0x000fea0003800000 */
.L_x_39833:
        /* <DEDUP_REMOVED lines=19> */
.L_x_39837:
        /* <DEDUP_REMOVED lines=12> */
.L_x_39840:
[----:B------:R-:W-:-:S07]  /*d1a0*/  MOV R8, R224 ;  /* 0x000000e000087202 */ /* 0x000fce0000000f00 */
.L_x_39841:
[----:B------:R-:W-:Y:S05]  /*d1b0*/  BSYNC B2 ;  /* 0x0000000000027941 */ /* 0x000fea0003800000 */
.L_x_39839:
        /* <DEDUP_REMOVED lines=16> */
.L_x_39845:
[----:B------:R-:W-:Y:S05]  /*d2c0*/  BSYNC B3 ;  /* 0x0000000000037941 */ /* 0x000fea0003800000 */
.L_x_39844:
        /* <DEDUP_REMOVED lines=44> */
.L_x_39843:
[----:B------:R-:W-:Y:S05]  /*d590*/  BSYNC B2 ;  /* 0x0000000000027941 */ /* 0x000fea0003800000 */
.L_x_39842:
        /* <DEDUP_REMOVED lines=9> */
.L_x_39838:
        /* <DEDUP_REMOVED lines=12> */
.L_x_39847:
[----:B------:R-:W-:-:S07]  /*d6f0*/  MOV R169, R224 ;  /* 0x000000e000a97202 */ /* 0x000fce0000000f00 */
.L_x_39848:
[----:B------:R-:W-:Y:S05]  /*d700*/  BSYNC B2 ;  /* 0x0000000000027941 */ /* 0x000fea0003800000 */
.L_x_39846:
        /* <DEDUP_REMOVED lines=16> */
.L_x_39852:
[----:B------:R-:W-:Y:S05]  /*d810*/  BSYNC B3 ;  /* 0x0000000000037941 */ /* 0x000fea0003800000 */
.L_x_39851:
        /* <DEDUP_REMOVED lines=44> */
.L_x_39850:
[----:B------:R-:W-:Y:S05]  /*dae0*/  BSYNC B2 ;  /* 0x0000000000027941 */ /* 0x000fea0003800000 */
.L_x_39849:
        /* <DEDUP_REMOVED lines=14> */
.L_x_39853:
        /* <DEDUP_REMOVED lines=12> */
.L_x_39856:
[----:B------:R-:W-:-:S07]  /*dc90*/  IMAD.MOV.U32 R7, RZ, RZ, R224 ;  /* 0x000000ffff077224 */ /* 0x000fce00078e00e0 */
.L_x_39857:
[----:B------:R-:W-:Y:S05]  /*dca0*/  BSYNC B2 ;  /* 0x0000000000027941 */ /* 0x000fea0003800000 */
.L_x_39855:
        /* <DEDUP_REMOVED lines=16> */
.L_x_39861:
[----:B------:R-:W-:Y:S05]  /*ddb0*/  BSYNC B3 ;  /* 0x0000000000037941 */ /* 0x000fea0003800000 */
.L_x_39860:
        /* <DEDUP_REMOVED lines=44> */
.L_x_39859:
[----:B------:R-:W-:Y:S05]  /*e080*/  BSYNC B2 ;  /* 0x0000000000027941 */ /* 0x000fea0003800000 */
.L_x_39858:
        /* <DEDUP_REMOVED lines=9> */
.L_x_39854:
        /* <DEDUP_REMOVED lines=12> */
.L_x_39863:
[----:B------:R-:W-:-:S07]  /*e1e0*/  IMAD.MOV.U32 R172, RZ, RZ, R224 ;  /* 0x000000ffffac7224 */ /* 0x000fce00078e00e0 */
.L_x_39864:
[----:B------:R-:W-:Y:S05]  /*e1f0*/  BSYNC B2 ;  /* 0x0000000000027941 */ /* 0x000fea0003800000 */
.L_x_39862:
        /* <DEDUP_REMOVED lines=16> */
.L_x_39868:
[----:B------:R-:W-:Y:S05]  /*e300*/  BSYNC B3 ;  /* 0x0000000000037941 */ /* 0x000fea0003800000 */
.L_x_39867:
        /* <DEDUP_REMOVED lines=44> */
.L_x_39866:
[----:B------:R-:W-:Y:S05]  /*e5d0*/  BSYNC B2 ;  /* 0x0000000000027941 */ /* 0x000fea0003800000 */
.L_x_39865:
        /* <DEDUP_REMOVED lines=14> */
.L_x_39869:
        /* <DEDUP_REMOVED lines=12> */
.L_x_39872:
[----:B------:R-:W-:-:S07]  /*e780*/  IMAD.MOV.U32 R6, RZ, RZ, R224 ;  /* 0x000000ffff067224 */ /* 0x000fce00078e00e0 */
.L_x_39873:
[----:B------:R-:W-:Y:S05]  /*e790*/  BSYNC B2 ;  /* 0x0000000000027941 */ /* 0x000fea0003800000 */
.L_x_39871:
        /* <DEDUP_REMOVED lines=16> */
.L_x_39877:
[----:B------:R-:W-:Y:S05]  /*e8a0*/  BSYNC B3 ;  /* 0x0000000000037941 */ /* 0x000fea0003800000 */
.L_x_39876:
        /* <DEDUP_REMOVED lines=44> */
.L_x_39875:
[----:B------:R-:W-:Y:S05]  /*eb70*/  BSYNC B2 ;  /* 0x0000000000027941 */ /* 0x000fea0003800000 */
.L_x_39874:
        /* <DEDUP_REMOVED lines=9> */
.L_x_39870:
        /* <DEDUP_REMOVED lines=12> */
.L_x_39879:
[----:B------:R-:W-:-:S07]  /*ecd0*/  IMAD.MOV.U32 R171, RZ, RZ, R224 ;  /* 0x000000ffffab7224 */ /* 0x000fce00078e00e0 */
.L_x_39880:
[----:B------:R-:W-:Y:S05]  /*ece0*/  BSYNC B2 ;  /* 0x0000000000027941 */ /* 0x000fea0003800000 */
.L_x_39878:
        /* <DEDUP_REMOVED lines=16> */
.L_x_39884:
[----:B------:R-:W-:Y:S05]  /*edf0*/  BSYNC B3 ;  /* 0x0000000000037941 */ /* 0x000fea0003800000 */
.L_x_39883:
        /* <DEDUP_REMOVED lines=44> */
.L_x_39882:
[----:B------:R-:W-:Y:S05]  /*f0c0*/  BSYNC B2 ;  /* 0x0000000000027941 */ /* 0x000fea0003800000 */
.L_x_39881:
        /* <DEDUP_REMOVED lines=14> */
.L_x_39885:
        /* <DEDUP_REMOVED lines=12> */
.L_x_39888:
[----:B------:R-:W-:-:S07]  /*f270*/  MOV R5, R224 ;  /* 0x000000e000057202 */ /* 0x000fce0000000f00 */
.L_x_39889:
[----:B------:R-:W-:Y:S05]  /*f280*/  BSYNC B2 ;  /* 0x0000000000027941 */ /* 0x000fea0003800000 */
.L_x_39887:
        /* <DEDUP_REMOVED lines=16> */
.L_x_39893:
[----:B------:R-:W-:Y:S05]  /*f390*/  BSYNC B3 ;  /* 0x0000000000037941 */ /* 0x000fea0003800000 */
.L_x_39892:
        /* <DEDUP_REMOVED lines=44> */
.L_x_39891:
[----:B------:R-:W-:Y:S05]  /*f660*/  BSYNC B2 ;  /* 0x0000000000027941 */ /* 0x000fea0003800000 */
.L_x_39890:
        /* <DEDUP_REMOVED lines=9> */
.L_x_39886:
        /* <DEDUP_REMOVED lines=12> */
.L_x_39895:
[----:B------:R-:W-:-:S07]  /*f7c0*/  MOV R234, R224 ;  /* 0x000000e000ea7202 */ /* 0x000fce0000000f00 */
.L_x_39896:
[----:B------:R-:W-:Y:S05]  /*f7d0*/  BSYNC B2 ;  /* 0x0000000000027941 */ /* 0x000fea0003800000 */
.L_x_39894:
        /* <DEDUP_REMOVED lines=16> */
.L_x_39900:
[----:B------:R-:W-:Y:S05]  /*f8e0*/  BSYNC B3 ;  /* 0x0000000000037941 */ /* 0x000fea0003800000 */
.L_x_39899:
        /* <DEDUP_REMOVED lines=44> */
.L_x_39898:
[----:B------:R-:W-:Y:S05]  /*fbb0*/  BSYNC B2 ;  /* 0x0000000000027941 */ /* 0x000fea0003800000 */
.L_x_39897:
        /* <DEDUP_REMOVED lines=14> */
.L_x_39901:
        /* <DEDUP_REMOVED lines=12> */
.L_x_39904:
[----:B------:R-:W-:-:S07]  /*fd60*/  IMAD.MOV.U32 R4, RZ, RZ, R224 ;  /* 0x000000ffff047224 */ /* 0x000fce00078e00e0 */
.L_x_39905:
[----:B------:R-:W-:Y:S05]  /*fd70*/  BSYNC B2 ;  /* 0x0000000000027941 */ /* 0x000fea0003800000 */
.L_x_39903:
        /* <DEDUP_REMOVED lines=16> */
.L_x_39909:
[----:B------:R-:W-:Y:S05]  /*fe80*/  BSYNC B3 ;  /* 0x0000000000037941 */ /* 0x000fea0003800000 */
.L_x_39908:
        /* <DEDUP_REMOVED lines=44> */
.L_x_39907:
[----:B------:R-:W-:Y:S05]  /*10150*/  BSYNC B2 ;  /* 0x0000000000027941 */ /* 0x000fea0003800000 */
.L_x_39906:
        /* <DEDUP_REMOVED lines=9> */
.L_x_39902:
        /* <DEDUP_REMOVED lines=12> */
.L_x_39911:
[----:B------:R-:W-:-:S07]  /*102b0*/  IMAD.MOV.U32 R173, RZ, RZ, R224 ;  /* 0x000000ffffad7224 */ /* 0x000fce00078e00e0 */
.L_x_39912:
[----:B------:R-:W-:Y:S05]  /*102c0*/  BSYNC B2 ;  /* 0x0000000000027941 */ /* 0x000fea0003800000 */
.L_x_39910:
        /* <DEDUP_REMOVED lines=16> */
.L_x_39916:
[----:B------:R-:W-:Y:S05]  /*103d0*/  BSYNC B3 ;  /* 0x0000000000037941 */ /* 0x000fea0003800000 */
.L_x_39915:
        /* <DEDUP_REMOVED lines=44> */
.L_x_39914:
[----:B------:R-:W-:Y:S05]  /*106a0*/  BSYNC B2 ;  /* 0x0000000000027941 */ /* 0x000fea0003800000 */
.L_x_39913:
        /* <DEDUP_REMOVED lines=12> */
.L_x_39917:
        /* <DEDUP_REMOVED lines=12> */
.L_x_39920:
[----:B------:R-:W-:-:S07]  /*10830*/  IMAD.MOV.U32 R3, RZ, RZ, R224 ;  /* 0x000000ffff037224 */ /* 0x000fce00078e00e0 */
.L_x_39921:
[----:B------:R-:W-:Y:S05]  /*10840*/  BSYNC B2 ;  /* 0x0000000000027941 */ /* 0x000fea0003800000 */
.L_x_39919:
        /* <DEDUP_REMOVED lines=16> */
.L_x_39925:
[----:B------:R-:W-:Y:S05]  /*10950*/  BSYNC B3 ;  /* 0x0000000000037941 */ /* 0x000fea0003800000 */
.L_x_39924:
        /* <DEDUP_REMOVED lines=44> */
.L_x_39923:
[----:B------:R-:W-:Y:S05]  /*10c20*/  BSYNC B2 ;  /* 0x0000000000027941 */ /* 0x000fea0003800000 */
.L_x_39922:
        /* <DEDUP_REMOVED lines=9> */
.L_x_39918:
        /* <DEDUP_REMOVED lines=12> */
.L_x_39927:
[----:B------:R-:W-:-:S07]  /*10d80*/  IMAD.MOV.U32 R174, RZ, RZ, R224 ;  /* 0x000000ffffae7224 */ /* 0x000fce00078e00e0 */
.L_x_39928:
[----:B------:R-:W-:Y:S05]  /*10d90*/  BSYNC B2 ;  /* 0x0000000000027941 */ /* 0x000fea0003800000 */
.L_x_39926:
        /* <DEDUP_REMOVED lines=16> */
.L_x_39932:
[----:B------:R-:W-:Y:S05]  /*10ea0*/  BSYNC B3 ;  /* 0x0000000000037941 */ /* 0x000fea0003800000 */
.L_x_39931:
        /* <DEDUP_REMOVED lines=44> */
.L_x_39930:
[----:B------:R-:W-:Y:S05]  /*11170*/  BSYNC B2 ;  /* 0x0000000000027941 */ /* 0x000fea0003800000 */
.L_x_39929:
        /* <DEDUP_REMOVED lines=12> */
.L_x_39933:
        /* <DEDUP_REMOVED lines=12> */
.L_x_39936:
[----:B------:R-:W-:-:S07]  /*11300*/  MOV R2, R224 ;  /* 0x000000e000027202 */ /* 0x000fce0000000f00 */
.L_x_39937:
[----:B------:R-:W-:Y:S05]  /*11310*/  BSYNC B2 ;  /* 0x0000000000027941 */ /* 0x000fea0003800000 */
.L_x_39935:
        /* <DEDUP_REMOVED lines=16> */
.L_x_39941:
[----:B------:R-:W-:Y:S05]  /*11420*/  BSYNC B3 ;  /* 0x0000000000037941 */ /* 0x000fea0003800000 */
.L_x_39940:
        /* <DEDUP_REMOVED lines=44> */
.L_x_39939:
[----:B------:R-:W-:Y:S05]  /*116f0*/  BSYNC B2 ;  /* 0x0000000000027941 */ /* 0x000fea0003800000 */
.L_x_39938:
        /* <DEDUP_REMOVED lines=9> */
.L_x_39934:
        /* <DEDUP_REMOVED lines=12> */
.L_x_39943:
[----:B------:R-:W-:-:S07]  /*11850*/  MOV R237, R224 ;  /* 0x000000e000ed7202 */ /* 0x000fce0000000f00 */
.L_x_39944:
[----:B------:R-:W-:Y:S05]  /*11860*/  BSYNC B2 ;  /* 0x0000000000027941 */ /* 0x000fea0003800000 */
.L_x_39942:
        /* <DEDUP_REMOVED lines=16> */
.L_x_39948:
[----:B------:R-:W-:Y:S05]  /*11970*/  BSYNC B3 ;  /* 0x0000000000037941 */ /* 0x000fea0003800000 */
.L_x_39947:
        /* <DEDUP_REMOVED lines=44> */
.L_x_39946:
[----:B------:R-:W-:Y:S05]  /*11c40*/  BSYNC B2 ;  /* 0x0000000000027941 */ /* 0x000fea0003800000 */
.L_x_39945:
        /* <DEDUP_REMOVED lines=12> */
.L_x_39949:
        /* <DEDUP_REMOVED lines=12> */
.L_x_39952:
[----:B------:R-:W-:-:S07]  /*11dd0*/  IMAD.MOV.U32 R0, RZ, RZ, R224 ;  /* 0x000000ffff007224 */ /* 0x000fce00078e00e0 */
.L_x_39953:
[----:B------:R-:W-:Y:S05]  /*11de0*/  BSYNC B2 ;  /* 0x0000000000027941 */ /* 0x000fea0003800000 */
.L_x_39951:
        /* <DEDUP_REMOVED lines=16> */
.L_x_39957:
[----:B------:R-:W-:Y:S05]  /*11ef0*/  BSYNC B3 ;  /* 0x0000000000037941 */ /* 0x000fea0003800000 */
.L_x_39956:
        /* <DEDUP_REMOVED lines=44> */
.L_x_39955:
[----:B------:R-:W-:Y:S05]  /*121c0*/  BSYNC B2 ;  /* 0x0000000000027941 */ /* 0x000fea0003800000 */
.L_x_39954:
        /* <DEDUP_REMOVED lines=9> */
.L_x_39950:
        /* <DEDUP_REMOVED lines=51> */
.L_x_39958:
[----:B------:R-:W-:-:S07]  /*12590*/  IADD3 R216, R216, 0x20, RZ ;  /* 0x00000020d8d87810 */ /* 0x000fce0007ffe0ff */
.L_x_39829:
[----:B------:R-:W-:Y:S05]  /*125a0*/  BSYNC B1 ;  /* 0x0000000000017941 */ /* 0x000fea0003800000 */
.L_x_39828:
        /* <DEDUP_REMOVED lines=30> */
.L_x_39962:
[----:B------:R-:W-:-:S07]  /*12790*/  IMAD.MOV.U32 R234, RZ, RZ, R224 ;  /* 0x000000ffffea7224 */ /* 0x000fce00078e00e0 */
.L_x_39963:
[----:B------:R-:W-:Y:S05]  /*127a0*/  BSYNC B2 ;  /* 0x0000000000027941 */ /* 0x000fea0003800000 */
.L_x_39961:
        /* <DEDUP_REMOVED lines=16> */
.L_x_39967:
[----:B------:R-:W-:Y:S05]  /*128b0*/  BSYNC B3 ;  /* 0x0000000000037941 */ /* 0x000fea0003800000 */
.L_x_39966:
        /* <DEDUP_REMOVED lines=44> */
.L_x_39965:
[----:B------:R-:W-:Y:S05]  /*12b80*/  BSYNC B2 ;  /* 0x0000000000027941 */ /* 0x000fea0003800000 */
.L_x_39964:
        /* <DEDUP_REMOVED lines=19> */
.L_x_39968:
        /* <DEDUP_REMOVED lines=12> */
.L_x_39971:
[----:B------:R-:W-:-:S07]  /*12d80*/  IMAD.MOV.U32 R8, RZ, RZ, R224 ;  /* 0x000000ffff087224 */ /* 0x000fce00078e00e0 */
.L_x_39972:
[----:B------:R-:W-:Y:S05]  /*12d90*/  BSYNC B2 ;  /* 0x0000000000027941 */ /* 0x000fea0003800000 */
.L_x_39970:
        /* <DEDUP_REMOVED lines=16> */
.L_x_39976:
[----:B------:R-:W-:Y:S05]  /*12ea0*/  BSYNC B3 ;  /* 0x0000000000037941 */ /* 0x000fea0003800000 */
.L_x_39975:
        /* <DEDUP_REMOVED lines=44> */
.L_x_39974:
[----:B------:R-:W-:Y:S05]  /*13170*/  BSYNC B2 ;  /* 0x0000000000027941 */ /* 0x000fea0003800000 */
.L_x_39973:
        /* <DEDUP_REMOVED lines=9> */
.L_x_39969:
        /* <DEDUP_REMOVED lines=12> */
.L_x_39978:
[----:B------:R-:W-:-:S07]  /*132d0*/  IMAD.MOV.U32 R177, RZ, RZ, R224 ;  /* 0x000000ffffb17224 */ /* 0x000fce00078e00e0 */
.L_x_39979:
[----:B------:R-:W-:Y:S05]  /*132e0*/  BSYNC B2 ;  /* 0x0000000000027941 */ /* 0x000fea0003800000 */
.L_x_39977:
        /* <DEDUP_REMOVED lines=16> */
.L_x_39983:
[----:B------:R-:W-:Y:S05]  /*133f0*/  BSYNC B3 ;  /* 0x0000000000037941 */ /* 0x000fea0003800000 */
.L_x_39982:
        /* <DEDUP_REMOVED lines=44> */
.L_x_39981:
[----:B------:R-:W-:Y:S05]  /*136c0*/  BSYNC B2 ;  /* 0x0000000000027941 */ /* 0x000fea0003800000 */
.L_x_39980:
        /* <DEDUP_REMOVED lines=14> */
.L_x_39984:
        /* <DEDUP_REMOVED lines=12> */
.L_x_39987:
[----:B------:R-:W-:-:S07]  /*13870*/  IMAD.MOV.U32 R7, RZ, RZ, R224 ;  /* 0x000000ffff077224 */ /* 0x000fce00078e00e0 */
.L_x_39988:
[----:B------:R-:W-:Y:S05]  /*13880*/  BSYNC B2 ;  /* 0x0000000000027941 */ /* 0x000fea0003800000 */
.L_x_39986:
        /* <DEDUP_REMOVED lines=16> */
.L_x_39992:
[----:B------:R-:W-:Y:S05]  /*13990*/  BSYNC B3 ;  /* 0x0000000000037941 */ /* 0x000fea0003800000 */
.L_x_39991:
        /* <DEDUP_REMOVED lines=44> */
.L_x_39990:
[----:B------:R-:W-:Y:S05]  /*13c60*/  BSYNC B2 ;  /* 0x0000000000027941 */ /* 0x000fea0003800000 */
.L_x_39989:
        /* <DEDUP_REMOVED lines=9> */
.L_x_39985:
        /* <DEDUP_REMOVED lines=12> */
.L_x_39994:
[----:B------:R-:W-:-:S07]  /*13dc0*/  IMAD.MOV.U32 R180, RZ, RZ, R224 ;  /* 0x000000ffffb47224 */ /* 0x000fce00078e00e0 */
.L_x_39995:
[----:B------:R-:W-:Y:S05]  /*13dd0*/  BSYNC B2 ;  /* 0x0000000000027941 */ /* 0x000fea0003800000 */
.L_x_39993:
        /* <DEDUP_REMOVED lines=16> */
.L_x_39999:
[----:B------:R-:W-:Y:S05]  /*13ee0*/  BSYNC B3 ;  /* 0x0000000000037941 */ /* 0x000fea0003800000 */
.L_x_39998:
        /* <DEDUP_REMOVED lines=44> */
.L_x_39997:
[----:B------:R-:W-:Y:S05]  /*141b0*/  BSYNC B2 ;  /* 0x0000000000027941 */ /* 0x000fea0003800000 */
.L_x_39996:
        /* <DEDUP_REMOVED lines=14> */
.L_x_40000:
        /* <DEDUP_REMOVED lines=12> */
.L_x_40003:
[----:B------:R-:W-:-:S07]  /*14360*/  MOV R6, R224 ;  /* 0x000000e000067202 */ /* 0x000fce0000000f00 */
.L_x_40004:
[----:B------:R-:W-:Y:S05]  /*14370*/  BSYNC B2 ;  /* 0x0000000000027941 */ /* 0x000fea0003800000 */
.L_x_40002:
        /* <DEDUP_REMOVED lines=16> */
.L_x_40008:
[----:B------:R-:W-:Y:S05]  /*14480*/  BSYNC B3 ;  /* 0x0000000000037941 */ /* 0x000fea0003800000 */
.L_x_40007:
        /* <DEDUP_REMOVED lines=44> */
.L_x_40006:
[----:B------:R-:W-:Y:S05]  /*14750*/  BSYNC B2 ;  /* 0x0000000000027941 */ /* 0x000fea0003800000 */
.L_x_40005:
        /* <DEDUP_REMOVED lines=9> */
.L_x_40001:
        /* <DEDUP_REMOVED lines=12> */
.L_x_40010:
[----:B------:R-:W-:-:S07]  /*148b0*/  MOV R179, R224 ;  /* 0x000000e000b37202 */ /* 0x000fce0000000f00 */
.L_x_40011:
[----:B------:R-:W-:Y:S05]  /*148c0*/  BSYNC B2 ;  /* 0x0000000000027941 */ /* 0x000fea0003800000 */
.L_x_40009:
        /* <DEDUP_REMOVED lines=16> */
.L_x_40015:
[----:B------:R-:W-:Y:S05]  /*149d0*/  BSYNC B3 ;  /* 0x0000000000037941 */ /* 0x000fea0003800000 */
.L_x_40014:
        /* <DEDUP_REMOVED lines=44> */
.L_x_40013:
[----:B------:R-:W-:Y:S05]  /*14ca0*/  BSYNC B2 ;  /* 0x0000000000027941 */ /* 0x000fea0003800000 */
.L_x_40012:
        /* <DEDUP_REMOVED lines=14> */
.L_x_40016:
        /* <DEDUP_REMOVED lines=12> */
.L_x_40019:
[----:B------:R-:W-:-:S07]  /*14e50*/  IMAD.MOV.U32 R5, RZ, RZ, R224 ;  /* 0x000000ffff057224 */ /* 0x000fce00078e00e0 */
.L_x_40020:
[----:B------:R-:W-:Y:S05]  /*14e60*/  BSYNC B2 ;  /* 0x0000000000027941 */ /* 0x000fea0003800000 */
.L_x_40018:
        /* <DEDUP_REMOVED lines=16> */
.L_x_40024:
[----:B------:R-:W-:Y:S05]  /*14f70*/  BSYNC B3 ;  /* 0x0000000000037941 */ /* 0x000fea0003800000 */
.L_x_40023:
        /* <DEDUP_REMOVED lines=44> */
.L_x_40022:
[----:B------:R-:W-:Y:S05]  /*15240*/  BSYNC B2 ;  /* 0x0000000000027941 */ /* 0x000fea0003800000 */
.L_x_40021:
        /* <DEDUP_REMOVED lines=9> */
.L_x_40017:
        /* <DEDUP_REMOVED lines=12> */
.L_x_40026:
[----:B------:R-:W-:-:S07]  /*153a0*/  IMAD.MOV.U32 R234, RZ, RZ, R224 ;  /* 0x000000ffffea7224 */ /* 0x000fce00078e00e0 */
.L_x_40027:
[----:B------:R-:W-:Y:S05]  /*153b0*/  BSYNC B2 ;  /* 0x0000000000027941 */ /* 0x000fea0003800000 */
.L_x_40025:
        /* <DEDUP_REMOVED lines=16> */
.L_x_40031:
[----:B------:R-:W-:Y:S05]  /*154c0*/  BSYNC B3 ;  /* 0x0000000000037941 */ /* 0x000fea0003800000 */
.L_x_40030:
        /* <DEDUP_REMOVED lines=44> */
.L_x_40029:
[----:B------:R-:W-:Y:S05]  /*15790*/  BSYNC B2 ;  /* 0x0000000000027941 */ /* 0x000fea0003800000 */
.L_x_40028:
        /* <DEDUP_REMOVED lines=14> */
.L_x_40032:
        /* <DEDUP_REMOVED lines=12> */
.L_x_40035:
[----:B------:R-:W-:-:S07]  /*15940*/  IMAD.MOV.U32 R4, RZ, RZ, R224 ;  /* 0x000000ffff047224 */ /* 0x000fce00078e00e0 */
.L_x_40036:
[----:B------:R-:W-:Y:S05]  /*15950*/  BSYNC B2 ;  /* 0x0000000000027941 */ /* 0x000fea0003800000 */
.L_x_40034:
        /* <DEDUP_REMOVED lines=16> */
.L_x_40040:
[----:B------:R-:W-:Y:S05]  /*15a60*/  BSYNC B3 ;  /* 0x0000000000037941 */ /* 0x000fea0003800000 */
.L_x_40039:
        /* <DEDUP_REMOVED lines=44> */
.L_x_40038:
[----:B------:R-:W-:Y:S05]  /*15d30*/  BSYNC B2 ;  /* 0x0000000000027941 */ /* 0x000fea0003800000 */
.L_x_40037:
        /* <DEDUP_REMOVED lines=9> */
.L_x_40033:
        /* <DEDUP_REMOVED lines=12> */
.L_x_40042:
[----:B------:R-:W-:-:S07]  /*15e90*/  IMAD.MOV.U32 R181, RZ, RZ, R224 ;  /* 0x000000ffffb57224 */ /* 0x000fce00078e00e0 */
.L_x_40043:
[----:B------:R-:W-:Y:S05]  /*15ea0*/  BSYNC B2 ;  /* 0x0000000000027941 */ /* 0x000fea0003800000 */
.L_x_40041:
        /* <DEDUP_REMOVED lines=16> */
.L_x_40047:
[----:B------:R-:W-:Y:S05]  /*15fb0*/  BSYNC B3 ;  /* 0x0000000000037941 */ /* 0x000fea0003800000 */
.L_x_40046:
        /* <DEDUP_REMOVED lines=44> */
.L_x_40045:
[----:B------:R-:W-:Y:S05]  /*16280*/  BSYNC B2 ;  /* 0x0000000000027941 */ /* 0x000fea0003800000 */
.L_x_40044:
        /* <DEDUP_REMOVED lines=12> */
.L_x_40048:
        /* <DEDUP_REMOVED lines=12> */
.L_x_40051:
[----:B------:R-:W-:-:S07]  /*16410*/  MOV R3, R224 ;  /* 0x000000e000037202 */ /* 0x000fce0000000f00 */
.L_x_40052:
[----:B------:R-:W-:Y:S05]  /*16420*/  BSYNC B2 ;  /* 0x0000000000027941 */ /* 0x000fea0003800000 */
.L_x_40050:
        /* <DEDUP_REMOVED lines=16> */
.L_x_40056:
[----:B------:R-:W-:Y:S05]  /*16530*/  BSYNC B3 ;  /* 0x0000000000037941 */ /* 0x000fea0003800000 */
.L_x_40055:
        /* <DEDUP_REMOVED lines=44> */
.L_x_40054:
[----:B------:R-:W-:Y:S05]  /*16800*/  BSYNC B2 ;  /* 0x0000000000027941 */ /* 0x000fea0003800000 */
.L_x_40053:
        /* <DEDUP_REMOVED lines=9> */
.L_x_40049:
        /* <DEDUP_REMOVED lines=12> */
.L_x_40058:
[----:B------:R-:W-:-:S07]  /*16960*/  MOV R182, R224 ;  /* 0x000000e000b67202 */ /* 0x000fce0000000f00 */
.L_x_40059:
[----:B------:R-:W-:Y:S05]  /*16970*/  BSYNC B2 ;  /* 0x0000000000027941 */ /* 0x000fea0003800000 */
.L_x_40057:
        /* <DEDUP_REMOVED lines=16> */
.L_x_40063:
[----:B------:R-:W-:Y:S05]  /*16a80*/  BSYNC B3 ;  /* 0x0000000000037941 */ /* 0x000fea0003800000 */
.L_x_40062:
        /* <DEDUP_REMOVED lines=44> */
.L_x_40061:
[----:B------:R-:W-:Y:S05]  /*16d50*/  BSYNC B2 ;  /* 0x0000000000027941 */ /* 0x000fea0003800000 */
.L_x_40060:
        /* <DEDUP_REMOVED lines=12> */
.L_x_40064:
        /* <DEDUP_REMOVED lines=12> */
.L_x_40067:
[----:B------:R-:W-:-:S07]  /*16ee0*/  IMAD.MOV.U32 R2, RZ, RZ, R224 ;  /* 0x000000ffff027224 */ /* 0x000fce00078e00e0 */
.L_x_40068:
[----:B------:R-:W-:Y:S05]  /*16ef0*/  BSYNC B2 ;  /* 0x0000000000027941 */ /* 0x000fea0003800000 */
.L_x_40066:
        /* <DEDUP_REMOVED lines=16> */
.L_x_40072:
[----:B------:R-:W-:Y:S05]  /*17000*/  BSYNC B3 ;  /* 0x0000000000037941 */ /* 0x000fea0003800000 */
.L_x_40071:
        /* <DEDUP_REMOVED lines=44> */
.L_x_40070:
[----:B------:R-:W-:Y:S05]  /*172d0*/  BSYNC B2 ;  /* 0x0000000000027941 */ /* 0x000fea0003800000 */
.L_x_40069:
        /* <DEDUP_REMOVED lines=9> */
.L_x_40065:
        /* <DEDUP_REMOVED lines=12> */
.L_x_40074:
[----:B------:R-:W-:-:S07]  /*17430*/  IMAD.MOV.U32 R237, RZ, RZ, R224 ;  /* 0x000000ffffed7224 */ /* 0x000fce00078e00e0 */
.L_x_40075:
[----:B------:R-:W-:Y:S05]  /*17440*/  BSYNC B2 ;  /* 0x0000000000027941 */ /* 0x000fea0003800000 */
.L_x_40073:
        /* <DEDUP_REMOVED lines=16> */
.L_x_40079:
[----:B------:R-:W-:Y:S05]  /*17550*/  BSYNC B3 ;  /* 0x0000000000037941 */ /* 0x000fea0003800000 */
.L_x_40078:
        /* <DEDUP_REMOVED lines=44> */
.L_x_40077:
[----:B------:R-:W-:Y:S05]  /*17820*/  BSYNC B2 ;  /* 0x0000000000027941 */ /* 0x000fea0003800000 */
.L_x_40076:
        /* <DEDUP_REMOVED lines=12> */
.L_x_40080:
        /* <DEDUP_REMOVED lines=12> */
.L_x_40083:
[----:B------:R-:W-:-:S07]  /*179b0*/  IMAD.MOV.U32 R0, RZ, RZ, R224 ;  /* 0x000000ffff007224 */ /* 0x000fce00078e00e0 */
.L_x_40084:
[----:B------:R-:W-:Y:S05]  /*179c0*/  BSYNC B2 ;  /* 0x0000000000027941 */ /* 0x000fea0003800000 */
.L_x_40082:
        /* <DEDUP_REMOVED lines=16> */
.L_x_40088:
[----:B------:R-:W-:Y:S05]  /*17ad0*/  BSYNC B3 ;  /* 0x0000000000037941 */ /* 0x000fea0003800000 */
.L_x_40087:
        /* <DEDUP_REMOVED lines=44> */
.L_x_40086:
[----:B------:R-:W-:Y:S05]  /*17da0*/  BSYNC B2 ;  /* 0x0000000000027941 */ /* 0x000fea0003800000 */
.L_x_40085:
        /* <DEDUP_REMOVED lines=9> */
.L_x_40081:
        /* <DEDUP_REMOVED lines=51> */
.L_x_40089:
[----:B------:R-:W-:-:S07]  /*18170*/  VIADD R216, R216, 0x20 ;  /* 0x00000020d8d87836 */ /* 0x000fce0000000000 */
.L_x_39960:
[----:B------:R-:W-:Y:S05]  /*18180*/  BSYNC B1 ;  /* 0x0000000000017941 */ /* 0x000fea0003800000 */
.L_x_39959:
        /* <DEDUP_REMOVED lines=30> */
.L_x_40093:
[----:B------:R-:W-:-:S07]  /*18370*/  IMAD.MOV.U32 R234, RZ, RZ, R224 ;  /* 0x000000ffffea7224 */ /* 0x000fce00078e00e0 */
.L_x_40094:
[----:B------:R-:W-:Y:S05]  /*18380*/  BSYNC B2 ;  /* 0x0000000000027941 */ /* 0x000fea0003800000 */
.L_x_40092:
        /* <DEDUP_REMOVED lines=16> */
.L_x_40098:
[----:B------:R-:W-:Y:S05]  /*18490*/  BSYNC B3 ;  /* 0x0000000000037941 */ /* 0x000fea0003800000 */
.L_x_40097:
        /* <DEDUP_REMOVED lines=44> */
.L_x_40096:
[----:B------:R-:W-:Y:S05]  /*18760*/  BSYNC B2 ;  /* 0x0000000000027941 */ /* 0x000fea0003800000 */
.L_x_40095:
        /* <DEDUP_REMOVED lines=19> */
.L_x_40099:
        /* <DEDUP_REMOVED lines=12> */
.L_x_40102:
[----:B------:R-:W-:-:S07]  /*18960*/  IMAD.MOV.U32 R8, RZ, RZ, R224 ;  /* 0x000000ffff087224 */ /* 0x000fce00078e00e0 */
.L_x_40103:
[----:B------:R-:W-:Y:S05]  /*18970*/  BSYNC B2 ;  /* 0x0000000000027941 */ /* 0x000fea0003800000 */
.L_x_40101:
        /* <DEDUP_REMOVED lines=16> */
.L_x_40107:
[----:B------:R-:W-:Y:S05]  /*18a80*/  BSYNC B3 ;  /* 0x0000000000037941 */ /* 0x000fea0003800000 */
.L_x_40106:
        /* <DEDUP_REMOVED lines=44> */
.L_x_40105:
[----:B------:R-:W-:Y:S05]  /*18d50*/  BSYNC B2 ;  /* 0x0000000000027941 */ /* 0x000fea0003800000 */
.L_x_40104:
        /* <DEDUP_REMOVED lines=9> */
.L_x_40100:
        /* <DEDUP_REMOVED lines=12> */
.L_x_40109:
[----:B------:R-:W-:-:S07]  /*18eb0*/  IMAD.MOV.U32 R185, RZ, RZ, R224 ;  /* 0x000000ffffb97224 */ /* 0x000fce00078e00e0 */
.L_x_40110:
[----:B------:R-:W-:Y:S05]  /*18ec0*/  BSYNC B2 ;  /* 0x0000000000027941 */ /* 0x000fea0003800000 */
.L_x_40108:
        /* <DEDUP_REMOVED lines=16> */
.L_x_40114:
[----:B------:R-:W-:Y:S05]  /*18fd0*/  BSYNC B3 ;  /* 0x0000000000037941 */ /* 0x000fea0003800000 */
.L_x_40113:
        /* <DEDUP_REMOVED lines=44> */
.L_x_40112:
[----:B------:R-:W-:Y:S05]  /*192a0*/  BSYNC B2 ;  /* 0x0000000000027941 */ /* 0x000fea0003800000 */
.L_x_40111:
        /* <DEDUP_REMOVED lines=14> */
.L_x_40115:
        /* <DEDUP_REMOVED lines=12> */
.L_x_40118:
[----:B------:R-:W-:-:S07]  /*19450*/  MOV R7, R224 ;  /* 0x000000e000077202 */ /* 0x000fce0000000f00 */
.L_x_40119:
[----:B------:R-:W-:Y:S05]  /*19460*/  BSYNC B2 ;  /* 0x0000000000027941 */ /* 0x000fea0003800000 */
.L_x_40117:
        /* <DEDUP_REMOVED lines=16> */
.L_x_40123:
[----:B------:R-:W-:Y:S05]  /*19570*/  BSYNC B3 ;  /* 0x0000000000037941 */ /* 0x000fea0003800000 */
.L_x_40122:
        /* <DEDUP_REMOVED lines=44> */
.L_x_40121:
[----:B------:R-:W-:Y:S05]  /*19840*/  BSYNC B2 ;  /* 0x0000000000027941 */ /* 0x000fea0003800000 */
.L_x_40120:
        /* <DEDUP_REMOVED lines=9> */
.L_x_40116:
        /* <DEDUP_REMOVED lines=12> */
.L_x_40125:
[----:B------:R-:W-:-:S07]  /*199a0*/  MOV R188, R224 ;  /* 0x000000e000bc7202 */ /* 0x000fce0000000f00 */
.L_x_40126:
[----:B------:R-:W-:Y:S05]  /*199b0*/  BSYNC B2 ;  /* 0x0000000000027941 */ /* 0x000fea0003800000 */
.L_x_40124:
        /* <DEDUP_REMOVED lines=16> */
.L_x_40130:
[----:B------:R-:W-:Y:S05]  /*19ac0*/  BSYNC B3 ;  /* 0x0000000000037941 */ /* 0x000fea0003800000 */
.L_x_40129:
        /* <DEDUP_REMOVED lines=44> */
.L_x_40128:
[----:B------:R-:W-:Y:S05]  /*19d90*/  BSYNC B2 ;  /* 0x0000000000027941 */ /* 0x000fea0003800000 */
.L_x_40127:
        /* <DEDUP_REMOVED lines=14> */
.L_x_40131:
        /* <DEDUP_REMOVED lines=12> */
.L_x_40134:
[----:B------:R-:W-:-:S07]  /*19f40*/  IMAD.MOV.U32 R6, RZ, RZ, R224 ;  /* 0x000000ffff067224 */ /* 0x000fce00078e00e0 */
.L_x_40135:
[----:B------:R-:W-:Y:S05]  /*19f50*/  BSYNC B2 ;  /* 0x0000000000027941 */ /* 0x000fea0003800000 */
.L_x_40133:
        /* <DEDUP_REMOVED lines=16> */
.L_x_40139:
[----:B------:R-:W-:Y:S05]  /*1a060*/  BSYNC B3 ;  /* 0x0000000000037941 */ /* 0x000fea0003800000 */
.L_x_40138:
        /* <DEDUP_REMOVED lines=44> */
.L_x_40137:
[----:B------:R-:W-:Y:S05]  /*1a330*/  BSYNC B2 ;  /* 0x0000000000027941 */ /* 0x000fea0003800000 */
.L_x_40136:
        /* <DEDUP_REMOVED lines=9> */
.L_x_40132:
        /* <DEDUP_REMOVED lines=12> */
.L_x_40141:
[----:B------:R-:W-:-:S07]  /*1a490*/  IMAD.MOV.U32 R187, RZ, RZ, R224 ;  /* 0x000000ffffbb7224 */ /* 0x000fce00078e00e0 */
.L_x_40142:
[----:B------:R-:W-:Y:S05]  /*1a4a0*/  BSYNC B2 ;  /* 0x0000000000027941 */ /* 0x000fea0003800000 */
.L_x_40140:
        /* <DEDUP_REMOVED lines=16> */
.L_x_40146:
[----:B------:R-:W-:Y:S05]  /*1a5b0*/  BSYNC B3 ;  /* 0x0000000000037941 */ /* 0x000fea0003800000 */
.L_x_40145:
        /* <DEDUP_REMOVED lines=44> */
.L_x_40144:
[----:B------:R-:W-:Y:S05]  /*1a880*/  BSYNC B2 ;  /* 0x0000000000027941 */ /* 0x000fea0003800000 */
.L_x_40143:
        /* <DEDUP_REMOVED lines=14> */
.L_x_40147:
        /* <DEDUP_REMOVED lines=12> */
.L_x_40150:
[----:B------:R-:W-:-:S07]  /*1aa30*/  IMAD.MOV.U32 R5, RZ, RZ, R224 ;  /* 0x000000ffff057224 */ /* 0x000fce00078e00e0 */
.L_x_40151:
[----:B------:R-:W-:Y:S05]  /*1aa40*/  BSYNC B2 ;  /* 0x0000000000027941 */ /* 0x000fea0003800000 */
.L_x_40149:
        /* <DEDUP_REMOVED lines=16> */
.L_x_40155:
[----:B------:R-:W-:Y:S05]  /*1ab50*/  BSYNC B3 ;  /* 0x0000000000037941 */ /* 0x000fea0003800000 */
.L_x_40154:
        /* <DEDUP_REMOVED lines=44> */
.L_x_40153:
[----:B------:R-:W-:Y:S05]  /*1ae20*/  BSYNC B2 ;  /* 0x0000000000027941 */ /* 0x000fea0003800000 */
.L_x_40152:
        /* <DEDUP_REMOVED lines=9> */
.L_x_40148:
        /* <DEDUP_REMOVED lines=12> */
.L_x_40157:
[----:B------:R-:W-:-:S07]  /*1af80*/  IMAD.MOV.U32 R234, RZ, RZ, R224 ;  /* 0x000000ffffea7224 */ /* 0x000fce00078e00e0 */
.L_x_40158:
[----:B------:R-:W-:Y:S05]  /*1af90*/  BSYNC B2 ;  /* 0x0000000000027941 */ /* 0x000fea0003800000 */
.L_x_40156:
        /* <DEDUP_REMOVED lines=16> */
.L_x_40162:
[----:B------:R-:W-:Y:S05]  /*1b0a0*/  BSYNC B3 ;  /* 0x0000000000037941 */ /* 0x000fea0003800000 */
.L_x_40161:
        /* <DEDUP_REMOVED lines=44> */
.L_x_40160:
[----:B------:R-:W-:Y:S05]  /*1b370*/  BSYNC B2 ;  /* 0x0000000000027941 */ /* 0x000fea0003800000 */
.L_x_40159:
        /* <DEDUP_REMOVED lines=14> */
.L_x_40163:
        /* <DEDUP_REMOVED lines=12> */
.L_x_40166:
[----:B------:R-:W-:-:S07]  /*1b520*/  MOV R4, R224 ;  /* 0x000000e000047202 */ /* 0x000fce0000000f00 */
.L_x_40167:
[----:B------:R-:W-:Y:S05]  /*1b530*/  BSYNC B2 ;  /* 0x0000000000027941 */ /* 0x000fea0003800000 */
.L_x_40165:
        /* <DEDUP_REMOVED lines=16> */
.L_x_40171:
[----:B------:R-:W-:Y:S05]  /*1b640*/  BSYNC B3 ;  /* 0x0000000000037941 */ /* 0x000fea0003800000 */
.L_x_40170:
        /* <DEDUP_REMOVED lines=44> */
.L_x_40169:
[----:B------:R-:W-:Y:S05]  /*1b910*/  BSYNC B2 ;  /* 0x0000000000027941 */ /* 0x000fea0003800000 */
.L_x_40168:
        /* <DEDUP_REMOVED lines=9> */
.L_x_40164:
        /* <DEDUP_REMOVED lines=12> */
.L_x_40173:
[----:B------:R-:W-:-:S07]  /*1ba70*/  MOV R189, R224 ;  /* 0x000000e000bd7202 */ /* 0x000fce0000000f00 */
.L_x_40174:
[----:B------:R-:W-:Y:S05]  /*1ba80*/  BSYNC B2 ;  /* 0x0000000000027941 */ /* 0x000fea0003800000 */
.L_x_40172:
        /* <DEDUP_REMOVED lines=16> */
.L_x_40178:
[----:B------:R-:W-:Y:S05]  /*1bb90*/  BSYNC B3 ;  /* 0x0000000000037941 */ /* 0x000fea0003800000 */
.L_x_40177:
        /* <DEDUP_REMOVED lines=44> */
.L_x_40176:
[----:B------:R-:W-:Y:S05]  /*1be60*/  BSYNC B2 ;  /* 0x0000000000027941 */ /* 0x000fea0003800000 */
.L_x_40175:
        /* <DEDUP_REMOVED lines=12> */
.L_x_40179:
        /* <DEDUP_REMOVED lines=12> */
.L_x_40182:
[----:B------:R-:W-:-:S07]  /*1bff0*/  IMAD.MOV.U32 R3, RZ, RZ, R224 ;  /* 0x000000ffff037224 */ /* 0x000fce00078e00e0 */
.L_x_40183:
[----:B------:R-:W-:Y:S05]  /*1c000*/  BSYNC B2 ;  /* 0x0000000000027941 */ /* 0x000fea0003800000 */
.L_x_40181:
        /* <DEDUP_REMOVED lines=16> */
.L_x_40187:
[----:B------:R-:W-:Y:S05]  /*1c110*/  BSYNC B3 ;  /* 0x0000000000037941 */ /* 0x000fea0003800000 */
.L_x_40186:
        /* <DEDUP_REMOVED lines=44> */
.L_x_40185:
[----:B------:R-:W-:Y:S05]  /*1c3e0*/  BSYNC B2 ;  /* 0x0000000000027941 */ /* 0x000fea0003800000 */
.L_x_40184:
        /* <DEDUP_REMOVED lines=9> */
.L_x_40180:
        /* <DEDUP_REMOVED lines=12> */
.L_x_40189:
[----:B------:R-:W-:-:S07]  /*1c540*/  IMAD.MOV.U32 R190, RZ, RZ, R224 ;  /* 0x000000ffffbe7224 */ /* 0x000fce00078e00e0 */
.L_x_40190:
[----:B------:R-:W-:Y:S05]  /*1c550*/  BSYNC B2 ;  /* 0x0000000000027941 */ /* 0x000fea0003800000 */
.L_x_40188:
        /* <DEDUP_REMOVED lines=16> */
.L_x_40194:
[----:B------:R-:W-:Y:S05]  /*1c660*/  BSYNC B3 ;  /* 0x0000000000037941 */ /* 0x000fea0003800000 */
.L_x_40193:
        /* <DEDUP_REMOVED lines=44> */
.L_x_40192:
[----:B------:R-:W-:Y:S05]  /*1c930*/  BSYNC B2 ;  /* 0x0000000000027941 */ /* 0x000fea0003800000 */
.L_x_40191:
        /* <DEDUP_REMOVED lines=12> */
.L_x_40195:
        /* <DEDUP_REMOVED lines=12> */
.L_x_40198:
[----:B------:R-:W-:-:S07]  /*1cac0*/  IMAD.MOV.U32 R2, RZ, RZ, R224 ;  /* 0x000000ffff027224 */ /* 0x000fce00078e00e0 */
.L_x_40199:
[----:B------:R-:W-:Y:S05]  /*1cad0*/  BSYNC B2 ;  /* 0x0000000000027941 */ /* 0x000fea0003800000 */
.L_x_40197:
        /* <DEDUP_REMOVED lines=16> */
.L_x_40203:
[----:B------:R-:W-:Y:S05]  /*1cbe0*/  BSYNC B3 ;  /* 0x0000000000037941 */ /* 0x000fea0003800000 */
.L_x_40202:
        /* <DEDUP_REMOVED lines=44> */
.L_x_40201:
[----:B------:R-:W-:Y:S05]  /*1ceb0*/  BSYNC B2 ;  /* 0x0000000000027941 */ /* 0x000fea0003800000 */
.L_x_40200:
        /* <DEDUP_REMOVED lines=9> */
.L_x_40196:
        /* <DEDUP_REMOVED lines=12> */
.L_x_40205:
[----:B------:R-:W-:-:S07]  /*1d010*/  IMAD.MOV.U32 R237, RZ, RZ, R224 ;  /* 0x000000ffffed7224 */ /* 0x000fce00078e00e0 */
.L_x_40206:
[----:B------:R-:W-:Y:S05]  /*1d020*/  BSYNC B2 ;  /* 0x0000000000027941 */ /* 0x000fea0003800000 */
.L_x_40204:
        /* <DEDUP_REMOVED lines=16> */
.L_x_40210:
[----:B------:R-:W-:Y:S05]  /*1d130*/  BSYNC B3 ;  /* 0x0000000000037941 */ /* 0x000fea0003800000 */
.L_x_40209:
        /* <DEDUP_REMOVED lines=44> */
.L_x_40208:
[----:B------:R-:W-:Y:S05]  /*1d400*/  BSYNC B2 ;  /* 0x0000000000027941 */ /* 0x000fea0003800000 */
.L_x_40207:
        /* <DEDUP_REMOVED lines=12> */
.L_x_40211:
        /* <DEDUP_REMOVED lines=12> */
.L_x_40214:
[----:B------:R-:W-:-:S07]  /*1d590*/  MOV R0, R224 ;  /* 0x000000e000007202 */ /* 0x000fce0000000f00 */
.L_x_40215:
[----:B------:R-:W-:Y:S05]  /*1d5a0*/  BSYNC B2 ;  /* 0x0000000000027941 */ /* 0x000fea0003800000 */
.L_x_40213:
        /* <DEDUP_REMOVED lines=16> */
.L_x_40219:
[----:B------:R-:W-:Y:S05]  /*1d6b0*/  BSYNC B3 ;  /* 0x0000000000037941 */ /* 0x000fea0003800000 */
.L_x_40218:
        /* <DEDUP_REMOVED lines=44> */
.L_x_40217:
[----:B------:R-:W-:Y:S05]  /*1d980*/  BSYNC B2 ;  /* 0x0000000000027941 */ /* 0x000fea0003800000 */
.L_x_40216:
        /* <DEDUP_REMOVED lines=9> */
.L_x_40212:
        /* <DEDUP_REMOVED lines=51> */
.L_x_40220:
[----:B------:R-:W-:-:S07]  /*1dd50*/  VIADD R216, R216, 0x20 ;  /* 0x00000020d8d87836 */ /* 0x000fce0000000000 */
.L_x_40091:
[----:B------:R-:W-:Y:S05]  /*1dd60*/  BSYNC B1 ;  /* 0x0000000000017941 */ /* 0x000fea0003800000 */
.L_x_40090:
        /* <DEDUP_REMOVED lines=30> */
.L_x_40224:
[----:B------:R-:W-:-:S07]  /*1df50*/  MOV R234, R224 ;  /* 0x000000e000ea7202 */ /* 0x000fce0000000f00 */
.L_x_40225:
[----:B------:R-:W-:Y:S05]  /*1df60*/  BSYNC B2 ;  /* 0x0000000000027941 */ /* 0x000fea0003800000 */
.L_x_40223:
        /* <DEDUP_REMOVED lines=16> */
.L_x_40229:
[----:B------:R-:W-:Y:S05]  /*1e070*/  BSYNC B3 ;  /* 0x0000000000037941 */ /* 0x000fea0003800000 */
.L_x_40228:
        /* <DEDUP_REMOVED lines=44> */
.L_x_40227:
[----:B------:R-:W-:Y:S05]  /*1e340*/  BSYNC B2 ;  /* 0x0000000000027941 */ /* 0x000fea0003800000 */
.L_x_40226:
        /* <DEDUP_REMOVED lines=19> */
.L_x_40230:
        /* <DEDUP_REMOVED lines=12> */
.L_x_40233:
[----:B------:R-:W-:-:S07]  /*1e540*/  MOV R8, R224 ;  /* 0x000000e000087202 */ /* 0x000fce0000000f00 */
.L_x_40234:
[----:B------:R-:W-:Y:S05]  /*1e550*/  BSYNC B2 ;  /* 0x0000000000027941 */ /* 0x000fea0003800000 */
.L_x_40232:
        /* <DEDUP_REMOVED lines=16> */
.L_x_40238:
[----:B------:R-:W-:Y:S05]  /*1e660*/  BSYNC B3 ;  /* 0x0000000000037941 */ /* 0x000fea0003800000 */
.L_x_40237:
        /* <DEDUP_REMOVED lines=44> */
.L_x_40236:
[----:B------:R-:W-:Y:S05]  /*1e930*/  BSYNC B2 ;  /* 0x0000000000027941 */ /* 0x000fea0003800000 */
.L_x_40235:
        /* <DEDUP_REMOVED lines=9> */
.L_x_40231:
        /* <DEDUP_REMOVED lines=12> */
.L_x_40240:
[----:B------:R-:W-:-:S07]  /*1ea90*/  MOV R193, R224 ;  /* 0x000000e000c17202 */ /* 0x000fce0000000f00 */
.L_x_40241:
[----:B------:R-:W-:Y:S05]  /*1eaa0*/  BSYNC B2 ;  /* 0x0000000000027941 */ /* 0x000fea0003800000 */
.L_x_40239:
        /* <DEDUP_REMOVED lines=16> */
.L_x_40245:
[----:B------:R-:W-:Y:S05]  /*1ebb0*/  BSYNC B3 ;  /* 0x0000000000037941 */ /* 0x000fea0003800000 */
.L_x_40244:
        /* <DEDUP_REMOVED lines=44> */
.L_x_40243:
[----:B------:R-:W-:Y:S05]  /*1ee80*/  BSYNC B2 ;  /* 0x0000000000027941 */ /* 0x000fea0003800000 */
.L_x_40242:
        /* <DEDUP_REMOVED lines=14> */
.L_x_40246:
        /* <DEDUP_REMOVED lines=12> */
.L_x_40249:
[----:B------:R-:W-:-:S07]  /*1f030*/  IMAD.MOV.U32 R7, RZ, RZ, R224 ;  /* 0x000000ffff077224 */ /* 0x000fce00078e00e0 */
.L_x_40250:
[----:B------:R-:W-:Y:S05]  /*1f040*/  BSYNC B2 ;  /* 0x0000000000027941 */ /* 0x000fea0003800000 */
.L_x_40248:
        /* <DEDUP_REMOVED lines=16> */
.L_x_40254:
[----:B------:R-:W-:Y:S05]  /*1f150*/  BSYNC B3 ;  /* 0x0000000000037941 */ /* 0x000fea0003800000 */
.L_x_40253:
        /* <DEDUP_REMOVED lines=44> */
.L_x_40252:
[----:B------:R-:W-:Y:S05]  /*1f420*/  BSYNC B2 ;  /* 0x0000000000027941 */ /* 0x000fea0003800000 */
.L_x_40251:
        /* <DEDUP_REMOVED lines=9> */
.L_x_40247:
        /* <DEDUP_REMOVED lines=12> */
.L_x_40256:
[----:B------:R-:W-:-:S07]  /*1f580*/  IMAD.MOV.U32 R196, RZ, RZ, R224 ;  /* 0x000000ffffc47224 */ /* 0x000fce00078e00e0 */
.L_x_40257:
[----:B------:R-:W-:Y:S05]  /*1f590*/  BSYNC B2 ;  /* 0x0000000000027941 */ /* 0x000fea0003800000 */
.L_x_40255:
        /* <DEDUP_REMOVED lines=16> */
.L_x_40261:
[----:B------:R-:W-:Y:S05]  /*1f6a0*/  BSYNC B3 ;  /* 0x0000000000037941 */ /* 0x000fea0003800000 */
.L_x_40260:
        /* <DEDUP_REMOVED lines=44> */
.L_x_40259:
[----:B------:R-:W-:Y:S05]  /*1f970*/  BSYNC B2 ;  /* 0x0000000000027941 */ /* 0x000fea0003800000 */
.L_x_40258:
        /* <DEDUP_REMOVED lines=14> */
.L_x_40262:
        /* <DEDUP_REMOVED lines=12> */
.L_x_40265:
[----:B------:R-:W-:-:S07]  /*1fb20*/  IMAD.MOV.U32 R6, RZ, RZ, R224 ;  /* 0x000000ffff067224 */ /* 0x000fce00078e00e0 */
.L_x_40266:
[----:B------:R-:W-:Y:S05]  /*1fb30*/  BSYNC B2 ;  /* 0x0000000000027941 */ /* 0x000fea0003800000 */
.L_x_40264:
        /* <DEDUP_REMOVED lines=16> */
.L_x_40270:
[----:B------:R-:W-:Y:S05]  /*1fc40*/  BSYNC B3 ;  /* 0x0000000000037941 */ /* 0x000fea0003800000 */
.L_x_40269:
        /* <DEDUP_REMOVED lines=44> */
.L_x_40268:
[----:B------:R-:W-:Y:S05]  /*1ff10*/  BSYNC B2 ;  /* 0x0000000000027941 */ /* 0x000fea0003800000 */
.L_x_40267:
        /* <DEDUP_REMOVED lines=9> */
.L_x_40263:
        /* <DEDUP_REMOVED lines=12> */
.L_x_40272:
[----:B------:R-:W-:-:S07]  /*20070*/  IMAD.MOV.U32 R195, RZ, RZ, R224 ;  /* 0x000000ffffc37224 */ /* 0x000fce00078e00e0 */
.L_x_40273:
[----:B------:R-:W-:Y:S05]  /*20080*/  BSYNC B2 ;  /* 0x0000000000027941 */ /* 0x000fea0003800000 */
.L_x_40271:
        /* <DEDUP_REMOVED lines=16> */
.L_x_40277:
[----:B------:R-:W-:Y:S05]  /*20190*/  BSYNC B3 ;  /* 0x0000000000037941 */ /* 0x000fea0003800000 */
.L_x_40276:
        /* <DEDUP_REMOVED lines=44> */
.L_x_40275:
[----:B------:R-:W-:Y:S05]  /*20460*/  BSYNC B2 ;  /* 0x0000000000027941 */ /* 0x000fea0003800000 */
.L_x_40274:
        /* <DEDUP_REMOVED lines=14> */
.L_x_40278:
        /* <DEDUP_REMOVED lines=12> */
.L_x_40281:
[----:B------:R-:W-:-:S07]  /*20610*/  MOV R5, R224 ;  /* 0x000000e000057202 */ /* 0x000fce0000000f00 */
.L_x_40282:
[----:B------:R-:W-:Y:S05]  /*20620*/  BSYNC B2 ;  /* 0x0000000000027941 */ /* 0x000fea0003800000 */
.L_x_40280:
        /* <DEDUP_REMOVED lines=16> */
.L_x_40286:
[----:B------:R-:W-:Y:S05]  /*20730*/  BSYNC B3 ;  /* 0x0000000000037941 */ /* 0x000fea0003800000 */
.L_x_40285:
        /* <DEDUP_REMOVED lines=44> */
.L_x_40284:
[----:B------:R-:W-:Y:S05]  /*20a00*/  BSYNC B2 ;  /* 0x0000000000027941 */ /* 0x000fea0003800000 */
.L_x_40283:
        /* <DEDUP_REMOVED lines=9> */
.L_x_40279:
        /* <DEDUP_REMOVED lines=12> */
.L_x_40288:
[----:B------:R-:W-:-:S07]  /*20b60*/  MOV R234, R224 ;  /* 0x000000e000ea7202 */ /* 0x000fce0000000f00 */
.L_x_40289:
[----:B------:R-:W-:Y:S05]  /*20b70*/  BSYNC B2 ;  /* 0x0000000000027941 */ /* 0x000fea0003800000 */
.L_x_40287:
        /* <DEDUP_REMOVED lines=16> */
.L_x_40293:
[----:B------:R-:W-:Y:S05]  /*20c80*/  BSYNC B3 ;  /* 0x0000000000037941 */ /* 0x000fea0003800000 */
.L_x_40292:
        /* <DEDUP_REMOVED lines=44> */
.L_x_40291:
[----:B------:R-:W-:Y:S05]  /*20f50*/  BSYNC B2 ;  /* 0x0000000000027941 */ /* 0x000fea0003800000 */
.L_x_40290:
        /* <DEDUP_REMOVED lines=14> */
.L_x_40294:
        /* <DEDUP_REMOVED lines=12> */
.L_x_40297:
[----:B------:R-:W-:-:S07]  /*21100*/  IMAD.MOV.U32 R4, RZ, RZ, R224 ;  /* 0x000000ffff047224 */ /* 0x000fce00078e00e0 */
.L_x_40298:
[----:B------:R-:W-:Y:S05]  /*21110*/  BSYNC B2 ;  /* 0x0000000000027941 */ /* 0x000fea0003800000 */
.L_x_40296:
        /* <DEDUP_REMOVED lines=16> */
.L_x_40302:
[----:B------:R-:W-:Y:S05]  /*21220*/  BSYNC B3 ;  /* 0x0000000000037941 */ /* 0x000fea0003800000 */
.L_x_40301:
        /* <DEDUP_REMOVED lines=44> */
.L_x_40300:
[----:B------:R-:W-:Y:S05]  /*214f0*/  BSYNC B2 ;  /* 0x0000000000027941 */ /* 0x000fea0003800000 */
.L_x_40299:
        /* <DEDUP_REMOVED lines=9> */
.L_x_40295:
        /* <DEDUP_REMOVED lines=12> */
.L_x_40304:
[----:B------:R-:W-:-:S07]  /*21650*/  IMAD.MOV.U32 R197, RZ, RZ, R224 ;  /* 0x000000ffffc57224 */ /* 0x000fce00078e00e0 */
.L_x_40305:
[----:B------:R-:W-:Y:S05]  /*21660*/  BSYNC B2 ;  /* 0x0000000000027941 */ /* 0x000fea0003800000 */
.L_x_40303:
        /* <DEDUP_REMOVED lines=16> */
.L_x_40309:
[----:B------:R-:W-:Y:S05]  /*21770*/  BSYNC B3 ;  /* 0x0000000000037941 */ /* 0x000fea0003800000 */
.L_x_40308:
        /* <DEDUP_REMOVED lines=44> */
.L_x_40307:
[----:B------:R-:W-:Y:S05]  /*21a40*/  BSYNC B2 ;  /* 0x0000000000027941 */ /* 0x000fea0003800000 */
.L_x_40306:
        /* <DEDUP_REMOVED lines=12> */
.L_x_40310:
        /* <DEDUP_REMOVED lines=12> */
.L_x_40313:
[----:B------:R-:W-:-:S07]  /*21bd0*/  IMAD.MOV.U32 R3, RZ, RZ, R224 ;  /* 0x000000ffff037224 */ /* 0x000fce00078e00e0 */
.L_x_40314:
[----:B------:R-:W-:Y:S05]  /*21be0*/  BSYNC B2 ;  /* 0x0000000000027941 */ /* 0x000fea0003800000 */
.L_x_40312:
        /* <DEDUP_REMOVED lines=16> */
.L_x_40318:
[----:B------:R-:W-:Y:S05]  /*21cf0*/  BSYNC B3 ;  /* 0x0000000000037941 */ /* 0x000fea0003800000 */
.L_x_40317:
        /* <DEDUP_REMOVED lines=44> */
.L_x_40316:
[----:B------:R-:W-:Y:S05]  /*21fc0*/  BSYNC B2 ;  /* 0x0000000000027941 */ /* 0x000fea0003800000 */
.L_x_40315:
        /* <DEDUP_REMOVED lines=9> */
.L_x_40311:
        /* <DEDUP_REMOVED lines=12> */
.L_x_40320:
[----:B------:R-:W-:-:S07]  /*22120*/  IMAD.MOV.U32 R198, RZ, RZ, R224 ;  /* 0x000000ffffc67224 */ /* 0x000fce00078e00e0 */
.L_x_40321:
[----:B------:R-:W-:Y:S05]  /*22130*/  BSYNC B2 ;  /* 0x0000000000027941 */ /* 0x000fea0003800000 */
.L_x_40319:
        /* <DEDUP_REMOVED lines=16> */
.L_x_40325:
[----:B------:R-:W-:Y:S05]  /*22240*/  BSYNC B3 ;  /* 0x0000000000037941 */ /* 0x000fea0003800000 */
.L_x_40324:
        /* <DEDUP_REMOVED lines=44> */
.L_x_40323:
[----:B------:R-:W-:Y:S05]  /*22510*/  BSYNC B2 ;  /* 0x0000000000027941 */ /* 0x000fea0003800000 */
.L_x_40322:
        /* <DEDUP_REMOVED lines=12> */
.L_x_40326:
        /* <DEDUP_REMOVED lines=12> */
.L_x_40329:
[----:B------:R-:W-:-:S07]  /*226a0*/  MOV R2, R224 ;  /* 0x000000e000027202 */ /* 0x000fce0000000f00 */
.L_x_40330:
[----:B------:R-:W-:Y:S05]  /*226b0*/  BSYNC B2 ;  /* 0x0000000000027941 */ /* 0x000fea0003800000 */
.L_x_40328:
        /* <DEDUP_REMOVED lines=16> */
.L_x_40334:
[----:B------:R-:W-:Y:S05]  /*227c0*/  BSYNC B3 ;  /* 0x0000000000037941 */ /* 0x000fea0003800000 */
.L_x_40333:
        /* <DEDUP_REMOVED lines=44> */
.L_x_40332:
[----:B------:R-:W-:Y:S05]  /*22a90*/  BSYNC B2 ;  /* 0x0000000000027941 */ /* 0x000fea0003800000 */
.L_x_40331:
        /* <DEDUP_REMOVED lines=9> */
.L_x_40327:
        /* <DEDUP_REMOVED lines=12> */
.L_x_40336:
[----:B------:R-:W-:-:S07]  /*22bf0*/  MOV R237, R224 ;  /* 0x000000e000ed7202 */ /* 0x000fce0000000f00 */
.L_x_40337:
[----:B------:R-:W-:Y:S05]  /*22c00*/  BSYNC B2 ;  /* 0x0000000000027941 */ /* 0x000fea0003800000 */
.L_x_40335:
        /* <DEDUP_REMOVED lines=16> */
.L_x_40341:
[----:B------:R-:W-:Y:S05]  /*22d10*/  BSYNC B3 ;  /* 0x0000000000037941 */ /* 0x000fea0003800000 */
.L_x_40340:
        /* <DEDUP_REMOVED lines=44> */
.L_x_40339:
[----:B------:R-:W-:Y:S05]  /*22fe0*/  BSYNC B2 ;  /* 0x0000000000027941 */ /* 0x000fea0003800000 */
.L_x_40338:
        /* <DEDUP_REMOVED lines=12> */
.L_x_40342:
        /* <DEDUP_REMOVED lines=12> */
.L_x_40345:
[----:B------:R-:W-:-:S07]  /*23170*/  IMAD.MOV.U32 R0, RZ, RZ, R224 ;  /* 0x000000ffff007224 */ /* 0x000fce00078e00e0 */
.L_x_40346:
[----:B------:R-:W-:Y:S05]  /*23180*/  BSYNC B2 ;  /* 0x0000000000027941 */ /* 0x000fea0003800000 */
.L_x_40344:
        /* <DEDUP_REMOVED lines=16> */
.L_x_40350:
[----:B------:R-:W-:Y:S05]  /*23290*/  BSYNC B3 ;  /* 0x0000000000037941 */ /* 0x000fea0003800000 */
.L_x_40349:
        /* <DEDUP_REMOVED lines=44> */
.L_x_40348:
[----:B------:R-:W-:Y:S05]  /*23560*/  BSYNC B2 ;  /* 0x0000000000027941 */ /* 0x000fea0003800000 */
.L_x_40347:
        /* <DEDUP_REMOVED lines=9> */
.L_x_40343:
        /* <DEDUP_REMOVED lines=51> */
.L_x_40351:
[----:B------:R-:W-:-:S07]  /*23930*/  IADD3 R216, R216, 0x20, RZ ;  /* 0x00000020d8d87810 */ /* 0x000fce0007ffe0ff */
.L_x_40222:
[----:B------:R-:W-:Y:S05]  /*23940*/  BSYNC B1 ;  /* 0x0000000000017941 */ /* 0x000fea0003800000 */
.L_x_40221:
        /* <DEDUP_REMOVED lines=30> */
.L_x_40355:
[----:B------:R-:W-:-:S07]  /*23b30*/  IMAD.MOV.U32 R234, RZ, RZ, R224 ;  /* 0x000000ffffea7224 */ /* 0x000fce00078e00e0 */
.L_x_40356:
[----:B------:R-:W-:Y:S05]  /*23b40*/  BSYNC B2 ;  /* 0x0000000000027941 */ /* 0x000fea0003800000 */
.L_x_40354:
        /* <DEDUP_REMOVED lines=16> */
.L_x_40360:
[----:B------:R-:W-:Y:S05]  /*23c50*/  BSYNC B3 ;  /* 0x0000000000037941 */ /* 0x000fea0003800000 */
.L_x_40359:
        /* <DEDUP_REMOVED lines=44> */
.L_x_40358:
[----:B------:R-:W-:Y:S05]  /*23f20*/  BSYNC B2 ;  /* 0x0000000000027941 */ /* 0x000fea0003800000 */
.L_x_40357:
        /* <DEDUP_REMOVED lines=19> */
.L_x_40361:
        /* <DEDUP_REMOVED lines=12> */
.L_x_40364:
[----:B------:R-:W-:-:S07]  /*24120*/  IMAD.MOV.U32 R8, RZ, RZ, R224 ;  /* 0x000000ffff087224 */ /* 0x000fce00078e00e0 */
.L_x_40365:
[----:B------:R-:W-:Y:S05]  /*24130*/  BSYNC B2 ;  /* 0x0000000000027941 */ /* 0x000fea0003800000 */
.L_x_40363:
        /* <DEDUP_REMOVED lines=16> */
.L_x_40369:
[----:B------:R-:W-:Y:S05]  /*24240*/  BSYNC B3 ;  /* 0x0000000000037941 */ /* 0x000fea0003800000 */
.L_x_40368:
        /* <DEDUP_REMOVED lines=44> */
.L_x_40367:
[----:B------:R-:W-:Y:S05]  /*24510*/  BSYNC B2 ;  /* 0x0000000000027941 */ /* 0x000fea0003800000 */
.L_x_40366:
        /* <DEDUP_REMOVED lines=9> */
.L_x_40362:
        /* <DEDUP_REMOVED lines=12> */
.L_x_40371:
[----:B------:R-:W-:-:S07]  /*24670*/  IMAD.MOV.U32 R201, RZ, RZ, R224 ;  /* 0x000000ffffc97224 */ /* 0x000fce00078e00e0 */
.L_x_40372:
[----:B------:R-:W-:Y:S05]  /*24680*/  BSYNC B2 ;  /* 0x0000000000027941 */ /* 0x000fea0003800000 */
.L_x_40370:
        /* <DEDUP_REMOVED lines=16> */
.L_x_40376:
[----:B------:R-:W-:Y:S05]  /*24790*/  BSYNC B3 ;  /* 0x0000000000037941 */ /* 0x000fea0003800000 */
.L_x_40375:
        /* <DEDUP_REMOVED lines=44> */
.L_x_40374:
[----:B------:R-:W-:Y:S05]  /*24a60*/  BSYNC B2 ;  /* 0x0000000000027941 */ /* 0x000fea0003800000 */
.L_x_40373:
        /* <DEDUP_REMOVED lines=14> */
.L_x_40377:
        /* <DEDUP_REMOVED lines=12> */
.L_x_40380:
[----:B------:R-:W-:-:S07]  /*24c10*/  MOV R7, R224 ;  /* 0x000000e000077202 */ /* 0x000fce0000000f00 */
.L_x_40381:
[----:B------:R-:W-:Y:S05]  /*24c20*/  BSYNC B2 ;  /* 0x0000000000027941 */ /* 0x000fea0003800000 */
.L_x_40379:
        /* <DEDUP_REMOVED lines=16> */
.L_x_40385:
[----:B------:R-:W-:Y:S05]  /*24d30*/  BSYNC B3 ;  /* 0x0000000000037941 */ /* 0x000fea0003800000 */
.L_x_40384:
        /* <DEDUP_REMOVED lines=44> */
.L_x_40383:
[----:B------:R-:W-:Y:S05]  /*25000*/  BSYNC B2 ;  /* 0x0000000000027941 */ /* 0x000fea0003800000 */
.L_x_40382:
        /* <DEDUP_REMOVED lines=9> */
.L_x_40378:
        /* <DEDUP_REMOVED lines=12> */
.L_x_40387:
[----:B------:R-:W-:-:S07]  /*25160*/  IMAD.MOV.U32 R204, RZ, RZ, R224 ;  /* 0x000000ffffcc7224 */ /* 0x000fce00078e00e0 */
.L_x_40388:
[----:B------:R-:W-:Y:S05]  /*25170*/  BSYNC B2 ;  /* 0x0000000000027941 */ /* 0x000fea0003800000 */
.L_x_40386:
        /* <DEDUP_REMOVED lines=16> */
.L_x_40392:
[----:B------:R-:W-:Y:S05]  /*25280*/  BSYNC B3 ;  /* 0x0000000000037941 */ /* 0x000fea0003800000 */
.L_x_40391:
        /* <DEDUP_REMOVED lines=44> */
.L_x_40390:
[----:B------:R-:W-:Y:S05]  /*25550*/  BSYNC B2 ;  /* 0x0000000000027941 */ /* 0x000fea0003800000 */
.L_x_40389:
        /* <DEDUP_REMOVED lines=14> */
.L_x_40393:
        /* <DEDUP_REMOVED lines=12> */
.L_x_40396:
[----:B------:R-:W-:-:S07]  /*25700*/  MOV R6, R224 ;  /* 0x000000e000067202 */ /* 0x000fce0000000f00 */
.L_x_40397:
[----:B------:R-:W-:Y:S05]  /*25710*/  BSYNC B2 ;  /* 0x0000000000027941 */ /* 0x000fea0003800000 */
.L_x_40395:
        /* <DEDUP_REMOVED lines=16> */
.L_x_40401:
[----:B------:R-:W-:Y:S05]  /*25820*/  BSYNC B3 ;  /* 0x0000000000037941 */ /* 0x000fea0003800000 */
.L_x_40400:
        /* <DEDUP_REMOVED lines=44> */
.L_x_40399:
[----:B------:R-:W-:Y:S05]  /*25af0*/  BSYNC B2 ;  /* 0x0000000000027941 */ /* 0x000fea0003800000 */
.L_x_40398:
        /* <DEDUP_REMOVED lines=9> */
.L_x_40394:
        /* <DEDUP_REMOVED lines=12> */
.L_x_40403:
[----:B------:R-:W-:-:S07]  /*25c50*/  IMAD.MOV.U32 R203, RZ, RZ, R224 ;  /* 0x000000ffffcb7224 */ /* 0x000fce00078e00e0 */
.L_x_40404:
[----:B------:R-:W-:Y:S05]  /*25c60*/  BSYNC B2 ;  /* 0x0000000000027941 */ /* 0x000fea0003800000 */
.L_x_40402:
        /* <DEDUP_REMOVED lines=16> */
.L_x_40408:
[----:B------:R-:W-:Y:S05]  /*25d70*/  BSYNC B3 ;  /* 0x0000000000037941 */ /* 0x000fea0003800000 */
.L_x_40407:
        /* <DEDUP_REMOVED lines=44> */
.L_x_40406:
[----:B------:R-:W-:Y:S05]  /*26040*/  BSYNC B2 ;  /* 0x0000000000027941 */ /* 0x000fea0003800000 */
.L_x_40405:
        /* <DEDUP_REMOVED lines=14> */
.L_x_40409:
        /* <DEDUP_REMOVED lines=12> */
.L_x_40412:
[----:B------:R-:W-:-:S07]  /*261f0*/  MOV R5, R224 ;  /* 0x000000e000057202 */ /* 0x000fce0000000f00 */
.L_x_40413:
[----:B------:R-:W-:Y:S05]  /*26200*/  BSYNC B2 ;  /* 0x0000000000027941 */ /* 0x000fea0003800000 */
.L_x_40411:
        /* <DEDUP_REMOVED lines=16> */
.L_x_40417:
[----:B------:R-:W-:Y:S05]  /*26310*/  BSYNC B3 ;  /* 0x0000000000037941 */ /* 0x000fea0003800000 */
.L_x_40416:
        /* <DEDUP_REMOVED lines=44> */
.L_x_40415:
[----:B------:R-:W-:Y:S05]  /*265e0*/  BSYNC B2 ;  /* 0x0000000000027941 */ /* 0x000fea0003800000 */
.L_x_40414:
        /* <DEDUP_REMOVED lines=9> */
.L_x_40410:
        /* <DEDUP_REMOVED lines=12> */
.L_x_40419:
[----:B------:R-:W-:-:S07]  /*26740*/  IMAD.MOV.U32 R234, RZ, RZ, R224 ;  /* 0x000000ffffea7224 */ /* 0x000fce00078e00e0 */
.L_x_40420:
[----:B------:R-:W-:Y:S05]  /*26750*/  BSYNC B2 ;  /* 0x0000000000027941 */ /* 0x000fea0003800000 */
.L_x_40418:
        /* <DEDUP_REMOVED lines=16> */
.L_x_40424:
[----:B------:R-:W-:Y:S05]  /*26860*/  BSYNC B3 ;  /* 0x0000000000037941 */ /* 0x000fea0003800000 */
.L_x_40423:
        /* <DEDUP_REMOVED lines=44> */
.L_x_40422:
[----:B------:R-:W-:Y:S05]  /*26b30*/  BSYNC B2 ;  /* 0x0000000000027941 */ /* 0x000fea0003800000 */
.L_x_40421:
        /* <DEDUP_REMOVED lines=14> */
.L_x_40425:
        /* <DEDUP_REMOVED lines=12> */
.L_x_40428:
[----:B------:R-:W-:-:S07]  /*26ce0*/  MOV R4, R224 ;  /* 0x000000e000047202 */ /* 0x000fce0000000f00 */
.L_x_40429:
[----:B------:R-:W-:Y:S05]  /*26cf0*/  BSYNC B2 ;  /* 0x0000000000027941 */ /* 0x000fea0003800000 */
.L_x_40427:
        /* <DEDUP_REMOVED lines=16> */
.L_x_40433:
[----:B------:R-:W-:Y:S05]  /*26e00*/  BSYNC B3 ;  /* 0x0000000000037941 */ /* 0x000fea0003800000 */
.L_x_40432:
        /* <DEDUP_REMOVED lines=44> */
.L_x_40431:
[----:B------:R-:W-:Y:S05]  /*270d0*/  BSYNC B2 ;  /* 0x0000000000027941 */ /* 0x000fea0003800000 */
.L_x_40430:
        /* <DEDUP_REMOVED lines=9> */
.L_x_40426:
        /* <DEDUP_REMOVED lines=12> */
.L_x_40435:
[----:B------:R-:W-:-:S07]  /*27230*/  IMAD.MOV.U32 R205, RZ, RZ, R224 ;  /* 0x000000ffffcd7224 */ /* 0x000fce00078e00e0 */
.L_x_40436:
[----:B------:R-:W-:Y:S05]  /*27240*/  BSYNC B2 ;  /* 0x0000000000027941 */ /* 0x000fea0003800000 */
.L_x_40434:
        /* <DEDUP_REMOVED lines=16> */
.L_x_40440:
[----:B------:R-:W-:Y:S05]  /*27350*/  BSYNC B3 ;  /* 0x0000000000037941 */ /* 0x000fea0003800000 */
.L_x_40439:
        /* <DEDUP_REMOVED lines=44> */
.L_x_40438:
[----:B------:R-:W-:Y:S05]  /*27620*/  BSYNC B2 ;  /* 0x0000000000027941 */ /* 0x000fea0003800000 */
.L_x_40437:
        /* <DEDUP_REMOVED lines=12> */
.L_x_40441:
        /* <DEDUP_REMOVED lines=12> */
.L_x_40444:
[----:B------:R-:W-:-:S07]  /*277b0*/  MOV R3, R224 ;  /* 0x000000e000037202 */ /* 0x000fce0000000f00 */
.L_x_40445:
[----:B------:R-:W-:Y:S05]  /*277c0*/  BSYNC B2 ;  /* 0x0000000000027941 */ /* 0x000fea0003800000 */
.L_x_40443:
        /* <DEDUP_REMOVED lines=16> */
.L_x_40449:
[----:B------:R-:W-:Y:S05]  /*278d0*/  BSYNC B3 ;  /* 0x0000000000037941 */ /* 0x000fea0003800000 */
.L_x_40448:
        /* <DEDUP_REMOVED lines=44> */
.L_x_40447:
[----:B------:R-:W-:Y:S05]  /*27ba0*/  BSYNC B2 ;  /* 0x0000000000027941 */ /* 0x000fea0003800000 */
.L_x_40446:
        /* <DEDUP_REMOVED lines=9> */
.L_x_40442:
        /* <DEDUP_REMOVED lines=12> */
.L_x_40451:
[----:B------:R-:W-:-:S07]  /*27d00*/  IMAD.MOV.U32 R206, RZ, RZ, R224 ;  /* 0x000000ffffce7224 */ /* 0x000fce00078e00e0 */
.L_x_40452:
[----:B------:R-:W-:Y:S05]  /*27d10*/  BSYNC B2 ;  /* 0x0000000000027941 */ /* 0x000fea0003800000 */
.L_x_40450:
        /* <DEDUP_REMOVED lines=16> */
.L_x_40456:
[----:B------:R-:W-:Y:S05]  /*27e20*/  BSYNC B3 ;  /* 0x0000000000037941 */ /* 0x000fea0003800000 */
.L_x_40455:
        /* <DEDUP_REMOVED lines=44> */
.L_x_40454:
[----:B------:R-:W-:Y:S05]  /*280f0*/  BSYNC B2 ;  /* 0x0000000000027941 */ /* 0x000fea0003800000 */
.L_x_40453:
        /* <DEDUP_REMOVED lines=12> */
.L_x_40457:
        /* <DEDUP_REMOVED lines=12> */
.L_x_40460:
[----:B------:R-:W-:-:S07]  /*28280*/  MOV R2, R224 ;  /* 0x000000e000027202 */ /* 0x000fce0000000f00 */
.L_x_40461:
[----:B------:R-:W-:Y:S05]  /*28290*/  BSYNC B2 ;  /* 0x0000000000027941 */ /* 0x000fea0003800000 */
.L_x_40459:
        /* <DEDUP_REMOVED lines=16> */
.L_x_40465:
[----:B------:R-:W-:Y:S05]  /*283a0*/  BSYNC B3 ;  /* 0x0000000000037941 */ /* 0x000fea0003800000 */
.L_x_40464:
        /* <DEDUP_REMOVED lines=44> */
.L_x_40463:
[----:B------:R-:W-:Y:S05]  /*28670*/  BSYNC B2 ;  /* 0x0000000000027941 */ /* 0x000fea0003800000 */
.L_x_40462:
        /* <DEDUP_REMOVED lines=9> */
.L_x_40458:
        /* <DEDUP_REMOVED lines=12> */
.L_x_40467:
[----:B------:R-:W-:-:S07]  /*287d0*/  IMAD.MOV.U32 R237, RZ, RZ, R224 ;  /* 0x000000ffffed7224 */ /* 0x000fce00078e00e0 */
.L_x_40468:
[----:B------:R-:W-:Y:S05]  /*287e0*/  BSYNC B2 ;  /* 0x0000000000027941 */ /* 0x000fea0003800000 */
.L_x_40466:
        /* <DEDUP_REMOVED lines=16> */
.L_x_40472:
[----:B------:R-:W-:Y:S05]  /*288f0*/  BSYNC B3 ;  /* 0x0000000000037941 */ /* 0x000fea0003800000 */
.L_x_40471:
        /* <DEDUP_REMOVED lines=44> */
.L_x_40470:
[----:B------:R-:W-:Y:S05]  /*28bc0*/  BSYNC B2 ;  /* 0x0000000000027941 */ /* 0x000fea0003800000 */
.L_x_40469:
        /* <DEDUP_REMOVED lines=12> */
.L_x_40473:
        /* <DEDUP_REMOVED lines=12> */
.L_x_40476:
[----:B------:R-:W-:-:S07]  /*28d50*/  MOV R0, R224 ;  /* 0x000000e000007202 */ /* 0x000fce0000000f00 */
.L_x_40477:
[----:B------:R-:W-:Y:S05]  /*28d60*/  BSYNC B2 ;  /* 0x0000000000027941 */ /* 0x000fea0003800000 */
.L_x_40475:
        /* <DEDUP_REMOVED lines=16> */
.L_x_40481:
[----:B------:R-:W-:Y:S05]  /*28e70*/  BSYNC B3 ;  /* 0x0000000000037941 */ /* 0x000fea0003800000 */
.L_x_40480:
        /* <DEDUP_REMOVED lines=44> */
.L_x_40479:
[----:B------:R-:W-:Y:S05]  /*29140*/  BSYNC B2 ;  /* 0x0000000000027941 */ /* 0x000fea0003800000 */
.L_x_40478:
        /* <DEDUP_REMOVED lines=9> */
.L_x_40474:
        /* <DEDUP_REMOVED lines=51> */
.L_x_40482:
[----:B------:R-:W-:-:S07]  /*29510*/  VIADD R216, R216, 0x20 ;  /* 0x00000020d8d87836 */ /* 0x000fce0000000000 */
.L_x_40353:
[----:B------:R-:W-:Y:S05]  /*29520*/  BSYNC B1 ;  /* 0x0000000000017941 */ /* 0x000fea0003800000 */
.L_x_40352:
        /* <DEDUP_REMOVED lines=30> */
.L_x_40486:
[----:B------:R-:W-:-:S07]  /*29710*/  MOV R234, R224 ;  /* 0x000000e000ea7202 */ /* 0x000fce0000000f00 */
.L_x_40487:
[----:B------:R-:W-:Y:S05]  /*29720*/  BSYNC B2 ;  /* 0x0000000000027941 */ /* 0x000fea0003800000 */
.L_x_40485:
        /* <DEDUP_REMOVED lines=16> */
.L_x_40491:
[----:B------:R-:W-:Y:S05]  /*29830*/  BSYNC B3 ;  /* 0x0000000000037941 */ /* 0x000fea0003800000 */
.L_x_40490:
        /* <DEDUP_REMOVED lines=44> */
.L_x_40489:
[----:B------:R-:W-:Y:S05]  /*29b00*/  BSYNC B2 ;  /* 0x0000000000027941 */ /* 0x000fea0003800000 */
.L_x_40488:
        /* <DEDUP_REMOVED lines=19> */
.L_x_40492:
        /* <DEDUP_REMOVED lines=12> */
.L_x_40495:
[----:B------:R-:W-:-:S07]  /*29d00*/  MOV R8, R224 ;  /* 0x000000e000087202 */ /* 0x000fce0000000f00 */
.L_x_40496:
[----:B------:R-:W-:Y:S05]  /*29d10*/  BSYNC B2 ;  /* 0x0000000000027941 */ /* 0x000fea0003800000 */
.L_x_40494:
        /* <DEDUP_REMOVED lines=16> */
.L_x_40500:
[----:B------:R-:W-:Y:S05]  /*29e20*/  BSYNC B3 ;  /* 0x0000000000037941 */ /* 0x000fea0003800000 */
.L_x_40499:
        /* <DEDUP_REMOVED lines=44> */
.L_x_40498:
[----:B------:R-:W-:Y:S05]  /*2a0f0*/  BSYNC B2 ;  /* 0x0000000000027941 */ /* 0x000fea0003800000 */
.L_x_40497:
        /* <DEDUP_REMOVED lines=9> */
.L_x_40493:
        /* <DEDUP_REMOVED lines=12> */
.L_x_40502:
[----:B------:R-:W-:-:S07]  /*2a250*/  IMAD.MOV.U32 R209, RZ, RZ, R224 ;  /* 0x000000ffffd17224 */ /* 0x000fce00078e00e0 */
.L_x_40503:
[----:B------:R-:W-:Y:S05]  /*2a260*/  BSYNC B2 ;  /* 0x0000000000027941 */ /* 0x000fea0003800000 */
.L_x_40501:
        /* <DEDUP_REMOVED lines=16> */
.L_x_40507:
[----:B------:R-:W-:Y:S05]  /*2a370*/  BSYNC B3 ;  /* 0x0000000000037941 */ /* 0x000fea0003800000 */
.L_x_40506:
        /* <DEDUP_REMOVED lines=44> */
.L_x_40505:
[----:B------:R-:W-:Y:S05]  /*2a640*/  BSYNC B2 ;  /* 0x0000000000027941 */ /* 0x000fea0003800000 */
.L_x_40504:
        /* <DEDUP_REMOVED lines=14> */
.L_x_40508:
        /* <DEDUP_REMOVED lines=12> */
.L_x_40511:
[----:B------:R-:W-:-:S07]  /*2a7f0*/  MOV R7, R224 ;  /* 0x000000e000077202 */ /* 0x000fce0000000f00 */
.L_x_40512:
[----:B------:R-:W-:Y:S05]  /*2a800*/  BSYNC B2 ;  /* 0x0000000000027941 */ /* 0x000fea0003800000 */
.L_x_40510:
        /* <DEDUP_REMOVED lines=16> */
.L_x_40516:
[----:B------:R-:W-:Y:S05]  /*2a910*/  BSYNC B3 ;  /* 0x0000000000037941 */ /* 0x000fea0003800000 */
.L_x_40515:
        /* <DEDUP_REMOVED lines=44> */
.L_x_40514:
[----:B------:R-:W-:Y:S05]  /*2abe0*/  BSYNC B2 ;  /* 0x0000000000027941 */ /* 0x000fea0003800000 */
.L_x_40513:
        /* <DEDUP_REMOVED lines=9> */
.L_x_40509:
        /* <DEDUP_REMOVED lines=12> */
.L_x_40518:
[----:B------:R-:W-:-:S07]  /*2ad40*/  IMAD.MOV.U32 R212, RZ, RZ, R224 ;  /* 0x000000ffffd47224 */ /* 0x000fce00078e00e0 */
.L_x_40519:
[----:B------:R-:W-:Y:S05]  /*2ad50*/  BSYNC B2 ;  /* 0x0000000000027941 */ /* 0x000fea0003800000 */
.L_x_40517:
        /* <DEDUP_REMOVED lines=16> */
.L_x_40523:
[----:B------:R-:W-:Y:S05]  /*2ae60*/  BSYNC B3 ;  /* 0x0000000000037941 */ /* 0x000fea0003800000 */
.L_x_40522:
        /* <DEDUP_REMOVED lines=44> */
.L_x_40521:
[----:B------:R-:W-:Y:S05]  /*2b130*/  BSYNC B2 ;  /* 0x0000000000027941 */ /* 0x000fea0003800000 */
.L_x_40520:
        /* <DEDUP_REMOVED lines=14> */
.L_x_40524:
        /* <DEDUP_REMOVED lines=12> */
.L_x_40527:
[----:B------:R-:W-:-:S07]  /*2b2e0*/  MOV R6, R224 ;  /* 0x000000e000067202 */ /* 0x000fce0000000f00 */
.L_x_40528:
[----:B------:R-:W-:Y:S05]  /*2b2f0*/  BSYNC B2 ;  /* 0x0000000000027941 */ /* 0x000fea0003800000 */
.L_x_40526:
        /* <DEDUP_REMOVED lines=16> */
.L_x_40532:
[----:B------:R-:W-:Y:S05]  /*2b400*/  BSYNC B3 ;  /* 0x0000000000037941 */ /* 0x000fea0003800000 */
.L_x_40531:
        /* <DEDUP_REMOVED lines=44> */
.L_x_40530:
[----:B------:R-:W-:Y:S05]  /*2b6d0*/  BSYNC B2 ;  /* 0x0000000000027941 */ /* 0x000fea0003800000 */
.L_x_40529:
        /* <DEDUP_REMOVED lines=9> */
.L_x_40525:
        /* <DEDUP_REMOVED lines=12> */
.L_x_40534:
[----:B------:R-:W-:-:S07]  /*2b830*/  IMAD.MOV.U32 R211, RZ, RZ, R224 ;  /* 0x000000ffffd37224 */ /* 0x000fce00078e00e0 */
.L_x_40535:
[----:B------:R-:W-:Y:S05]  /*2b840*/  BSYNC B2 ;  /* 0x0000000000027941 */ /* 0x000fea0003800000 */
.L_x_40533:
        /* <DEDUP_REMOVED lines=16> */
.L_x_40539:
[----:B------:R-:W-:Y:S05]  /*2b950*/  BSYNC B3 ;  /* 0x0000000000037941 */ /* 0x000fea0003800000 */
.L_x_40538:
        /* <DEDUP_REMOVED lines=44> */
.L_x_40537:
[----:B------:R-:W-:Y:S05]  /*2bc20*/  BSYNC B2 ;  /* 0x0000000000027941 */ /* 0x000fea0003800000 */
.L_x_40536:
        /* <DEDUP_REMOVED lines=14> */
.L_x_40540:
        /* <DEDUP_REMOVED lines=12> */
.L_x_40543:
[----:B------:R-:W-:-:S07]  /*2bdd0*/  MOV R5, R224 ;  /* 0x000000e000057202 */ /* 0x000fce0000000f00 */
.L_x_40544:
[----:B------:R-:W-:Y:S05]  /*2bde0*/  BSYNC B2 ;  /* 0x0000000000027941 */ /* 0x000fea0003800000 */
.L_x_40542:
        /* <DEDUP_REMOVED lines=16> */
.L_x_40548:
[----:B------:R-:W-:Y:S05]  /*2bef0*/  BSYNC B3 ;  /* 0x0000000000037941 */ /* 0x000fea0003800000 */
.L_x_40547:
        /* <DEDUP_REMOVED lines=44> */
.L_x_40546:
[----:B------:R-:W-:Y:S05]  /*2c1c0*/  BSYNC B2 ;  /* 0x0000000000027941 */ /* 0x000fea0003800000 */
.L_x_40545:
        /* <DEDUP_REMOVED lines=9> */
.L_x_40541:
        /* <DEDUP_REMOVED lines=12> */
.L_x_40550:
[----:B------:R-:W-:-:S07]  /*2c320*/  IMAD.MOV.U32 R234, RZ, RZ, R224 ;  /* 0x000000ffffea7224 */ /* 0x000fce00078e00e0 */
.L_x_40551:
[----:B------:R-:W-:Y:S05]  /*2c330*/  BSYNC B2 ;  /* 0x0000000000027941 */ /* 0x000fea0003800000 */
.L_x_40549:
        /* <DEDUP_REMOVED lines=16> */
.L_x_40555:
[----:B------:R-:W-:Y:S05]  /*2c440*/  BSYNC B3 ;  /* 0x0000000000037941 */ /* 0x000fea0003800000 */
.L_x_40554:
        /* <DEDUP_REMOVED lines=44> */
.L_x_40553:
[----:B------:R-:W-:Y:S05]  /*2c710*/  BSYNC B2 ;  /* 0x0000000000027941 */ /* 0x000fea0003800000 */
.L_x_40552:
        /* <DEDUP_REMOVED lines=14> */
.L_x_40556:
        /* <DEDUP_REMOVED lines=12> */
.L_x_40559:
[----:B------:R-:W-:-:S07]  /*2c8c0*/  MOV R4, R224 ;  /* 0x000000e000047202 */ /* 0x000fce0000000f00 */
.L_x_40560:
[----:B------:R-:W-:Y:S05]  /*2c8d0*/  BSYNC B2 ;  /* 0x0000000000027941 */ /* 0x000fea0003800000 */
.L_x_40558:
        /* <DEDUP_REMOVED lines=16> */
.L_x_40564:
[----:B------:R-:W-:Y:S05]  /*2c9e0*/  BSYNC B3 ;  /* 0x0000000000037941 */ /* 0x000fea0003800000 */
.L_x_40563:
        /* <DEDUP_REMOVED lines=44> */
.L_x_40562:
[----:B------:R-:W-:Y:S05]  /*2ccb0*/  BSYNC B2 ;  /* 0x0000000000027941 */ /* 0x000fea0003800000 */
.L_x_40561:
        /* <DEDUP_REMOVED lines=9> */
.L_x_40557:
        /* <DEDUP_REMOVED lines=12> */
.L_x_40566:
[----:B------:R-:W-:-:S07]  /*2ce10*/  IMAD.MOV.U32 R213, RZ, RZ, R224 ;  /* 0x000000ffffd57224 */ /* 0x000fce00078e00e0 */
.L_x_40567:
[----:B------:R-:W-:Y:S05]  /*2ce20*/  BSYNC B2 ;  /* 0x0000000000027941 */ /* 0x000fea0003800000 */
.L_x_40565:
        /* <DEDUP_REMOVED lines=16> */
.L_x_40571:
[----:B------:R-:W-:Y:S05]  /*2cf30*/  BSYNC B3 ;  /* 0x0000000000037941 */ /* 0x000fea0003800000 */
.L_x_40570:
        /* <DEDUP_REMOVED lines=44> */
.L_x_40569:
[----:B------:R-:W-:Y:S05]  /*2d200*/  BSYNC B2 ;  /* 0x0000000000027941 */ /* 0x000fea0003800000 */
.L_x_40568:
        /* <DEDUP_REMOVED lines=12> */
.L_x_40572:
        /* <DEDUP_REMOVED lines=12> */
.L_x_40575:
[----:B------:R-:W-:-:S07]  /*2d390*/  MOV R3, R224 ;  /* 0x000000e000037202 */ /* 0x000fce0000000f00 */
.L_x_40576:
[----:B------:R-:W-:Y:S05]  /*2d3a0*/  BSYNC B2 ;  /* 0x0000000000027941 */ /* 0x000fea0003800000 */
.L_x_40574:
        /* <DEDUP_REMOVED lines=16> */
.L_x_40580:
[----:B------:R-:W-:Y:S05]  /*2d4b0*/  BSYNC B3 ;  /* 0x0000000000037941 */ /* 0x000fea0003800000 */
.L_x_40579:
        /* <DEDUP_REMOVED lines=44> */
.L_x_40578:
[----:B------:R-:W-:Y:S05]  /*2d780*/  BSYNC B2 ;  /* 0x0000000000027941 */ /* 0x000fea0003800000 */
.L_x_40577:
        /* <DEDUP_REMOVED lines=9> */
.L_x_40573:
        /* <DEDUP_REMOVED lines=12> */
.L_x_40582:
[----:B------:R-:W-:-:S07]  /*2d8e0*/  IMAD.MOV.U32 R214, RZ, RZ, R224 ;  /* 0x000000ffffd67224 */ /* 0x000fce00078e00e0 */
.L_x_40583:
[----:B------:R-:W-:Y:S05]  /*2d8f0*/  BSYNC B2 ;  /* 0x0000000000027941 */ /* 0x000fea0003800000 */
.L_x_40581:
        /* <DEDUP_REMOVED lines=16> */
.L_x_40587:
[----:B------:R-:W-:Y:S05]  /*2da00*/  BSYNC B3 ;  /* 0x0000000000037941 */ /* 0x000fea0003800000 */
.L_x_40586:
        /* <DEDUP_REMOVED lines=44> */
.L_x_40585:
[----:B------:R-:W-:Y:S05]  /*2dcd0*/  BSYNC B2 ;  /* 0x0000000000027941 */ /* 0x000fea0003800000 */
.L_x_40584:
        /* <DEDUP_REMOVED lines=12> */
.L_x_40588:
        /* <DEDUP_REMOVED lines=12> */
.L_x_40591:
[----:B------:R-:W-:-:S07]  /*2de60*/  MOV R2, R224 ;  /* 0x000000e000027202 */ /* 0x000fce0000000f00 */
.L_x_40592:
[----:B------:R-:W-:Y:S05]  /*2de70*/  BSYNC B2 ;  /* 0x0000000000027941 */ /* 0x000fea0003800000 */
.L_x_40590:
        /* <DEDUP_REMOVED lines=16> */
.L_x_40596:
[----:B------:R-:W-:Y:S05]  /*2df80*/  BSYNC B3 ;  /* 0x0000000000037941 */ /* 0x000fea0003800000 */
.L_x_40595:
        /* <DEDUP_REMOVED lines=44> */
.L_x_40594:
[----:B------:R-:W-:Y:S05]  /*2e250*/  BSYNC B2 ;  /* 0x0000000000027941 */ /* 0x000fea0003800000 */
.L_x_40593:
        /* <DEDUP_REMOVED lines=9> */
.L_x_40589:
        /* <DEDUP_REMOVED lines=12> */
.L_x_40598:
[----:B------:R-:W-:-:S07]  /*2e3b0*/  IMAD.MOV.U32 R237, RZ, RZ, R224 ;  /* 0x000000ffffed7224 */ /* 0x000fce00078e00e0 */
.L_x_40599:
[----:B------:R-:W-:Y:S05]  /*2e3c0*/  BSYNC B2 ;  /* 0x0000000000027941 */ /* 0x000fea0003800000 */
.L_x_40597:
        /* <DEDUP_REMOVED lines=16> */
.L_x_40603:
[----:B------:R-:W-:Y:S05]  /*2e4d0*/  BSYNC B3 ;  /* 0x0000000000037941 */ /* 0x000fea0003800000 */
.L_x_40602:
        /* <DEDUP_REMOVED lines=44> */
.L_x_40601:
[----:B------:R-:W-:Y:S05]  /*2e7a0*/  BSYNC B2 ;  /* 0x0000000000027941 */ /* 0x000fea0003800000 */
.L_x_40600:
        /* <DEDUP_REMOVED lines=12> */
.L_x_40604:
        /* <DEDUP_REMOVED lines=12> */
.L_x_40607:
[----:B------:R-:W-:-:S07]  /*2e930*/  MOV R0, R224 ;  /* 0x000000e000007202 */ /* 0x000fce0000000f00 */
.L_x_40608:
[----:B------:R-:W-:Y:S05]  /*2e940*/  BSYNC B2 ;  /* 0x0000000000027941 */ /* 0x000fea0003800000 */
.L_x_40606:
        /* <DEDUP_REMOVED lines=16> */
.L_x_40612:
[----:B------:R-:W-:Y:S05]  /*2ea50*/  BSYNC B3 ;  /* 0x0000000000037941 */ /* 0x000fea0003800000 */
.L_x_40611:
        /* <DEDUP_REMOVED lines=44> */
.L_x_40610:
[----:B------:R-:W-:Y:S05]  /*2ed20*/  BSYNC B2 ;  /* 0x0000000000027941 */ /* 0x000fea0003800000 */
.L_x_40609:
        /* <DEDUP_REMOVED lines=9> */
.L_x_40605:
        /* <DEDUP_REMOVED lines=51> */
.L_x_40484:
[----:B------:R-:W-:Y:S05]  /*2f0f0*/  BSYNC B1 ;  /* 0x0000000000017941 */ /* 0x000fea0003800000 */
.L_x_40483:
        /* <DEDUP_REMOVED lines=235> */
.L_x_40642:
        /* <DEDUP_REMOVED lines=32> */
[----:B------:R-:W-:Y:S01]  /*301b0*/  F2FP.F16.F32.PACK_AB R216, R217, R216 ;  /* 0x000000d8d9d8723e */ /* 0x000fe200000000ff */
        /* <DEDUP_REMOVED lines=12> */
[----:B------:R-:W-:Y:S01]  /*30280*/  F2FP.F16.F32.PACK_AB R217, R218, R217 ;  /* 0x000000d9dad9723e */ /* 0x000fe200000000ff */
[----:B------:R-:W-:Y:S01]  /*30290*/  VIADD R230, R230, 0x20 ;  /* 0x00000020e6e67836 */ /* 0x000fe20000000000 */
[----:B------:R-:W-:Y:S02]  /*302a0*/  F2FP.F16.F32.PACK_AB R219, R238, R219 ;  /* 0x000000dbeedb723e */ /* 0x000fe400000000ff */
[----:B------:R-:W-:-:S05]  /*302b0*/  F2FP.F16.F32.PACK_AB R218, R236, R233 ;  /* 0x000000e9ecda723e */ /* 0x000fca00000000ff */
[----:B------:R2:W-:Y:S02]  /*302c0*/  STG.E.128 desc[UR4][R234.64], R216 ;  /* 0x000000d8ea007986 */ /* 0x0005e4000c101d04 */
.L_x_40615:
[----:B------:R-:W-:Y:S05]  /*302d0*/  BSYNC B1 ;  /* 0x0000000000017941 */ /* 0x000fea0003800000 */
.L_x_40614:
        /* <DEDUP_REMOVED lines=31> */
[----:B------:R-:W-:Y:S02]  /*304d0*/  F2FP.F16.F32.PACK_AB R217, R218, R217 ;  /* 0x000000d9dad9723e */ /* 0x000fe400000000ff */
[----:B------:R-:W-:Y:S02]  /*304e0*/  F2FP.F16.F32.PACK_AB R218, R236, R233 ;  /* 0x000000e9ecda723e */ /* 0x000fe400000000ff */
[----:B------:R-:W-:-:S05]  /*304f0*/  F2FP.F16.F32.PACK_AB R219, R238, R219 ;  /* 0x000000dbeedb723e */ /* 0x000fca00000000ff */
[----:B------:R3:W-:Y:S02]  /*30500*/  STG.E.128 desc[UR4][R234.64], R216 ;  /* 0x000000d8ea007986 */ /* 0x0007e4000c101d04 */
.L_x_40617:
[----:B------:R-:W-:Y:S05]  /*30510*/  BSYNC B1 ;  /* 0x0000000000017941 */ /* 0x000fea0003800000 */
.L_x_40616:
        /* <DEDUP_REMOVED lines=35> */
.L_x_40619:
[----:B------:R-:W-:Y:S05]  /*30750*/  BSYNC B1 ;  /* 0x0000000000017941 */ /* 0x000fea0003800000 */
.L_x_40618:
        /* <DEDUP_REMOVED lines=35> */
.L_x_40621:
[----:B------:R-:W-:Y:S05]  /*30990*/  BSYNC B1 ;  /* 0x0000000000017941 */ /* 0x000fea0003800000 */
.L_x_40620:
        /* <DEDUP_REMOVED lines=35> */
.L_x_40623:
[----:B------:R-:W-:Y:S05]  /*30bd0*/  BSYNC B1 ;  /* 0x0000000000017941 */ /* 0x000fea0003800000 */
.L_x_40622:
        /* <DEDUP_REMOVED lines=35> */
.L_x_40625:
[----:B------:R-:W-:Y:S05]  /*30e10*/  BSYNC B1 ;  /* 0x0000000000017941 */ /* 0x000fea0003800000 */
.L_x_40624:
        /* <DEDUP_REMOVED lines=35> */
.L_x_40627:
[----:B------:R-:W-:Y:S05]  /*31050*/  BSYNC B1 ;  /* 0x0000000000017941 */ /* 0x000fea0003800000 */
.L_x_40626:
        /* <DEDUP_REMOVED lines=34> */
.L_x_40629:
[----:B------:R-:W-:Y:S05]  /*31280*/  BSYNC B1 ;  /* 0x0000000000017941 */ /* 0x000fea0003800000 */
.L_x_40628:
[----:B01234-:R-:W0:Y:S02]  /*31290*/  LDC.64 R216, c[0x0][0x210] ;  /* 0x00008400ffd87b82 */ /* 0x01fe240000000a00 */
[----:B0-----:R-:W-:-:S04]  /*312a0*/  LEA R227, R216, R227, 0x2 ;  /* 0x000000e3d8e37211 */ /* 0x001fc800078e10ff */
[----:B------:R-:W-:-:S13]  /*312b0*/  ISETP.GE.AND P0, PT, R227, R217, PT ;  /* 0x000000d9e300720c */ /* 0x000fda0003f06270 */
[----:B------:R-:W-:Y:S05]  /*312c0*/  @!P0 BRA `(.L_x_40630) ;  /* 0xfffffcfc00bc8947 */ /* 0x000fea000383ffff */
[----:B------:R-:W-:Y:S05]  /*312d0*/  BSYNC B0 ;  /* 0x0000000000007941 */ /* 0x000fea0003800000 */
.L_x_39565:
[----:B------:R-:W-:Y:S05]  /*312e0*/  EXIT ;  /* 0x000000000000794d */ /* 0x000fea0003800000 */
.L_x_40613:
        /* <DEDUP_REMOVED lines=8> */
.L_x_40632:
[----:B------:R-:W-:Y:S05]  /*31370*/  BSYNC B1 ;  /* 0x0000000000017941 */ /* 0x000fea0003800000 */
.L_x_40631:
        /* <DEDUP_REMOVED lines=12> */
.L_x_40633:
[----:B------:R-:W-:Y:S01]  /*31440*/  HFMA2.MMA R238, -RZ, RZ, 0, 2.384185791015625e-07 ;  /* 0x00000004ffee7435 */ /* 0x000fe200000001ff */
[----:B------:R-:W-:-:S05]  /*31450*/  MOV R219, R237 ;  /* 0x000000ed00db7202 */ /* 0x000fca0000000f00 */
[----:B------:R-:W-:-:S04]  /*31460*/  FADD.FTZ R219, R218, R219 ;  /* 0x000000dbdadb7221 */ /* 0x000fc80000010000 */
[----:B------:R-:W-:-:S07]  /*31470*/  IMAD.MOV.U32 R239, RZ, RZ, R219 ;  /* 0x000000ffffef7224 */ /* 0x000fce00078e00db */
[----:B------:R-:W-:Y:S05]  /*31480*/  WARPSYNC.COLLECTIVE R236, `(.L_x_40634) ;  /* 0x00000000ec087348 */ /* 0x000fea0003c00000 */
[----:B------:R0:W1:Y:S02]  /*31490*/  SHFL.BFLY P6, R237, R239, R238, R241 ;  /* 0x0c0000eeefed7389 */ /* 0x00006400000c00f1 */
[----:B01----:R-:W-:Y:S01]  /*314a0*/  ENDCOLLECTIVE ;  /* 0x000000000000791b */ /* 0x003fe20003800000 */
.L_x_40634:
[----:B------:R-:W-:Y:S02]  /*314b0*/  IMAD.MOV.U32 R238, RZ, RZ, 0x8 ;  /* 0x00000008ffee7424 */ /* 0x000fe400078e00ff */
[----:B------:R-:W-:-:S04]  /*314c0*/  IMAD.MOV.U32 R216, RZ, RZ, R237 ;  /* 0x000000ffffd87224 */ /* 0x000fc800078e00ed */
[----:B------:R-:W-:-:S05]  /*314d0*/  FADD.FTZ R231, R219, R216 ;  /* 0x000000d8dbe77221 */ /* 0x000fca0000010000 */
[----:B------:R-:W-:-:S07]  /*314e0*/  MOV R239, R231 ;  /* 0x000000e700ef7202 */ /* 0x000fce0000000f00 */
[----:B------:R-:W-:Y:S05]  /*314f0*/  WARPSYNC.COLLECTIVE R236, `(.L_x_40635) ;  /* 0x00000000ec087348 */ /* 0x000fea0003c00000 */
[----:B------:R0:W1:Y:S02]  /*31500*/  SHFL.BFLY P6, R237, R239, R238, R241 ;  /* 0x0c0000eeefed7389 */ /* 0x00006400000c00f1 */
[----:B01----:R-:W-:Y:S01]  /*31510*/  ENDCOLLECTIVE ;  /* 0x000000000000791b */ /* 0x003fe20003800000 */
.L_x_40635:
[----:B------:R-:W-:Y:S01]  /*31520*/  HFMA2.MMA R238, -RZ, RZ, 0, 9.5367431640625e-07 ;  /* 0x00000010ffee7435 */ /* 0x000fe200000001ff */
[----:B------:R-:W-:-:S05]  /*31530*/  MOV R216, R237 ;  /* 0x000000ed00d87202 */ /* 0x000fca0000000f00 */
[----:B------:R-:W-:-:S04]  /*31540*/  FADD.FTZ R234, R231, R216 ;  /* 0x000000d8e7ea7221 */ /* 0x000fc80000010000 */
[----:B------:R-:W-:-:S07]  /*31550*/  IMAD.MOV.U32 R239, RZ, RZ, R234 ;  /* 0x000000ffffef7224 */ /* 0x000fce00078e00ea */
[----:B------:R-:W-:Y:S05]  /*31560*/  WARPSYNC.COLLECTIVE R236, `(.L_x_40636) ;  /* 0x00000000ec087348 */ /* 0x000fea0003c00000 */
[----:B------:R0:W1:Y:S02]  /*31570*/  SHFL.BFLY P6, R237, R239, R238, R241 ;  /* 0x0c0000eeefed7389 */ /* 0x00006400000c00f1 */
[----:B01----:R-:W-:Y:S01]  /*31580*/  ENDCOLLECTIVE ;  /* 0x000000000000791b */ /* 0x003fe20003800000 */
.L_x_40636:
        /* <DEDUP_REMOVED lines=140> */
.L_x_40637:
[----:B------:R-:W-:Y:S01]  /*31e50*/  HFMA2.MMA R238, -RZ, RZ, 0, 1.1920928955078125e-07 ;  /* 0x00000002ffee7435 */ /* 0x000fe200000001ff */
[----:B------:R-:W-:-:S05]  /*31e60*/  MOV R217, R237 ;  /* 0x000000ed00d97202 */ /* 0x000fca0000000f00 */
[----:B------:R-:W-:-:S04]  /*31e70*/  FADD.FTZ R217, R216, R217 ;  /* 0x000000d9d8d97221 */ /* 0x000fc80000010000 */
[----:B------:R-:W-:-:S07]  /*31e80*/  IMAD.MOV.U32 R239, RZ, RZ, R217 ;  /* 0x000000ffffef7224 */ /* 0x000fce00078e00d9 */
[----:B------:R-:W-:Y:S05]  /*31e90*/  WARPSYNC.COLLECTIVE R236, `(.L_x_40638) ;  /* 0x00000000ec087348 */ /* 0x000fea0003c00000 */
[----:B------:R0:W1:Y:S02]  /*31ea0*/  SHFL.BFLY P6, R237, R239, R238, R241 ;  /* 0x0c0000eeefed7389 */ /* 0x00006400000c00f1 */
[----:B01----:R-:W-:Y:S01]  /*31eb0*/  ENDCOLLECTIVE ;  /* 0x000000000000791b */ /* 0x003fe20003800000 */
.L_x_40638:
[----:B------:R-:W-:Y:S02]  /*31ec0*/  IMAD.MOV.U32 R238, RZ, RZ, 0x4 ;  /* 0x00000004ffee7424 */ /* 0x000fe400078e00ff */
[----:B------:R-:W-:-:S04]  /*31ed0*/  IMAD.MOV.U32 R218, RZ, RZ, R237 ;  /* 0x000000ffffda7224 */ /* 0x000fc800078e00ed */
[----:B------:R-:W-:-:S05]  /*31ee0*/  FADD.FTZ R218, R217, R218 ;  /* 0x000000dad9da7221 */ /* 0x000fca0000010000 */
[----:B------:R-:W-:-:S07]  /*31ef0*/  MOV R239, R218 ;  /* 0x000000da00ef7202 */ /* 0x000fce0000000f00 */
[----:B------:R-:W-:Y:S05]  /*31f00*/  WARPSYNC.COLLECTIVE R236, `(.L_x_40639) ;  /* 0x00000000ec087348 */ /* 0x000fea0003c00000 */
[----:B------:R0:W1:Y:S02]  /*31f10*/  SHFL.BFLY P6, R237, R239, R238, R241 ;  /* 0x0c0000eeefed7389 */ /* 0x00006400000c00f1 */
[----:B01----:R-:W-:Y:S01]  /*31f20*/  ENDCOLLECTIVE ;  /* 0x000000000000791b */ /* 0x003fe20003800000 */
.L_x_40639:
[----:B------:R-:W-:Y:S01]  /*31f30*/  HFMA2.MMA R238, -RZ, RZ, 0, 4.76837158203125e-07 ;  /* 0x00000008ffee7435 */ /* 0x000fe200000001ff */
[----:B------:R-:W-:-:S05]  /*31f40*/  MOV R219, R237 ;  /* 0x000000ed00db7202 */ /* 0x000fca0000000f00 */
[----:B------:R-:W-:-:S04]  /*31f50*/  FADD.FTZ R219, R218, R219 ;  /* 0x000000dbdadb7221 */ /* 0x000fc80000010000 */
[----:B------:R-:W-:-:S07]  /*31f60*/  IMAD.MOV.U32 R239, RZ, RZ, R219 ;  /* 0x000000ffffef7224 */ /* 0x000fce00078e00db */
[----:B------:R-:W-:Y:S05]  /*31f70*/  WARPSYNC.COLLECTIVE R236, `(.L_x_40640) ;  /* 0x00000000ec087348 */ /* 0x000fea0003c00000 */
[----:B------:R0:W1:Y:S02]  /*31f80*/  SHFL.BFLY P6, R237, R239, R238, R241 ;  /* 0x0c0000eeefed7389 */ /* 0x00006400000c00f1 */
[----:B01----:R-:W-:Y:S01]  /*31f90*/  ENDCOLLECTIVE ;  /* 0x000000000000791b */ /* 0x003fe20003800000 */
.L_x_40640:
[----:B------:R-:W-:Y:S02]  /*31fa0*/  IMAD.MOV.U32 R238, RZ, RZ, 0x10 ;  /* 0x00000010ffee7424 */ /* 0x000fe400078e00ff */
[----:B------:R-:W-:-:S04]  /*31fb0*/  IMAD.MOV.U32 R234, RZ, RZ, R237 ;  /* 0x000000ffffea7224 */ /* 0x000fc800078e00ed */
[----:B------:R-:W-:-:S05]  /*31fc0*/  FADD.FTZ R234, R219, R234 ;  /* 0x000000eadbea7221 */ /* 0x000fca0000010000 */
[----:B------:R-:W-:-:S07]  /*31fd0*/  MOV R239, R234 ;  /* 0x000000ea00ef7202 */ /* 0x000fce0000000f00 */
[----:B------:R-:W-:Y:S05]  /*31fe0*/  WARPSYNC.COLLECTIVE R236, `(.L_x_40641) ;  /* 0x00000000ec087348 */ /* 0x000fea0003c00000 */
[----:B------:R0:W1:Y:S02]  /*31ff0*/  SHFL.BFLY P6, R237, R239, R238, R241 ;  /* 0x0c0000eeefed7389 */ /* 0x00006400000c00f1 */
[----:B01----:R-:W-:Y:S01]  /*32000*/  ENDCOLLECTIVE ;  /* 0x000000000000791b */ /* 0x003fe20003800000 */
.L_x_40641:
[----:B------:R-:W-:Y:S01]  /*32010*/  MOV R235, R237 ;  /* 0x000000ed00eb7202 */ /* 0x000fe20000000f00 */
[----:B------:R-:W-:Y:S06]  /*32020*/  BRA `(.L_x_40642) ;  /* 0xffffffdc00e07947 */ /* 0x000fec000383ffff */
.L_x_40643:
        /* <DEDUP_REMOVED lines=13> */
.L_x_53136:


//--------------------- .text._ZN10layer_norm31ln_parallel_residual_fwd_kernelINS_13Kernel_traitsIf6__halffS2_fjLj2048ELj1ELj4ELj1ELj16ENS_18Kernel_traits_baseILj2048EfS2_fS2_fjLj128EEEEELb1ELb1ELb1EEEvNS_9FwdParamsE --------------------------
	.section	.text._ZN10layer_norm31ln_parallel_residual_fwd_kernelINS_13Kernel_traitsIf6__halffS2_fjLj2048ELj1ELj4ELj1ELj16ENS_18Kernel_traits_baseILj2048EfS2_fS2_fjLj128EEEEELb1ELb1ELb1EEEvNS_9FwdParamsE,"ax",@progbits
	.align	128
        .global         _ZN10layer_norm31ln_parallel_residual_fwd_kernelINS_13Kernel_traitsIf6__halffS2_fjLj2048ELj1ELj4ELj1ELj16ENS_18Kernel_traits_baseILj2048EfS2_fS2_fjLj128EEEEELb1ELb1ELb1EEEvNS_9FwdParamsE
        .type           _ZN10layer_norm31ln_parallel_residual_fwd_kernelINS_13Kernel_traitsIf6__halffS2_fjLj2048ELj1ELj4ELj1ELj16ENS_18Kernel_traits_baseILj2048EfS2_fS2_fjLj128EEEEELb1ELb1ELb1EEEvNS_9FwdParamsE,@function
        .size           _ZN10layer_norm31ln_parallel_residual_fwd_kernelINS_13Kernel_traitsIf6__halffS2_fjLj2048ELj1ELj4ELj1ELj16ENS_18Kernel_traits_baseILj2048EfS2_fS2_fjLj128EEEEELb1ELb1ELb1EEEvNS_9FwdParamsE,(.L_x_53137 - _ZN10layer_norm31ln_parallel_residual_fwd_kernelINS_13Kernel_traitsIf6__halffS2_fjLj2048ELj1ELj4ELj1ELj16ENS_18Kernel_traits_baseILj2048EfS2_fS2_fjLj128EEEEELb1ELb1ELb1EEEvNS_9FwdParamsE)
        .other          _ZN10layer_norm31ln_parallel_residual_fwd_kernelINS_13Kernel_traitsIf6__halffS2_fjLj2048ELj1ELj4ELj1ELj16ENS_18Kernel_traits_baseILj2048EfS2_fS2_fjLj128EEEEELb1ELb1ELb1EEEvNS_9FwdParamsE,@"STO_CUDA_ENTRY STV_DEFAULT"
_ZN10layer_norm31ln_parallel_residual_fwd_kernelINS_13Kernel_traitsIf6__halffS2_fjLj2048ELj1ELj4ELj1ELj16ENS_18Kernel_traits_baseILj2048EfS2_fS2_fjLj128EEEEELb1ELb1ELb1EEEvNS_9FwdParamsE:
.text._ZN10layer_norm31ln_parallel_residual_fwd_kernelINS_13Kernel_traitsIf6__halffS2_fjLj2048ELj1ELj4ELj1ELj16ENS_18Kernel_traits_baseILj2048EfS2_fS2_fjLj128EEEEELb1ELb1ELb1EEEvNS_9FwdParamsE:
        /* <DEDUP_REMOVED lines=182> */
.L_x_41678:
        /* <DEDUP_REMOVED lines=29> */
.L_x_40646:
[----:B------:R-:W-:-:S07]  /*0d30*/  MOV R0, R222 ;  /* 0x000000de00007202 */ /* 0x000fce0000000f00 */
.L_x_40647:
[----:B------:R-:W-:Y:S05]  /*0d40*/  BSYNC B1 ;  /* 0x0000000000017941 */ /* 0x000fea0003800000 */
.L_x_40645:
        /* <DEDUP_REMOVED lines=16> */
.L_x_40651:
[----:B------:R-:W-:Y:S05]  /*0e50*/  BSYNC B2 ;  /* 0x0000000000027941 */ /* 0x000fea0003800000 */
.L_x_40650:
        /* <DEDUP_REMOVED lines=44> */
.L_x_40649:
[----:B------:R-:W-:Y:S05]  /*1120*/  BSYNC B1 ;  /* 0x0000000000017941 */ /* 0x000fea0003800000 */
.L_x_40648:
        /* <DEDUP_REMOVED lines=18> */
.L_x_40652:
        /* <DEDUP_REMOVED lines=12> */
.L_x_40655:
[----:B------:R-:W-:-:S07]  /*1310*/  MOV R9, R222 ;  /* 0x000000de00097202 */ /* 0x000fce0000000f00 */
.L_x_40656:
[----:B------:R-:W-:Y:S05]  /*1320*/  BSYNC B1 ;  /* 0x0000000000017941 */ /* 0x000fea0003800000 */
.L_x_40654:
        /* <DEDUP_REMOVED lines=16> */
.L_x_40660:
[----:B------:R-:W-:Y:S05]  /*1430*/  BSYNC B2 ;  /* 0x0000000000027941 */ /* 0x000fea0003800000 */
.L_x_40659:
        /* <DEDUP_REMOVED lines=44> */
.L_x_40658:
[----:B------:R-:W-:Y:S05]  /*1700*/  BSYNC B1 ;  /* 0x0000000000017941 */ /* 0x000fea0003800000 */
.L_x_40657:
        /* <DEDUP_REMOVED lines=9> */
.L_x_40653:
        /* <DEDUP_REMOVED lines=12> */
.L_x_40662:
[----:B------:R-:W-:-:S07]  /*1860*/  MOV R24, R222 ;  /* 0x000000de00187202 */ /* 0x000fce0000000f00 */
.L_x_40663:
[----:B------:R-:W-:Y:S05]  /*1870*/  BSYNC B1 ;  /* 0x0000000000017941 */ /* 0x000fea0003800000 */
.L_x_40661:
        /* <DEDUP_REMOVED lines=16> */
.L_x_40667:
[----:B------:R-:W-:Y:S05]  /*1980*/  BSYNC B2 ;  /* 0x0000000000027941 */ /* 0x000fea0003800000 */
.L_x_40666:
        /* <DEDUP_REMOVED lines=44> */
.L_x_40665:
[----:B------:R-:W-:Y:S05]  /*1c50*/  BSYNC B1 ;  /* 0x0000000000017941 */ /* 0x000fea0003800000 */
.L_x_40664:
        /* <DEDUP_REMOVED lines=13> */
.L_x_40668:
        /* <DEDUP_REMOVED lines=12> */
.L_x_40671:
[----:B------:R-:W-:-:S07]  /*1df0*/  IMAD.MOV.U32 R8, RZ, RZ, R222 ;  /* 0x000000ffff087224 */ /* 0x000fce00078e00de */
.L_x_40672:
[----:B------:R-:W-:Y:S05]  /*1e00*/  BSYNC B1 ;  /* 0x0000000000017941 */ /* 0x000fea0003800000 */
.L_x_40670:
        /* <DEDUP_REMOVED lines=16> */
.L_x_40676:
[----:B------:R-:W-:Y:S05]  /*1f10*/  BSYNC B2 ;  /* 0x0000000000027941 */ /* 0x000fea0003800000 */
.L_x_40675:
        /* <DEDUP_REMOVED lines=44> */
.L_x_40674:
[----:B------:R-:W-:Y:S05]  /*21e0*/  BSYNC B1 ;  /* 0x0000000000017941 */ /* 0x000fea0003800000 */
.L_x_40673:
        /* <DEDUP_REMOVED lines=9> */
.L_x_40669:
        /* <DEDUP_REMOVED lines=12> */
.L_x_40678:
[----:B------:R-:W-:-:S07]  /*2340*/  IMAD.MOV.U32 R24, RZ, RZ, R222 ;  /* 0x000000ffff187224 */ /* 0x000fce00078e00de */
.L_x_40679:
[----:B------:R-:W-:Y:S05]  /*2350*/  BSYNC B1 ;  /* 0x0000000000017941 */ /* 0x000fea0003800000 */
.L_x_40677:
        /* <DEDUP_REMOVED lines=16> */
.L_x_40683:
[----:B------:R-:W-:Y:S05]  /*2460*/  BSYNC B2 ;  /* 0x0000000000027941 */ /* 0x000fea0003800000 */
.L_x_40682:
        /* <DEDUP_REMOVED lines=44> */
.L_x_40681:
[----:B------:R-:W-:Y:S05]  /*2730*/  BSYNC B1 ;  /* 0x0000000000017941 */ /* 0x000fea0003800000 */
.L_x_40680:
        /* <DEDUP_REMOVED lines=13> */
.L_x_40684:
        /* <DEDUP_REMOVED lines=12> */
.L_x_40687:
[----:B------:R-:W-:-:S07]  /*28d0*/  IMAD.MOV.U32 R7, RZ, RZ, R222 ;  /* 0x000000ffff077224 */ /* 0x000fce00078e00de */
.L_x_40688:
[----:B------:R-:W-:Y:S05]  /*28e0*/  BSYNC B1 ;  /* 0x0000000000017941 */ /* 0x000fea0003800000 */
.L_x_40686:
        /* <DEDUP_REMOVED lines=16> */
.L_x_40692:
[----:B------:R-:W-:Y:S05]  /*29f0*/  BSYNC B2 ;  /* 0x0000000000027941 */ /* 0x000fea0003800000 */
.L_x_40691:
        /* <DEDUP_REMOVED lines=44> */
.L_x_40690:
[----:B------:R-:W-:Y:S05]  /*2cc0*/  BSYNC B1 ;  /* 0x0000000000017941 */ /* 0x000fea0003800000 */
.L_x_40689:
        /* <DEDUP_REMOVED lines=9> */
.L_x_40685:
        /* <DEDUP_REMOVED lines=12> */
.L_x_40694:
[----:B------:R-:W-:-:S07]  /*2e20*/  IMAD.MOV.U32 R25, RZ, RZ, R222 ;  /* 0x000000ffff197224 */ /* 0x000fce00078e00de */
.L_x_40695:
[----:B------:R-:W-:Y:S05]  /*2e30*/  BSYNC B1 ;  /* 0x0000000000017941 */ /* 0x000fea0003800000 */
.L_x_40693:
        /* <DEDUP_REMOVED lines=16> */
.L_x_40699:
[----:B------:R-:W-:Y:S05]  /*2f40*/  BSYNC B2 ;  /* 0x0000000000027941 */ /* 0x000fea0003800000 */
.L_x_40698:
        /* <DEDUP_REMOVED lines=44> */
.L_x_40697:
[----:B------:R-:W-:Y:S05]  /*3210*/  BSYNC B1 ;  /* 0x0000000000017941 */ /* 0x000fea0003800000 */
.L_x_40696:
        /* <DEDUP_REMOVED lines=13> */
.L_x_40700:
        /* <DEDUP_REMOVED lines=12> */
.L_x_40703:
[----:B------:R-:W-:-:S07]  /*33b0*/  MOV R6, R222 ;  /* 0x000000de00067202 */ /* 0x000fce0000000f00 */
.L_x_40704:
[----:B------:R-:W-:Y:S05]  /*33c0*/  BSYNC B1 ;  /* 0x0000000000017941 */ /* 0x000fea0003800000 */
.L_x_40702:
        /* <DEDUP_REMOVED lines=16> */
.L_x_40708:
[----:B------:R-:W-:Y:S05]  /*34d0*/  BSYNC B2 ;  /* 0x0000000000027941 */ /* 0x000fea0003800000 */
.L_x_40707:
        /* <DEDUP_REMOVED lines=44> */
.L_x_40706:
[----:B------:R-:W-:Y:S05]  /*37a0*/  BSYNC B1 ;  /* 0x0000000000017941 */ /* 0x000fea0003800000 */
.L_x_40705:
        /* <DEDUP_REMOVED lines=9> */
.L_x_40701:
        /* <DEDUP_REMOVED lines=12> */
.L_x_40710:
[----:B------:R-:W-:-:S07]  /*3900*/  MOV R25, R222 ;  /* 0x000000de00197202 */ /* 0x000fce0000000f00 */
.L_x_40711:
[----:B------:R-:W-:Y:S05]  /*3910*/  BSYNC B1 ;  /* 0x0000000000017941 */ /* 0x000fea0003800000 */
.L_x_40709:
        /* <DEDUP_REMOVED lines=16> */
.L_x_40715:
[----:B------:R-:W-:Y:S05]  /*3a20*/  BSYNC B2 ;  /* 0x0000000000027941 */ /* 0x000fea0003800000 */
.L_x_40714:
        /* <DEDUP_REMOVED lines=44> */
.L_x_40713:
[----:B------:R-:W-:Y:S05]  /*3cf0*/  BSYNC B1 ;  /* 0x0000000000017941 */ /* 0x000fea0003800000 */
.L_x_40712:
        /* <DEDUP_REMOVED lines=13> */
.L_x_40716:
        /* <DEDUP_REMOVED lines=12> */
.L_x_40719:
[----:B------:R-:W-:-:S07]  /*3e90*/  IMAD.MOV.U32 R5, RZ, RZ, R222 ;  /* 0x000000ffff057224 */ /* 0x000fce00078e00de */
.L_x_40720:
[----:B------:R-:W-:Y:S05]  /*3ea0*/  BSYNC B1 ;  /* 0x0000000000017941 */ /* 0x000fea0003800000 */
.L_x_40718:
        /* <DEDUP_REMOVED lines=16> */
.L_x_40724:
[----:B------:R-:W-:Y:S05]  /*3fb0*/  BSYNC B2 ;  /* 0x0000000000027941 */ /* 0x000fea0003800000 */
.L_x_40723:
        /* <DEDUP_REMOVED lines=44> */
.L_x_40722:
[----:B------:R-:W-:Y:S05]  /*4280*/  BSYNC B1 ;  /* 0x0000000000017941 */ /* 0x000fea0003800000 */
.L_x_40721:
        /* <DEDUP_REMOVED lines=9> */
.L_x_40717:
        /* <DEDUP_REMOVED lines=12> */
.L_x_40726:
[----:B------:R-:W-:-:S07]  /*43e0*/  IMAD.MOV.U32 R26, RZ, RZ, R222 ;  /* 0x000000ffff1a7224 */ /* 0x000fce00078e00de */
.L_x_40727:
[----:B------:R-:W-:Y:S05]  /*43f0*/  BSYNC B1 ;  /* 0x0000000000017941 */ /* 0x000fea0003800000 */
.L_x_40725:
        /* <DEDUP_REMOVED lines=16> */
.L_x_40731:
[----:B------:R-:W-:Y:S05]  /*4500*/  BSYNC B2 ;  /* 0x0000000000027941 */ /* 0x000fea0003800000 */
.L_x_40730:
        /* <DEDUP_REMOVED lines=44> */
.L_x_40729:
[----:B------:R-:W-:Y:S05]  /*47d0*/  BSYNC B1 ;  /* 0x0000000000017941 */ /* 0x000fea0003800000 */
.L_x_40728:
        /* <DEDUP_REMOVED lines=12> */
.L_x_40732:
        /* <DEDUP_REMOVED lines=12> */
.L_x_40735:
[----:B------:R-:W-:-:S07]  /*4960*/  IMAD.MOV.U32 R4, RZ, RZ, R222 ;  /* 0x000000ffff047224 */ /* 0x000fce00078e00de */
.L_x_40736:
[----:B------:R-:W-:Y:S05]  /*4970*/  BSYNC B1 ;  /* 0x0000000000017941 */ /* 0x000fea0003800000 */
.L_x_40734:
        /* <DEDUP_REMOVED lines=16> */
.L_x_40740:
[----:B------:R-:W-:Y:S05]  /*4a80*/  BSYNC B2 ;  /* 0x0000000000027941 */ /* 0x000fea0003800000 */
.L_x_40739:
        /* <DEDUP_REMOVED lines=44> */
.L_x_40738:
[----:B------:R-:W-:Y:S05]  /*4d50*/  BSYNC B1 ;  /* 0x0000000000017941 */ /* 0x000fea0003800000 */
.L_x_40737:
        /* <DEDUP_REMOVED lines=9> */
.L_x_40733:
        /* <DEDUP_REMOVED lines=12> */
.L_x_40742:
[----:B------:R-:W-:-:S07]  /*4eb0*/  IMAD.MOV.U32 R26, RZ, RZ, R222 ;  /* 0x000000ffff1a7224 */ /* 0x000fce00078e00de */
.L_x_40743:
[----:B------:R-:W-:Y:S05]  /*4ec0*/  BSYNC B1 ;  /* 0x0000000000017941 */ /* 0x000fea0003800000 */
.L_x_40741:
        /* <DEDUP_REMOVED lines=16> */
.L_x_40747:
[----:B------:R-:W-:Y:S05]  /*4fd0*/  BSYNC B2 ;  /* 0x0000000000027941 */ /* 0x000fea0003800000 */
.L_x_40746:
        /* <DEDUP_REMOVED lines=44> */
.L_x_40745:
[----:B------:R-:W-:Y:S05]  /*52a0*/  BSYNC B1 ;  /* 0x0000000000017941 */ /* 0x000fea0003800000 */
.L_x_40744:
        /* <DEDUP_REMOVED lines=12> */
.L_x_40748:
        /* <DEDUP_REMOVED lines=12> */
.L_x_40751:
[----:B------:R-:W-:-:S07]  /*5430*/  MOV R3, R222 ;  /* 0x000000de00037202 */ /* 0x000fce0000000f00 */
.L_x_40752:
[----:B------:R-:W-:Y:S05]  /*5440*/  BSYNC B1 ;  /* 0x0000000000017941 */ /* 0x000fea0003800000 */
.L_x_40750:
        /* <DEDUP_REMOVED lines=16> */
.L_x_40756:
[----:B------:R-:W-:Y:S05]  /*5550*/  BSYNC B2 ;  /* 0x0000000000027941 */ /* 0x000fea0003800000 */
.L_x_40755:
        /* <DEDUP_REMOVED lines=44> */
.L_x_40754:
[----:B------:R-:W-:Y:S05]  /*5820*/  BSYNC B1 ;  /* 0x0000000000017941 */ /* 0x000fea0003800000 */
.L_x_40753:
        /* <DEDUP_REMOVED lines=9> */
.L_x_40749:
        /* <DEDUP_REMOVED lines=12> */
.L_x_40758:
[----:B------:R-:W-:-:S07]  /*5980*/  MOV R26, R222 ;  /* 0x000000de001a7202 */ /* 0x000fce0000000f00 */
.L_x_40759:
[----:B------:R-:W-:Y:S05]  /*5990*/  BSYNC B1 ;  /* 0x0000000000017941 */ /* 0x000fea0003800000 */
.L_x_40757:
        /* <DEDUP_REMOVED lines=16> */
.L_x_40763:
[----:B------:R-:W-:Y:S05]  /*5aa0*/  BSYNC B2 ;  /* 0x0000000000027941 */ /* 0x000fea0003800000 */
.L_x_40762:
        /* <DEDUP_REMOVED lines=44> */
.L_x_40761:
[----:B------:R-:W-:Y:S05]  /*5d70*/  BSYNC B1 ;  /* 0x0000000000017941 */ /* 0x000fea0003800000 */
.L_x_40760:
        /* <DEDUP_REMOVED lines=12> */
.L_x_40764:
        /* <DEDUP_REMOVED lines=12> */
.L_x_40767:
[----:B------:R-:W-:-:S07]  /*5f00*/  IMAD.MOV.U32 R2, RZ, RZ, R222 ;  /* 0x000000ffff027224 */ /* 0x000fce00078e00de */
.L_x_40768:
[----:B------:R-:W-:Y:S05]  /*5f10*/  BSYNC B1 ;  /* 0x0000000000017941 */ /* 0x000fea0003800000 */
.L_x_40766:
        /* <DEDUP_REMOVED lines=18> */
.L_x_40772:
[----:B------:R-:W-:Y:S05]  /*6040*/  BSYNC B2 ;  /* 0x0000000000027941 */ /* 0x000fea0003800000 */
.L_x_40771:
        /* <DEDUP_REMOVED lines=44> */
.L_x_40770:
[----:B------:R-:W-:Y:S05]  /*6310*/  BSYNC B1 ;  /* 0x0000000000017941 */ /* 0x000fea0003800000 */
.L_x_40769:
        /* <DEDUP_REMOVED lines=9> */
.L_x_40765:
[----:B------:R-:W-:Y:S01]  /*63b0*/  P2R R15, PR, RZ, 0x4 ;  /* 0x00000004ff0f7803 */ /* 0x000fe20000000000 */
[----:B------:R-:W-:Y:S01]  /*63c0*/  IMAD.SHL.U32 R27, R217, 0x8, RZ ;  /* 0x00000008d91b7824 */ /* 0x000fe200078e00ff */
[----:B------:R-:W-:Y:S01]  /*63d0*/  ISETP.NE.AND P2, PT, R13, RZ, PT ;  /* 0x000000ff0d00720c */ /* 0x000fe20003f45270 */
[----:B------:R-:W0:Y:S01]  /*63e0*/  @P0 LDC.64 R20, c[0x0][0x228] ;  /* 0x00008a00ff140b82 */ /* 0x000e220000000a00 */
[----:B------:R-:W-:Y:S02]  /*63f0*/  ISETP.NE.AND P6, PT, R0, RZ, PT ;  /* 0x000000ff0000720c */ /* 0x000fe40003fc5270 */
[----:B------:R-:W-:Y:S02]  /*6400*/  SEL R13, RZ, 0x10000, P4 ;  /* 0x00010000ff0d7807 */ /* 0x000fe40002000000 */
[----:B------:R-:W-:Y:S02]  /*6410*/  ISETP.NE.AND P4, PT, R12, RZ, PT ;  /* 0x000000ff0c00720c */ /* 0x000fe40003f85270 */
[----:B------:R-:W-:Y:S01]  /*6420*/  SEL R0, RZ, 0x100, P3 ;  /* 0x00000100ff007807 */ /* 0x000fe20001800000 */
[----:B------:R-:W1:Y:S01]  /*6430*/  @P1 LDC.64 R22, c[0x0][0x230] ;  /* 0x00008c00ff161b82 */ /* 0x000e620000000a00 */
[----:B------:R-:W-:-:S02]  /*6440*/  SEL R14, RZ, 0x1000000, P5 ;  /* 0x01000000ff0e7807 */ /* 0x000fc40002800000 */
[----:B------:R-:W-:Y:S02]  /*6450*/  ISETP.NE.AND P3, PT, R24, RZ, PT ;  /* 0x000000ff1800720c */ /* 0x000fe40003f65270 */
[----:B------:R-:W-:Y:S02]  /*6460*/  SEL R12, RZ, 0x1, P2 ;  /* 0x00000001ff0c7807 */ /* 0x000fe40001000000 */
[----:B------:R-:W-:Y:S02]  /*6470*/  ISETP.NE.AND P5, PT, R25, RZ, PT ;  /* 0x000000ff1900720c */ /* 0x000fe40003fa5270 */
[----:B------:R-:W-:Y:S02]  /*6480*/  SEL R16, RZ, 0x1, P3 ;  /* 0x00000001ff107807 */ /* 0x000fe40001800000 */
        /* <DEDUP_REMOVED lines=9> */
[C---:B------:R-:W-:Y:S01]  /*6520*/  LEA.HI.X R15, R217.reuse, UR13, RZ, 0x5, P3 ;  /* 0x0000000dd90f7c11 */ /* 0x040fe200098f2cff */
[----:B------:R-:W-:Y:S01]  /*6530*/  VIADD R0, R217, 0x20 ;  /* 0x00000020d9007836 */ /* 0x000fe20000000000 */
[----:B------:R-:W-:-:S02]  /*6540*/  LOP3.LUT R12, R18, R12, R16, 0xfe, !PT ;  /* 0x0000000c120c7212 */ /* 0x000fc400078efe10 */
[----:B------:R-:W-:Y:S01]  /*6550*/  LOP3.LUT R17, R19, R13, R17, 0xfe, !PT ;  /* 0x0000000d13117212 */ /* 0x000fe200078efe11 */
[----:B------:R2:W-:Y:S01]  /*6560*/  STG.E.128 desc[UR4][R14.64], R68 ;  /* 0x000000440e007986 */ /* 0x0005e2000c101d04 */
[----:B------:R-:W-:Y:S01]  /*6570*/  SEL R13, RZ, 0x1, P6 ;  /* 0x00000001ff0d7807 */ /* 0x000fe20003000000 */
[C---:B0-----:R-:W-:Y:S01]  /*6580*/  @P0 IMAD.WIDE.U32 R20, R0.reuse, 0x10, R20 ;  /* 0x0000001000140825 */ /* 0x041fe200078e0014 */
[----:B------:R-:W-:Y:S01]  /*6590*/  SHF.R.U32.HI R28, RZ, 0x1d, R217 ;  /* 0x0000001dff1c7819 */ /* 0x000fe200000116d9 */
[----:B------:R2:W-:Y:S01]  /*65a0*/  STG.E.128 desc[UR4][R14.64+0x10], R64 ;  /* 0x000010400e007986 */ /* 0x0005e2000c101d04 */
[----:B------:R-:W-:Y:S01]  /*65b0*/  IADD3 R18, P3, R27, UR14, RZ ;  /* 0x0000000e1b127c10 */ /* 0x000fe2000ff7e0ff */
[----:B-1----:R-:W-:Y:S01]  /*65c0*/  @P1 IMAD.WIDE.U32 R22, R0, 0x20, R22 ;  /* 0x0000002000161825 */ /* 0x002fe200078e0016 */
[----:B------:R-:W-:Y:S02]  /*65d0*/  LOP3.LUT R16, R12, R13, RZ, 0xfc, !PT ;  /* 0x0000000d0c107212 */ /* 0x000fe400078efcff */
[----:B------:R-:W-:Y:S01]  /*65e0*/  IADD3.X R19, R28, UR15, RZ, P3, !PT ;  /* 0x0000000f1c137c10 */ /* 0x000fe20009ffe4ff */
[----:B------:R-:W-:-:S04]  /*65f0*/  IMAD.WIDE.U32 R12, R0, 0x10, R212 ;  /* 0x00000010000c7825 */ /* 0x000fc800078e00d4 */
        /* <DEDUP_REMOVED lines=22> */
.L_x_40773:
[----:B------:R1:W5:Y:S04]  /*6760*/  @P0 LDG.E.128 R72, desc[UR4][R20.64] ;  /* 0x0000000414480981 */ /* 0x000368000c1e1d00 */
[----:B------:R1:W5:Y:S04]  /*6770*/  @P1 LDG.E.128 R80, desc[UR4][R22.64] ;  /* 0x0000000416501981 */ /* 0x000368000c1e1d00 */
[----:B------:R1:W5:Y:S04]  /*6780*/  @P1 LDG.E.128 R76, desc[UR4][R22.64+0x10] ;  /* 0x00001004164c1981 */ /* 0x000368000c1e1d00 */
[----:B0-2---:R-:W5:Y:S01]  /*6790*/  LDG.E.128 R12, desc[UR4][R12.64] ;  /* 0x000000040c0c7981 */ /* 0x005f62000c1e1d00 */
        /* <DEDUP_REMOVED lines=12> */
.L_x_40775:
[----:B------:R-:W-:-:S07]  /*6860*/  IMAD.MOV.U32 R24, RZ, RZ, R222 ;  /* 0x000000ffff187224 */ /* 0x000fce00078e00de */
.L_x_40776:
[----:B------:R-:W-:Y:S05]  /*6870*/  BSYNC B1 ;  /* 0x0000000000017941 */ /* 0x000fea0003800000 */
.L_x_40774:
        /* <DEDUP_REMOVED lines=16> */
.L_x_40780:
[----:B------:R-:W-:Y:S05]  /*6980*/  BSYNC B2 ;  /* 0x0000000000027941 */ /* 0x000fea0003800000 */
.L_x_40779:
        /* <DEDUP_REMOVED lines=44> */
.L_x_40778:
[----:B------:R-:W-:Y:S05]  /*6c50*/  BSYNC B1 ;  /* 0x0000000000017941 */ /* 0x000fea0003800000 */
.L_x_40777:
        /* <DEDUP_REMOVED lines=13> */
.L_x_40781:
        /* <DEDUP_REMOVED lines=12> */
.L_x_40784:
[----:B------:R-:W-:-:S07]  /*6df0*/  IMAD.MOV.U32 R9, RZ, RZ, R222 ;  /* 0x000000ffff097224 */ /* 0x000fce00078e00de */
.L_x_40785:
[----:B------:R-:W-:Y:S05]  /*6e00*/  BSYNC B1 ;  /* 0x0000000000017941 */ /* 0x000fea0003800000 */
.L_x_40783:
        /* <DEDUP_REMOVED lines=16> */
.L_x_40789:
[----:B------:R-:W-:Y:S05]  /*6f10*/  BSYNC B2 ;  /* 0x0000000000027941 */ /* 0x000fea0003800000 */
.L_x_40788:
        /* <DEDUP_REMOVED lines=44> */
.L_x_40787:
[----:B------:R-:W-:Y:S05]  /*71e0*/  BSYNC B1 ;  /* 0x0000000000017941 */ /* 0x000fea0003800000 */
.L_x_40786:
        /* <DEDUP_REMOVED lines=9> */
.L_x_40782:
        /* <DEDUP_REMOVED lines=12> */
.L_x_40791:
[----:B------:R-:W-:-:S07]  /*7340*/  IMAD.MOV.U32 R25, RZ, RZ, R222 ;  /* 0x000000ffff197224 */ /* 0x000fce00078e00de */
.L_x_40792:
[----:B------:R-:W-:Y:S05]  /*7350*/  BSYNC B1 ;  /* 0x0000000000017941 */ /* 0x000fea0003800000 */
.L_x_40790:
        /* <DEDUP_REMOVED lines=16> */
.L_x_40796:
[----:B------:R-:W-:Y:S05]  /*7460*/  BSYNC B2 ;  /* 0x0000000000027941 */ /* 0x000fea0003800000 */
.L_x_40795:
        /* <DEDUP_REMOVED lines=44> */
.L_x_40794:
[----:B------:R-:W-:Y:S05]  /*7730*/  BSYNC B1 ;  /* 0x0000000000017941 */ /* 0x000fea0003800000 */
.L_x_40793:
        /* <DEDUP_REMOVED lines=13> */
.L_x_40797:
        /* <DEDUP_REMOVED lines=12> */
.L_x_40800:
[----:B------:R-:W-:-:S07]  /*78d0*/  MOV R8, R222 ;  /* 0x000000de00087202 */ /* 0x000fce0000000f00 */
.L_x_40801:
[----:B------:R-:W-:Y:S05]  /*78e0*/  BSYNC B1 ;  /* 0x0000000000017941 */ /* 0x000fea0003800000 */
.L_x_40799:
        /* <DEDUP_REMOVED lines=16> */
.L_x_40805:
[----:B------:R-:W-:Y:S05]  /*79f0*/  BSYNC B2 ;  /* 0x0000000000027941 */ /* 0x000fea0003800000 */
.L_x_40804:
        /* <DEDUP_REMOVED lines=44> */
.L_x_40803:
[----:B------:R-:W-:Y:S05]  /*7cc0*/  BSYNC B1 ;  /* 0x0000000000017941 */ /* 0x000fea0003800000 */
.L_x_40802:
        /* <DEDUP_REMOVED lines=9> */
.L_x_40798:
        /* <DEDUP_REMOVED lines=12> */
.L_x_40807:
[----:B------:R-:W-:-:S07]  /*7e20*/  MOV R25, R222 ;  /* 0x000000de00197202 */ /* 0x000fce0000000f00 */
.L_x_40808:
[----:B------:R-:W-:Y:S05]  /*7e30*/  BSYNC B1 ;  /* 0x0000000000017941 */ /* 0x000fea0003800000 */
.L_x_40806:
        /* <DEDUP_REMOVED lines=16> */
.L_x_40812:
[----:B------:R-:W-:Y:S05]  /*7f40*/  BSYNC B2 ;  /* 0x0000000000027941 */ /* 0x000fea0003800000 */
.L_x_40811:
        /* <DEDUP_REMOVED lines=44> */
.L_x_40810:
[----:B------:R-:W-:Y:S05]  /*8210*/  BSYNC B1 ;  /* 0x0000000000017941 */ /* 0x000fea0003800000 */
.L_x_40809:
        /* <DEDUP_REMOVED lines=13> */
.L_x_40813:
        /* <DEDUP_REMOVED lines=12> */
.L_x_40816:
[----:B------:R-:W-:-:S07]  /*83b0*/  IMAD.MOV.U32 R7, RZ, RZ, R222 ;  /* 0x000000ffff077224 */ /* 0x000fce00078e00de */
.L_x_40817:
[----:B------:R-:W-:Y:S05]  /*83c0*/  BSYNC B1 ;  /* 0x0000000000017941 */ /* 0x000fea0003800000 */
.L_x_40815:
        /* <DEDUP_REMOVED lines=16> */
.L_x_40821:
[----:B------:R-:W-:Y:S05]  /*84d0*/  BSYNC B2 ;  /* 0x0000000000027941 */ /* 0x000fea0003800000 */
.L_x_40820:
        /* <DEDUP_REMOVED lines=44> */
.L_x_40819:
[----:B------:R-:W-:Y:S05]  /*87a0*/  BSYNC B1 ;  /* 0x0000000000017941 */ /* 0x000fea0003800000 */
.L_x_40818:
        /* <DEDUP_REMOVED lines=9> */
.L_x_40814:
        /* <DEDUP_REMOVED lines=12> */
.L_x_40823:
[----:B------:R-:W-:-:S07]  /*8900*/  IMAD.MOV.U32 R26, RZ, RZ, R222 ;  /* 0x000000ffff1a7224 */ /* 0x000fce00078e00de */
.L_x_40824:
[----:B------:R-:W-:Y:S05]  /*8910*/  BSYNC B1 ;  /* 0x0000000000017941 */ /* 0x000fea0003800000 */
.L_x_40822:
        /* <DEDUP_REMOVED lines=16> */
.L_x_40828:
[----:B------:R-:W-:Y:S05]  /*8a20*/  BSYNC B2 ;  /* 0x0000000000027941 */ /* 0x000fea0003800000 */
.L_x_40827:
        /* <DEDUP_REMOVED lines=44> */
.L_x_40826:
[----:B------:R-:W-:Y:S05]  /*8cf0*/  BSYNC B1 ;  /* 0x0000000000017941 */ /* 0x000fea0003800000 */
.L_x_40825:
        /* <DEDUP_REMOVED lines=13> */
.L_x_40829:
        /* <DEDUP_REMOVED lines=12> */
.L_x_40832:
[----:B------:R-:W-:-:S07]  /*8e90*/  IMAD.MOV.U32 R6, RZ, RZ, R222 ;  /* 0x000000ffff067224 */ /* 0x000fce00078e00de */
.L_x_40833:
[----:B------:R-:W-:Y:S05]  /*8ea0*/  BSYNC B1 ;  /* 0x0000000000017941 */ /* 0x000fea0003800000 */
.L_x_40831:
        /* <DEDUP_REMOVED lines=16> */
.L_x_40837:
[----:B------:R-:W-:Y:S05]  /*8fb0*/  BSYNC B2 ;  /* 0x0000000000027941 */ /* 0x000fea0003800000 */
.L_x_40836:
        /* <DEDUP_REMOVED lines=44> */
.L_x_40835:
[----:B------:R-:W-:Y:S05]  /*9280*/  BSYNC B1 ;  /* 0x0000000000017941 */ /* 0x000fea0003800000 */
.L_x_40834:
        /* <DEDUP_REMOVED lines=9> */
.L_x_40830:
        /* <DEDUP_REMOVED lines=12> */
.L_x_40839:
[----:B------:R-:W-:-:S07]  /*93e0*/  IMAD.MOV.U32 R26, RZ, RZ, R222 ;  /* 0x000000ffff1a7224 */ /* 0x000fce00078e00de */
.L_x_40840:
[----:B------:R-:W-:Y:S05]  /*93f0*/  BSYNC B1 ;  /* 0x0000000000017941 */ /* 0x000fea0003800000 */
.L_x_40838:
        /* <DEDUP_REMOVED lines=16> */
.L_x_40844:
[----:B------:R-:W-:Y:S05]  /*9500*/  BSYNC B2 ;  /* 0x0000000000027941 */ /* 0x000fea0003800000 */
.L_x_40843:
        /* <DEDUP_REMOVED lines=44> */
.L_x_40842:
[----:B------:R-:W-:Y:S05]  /*97d0*/  BSYNC B1 ;  /* 0x0000000000017941 */ /* 0x000fea0003800000 */
.L_x_40841:
        /* <DEDUP_REMOVED lines=13> */
.L_x_40845:
        /* <DEDUP_REMOVED lines=12> */
.L_x_40848:
[----:B------:R-:W-:-:S07]  /*9970*/  MOV R5, R222 ;  /* 0x000000de00057202 */ /* 0x000fce0000000f00 */
.L_x_40849:
[----:B------:R-:W-:Y:S05]  /*9980*/  BSYNC B1 ;  /* 0x0000000000017941 */ /* 0x000fea0003800000 */
.L_x_40847:
        /* <DEDUP_REMOVED lines=16> */
.L_x_40853:
[----:B------:R-:W-:Y:S05]  /*9a90*/  BSYNC B2 ;  /* 0x0000000000027941 */ /* 0x000fea0003800000 */
.L_x_40852:
        /* <DEDUP_REMOVED lines=44> */
.L_x_40851:
[----:B------:R-:W-:Y:S05]  /*9d60*/  BSYNC B1 ;  /* 0x0000000000017941 */ /* 0x000fea0003800000 */
.L_x_40850:
        /* <DEDUP_REMOVED lines=9> */
.L_x_40846:
        /* <DEDUP_REMOVED lines=12> */
.L_x_40855:
[----:B------:R-:W-:-:S07]  /*9ec0*/  MOV R27, R222 ;  /* 0x000000de001b7202 */ /* 0x000fce0000000f00 */
.L_x_40856:
[----:B------:R-:W-:Y:S05]  /*9ed0*/  BSYNC B1 ;  /* 0x0000000000017941 */ /* 0x000fea0003800000 */
.L_x_40854:
        /* <DEDUP_REMOVED lines=16> */
.L_x_40860:
[----:B------:R-:W-:Y:S05]  /*9fe0*/  BSYNC B2 ;  /* 0x0000000000027941 */ /* 0x000fea0003800000 */
.L_x_40859:
        /* <DEDUP_REMOVED lines=44> */
.L_x_40858:
[----:B------:R-:W-:Y:S05]  /*a2b0*/  BSYNC B1 ;  /* 0x0000000000017941 */ /* 0x000fea0003800000 */
.L_x_40857:
        /* <DEDUP_REMOVED lines=12> */
.L_x_40861:
        /* <DEDUP_REMOVED lines=12> */
.L_x_40864:
[----:B------:R-:W-:-:S07]  /*a440*/  IMAD.MOV.U32 R4, RZ, RZ, R222 ;  /* 0x000000ffff047224 */ /* 0x000fce00078e00de */
.L_x_40865:
[----:B------:R-:W-:Y:S05]  /*a450*/  BSYNC B1 ;  /* 0x0000000000017941 */ /* 0x000fea0003800000 */
.L_x_40863:
        /* <DEDUP_REMOVED lines=16> */
.L_x_40869:
[----:B------:R-:W-:Y:S05]  /*a560*/  BSYNC B2 ;  /* 0x0000000000027941 */ /* 0x000fea0003800000 */
.L_x_40868:
        /* <DEDUP_REMOVED lines=44> */
.L_x_40867:
[----:B------:R-:W-:Y:S05]  /*a830*/  BSYNC B1 ;  /* 0x0000000000017941 */ /* 0x000fea0003800000 */
.L_x_40866:
        /* <DEDUP_REMOVED lines=9> */
.L_x_40862:
        /* <DEDUP_REMOVED lines=12> */
.L_x_40871:
[----:B------:R-:W-:-:S07]  /*a990*/  IMAD.MOV.U32 R27, RZ, RZ, R222 ;  /* 0x000000ffff1b7224 */ /* 0x000fce00078e00de */
.L_x_40872:
[----:B------:R-:W-:Y:S05]  /*a9a0*/  BSYNC B1 ;  /* 0x0000000000017941 */ /* 0x000fea0003800000 */
.L_x_40870:
        /* <DEDUP_REMOVED lines=16> */
.L_x_40876:
[----:B------:R-:W-:Y:S05]  /*aab0*/  BSYNC B2 ;  /* 0x0000000000027941 */ /* 0x000fea0003800000 */
.L_x_40875:
        /* <DEDUP_REMOVED lines=44> */
.L_x_40874:
[----:B------:R-:W-:Y:S05]  /*ad80*/  BSYNC B1 ;  /* 0x0000000000017941 */ /* 0x000fea0003800000 */
.L_x_40873:
        /* <DEDUP_REMOVED lines=12> */
.L_x_40877:
        /* <DEDUP_REMOVED lines=12> */
.L_x_40880:
[----:B------:R-:W-:-:S07]  /*af10*/  IMAD.MOV.U32 R3, RZ, RZ, R222 ;  /* 0x000000ffff037224 */ /* 0x000fce00078e00de */
.L_x_40881:
[----:B------:R-:W-:Y:S05]  /*af20*/  BSYNC B1 ;  /* 0x0000000000017941 */ /* 0x000fea0003800000 */
.L_x_40879:
        /* <DEDUP_REMOVED lines=16> */
.L_x_40885:
[----:B------:R-:W-:Y:S05]  /*b030*/  BSYNC B2 ;  /* 0x0000000000027941 */ /* 0x000fea0003800000 */
.L_x_40884:
        /* <DEDUP_REMOVED lines=44> */
.L_x_40883:
[----:B------:R-:W-:Y:S05]  /*b300*/  BSYNC B1 ;  /* 0x0000000000017941 */ /* 0x000fea0003800000 */
.L_x_40882:
        /* <DEDUP_REMOVED lines=9> */
.L_x_40878:
        /* <DEDUP_REMOVED lines=12> */
.L_x_40887:
[----:B------:R-:W-:-:S07]  /*b460*/  IMAD.MOV.U32 R27, RZ, RZ, R222 ;  /* 0x000000ffff1b7224 */ /* 0x000fce00078e00de */
.L_x_40888:
[----:B------:R-:W-:Y:S05]  /*b470*/  BSYNC B1 ;  /* 0x0000000000017941 */ /* 0x000fea0003800000 */
.L_x_40886:
        /* <DEDUP_REMOVED lines=16> */
.L_x_40892:
[----:B------:R-:W-:Y:S05]  /*b580*/  BSYNC B2 ;  /* 0x0000000000027941 */ /* 0x000fea0003800000 */
.L_x_40891:
        /* <DEDUP_REMOVED lines=44> */
.L_x_40890:
[----:B------:R-:W-:Y:S05]  /*b850*/  BSYNC B1 ;  /* 0x0000000000017941 */ /* 0x000fea0003800000 */
.L_x_40889:
        /* <DEDUP_REMOVED lines=12> */
.L_x_40893:
        /* <DEDUP_REMOVED lines=12> */
.L_x_40896:
[----:B------:R-:W-:-:S07]  /*b9e0*/  MOV R2, R222 ;  /* 0x000000de00027202 */ /* 0x000fce0000000f00 */
.L_x_40897:
[----:B------:R-:W-:Y:S05]  /*b9f0*/  BSYNC B1 ;  /* 0x0000000000017941 */ /* 0x000fea0003800000 */
.L_x_40895:
        /* <DEDUP_REMOVED lines=18> */
.L_x_40901:
[----:B------:R-:W-:Y:S05]  /*bb20*/  BSYNC B2 ;  /* 0x0000000000027941 */ /* 0x000fea0003800000 */
.L_x_40900:
        /* <DEDUP_REMOVED lines=44> */
.L_x_40899:
[----:B------:R-:W-:Y:S05]  /*bdf0*/  BSYNC B1 ;  /* 0x0000000000017941 */ /* 0x000fea0003800000 */
.L_x_40898:
        /* <DEDUP_REMOVED lines=9> */
.L_x_40894:
        /* <DEDUP_REMOVED lines=57> */
.L_x_40902:
        /* <DEDUP_REMOVED lines=16> */
.L_x_40904:
[----:B------:R-:W-:-:S07]  /*c320*/  IMAD.MOV.U32 R17, RZ, RZ, R222 ;  /* 0x000000ffff117224 */ /* 0x000fce00078e00de */
.L_x_40905:
[----:B------:R-:W-:Y:S05]  /*c330*/  BSYNC B1 ;  /* 0x0000000000017941 */ /* 0x000fea0003800000 */
.L_x_40903:
        /* <DEDUP_REMOVED lines=16> */
.L_x_40909:
[----:B------:R-:W-:Y:S05]  /*c440*/  BSYNC B2 ;  /* 0x0000000000027941 */ /* 0x000fea0003800000 */
.L_x_40908:
        /* <DEDUP_REMOVED lines=44> */
.L_x_40907:
[----:B------:R-:W-:Y:S05]  /*c710*/  BSYNC B1 ;  /* 0x0000000000017941 */ /* 0x000fea0003800000 */
.L_x_40906:
        /* <DEDUP_REMOVED lines=13> */
.L_x_40910:
        /* <DEDUP_REMOVED lines=12> */
.L_x_40913:
[----:B------:R-:W-:-:S07]  /*c8b0*/  IMAD.MOV.U32 R9, RZ, RZ, R222 ;  /* 0x000000ffff097224 */ /* 0x000fce00078e00de */
.L_x_40914:
[----:B------:R-:W-:Y:S05]  /*c8c0*/  BSYNC B1 ;  /* 0x0000000000017941 */ /* 0x000fea0003800000 */
.L_x_40912:
        /* <DEDUP_REMOVED lines=16> */
.L_x_40918:
[----:B------:R-:W-:Y:S05]  /*c9d0*/  BSYNC B2 ;  /* 0x0000000000027941 */ /* 0x000fea0003800000 */
.L_x_40917:
        /* <DEDUP_REMOVED lines=44> */
.L_x_40916:
[----:B------:R-:W-:Y:S05]  /*cca0*/  BSYNC B1 ;  /* 0x0000000000017941 */ /* 0x000fea0003800000 */
.L_x_40915:
        /* <DEDUP_REMOVED lines=9> */
.L_x_40911:
        /* <DEDUP_REMOVED lines=12> */
.L_x_40920:
[----:B------:R-:W-:-:S07]  /*ce00*/  IMAD.MOV.U32 R16, RZ, RZ, R222 ;  /* 0x000000ffff107224 */ /* 0x000fce00078e00de */
.L_x_40921:
[----:B------:R-:W-:Y:S05]  /*ce10*/  BSYNC B1 ;  /* 0x0000000000017941 */ /* 0x000fea0003800000 */
.L_x_40919:
        /* <DEDUP_REMOVED lines=16> */
.L_x_40925:
[----:B------:R-:W-:Y:S05]  /*cf20*/  BSYNC B2 ;  /* 0x0000000000027941 */ /* 0x000fea0003800000 */
.L_x_40924:
        /* <DEDUP_REMOVED lines=44> */
.L_x_40923:
[----:B------:R-:W-:Y:S05]  /*d1f0*/  BSYNC B1 ;  /* 0x0000000000017941 */ /* 0x000fea0003800000 */
.L_x_40922:
        /* <DEDUP_REMOVED lines=13> */
.L_x_40926:
        /* <DEDUP_REMOVED lines=12> */
.L_x_40929:
[----:B------:R-:W-:-:S07]  /*d390*/  MOV R8, R222 ;  /* 0x000000de00087202 */ /* 0x000fce0000000f00 */
.L_x_40930:
[----:B------:R-:W-:Y:S05]  /*d3a0*/  BSYNC B1 ;  /* 0x0000000000017941 */ /* 0x000fea0003800000 */
.L_x_40928:
        /* <DEDUP_REMOVED lines=16> */
.L_x_40934:
[----:B------:R-:W-:Y:S05]  /*d4b0*/  BSYNC B2 ;  /* 0x0000000000027941 */ /* 0x000fea0003800000 */
.L_x_40933:
        /* <DEDUP_REMOVED lines=44> */
.L_x_40932:
[----:B------:R-:W-:Y:S05]  /*d780*/  BSYNC B1 ;  /* 0x0000000000017941 */ /* 0x000fea0003800000 */
.L_x_40931:
        /* <DEDUP_REMOVED lines=9> */
.L_x_40927:
        /* <DEDUP_REMOVED lines=12> */
.L_x_40936:
[----:B------:R-:W-:-:S07]  /*d8e0*/  MOV R12, R222 ;  /* 0x000000de000c7202 */ /* 0x000fce0000000f00 */
.L_x_40937:
[----:B------:R-:W-:Y:S05]  /*d8f0*/  BSYNC B1 ;  /* 0x0000000000017941 */ /* 0x000fea0003800000 */
.L_x_40935:
        /* <DEDUP_REMOVED lines=16> */
.L_x_40941:
[----:B------:R-:W-:Y:S05]  /*da00*/  BSYNC B2 ;  /* 0x0000000000027941 */ /* 0x000fea0003800000 */
.L_x_40940:
        /* <DEDUP_REMOVED lines=44> */
.L_x_40939:
[----:B------:R-:W-:Y:S05]  /*dcd0*/  BSYNC B1 ;  /* 0x0000000000017941 */ /* 0x000fea0003800000 */
.L_x_40938:
        /* <DEDUP_REMOVED lines=13> */
.L_x_40942:
        /* <DEDUP_REMOVED lines=12> */
.L_x_40945:
[----:B------:R-:W-:-:S07]  /*de70*/  IMAD.MOV.U32 R7, RZ, RZ, R222 ;  /* 0x000000ffff077224 */ /* 0x000fce00078e00de */
.L_x_40946:
[----:B------:R-:W-:Y:S05]  /*de80*/  BSYNC B1 ;  /* 0x0000000000017941 */ /* 0x000fea0003800000 */
.L_x_40944:
        /* <DEDUP_REMOVED lines=16> */
.L_x_40950:
[----:B------:R-:W-:Y:S05]  /*df90*/  BSYNC B2 ;  /* 0x0000000000027941 */ /* 0x000fea0003800000 */
.L_x_40949:
        /* <DEDUP_REMOVED lines=44> */
.L_x_40948:
[----:B------:R-:W-:Y:S05]  /*e260*/  BSYNC B1 ;  /* 0x0000000000017941 */ /* 0x000fea0003800000 */
.L_x_40947:
        /* <DEDUP_REMOVED lines=9> */
.L_x_40943:
        /* <DEDUP_REMOVED lines=12> */
.L_x_40952:
[----:B------:R-:W-:-:S07]  /*e3c0*/  IMAD.MOV.U32 R12, RZ, RZ, R222 ;  /* 0x000000ffff0c7224 */ /* 0x000fce00078e00de */
.L_x_40953:
[----:B------:R-:W-:Y:S05]  /*e3d0*/  BSYNC B1 ;  /* 0x0000000000017941 */ /* 0x000fea0003800000 */
.L_x_40951:
        /* <DEDUP_REMOVED lines=16> */
.L_x_40957:
[----:B------:R-:W-:Y:S05]  /*e4e0*/  BSYNC B2 ;  /* 0x0000000000027941 */ /* 0x000fea0003800000 */
.L_x_40956:
        /* <DEDUP_REMOVED lines=44> */
.L_x_40955:
[----:B------:R-:W-:Y:S05]  /*e7b0*/  BSYNC B1 ;  /* 0x0000000000017941 */ /* 0x000fea0003800000 */
.L_x_40954:
        /* <DEDUP_REMOVED lines=13> */
.L_x_40958:
        /* <DEDUP_REMOVED lines=12> */
.L_x_40961:
[----:B------:R-:W-:-:S07]  /*e950*/  IMAD.MOV.U32 R6, RZ, RZ, R222 ;  /* 0x000000ffff067224 */ /* 0x000fce00078e00de */
.L_x_40962:
[----:B------:R-:W-:Y:S05]  /*e960*/  BSYNC B1 ;  /* 0x0000000000017941 */ /* 0x000fea0003800000 */
.L_x_40960:
        /* <DEDUP_REMOVED lines=16> */
.L_x_40966:
[----:B------:R-:W-:Y:S05]  /*ea70*/  BSYNC B2 ;  /* 0x0000000000027941 */ /* 0x000fea0003800000 */
.L_x_40965:
        /* <DEDUP_REMOVED lines=44> */
.L_x_40964:
[----:B------:R-:W-:Y:S05]  /*ed40*/  BSYNC B1 ;  /* 0x0000000000017941 */ /* 0x000fea0003800000 */
.L_x_40963:
        /* <DEDUP_REMOVED lines=9> */
.L_x_40959:
        /* <DEDUP_REMOVED lines=12> */
.L_x_40968:
[----:B------:R-:W-:-:S07]  /*eea0*/  IMAD.MOV.U32 R12, RZ, RZ, R222 ;  /* 0x000000ffff0c7224 */ /* 0x000fce00078e00de */
.L_x_40969:
[----:B------:R-:W-:Y:S05]  /*eeb0*/  BSYNC B1 ;  /* 0x0000000000017941 */ /* 0x000fea0003800000 */
.L_x_40967:
        /* <DEDUP_REMOVED lines=16> */
.L_x_40973:
[----:B------:R-:W-:Y:S05]  /*efc0*/  BSYNC B2 ;  /* 0x0000000000027941 */ /* 0x000fea0003800000 */
.L_x_40972:
        /* <DEDUP_REMOVED lines=44> */
.L_x_40971:
[----:B------:R-:W-:Y:S05]  /*f290*/  BSYNC B1 ;  /* 0x0000000000017941 */ /* 0x000fea0003800000 */
.L_x_40970:
        /* <DEDUP_REMOVED lines=13> */
.L_x_40974:
        /* <DEDUP_REMOVED lines=12> */
.L_x_40977:
[----:B------:R-:W-:-:S07]  /*f430*/  MOV R5, R222 ;  /* 0x000000de00057202 */ /* 0x000fce0000000f00 */
.L_x_40978:
[----:B------:R-:W-:Y:S05]  /*f440*/  BSYNC B1 ;  /* 0x0000000000017941 */ /* 0x000fea0003800000 */
.L_x_40976:
        /* <DEDUP_REMOVED lines=16> */
.L_x_40982:
[----:B------:R-:W-:Y:S05]  /*f550*/  BSYNC B2 ;  /* 0x0000000000027941 */ /* 0x000fea0003800000 */
.L_x_40981:
        /* <DEDUP_REMOVED lines=44> */
.L_x_40980:
[----:B------:R-:W-:Y:S05]  /*f820*/  BSYNC B1 ;  /* 0x0000000000017941 */ /* 0x000fea0003800000 */
.L_x_40979:
        /* <DEDUP_REMOVED lines=9> */
.L_x_40975:
        /* <DEDUP_REMOVED lines=12> */
.L_x_40984:
[----:B------:R-:W-:-:S07]  /*f980*/  MOV R12, R222 ;  /* 0x000000de000c7202 */ /* 0x000fce0000000f00 */
.L_x_40985:
[----:B------:R-:W-:Y:S05]  /*f990*/  BSYNC B1 ;  /* 0x0000000000017941 */ /* 0x000fea0003800000 */
.L_x_40983:
        /* <DEDUP_REMOVED lines=16> */
.L_x_40989:
[----:B------:R-:W-:Y:S05]  /*faa0*/  BSYNC B2 ;  /* 0x0000000000027941 */ /* 0x000fea0003800000 */
.L_x_40988:
        /* <DEDUP_REMOVED lines=44> */
.L_x_40987:
[----:B------:R-:W-:Y:S05]  /*fd70*/  BSYNC B1 ;  /* 0x0000000000017941 */ /* 0x000fea0003800000 */
.L_x_40986:
        /* <DEDUP_REMOVED lines=12> */
.L_x_40990:
        /* <DEDUP_REMOVED lines=12> */
.L_x_40993:
[----:B------:R-:W-:-:S07]  /*ff00*/  IMAD.MOV.U32 R4, RZ, RZ, R222 ;  /* 0x000000ffff047224 */ /* 0x000fce00078e00de */
.L_x_40994:
[----:B------:R-:W-:Y:S05]  /*ff10*/  BSYNC B1 ;  /* 0x0000000000017941 */ /* 0x000fea0003800000 */
.L_x_40992:
        /* <DEDUP_REMOVED lines=16> */
.L_x_40998:
[----:B------:R-:W-:Y:S05]  /*10020*/  BSYNC B2 ;  /* 0x0000000000027941 */ /* 0x000fea0003800000 */
.L_x_40997:
        /* <DEDUP_REMOVED lines=44> */
.L_x_40996:
[----:B------:R-:W-:Y:S05]  /*102f0*/  BSYNC B1 ;  /* 0x0000000000017941 */ /* 0x000fea0003800000 */
.L_x_40995:
        /* <DEDUP_REMOVED lines=9> */
.L_x_40991:
        /* <DEDUP_REMOVED lines=12> */
.L_x_41000:
[----:B------:R-:W-:-:S07]  /*10450*/  IMAD.MOV.U32 R12, RZ, RZ, R222 ;  /* 0x000000ffff0c7224 */ /* 0x000fce00078e00de */
.L_x_41001:
[----:B------:R-:W-:Y:S05]  /*10460*/  BSYNC B1 ;  /* 0x0000000000017941 */ /* 0x000fea0003800000 */
.L_x_40999:
        /* <DEDUP_REMOVED lines=16> */
.L_x_41005:
[----:B------:R-:W-:Y:S05]  /*10570*/  BSYNC B2 ;  /* 0x0000000000027941 */ /* 0x000fea0003800000 */
.L_x_41004:
        /* <DEDUP_REMOVED lines=44> */
.L_x_41003:
[----:B------:R-:W-:Y:S05]  /*10840*/  BSYNC B1 ;  /* 0x0000000000017941 */ /* 0x000fea0003800000 */
.L_x_41002:
        /* <DEDUP_REMOVED lines=12> */
.L_x_41006:
        /* <DEDUP_REMOVED lines=12> */
.L_x_41009:
[----:B------:R-:W-:-:S07]  /*109d0*/  IMAD.MOV.U32 R3, RZ, RZ, R222 ;  /* 0x000000ffff037224 */ /* 0x000fce00078e00de */
.L_x_41010:
[----:B------:R-:W-:Y:S05]  /*109e0*/  BSYNC B1 ;  /* 0x0000000000017941 */ /* 0x000fea0003800000 */
.L_x_41008:
        /* <DEDUP_REMOVED lines=16> */
.L_x_41014:
[----:B------:R-:W-:Y:S05]  /*10af0*/  BSYNC B2 ;  /* 0x0000000000027941 */ /* 0x000fea0003800000 */
.L_x_41013:
        /* <DEDUP_REMOVED lines=44> */
.L_x_41012:
[----:B------:R-:W-:Y:S05]  /*10dc0*/  BSYNC B1 ;  /* 0x0000000000017941 */ /* 0x000fea0003800000 */
.L_x_41011:
        /* <DEDUP_REMOVED lines=9> */
.L_x_41007:
        /* <DEDUP_REMOVED lines=12> */
.L_x_41016:
[----:B------:R-:W-:-:S07]  /*10f20*/  IMAD.MOV.U32 R12, RZ, RZ, R222 ;  /* 0x000000ffff0c7224 */ /* 0x000fce00078e00de */
.L_x_41017:
[----:B------:R-:W-:Y:S05]  /*10f30*/  BSYNC B1 ;  /* 0x0000000000017941 */ /* 0x000fea0003800000 */
.L_x_41015:
        /* <DEDUP_REMOVED lines=16> */
.L_x_41021:
[----:B------:R-:W-:Y:S05]  /*11040*/  BSYNC B2 ;  /* 0x0000000000027941 */ /* 0x000fea0003800000 */
.L_x_41020:
        /* <DEDUP_REMOVED lines=44> */
.L_x_41019:
[----:B------:R-:W-:Y:S05]  /*11310*/  BSYNC B1 ;  /* 0x0000000000017941 */ /* 0x000fea0003800000 */
.L_x_41018:
        /* <DEDUP_REMOVED lines=12> */
.L_x_41022:
        /* <DEDUP_REMOVED lines=12> */
.L_x_41025:
[----:B------:R-:W-:-:S07]  /*114a0*/  MOV R2, R222 ;  /* 0x000000de00027202 */ /* 0x000fce0000000f00 */
.L_x_41026:
[----:B------:R-:W-:Y:S05]  /*114b0*/  BSYNC B1 ;  /* 0x0000000000017941 */ /* 0x000fea0003800000 */
.L_x_41024:
        /* <DEDUP_REMOVED lines=18> */
.L_x_41030:
[----:B------:R-:W-:Y:S05]  /*115e0*/  BSYNC B2 ;  /* 0x0000000000027941 */ /* 0x000fea0003800000 */
.L_x_41029:
        /* <DEDUP_REMOVED lines=44> */
.L_x_41028:
[----:B------:R-:W-:Y:S05]  /*118b0*/  BSYNC B1 ;  /* 0x0000000000017941 */ /* 0x000fea0003800000 */
.L_x_41027:
        /* <DEDUP_REMOVED lines=9> */
.L_x_41023:
        /* <DEDUP_REMOVED lines=55> */
.L_x_41031:
        /* <DEDUP_REMOVED lines=16> */
.L_x_41033:
[----:B------:R-:W-:-:S07]  /*11dc0*/  IMAD.MOV.U32 R17, RZ, RZ, R222 ;  /* 0x000000ffff117224 */ /* 0x000fce00078e00de */
.L_x_41034:
[----:B------:R-:W-:Y:S05]  /*11dd0*/  BSYNC B1 ;  /* 0x0000000000017941 */ /* 0x000fea0003800000 */
.L_x_41032:
        /* <DEDUP_REMOVED lines=16> */
.L_x_41038:
[----:B------:R-:W-:Y:S05]  /*11ee0*/  BSYNC B2 ;  /* 0x0000000000027941 */ /* 0x000fea0003800000 */
.L_x_41037:
        /* <DEDUP_REMOVED lines=44> */
.L_x_41036:
[----:B------:R-:W-:Y:S05]  /*121b0*/  BSYNC B1 ;  /* 0x0000000000017941 */ /* 0x000fea0003800000 */
.L_x_41035:
        /* <DEDUP_REMOVED lines=13> */
.L_x_41039:
        /* <DEDUP_REMOVED lines=12> */
.L_x_41042:
[----:B------:R-:W-:-:S07]  /*12350*/  IMAD.MOV.U32 R9, RZ, RZ, R222 ;  /* 0x000000ffff097224 */ /* 0x000fce00078e00de */
.L_x_41043:
[----:B------:R-:W-:Y:S05]  /*12360*/  BSYNC B1 ;  /* 0x0000000000017941 */ /* 0x000fea0003800000 */
.L_x_41041:
        /* <DEDUP_REMOVED lines=16> */
.L_x_41047:
[----:B------:R-:W-:Y:S05]  /*12470*/  BSYNC B2 ;  /* 0x0000000000027941 */ /* 0x000fea0003800000 */
.L_x_41046:
        /* <DEDUP_REMOVED lines=44> */
.L_x_41045:
[----:B------:R-:W-:Y:S05]  /*12740*/  BSYNC B1 ;  /* 0x0000000000017941 */ /* 0x000fea0003800000 */
.L_x_41044:
        /* <DEDUP_REMOVED lines=9> */
.L_x_41040:
        /* <DEDUP_REMOVED lines=12> */
.L_x_41049:
[----:B------:R-:W-:-:S07]  /*128a0*/  IMAD.MOV.U32 R16, RZ, RZ, R222 ;  /* 0x000000ffff107224 */ /* 0x000fce00078e00de */
.L_x_41050:
[----:B------:R-:W-:Y:S05]  /*128b0*/  BSYNC B1 ;  /* 0x0000000000017941 */ /* 0x000fea0003800000 */
.L_x_41048:
        /* <DEDUP_REMOVED lines=16> */
.L_x_41054:
[----:B------:R-:W-:Y:S05]  /*129c0*/  BSYNC B2 ;  /* 0x0000000000027941 */ /* 0x000fea0003800000 */
.L_x_41053:
        /* <DEDUP_REMOVED lines=44> */
.L_x_41052:
[----:B------:R-:W-:Y:S05]  /*12c90*/  BSYNC B1 ;  /* 0x0000000000017941 */ /* 0x000fea0003800000 */
.L_x_41051:
        /* <DEDUP_REMOVED lines=13> */
.L_x_41055:
        /* <DEDUP_REMOVED lines=12> */
.L_x_41058:
[----:B------:R-:W-:-:S07]  /*12e30*/  MOV R8, R222 ;  /* 0x000000de00087202 */ /* 0x000fce0000000f00 */
.L_x_41059:
[----:B------:R-:W-:Y:S05]  /*12e40*/  BSYNC B1 ;  /* 0x0000000000017941 */ /* 0x000fea0003800000 */
.L_x_41057:
        /* <DEDUP_REMOVED lines=16> */
.L_x_41063:
[----:B------:R-:W-:Y:S05]  /*12f50*/  BSYNC B2 ;  /* 0x0000000000027941 */ /* 0x000fea0003800000 */
.L_x_41062:
        /* <DEDUP_REMOVED lines=44> */
.L_x_41061:
[----:B------:R-:W-:Y:S05]  /*13220*/  BSYNC B1 ;  /* 0x0000000000017941 */ /* 0x000fea0003800000 */
.L_x_41060:
        /* <DEDUP_REMOVED lines=9> */
.L_x_41056:
        /* <DEDUP_REMOVED lines=12> */
.L_x_41065:
[----:B------:R-:W-:-:S07]  /*13380*/  MOV R12, R222 ;  /* 0x000000de000c7202 */ /* 0x000fce0000000f00 */
.L_x_41066:
[----:B------:R-:W-:Y:S05]  /*13390*/  BSYNC B1 ;  /* 0x0000000000017941 */ /* 0x000fea0003800000 */
.L_x_41064:
        /* <DEDUP_REMOVED lines=16> */
.L_x_41070:
[----:B------:R-:W-:Y:S05]  /*134a0*/  BSYNC B2 ;  /* 0x0000000000027941 */ /* 0x000fea0003800000 */
.L_x_41069:
        /* <DEDUP_REMOVED lines=44> */
.L_x_41068:
[----:B------:R-:W-:Y:S05]  /*13770*/  BSYNC B1 ;  /* 0x0000000000017941 */ /* 0x000fea0003800000 */
.L_x_41067:
        /* <DEDUP_REMOVED lines=13> */
.L_x_41071:
        /* <DEDUP_REMOVED lines=12> */
.L_x_41074:
[----:B------:R-:W-:-:S07]  /*13910*/  IMAD.MOV.U32 R7, RZ, RZ, R222 ;  /* 0x000000ffff077224 */ /* 0x000fce00078e00de */
.L_x_41075:
[----:B------:R-:W-:Y:S05]  /*13920*/  BSYNC B1 ;  /* 0x0000000000017941 */ /* 0x000fea0003800000 */
.L_x_41073:
        /* <DEDUP_REMOVED lines=16> */
.L_x_41079:
[----:B------:R-:W-:Y:S05]  /*13a30*/  BSYNC B2 ;  /* 0x0000000000027941 */ /* 0x000fea0003800000 */
.L_x_41078:
        /* <DEDUP_REMOVED lines=44> */
.L_x_41077:
[----:B------:R-:W-:Y:S05]  /*13d00*/  BSYNC B1 ;  /* 0x0000000000017941 */ /* 0x000fea0003800000 */
.L_x_41076:
        /* <DEDUP_REMOVED lines=9> */
.L_x_41072:
        /* <DEDUP_REMOVED lines=12> */
.L_x_41081:
[----:B------:R-:W-:-:S07]  /*13e60*/  IMAD.MOV.U32 R12, RZ, RZ, R222 ;  /* 0x000000ffff0c7224 */ /* 0x000fce00078e00de */
.L_x_41082:
[----:B------:R-:W-:Y:S05]  /*13e70*/  BSYNC B1 ;  /* 0x0000000000017941 */ /* 0x000fea0003800000 */
.L_x_41080:
        /* <DEDUP_REMOVED lines=16> */
.L_x_41086:
[----:B------:R-:W-:Y:S05]  /*13f80*/  BSYNC B2 ;  /* 0x0000000000027941 */ /* 0x000fea0003800000 */
.L_x_41085:
        /* <DEDUP_REMOVED lines=44> */
.L_x_41084:
[----:B------:R-:W-:Y:S05]  /*14250*/  BSYNC B1 ;  /* 0x0000000000017941 */ /* 0x000fea0003800000 */
.L_x_41083:
        /* <DEDUP_REMOVED lines=13> */
.L_x_41087:
        /* <DEDUP_REMOVED lines=12> */
.L_x_41090:
[----:B------:R-:W-:-:S07]  /*143f0*/  IMAD.MOV.U32 R6, RZ, RZ, R222 ;  /* 0x000000ffff067224 */ /* 0x000fce00078e00de */
.L_x_41091:
[----:B------:R-:W-:Y:S05]  /*14400*/  BSYNC B1 ;  /* 0x0000000000017941 */ /* 0x000fea0003800000 */
.L_x_41089:
        /* <DEDUP_REMOVED lines=16> */
.L_x_41095:
[----:B------:R-:W-:Y:S05]  /*14510*/  BSYNC B2 ;  /* 0x0000000000027941 */ /* 0x000fea0003800000 */
.L_x_41094:
        /* <DEDUP_REMOVED lines=44> */
.L_x_41093:
[----:B------:R-:W-:Y:S05]  /*147e0*/  BSYNC B1 ;  /* 0x0000000000017941 */ /* 0x000fea0003800000 */
.L_x_41092:
        /* <DEDUP_REMOVED lines=9> */
.L_x_41088:
        /* <DEDUP_REMOVED lines=12> */
.L_x_41097:
[----:B------:R-:W-:-:S07]  /*14940*/  IMAD.MOV.U32 R12, RZ, RZ, R222 ;  /* 0x000000ffff0c7224 */ /* 0x000fce00078e00de */
.L_x_41098:
[----:B------:R-:W-:Y:S05]  /*14950*/  BSYNC B1 ;  /* 0x0000000000017941 */ /* 0x000fea0003800000 */
.L_x_41096:
        /* <DEDUP_REMOVED lines=16> */
.L_x_41102:
[----:B------:R-:W-:Y:S05]  /*14a60*/  BSYNC B2 ;  /* 0x0000000000027941 */ /* 0x000fea0003800000 */
.L_x_41101:
        /* <DEDUP_REMOVED lines=44> */
.L_x_41100:
[----:B------:R-:W-:Y:S05]  /*14d30*/  BSYNC B1 ;  /* 0x0000000000017941 */ /* 0x000fea0003800000 */
.L_x_41099:
        /* <DEDUP_REMOVED lines=13> */
.L_x_41103:
        /* <DEDUP_REMOVED lines=12> */
.L_x_41106:
[----:B------:R-:W-:-:S07]  /*14ed0*/  IMAD.MOV.U32 R5, RZ, RZ, R222 ;  /* 0x000000ffff057224 */ /* 0x000fce00078e00de */
.L_x_41107:
[----:B------:R-:W-:Y:S05]  /*14ee0*/  BSYNC B1 ;  /* 0x0000000000017941 */ /* 0x000fea0003800000 */
.L_x_41105:
        /* <DEDUP_REMOVED lines=16> */
.L_x_41111:
[----:B------:R-:W-:Y:S05]  /*14ff0*/  BSYNC B2 ;  /* 0x0000000000027941 */ /* 0x000fea0003800000 */
.L_x_41110:
        /* <DEDUP_REMOVED lines=44> */
.L_x_41109:
[----:B------:R-:W-:Y:S05]  /*152c0*/  BSYNC B1 ;  /* 0x0000000000017941 */ /* 0x000fea0003800000 */
.L_x_41108:
        /* <DEDUP_REMOVED lines=9> */
.L_x_41104:
        /* <DEDUP_REMOVED lines=12> */
.L_x_41113:
[----:B------:R-:W-:-:S07]  /*15420*/  MOV R12, R222 ;  /* 0x000000de000c7202 */ /* 0x000fce0000000f00 */
.L_x_41114:
[----:B------:R-:W-:Y:S05]  /*15430*/  BSYNC B1 ;  /* 0x0000000000017941 */ /* 0x000fea0003800000 */
.L_x_41112:
        /* <DEDUP_REMOVED lines=16> */
.L_x_41118:
[----:B------:R-:W-:Y:S05]  /*15540*/  BSYNC B2 ;  /* 0x0000000000027941 */ /* 0x000fea0003800000 */
.L_x_41117:
        /* <DEDUP_REMOVED lines=44> */
.L_x_41116:
[----:B------:R-:W-:Y:S05]  /*15810*/  BSYNC B1 ;  /* 0x0000000000017941 */ /* 0x000fea0003800000 */
.L_x_41115:
        /* <DEDUP_REMOVED lines=12> */
.L_x_41119:
        /* <DEDUP_REMOVED lines=12> */
.L_x_41122:
[----:B------:R-:W-:-:S07]  /*159a0*/  IMAD.MOV.U32 R4, RZ, RZ, R222 ;  /* 0x000000ffff047224 */ /* 0x000fce00078e00de */
.L_x_41123:
[----:B------:R-:W-:Y:S05]  /*159b0*/  BSYNC B1 ;  /* 0x0000000000017941 */ /* 0x000fea0003800000 */
.L_x_41121:
        /* <DEDUP_REMOVED lines=16> */
.L_x_41127:
[----:B------:R-:W-:Y:S05]  /*15ac0*/  BSYNC B2 ;  /* 0x0000000000027941 */ /* 0x000fea0003800000 */
.L_x_41126:
        /* <DEDUP_REMOVED lines=44> */
.L_x_41125:
[----:B------:R-:W-:Y:S05]  /*15d90*/  BSYNC B1 ;  /* 0x0000000000017941 */ /* 0x000fea0003800000 */
.L_x_41124:
        /* <DEDUP_REMOVED lines=9> */
.L_x_41120:
        /* <DEDUP_REMOVED lines=12> */
.L_x_41129:
[----:B------:R-:W-:-:S07]  /*15ef0*/  MOV R12, R222 ;  /* 0x000000de000c7202 */ /* 0x000fce0000000f00 */
.L_x_41130:
[----:B------:R-:W-:Y:S05]  /*15f00*/  BSYNC B1 ;  /* 0x0000000000017941 */ /* 0x000fea0003800000 */
.L_x_41128:
        /* <DEDUP_REMOVED lines=16> */
.L_x_41134:
[----:B------:R-:W-:Y:S05]  /*16010*/  BSYNC B2 ;  /* 0x0000000000027941 */ /* 0x000fea0003800000 */
.L_x_41133:
        /* <DEDUP_REMOVED lines=44> */
.L_x_41132:
[----:B------:R-:W-:Y:S05]  /*162e0*/  BSYNC B1 ;  /* 0x0000000000017941 */ /* 0x000fea0003800000 */
.L_x_41131:
        /* <DEDUP_REMOVED lines=12> */
.L_x_41135:
        /* <DEDUP_REMOVED lines=12> */
.L_x_41138:
[----:B------:R-:W-:-:S07]  /*16470*/  IMAD.MOV.U32 R3, RZ, RZ, R222 ;  /* 0x000000ffff037224 */ /* 0x000fce00078e00de */
.L_x_41139:
[----:B------:R-:W-:Y:S05]  /*16480*/  BSYNC B1 ;  /* 0x0000000000017941 */ /* 0x000fea0003800000 */
.L_x_41137:
        /* <DEDUP_REMOVED lines=16> */
.L_x_41143:
[----:B------:R-:W-:Y:S05]  /*16590*/  BSYNC B2 ;  /* 0x0000000000027941 */ /* 0x000fea0003800000 */
.L_x_41142:
        /* <DEDUP_REMOVED lines=44> */
.L_x_41141:
[----:B------:R-:W-:Y:S05]  /*16860*/  BSYNC B1 ;  /* 0x0000000000017941 */ /* 0x000fea0003800000 */
.L_x_41140:
        /* <DEDUP_REMOVED lines=9> */
.L_x_41136:
        /* <DEDUP_REMOVED lines=12> */
.L_x_41145:
[----:B------:R-:W-:-:S07]  /*169c0*/  MOV R14, R222 ;  /* 0x000000de000e7202 */ /* 0x000fce0000000f00 */
.L_x_41146:
[----:B------:R-:W-:Y:S05]  /*169d0*/  BSYNC B1 ;  /* 0x0000000000017941 */ /* 0x000fea0003800000 */
.L_x_41144:
        /* <DEDUP_REMOVED lines=16> */
.L_x_41150:
[----:B------:R-:W-:Y:S05]  /*16ae0*/  BSYNC B2 ;  /* 0x0000000000027941 */ /* 0x000fea0003800000 */
.L_x_41149:
        /* <DEDUP_REMOVED lines=44> */
.L_x_41148:
[----:B------:R-:W-:Y:S05]  /*16db0*/  BSYNC B1 ;  /* 0x0000000000017941 */ /* 0x000fea0003800000 */
.L_x_41147:
        /* <DEDUP_REMOVED lines=12> */
.L_x_41151:
        /* <DEDUP_REMOVED lines=12> */
.L_x_41154:
[----:B------:R-:W-:-:S07]  /*16f40*/  IMAD.MOV.U32 R2, RZ, RZ, R222 ;  /* 0x000000ffff027224 */ /* 0x000fce00078e00de */
.L_x_41155:
[----:B------:R-:W-:Y:S05]  /*16f50*/  BSYNC B1 ;  /* 0x0000000000017941 */ /* 0x000fea0003800000 */
.L_x_41153:
        /* <DEDUP_REMOVED lines=18> */
.L_x_41159:
[----:B------:R-:W-:Y:S05]  /*17080*/  BSYNC B2 ;  /* 0x0000000000027941 */ /* 0x000fea0003800000 */
.L_x_41158:
        /* <DEDUP_REMOVED lines=44> */
.L_x_41157:
[----:B------:R-:W-:Y:S05]  /*17350*/  BSYNC B1 ;  /* 0x0000000000017941 */ /* 0x000fea0003800000 */
.L_x_41156:
        /* <DEDUP_REMOVED lines=9> */
.L_x_41152:
[----:B------:R-:W-:Y:S01]  /*173f0*/  P2R R12, PR, RZ, 0x4 ;  /* 0x00000004ff0c7803 */ /* 0x000fe20000000000 */
[----:B------:R-:W0:Y:S01]  /*17400*/  @P0 LDC.64 R16, c[0x0][0x228] ;  /* 0x00008a00ff100b82 */ /* 0x000e220000000a00 */
[----:B------:R-:W-:Y:S02]  /*17410*/  ISETP.NE.AND P2, PT, R24, RZ, PT ;  /* 0x000000ff1800720c */ /* 0x000fe40003f45270 */
[----:B------:R-:W-:Y:S02]  /*17420*/  SEL R15, RZ, 0x10000, P4 ;  /* 0x00010000ff0f7807 */ /* 0x000fe40002000000 */
[----:B------:R-:W-:Y:S02]  /*17430*/  SEL R26, RZ, 0x100, P3 ;  /* 0x00000100ff1a7807 */ /* 0x000fe40001800000 */
[----:B------:R-:W-:Y:S02]  /*17440*/  ISETP.NE.AND P4, PT, R22, RZ, PT ;  /* 0x000000ff1600720c */ /* 0x000fe40003f85270 */
[----:B------:R-:W-:-:S02]  /*17450*/  ISETP.NE.AND P3, PT, R23, RZ, PT ;  /* 0x000000ff1700720c */ /* 0x000fc40003f65270 */
[----:B------:R-:W-:Y:S02]  /*17460*/  SEL R19, RZ, 0x1000000, P5 ;  /* 0x01000000ff137807 */ /* 0x000fe40002800000 */
[----:B------:R-:W-:Y:S02]  /*17470*/  SEL R18, RZ, 0x1, P2 ;  /* 0x00000001ff127807 */ /* 0x000fe40001000000 */
[----:B------:R-:W-:Y:S02]  /*17480*/  SEL R14, RZ, 0x1, P3 ;  /* 0x00000001ff0e7807 */ /* 0x000fe40001800000 */
[----:B------:R-:W-:Y:S02]  /*17490*/  SEL R22, RZ, 0x1, P4 ;  /* 0x00000001ff167807 */ /* 0x000fe40002000000 */
[----:B------:R-:W-:Y:S01]  /*174a0*/  ISETP.NE.AND P5, PT, R25, RZ, PT ;  /* 0x000000ff1900720c */ /* 0x000fe20003fa5270 */
[----:B------:R-:W-:Y:S01]  /*174b0*/  IMAD.WIDE.U32 R24, R230, 0x20, R238 ;  /* 0x00000020e6187825 */ /* 0x000fe200078e00ee */
[----:B------:R-:W-:-:S02]  /*174c0*/  LOP3.LUT R26, R26, R19, R15, 0xfe, !PT ;  /* 0x000000131a1a7212 */ /* 0x000fc400078efe0f */
[----:B------:R-:W-:Y:S01]  /*174d0*/  ISETP.NE.AND P6, PT, R21, RZ, PT ;  /* 0x000000ff1500720c */ /* 0x000fe20003fc5270 */
[----:B------:R-:W-:Y:S01]  /*174e0*/  IMAD.WIDE.U32 R18, R18, 0x1000000, RZ ;  /* 0x0100000012127825 */ /* 0x000fe200078e00ff */
[----:B------:R-:W-:Y:S01]  /*174f0*/  SEL R21, RZ, 0x1, P5 ;  /* 0x00000001ff157807 */ /* 0x000fe20002800000 */
[----:B------:R1:W-:Y:S01]  /*17500*/  STG.E.128 desc[UR4][R24.64], R44 ;  /* 0x0000002c18007986 */ /* 0x0003e2000c101d04 */
[----:B------:R-:W-:Y:S01]  /*17510*/  ISETP.NE.AND P2, PT, R12, RZ, PT ;  /* 0x000000ff0c00720c */ /* 0x000fe20003f45270 */
[----:B------:R-:W-:Y:S01]  /*17520*/  IMAD.WIDE.U32 R14, R14, 0x10000, RZ ;  /* 0x000100000e0e7825 */ /* 0x000fe200078e00ff */
[----:B------:R-:W-:Y:S01]  /*17530*/  LOP3.LUT R21, R19, R26, R21, 0xfe, !PT ;  /* 0x0000001a13157212 */ /* 0x000fe200078efe15 */
[----:B------:R-:W2:Y:S01]  /*17540*/  @P1 LDC.64 R12, c[0x0][0x230] ;  /* 0x00008c00ff0c1b82 */ /* 0x000ea20000000a00 */
[----:B------:R-:W-:Y:S01]  /*17550*/  SEL R19, RZ, 0x1, P6 ;  /* 0x00000001ff137807 */ /* 0x000fe20003000000 */
[----:B------:R-:W-:Y:S01]  /*17560*/  IMAD.WIDE.U32 R22, R22, 0x100, RZ ;  /* 0x0000010016167825 */ /* 0x000fe200078e00ff */
[----:B------:R1:W-:Y:S01]  /*17570*/  STG.E.128 desc[UR4][R24.64+0x10], R40 ;  /* 0x0000102818007986 */ /* 0x0003e2000c101d04 */
[----:B------:R-:W-:-:S02]  /*17580*/  IADD3 R231, R217, 0x80, RZ ;  /* 0x00000080d9e77810 */ /* 0x000fc40007ffe0ff */
[----:B------:R-:W-:Y:S01]  /*17590*/  IMAD.WIDE.U32 R26, R230, 0x8, R236 ;  /* 0x00000008e61a7825 */ /* 0x000fe200078e00ec */
[----:B------:R-:W-:Y:S02]  /*175a0*/  LOP3.LUT R18, R22, R18, R14, 0xfe, !PT ;  /* 0x0000001216127212 */ /* 0x000fe400078efe0e */
        /* <DEDUP_REMOVED lines=27> */
.L_x_41160:
        /* <DEDUP_REMOVED lines=16> */
.L_x_41162:
[----:B------:R-:W-:-:S07]  /*17860*/  MOV R16, R222 ;  /* 0x000000de00107202 */ /* 0x000fce0000000f00 */
.L_x_41163:
[----:B------:R-:W-:Y:S05]  /*17870*/  BSYNC B1 ;  /* 0x0000000000017941 */ /* 0x000fea0003800000 */
.L_x_41161:
        /* <DEDUP_REMOVED lines=16> */
.L_x_41167:
[----:B------:R-:W-:Y:S05]  /*17980*/  BSYNC B2 ;  /* 0x0000000000027941 */ /* 0x000fea0003800000 */
.L_x_41166:
        /* <DEDUP_REMOVED lines=44> */
.L_x_41165:
[----:B------:R-:W-:Y:S05]  /*17c50*/  BSYNC B1 ;  /* 0x0000000000017941 */ /* 0x000fea0003800000 */
.L_x_41164:
        /* <DEDUP_REMOVED lines=14> */
.L_x_41168:
        /* <DEDUP_REMOVED lines=12> */
.L_x_41171:
[----:B------:R-:W-:-:S07]  /*17e00*/  IMAD.MOV.U32 R9, RZ, RZ, R222 ;  /* 0x000000ffff097224 */ /* 0x000fce00078e00de */
.L_x_41172:
[----:B------:R-:W-:Y:S05]  /*17e10*/  BSYNC B1 ;  /* 0x0000000000017941 */ /* 0x000fea0003800000 */
.L_x_41170:
        /* <DEDUP_REMOVED lines=16> */
.L_x_41176:
[----:B------:R-:W-:Y:S05]  /*17f20*/  BSYNC B2 ;  /* 0x0000000000027941 */ /* 0x000fea0003800000 */
.L_x_41175:
        /* <DEDUP_REMOVED lines=44> */
.L_x_41174:
[----:B------:R-:W-:Y:S05]  /*181f0*/  BSYNC B1 ;  /* 0x0000000000017941 */ /* 0x000fea0003800000 */
.L_x_41173:
        /* <DEDUP_REMOVED lines=9> */
.L_x_41169:
        /* <DEDUP_REMOVED lines=12> */
.L_x_41178:
[----:B------:R-:W-:-:S07]  /*18350*/  MOV R16, R222 ;  /* 0x000000de00107202 */ /* 0x000fce0000000f00 */
.L_x_41179:
[----:B------:R-:W-:Y:S05]  /*18360*/  BSYNC B1 ;  /* 0x0000000000017941 */ /* 0x000fea0003800000 */
.L_x_41177:
        /* <DEDUP_REMOVED lines=16> */
.L_x_41183:
[----:B------:R-:W-:Y:S05]  /*18470*/  BSYNC B2 ;  /* 0x0000000000027941 */ /* 0x000fea0003800000 */
.L_x_41182:
        /* <DEDUP_REMOVED lines=44> */
.L_x_41181:
[----:B------:R-:W-:Y:S05]  /*18740*/  BSYNC B1 ;  /* 0x0000000000017941 */ /* 0x000fea0003800000 */
.L_x_41180:
        /* <DEDUP_REMOVED lines=13> */
.L_x_41184:
        /* <DEDUP_REMOVED lines=12> */
.L_x_41187:
[----:B------:R-:W-:-:S07]  /*188e0*/  IMAD.MOV.U32 R8, RZ, RZ, R222 ;  /* 0x000000ffff087224 */ /* 0x000fce00078e00de */
.L_x_41188:
[----:B------:R-:W-:Y:S05]  /*188f0*/  BSYNC B1 ;  /* 0x0000000000017941 */ /* 0x000fea0003800000 */
.L_x_41186:
        /* <DEDUP_REMOVED lines=16> */
.L_x_41192:
[----:B------:R-:W-:Y:S05]  /*18a00*/  BSYNC B2 ;  /* 0x0000000000027941 */ /* 0x000fea0003800000 */
.L_x_41191:
        /* <DEDUP_REMOVED lines=44> */
.L_x_41190:
[----:B------:R-:W-:Y:S05]  /*18cd0*/  BSYNC B1 ;  /* 0x0000000000017941 */ /* 0x000fea0003800000 */
.L_x_41189:
        /* <DEDUP_REMOVED lines=9> */
.L_x_41185:
        /* <DEDUP_REMOVED lines=12> */
.L_x_41194:
[----:B------:R-:W-:-:S07]  /*18e30*/  MOV R12, R222 ;  /* 0x000000de000c7202 */ /* 0x000fce0000000f00 */
.L_x_41195:
[----:B------:R-:W-:Y:S05]  /*18e40*/  BSYNC B1 ;  /* 0x0000000000017941 */ /* 0x000fea0003800000 */
.L_x_41193:
        /* <DEDUP_REMOVED lines=16> */
.L_x_41199:
[----:B------:R-:W-:Y:S05]  /*18f50*/  BSYNC B2 ;  /* 0x0000000000027941 */ /* 0x000fea0003800000 */
.L_x_41198:
        /* <DEDUP_REMOVED lines=44> */
.L_x_41197:
[----:B------:R-:W-:Y:S05]  /*19220*/  BSYNC B1 ;  /* 0x0000000000017941 */ /* 0x000fea0003800000 */
.L_x_41196:
        /* <DEDUP_REMOVED lines=13> */
.L_x_41200:
        /* <DEDUP_REMOVED lines=12> */
.L_x_41203:
[----:B------:R-:W-:-:S07]  /*193c0*/  IMAD.MOV.U32 R7, RZ, RZ, R222 ;  /* 0x000000ffff077224 */ /* 0x000fce00078e00de */
.L_x_41204:
[----:B------:R-:W-:Y:S05]  /*193d0*/  BSYNC B1 ;  /* 0x0000000000017941 */ /* 0x000fea0003800000 */
.L_x_41202:
        /* <DEDUP_REMOVED lines=16> */
.L_x_41208:
[----:B------:R-:W-:Y:S05]  /*194e0*/  BSYNC B2 ;  /* 0x0000000000027941 */ /* 0x000fea0003800000 */
.L_x_41207:
        /* <DEDUP_REMOVED lines=44> */
.L_x_41206:
[----:B------:R-:W-:Y:S05]  /*197b0*/  BSYNC B1 ;  /* 0x0000000000017941 */ /* 0x000fea0003800000 */
.L_x_41205:
        /* <DEDUP_REMOVED lines=9> */
.L_x_41201:
        /* <DEDUP_REMOVED lines=12> */
.L_x_41210:
[----:B------:R-:W-:-:S07]  /*19910*/  MOV R12, R222 ;  /* 0x000000de000c7202 */ /* 0x000fce0000000f00 */
.L_x_41211:
[----:B------:R-:W-:Y:S05]  /*19920*/  BSYNC B1 ;  /* 0x0000000000017941 */ /* 0x000fea0003800000 */
.L_x_41209:
        /* <DEDUP_REMOVED lines=16> */
.L_x_41215:
[----:B------:R-:W-:Y:S05]  /*19a30*/  BSYNC B2 ;  /* 0x0000000000027941 */ /* 0x000fea0003800000 */
.L_x_41214:
        /* <DEDUP_REMOVED lines=44> */
.L_x_41213:
[----:B------:R-:W-:Y:S05]  /*19d00*/  BSYNC B1 ;  /* 0x0000000000017941 */ /* 0x000fea0003800000 */
.L_x_41212:
        /* <DEDUP_REMOVED lines=13> */
.L_x_41216:
        /* <DEDUP_REMOVED lines=12> */
.L_x_41219:
[----:B------:R-:W-:-:S07]  /*19ea0*/  IMAD.MOV.U32 R6, RZ, RZ, R222 ;  /* 0x000000ffff067224 */ /* 0x000fce00078e00de */
.L_x_41220:
[----:B------:R-:W-:Y:S05]  /*19eb0*/  BSYNC B1 ;  /* 0x0000000000017941 */ /* 0x000fea0003800000 */
.L_x_41218:
        /* <DEDUP_REMOVED lines=16> */
.L_x_41224:
[----:B------:R-:W-:Y:S05]  /*19fc0*/  BSYNC B2 ;  /* 0x0000000000027941 */ /* 0x000fea0003800000 */
.L_x_41223:
        /* <DEDUP_REMOVED lines=44> */
.L_x_41222:
[----:B------:R-:W-:Y:S05]  /*1a290*/  BSYNC B1 ;  /* 0x0000000000017941 */ /* 0x000fea0003800000 */
.L_x_41221:
        /* <DEDUP_REMOVED lines=9> */
.L_x_41217:
        /* <DEDUP_REMOVED lines=12> */
.L_x_41226:
[----:B------:R-:W-:-:S07]  /*1a3f0*/  MOV R18, R222 ;  /* 0x000000de00127202 */ /* 0x000fce0000000f00 */
.L_x_41227:
[----:B------:R-:W-:Y:S05]  /*1a400*/  BSYNC B1 ;  /* 0x0000000000017941 */ /* 0x000fea0003800000 */
.L_x_41225:
        /* <DEDUP_REMOVED lines=16> */
.L_x_41231:
[----:B------:R-:W-:Y:S05]  /*1a510*/  BSYNC B2 ;  /* 0x0000000000027941 */ /* 0x000fea0003800000 */
.L_x_41230:
        /* <DEDUP_REMOVED lines=44> */
.L_x_41229:
[----:B------:R-:W-:Y:S05]  /*1a7e0*/  BSYNC B1 ;  /* 0x0000000000017941 */ /* 0x000fea0003800000 */
.L_x_41228:
        /* <DEDUP_REMOVED lines=13> */
.L_x_41232:
        /* <DEDUP_REMOVED lines=12> */
.L_x_41235:
[----:B------:R-:W-:-:S07]  /*1a980*/  IMAD.MOV.U32 R5, RZ, RZ, R222 ;  /* 0x000000ffff057224 */ /* 0x000fce00078e00de */
.L_x_41236:
[----:B------:R-:W-:Y:S05]  /*1a990*/  BSYNC B1 ;  /* 0x0000000000017941 */ /* 0x000fea0003800000 */
.L_x_41234:
        /* <DEDUP_REMOVED lines=16> */
.L_x_41240:
[----:B------:R-:W-:Y:S05]  /*1aaa0*/  BSYNC B2 ;  /* 0x0000000000027941 */ /* 0x000fea0003800000 */
.L_x_41239:
        /* <DEDUP_REMOVED lines=44> */
.L_x_41238:
[----:B------:R-:W-:Y:S05]  /*1ad70*/  BSYNC B1 ;  /* 0x0000000000017941 */ /* 0x000fea0003800000 */
.L_x_41237:
        /* <DEDUP_REMOVED lines=9> */
.L_x_41233:
        /* <DEDUP_REMOVED lines=12> */
.L_x_41242:
[----:B------:R-:W-:-:S07]  /*1aed0*/  MOV R26, R222 ;  /* 0x000000de001a7202 */ /* 0x000fce0000000f00 */
.L_x_41243:
[----:B------:R-:W-:Y:S05]  /*1aee0*/  BSYNC B1 ;  /* 0x0000000000017941 */ /* 0x000fea0003800000 */
.L_x_41241:
        /* <DEDUP_REMOVED lines=16> */
.L_x_41247:
[----:B------:R-:W-:Y:S05]  /*1aff0*/  BSYNC B2 ;  /* 0x0000000000027941 */ /* 0x000fea0003800000 */
.L_x_41246:
        /* <DEDUP_REMOVED lines=44> */
.L_x_41245:
[----:B------:R-:W-:Y:S05]  /*1b2c0*/  BSYNC B1 ;  /* 0x0000000000017941 */ /* 0x000fea0003800000 */
.L_x_41244:
        /* <DEDUP_REMOVED lines=12> */
.L_x_41248:
        /* <DEDUP_REMOVED lines=12> */
.L_x_41251:
[----:B------:R-:W-:-:S07]  /*1b450*/  IMAD.MOV.U32 R4, RZ, RZ, R222 ;  /* 0x000000ffff047224 */ /* 0x000fce00078e00de */
.L_x_41252:
[----:B------:R-:W-:Y:S05]  /*1b460*/  BSYNC B1 ;  /* 0x0000000000017941 */ /* 0x000fea0003800000 */
.L_x_41250:
        /* <DEDUP_REMOVED lines=16> */
.L_x_41256:
[----:B------:R-:W-:Y:S05]  /*1b570*/  BSYNC B2 ;  /* 0x0000000000027941 */ /* 0x000fea0003800000 */
.L_x_41255:
        /* <DEDUP_REMOVED lines=44> */
.L_x_41254:
[----:B------:R-:W-:Y:S05]  /*1b840*/  BSYNC B1 ;  /* 0x0000000000017941 */ /* 0x000fea0003800000 */
.L_x_41253:
        /* <DEDUP_REMOVED lines=9> */
.L_x_41249:
        /* <DEDUP_REMOVED lines=12> */
.L_x_41258:
[----:B------:R-:W-:-:S07]  /*1b9a0*/  MOV R14, R222 ;  /* 0x000000de000e7202 */ /* 0x000fce0000000f00 */
.L_x_41259:
[----:B------:R-:W-:Y:S05]  /*1b9b0*/  BSYNC B1 ;  /* 0x0000000000017941 */ /* 0x000fea0003800000 */
.L_x_41257:
        /* <DEDUP_REMOVED lines=16> */
.L_x_41263:
[----:B------:R-:W-:Y:S05]  /*1bac0*/  BSYNC B2 ;  /* 0x0000000000027941 */ /* 0x000fea0003800000 */
.L_x_41262:
        /* <DEDUP_REMOVED lines=44> */
.L_x_41261:
[----:B------:R-:W-:Y:S05]  /*1bd90*/  BSYNC B1 ;  /* 0x0000000000017941 */ /* 0x000fea0003800000 */
.L_x_41260:
        /* <DEDUP_REMOVED lines=12> */
.L_x_41264:
        /* <DEDUP_REMOVED lines=12> */
.L_x_41267:
[----:B------:R-:W-:-:S07]  /*1bf20*/  IMAD.MOV.U32 R3, RZ, RZ, R222 ;  /* 0x000000ffff037224 */ /* 0x000fce00078e00de */
.L_x_41268:
[----:B------:R-:W-:Y:S05]  /*1bf30*/  BSYNC B1 ;  /* 0x0000000000017941 */ /* 0x000fea0003800000 */
.L_x_41266:
        /* <DEDUP_REMOVED lines=16> */
.L_x_41272:
[----:B------:R-:W-:Y:S05]  /*1c040*/  BSYNC B2 ;  /* 0x0000000000027941 */ /* 0x000fea0003800000 */
.L_x_41271:
        /* <DEDUP_REMOVED lines=44> */
.L_x_41270:
[----:B------:R-:W-:Y:S05]  /*1c310*/  BSYNC B1 ;  /* 0x0000000000017941 */ /* 0x000fea0003800000 */
.L_x_41269:
        /* <DEDUP_REMOVED lines=9> */
.L_x_41265:
        /* <DEDUP_REMOVED lines=12> */
.L_x_41274:
[----:B------:R-:W-:-:S07]  /*1c470*/  MOV R14, R222 ;  /* 0x000000de000e7202 */ /* 0x000fce0000000f00 */
.L_x_41275:
[----:B------:R-:W-:Y:S05]  /*1c480*/  BSYNC B1 ;  /* 0x0000000000017941 */ /* 0x000fea0003800000 */
.L_x_41273:
        /* <DEDUP_REMOVED lines=16> */
.L_x_41279:
[----:B------:R-:W-:Y:S05]  /*1c590*/  BSYNC B2 ;  /* 0x0000000000027941 */ /* 0x000fea0003800000 */
.L_x_41278:
        /* <DEDUP_REMOVED lines=44> */
.L_x_41277:
[----:B------:R-:W-:Y:S05]  /*1c860*/  BSYNC B1 ;  /* 0x0000000000017941 */ /* 0x000fea0003800000 */
.L_x_41276:
        /* <DEDUP_REMOVED lines=12> */
.L_x_41280:
        /* <DEDUP_REMOVED lines=12> */
.L_x_41283:
[----:B------:R-:W-:-:S07]  /*1c9f0*/  IMAD.MOV.U32 R2, RZ, RZ, R222 ;  /* 0x000000ffff027224 */ /* 0x000fce00078e00de */
.L_x_41284:
[----:B------:R-:W-:Y:S05]  /*1ca00*/  BSYNC B1 ;  /* 0x0000000000017941 */ /* 0x000fea0003800000 */
.L_x_41282:
        /* <DEDUP_REMOVED lines=18> */
.L_x_41288:
[----:B------:R-:W-:Y:S05]  /*1cb30*/  BSYNC B2 ;  /* 0x0000000000027941 */ /* 0x000fea0003800000 */
.L_x_41287:
        /* <DEDUP_REMOVED lines=44> */
.L_x_41286:
[----:B------:R-:W-:Y:S05]  /*1ce00*/  BSYNC B1 ;  /* 0x0000000000017941 */ /* 0x000fea0003800000 */
.L_x_41285:
        /* <DEDUP_REMOVED lines=9> */
.L_x_41281:
[----:B------:R-:W-:Y:S01]  /*1cea0*/  P2R R12, PR, RZ, 0x4 ;  /* 0x00000004ff0c7803 */ /* 0x000fe20000000000 */
[----:B------:R-:W-:Y:S01]  /*1ceb0*/  IMAD.WIDE.U32 R16, R231, 0x20, R238 ;  /* 0x00000020e7107825 */ /* 0x000fe200078e00ee */
[----:B------:R-:W-:Y:S01]  /*1cec0*/  SEL R13, RZ, 0x10000, P4 ;  /* 0x00010000ff0d7807 */ /* 0x000fe20002000000 */
[----:B------:R-:W0:Y:S01]  /*1ced0*/  @P0 LDC.64 R22, c[0x0][0x228] ;  /* 0x00008a00ff160b82 */ /* 0x000e220000000a00 */
[----:B------:R-:W-:Y:S02]  /*1cee0*/  ISETP.NE.AND P2, PT, R27, RZ, PT ;  /* 0x000000ff1b00720c */ /* 0x000fe40003f45270 */
[----:B------:R-:W-:Y:S01]  /*1cef0*/  ISETP.NE.AND P4, PT, R24, RZ, PT ;  /* 0x000000ff1800720c */ /* 0x000fe20003f85270 */
[----:B------:R1:W-:Y:S01]  /*1cf00*/  STG.E.128 desc[UR4][R16.64], R36 ;  /* 0x0000002410007986 */ /* 0x0003e2000c101d04 */
[----:B------:R-:W-:Y:S02]  /*1cf10*/  SEL R24, RZ, 0x100, P3 ;  /* 0x00000100ff187807 */ /* 0x000fe40001800000 */
[----:B------:R-:W-:Y:S01]  /*1cf20*/  ISETP.NE.AND P3, PT, R25, RZ, PT ;  /* 0x000000ff1900720c */ /* 0x000fe20003f65270 */
        /* <DEDUP_REMOVED lines=8> */
[----:B------:R-:W-:Y:S02]  /*1cfb0*/  ISETP.NE.AND P5, PT, R28, RZ, PT ;  /* 0x000000ff1c00720c */ /* 0x000fe40003fa5270 */
        /* <DEDUP_REMOVED lines=37> */
.L_x_41289:
        /* <DEDUP_REMOVED lines=16> */
.L_x_41291:
[----:B------:R-:W-:-:S07]  /*1d310*/  MOV R24, R222 ;  /* 0x000000de00187202 */ /* 0x000fce0000000f00 */
.L_x_41292:
[----:B------:R-:W-:Y:S05]  /*1d320*/  BSYNC B1 ;  /* 0x0000000000017941 */ /* 0x000fea0003800000 */
.L_x_41290:
        /* <DEDUP_REMOVED lines=16> */
.L_x_41296:
[----:B------:R-:W-:Y:S05]  /*1d430*/  BSYNC B2 ;  /* 0x0000000000027941 */ /* 0x000fea0003800000 */
.L_x_41295:
        /* <DEDUP_REMOVED lines=44> */
.L_x_41294:
[----:B------:R-:W-:Y:S05]  /*1d700*/  BSYNC B1 ;  /* 0x0000000000017941 */ /* 0x000fea0003800000 */
.L_x_41293:
        /* <DEDUP_REMOVED lines=14> */
.L_x_41297:
        /* <DEDUP_REMOVED lines=12> */
.L_x_41300:
[----:B------:R-:W-:-:S07]  /*1d8b0*/  IMAD.MOV.U32 R9, RZ, RZ, R222 ;  /* 0x000000ffff097224 */ /* 0x000fce00078e00de */
.L_x_41301:
[----:B------:R-:W-:Y:S05]  /*1d8c0*/  BSYNC B1 ;  /* 0x0000000000017941 */ /* 0x000fea0003800000 */
.L_x_41299:
        /* <DEDUP_REMOVED lines=16> */
.L_x_41305:
[----:B------:R-:W-:Y:S05]  /*1d9d0*/  BSYNC B2 ;  /* 0x0000000000027941 */ /* 0x000fea0003800000 */
.L_x_41304:
        /* <DEDUP_REMOVED lines=44> */
.L_x_41303:
[----:B------:R-:W-:Y:S05]  /*1dca0*/  BSYNC B1 ;  /* 0x0000000000017941 */ /* 0x000fea0003800000 */
.L_x_41302:
        /* <DEDUP_REMOVED lines=9> */
.L_x_41298:
        /* <DEDUP_REMOVED lines=12> */
.L_x_41307:
[----:B------:R-:W-:-:S07]  /*1de00*/  MOV R26, R222 ;  /* 0x000000de001a7202 */ /* 0x000fce0000000f00 */
.L_x_41308:
[----:B------:R-:W-:Y:S05]  /*1de10*/  BSYNC B1 ;  /* 0x0000000000017941 */ /* 0x000fea0003800000 */
.L_x_41306:
        /* <DEDUP_REMOVED lines=16> */
.L_x_41312:
[----:B------:R-:W-:Y:S05]  /*1df20*/  BSYNC B2 ;  /* 0x0000000000027941 */ /* 0x000fea0003800000 */
.L_x_41311:
        /* <DEDUP_REMOVED lines=44> */
.L_x_41310:
[----:B------:R-:W-:Y:S05]  /*1e1f0*/  BSYNC B1 ;  /* 0x0000000000017941 */ /* 0x000fea0003800000 */
.L_x_41309:
        /* <DEDUP_REMOVED lines=14> */
.L_x_41313:
        /* <DEDUP_REMOVED lines=12> */
.L_x_41316:
[----:B------:R-:W-:-:S07]  /*1e3a0*/  IMAD.MOV.U32 R8, RZ, RZ, R222 ;  /* 0x000000ffff087224 */ /* 0x000fce00078e00de */
.L_x_41317:
[----:B------:R-:W-:Y:S05]  /*1e3b0*/  BSYNC B1 ;  /* 0x0000000000017941 */ /* 0x000fea0003800000 */
.L_x_41315:
        /* <DEDUP_REMOVED lines=16> */
.L_x_41321:
[----:B------:R-:W-:Y:S05]  /*1e4c0*/  BSYNC B2 ;  /* 0x0000000000027941 */ /* 0x000fea0003800000 */
.L_x_41320:
        /* <DEDUP_REMOVED lines=44> */
.L_x_41319:
[----:B------:R-:W-:Y:S05]  /*1e790*/  BSYNC B1 ;  /* 0x0000000000017941 */ /* 0x000fea0003800000 */
.L_x_41318:
        /* <DEDUP_REMOVED lines=9> */
.L_x_41314:
        /* <DEDUP_REMOVED lines=12> */
.L_x_41323:
[----:B------:R-:W-:-:S07]  /*1e8f0*/  MOV R12, R222 ;  /* 0x000000de000c7202 */ /* 0x000fce0000000f00 */
.L_x_41324:
[----:B------:R-:W-:Y:S05]  /*1e900*/  BSYNC B1 ;  /* 0x0000000000017941 */ /* 0x000fea0003800000 */
.L_x_41322:
        /* <DEDUP_REMOVED lines=16> */
.L_x_41328:
[----:B------:R-:W-:Y:S05]  /*1ea10*/  BSYNC B2 ;  /* 0x0000000000027941 */ /* 0x000fea0003800000 */
.L_x_41327:
        /* <DEDUP_REMOVED lines=44> */
.L_x_41326:
[----:B------:R-:W-:Y:S05]  /*1ece0*/  BSYNC B1 ;  /* 0x0000000000017941 */ /* 0x000fea0003800000 */
.L_x_41325:
        /* <DEDUP_REMOVED lines=14> */
.L_x_41329:
        /* <DEDUP_REMOVED lines=12> */
.L_x_41332:
[----:B------:R-:W-:-:S07]  /*1ee90*/  IMAD.MOV.U32 R7, RZ, RZ, R222 ;  /* 0x000000ffff077224 */ /* 0x000fce00078e00de */
.L_x_41333:
[----:B------:R-:W-:Y:S05]  /*1eea0*/  BSYNC B1 ;  /* 0x0000000000017941 */ /* 0x000fea0003800000 */
.L_x_41331:
        /* <DEDUP_REMOVED lines=16> */
.L_x_41337:
[----:B------:R-:W-:Y:S05]  /*1efb0*/  BSYNC B2 ;  /* 0x0000000000027941 */ /* 0x000fea0003800000 */
.L_x_41336:
        /* <DEDUP_REMOVED lines=44> */
.L_x_41335:
[----:B------:R-:W-:Y:S05]  /*1f280*/  BSYNC B1 ;  /* 0x0000000000017941 */ /* 0x000fea0003800000 */
.L_x_41334:
        /* <DEDUP_REMOVED lines=9> */
.L_x_41330:
        /* <DEDUP_REMOVED lines=12> */
.L_x_41339:
[----:B------:R-:W-:-:S07]  /*1f3e0*/  MOV R12, R222 ;  /* 0x000000de000c7202 */ /* 0x000fce0000000f00 */
.L_x_41340:
[----:B------:R-:W-:Y:S05]  /*1f3f0*/  BSYNC B1 ;  /* 0x0000000000017941 */ /* 0x000fea0003800000 */
.L_x_41338:
        /* <DEDUP_REMOVED lines=16> */
.L_x_41344:
[----:B------:R-:W-:Y:S05]  /*1f500*/  BSYNC B2 ;  /* 0x0000000000027941 */ /* 0x000fea0003800000 */
.L_x_41343:
        /* <DEDUP_REMOVED lines=44> */
.L_x_41342:
[----:B------:R-:W-:Y:S05]  /*1f7d0*/  BSYNC B1 ;  /* 0x0000000000017941 */ /* 0x000fea0003800000 */
.L_x_41341:
        /* <DEDUP_REMOVED lines=14> */
.L_x_41345:
        /* <DEDUP_REMOVED lines=12> */
.L_x_41348:
[----:B------:R-:W-:-:S07]  /*1f980*/  IMAD.MOV.U32 R6, RZ, RZ, R222 ;  /* 0x000000ffff067224 */ /* 0x000fce00078e00de */
.L_x_41349:
[----:B------:R-:W-:Y:S05]  /*1f990*/  BSYNC B1 ;  /* 0x0000000000017941 */ /* 0x000fea0003800000 */
.L_x_41347:
        /* <DEDUP_REMOVED lines=16> */
.L_x_41353:
[----:B------:R-:W-:Y:S05]  /*1faa0*/  BSYNC B2 ;  /* 0x0000000000027941 */ /* 0x000fea0003800000 */
.L_x_41352:
        /* <DEDUP_REMOVED lines=44> */
.L_x_41351:
[----:B------:R-:W-:Y:S05]  /*1fd70*/  BSYNC B1 ;  /* 0x0000000000017941 */ /* 0x000fea0003800000 */
.L_x_41350:
        /* <DEDUP_REMOVED lines=9> */
.L_x_41346:
        /* <DEDUP_REMOVED lines=12> */
.L_x_41355:
[----:B------:R-:W-:-:S07]  /*1fed0*/  MOV R24, R222 ;  /* 0x000000de00187202 */ /* 0x000fce0000000f00 */
.L_x_41356:
[----:B------:R-:W-:Y:S05]  /*1fee0*/  BSYNC B1 ;  /* 0x0000000000017941 */ /* 0x000fea0003800000 */
.L_x_41354:
        /* <DEDUP_REMOVED lines=16> */
.L_x_41360:
[----:B------:R-:W-:Y:S05]  /*1fff0*/  BSYNC B2 ;  /* 0x0000000000027941 */ /* 0x000fea0003800000 */
.L_x_41359:
        /* <DEDUP_REMOVED lines=44> */
.L_x_41358:
[----:B------:R-:W-:Y:S05]  /*202c0*/  BSYNC B1 ;  /* 0x0000000000017941 */ /* 0x000fea0003800000 */
.L_x_41357:
        /* <DEDUP_REMOVED lines=14> */
.L_x_41361:
        /* <DEDUP_REMOVED lines=12> */
.L_x_41364:
[----:B------:R-:W-:-:S07]  /*20470*/  IMAD.MOV.U32 R5, RZ, RZ, R222 ;  /* 0x000000ffff057224 */ /* 0x000fce00078e00de */
.L_x_41365:
[----:B------:R-:W-:Y:S05]  /*20480*/  BSYNC B1 ;  /* 0x0000000000017941 */ /* 0x000fea0003800000 */
.L_x_41363:
        /* <DEDUP_REMOVED lines=16> */
.L_x_41369:
[----:B------:R-:W-:Y:S05]  /*20590*/  BSYNC B2 ;  /* 0x0000000000027941 */ /* 0x000fea0003800000 */
.L_x_41368:
        /* <DEDUP_REMOVED lines=44> */
.L_x_41367:
[----:B------:R-:W-:Y:S05]  /*20860*/  BSYNC B1 ;  /* 0x0000000000017941 */ /* 0x000fea0003800000 */
.L_x_41366:
        /* <DEDUP_REMOVED lines=9> */
.L_x_41362:
        /* <DEDUP_REMOVED lines=12> */
.L_x_41371:
[----:B------:R-:W-:-:S07]  /*209c0*/  MOV R22, R222 ;  /* 0x000000de00167202 */ /* 0x000fce0000000f00 */
.L_x_41372:
[----:B------:R-:W-:Y:S05]  /*209d0*/  BSYNC B1 ;  /* 0x0000000000017941 */ /* 0x000fea0003800000 */
.L_x_41370:
        /* <DEDUP_REMOVED lines=16> */
.L_x_41376:
[----:B------:R-:W-:Y:S05]  /*20ae0*/  BSYNC B2 ;  /* 0x0000000000027941 */ /* 0x000fea0003800000 */
.L_x_41375:
        /* <DEDUP_REMOVED lines=44> */
.L_x_41374:
[----:B------:R-:W-:Y:S05]  /*20db0*/  BSYNC B1 ;  /* 0x0000000000017941 */ /* 0x000fea0003800000 */
.L_x_41373:
        /* <DEDUP_REMOVED lines=12> */
.L_x_41377:
        /* <DEDUP_REMOVED lines=12> */
.L_x_41380:
[----:B------:R-:W-:-:S07]  /*20f40*/  IMAD.MOV.U32 R4, RZ, RZ, R222 ;  /* 0x000000ffff047224 */ /* 0x000fce00078e00de */
.L_x_41381:
[----:B------:R-:W-:Y:S05]  /*20f50*/  BSYNC B1 ;  /* 0x0000000000017941 */ /* 0x000fea0003800000 */
.L_x_41379:
        /* <DEDUP_REMOVED lines=16> */
.L_x_41385:
[----:B------:R-:W-:Y:S05]  /*21060*/  BSYNC B2 ;  /* 0x0000000000027941 */ /* 0x000fea0003800000 */
.L_x_41384:
        /* <DEDUP_REMOVED lines=44> */
.L_x_41383:
[----:B------:R-:W-:Y:S05]  /*21330*/  BSYNC B1 ;  /* 0x0000000000017941 */ /* 0x000fea0003800000 */
.L_x_41382:
        /* <DEDUP_REMOVED lines=9> */
.L_x_41378:
        /* <DEDUP_REMOVED lines=12> */
.L_x_41387:
[----:B------:R-:W-:-:S07]  /*21490*/  MOV R14, R222 ;  /* 0x000000de000e7202 */ /* 0x000fce0000000f00 */
.L_x_41388:
[----:B------:R-:W-:Y:S05]  /*214a0*/  BSYNC B1 ;  /* 0x0000000000017941 */ /* 0x000fea0003800000 */
.L_x_41386:
        /* <DEDUP_REMOVED lines=16> */
.L_x_41392:
[----:B------:R-:W-:Y:S05]  /*215b0*/  BSYNC B2 ;  /* 0x0000000000027941 */ /* 0x000fea0003800000 */
.L_x_41391:
        /* <DEDUP_REMOVED lines=44> */
.L_x_41390:
[----:B------:R-:W-:Y:S05]  /*21880*/  BSYNC B1 ;  /* 0x0000000000017941 */ /* 0x000fea0003800000 */
.L_x_41389:
        /* <DEDUP_REMOVED lines=12> */
.L_x_41393:
        /* <DEDUP_REMOVED lines=12> */
.L_x_41396:
[----:B------:R-:W-:-:S07]  /*21a10*/  IMAD.MOV.U32 R3, RZ, RZ, R222 ;  /* 0x000000ffff037224 */ /* 0x000fce00078e00de */
.L_x_41397:
[----:B------:R-:W-:Y:S05]  /*21a20*/  BSYNC B1 ;  /* 0x0000000000017941 */ /* 0x000fea0003800000 */
.L_x_41395:
        /* <DEDUP_REMOVED lines=16> */
.L_x_41401:
[----:B------:R-:W-:Y:S05]  /*21b30*/  BSYNC B2 ;  /* 0x0000000000027941 */ /* 0x000fea0003800000 */
.L_x_41400:
        /* <DEDUP_REMOVED lines=44> */
.L_x_41399:
[----:B------:R-:W-:Y:S05]  /*21e00*/  BSYNC B1 ;  /* 0x0000000000017941 */ /* 0x000fea0003800000 */
.L_x_41398:
        /* <DEDUP_REMOVED lines=9> */
.L_x_41394:
        /* <DEDUP_REMOVED lines=12> */
.L_x_41403:
[----:B------:R-:W-:-:S07]  /*21f60*/  MOV R14, R222 ;  /* 0x000000de000e7202 */ /* 0x000fce0000000f00 */
.L_x_41404:
[----:B------:R-:W-:Y:S05]  /*21f70*/  BSYNC B1 ;  /* 0x0000000000017941 */ /* 0x000fea0003800000 */
.L_x_41402:
        /* <DEDUP_REMOVED lines=16> */
.L_x_41408:
[----:B------:R-:W-:Y:S05]  /*22080*/  BSYNC B2 ;  /* 0x0000000000027941 */ /* 0x000fea0003800000 */
.L_x_41407:
        /* <DEDUP_REMOVED lines=44> */
.L_x_41406:
[----:B------:R-:W-:Y:S05]  /*22350*/  BSYNC B1 ;  /* 0x0000000000017941 */ /* 0x000fea0003800000 */
.L_x_41405:
        /* <DEDUP_REMOVED lines=12> */
.L_x_41409:
        /* <DEDUP_REMOVED lines=12> */
.L_x_41412:
[----:B------:R-:W-:-:S07]  /*224e0*/  IMAD.MOV.U32 R2, RZ, RZ, R222 ;  /* 0x000000ffff027224 */ /* 0x000fce00078e00de */
.L_x_41413:
[----:B------:R-:W-:Y:S05]  /*224f0*/  BSYNC B1 ;  /* 0x0000000000017941 */ /* 0x000fea0003800000 */
.L_x_41411:
        /* <DEDUP_REMOVED lines=18> */
.L_x_41417:
[----:B------:R-:W-:Y:S05]  /*22620*/  BSYNC B2 ;  /* 0x0000000000027941 */ /* 0x000fea0003800000 */
.L_x_41416:
[----:B------:R-:W-:Y:S01]  /*22630*/  IMAD.HI.U32 R12, R224, -0x326172a9, RZ ;  /* 0xcd9e8d57e00c7827 */ /* 0x000fe200078e00ff */
[----:B------:R-:W-:-:S03]  /*22640*/  LOP3.LUT R13, R13, UR7, R218, 0x96, !PT ;  /* 0x000000070d0d7c12 */ /* 0x000fc6000f8e96da */
[----:B------:R-:W-:Y:S01]  /*22650*/  IMAD R19, R224, -0x326172a9, RZ ;  /* 0xcd9e8d57e0137824 */ /* 0x000fe200078e02ff */
[----:B------:R-:W-:Y:S01]  /*22660*/  LOP3.LUT R12, R12, UR6, R221, 0x96, !PT ;  /* 0x000000060c0c7c12 */ /* 0x000fe2000f8e96dd */
[----:B------:R-:W-:-:S04]  /*22670*/  IMAD.WIDE.U32 R14, R13, -0x326172a9, RZ ;  /* 0xcd9e8d570d0e7825 */ /* 0x000fc800078e00ff */
[----:B------:R-:W-:Y:S02]  /*22680*/  IMAD R13, R223, -0x2daee0ad, RZ ;  /* 0xd2511f53df0d7824 */ /* 0x000fe400078e02ff */
        /* <DEDUP_REMOVED lines=38> */
.L_x_41415:
[----:B------:R-:W-:Y:S05]  /*228f0*/  BSYNC B1 ;  /* 0x0000000000017941 */ /* 0x000fea0003800000 */
.L_x_41414:
        /* <DEDUP_REMOVED lines=9> */
.L_x_41410:
        /* <DEDUP_REMOVED lines=55> */
.L_x_41418:
        /* <DEDUP_REMOVED lines=16> */
.L_x_41420:
[----:B------:R-:W-:-:S07]  /*22e00*/  MOV R214, R222 ;  /* 0x000000de00d67202 */ /* 0x000fce0000000f00 */
.L_x_41421:
[----:B------:R-:W-:Y:S05]  /*22e10*/  BSYNC B1 ;  /* 0x0000000000017941 */ /* 0x000fea0003800000 */
.L_x_41419:
        /* <DEDUP_REMOVED lines=16> */
.L_x_41425:
[----:B------:R-:W-:Y:S05]  /*22f20*/  BSYNC B2 ;  /* 0x0000000000027941 */ /* 0x000fea0003800000 */
.L_x_41424:
        /* <DEDUP_REMOVED lines=44> */
.L_x_41423:
[----:B------:R-:W-:Y:S05]  /*231f0*/  BSYNC B1 ;  /* 0x0000000000017941 */ /* 0x000fea0003800000 */
.L_x_41422:
        /* <DEDUP_REMOVED lines=14> */
.L_x_41426:
        /* <DEDUP_REMOVED lines=12> */
.L_x_41429:
[----:B------:R-:W-:-:S07]  /*233a0*/  IMAD.MOV.U32 R9, RZ, RZ, R222 ;  /* 0x000000ffff097224 */ /* 0x000fce00078e00de */
.L_x_41430:
[----:B------:R-:W-:Y:S05]  /*233b0*/  BSYNC B1 ;  /* 0x0000000000017941 */ /* 0x000fea0003800000 */
.L_x_41428:
        /* <DEDUP_REMOVED lines=16> */
.L_x_41434:
[----:B------:R-:W-:Y:S05]  /*234c0*/  BSYNC B2 ;  /* 0x0000000000027941 */ /* 0x000fea0003800000 */
.L_x_41433:
        /* <DEDUP_REMOVED lines=44> */
.L_x_41432:
[----:B------:R-:W-:Y:S05]  /*23790*/  BSYNC B1 ;  /* 0x0000000000017941 */ /* 0x000fea0003800000 */
.L_x_41431:
        /* <DEDUP_REMOVED lines=9> */
.L_x_41427:
        /* <DEDUP_REMOVED lines=12> */
.L_x_41436:
[----:B------:R-:W-:-:S07]  /*238f0*/  MOV R21, R222 ;  /* 0x000000de00157202 */ /* 0x000fce0000000f00 */
.L_x_41437:
[----:B------:R-:W-:Y:S05]  /*23900*/  BSYNC B1 ;  /* 0x0000000000017941 */ /* 0x000fea0003800000 */
.L_x_41435:
        /* <DEDUP_REMOVED lines=16> */
.L_x_41441:
[----:B------:R-:W-:Y:S05]  /*23a10*/  BSYNC B2 ;  /* 0x0000000000027941 */ /* 0x000fea0003800000 */
.L_x_41440:
        /* <DEDUP_REMOVED lines=44> */
.L_x_41439:
[----:B------:R-:W-:Y:S05]  /*23ce0*/  BSYNC B1 ;  /* 0x0000000000017941 */ /* 0x000fea0003800000 */
.L_x_41438:
        /* <DEDUP_REMOVED lines=14> */
.L_x_41442:
        /* <DEDUP_REMOVED lines=12> */
.L_x_41445:
[----:B------:R-:W-:-:S07]  /*23e90*/  IMAD.MOV.U32 R8, RZ, RZ, R222 ;  /* 0x000000ffff087224 */ /* 0x000fce00078e00de */
.L_x_41446:
[----:B------:R-:W-:Y:S05]  /*23ea0*/  BSYNC B1 ;  /* 0x0000000000017941 */ /* 0x000fea0003800000 */
.L_x_41444:
        /* <DEDUP_REMOVED lines=16> */
.L_x_41450:
[----:B------:R-:W-:Y:S05]  /*23fb0*/  BSYNC B2 ;  /* 0x0000000000027941 */ /* 0x000fea0003800000 */
.L_x_41449:
        /* <DEDUP_REMOVED lines=44> */
.L_x_41448:
[----:B------:R-:W-:Y:S05]  /*24280*/  BSYNC B1 ;  /* 0x0000000000017941 */ /* 0x000fea0003800000 */
.L_x_41447:
        /* <DEDUP_REMOVED lines=9> */
.L_x_41443:
        /* <DEDUP_REMOVED lines=12> */
.L_x_41452:
[----:B------:R-:W-:-:S07]  /*243e0*/  MOV R12, R222 ;  /* 0x000000de000c7202 */ /* 0x000fce0000000f00 */
.L_x_41453:
[----:B------:R-:W-:Y:S05]  /*243f0*/  BSYNC B1 ;  /* 0x0000000000017941 */ /* 0x000fea0003800000 */
.L_x_41451:
        /* <DEDUP_REMOVED lines=16> */
.L_x_41457:
[----:B------:R-:W-:Y:S05]  /*24500*/  BSYNC B2 ;  /* 0x0000000000027941 */ /* 0x000fea0003800000 */
.L_x_41456:
        /* <DEDUP_REMOVED lines=44> */
.L_x_41455:
[----:B------:R-:W-:Y:S05]  /*247d0*/  BSYNC B1 ;  /* 0x0000000000017941 */ /* 0x000fea0003800000 */
.L_x_41454:
        /* <DEDUP_REMOVED lines=14> */
.L_x_41458:
        /* <DEDUP_REMOVED lines=12> */
.L_x_41461:
[----:B------:R-:W-:-:S07]  /*24980*/  IMAD.MOV.U32 R7, RZ, RZ, R222 ;  /* 0x000000ffff077224 */ /* 0x000fce00078e00de */
.L_x_41462:
[----:B------:R-:W-:Y:S05]  /*24990*/  BSYNC B1 ;  /* 0x0000000000017941 */ /* 0x000fea0003800000 */
.L_x_41460:
        /* <DEDUP_REMOVED lines=16> */
.L_x_41466:
[----:B------:R-:W-:Y:S05]  /*24aa0*/  BSYNC B2 ;  /* 0x0000000000027941 */ /* 0x000fea0003800000 */
.L_x_41465:
        /* <DEDUP_REMOVED lines=44> */
.L_x_41464:
[----:B------:R-:W-:Y:S05]  /*24d70*/  BSYNC B1 ;  /* 0x0000000000017941 */ /* 0x000fea0003800000 */
.L_x_41463:
        /* <DEDUP_REMOVED lines=9> */
.L_x_41459:
        /* <DEDUP_REMOVED lines=12> */
.L_x_41468:
[----:B------:R-:W-:-:S07]  /*24ed0*/  MOV R12, R222 ;  /* 0x000000de000c7202 */ /* 0x000fce0000000f00 */
.L_x_41469:
[----:B------:R-:W-:Y:S05]  /*24ee0*/  BSYNC B1 ;  /* 0x0000000000017941 */ /* 0x000fea0003800000 */
.L_x_41467:
        /* <DEDUP_REMOVED lines=16> */
.L_x_41473:
[----:B------:R-:W-:Y:S05]  /*24ff0*/  BSYNC B2 ;  /* 0x0000000000027941 */ /* 0x000fea0003800000 */
.L_x_41472:
        /* <DEDUP_REMOVED lines=44> */
.L_x_41471:
[----:B------:R-:W-:Y:S05]  /*252c0*/  BSYNC B1 ;  /* 0x0000000000017941 */ /* 0x000fea0003800000 */
.L_x_41470:
        /* <DEDUP_REMOVED lines=14> */
.L_x_41474:
        /* <DEDUP_REMOVED lines=12> */
.L_x_41477:
[----:B------:R-:W-:-:S07]  /*25470*/  IMAD.MOV.U32 R6, RZ, RZ, R222 ;  /* 0x000000ffff067224 */ /* 0x000fce00078e00de */
.L_x_41478:
[----:B------:R-:W-:Y:S05]  /*25480*/  BSYNC B1 ;  /* 0x0000000000017941 */ /* 0x000fea0003800000 */
.L_x_41476:
        /* <DEDUP_REMOVED lines=16> */
.L_x_41482:
[----:B------:R-:W-:Y:S05]  /*25590*/  BSYNC B2 ;  /* 0x0000000000027941 */ /* 0x000fea0003800000 */
.L_x_41481:
        /* <DEDUP_REMOVED lines=44> */
.L_x_41480:
[----:B------:R-:W-:Y:S05]  /*25860*/  BSYNC B1 ;  /* 0x0000000000017941 */ /* 0x000fea0003800000 */
.L_x_41479:
        /* <DEDUP_REMOVED lines=9> */
.L_x_41475:
        /* <DEDUP_REMOVED lines=12> */
.L_x_41484:
[----:B------:R-:W-:-:S07]  /*259c0*/  MOV R234, R222 ;  /* 0x000000de00ea7202 */ /* 0x000fce0000000f00 */
.L_x_41485:
[----:B------:R-:W-:Y:S05]  /*259d0*/  BSYNC B1 ;  /* 0x0000000000017941 */ /* 0x000fea0003800000 */
.L_x_41483:
        /* <DEDUP_REMOVED lines=16> */
.L_x_41489:
[----:B------:R-:W-:Y:S05]  /*25ae0*/  BSYNC B2 ;  /* 0x0000000000027941 */ /* 0x000fea0003800000 */
.L_x_41488:
        /* <DEDUP_REMOVED lines=44> */
.L_x_41487:
[----:B------:R-:W-:Y:S05]  /*25db0*/  BSYNC B1 ;  /* 0x0000000000017941 */ /* 0x000fea0003800000 */
.L_x_41486:
        /* <DEDUP_REMOVED lines=14> */
.L_x_41490:
        /* <DEDUP_REMOVED lines=12> */
.L_x_41493:
[----:B------:R-:W-:-:S07]  /*25f60*/  IMAD.MOV.U32 R5, RZ, RZ, R222 ;  /* 0x000000ffff057224 */ /* 0x000fce00078e00de */
.L_x_41494:
[----:B------:R-:W-:Y:S05]  /*25f70*/  BSYNC B1 ;  /* 0x0000000000017941 */ /* 0x000fea0003800000 */
.L_x_41492:
        /* <DEDUP_REMOVED lines=16> */
.L_x_41498:
[----:B------:R-:W-:Y:S05]  /*26080*/  BSYNC B2 ;  /* 0x0000000000027941 */ /* 0x000fea0003800000 */
.L_x_41497:
        /* <DEDUP_REMOVED lines=44> */
.L_x_41496:
[----:B------:R-:W-:Y:S05]  /*26350*/  BSYNC B1 ;  /* 0x0000000000017941 */ /* 0x000fea0003800000 */
.L_x_41495:
        /* <DEDUP_REMOVED lines=9> */
.L_x_41491:
        /* <DEDUP_REMOVED lines=12> */
.L_x_41500:
[----:B------:R-:W-:-:S07]  /*264b0*/  MOV R17, R222 ;  /* 0x000000de00117202 */ /* 0x000fce0000000f00 */
.L_x_41501:
[----:B------:R-:W-:Y:S05]  /*264c0*/  BSYNC B1 ;  /* 0x0000000000017941 */ /* 0x000fea0003800000 */
.L_x_41499:
        /* <DEDUP_REMOVED lines=16> */
.L_x_41505:
[----:B------:R-:W-:Y:S05]  /*265d0*/  BSYNC B2 ;  /* 0x0000000000027941 */ /* 0x000fea0003800000 */
.L_x_41504:
        /* <DEDUP_REMOVED lines=44> */
.L_x_41503:
[----:B------:R-:W-:Y:S05]  /*268a0*/  BSYNC B1 ;  /* 0x0000000000017941 */ /* 0x000fea0003800000 */
.L_x_41502:
        /* <DEDUP_REMOVED lines=12> */
.L_x_41506:
        /* <DEDUP_REMOVED lines=12> */
.L_x_41509:
[----:B------:R-:W-:-:S07]  /*26a30*/  IMAD.MOV.U32 R4, RZ, RZ, R222 ;  /* 0x000000ffff047224 */ /* 0x000fce00078e00de */
.L_x_41510:
[----:B------:R-:W-:Y:S05]  /*26a40*/  BSYNC B1 ;  /* 0x0000000000017941 */ /* 0x000fea0003800000 */
.L_x_41508:
        /* <DEDUP_REMOVED lines=16> */
.L_x_41514:
[----:B------:R-:W-:Y:S05]  /*26b50*/  BSYNC B2 ;  /* 0x0000000000027941 */ /* 0x000fea0003800000 */
.L_x_41513:
        /* <DEDUP_REMOVED lines=44> */
.L_x_41512:
[----:B------:R-:W-:Y:S05]  /*26e20*/  BSYNC B1 ;  /* 0x0000000000017941 */ /* 0x000fea0003800000 */
.L_x_41511:
        /* <DEDUP_REMOVED lines=9> */
.L_x_41507:
        /* <DEDUP_REMOVED lines=12> */
.L_x_41516:
[----:B------:R-:W-:-:S07]  /*26f80*/  MOV R14, R222 ;  /* 0x000000de000e7202 */ /* 0x000fce0000000f00 */
.L_x_41517:
[----:B------:R-:W-:Y:S05]  /*26f90*/  BSYNC B1 ;  /* 0x0000000000017941 */ /* 0x000fea0003800000 */
.L_x_41515:
        /* <DEDUP_REMOVED lines=16> */
.L_x_41521:
[----:B------:R-:W-:Y:S05]  /*270a0*/  BSYNC B2 ;  /* 0x0000000000027941 */ /* 0x000fea0003800000 */
.L_x_41520:
        /* <DEDUP_REMOVED lines=44> */
.L_x_41519:
[----:B------:R-:W-:Y:S05]  /*27370*/  BSYNC B1 ;  /* 0x0000000000017941 */ /* 0x000fea0003800000 */
.L_x_41518:
        /* <DEDUP_REMOVED lines=12> */
.L_x_41522:
        /* <DEDUP_REMOVED lines=12> */
.L_x_41525:
[----:B------:R-:W-:-:S07]  /*27500*/  IMAD.MOV.U32 R3, RZ, RZ, R222 ;  /* 0x000000ffff037224 */ /* 0x000fce00078e00de */
.L_x_41526:
[----:B------:R-:W-:Y:S05]  /*27510*/  BSYNC B1 ;  /* 0x0000000000017941 */ /* 0x000fea0003800000 */
.L_x_41524:
        /* <DEDUP_REMOVED lines=16> */
.L_x_41530:
[----:B------:R-:W-:Y:S05]  /*27620*/  BSYNC B2 ;  /* 0x0000000000027941 */ /* 0x000fea0003800000 */
.L_x_41529:
        /* <DEDUP_REMOVED lines=44> */
.L_x_41528:
[----:B------:R-:W-:Y:S05]  /*278f0*/  BSYNC B1 ;  /* 0x0000000000017941 */ /* 0x000fea0003800000 */
.L_x_41527:
        /* <DEDUP_REMOVED lines=9> */
.L_x_41523:
        /* <DEDUP_REMOVED lines=12> */
.L_x_41532:
[----:B------:R-:W-:-:S07]  /*27a50*/  MOV R14, R222 ;  /* 0x000000de000e7202 */ /* 0x000fce0000000f00 */
.L_x_41533:
[----:B------:R-:W-:Y:S05]  /*27a60*/  BSYNC B1 ;  /* 0x0000000000017941 */ /* 0x000fea0003800000 */
.L_x_41531:
        /* <DEDUP_REMOVED lines=16> */
.L_x_41537:
[----:B------:R-:W-:Y:S05]  /*27b70*/  BSYNC B2 ;  /* 0x0000000000027941 */ /* 0x000fea0003800000 */
.L_x_41536:
        /* <DEDUP_REMOVED lines=44> */
.L_x_41535:
[----:B------:R-:W-:Y:S05]  /*27e40*/  BSYNC B1 ;  /* 0x0000000000017941 */ /* 0x000fea0003800000 */
.L_x_41534:
        /* <DEDUP_REMOVED lines=12> */
.L_x_41538:
        /* <DEDUP_REMOVED lines=12> */
.L_x_41541:
[----:B------:R-:W-:-:S07]  /*27fd0*/  IMAD.MOV.U32 R2, RZ, RZ, R222 ;  /* 0x000000ffff027224 */ /* 0x000fce00078e00de */
.L_x_41542:
[----:B------:R-:W-:Y:S05]  /*27fe0*/  BSYNC B1 ;  /* 0x0000000000017941 */ /* 0x000fea0003800000 */
.L_x_41540:
        /* <DEDUP_REMOVED lines=18> */
.L_x_41546:
[----:B------:R-:W-:Y:S05]  /*28110*/  BSYNC B2 ;  /* 0x0000000000027941 */ /* 0x000fea0003800000 */
.L_x_41545:
        /* <DEDUP_REMOVED lines=44> */
.L_x_41544:
[----:B------:R-:W-:Y:S05]  /*283e0*/  BSYNC B1 ;  /* 0x0000000000017941 */ /* 0x000fea0003800000 */
.L_x_41543:
        /* <DEDUP_REMOVED lines=9> */
.L_x_41539:
        /* <DEDUP_REMOVED lines=53> */
.L_x_41547:
        /* <DEDUP_REMOVED lines=18> */
.L_x_41549:
[----:B------:R-:W-:-:S07]  /*288f0*/  MOV R242, R222 ;  /* 0x000000de00f27202 */ /* 0x000fce0000000f00 */
.L_x_41550:
[----:B------:R-:W-:Y:S05]  /*28900*/  BSYNC B1 ;  /* 0x0000000000017941 */ /* 0x000fea0003800000 */
.L_x_41548:
        /* <DEDUP_REMOVED lines=16> */
.L_x_41554:
[----:B------:R-:W-:Y:S05]  /*28a10*/  BSYNC B2 ;  /* 0x0000000000027941 */ /* 0x000fea0003800000 */
.L_x_41553:
        /* <DEDUP_REMOVED lines=44> */
.L_x_41552:
[----:B------:R-:W-:Y:S05]  /*28ce0*/  BSYNC B1 ;  /* 0x0000000000017941 */ /* 0x000fea0003800000 */
.L_x_41551:
        /* <DEDUP_REMOVED lines=14> */
.L_x_41555:
        /* <DEDUP_REMOVED lines=12> */
.L_x_41558:
[----:B------:R-:W-:-:S07]  /*28e90*/  IMAD.MOV.U32 R9, RZ, RZ, R222 ;  /* 0x000000ffff097224 */ /* 0x000fce00078e00de */
.L_x_41559:
[----:B------:R-:W-:Y:S05]  /*28ea0*/  BSYNC B1 ;  /* 0x0000000000017941 */ /* 0x000fea0003800000 */
.L_x_41557:
        /* <DEDUP_REMOVED lines=16> */
.L_x_41563:
[----:B------:R-:W-:Y:S05]  /*28fb0*/  BSYNC B2 ;  /* 0x0000000000027941 */ /* 0x000fea0003800000 */
.L_x_41562:
        /* <DEDUP_REMOVED lines=44> */
.L_x_41561:
[----:B------:R-:W-:Y:S05]  /*29280*/  BSYNC B1 ;  /* 0x0000000000017941 */ /* 0x000fea0003800000 */
.L_x_41560:
[----:B------:R-:W-:Y:S01]  /*29290*/  I2FP.F32.U32 R9, R9 ;  /* 0x0000000900097245 */ /* 0x000fe20000201000 */
[----:B------:R-:W-:-:S04]  /*292a0*/  HADD2.F32 R14, -RZ, R72.H0_H0 ;  /* 0x20000048ff0e7230 */ /* 0x000fc80000004100 */
[----:B------:R-:W-:-:S05]  /*292b0*/  FFMA.FTZ R9, R9, R10, 1.1641532182693481445e-10 ;  /* 0x2f00000009097423 */ /* 0x000fca000001000a */
[----:B------:R-:W-:Y:S01]  /*292c0*/  FSETP.GTU.FTZ.AND P3, PT, R9, R216, PT ;  /* 0x000000d80900720b */ /* 0x000fe20003f7c000 */
[----:B------:R-:W-:-:S05]  /*292d0*/  FMUL.FTZ R9, R14, R11 ;  /* 0x0000000b0e097220 */ /* 0x000fca0000410000 */
[----:B------:R-:W-:-:S05]  /*292e0*/  FSEL R9, R9, RZ, !P3 ;  /* 0x000000ff09097208 */ /* 0x000fca0005800000 */
[----:B------:R-:W-:Y:S01]  /*292f0*/  FADD.FTZ R12, R12, R9 ;  /* 0x000000090c0c7221 */ /* 0x000fe20000010000 */
[----:B------:R-:W-:-:S03]  /*29300*/  SEL R9, RZ, 0x1, P3 ;  /* 0x00000001ff097807 */ /* 0x000fc60001800000 */
[----:B------:R-:W-:-:S07]  /*29310*/  @P1 FADD.FTZ R12, R80, R12 ;  /* 0x0000000c500c1221 */ /* 0x000fce0000010000 */
.L_x_41556:
        /* <DEDUP_REMOVED lines=12> */
.L_x_41565:
[----:B------:R-:W-:-:S07]  /*293e0*/  MOV R13, R222 ;  /* 0x000000de000d7202 */ /* 0x000fce0000000f00 */
.L_x_41566:
[----:B------:R-:W-:Y:S05]  /*293f0*/  BSYNC B1 ;  /* 0x0000000000017941 */ /* 0x000fea0003800000 */
.L_x_41564:
        /* <DEDUP_REMOVED lines=16> */
.L_x_41570:
[----:B------:R-:W-:Y:S05]  /*29500*/  BSYNC B2 ;  /* 0x0000000000027941 */ /* 0x000fea0003800000 */
.L_x_41569:
        /* <DEDUP_REMOVED lines=44> */
.L_x_41568:
[----:B------:R-:W-:Y:S05]  /*297d0*/  BSYNC B1 ;  /* 0x0000000000017941 */ /* 0x000fea0003800000 */
.L_x_41567:
        /* <DEDUP_REMOVED lines=14> */
.L_x_41571:
        /* <DEDUP_REMOVED lines=12> */
.L_x_41574:
[----:B------:R-:W-:-:S07]  /*29980*/  IMAD.MOV.U32 R8, RZ, RZ, R222 ;  /* 0x000000ffff087224 */ /* 0x000fce00078e00de */
.L_x_41575:
[----:B------:R-:W-:Y:S05]  /*29990*/  BSYNC B1 ;  /* 0x0000000000017941 */ /* 0x000fea0003800000 */
.L_x_41573:
        /* <DEDUP_REMOVED lines=16> */
.L_x_41579:
[----:B------:R-:W-:Y:S05]  /*29aa0*/  BSYNC B2 ;  /* 0x0000000000027941 */ /* 0x000fea0003800000 */
.L_x_41578:
        /* <DEDUP_REMOVED lines=44> */
.L_x_41577:
[----:B------:R-:W-:Y:S05]  /*29d70*/  BSYNC B1 ;  /* 0x0000000000017941 */ /* 0x000fea0003800000 */
.L_x_41576:
[----:B------:R-:W-:Y:S01]  /*29d80*/  I2FP.F32.U32 R235, R8 ;  /* 0x0000000800eb7245 */ /* 0x000fe20000201000 */
[----:B------:R-:W-:-:S04]  /*29d90*/  HADD2.F32 R8, -RZ, R72.H1_H1 ;  /* 0x30000048ff087230 */ /* 0x000fc80000004100 */
[----:B------:R-:W-:Y:S01]  /*29da0*/  FFMA.FTZ R235, R235, R10, 1.1641532182693481445e-10 ;  /* 0x2f000000ebeb7423 */ /* 0x000fe2000001000a */
[----:B------:R-:W-:-:S04]  /*29db0*/  FMUL.FTZ R8, R8, R11 ;  /* 0x0000000b08087220 */ /* 0x000fc80000410000 */
[----:B------:R-:W-:-:S04]  /*29dc0*/  FSETP.GTU.FTZ.AND P3, PT, R235, R216, PT ;  /* 0x000000d8eb00720b */ /* 0x000fc80003f7c000 */
[----:B------:R-:W-:-:S05]  /*29dd0*/  FSEL R8, R8, RZ, !P3 ;  /* 0x000000ff08087208 */ /* 0x000fca0005800000 */
[----:B------:R-:W-:Y:S01]  /*29de0*/  FADD.FTZ R13, R13, R8 ;  /* 0x000000080d0d7221 */ /* 0x000fe20000010000 */
[----:B------:R-:W-:-:S03]  /*29df0*/  SEL R8, RZ, 0x1, P3 ;  /* 0x00000001ff087807 */ /* 0x000fc60001800000 */
[----:B------:R-:W-:-:S07]  /*29e00*/  @P1 FADD.FTZ R13, R81, R13 ;  /* 0x0000000d510d1221 */ /* 0x000fce0000010000 */
.L_x_41572:
        /* <DEDUP_REMOVED lines=12> */
.L_x_41581:
[----:B------:R-:W-:-:S07]  /*29ed0*/  MOV R212, R222 ;  /* 0x000000de00d47202 */ /* 0x000fce0000000f00 */
.L_x_41582:
[----:B------:R-:W-:Y:S05]  /*29ee0*/  BSYNC B1 ;  /* 0x0000000000017941 */ /* 0x000fea0003800000 */
.L_x_41580:
        /* <DEDUP_REMOVED lines=16> */
.L_x_41586:
[----:B------:R-:W-:Y:S05]  /*29ff0*/  BSYNC B2 ;  /* 0x0000000000027941 */ /* 0x000fea0003800000 */
.L_x_41585:
        /* <DEDUP_REMOVED lines=44> */
.L_x_41584:
[----:B------:R-:W-:Y:S05]  /*2a2c0*/  BSYNC B1 ;  /* 0x0000000000017941 */ /* 0x000fea0003800000 */
.L_x_41583:
        /* <DEDUP_REMOVED lines=14> */
.L_x_41587:
        /* <DEDUP_REMOVED lines=12> */
.L_x_41590:
[----:B------:R-:W-:-:S07]  /*2a470*/  IMAD.MOV.U32 R7, RZ, RZ, R222 ;  /* 0x000000ffff077224 */ /* 0x000fce00078e00de */
.L_x_41591:
[----:B------:R-:W-:Y:S05]  /*2a480*/  BSYNC B1 ;  /* 0x0000000000017941 */ /* 0x000fea0003800000 */
.L_x_41589:
        /* <DEDUP_REMOVED lines=16> */
.L_x_41595:
[----:B------:R-:W-:Y:S05]  /*2a590*/  BSYNC B2 ;  /* 0x0000000000027941 */ /* 0x000fea0003800000 */
.L_x_41594:
        /* <DEDUP_REMOVED lines=44> */
.L_x_41593:
[----:B------:R-:W-:Y:S05]  /*2a860*/  BSYNC B1 ;  /* 0x0000000000017941 */ /* 0x000fea0003800000 */
.L_x_41592:
        /* <DEDUP_REMOVED lines=9> */
.L_x_41588:
        /* <DEDUP_REMOVED lines=12> */
.L_x_41597:
[----:B------:R-:W-:-:S07]  /*2a9c0*/  MOV R15, R222 ;  /* 0x000000de000f7202 */ /* 0x000fce0000000f00 */
.L_x_41598:
[----:B------:R-:W-:Y:S05]  /*2a9d0*/  BSYNC B1 ;  /* 0x0000000000017941 */ /* 0x000fea0003800000 */
.L_x_41596:
        /* <DEDUP_REMOVED lines=16> */
.L_x_41602:
[----:B------:R-:W-:Y:S05]  /*2aae0*/  BSYNC B2 ;  /* 0x0000000000027941 */ /* 0x000fea0003800000 */
.L_x_41601:
        /* <DEDUP_REMOVED lines=44> */
.L_x_41600:
[----:B------:R-:W-:Y:S05]  /*2adb0*/  BSYNC B1 ;  /* 0x0000000000017941 */ /* 0x000fea0003800000 */
.L_x_41599:
        /* <DEDUP_REMOVED lines=14> */
.L_x_41603:
        /* <DEDUP_REMOVED lines=12> */
.L_x_41606:
[----:B------:R-:W-:-:S07]  /*2af60*/  IMAD.MOV.U32 R6, RZ, RZ, R222 ;  /* 0x000000ffff067224 */ /* 0x000fce00078e00de */
.L_x_41607:
[----:B------:R-:W-:Y:S05]  /*2af70*/  BSYNC B1 ;  /* 0x0000000000017941 */ /* 0x000fea0003800000 */
.L_x_41605:
        /* <DEDUP_REMOVED lines=16> */
.L_x_41611:
[----:B------:R-:W-:Y:S05]  /*2b080*/  BSYNC B2 ;  /* 0x0000000000027941 */ /* 0x000fea0003800000 */
.L_x_41610:
        /* <DEDUP_REMOVED lines=44> */
.L_x_41609:
[----:B------:R-:W-:Y:S05]  /*2b350*/  BSYNC B1 ;  /* 0x0000000000017941 */ /* 0x000fea0003800000 */
.L_x_41608:
        /* <DEDUP_REMOVED lines=9> */
.L_x_41604:
        /* <DEDUP_REMOVED lines=12> */
.L_x_41613:
[----:B------:R-:W-:-:S07]  /*2b4b0*/  MOV R235, R222 ;  /* 0x000000de00eb7202 */ /* 0x000fce0000000f00 */
.L_x_41614:
[----:B------:R-:W-:Y:S05]  /*2b4c0*/  BSYNC B1 ;  /* 0x0000000000017941 */ /* 0x000fea0003800000 */
.L_x_41612:
        /* <DEDUP_REMOVED lines=16> */
.L_x_41618:
[----:B------:R-:W-:Y:S05]  /*2b5d0*/  BSYNC B2 ;  /* 0x0000000000027941 */ /* 0x000fea0003800000 */
.L_x_41617:
        /* <DEDUP_REMOVED lines=44> */
.L_x_41616:
[----:B------:R-:W-:Y:S05]  /*2b8a0*/  BSYNC B1 ;  /* 0x0000000000017941 */ /* 0x000fea0003800000 */
.L_x_41615:
        /* <DEDUP_REMOVED lines=14> */
.L_x_41619:
        /* <DEDUP_REMOVED lines=12> */
.L_x_41622:
[----:B------:R-:W-:-:S07]  /*2ba50*/  IMAD.MOV.U32 R5, RZ, RZ, R222 ;  /* 0x000000ffff057224 */ /* 0x000fce00078e00de */
.L_x_41623:
[----:B------:R-:W-:Y:S05]  /*2ba60*/  BSYNC B1 ;  /* 0x0000000000017941 */ /* 0x000fea0003800000 */
.L_x_41621:
        /* <DEDUP_REMOVED lines=16> */
.L_x_41627:
[----:B------:R-:W-:Y:S05]  /*2bb70*/  BSYNC B2 ;  /* 0x0000000000027941 */ /* 0x000fea0003800000 */
.L_x_41626:
        /* <DEDUP_REMOVED lines=44> */
.L_x_41625:
[----:B------:R-:W-:Y:S05]  /*2be40*/  BSYNC B1 ;  /* 0x0000000000017941 */ /* 0x000fea0003800000 */
.L_x_41624:
        /* <DEDUP_REMOVED lines=9> */
.L_x_41620:
        /* <DEDUP_REMOVED lines=12> */
.L_x_41629:
[----:B------:R-:W-:-:S07]  /*2bfa0*/  MOV R213, R222 ;  /* 0x000000de00d57202 */ /* 0x000fce0000000f00 */
.L_x_41630:
[----:B------:R-:W-:Y:S05]  /*2bfb0*/  BSYNC B1 ;  /* 0x0000000000017941 */ /* 0x000fea0003800000 */
.L_x_41628:
        /* <DEDUP_REMOVED lines=16> */
.L_x_41634:
[----:B------:R-:W-:Y:S05]  /*2c0c0*/  BSYNC B2 ;  /* 0x0000000000027941 */ /* 0x000fea0003800000 */
.L_x_41633:
        /* <DEDUP_REMOVED lines=44> */
.L_x_41632:
[----:B------:R-:W-:Y:S05]  /*2c390*/  BSYNC B1 ;  /* 0x0000000000017941 */ /* 0x000fea0003800000 */
.L_x_41631:
        /* <DEDUP_REMOVED lines=12> */
.L_x_41635:
        /* <DEDUP_REMOVED lines=12> */
.L_x_41638:
[----:B------:R-:W-:-:S07]  /*2c520*/  IMAD.MOV.U32 R4, RZ, RZ, R222 ;  /* 0x000000ffff047224 */ /* 0x000fce00078e00de */
.L_x_41639:
[----:B------:R-:W-:Y:S05]  /*2c530*/  BSYNC B1 ;  /* 0x0000000000017941 */ /* 0x000fea0003800000 */
.L_x_41637:
        /* <DEDUP_REMOVED lines=16> */
.L_x_41643:
[----:B------:R-:W-:Y:S05]  /*2c640*/  BSYNC B2 ;  /* 0x0000000000027941 */ /* 0x000fea0003800000 */
.L_x_41642:
        /* <DEDUP_REMOVED lines=44> */
.L_x_41641:
[----:B------:R-:W-:Y:S05]  /*2c910*/  BSYNC B1 ;  /* 0x0000000000017941 */ /* 0x000fea0003800000 */
.L_x_41640:
        /* <DEDUP_REMOVED lines=9> */
.L_x_41636:
        /* <DEDUP_REMOVED lines=12> */
.L_x_41645:
[----:B------:R-:W-:-:S07]  /*2ca70*/  MOV R214, R222 ;  /* 0x000000de00d67202 */ /* 0x000fce0000000f00 */
.L_x_41646:
[----:B------:R-:W-:Y:S05]  /*2ca80*/  BSYNC B1 ;  /* 0x0000000000017941 */ /* 0x000fea0003800000 */
.L_x_41644:
        /* <DEDUP_REMOVED lines=16> */
.L_x_41650:
[----:B------:R-:W-:Y:S05]  /*2cb90*/  BSYNC B2 ;  /* 0x0000000000027941 */ /* 0x000fea0003800000 */
.L_x_41649:
        /* <DEDUP_REMOVED lines=44> */
.L_x_41648:
[----:B------:R-:W-:Y:S05]  /*2ce60*/  BSYNC B1 ;  /* 0x0000000000017941 */ /* 0x000fea0003800000 */
.L_x_41647:
        /* <DEDUP_REMOVED lines=12> */
.L_x_41651:
        /* <DEDUP_REMOVED lines=12> */
.L_x_41654:
[----:B------:R-:W-:-:S07]  /*2cff0*/  IMAD.MOV.U32 R3, RZ, RZ, R222 ;  /* 0x000000ffff037224 */ /* 0x000fce00078e00de */
.L_x_41655:
[----:B------:R-:W-:Y:S05]  /*2d000*/  BSYNC B1 ;  /* 0x0000000000017941 */ /* 0x000fea0003800000 */
.L_x_41653:
        /* <DEDUP_REMOVED lines=16> */
.L_x_41659:
[----:B------:R-:W-:Y:S05]  /*2d110*/  BSYNC B2 ;  /* 0x0000000000027941 */ /* 0x000fea0003800000 */
.L_x_41658:
        /* <DEDUP_REMOVED lines=44> */
.L_x_41657:
[----:B------:R-:W-:Y:S05]  /*2d3e0*/  BSYNC B1 ;  /* 0x0000000000017941 */ /* 0x000fea0003800000 */
.L_x_41656:
        /* <DEDUP_REMOVED lines=9> */
.L_x_41652:
        /* <DEDUP_REMOVED lines=12> */
.L_x_41661:
[----:B------:R-:W-:-:S07]  /*2d540*/  MOV R235, R222 ;  /* 0x000000de00eb7202 */ /* 0x000fce0000000f00 */
.L_x_41662:
[----:B------:R-:W-:Y:S05]  /*2d550*/  BSYNC B1 ;  /* 0x0000000000017941 */ /* 0x000fea0003800000 */
.L_x_41660:
        /* <DEDUP_REMOVED lines=16> */
.L_x_41666:
[----:B------:R-:W-:Y:S05]  /*2d660*/  BSYNC B2 ;  /* 0x0000000000027941 */ /* 0x000fea0003800000 */
.L_x_41665:
        /* <DEDUP_REMOVED lines=44> */
.L_x_41664:
[----:B------:R-:W-:Y:S05]  /*2d930*/  BSYNC B1 ;  /* 0x0000000000017941 */ /* 0x000fea0003800000 */
.L_x_41663:
        /* <DEDUP_REMOVED lines=12> */
.L_x_41667:
        /* <DEDUP_REMOVED lines=12> */
.L_x_41670:
[----:B------:R-:W-:-:S07]  /*2dac0*/  IMAD.MOV.U32 R2, RZ, RZ, R222 ;  /* 0x000000ffff027224 */ /* 0x000fce00078e00de */
.L_x_41671:
[----:B------:R-:W-:Y:S05]  /*2dad0*/  BSYNC B1 ;  /* 0x0000000000017941 */ /* 0x000fea0003800000 */
.L_x_41669:
        /* <DEDUP_REMOVED lines=16> */
.L_x_41675:
[----:B------:R-:W-:Y:S05]  /*2dbe0*/  BSYNC B2 ;  /* 0x0000000000027941 */ /* 0x000fea0003800000 */
.L_x_41674:
        /* <DEDUP_REMOVED lines=44> */
.L_x_41673:
[----:B------:R-:W-:Y:S05]  /*2deb0*/  BSYNC B1 ;  /* 0x0000000000017941 */ /* 0x000fea0003800000 */
.L_x_41672:
        /* <DEDUP_REMOVED lines=9> */
.L_x_41668:
        /* <DEDUP_REMOVED lines=111> */
.L_x_41676:
        /* <DEDUP_REMOVED lines=152> */
.L_x_41690:
        /* <DEDUP_REMOVED lines=44> */
[----:B------:R-:W-:Y:S01]  /*2f280*/  F2FP.F16.F32.PACK_AB R15, R12, R13 ;  /* 0x0000000d0c0f723e */ /* 0x000fe200000000ff */
        /* <DEDUP_REMOVED lines=12> */
[----:B------:R-:W-:Y:S01]  /*2f350*/  F2FP.F16.F32.PACK_AB R14, R66, R69 ;  /* 0x00000045420e723e */ /* 0x000fe200000000ff */
[----:B------:R-:W-:Y:S01]  /*2f360*/  FMUL.FTZ R67, R10, R16 ;  /* 0x000000100a437220 */ /* 0x000fe20000410000 */
[----:B------:R-:W-:Y:S01]  /*2f370*/  F2FP.F16.F32.PACK_AB R13, R64, R13 ;  /* 0x0000000d400d723e */ /* 0x000fe200000000ff */
[----:B------:R-:W-:Y:S01]  /*2f380*/  FMUL.FTZ R71, R10, R19 ;  /* 0x000000130a477220 */ /* 0x000fe20000410000 */
[----:B------:R-:W-:Y:S01]  /*2f390*/  F2FP.F16.F32.PACK_AB R12, R65, R12 ;  /* 0x0000000c410c723e */ /* 0x000fe200000000ff */
        /* <DEDUP_REMOVED lines=32> */
[----:B------:R-:W-:Y:S01]  /*2f5a0*/  F2FP.F16.F32.PACK_AB R15, R19, R16 ;  /* 0x00000010130f723e */ /* 0x000fe200000000ff */
        /* <DEDUP_REMOVED lines=38> */
[----:B------:R-:W-:Y:S01]  /*2f810*/  F2FP.F16.F32.PACK_AB R14, R17, R0 ;  /* 0x00000000110e723e */ /* 0x000fe200000000ff */
        /* <DEDUP_REMOVED lines=48> */
[----:B------:R-:W-:-:S03]  /*2fb20*/  F2FP.F16.F32.PACK_AB R12, R61, R12 ;  /* 0x0000000c3d0c723e */ /* 0x000fc600000000ff */
[----:B------:R-:W-:Y:S01]  /*2fb30*/  FFMA.FTZ R30, R106, R30, R170 ;  /* 0x0000001e6a1e7223 */ /* 0x000fe200000100aa */
[----:B------:R-:W-:Y:S01]  /*2fb40*/  F2FP.F16.F32.PACK_AB R18, R49, R18 ;  /* 0x000000123112723e */ /* 0x000fe200000000ff */
[----:B------:R-:W-:Y:S01]  /*2fb50*/  FFMA.FTZ R20, R120, R44, R184 ;  /* 0x0000002c78147223 */ /* 0x000fe200000100b8 */
[----:B------:R-:W-:Y:S01]  /*2fb60*/  F2FP.F16.F32.PACK_AB R17, R10, R17 ;  /* 0x000000110a11723e */ /* 0x000fe200000000ff */
[----:B------:R-:W-:Y:S01]  /*2fb70*/  STG.E.128 desc[UR4][R242.64], R12 ;  /* 0x0000000cf2007986 */ /* 0x000fe2000c101d04 */
[----:B------:R-:W-:Y:S01]  /*2fb80*/  F2FP.F16.F32.PACK_AB R16, R53, R16 ;  /* 0x000000103510723e */ /* 0x000fe200000000ff */
        /* <DEDUP_REMOVED lines=29> */
[----:B------:R-:W0:Y:S01]  /*2fd60*/  LDC.64 R30, c[0x0][0x210] ;  /* 0x00008400ff1e7b82 */ /* 0x000e220000000a00 */
[----:B------:R-:W-:Y:S01]  /*2fd70*/  FFMA.FTZ R39, R115, R39, R179 ;  /* 0x0000002773277223 */ /* 0x000fe200000100b3 */
[----:B------:R-:W-:Y:S01]  /*2fd80*/  FFMA.FTZ R66, R102, R66, R166 ;  /* 0x0000004266427223 */ /* 0x000fe200000100a6 */
[----:B------:R-:W-:Y:S01]  /*2fd90*/  FFMA.FTZ R19, R103, R68, R167 ;  /* 0x0000004467137223 */ /* 0x000fe200000100a7 */
[----:B------:R-:W-:Y:S01]  /*2fda0*/  F2FP.F16.F32.PACK_AB R18, R25, R24 ;  /* 0x000000181912723e */ /* 0x000fe200000000ff */
[----:B------:R-:W-:Y:S01]  /*2fdb0*/  FFMA.FTZ R69, R93, R69, R157 ;  /* 0x000000455d457223 */ /* 0x000fe2000001009d */
[----:B------:R-:W-:Y:S01]  /*2fdc0*/  F2FP.F16.F32.PACK_AB R16, R29, R16 ;  /* 0x000000101d10723e */ /* 0x000fe200000000ff */
[----:B------:R-:W-:Y:S01]  /*2fdd0*/  FFMA.FTZ R25, R90, R237, R154 ;  /* 0x000000ed5a197223 */ /* 0x000fe2000001009a */
        /* <DEDUP_REMOVED lines=14> */
[----:B------:R-:W-:Y:S01]  /*2fec0*/  LEA R10, P1, R234, UR18, 0x4 ;  /* 0x00000012ea0a7c11 */ /* 0x000fe2000f8220ff */
[----:B------:R-:W-:Y:S01]  /*2fed0*/  IMAD.WIDE.U32 R56, R231, 0x10, R240 ;  /* 0x00000010e7387825 */ /* 0x000fe200078e00f0 */
[----:B------:R-:W-:-:S02]  /*2fee0*/  F2FP.F16.F32.PACK_AB R15, R35, R34 ;  /* 0x00000022230f723e */ /* 0x000fc400000000ff */
[----:B------:R-:W-:Y:S01]  /*2fef0*/  F2FP.F16.F32.PACK_AB R14, R33, R32 ;  /* 0x00000020210e723e */ /* 0x000fe200000000ff */
[--C-:B------:R-:W-:Y:S01]  /*2ff00*/  IMAD.WIDE.U32 R58, R232, 0x10, R240.reuse ;  /* 0x00000010e83a7825 */ /* 0x100fe200078e00f0 */
[----:B------:R-:W-:Y:S02]  /*2ff10*/  F2FP.F16.F32.PACK_AB R13, R39, R38 ;  /* 0x00000026270d723e */ /* 0x000fe400000000ff */
[----:B------:R-:W-:Y:S01]  /*2ff20*/  F2FP.F16.F32.PACK_AB R12, R37, R36 ;  /* 0x00000024250c723e */ /* 0x000fe200000000ff */
[----:B------:R-:W-:Y:S01]  /*2ff30*/  IMAD.WIDE.U32 R240, R233, 0x10, R240 ;  /* 0x00000010e9f07825 */ /* 0x000fe200078e00f0 */
[----:B------:R-:W-:Y:S02]  /*2ff40*/  F2FP.F16.F32.PACK_AB R19, R19, R66 ;  /* 0x000000421313723e */ /* 0x000fe400000000ff */
[----:B------:R-:W-:Y:S01]  /*2ff50*/  F2FP.F16.F32.PACK_AB R22, R69, R22 ;  /* 0x000000164516723e */ /* 0x000fe200000000ff */
[----:B------:R1:W-:Y:S01]  /*2ff60*/  STG.E.128 desc[UR4][R56.64], R12 ;  /* 0x0000000c38007986 */ /* 0x0003e2000c101d04 */
[----:B------:R-:W-:Y:S01]  /*2ff70*/  F2FP.F16.F32.PACK_AB R27, R0, R27 ;  /* 0x0000001b001b723e */ /* 0x000fe200000000ff */
[----:B0-----:R-:W-:Y:S01]  /*2ff80*/  IMAD R227, R30, 0x4, R227 ;  /* 0x000000041ee37824 */ /* 0x001fe200078e02e3 */
[----:B------:R-:W-:Y:S01]  /*2ff90*/  F2FP.F16.F32.PACK_AB R26, R213, R26 ;  /* 0x0000001ad51a723e */ /* 0x000fe200000000ff */
[----:B------:R1:W-:Y:S01]  /*2ffa0*/  STG.E.128 desc[UR4][R58.64], R16 ;  /* 0x000000103a007986 */ /* 0x0003e2000c101d04 */
[----:B------:R-:W-:-:S02]  /*2ffb0*/  F2FP.F16.F32.PACK_AB R25, R238, R25 ;  /* 0x00000019ee19723e */ /* 0x000fc400000000ff */
[----:B------:R-:W-:Y:S01]  /*2ffc0*/  LEA.HI.X R11, R234, UR19, RZ, 0x4, P1 ;  /* 0x00000013ea0b7c11 */ /* 0x000fe200088f24ff */
[----:B------:R1:W-:Y:S01]  /*2ffd0*/  STG.E.128 desc[UR4][R240.64], R20 ;  /* 0x00000014f0007986 */ /* 0x0003e2000c101d04 */
[----:B------:R-:W-:Y:S02]  /*2ffe0*/  F2FP.F16.F32.PACK_AB R24, R29, R24 ;  /* 0x000000181d18723e */ /* 0x000fe400000000ff */
[----:B------:R-:W-:-:S03]  /*2fff0*/  ISETP.GE.AND P1, PT, R227, R31, PT ;  /* 0x0000001fe300720c */ /* 0x000fc60003f26270 */
[----:B------:R1:W-:Y:S10]  /*30000*/  STG.E.128 desc[UR4][R10.64], R24 ;  /* 0x000000180a007986 */ /* 0x0003f4000c101d04 */
[----:B------:R-:W-:Y:S05]  /*30010*/  @!P1 BRA `(.L_x_41678) ;  /* 0xfffffd0800d09947 */ /* 0x000fea000383ffff */
[----:B------:R-:W-:Y:S05]  /*30020*/  BSYNC B0 ;  /* 0x0000000000007941 */ /* 0x000fea0003800000 */
.L_x_40644:
[----:B------:R-:W-:Y:S05]  /*30030*/  EXIT ;  /* 0x000000000000794d */ /* 0x000fea0003800000 */
.L_x_41677:
        /* <DEDUP_REMOVED lines=8> */
.L_x_41680:
[----:B------:R-:W-:Y:S05]  /*300c0*/  BSYNC B1 ;  /* 0x0000000000017941 */ /* 0x000fea0003800000 */
.L_x_41679:
        /* <DEDUP_REMOVED lines=9> */
.L_x_41681:
        /* <DEDUP_REMOVED lines=8> */
.L_x_41682:
[----:B------:R-:W-:Y:S01]  /*301e0*/  HFMA2.MMA R244, -RZ, RZ, 0, 4.76837158203125e-07 ;  /* 0x00000008fff47435 */ /* 0x000fe200000001ff */
[----:B------:R-:W-:-:S05]  /*301f0*/  MOV R237, R240 ;  /* 0x000000f000ed7202 */ /* 0x000fca0000000f00 */
[----:B------:R-:W-:-:S04]  /*30200*/  FADD.FTZ R238, R236, R237 ;  /* 0x000000edecee7221 */ /* 0x000fc80000010000 */
[----:B------:R-:W-:-:S07]  /*30210*/  IMAD.MOV.U32 R243, RZ, RZ, R238 ;  /* 0x000000fffff37224 */ /* 0x000fce00078e00ee */
[----:B------:R-:W-:Y:S05]  /*30220*/  WARPSYNC.COLLECTIVE R242, `(.L_x_41683) ;  /* 0x00000000f2087348 */ /* 0x000fea0003c00000 */
[----:B------:R0:W1:Y:S02]  /*30230*/  SHFL.BFLY P2, R240, R243, R244, R245 ;  /* 0x0c0000f4f3f07389 */ /* 0x00006400000400f5 */
[----:B01----:R-:W-:Y:S01]  /*30240*/  ENDCOLLECTIVE ;  /* 0x000000000000791b */ /* 0x003fe20003800000 */
.L_x_41683:
[----:B------:R-:W-:Y:S02]  /*30250*/  IMAD.MOV.U32 R244, RZ, RZ, 0x10 ;  /* 0x00000010fff47424 */ /* 0x000fe400078e00ff */
[----:B------:R-:W-:-:S04]  /*30260*/  IMAD.MOV.U32 R237, RZ, RZ, R240 ;  /* 0x000000ffffed7224 */ /* 0x000fc800078e00f0 */
[----:B------:R-:W-:-:S05]  /*30270*/  FADD.FTZ R239, R238, R237 ;  /* 0x000000edeeef7221 */ /* 0x000fca0000010000 */
[----:B------:R-:W-:-:S07]  /*30280*/  MOV R243, R239 ;  /* 0x000000ef00f37202 */ /* 0x000fce0000000f00 */
[----:B------:R-:W-:Y:S05]  /*30290*/  WARPSYNC.COLLECTIVE R242, `(.L_x_41684) ;  /* 0x00000000f2087348 */ /* 0x000fea0003c00000 */
[----:B------:R0:W1:Y:S02]  /*302a0*/  SHFL.BFLY P2, R240, R243, R244, R245 ;  /* 0x0c0000f4f3f07389 */ /* 0x00006400000400f5 */
[----:B01----:R-:W-:Y:S01]  /*302b0*/  ENDCOLLECTIVE ;  /* 0x000000000000791b */ /* 0x003fe20003800000 */
.L_x_41684:
        /* <DEDUP_REMOVED lines=135> */
.L_x_41685:
[----:B------:R-:W-:Y:S01]  /*30b30*/  HFMA2.MMA R244, -RZ, RZ, 0, 1.1920928955078125e-07 ;  /* 0x00000002fff47435 */ /* 0x000fe200000001ff */
[----:B------:R-:W-:-:S05]  /*30b40*/  MOV R11, R240 ;  /* 0x000000f0000b7202 */ /* 0x000fca0000000f00 */
[----:B------:R-:W-:-:S04]  /*30b50*/  FADD.FTZ R11, R10, R11 ;  /* 0x0000000b0a0b7221 */ /* 0x000fc80000010000 */
[----:B------:R-:W-:-:S07]  /*30b60*/  IMAD.MOV.U32 R243, RZ, RZ, R11 ;  /* 0x000000fffff37224 */ /* 0x000fce00078e000b */
[----:B------:R-:W-:Y:S05]  /*30b70*/  WARPSYNC.COLLECTIVE R242, `(.L_x_41686) ;  /* 0x00000000f2087348 */ /* 0x000fea0003c00000 */
[----:B------:R0:W1:Y:S02]  /*30b80*/  SHFL.BFLY P2, R240, R243, R244, R245 ;  /* 0x0c0000f4f3f07389 */ /* 0x00006400000400f5 */
[----:B01----:R-:W-:Y:S01]  /*30b90*/  ENDCOLLECTIVE ;  /* 0x000000000000791b */ /* 0x003fe20003800000 */
.L_x_41686:
[----:B------:R-:W-:Y:S02]  /*30ba0*/  IMAD.MOV.U32 R244, RZ, RZ, 0x4 ;  /* 0x00000004fff47424 */ /* 0x000fe400078e00ff */
[----:B------:R-:W-:-:S04]  /*30bb0*/  IMAD.MOV.U32 R236, RZ, RZ, R240 ;  /* 0x000000ffffec7224 */ /* 0x000fc800078e00f0 */
[----:B------:R-:W-:-:S05]  /*30bc0*/  FADD.FTZ R236, R11, R236 ;  /* 0x000000ec0bec7221 */ /* 0x000fca0000010000 */
[----:B------:R-:W-:-:S07]  /*30bd0*/  MOV R243, R236 ;  /* 0x000000ec00f37202 */ /* 0x000fce0000000f00 */
[----:B------:R-:W-:Y:S05]  /*30be0*/  WARPSYNC.COLLECTIVE R242, `(.L_x_41687) ;  /* 0x00000000f2087348 */ /* 0x000fea0003c00000 */
[----:B------:R0:W1:Y:S02]  /*30bf0*/  SHFL.BFLY P2, R240, R243, R244, R245 ;  /* 0x0c0000f4f3f07389 */ /* 0x00006400000400f5 */
[----:B01----:R-:W-:Y:S01]  /*30c00*/  ENDCOLLECTIVE ;  /* 0x000000000000791b */ /* 0x003fe20003800000 */
.L_x_41687:
[----:B------:R-:W-:Y:S01]  /*30c10*/  HFMA2.MMA R244, -RZ, RZ, 0, 4.76837158203125e-07 ;  /* 0x00000008fff47435 */ /* 0x000fe200000001ff */
[----:B------:R-:W-:-:S05]  /*30c20*/  MOV R239, R240 ;  /* 0x000000f000ef7202 */ /* 0x000fca0000000f00 */
[----:B------:R-:W-:-:S04]  /*30c30*/  FADD.FTZ R239, R236, R239 ;  /* 0x000000efecef7221 */ /* 0x000fc80000010000 */
[----:B------:R-:W-:-:S07]  /*30c40*/  IMAD.MOV.U32 R243, RZ, RZ, R239 ;  /* 0x000000fffff37224 */ /* 0x000fce00078e00ef */
[----:B------:R-:W-:Y:S05]  /*30c50*/  WARPSYNC.COLLECTIVE R242, `(.L_x_41688) ;  /* 0x00000000f2087348 */ /* 0x000fea0003c00000 */
[----:B------:R0:W1:Y:S02]  /*30c60*/  SHFL.BFLY P2, R240, R243, R244, R245 ;  /* 0x0c0000f4f3f07389 */ /* 0x00006400000400f5 */
[----:B01----:R-:W-:Y:S01]  /*30c70*/  ENDCOLLECTIVE ;  /* 0x000000000000791b */ /* 0x003fe20003800000 */
.L_x_41688:
[----:B------:R-:W-:Y:S02]  /*30c80*/  IMAD.MOV.U32 R244, RZ, RZ, 0x10 ;  /* 0x00000010fff47424 */ /* 0x000fe400078e00ff */
[----:B------:R-:W-:-:S04]  /*30c90*/  IMAD.MOV.U32 R238, RZ, RZ, R240 ;  /* 0x000000ffffee7224 */ /* 0x000fc800078e00f0 */
[----:B------:R-:W-:-:S05]  /*30ca0*/  FADD.FTZ R238, R239, R238 ;  /* 0x000000eeefee7221 */ /* 0x000fca0000010000 */
[----:B------:R-:W-:-:S07]  /*30cb0*/  MOV R243, R238 ;  /* 0x000000ee00f37202 */ /* 0x000fce0000000f00 */
[----:B------:R-:W-:Y:S05]  /*30cc0*/  WARPSYNC.COLLECTIVE R242, `(.L_x_41689) ;  /* 0x00000000f2087348 */ /* 0x000fea0003c00000 */
[----:B------:R0:W1:Y:S02]  /*30cd0*/  SHFL.BFLY P2, R240, R243, R244, R245 ;  /* 0x0c0000f4f3f07389 */ /* 0x00006400000400f5 */
[----:B01----:R-:W-:Y:S01]  /*30ce0*/  ENDCOLLECTIVE ;  /* 0x000000000000791b */ /* 0x003fe20003800000 */
.L_x_41689:
[----:B------:R-:W-:Y:S01]  /*30cf0*/  MOV R241, R240 ;  /* 0x000000f000f17202 */ /* 0x000fe20000000f00 */
[----:B------:R-:W-:Y:S06]  /*30d00*/  BRA `(.L_x_41690) ;  /* 0xffffffe000ac7947 */ /* 0x000fec000383ffff */
.L_x_41691:
        /* <DEDUP_REMOVED lines=15> */
.L_x_53137:


//--------------------- .text._ZN10layer_norm31ln_parallel_residual_fwd_kernelINS_13Kernel_traitsI6__halfffffjLj2048ELj1ELj4ELj1ELj16ENS_18Kernel_traits_baseILj2048ES2_ffffjLj128EEEEELb0ELb0ELb0EEEvNS_9FwdParamsE --------------------------
	.section	.text._ZN10layer_norm31ln_parallel_residual_fwd_kernelINS_13Kernel_traitsI6__halfffffjLj2048ELj1ELj4ELj1ELj16ENS_18Kernel_traits_baseILj2048ES2_ffffjLj128EEEEELb0ELb0ELb0EEEvNS_9FwdParamsE,"ax",@progbits
	.align	128
        .global         _ZN10layer_norm31ln_parallel_residual_fwd_kernelINS_13Kernel_traitsI6__halfffffjLj2048ELj1ELj4ELj1ELj16ENS_18Kernel_traits_baseILj2048ES2_ffffjLj128EEEEELb0ELb0ELb0EEEvNS_9FwdParamsE
        .type           _ZN10layer_norm31ln_parallel_residual_fwd_kernelINS_13Kernel_traitsI6__halfffffjLj2048ELj1ELj4ELj1ELj16ENS_18Kernel_traits_baseILj2048ES2_ffffjLj128EEEEELb0ELb0ELb0EEEvNS_9FwdParamsE,@function
        .size           _ZN10layer_norm31ln_parallel_residual_fwd_kernelINS_13Kernel_traitsI6__halfffffjLj2048ELj1ELj4ELj1ELj16ENS_18Kernel_traits_baseILj2048ES2_ffffjLj128EEEEELb0ELb0ELb0EEEvNS_9FwdParamsE,(.L_x_53138 - _ZN10layer_norm31ln_parallel_residual_fwd_kernelINS_13Kernel_traitsI6__halfffffjLj2048ELj1ELj4ELj1ELj16ENS_18Kernel_traits_baseILj2048ES2_ffffjLj128EEEEELb0ELb0ELb0EEEvNS_9FwdParamsE)
        .other          _ZN10layer_norm31ln_parallel_residual_fwd_kernelINS_13Kernel_traitsI6__halfffffjLj2048ELj1ELj4ELj1ELj16ENS_18Kernel_traits_baseILj2048ES2_ffffjLj128EEEEELb0ELb0ELb0EEEvNS_9FwdParamsE,@"STO_CUDA_ENTRY STV_DEFAULT"
_ZN10layer_norm31ln_parallel_residual_fwd_kernelINS_13Kernel_traitsI6__halfffffjLj2048ELj1ELj4ELj1ELj16ENS_18Kernel_traits_baseILj2048ES2_ffffjLj128EEEEELb0ELb0ELb0EEEvNS_9FwdParamsE:
.text._ZN10layer_norm31ln_parallel_residual_fwd_kernelINS_13Kernel_traitsI6__halfffffjLj2048ELj1ELj4ELj1ELj16ENS_18Kernel_traits_baseILj2048ES2_ffffjLj128EEEEELb0ELb0ELb0EEEvNS_9FwdParamsE:
        /* <DEDUP_REMOVED lines=39> */
[----:B------:R0:W5:Y:S01]  /*0270*/  @P0 LDG.E.64 R96, desc[UR4][R2.64] ;  /* 0x0000000402600981 */ /* 0x000162000c1e1b00 */
[----:B------:R-:W-:Y:S02]  /*0280*/  @P1 IADD3.X R5, R6, UR9, RZ, P3, !PT ;  /* 0x0000000906051c10 */ /* 0x000fe40009ffe4ff */
[----:B------:R-:W-:Y:S01]  /*0290*/  IADD3 R32, P3, R32, UR6, RZ ;  /* 0x0000000620207c10 */ /* 0x000fe2000ff7e0ff */
[----:B------:R-:W5:Y:S03]  /*02a0*/  LDG.E.64 R38, desc[UR4][R38.64] ;  /* 0x0000000426267981 */ /* 0x000f66000c1e1b00 */
[----:B------:R-:W-:Y:S01]  /*02b0*/  IADD3.X R33, R6, UR7, RZ, P3, !PT ;  /* 0x0000000706217c10 */ /* 0x000fe20009ffe4ff */
[----:B------:R0:W5:Y:S05]  /*02c0*/  @P1 LDG.E.64 R94, desc[UR4][R4.64] ;  /* 0x00000004045e1981 */ /* 0x00016a000c1e1b00 */
[----:B------:R-:W5:Y:S01]  /*02d0*/  LDG.E.64 R32, desc[UR4][R32.64] ;  /* 0x0000000420207981 */ /* 0x000f62000c1e1b00 */
[----:B------:R-:W-:-:S02]  /*02e0*/  LOP3.LUT R0, R0, 0x20, RZ, 0xfc, !PT ;  /* 0x0000002000007812 */ /* 0x000fc400078efcff */
[----:B------:R-:W-:Y:S02]  /*02f0*/  @!P0 CS2R R96, SRZ ;  /* 0x0000000000608805 */ /* 0x000fe4000001ff00 */
[----:B0-----:R-:W-:-:S07]  /*0300*/  @!P1 CS2R R94, SRZ ;  /* 0x00000000005e9805 */ /* 0x001fce000001ff00 */
.L_x_41693:
[----:B------:R-:W-:Y:S05]  /*0310*/  BSYNC B0 ;  /* 0x0000000000007941 */ /* 0x000fea0003800000 */
.L_x_41692:
        /* <DEDUP_REMOVED lines=19> */
[----:B------:R0:W5:Y:S03]  /*0450*/  LDG.E.64 R34, desc[UR4][R6.64] ;  /* 0x0000000406227981 */ /* 0x000166000c1e1b00 */
[----:B------:R-:W-:Y:S01]  /*0460*/  IADD3.X R31, R8, UR7, RZ, P3, !PT ;  /* 0x00000007081f7c10 */ /* 0x000fe20009ffe4ff */
[----:B------:R0:W5:Y:S05]  /*0470*/  @P1 LDG.E.64 R90, desc[UR4][R4.64] ;  /* 0x00000004045a1981 */ /* 0x00016a000c1e1b00 */
[----:B------:R-:W5:Y:S01]  /*0480*/  LDG.E.64 R30, desc[UR4][R30.64] ;  /* 0x000000041e1e7981 */ /* 0x000f62000c1e1b00 */
[----:B------:R-:W-:-:S02]  /*0490*/  IADD3 R0, R0, 0x20, RZ ;  /* 0x0000002000007810 */ /* 0x000fc40007ffe0ff */
[----:B------:R-:W-:Y:S02]  /*04a0*/  @!P0 CS2R R92, SRZ ;  /* 0x00000000005c8805 */ /* 0x000fe4000001ff00 */
[----:B0-----:R-:W-:-:S07]  /*04b0*/  @!P1 CS2R R90, SRZ ;  /* 0x00000000005a9805 */ /* 0x001fce000001ff00 */
.L_x_41695:
[----:B------:R-:W-:Y:S05]  /*04c0*/  BSYNC B0 ;  /* 0x0000000000007941 */ /* 0x000fea0003800000 */
.L_x_41694:
        /* <DEDUP_REMOVED lines=26> */
.L_x_41697:
[----:B------:R-:W-:Y:S05]  /*0670*/  BSYNC B0 ;  /* 0x0000000000007941 */ /* 0x000fea0003800000 */
.L_x_41696:
        /* <DEDUP_REMOVED lines=26> */
.L_x_41699:
[----:B------:R-:W-:Y:S05]  /*0820*/  BSYNC B0 ;  /* 0x0000000000007941 */ /* 0x000fea0003800000 */
.L_x_41698:
        /* <DEDUP_REMOVED lines=15> */
[----:B------:R-:W5:Y:S01]  /*0920*/  LDG.E.64 R18, desc[UR4][R18.64] ;  /* 0x0000000412127981 */ /* 0x000f62000c1e1b00 */
[----:B------:R-:W-:-:S04]  /*0930*/  @P0 IADD3 R4, P1, R4, UR8, RZ ;  /* 0x0000000804040c10 */ /* 0x000fc8000ff3e0ff */
[----:B------:R-:W-:Y:S02]  /*0940*/  @P0 IADD3.X R5, R2, UR9, RZ, P1, !PT ;  /* 0x0000000902050c10 */ /* 0x000fe40008ffe4ff */
[----:B------:R-:W-:Y:S01]  /*0950*/  ISETP.NE.U32.AND P1, PT, RZ, UR6, PT ;  /* 0x00000006ff007c0c */ /* 0x000fe2000bf25070 */
[----:B0-----:R-:W-:Y:S02]  /*0960*/  IMAD.WIDE.U32 R6, R0, 0x8, R6 ;  /* 0x0000000800067825 */ /* 0x001fe400078e0006 */
[----:B------:R0:W5:Y:S01]  /*0970*/  @P0 LDG.E.64 R76, desc[UR4][R4.64] ;  /* 0x00000004044c0981 */ /* 0x000162000c1e1b00 */
[----:B------:R-:W-:-:S03]  /*0980*/  ISETP.NE.AND.EX P1, PT, RZ, UR7, PT, P1 ;  /* 0x00000007ff007c0c */ /* 0x000fc6000bf25310 */
[----:B------:R0:W5:Y:S10]  /*0990*/  LDG.E.64 R20, desc[UR4][R6.64] ;  /* 0x0000000406147981 */ /* 0x000174000c1e1b00 */
[----:B------:R-:W-:-:S04]  /*09a0*/  @P1 LEA R2, P3, R0, UR6, 0x3 ;  /* 0x0000000600021c11 */ /* 0x000fc8000f8618ff */
[----:B------:R-:W-:-:S05]  /*09b0*/  @P1 LEA.HI.X R3, R0, UR7, RZ, 0x3, P3 ;  /* 0x0000000700031c11 */ /* 0x000fca00098f1cff */
[----:B------:R0:W5:Y:S01]  /*09c0*/  @P1 LDG.E.64 R78, desc[UR4][R2.64] ;  /* 0x00000004024e1981 */ /* 0x000162000c1e1b00 */
[----:B------:R-:W-:Y:S02]  /*09d0*/  IADD3 R0, R0, 0x20, RZ ;  /* 0x0000002000007810 */ /* 0x000fe40007ffe0ff */
[----:B------:R-:W-:Y:S02]  /*09e0*/  @!P0 CS2R R76, SRZ ;  /* 0x00000000004c8805 */ /* 0x000fe4000001ff00 */
[----:B0-----:R-:W-:-:S07]  /*09f0*/  @!P1 CS2R R78, SRZ ;  /* 0x00000000004e9805 */ /* 0x001fce000001ff00 */
.L_x_41701:
[----:B------:R-:W-:Y:S05]  /*0a00*/  BSYNC B0 ;  /* 0x0000000000007941 */ /* 0x000fea0003800000 */
.L_x_41700:
        /* <DEDUP_REMOVED lines=13> */
[----:B------:R-:W5:-:S12]  /*0ae0*/  LDG.E.64 R158, desc[UR4][R158.64] ;  /* 0x000000049e9e7981 */ /* 0x000f58000c1e1b00 */
[----:B------:R-:W-:-:S04]  /*0af0*/  @P0 LEA R4, P1, R0, UR6, 0x3 ;  /* 0x0000000600040c11 */ /* 0x000fc8000f8218ff */
[----:B------:R-:W-:Y:S01]  /*0b00*/  @P0 LEA.HI.X R5, R0, UR7, RZ, 0x3, P1 ;  /* 0x0000000700050c11 */ /* 0x000fe200088f1cff */
[----:B------:R-:W-:Y:S02]  /*0b10*/  ULDC.64 UR6, c[0x0][0x2d0] ;  /* 0x0000b40000067ab9 */ /* 0x000fe40000000a00 */
[----:B------:R-:W-:Y:S02]  /*0b20*/  ISETP.NE.U32.AND P1, PT, RZ, UR6, PT ;  /* 0x00000006ff007c0c */ /* 0x000fe4000bf25070 */
[----:B------:R0:W5:Y:S02]  /*0b30*/  @P0 LDG.E.64 R72, desc[UR4][R4.64] ;  /* 0x0000000404480981 */ /* 0x000164000c1e1b00 */
[----:B------:R-:W-:-:S13]  /*0b40*/  ISETP.NE.AND.EX P1, PT, RZ, UR7, PT, P1 ;  /* 0x00000007ff007c0c */ /* 0x000fda000bf25310 */
[----:B------:R-:W-:-:S04]  /*0b50*/  @P1 IADD3 R6, P3, R6, UR6, RZ ;  /* 0x0000000606061c10 */ /* 0x000fc8000ff7e0ff */
[----:B------:R-:W-:Y:S02]  /*0b60*/  @P1 IADD3.X R7, R2, UR7, RZ, P3, !PT ;  /* 0x0000000702071c10 */ /* 0x000fe40009ffe4ff */
[----:B------:R-:W1:Y:S03]  /*0b70*/  LDC.64 R2, c[0x0][0x260] ;  /* 0x00009800ff027b82 */ /* 0x000e660000000a00 */
[----:B------:R0:W5:Y:S01]  /*0b80*/  @P1 LDG.E.64 R70, desc[UR4][R6.64] ;  /* 0x0000000406461981 */ /* 0x000162000c1e1b00 */
[----:B-1----:R-:W-:-:S06]  /*0b90*/  IMAD.WIDE.U32 R2, R0, 0x8, R2 ;  /* 0x0000000800027825 */ /* 0x002fcc00078e0002 */
[----:B------:R-:W5:Y:S01]  /*0ba0*/  LDG.E.64 R2, desc[UR4][R2.64] ;  /* 0x0000000402027981 */ /* 0x000f62000c1e1b00 */
[----:B------:R-:W-:Y:S02]  /*0bb0*/  IADD3 R0, R0, 0x20, RZ ;  /* 0x0000002000007810 */ /* 0x000fe40007ffe0ff */
[----:B------:R-:W-:Y:S02]  /*0bc0*/  @!P0 CS2R R72, SRZ ;  /* 0x0000000000488805 */ /* 0x000fe4000001ff00 */
[----:B0-----:R-:W-:-:S07]  /*0bd0*/  @!P1 CS2R R70, SRZ ;  /* 0x0000000000469805 */ /* 0x001fce000001ff00 */
.L_x_41703:
[----:B------:R-:W-:Y:S05]  /*0be0*/  BSYNC B0 ;  /* 0x0000000000007941 */ /* 0x000fea0003800000 */
.L_x_41702:
        /* <DEDUP_REMOVED lines=15> */
[----:B------:R-:W5:Y:S01]  /*0ce0*/  LDG.E.64 R152, desc[UR4][R152.64] ;  /* 0x0000000498987981 */ /* 0x000f62000c1e1b00 */
[----:B------:R-:W-:-:S13]  /*0cf0*/  ISETP.NE.AND.EX P0, PT, RZ, UR7, PT, P0 ;  /* 0x00000007ff007c0c */ /* 0x000fda000bf05300 */
[----:B------:R-:W-:-:S04]  /*0d00*/  @P0 LEA R4, P1, R0, UR6, 0x3 ;  /* 0x0000000600040c11 */ /* 0x000fc8000f8218ff */
[C---:B------:R-:W-:Y:S01]  /*0d10*/  @P0 LEA.HI.X R5, R0.reuse, UR7, RZ, 0x3, P1 ;  /* 0x0000000700050c11 */ /* 0x040fe200088f1cff */
[----:B------:R-:W-:Y:S02]  /*0d20*/  ULDC.64 UR6, c[0x0][0x2d0] ;  /* 0x0000b40000067ab9 */ /* 0x000fe40000000a00 */
[----:B------:R-:W-:Y:S01]  /*0d30*/  ISETP.NE.U32.AND P1, PT, RZ, UR6, PT ;  /* 0x00000006ff007c0c */ /* 0x000fe2000bf25070 */
[----:B0-----:R-:W-:Y:S01]  /*0d40*/  IMAD.WIDE.U32 R8, R0, 0x8, R8 ;  /* 0x0000000800087825 */ /* 0x001fe200078e0008 */
[----:B------:R0:W5:Y:S02]  /*0d50*/  @P0 LDG.E.64 R66, desc[UR4][R4.64] ;  /* 0x0000000404420981 */ /* 0x000164000c1e1b00 */
[----:B------:R-:W-:Y:S02]  /*0d60*/  ISETP.NE.AND.EX P1, PT, RZ, UR7, PT, P1 ;  /* 0x00000007ff007c0c */ /* 0x000fe4000bf25310 */
[----:B------:R0:W5:Y:S11]  /*0d70*/  LDG.E.64 R154, desc[UR4][R8.64] ;  /* 0x00000004089a7981 */ /* 0x000176000c1e1b00 */
[----:B------:R-:W-:-:S04]  /*0d80*/  @P1 IADD3 R6, P3, R6, UR6, RZ ;  /* 0x0000000606061c10 */ /* 0x000fc8000ff7e0ff */
[----:B------:R-:W-:-:S05]  /*0d90*/  @P1 IADD3.X R7, R7, UR7, RZ, P3, !PT ;  /* 0x0000000707071c10 */ /* 0x000fca0009ffe4ff */
[----:B------:R0:W5:Y:S01]  /*0da0*/  @P1 LDG.E.64 R64, desc[UR4][R6.64] ;  /* 0x0000000406401981 */ /* 0x000162000c1e1b00 */
[----:B------:R-:W-:Y:S02]  /*0db0*/  IADD3 R0, R0, 0x20, RZ ;  /* 0x0000002000007810 */ /* 0x000fe40007ffe0ff */
[----:B------:R-:W-:Y:S02]  /*0dc0*/  @!P0 CS2R R66, SRZ ;  /* 0x0000000000428805 */ /* 0x000fe4000001ff00 */
[----:B0-----:R-:W-:-:S07]  /*0dd0*/  @!P1 CS2R R64, SRZ ;  /* 0x0000000000409805 */ /* 0x001fce000001ff00 */
.L_x_41705:
[----:B------:R-:W-:Y:S05]  /*0de0*/  BSYNC B0 ;  /* 0x0000000000007941 */ /* 0x000fea0003800000 */
.L_x_41704:
        /* <DEDUP_REMOVED lines=29> */
.L_x_41707:
[----:B------:R-:W-:Y:S05]  /*0fc0*/  BSYNC B0 ;  /* 0x0000000000007941 */ /* 0x000fea0003800000 */
.L_x_41706:
        /* <DEDUP_REMOVED lines=29> */
.L_x_41709:
[----:B------:R-:W-:Y:S05]  /*11a0*/  BSYNC B0 ;  /* 0x0000000000007941 */ /* 0x000fea0003800000 */
.L_x_41708:
        /* <DEDUP_REMOVED lines=29> */
.L_x_41711:
[----:B------:R-:W-:Y:S05]  /*1380*/  BSYNC B0 ;  /* 0x0000000000007941 */ /* 0x000fea0003800000 */
.L_x_41710:
        /* <DEDUP_REMOVED lines=29> */
.L_x_41713:
[----:B------:R-:W-:Y:S05]  /*1560*/  BSYNC B0 ;  /* 0x0000000000007941 */ /* 0x000fea0003800000 */
.L_x_41712:
        /* <DEDUP_REMOVED lines=29> */
.L_x_41715:
[----:B------:R-:W-:Y:S05]  /*1740*/  BSYNC B0 ;  /* 0x0000000000007941 */ /* 0x000fea0003800000 */
.L_x_41714:
        /* <DEDUP_REMOVED lines=29> */
.L_x_41717:
[----:B------:R-:W-:Y:S05]  /*1920*/  BSYNC B0 ;  /* 0x0000000000007941 */ /* 0x000fea0003800000 */
.L_x_41716:
        /* <DEDUP_REMOVED lines=29> */
.L_x_41719:
[----:B------:R-:W-:Y:S05]  /*1b00*/  BSYNC B0 ;  /* 0x0000000000007941 */ /* 0x000fea0003800000 */
.L_x_41718:
        /* <DEDUP_REMOVED lines=29> */
.L_x_41721:
[----:B------:R-:W-:Y:S05]  /*1ce0*/  BSYNC B0 ;  /* 0x0000000000007941 */ /* 0x000fea0003800000 */
.L_x_41720:
        /* <DEDUP_REMOVED lines=21> */
[----:B------:R-:W-:-:S03]  /*1e40*/  ISETP.NE.AND.EX P1, PT, RZ, UR7, PT, P1 ;  /* 0x00000007ff007c0c */ /* 0x000fc6000bf25310 */
[----:B------:R-:W5:Y:S10]  /*1e50*/  LDG.E.64 R110, desc[UR4][R110.64] ;  /* 0x000000046e6e7981 */ /* 0x000f74000c1e1b00 */
[----:B------:R-:W-:-:S04]  /*1e60*/  @P1 IADD3 R50, P3, R50, UR6, RZ ;  /* 0x0000000632321c10 */ /* 0x000fc8000ff7e0ff */
[----:B------:R-:W-:-:S05]  /*1e70*/  @P1 IADD3.X R51, R4, UR7, RZ, P3, !PT ;  /* 0x0000000704331c10 */ /* 0x000fca0009ffe4ff */
[----:B------:R0:W5:Y:S01]  /*1e80*/  @P1 LDG.E.64 R4, desc[UR4][R50.64] ;  /* 0x0000000432041981 */ /* 0x000162000c1e1b00 */
[----:B------:R-:W-:Y:S02]  /*1e90*/  @!P0 CS2R R6, SRZ ;  /* 0x0000000000068805 */ /* 0x000fe4000001ff00 */
[----:B0-----:R-:W-:-:S07]  /*1ea0*/  @!P1 CS2R R4, SRZ ;  /* 0x0000000000049805 */ /* 0x001fce000001ff00 */
.L_x_41723:
[----:B------:R-:W-:Y:S05]  /*1eb0*/  BSYNC B0 ;  /* 0x0000000000007941 */ /* 0x000fea0003800000 */
.L_x_41722:
[----:B------:R-:W-:Y:S01]  /*1ec0*/  ULDC UR8, c[0x0][0x214] ;  /* 0x0000850000087ab9 */ /* 0x000fe20000000800 */
[----:B------:R-:W-:Y:S01]  /*1ed0*/  ULDC.64 UR6, c[0x0][0x230] ;  /* 0x00008c0000067ab9 */ /* 0x000fe20000000a00 */
[----:B------:R-:W-:Y:S02]  /*1ee0*/  ISETP.GE.AND P0, PT, R136, UR8, PT ;  /* 0x0000000888007c0c */ /* 0x000fe4000bf06270 */
[----:B------:R-:W-:-:S04]  /*1ef0*/  LOP3.LUT P1, RZ, R56, UR6, RZ, 0xfc, !PT ;  /* 0x0000000638ff7c12 */ /* 0x000fc8000f82fcff */
[----:B------:R-:W-:-:S07]  /*1f00*/  LOP3.LUT P1, RZ, R57, UR7, RZ, 0xfc, P1 ;  /* 0x0000000739ff7c12 */ /* 0x000fce000882fcff */
[----:B------:R-:W-:Y:S06]  /*1f10*/  @P0 EXIT ;  /* 0x000000000000094d */ /* 0x000fec0003800000 */
[--C-:B-----5:R-:W-:Y:S01]  /*1f20*/  SHF.R.U64 R210, R144, 0x10, R145.reuse ;  /* 0x0000001090d27819 */ /* 0x120fe20000001291 */
[----:B------:R-:W-:Y:S01]  /*1f30*/  HADD2.F32 R130, -RZ, R94.H0_H0 ;  /* 0x2000005eff827230 */ /* 0x000fe20000004100 */
[----:B------:R-:W-:Y:S01]  /*1f40*/  MOV R206, R145 ;  /* 0x0000009100ce7202 */ /* 0x000fe20000000f00 */
[----:B------:R-:W-:Y:S01]  /*1f50*/  HADD2.F32 R223, -RZ, R61.H0_H0 ;  /* 0x2000003dffdf7230 */ /* 0x000fe20000004100 */
[----:B------:R-:W-:Y:S01]  /*1f60*/  SHF.R.U32.HI R202, RZ, 0x10, R145 ;  /* 0x00000010ffca7819 */ /* 0x000fe20000011691 */
[----:B------:R-:W-:Y:S01]  /*1f70*/  HADD2.F32 R245, -RZ, R64.H0_H0 ;  /* 0x20000040fff57230 */ /* 0x000fe20000004100 */
[--C-:B------:R-:W-:Y:S01]  /*1f80*/  SHF.R.U64 R145, R96, 0x10, R97.reuse ;  /* 0x0000001060917819 */ /* 0x100fe20000001261 */
[----:B------:R-:W-:Y:S01]  /*1f90*/  HADD2.F32 R96, -RZ, R96.H0_H0 ;  /* 0x20000060ff607230 */ /* 0x000fe20000004100 */
[----:B------:R-:W-:Y:S01]  /*1fa0*/  SHF.R.U32.HI R166, RZ, 0x10, R97 ;  /* 0x00000010ffa67819 */ /* 0x000fe20000011661 */
[----:B------:R-:W-:Y:S01]  /*1fb0*/  HADD2.F32 R97, -RZ, R97.H0_H0 ;  /* 0x20000061ff617230 */ /* 0x000fe20000004100 */
[----:B------:R-:W-:Y:S01]  /*1fc0*/  MOV R133, R38 ;  /* 0x0000002600857202 */ /* 0x000fe20000000f00 */
[----:B------:R-:W-:Y:S01]  /*1fd0*/  HADD2.F32 R163, -RZ, R36.H0_H0 ;  /* 0x20000024ffa37230 */ /* 0x000fe20000004100 */
[----:B------:R0:W-:Y:S01]  /*1fe0*/  STL [R1+0x178], R96 ;  /* 0x0001786001007387 */ /* 0x0001e20000100800 */
[--C-:B------:R-:W-:Y:S01]  /*1ff0*/  SHF.R.U64 R132, R38, 0x10, R39.reuse ;  /* 0x0000001026847819 */ /* 0x100fe20000001227 */
[----:B------:R-:W-:Y:S01]  /*2000*/  HADD2.F32 R175, -RZ, R43.H0_H0 ;  /* 0x2000002bffaf7230 */ /* 0x000fe20000004100 */
[----:B------:R-:W-:Y:S01]  /*2010*/  MOV R131, R39 ;  /* 0x0000002700837202 */ /* 0x000fe20000000f00 */
[----:B------:R1:W-:Y:S01]  /*2020*/  STL [R1+0x158], R97 ;  /* 0x0001586101007387 */ /* 0x0003e20000100800 */
[----:B------:R-:W-:Y:S01]  /*2030*/  SHF.R.U32.HI R127, RZ, 0x10, R39 ;  /* 0x00000010ff7f7819 */ /* 0x000fe20000011627 */
[----:B------:R-:W-:Y:S01]  /*2040*/  HADD2.F32 R181, -RZ, R40.H0_H0 ;  /* 0x20000028ffb57230 */ /* 0x000fe20000004100 */
[----:B------:R-:W-:Y:S01]  /*2050*/  MOV R126, R32 ;  /* 0x00000020007e7202 */ /* 0x000fe20000000f00 */
[----:B------:R2:W-:Y:S01]  /*2060*/  STL [R1+0x170], R130 ;  /* 0x0001708201007387 */ /* 0x0005e20000100800 */
[----:B------:R-:W-:Y:S01]  /*2070*/  SHF.R.U64 R125, R32, 0x10, R33 ;  /* 0x00000010207d7819 */ /* 0x000fe20000001221 */
[----:B------:R-:W-:Y:S01]  /*2080*/  HADD2.F32 R173, -RZ, R41.H0_H0 ;  /* 0x20000029ffad7230 */ /* 0x000fe20000004100 */
[--C-:B0-----:R-:W-:Y:S01]  /*2090*/  SHF.R.U64 R96, R94, 0x10, R95.reuse ;  /* 0x000000105e607819 */ /* 0x101fe2000000125f */
[----:B------:R-:W-:Y:S01]  /*20a0*/  HADD2.F32 R231, -RZ, R60.H0_H0 ;  /* 0x2000003cffe77230 */ /* 0x000fe20000004100 */
[----:B------:R-:W-:Y:S01]  /*20b0*/  SHF.R.U32.HI R94, RZ, 0x10, R95 ;  /* 0x00000010ff5e7819 */ /* 0x000fe2000001165f */
[----:B-1----:R-:W-:Y:S01]  /*20c0*/  HADD2.F32 R97, -RZ, R95.H0_H0 ;  /* 0x2000005fff617230 */ /* 0x002fe20000004100 */
[----:B------:R-:W-:Y:S01]  /*20d0*/  SHF.R.U64 R95, R92, 0x10, R93 ;  /* 0x000000105c5f7819 */ /* 0x000fe2000000125d */
[----:B------:R-:W-:Y:S01]  /*20e0*/  HADD2.F32 R92, -RZ, R92.H0_H0 ;  /* 0x2000005cff5c7230 */ /* 0x000fe20000004100 */
[----:B------:R-:W-:Y:S01]  /*20f0*/  MOV R124, R33 ;  /* 0x00000021007c7202 */ /* 0x000fe20000000f00 */
[----:B--2---:R-:W-:Y:S01]  /*2100*/  HADD2.F32 R130, -RZ, R90.H0_H0 ;  /* 0x2000005aff827230 */ /* 0x004fe20000004100 */
[----:B------:R0:W-:Y:S01]  /*2110*/  STL [R1+0x150], R97 ;  /* 0x0001506101007387 */ /* 0x0001e20000100800 */
[----:B------:R-:W-:Y:S01]  /*2120*/  SHF.R.U32.HI R121, RZ, 0x10, R33 ;  /* 0x00000010ff797819 */ /* 0x000fe20000011621 */
[----:B------:R-:W-:Y:S01]  /*2130*/  HADD2.F32 R229, -RZ, R58.H0_H0 ;  /* 0x2000003affe57230 */ /* 0x000fe20000004100 */
[--C-:B------:R-:W-:Y:S01]  /*2140*/  SHF.R.U64 R117, R34, 0x10, R35.reuse ;  /* 0x0000001022757819 */ /* 0x100fe20000001223 */
[----:B------:R1:W-:Y:S01]  /*2150*/  STL [R1+0x138], R92 ;  /* 0x0001385c01007387 */ /* 0x0003e20000100800 */
[----:B------:R-:W-:Y:S01]  /*2160*/  MOV R116, R35 ;  /* 0x0000002300747202 */ /* 0x000fe20000000f00 */
[----:B------:R-:W-:Y:S01]  /*2170*/  HADD2.F32 R221, -RZ, R59.H0_H0 ;  /* 0x2000003bffdd7230 */ /* 0x000fe20000004100 */
[----:B------:R-:W-:Y:S01]  /*2180*/  SHF.R.U32.HI R81, RZ, 0x10, R35 ;  /* 0x00000010ff517819 */ /* 0x000fe20000011623 */
[----:B------:R-:W-:Y:S01]  /*2190*/  HADD2.F32 R215, -RZ, R54.H0_H0 ;  /* 0x20000036ffd77230 */ /* 0x000fe20000004100 */
[----:B------:R-:W-:Y:S01]  /*21a0*/  SHF.R.U64 R75, R30, 0x10, R31 ;  /* 0x000000101e4b7819 */ /* 0x000fe2000000121f */
[----:B------:R-:W-:Y:S01]  /*21b0*/  HADD2.F32 R207, -RZ, R55.H0_H0 ;  /* 0x20000037ffcf7230 */ /* 0x000fe20000004100 */
[----:B0-----:R-:W-:Y:S01]  /*21c0*/  SHF.R.U32.HI R97, RZ, 0x10, R93 ;  /* 0x00000010ff617819 */ /* 0x001fe2000001165d */
[----:B------:R-:W-:Y:S01]  /*21d0*/  HADD2.F32 R93, -RZ, R93.H0_H0 ;  /* 0x2000005dff5d7230 */ /* 0x000fe20000004100 */
[----:B------:R-:W-:Y:S01]  /*21e0*/  MOV R74, R31 ;  /* 0x0000001f004a7202 */ /* 0x000fe20000000f00 */
[----:B------:R-:W-:Y:S01]  /*21f0*/  HADD2.F32 R213, -RZ, R52.H0_H0 ;  /* 0x20000034ffd57230 */ /* 0x000fe20000004100 */
[--C-:B-1----:R-:W-:Y:S01]  /*2200*/  SHF.R.U64 R92, R90, 0x10, R91.reuse ;  /* 0x000000105a5c7819 */ /* 0x102fe2000000125b */
[----:B------:R-:W-:Y:S01]  /*2210*/  HADD2.F32 R205, -RZ, R53.H0_H0 ;  /* 0x20000035ffcd7230 */ /* 0x000fe20000004100 */
[----:B------:R0:W-:Y:S01]  /*2220*/  STL [R1+0x118], R93 ;  /* 0x0001185d01007387 */ /* 0x0001e20000100800 */
[----:B------:R-:W-:Y:S01]  /*2230*/  SHF.R.U32.HI R90, RZ, 0x10, R91 ;  /* 0x00000010ff5a7819 */ /* 0x000fe2000001165b */
[----:B------:R-:W-:Y:S01]  /*2240*/  HADD2.F32 R199, -RZ, R48.H0_H0 ;  /* 0x20000030ffc77230 */ /* 0x000fe20000004100 */
[----:B------:R-:W-:Y:S01]  /*2250*/  SHF.R.U32.HI R69, RZ, 0x10, R31 ;  /* 0x00000010ff457819 */ /* 0x000fe2000001161f */
[----:B------:R1:W-:Y:S01]  /*2260*/  STL [R1+0x130], R130 ;  /* 0x0001308201007387 */ /* 0x0003e20000100800 */
[----:B------:R-:W-:Y:S01]  /*2270*/  MOV R120, R34 ;  /* 0x0000002200787202 */ /* 0x000fe20000000f00 */
[----:B------:R-:W-:Y:S01]  /*2280*/  HADD2.F32 R191, -RZ, R49.H0_H0 ;  /* 0x20000031ffbf7230 */ /* 0x000fe20000004100 */
[----:B------:R-:W-:Y:S01]  /*2290*/  MOV R80, R30 ;  /* 0x0000001e00507202 */ /* 0x000fe20000000f00 */
[----:B------:R-:W-:Y:S01]  /*22a0*/  HADD2.F32 R197, -RZ, R46.H0_H0 ;  /* 0x2000002effc57230 */ /* 0x000fe20000004100 */
[----:B------:R-:W-:Y:S01]  /*22b0*/  MOV R68, R28 ;  /* 0x0000001c00447202 */ /* 0x000fe20000000f00 */
[----:B0-----:R-:W-:Y:S01]  /*22c0*/  HADD2.F32 R93, -RZ, R91.H0_H0 ;  /* 0x2000005bff5d7230 */ /* 0x001fe20000004100 */
[----:B------:R-:W-:Y:S01]  /*22d0*/  SHF.R.U64 R91, R88, 0x10, R89 ;  /* 0x00000010585b7819 */ /* 0x000fe20000001259 */
[----:B------:R-:W-:Y:S01]  /*22e0*/  HADD2.F32 R88, -RZ, R88.H0_H0 ;  /* 0x20000058ff587230 */ /* 0x000fe20000004100 */
[--C-:B------:R-:W-:Y:S01]  /*22f0*/  SHF.R.U64 R63, R28, 0x10, R29.reuse ;  /* 0x000000101c3f7819 */ /* 0x100fe2000000121d */
[----:B-1----:R-:W-:Y:S01]  /*2300*/  HADD2.F32 R130, -RZ, R86.H0_H0 ;  /* 0x20000056ff827230 */ /* 0x002fe20000004100 */
[----:B------:R0:W-:Y:S01]  /*2310*/  STL [R1+0x110], R93 ;  /* 0x0001105d01007387 */ /* 0x0001e20000100800 */
[----:B------:R-:W-:Y:S01]  /*2320*/  MOV R62, R29 ;  /* 0x0000001d003e7202 */ /* 0x000fe20000000f00 */
[----:B------:R-:W-:Y:S01]  /*2330*/  HADD2.F32 R189, -RZ, R47.H0_H0 ;  /* 0x2000002fffbd7230 */ /* 0x000fe20000004100 */
[----:B------:R-:W-:Y:S01]  /*2340*/  SHF.R.U32.HI R57, RZ, 0x10, R29 ;  /* 0x00000010ff397819 */ /* 0x000fe2000001161d */
[----:B------:R1:W-:Y:S01]  /*2350*/  STL [R1+0xf8], R88 ;  /* 0x0000f85801007387 */ /* 0x0003e20000100800 */
[--C-:B------:R-:W-:Y:S01]  /*2360*/  SHF.R.U64 R51, R26, 0x10, R27.reuse ;  /* 0x000000101a337819 */ /* 0x100fe2000000121b */
[----:B------:R-:W-:Y:S01]  /*2370*/  HADD2.F32 R183, -RZ, R42.H0_H0 ;  /* 0x2000002affb77230 */ /* 0x000fe20000004100 */
[----:B------:R-:W-:Y:S01]  /*2380*/  MOV R50, R27 ;  /* 0x0000001b00327202 */ /* 0x000fe20000000f00 */
[----:B------:R-:W-:Y:S01]  /*2390*/  HADD2.F32 R57, -RZ, R57.H0_H0 ;  /* 0x20000039ff397230 */ /* 0x000fe20000004100 */
[----:B------:R-:W-:Y:S01]  /*23a0*/  SHF.R.U32.HI R45, RZ, 0x10, R27 ;  /* 0x00000010ff2d7819 */ /* 0x000fe2000001161b */
[----:B------:R-:W-:Y:S01]  /*23b0*/  HADD2.F32 R51, -RZ, R51.H0_H0 ;  /* 0x20000033ff337230 */ /* 0x000fe20000004100 */
[----:B0-----:R-:W-:Y:S01]  /*23c0*/  SHF.R.U32.HI R93, RZ, 0x10, R89 ;  /* 0x00000010ff5d7819 */ /* 0x001fe20000011659 */
[----:B------:R-:W-:Y:S01]  /*23d0*/  HADD2.F32 R89, -RZ, R89.H0_H0 ;  /* 0x20000059ff597230 */ /* 0x000fe20000004100 */
[----:B------:R-:W-:Y:S01]  /*23e0*/  MOV R44, R24 ;  /* 0x00000018002c7202 */ /* 0x000fe20000000f00 */
[----:B------:R-:W-:Y:S01]  /*23f0*/  HADD2.F32 R50, -RZ, R50.H0_H0 ;  /* 0x20000032ff327230 */ /* 0x000fe20000004100 */
[--C-:B-1----:R-:W-:Y:S01]  /*2400*/  SHF.R.U64 R88, R86, 0x10, R87.reuse ;  /* 0x0000001056587819 */ /* 0x102fe20000001257 */
[----:B------:R-:W-:Y:S01]  /*2410*/  ULDC.U8 UR6, c[0x0][0x2a0] ;  /* 0x0000a80000067ab9 */ /* 0x000fe20000000000 */
        /* <DEDUP_REMOVED lines=10> */
[----:B0-----:R-:W-:Y:S01]  /*24c0*/  HADD2.F32 R89, -RZ, R87.H0_H0 ;  /* 0x20000057ff597230 */ /* 0x001fe20000004100 */
[----:B------:R-:W-:Y:S01]  /*24d0*/  SHF.R.U64 R87, R84, 0x10, R85 ;  /* 0x0000001054577819 */ /* 0x000fe20000001255 */
[----:B------:R-:W-:Y:S01]  /*24e0*/  HADD2.F32 R84, -RZ, R84.H0_H0 ;  /* 0x20000054ff547230 */ /* 0x000fe20000004100 */
[----:B------:R-:W-:Y:S01]  /*24f0*/  MOV R32, R23 ;  /* 0x0000001700207202 */ /* 0x000fe20000000f00 */
[----:B-1----:R-:W-:Y:S01]  /*2500*/  HADD2.F32 R130, -RZ, R82.H0_H0 ;  /* 0x20000052ff827230 */ /* 0x002fe20000004100 */
[----:B------:R0:W-:Y:S01]  /*2510*/  STL [R1+0xd0], R89 ;  /* 0x0000d05901007387 */ /* 0x0001e20000100800 */
[----:B------:R-:W-:Y:S01]  /*2520*/  SHF.R.U32.HI R31, RZ, 0x10, R23 ;  /* 0x00000010ff1f7819 */ /* 0x000fe20000011617 */
[----:B------:R-:W-:Y:S01]  /*2530*/  HADD2.F32 R35, -RZ, R35.H0_H0 ;  /* 0x20000023ff237230 */ /* 0x000fe20000004100 */
[----:B------:R-:W-:Y:S01]  /*2540*/  MOV R34, R22 ;  /* 0x0000001600227202 */ /* 0x000fe20000000f00 */
[----:B------:R1:W-:Y:S01]  /*2550*/  STL [R1+0xb8], R84 ;  /* 0x0000b85401007387 */ /* 0x0003e20000100800 */
[----:B------:R-:W-:Y:S01]  /*2560*/  MOV R30, R20 ;  /* 0x00000014001e7202 */ /* 0x000fe20000000f00 */
[----:B------:R-:W-:Y:S01]  /*2570*/  HADD2.F32 R33, -RZ, R33.H0_H0 ;  /* 0x20000021ff217230 */ /* 0x000fe20000004100 */
[----:B------:R-:W-:Y:S01]  /*2580*/  SHF.R.U64 R29, R20, 0x10, R21 ;  /* 0x00000010141d7819 */ /* 0x000fe20000001215 */
[----:B------:R-:W-:Y:S01]  /*2590*/  HADD2.F32 R34, -RZ, R34.H0_H0 ;  /* 0x20000022ff227230 */ /* 0x000fe20000004100 */
[----:B------:R-:W-:Y:S01]  /*25a0*/  MOV R28, R21 ;  /* 0x00000015001c7202 */ /* 0x000fe20000000f00 */
[----:B------:R-:W-:Y:S01]  /*25b0*/  HADD2.F32 R32, -RZ, R32.H0_H0 ;  /* 0x20000020ff207230 */ /* 0x000fe20000004100 */
[----:B0-----:R-:W-:Y:S01]  /*25c0*/  SHF.R.U32.HI R89, RZ, 0x10, R85 ;  /* 0x00000010ff597819 */ /* 0x001fe20000011655 */
[----:B------:R-:W-:Y:S01]  /*25d0*/  HADD2.F32 R85, -RZ, R85.H0_H0 ;  /* 0x20000055ff557230 */ /* 0x000fe20000004100 */
[----:B------:R-:W-:Y:S01]  /*25e0*/  SHF.R.U32.HI R27, RZ, 0x10, R21 ;  /* 0x00000010ff1b7819 */ /* 0x000fe20000011615 */
[----:B------:R-:W-:Y:S01]  /*25f0*/  HADD2.F32 R31, -RZ, R31.H0_H0 ;  /* 0x2000001fff1f7230 */ /* 0x000fe20000004100 */
[--C-:B-1----:R-:W-:Y:S01]  /*2600*/  SHF.R.U64 R84, R82, 0x10, R83.reuse ;  /* 0x0000001052547819 */ /* 0x102fe20000001253 */
[----:B------:R-:W-:Y:S01]  /*2610*/  HADD2.F32 R30, -RZ, R30.H0_H0 ;  /* 0x2000001eff1e7230 */ /* 0x000fe20000004100 */
        /* <DEDUP_REMOVED lines=37> */
[----:B------:R-:W-:Y:S01]  /*2870*/  SHF.R.U64 R241, R64, 0x10, R65 ;  /* 0x0000001040f17819 */ /* 0x000fe20000001241 */
[----:B------:R-:W-:Y:S01]  /*2880*/  HADD2.F32 R64, -RZ, R132.H0_H0 ;  /* 0x20000084ff407230 */ /* 0x000fe20000004100 */
[----:B------:R-:W-:Y:S01]  /*2890*/  SHF.R.U64 R159, R36, 0x10, R37 ;  /* 0x00000010249f7819 */ /* 0x000fe20000001225 */
[----:B------:R-:W-:Y:S01]  /*28a0*/  HADD2.F32 R36, -RZ, R131.H0_H0 ;  /* 0x20000083ff247230 */ /* 0x000fe20000004100 */
[----:B------:R-:W-:Y:S01]  /*28b0*/  MOV R56, R26 ;  /* 0x0000001a00387202 */ /* 0x000fe20000000f00 */
[----:B0-----:R-:W-:Y:S01]  /*28c0*/  HADD2.F32 R79, -RZ, R77.H0_H0 ;  /* 0x2000004dff4f7230 */ /* 0x001fe20000004100 */
[----:B------:R-:W-:Y:S01]  /*28d0*/  SHF.R.U64 R77, R72, 0x10, R73 ;  /* 0x00000010484d7819 */ /* 0x000fe20000001249 */
[----:B------:R-:W-:Y:S01]  /*28e0*/  HADD2.F32 R72, -RZ, R72.H0_H0 ;  /* 0x20000048ff487230 */ /* 0x000fe20000004100 */
[----:B------:R-:W-:Y:S01]  /*28f0*/  MOV R26, R18 ;  /* 0x00000012001a7202 */ /* 0x000fe20000000f00 */
[----:B-1----:R-:W-:Y:S01]  /*2900*/  HADD2.F32 R130, -RZ, R73.H0_H0 ;  /* 0x20000049ff827230 */ /* 0x002fe20000004100 */
[----:B------:R0:W-:Y:S01]  /*2910*/  STL [R1+0x50], R79 ;  /* 0x0000504f01007387 */ /* 0x0001e20000100800 */
[----:B------:R-:W-:Y:S01]  /*2920*/  MOV R18, R158 ;  /* 0x0000009e00127202 */ /* 0x000fe20000000f00 */
[----:B------:R-:W-:Y:S01]  /*2930*/  HADD2.F32 R19, -RZ, R19.H0_H0 ;  /* 0x20000013ff137230 */ /* 0x000fe20000004100 */
[----:B------:R-:W-:Y:S01]  /*2940*/  MOV R232, R150 ;  /* 0x0000009600e87202 */ /* 0x000fe20000000f00 */
[----:B------:R1:W-:Y:S01]  /*2950*/  STL [R1+0x38], R72 ;  /* 0x0000384801007387 */ /* 0x0003e20000100800 */
[----:B------:R-:W-:Y:S01]  /*2960*/  HADD2.F32 R26, -RZ, R26.H0_H0 ;  /* 0x2000001aff1a7230 */ /* 0x000fe20000004100 */
[----:B------:R-:W-:Y:S01]  /*2970*/  SHF.R.U64 R228, R150, 0x10, R151 ;  /* 0x0000001096e47819 */ /* 0x000fe20000001297 */
[----:B------:R-:W-:Y:S01]  /*2980*/  HADD2.F32 R18, -RZ, R18.H0_H0 ;  /* 0x20000012ff127230 */ /* 0x000fe20000004100 */
[----:B------:R2:W-:Y:S01]  /*2990*/  STL [R1+0x18], R130 ;  /* 0x0000188201007387 */ /* 0x0005e20000100800 */
[----:B------:R-:W-:Y:S01]  /*29a0*/  HADD2.F32 R3, -RZ, R3.H0_H0 ;  /* 0x20000003ff037230 */ /* 0x000fe20000004100 */
[----:B0-----:R-:W-:Y:S01]  /*29b0*/  SHF.R.U32.HI R79, RZ, 0x10, R73 ;  /* 0x00000010ff4f7819 */ /* 0x001fe20000011649 */
[----:B------:R-:W-:Y:S01]  /*29c0*/  HADD2.F32 R73, -RZ, R70.H0_H0 ;  /* 0x20000046ff497230 */ /* 0x000fe20000004100 */
[----:B------:R-:W-:Y:S01]  /*29d0*/  MOV R230, R148 ;  /* 0x0000009400e67202 */ /* 0x000fe20000000f00 */
[----:B------:R-:W-:Y:S01]  /*29e0*/  HADD2.F32 R2, -RZ, R2.H0_H0 ;  /* 0x20000002ff027230 */ /* 0x000fe20000004100 */
[--C-:B-1----:R-:W-:Y:S01]  /*29f0*/  SHF.R.U64 R72, R70, 0x10, R71.reuse ;  /* 0x0000001046487819 */ /* 0x102fe20000001247 */
[----:B------:R-:W-:Y:S01]  /*2a00*/  HADD2.F32 R0, -RZ, R0.H0_H0 ;  /* 0x20000000ff007230 */ /* 0x000fe20000004100 */
[----:B------:R-:W-:Y:S01]  /*2a10*/  SHF.R.U32.HI R70, RZ, 0x10, R71 ;  /* 0x00000010ff467819 */ /* 0x000fe20000011647 */
[----:B------:R-:W-:Y:S01]  /*2a20*/  HADD2.F32 R71, -RZ, R71.H0_H0 ;  /* 0x20000047ff477230 */ /* 0x000fe20000004100 */
[----:B------:R-:W-:Y:S01]  /*2a30*/  STL [R1+0x30], R73 ;  /* 0x0000304901007387 */ /* 0x000fe20000100800 */
[----:B------:R-:W-:Y:S01]  /*2a40*/  SHF.R.U64 R226, R148, 0x10, R149 ;  /* 0x0000001094e27819 */ /* 0x000fe20000001295 */
[----:B--2---:R-:W-:Y:S01]  /*2a50*/  HADD2.F32 R130, -RZ, R14.H0_H0 ;  /* 0x2000000eff827230 */ /* 0x004fe20000004100 */
[----:B------:R-:W-:Y:S01]  /*2a60*/  MOV R216, R146 ;  /* 0x0000009200d87202 */ /* 0x000fe20000000f00 */
[----:B------:R-:W-:Y:S01]  /*2a70*/  STL [R1+0x10], R71 ;  /* 0x0000104701007387 */ /* 0x000fe20000100800 */
[----:B------:R-:W-:Y:S01]  /*2a80*/  SHF.R.U64 R212, R146, 0x10, R147 ;  /* 0x0000001092d47819 */ /* 0x000fe20000001293 */
[----:B------:R-:W-:Y:S01]  /*2a90*/  HADD2.F32 R251, -RZ, R66.H0_H0 ;  /* 0x20000042fffb7230 */ /* 0x000fe20000004100 */
[----:B------:R-:W-:Y:S01]  /*2aa0*/  MOV R214, R144 ;  /* 0x0000009000d67202 */ /* 0x000fe20000000f00 */
[----:B------:R0:W-:Y:S01]  /*2ab0*/  STL [R1+0x17c], R61 ;  /* 0x00017c3d01007387 */ /* 0x0001e20000100800 */
[----:B------:R-:W-:Y:S01]  /*2ac0*/  MOV R200, R142 ;  /* 0x0000008e00c87202 */ /* 0x000fe20000000f00 */
[----:B------:R-:W-:Y:S01]  /*2ad0*/  HADD2.F32 R239, -RZ, R67.H0_H0 ;  /* 0x20000043ffef7230 */ /* 0x000fe20000004100 */
[----:B------:R-:W-:Y:S01]  /*2ae0*/  SHF.R.U64 R196, R142, 0x10, R143 ;  /* 0x000000108ec47819 */ /* 0x000fe2000000128f */
[----:B------:R1:W-:Y:S01]  /*2af0*/  STL [R1+0x16c], R64 ;  /* 0x00016c4001007387 */ /* 0x0003e20000100800 */
[----:B------:R-:W-:Y:S01]  /*2b00*/  MOV R198, R134 ;  /* 0x0000008600c67202 */ /* 0x000fe20000000f00 */
[----:B------:R-:W-:Y:S01]  /*2b10*/  HADD2.F32 R237, -RZ, R65.H0_H0 ;  /* 0x20000041ffed7230 */ /* 0x000fe20000004100 */
[----:B------:R-:W-:Y:S01]  /*2b20*/  SHF.R.U64 R194, R134, 0x10, R135 ;  /* 0x0000001086c27819 */ /* 0x000fe20000001287 */
[----:B------:R2:W-:Y:S01]  /*2b30*/  STL [R1+0x15c], R36 ;  /* 0x00015c2401007387 */ /* 0x0005e20000100800 */
[----:B------:R-:W-:Y:S01]  /*2b40*/  MOV R150, R98 ;  /* 0x0000006200967202 */ /* 0x000fe20000000f00 */
[----:B0-----:R-:W-:Y:S01]  /*2b50*/  HADD2.F32 R61, -RZ, R127.H0_H0 ;  /* 0x2000007fff3d7230 */ /* 0x001fe20000004100 */
[----:B------:R-:W-:Y:S01]  /*2b60*/  SHF.R.U64 R146, R98, 0x10, R99 ;  /* 0x0000001062927819 */ /* 0x000fe20000001263 */
[----:B------:R-:W-:Y:S01]  /*2b70*/  HADD2.F32 R232, -RZ, R232.H0_H0 ;  /* 0x200000e8ffe87230 */ /* 0x000fe20000004100 */
[----:B------:R-:W-:Y:S01]  /*2b80*/  MOV R148, R100 ;  /* 0x0000006400947202 */ /* 0x000fe20000000f00 */
[----:B-1----:R-:W-:Y:S01]  /*2b90*/  HADD2.F32 R64, -RZ, R126.H0_H0 ;  /* 0x2000007eff407230 */ /* 0x002fe20000004100 */
[----:B------:R0:W-:Y:S01]  /*2ba0*/  STL [R1+0x14c], R61 ;  /* 0x00014c3d01007387 */ /* 0x0001e20000100800 */
[----:B------:R-:W-:Y:S01]  /*2bb0*/  SHF.R.U64 R144, R100, 0x10, R101 ;  /* 0x0000001064907819 */ /* 0x000fe20000001265 */
[----:B------:R-:W-:Y:S01]  /*2bc0*/  HADD2.F32 R228, -RZ, R228.H0_H0 ;  /* 0x200000e4ffe47230 */ /* 0x000fe20000004100 */
[----:B------:R-:W-:Y:S01]  /*2bd0*/  MOV R246, R152 ;  /* 0x0000009800f67202 */ /* 0x000fe20000000f00 */
[----:B--2---:R-:W-:Y:S01]  /*2be0*/  HADD2.F32 R36, -RZ, R125.H0_H0 ;  /* 0x2000007dff247230 */ /* 0x004fe20000004100 */
[----:B------:R1:W-:Y:S01]  /*2bf0*/  STL [R1+0x174], R64 ;  /* 0x0001744001007387 */ /* 0x0003e20000100800 */
[----:B------:R-:W-:Y:S01]  /*2c00*/  SHF.R.U64 R242, R152, 0x10, R153 ;  /* 0x0000001098f27819 */ /* 0x000fe20000001299 */
[----:B------:R-:W-:Y:S01]  /*2c10*/  HADD2.F32 R230, -RZ, R230.H0_H0 ;  /* 0x200000e6ffe67230 */ /* 0x000fe20000004100 */
[----:B------:R-:W-:Y:S01]  /*2c20*/  MOV R164, R114 ;  /* 0x0000007200a47202 */ /* 0x000fe20000000f00 */
[----:B------:R2:W-:Y:S01]  /*2c30*/  STL [R1+0x164], R36 ;  /* 0x0001642401007387 */ /* 0x0005e20000100800 */
[----:B0-----:R-:W-:Y:S01]  /*2c40*/  HADD2.F32 R61, -RZ, R124.H0_H0 ;  /* 0x2000007cff3d7230 */ /* 0x001fe20000004100 */
[----:B------:R-:W-:Y:S01]  /*2c50*/  SHF.R.U64 R160, R114, 0x10, R115 ;  /* 0x0000001072a07819 */ /* 0x000fe20000001273 */
[----:B------:R-:W-:Y:S01]  /*2c60*/  HADD2.F32 R246, -RZ, R246.H0_H0 ;  /* 0x200000f6fff67230 */ /* 0x000fe20000004100 */
[----:B------:R-:W-:Y:S01]  /*2c70*/  MOV R142, R99 ;  /* 0x00000063008e7202 */ /* 0x000fe20000000f00 */
[----:B------:R-:W-:Y:S01]  /*2c80*/  HADD2.F32 R242, -RZ, R242.H0_H0 ;  /* 0x200000f2fff27230 */ /* 0x000fe20000004100 */
[----:B------:R0:W-:Y:S01]  /*2c90*/  STL [R1+0x154], R61 ;  /* 0x0001543d01007387 */ /* 0x0001e20000100800 */
[----:B-1----:R-:W-:Y:S01]  /*2ca0*/  HADD2.F32 R64, -RZ, R121.H0_H0 ;  /* 0x20000079ff407230 */ /* 0x002fe20000004100 */
[----:B------:R-:W-:Y:S01]  /*2cb0*/  SHF.R.U32.HI R98, RZ, 0x10, R99 ;  /* 0x00000010ff627819 */ /* 0x000fe20000011663 */
[----:B------:R-:W-:Y:S01]  /*2cc0*/  HADD2.F32 R226, -RZ, R226.H0_H0 ;  /* 0x200000e2ffe27230 */ /* 0x000fe20000004100 */
[----:B------:R-:W-:Y:S01]  /*2cd0*/  MOV R100, R101 ;  /* 0x0000006500647202 */ /* 0x000fe20000000f00 */
[----:B--2---:R-:W-:Y:S01]  /*2ce0*/  HADD2.F32 R36, -RZ, R120.H0_H0 ;  /* 0x20000078ff247230 */ /* 0x004fe20000004100 */
[----:B------:R1:W-:Y:S01]  /*2cf0*/  STL [R1+0x144], R64 ;  /* 0x0001444001007387 */ /* 0x0003e20000100800 */
[----:B------:R-:W-:Y:S01]  /*2d00*/  SHF.R.U32.HI R134, RZ, 0x10, R101 ;  /* 0x00000010ff867819 */ /* 0x000fe20000011665 */
[----:B------:R-:W-:Y:S01]  /*2d10*/  HADD2.F32 R216, -RZ, R216.H0_H0 ;  /* 0x200000d8ffd87230 */ /* 0x000fe20000004100 */
[----:B------:R-:W-:Y:S01]  /*2d20*/  MOV R114, R115 ;  /* 0x0000007300727202 */ /* 0x000fe20000000f00 */
[----:B0-----:R-:W-:Y:S01]  /*2d30*/  HADD2.F32 R61, -RZ, R117.H0_H0 ;  /* 0x20000075ff3d7230 */ /* 0x001fe20000004100 */
[----:B------:R0:W-:Y:S01]  /*2d40*/  STL [R1+0x13c], R36 ;  /* 0x00013c2401007387 */ /* 0x0001e20000100800 */
[----:B------:R-:W-:Y:S01]  /*2d50*/  SHF.R.U32.HI R152, RZ, 0x10, R115 ;  /* 0x00000010ff987819 */ /* 0x000fe20000011673 */
[----:B------:R-:W-:Y:S01]  /*2d60*/  HADD2.F32 R212, -RZ, R212.H0_H0 ;  /* 0x200000d4ffd47230 */ /* 0x000fe20000004100 */
[----:B------:R-:W-:Y:S01]  /*2d70*/  MOV R99, R102 ;  /* 0x0000006600637202 */ /* 0x000fe20000000f00 */
[----:B------:R2:W-:Y:S01]  /*2d80*/  STL [R1+0x12c], R61 ;  /* 0x00012c3d01007387 */ /* 0x0005e20000100800 */
[----:B-1----:R-:W-:Y:S01]  /*2d90*/  HADD2.F32 R64, -RZ, R116.H0_H0 ;  /* 0x20000074ff407230 */ /* 0x002fe20000004100 */
[----:B------:R-:W-:Y:S01]  /*2da0*/  SHF.R.U64 R101, R102, 0x10, R103 ;  /* 0x0000001066657819 */ /* 0x000fe20000001267 */
[----:B------:R-:W-:Y:S01]  /*2db0*/  HADD2.F32 R214, -RZ, R214.H0_H0 ;  /* 0x200000d6ffd67230 */ /* 0x000fe20000004100 */
[--C-:B------:R-:W-:Y:S01]  /*2dc0*/  SHF.R.U64 R180, R128, 0x10, R129.reuse ;  /* 0x0000001080b47819 */ /* 0x100fe20000001281 */
[----:B------:R-:W-:Y:S01]  /*2dd0*/  HADD2.F32 R210, -RZ, R210.H0_H0 ;  /* 0x200000d2ffd27230 */ /* 0x000fe20000004100 */
[----:B------:R1:W-:Y:S01]  /*2de0*/  STL [R1+0x11c], R64 ;  /* 0x00011c4001007387 */ /* 0x0003e20000100800 */
[----:B0-----:R-:W-:Y:S01]  /*2df0*/  HADD2.F32 R36, -RZ, R81.H0_H0 ;  /* 0x20000051ff247230 */ /* 0x001fe20000004100 */
[----:B------:R-:W-:Y:S01]  /*2e00*/  MOV R176, R129 ;  /* 0x0000008100b07202 */ /* 0x000fe20000000f00 */
[----:B------:R-:W-:Y:S01]  /*2e10*/  HADD2.F32 R206, -RZ, R206.H0_H0 ;  /* 0x200000ceffce7230 */ /* 0x000fe20000004100 */
[----:B------:R-:W-:Y:S01]  /*2e20*/  SHF.R.U32.HI R172, RZ, 0x10, R129 ;  /* 0x00000010ffac7819 */ /* 0x000fe20000011681 */
[----:B--2---:R-:W-:Y:S01]  /*2e30*/  HADD2.F32 R61, -RZ, R80.H0_H0 ;  /* 0x20000050ff3d7230 */ /* 0x004fe20000004100 */
[----:B------:R0:W-:Y:S01]  /*2e40*/  STL [R1+0x10c], R36 ;  /* 0x00010c2401007387 */ /* 0x0001e20000100800 */
[----:B------:R-:W-:Y:S01]  /*2e50*/  MOV R115, R103 ;  /* 0x0000006700737202 */ /* 0x000fe20000000f00 */
[----:B------:R-:W-:Y:S01]  /*2e60*/  HADD2.F32 R202, -RZ, R202.H0_H0 ;  /* 0x200000caffca7230 */ /* 0x000fe20000004100 */
[----:B------:R-:W-:Y:S01]  /*2e70*/  SHF.R.U32.HI R102, RZ, 0x10, R103 ;  /* 0x00000010ff667819 */ /* 0x000fe20000011667 */
[----:B-1----:R-:W-:Y:S01]  /*2e80*/  HADD2.F32 R64, -RZ, R75.H0_H0 ;  /* 0x2000004bff407230 */ /* 0x002fe20000004100 */
[----:B------:R1:W-:Y:S01]  /*2e90*/  STL [R1+0x134], R61 ;  /* 0x0001343d01007387 */ /* 0x0003e20000100800 */
[--C-:B------:R-:W-:Y:S01]  /*2ea0*/  SHF.R.U64 R244, R154, 0x10, R155.reuse ;  /* 0x000000109af47819 */ /* 0x100fe2000000129b */
[----:B------:R-:W-:Y:S01]  /*2eb0*/  HADD2.F32 R200, -RZ, R200.H0_H0 ;  /* 0x200000c8ffc87230 */ /* 0x000fe20000004100 */
[----:B------:R-:W-:Y:S01]  /*2ec0*/  MOV R240, R155 ;  /* 0x0000009b00f07202 */ /* 0x000fe20000000f00 */
[----:B------:R2:W-:Y:S01]  /*2ed0*/  STL [R1+0x124], R64 ;  /* 0x0001244001007387 */ /* 0x0005e20000100800 */
[----:B0-----:R-:W-:Y:S01]  /*2ee0*/  HADD2.F32 R36, -RZ, R74.H0_H0 ;  /* 0x2000004aff247230 */ /* 0x001fe20000004100 */
[----:B------:R-:W-:Y:S01]  /*2ef0*/  SHF.R.U32.HI R236, RZ, 0x10, R155 ;  /* 0x00000010ffec7819 */ /* 0x000fe2000001169b */
        /* <DEDUP_REMOVED lines=10> */
[----:B------:R-:W-:Y:S01]  /*2fa0*/  SHF.R.U64 R162, R118, 0x10, R119 ;  /* 0x0000001076a27819 */ /* 0x000fe20000001277 */
[----:B------:R-:W-:Y:S01]  /*2fb0*/  HADD2.F32 R236, -RZ, R236.H0_H0 ;  /* 0x200000ecffec7230 */ /* 0x000fe20000004100 */
[----:B------:R-:W-:Y:S01]  /*2fc0*/  MOV R129, R104 ;  /* 0x0000006800817202 */ /* 0x000fe20000000f00 */
[----:B0-----:R-:W-:Y:S01]  /*2fd0*/  HADD2.F32 R36, -RZ, R63.H0_H0 ;  /* 0x2000003fff247230 */ /* 0x001fe20000004100 */
[----:B------:R-:W-:Y:S01]  /*2fe0*/  STL [R1+0xfc], R64 ;  /* 0x0000fc4001007387 */ /* 0x000fe20000100800 */
[----:B------:R-:W-:Y:S01]  /*2ff0*/  SHF.R.U64 R103, R104, 0x10, R105 ;  /* 0x0000001068677819 */ /* 0x000fe20000001269 */
[----:B------:R-:W-:Y:S01]  /*3000*/  HADD2.F32 R224, -RZ, R224.H0_H0 ;  /* 0x200000e0ffe07230 */ /* 0x000fe20000004100 */
[----:B------:R-:W-:Y:S01]  /*3010*/  MOV R252, R154 ;  /* 0x0000009a00fc7202 */ /* 0x000fe20000000f00 */
[----:B------:R0:W-:Y:S01]  /*3020*/  STL [R1+0xec], R36 ;  /* 0x0000ec2401007387 */ /* 0x0001e20000100800 */
[----:B-1----:R-:W-:Y:S01]  /*3030*/  HADD2.F32 R61, -RZ, R62.H0_H0 ;  /* 0x2000003eff3d7230 */ /* 0x002fe20000004100 */
[----:B------:R-:W-:Y:S01]  /*3040*/  MOV R182, R122 ;  /* 0x0000007a00b67202 */ /* 0x000fe20000000f00 */
[----:B------:R-:W-:Y:S01]  /*3050*/  HADD2.F32 R220, -RZ, R220.H0_H0 ;  /* 0x200000dcffdc7230 */ /* 0x000fe20000004100 */
[--C-:B------:R-:W-:Y:S01]  /*3060*/  SHF.R.U64 R178, R122, 0x10, R123.reuse ;  /* 0x000000107ab27819 */ /* 0x100fe2000000127b */
[----:B------:R-:W-:Y:S01]  /*3070*/  HADD2.F32 R252, -RZ, R252.H0_H0 ;  /* 0x200000fcfffc7230 */ /* 0x000fe20000004100 */
[----:B------:R-:W-:Y:S01]  /*3080*/  STL [R1+0xdc], R61 ;  /* 0x0000dc3d01007387 */ /* 0x000fe20000100800 */
[----:B------:R-:W-:Y:S01]  /*3090*/  MOV R174, R123 ;  /* 0x0000007b00ae7202 */ /* 0x000fe20000000f00 */
[----:B------:R-:W-:Y:S01]  /*30a0*/  HADD2.F32 R196, -RZ, R196.H0_H0 ;  /* 0x200000c4ffc47230 */ /* 0x000fe20000004100 */
[----:B------:R-:W-:Y:S01]  /*30b0*/  SHF.R.U32.HI R170, RZ, 0x10, R123 ;  /* 0x00000010ffaa7819 */ /* 0x000fe2000001167b */
[----:B0-----:R-:W-:Y:S01]  /*30c0*/  HADD2.F32 R36, -RZ, R56.H0_H0 ;  /* 0x20000038ff247230 */ /* 0x001fe20000004100 */
[----:B------:R-:W-:Y:S01]  /*30d0*/  STL [R1+0xcc], R57 ;  /* 0x0000cc3901007387 */ /* 0x000fe20000100800 */
[----:B------:R-:W-:Y:S01]  /*30e0*/  MOV R118, R105 ;  /* 0x0000006900767202 */ /* 0x000fe20000000f00 */
[----:B------:R-:W-:Y:S01]  /*30f0*/  HADD2.F32 R198, -RZ, R198.H0_H0 ;  /* 0x200000c6ffc67230 */ /* 0x000fe20000004100 */
[----:B------:R-:W-:Y:S01]  /*3100*/  SHF.R.U32.HI R104, RZ, 0x10, R105 ;  /* 0x00000010ff687819 */ /* 0x000fe20000011669 */
[----:B------:R0:W-:Y:S01]  /*3110*/  STL [R1+0xf4], R36 ;  /* 0x0000f42401007387 */ /* 0x0001e20000100800 */
[----:B------:R-:W-:Y:S01]  /*3120*/  SHF.R.U32.HI R151, RZ, 0x10, R37 ;  /* 0x00000010ff977819 */ /* 0x000fe20000011625 */
[----:B------:R-:W-:Y:S01]  /*3130*/  HADD2.F32 R194, -RZ, R194.H0_H0 ;  /* 0x200000c2ffc27230 */ /* 0x000fe20000004100 */
[----:B------:R-:W-:Y:S01]  /*3140*/  MOV R238, R153 ;  /* 0x0000009900ee7202 */ /* 0x000fe20000000f00 */
[----:B------:R-:W-:Y:S01]  /*3150*/  STL [R1+0xe4], R51 ;  /* 0x0000e43301007387 */ /* 0x000fe20000100800 */
[----:B------:R-:W-:Y:S01]  /*3160*/  SHF.R.U32.HI R234, RZ, 0x10, R153 ;  /* 0x00000010ffea7819 */ /* 0x000fe20000011699 */
[----:B------:R-:W-:Y:S01]  /*3170*/  HADD2.F32 R180, -RZ, R180.H0_H0 ;  /* 0x200000b4ffb47230 */ /* 0x000fe20000004100 */
[----:B------:R-:W-:Y:S01]  /*3180*/  MOV R190, R135 ;  /* 0x0000008700be7202 */ /* 0x000fe20000000f00 */
[----:B------:R-:W-:Y:S01]  /*3190*/  STL [R1+0xd4], R50 ;  /* 0x0000d43201007387 */ /* 0x000fe20000100800 */
[----:B------:R-:W-:Y:S01]  /*31a0*/  SHF.R.U32.HI R186, RZ, 0x10, R135 ;  /* 0x00000010ffba7819 */ /* 0x000fe20000011687 */
[----:B0-----:R-:W-:Y:S01]  /*31b0*/  HADD2.F32 R36, -RZ, R45.H0_H0 ;  /* 0x2000002dff247230 */ /* 0x001fe20000004100 */
[----:B------:R-:W-:Y:S01]  /*31c0*/  MOV R184, R128 ;  /* 0x0000008000b87202 */ /* 0x000fe20000000f00 */
[----:B------:R-:W-:Y:S01]  /*31d0*/  HADD2.F32 R238, -RZ, R238.H0_H0 ;  /* 0x200000eeffee7230 */ /* 0x000fe20000004100 */
[----:B------:R-:W-:Y:S01]  /*31e0*/  MOV R158, R119 ;  /* 0x00000077009e7202 */ /* 0x000fe20000000f00 */
[----:B------:R-:W-:Y:S01]  /*31f0*/  HADD2.F32 R234, -RZ, R234.H0_H0 ;  /* 0x200000eaffea7230 */ /* 0x000fe20000004100 */
[----:B------:R0:W-:Y:S01]  /*3200*/  STL [R1+0xc4], R36 ;  /* 0x0000c42401007387 */ /* 0x0001e20000100800 */
[----:B------:R-:W-:Y:S01]  /*3210*/  SHF.R.U32.HI R154, RZ, 0x10, R119 ;  /* 0x00000010ff9a7819 */ /* 0x000fe20000011677 */
[----:B------:R-:W-:Y:S01]  /*3220*/  HADD2.F32 R190, -RZ, R190.H0_H0 ;  /* 0x200000beffbe7230 */ /* 0x000fe20000004100 */
[----:B------:R-:W-:Y:S01]  /*3230*/  MOV R105, R106 ;  /* 0x0000006a00697202 */ /* 0x000fe20000000f00 */
[----:B------:R1:W-:Y:S01]  /*3240*/  STL [R1+0xbc], R44 ;  /* 0x0000bc2c01007387 */ /* 0x0003e20000100800 */
[----:B------:R-:W-:Y:S01]  /*3250*/  MOV R122, R108 ;  /* 0x0000006c007a7202 */ /* 0x000fe20000000f00 */
[----:B------:R-:W-:Y:S01]  /*3260*/  HADD2.F32 R186, -RZ, R186.H0_H0 ;  /* 0x200000baffba7230 */ /* 0x000fe20000004100 */
[----:B------:R-:W-:Y:S01]  /*3270*/  MOV R123, R110 ;  /* 0x0000006e007b7202 */ /* 0x000fe20000000f00 */
[----:B------:R2:W-:Y:S01]  /*3280*/  STL [R1+0xac], R39 ;  /* 0x0000ac2701007387 */ /* 0x0005e20000100800 */
[----:B------:R-:W-:Y:S01]  /*3290*/  MOV R137, R112 ;  /* 0x0000007000897202 */ /* 0x000fe20000000f00 */
[----:B0-----:R-:W-:Y:S01]  /*32a0*/  HADD2.F32 R36, -RZ, R38.H0_H0 ;  /* 0x20000026ff247230 */ /* 0x001fe20000004100 */
[--C-:B------:R-:W-:Y:S01]  /*32b0*/  SHF.R.U64 R179, R42, 0x10, R43.reuse ;  /* 0x000000102ab37819 */ /* 0x100fe2000000122b */
[----:B------:R-:W-:Y:S01]  /*32c0*/  HADD2.F32 R38, -RZ, R166.H0_H0 ;  /* 0x200000a6ff267230 */ /* 0x000fe20000004100 */
[----:B------:R-:W-:Y:S01]  /*32d0*/  SHF.R.U32.HI R171, RZ, 0x10, R43 ;  /* 0x00000010ffab7819 */ /* 0x000fe2000001162b */
[----:B-1----:R-:W-:Y:S01]  /*32e0*/  HADD2.F32 R44, -RZ, R145.H0_H0 ;  /* 0x20000091ff2c7230 */ /* 0x002fe20000004100 */
[----:B------:R-:W-:Y:S01]  /*32f0*/  STL [R1+0x9c], R36 ;  /* 0x00009c2401007387 */ /* 0x000fe20000100800 */
[--C-:B------:R-:W-:Y:S01]  /*3300*/  SHF.R.U64 R177, R40, 0x10, R41.reuse ;  /* 0x0000001028b17819 */ /* 0x100fe20000001229 */
[----:B------:R-:W-:Y:S01]  /*3310*/  HADD2.F32 R184, -RZ, R184.H0_H0 ;  /* 0x200000b8ffb87230 */ /* 0x000fe20000004100 */
[----:B------:R-:W-:Y:S01]  /*3320*/  SHF.R.U32.HI R169, RZ, 0x10, R41 ;  /* 0x00000010ffa97819 */ /* 0x000fe20000011629 */
[----:B------:R-:W-:Y:S01]  /*3330*/  STL [R1+0x8c], R35 ;  /* 0x00008c2301007387 */ /* 0x000fe20000100800 */
[----:B--2---:R-:W-:Y:S01]  /*3340*/  HADD2.F32 R39, -RZ, R96.H0_H0 ;  /* 0x20000060ff277230 */ /* 0x004fe20000004100 */
[----:B------:R-:W-:Y:S01]  /*3350*/  SHF.R.U64 R37, R140, 0x10, R141 ;  /* 0x000000108c257819 */ /* 0x000fe2000000128d */
[----:B------:R-:W-:Y:S01]  /*3360*/  HADD2.F32 R176, -RZ, R176.H0_H0 ;  /* 0x200000b0ffb07230 */ /* 0x000fe20000004100 */
[----:B------:R-:W-:Y:S01]  /*3370*/  STL [R1+0xb4], R34 ;  /* 0x0000b42201007387 */ /* 0x000fe20000100800 */
[----:B------:R-:W-:Y:S01]  /*3380*/  MOV R192, R143 ;  /* 0x0000008f00c07202 */ /* 0x000fe20000000f00 */
[----:B------:R-:W-:Y:S01]  /*3390*/  HADD2.F32 R172, -RZ, R172.H0_H0 ;  /* 0x200000acffac7230 */ /* 0x000fe20000004100 */
[----:B------:R-:W-:Y:S01]  /*33a0*/  SHF.R.U32.HI R188, RZ, 0x10, R143 ;  /* 0x00000010ffbc7819 */ /* 0x000fe2000001168f */
[----:B------:R0:W-:Y:S01]  /*33b0*/  STL [R1+0xa4], R33 ;  /* 0x0000a42101007387 */ /* 0x0001e20000100800 */
[----:B------:R-:W-:Y:S01]  /*33c0*/  SHF.R.U64 R106, R106, 0x10, R107 ;  /* 0x000000106a6a7819 */ /* 0x000fe2000000126b */
[----:B------:R-:W-:Y:S01]  /*33d0*/  HADD2.F32 R145, -RZ, R37.H0_H0 ;  /* 0x20000025ff917230 */ /* 0x000fe20000004100 */
[----:B------:R-:W-:Y:S01]  /*33e0*/  MOV R119, R107 ;  /* 0x0000006b00777202 */ /* 0x000fe20000000f00 */
[----:B------:R-:W-:Y:S01]  /*33f0*/  STL [R1+0x94], R32 ;  /* 0x0000942001007387 */ /* 0x000fe20000100800 */
[----:B------:R-:W-:Y:S01]  /*3400*/  SHF.R.U64 R108, R108, 0x10, R109 ;  /* 0x000000106c6c7819 */ /* 0x000fe2000000126d */
[----:B------:R-:W-:Y:S01]  /*3410*/  HADD2.F32 R192, -RZ, R192.H0_H0 ;  /* 0x200000c0ffc07230 */ /* 0x000fe20000004100 */
[----:B------:R-:W-:Y:S01]  /*3420*/  MOV R128, R109 ;  /* 0x0000006d00807202 */ /* 0x000fe20000000f00 */
[----:B------:R-:W-:Y:S01]  /*3430*/  STL [R1+0x84], R31 ;  /* 0x0000841f01007387 */ /* 0x000fe20000100800 */
[----:B------:R-:W-:Y:S01]  /*3440*/  SHF.R.U64 R110, R110, 0x10, R111 ;  /* 0x000000106e6e7819 */ /* 0x000fe2000000126f */
[----:B0-----:R-:W-:Y:S01]  /*3450*/  HADD2.F32 R33, -RZ, R137.H0_H0 ;  /* 0x20000089ff217230 */ /* 0x001fe20000004100 */
[----:B------:R-:W-:Y:S01]  /*3460*/  MOV R135, R111 ;  /* 0x0000006f00877202 */ /* 0x000fe20000000f00 */
[----:B------:R-:W-:Y:S01]  /*3470*/  STL [R1+0x7c], R30 ;  /* 0x00007c1e01007387 */ /* 0x000fe20000100800 */
[----:B------:R-:W-:Y:S01]  /*3480*/  SHF.R.U64 R112, R112, 0x10, R113 ;  /* 0x0000001070707819 */ /* 0x000fe20000001271 */
[----:B------:R-:W-:Y:S01]  /*3490*/  HADD2.F32 R188, -RZ, R188.H0_H0 ;  /* 0x200000bcffbc7230 */ /* 0x000fe20000004100 */
[----:B------:R-:W-:Y:S01]  /*34a0*/  MOV R153, R113 ;  /* 0x0000007100997202 */ /* 0x000fe20000000f00 */
[----:B------:R-:W-:Y:S01]  /*34b0*/  STL [R1+0x6c], R29 ;  /* 0x00006c1d01007387 */ /* 0x000fe20000100800 */
[--C-:B------:R-:W-:Y:S01]  /*34c0*/  SHF.R.U64 R225, R58, 0x10, R59.reuse ;  /* 0x000000103ae17819 */ /* 0x100fe2000000123b */
[----:B------:R-:W-:Y:S01]  /*34d0*/  HADD2.F32 R182, -RZ, R182.H0_H0 ;  /* 0x200000b6ffb67230 */ /* 0x000fe20000004100 */
[----:B------:R-:W-:Y:S01]  /*34e0*/  SHF.R.U32.HI R217, RZ, 0x10, R59 ;  /* 0x00000010ffd97819 */ /* 0x000fe2000001163b */
[----:B------:R-:W-:Y:S01]  /*34f0*/  STL [R1+0x5c], R28 ;  /* 0x00005c1c01007387 */ /* 0x000fe20000100800 */
[--C-:B------:R-:W-:Y:S01]  /*3500*/  SHF.R.U64 R211, R54, 0x10, R55.reuse ;  /* 0x0000001036d37819 */ /* 0x100fe20000001237 */
[----:B------:R-:W-:Y:S01]  /*3510*/  HADD2.F32 R35, -RZ, R153.H0_H0 ;  /* 0x20000099ff237230 */ /* 0x000fe20000004100 */
[----:B------:R-:W-:Y:S01]  /*3520*/  SHF.R.U32.HI R203, RZ, 0x10, R55 ;  /* 0x00000010ffcb7819 */ /* 0x000fe20000011637 */
[----:B------:R0:W-:Y:S01]  /*3530*/  STL [R1+0x4c], R27 ;  /* 0x00004c1b01007387 */ /* 0x0001e20000100800 */
[--C-:B------:R-:W-:Y:S01]  /*3540*/  SHF.R.U64 R209, R52, 0x10, R53.reuse ;  /* 0x0000001034d17819 */ /* 0x100fe20000001235 */
[----:B------:R-:W-:Y:S01]  /*3550*/  HADD2.F32 R178, -RZ, R178.H0_H0 ;  /* 0x200000b2ffb27230 */ /* 0x000fe20000004100 */
[----:B------:R-:W-:Y:S01]  /*3560*/  SHF.R.U32.HI R201, RZ, 0x10, R53 ;  /* 0x00000010ffc97819 */ /* 0x000fe20000011635 */
[----:B------:R-:W-:Y:S01]  /*3570*/  STL [R1+0x74], R26 ;  /* 0x0000741a01007387 */ /* 0x000fe20000100800 */
[--C-:B------:R-:W-:Y:S01]  /*3580*/  SHF.R.U64 R195, R48, 0x10, R49.reuse ;  /* 0x0000001030c37819 */ /* 0x100fe20000001231 */
[----:B------:R-:W-:Y:S01]  /*3590*/  HADD2.F32 R174, -RZ, R174.H0_H0 ;  /* 0x200000aeffae7230 */ /* 0x000fe20000004100 */
[----:B------:R-:W-:Y:S01]  /*35a0*/  SHF.R.U32.HI R187, RZ, 0x10, R49 ;  /* 0x00000010ffbb7819 */ /* 0x000fe20000011631 */
[----:B------:R-:W-:Y:S01]  /*35b0*/  STL [R1+0x64], R25 ;  /* 0x0000641901007387 */ /* 0x000fe20000100800 */
[--C-:B------:R-:W-:Y:S01]  /*35c0*/  SHF.R.U64 R193, R46, 0x10, R47.reuse ;  /* 0x000000102ec17819 */ /* 0x100fe2000000122f */
[----:B0-----:R-:W-:Y:S01]  /*35d0*/  HADD2.F32 R27, -RZ, R128.H0_H0 ;  /* 0x20000080ff1b7230 */ /* 0x001fe20000004100 */
[----:B------:R-:W-:Y:S01]  /*35e0*/  SHF.R.U32.HI R185, RZ, 0x10, R47 ;  /* 0x00000010ffb97819 */ /* 0x000fe2000001162f */
[----:B------:R-:W-:Y:S01]  /*35f0*/  STL [R1+0x54], R24 ;  /* 0x0000541801007387 */ /* 0x000fe20000100800 */
[----:B------:R-:W-:Y:S01]  /*3600*/  SHF.R.U32.HI R41, RZ, 0x10, R139 ;  /* 0x00000010ff297819 */ /* 0x000fe2000001168b */
[----:B------:R-:W-:Y:S01]  /*3610*/  HADD2.F32 R170, -RZ, R170.H0_H0 ;  /* 0x200000aaffaa7230 */ /* 0x000fe20000004100 */
[----:B------:R-:W-:Y:S01]  /*3620*/  SHF.R.U64 R43, R14, 0x10, R15 ;  /* 0x000000100e2b7819 */ /* 0x000fe2000000120f */
[----:B------:R-:W-:Y:S01]  /*3630*/  STL [R1+0x44], R23 ;  /* 0x0000441701007387 */ /* 0x000fe20000100800 */
[----:B------:R-:W-:Y:S01]  /*3640*/  SHF.R.U64 R40, R12, 0x10, R13 ;  /* 0x000000100c287819 */ /* 0x000fe2000000120d */
        /* <DEDUP_REMOVED lines=8> */
[----:B------:R-:W-:Y:S01]  /*36d0*/  HADD2.F32 R149, -RZ, R140.H0_H0 ;  /* 0x2000008cff957230 */ /* 0x000fe20000004100 */
[----:B------:R-:W-:Y:S01]  /*36e0*/  SHF.R.U32.HI R107, RZ, 0x10, R107 ;  /* 0x00000010ff6b7819 */ /* 0x000fe2000001166b */
[----:B------:R-:W-:Y:S01]  /*36f0*/  STL [R1+0x1c], R20 ;  /* 0x00001c1401007387 */ /* 0x000fe20000100800 */
[----:B------:R-:W-:Y:S01]  /*3700*/  SHF.R.U32.HI R109, RZ, 0x10, R109 ;  /* 0x00000010ff6d7819 */ /* 0x000fe2000001166d */
[----:B------:R-:W-:Y:S01]  /*3710*/  HADD2.F32 R147, -RZ, R138.H0_H0 ;  /* 0x2000008aff937230 */ /* 0x000fe20000004100 */
[----:B------:R-:W-:Y:S01]  /*3720*/  SHF.R.U32.HI R111, RZ, 0x10, R111 ;  /* 0x00000010ff6f7819 */ /* 0x000fe2000001166f */
[----:B------:R-:W-:Y:S01]  /*3730*/  STL [R1+0xc], R19 ;  /* 0x00000c1301007387 */ /* 0x000fe20000100800 */
[----:B------:R-:W-:Y:S01]  /*3740*/  SHF.R.U32.HI R113, RZ, 0x10, R113 ;  /* 0x00000010ff717819 */ /* 0x000fe20000011671 */
[----:B------:R-:W-:Y:S01]  /*3750*/  HADD2.F32 R133, -RZ, R41.H0_H0 ;  /* 0x20000029ff857230 */ /* 0x000fe20000004100 */
[--C-:B------:R-:W-:Y:S01]  /*3760*/  SHF.R.U64 R243, R66, 0x10, R67.reuse ;  /* 0x0000001042f37819 */ /* 0x100fe20000001243 */
[----:B------:R-:W-:Y:S01]  /*3770*/  STL [R1+0x34], R18 ;  /* 0x0000341201007387 */ /* 0x000fe20000100800 */
[----:B------:R-:W-:Y:S01]  /*3780*/  SHF.R.U32.HI R235, RZ, 0x10, R67 ;  /* 0x00000010ffeb7819 */ /* 0x000fe20000011643 */
[----:B------:R-:W-:Y:S01]  /*3790*/  HADD2.F32 R37, -RZ, R43.H0_H0 ;  /* 0x2000002bff257230 */ /* 0x000fe20000004100 */
[----:B------:R-:W-:Y:S01]  /*37a0*/  SHF.R.U32.HI R233, RZ, 0x10, R65 ;  /* 0x00000010ffe97819 */ /* 0x000fe20000011641 */
[----:B------:R-:W-:Y:S01]  /*37b0*/  STL [R1+0x24], R3 ;  /* 0x0000240301007387 */ /* 0x000fe20000100800 */
[--C-:B------:R-:W-:Y:S01]  /*37c0*/  SHF.R.U64 R161, R156, 0x10, R157.reuse ;  /* 0x000000109ca17819 */ /* 0x100fe2000000129d */
[----:B------:R-:W-:Y:S01]  /*37d0*/  HADD2.F32 R222, -RZ, R222.H0_H0 ;  /* 0x200000deffde7230 */ /* 0x000fe20000004100 */
[----:B------:R-:W-:Y:S01]  /*37e0*/  SHF.R.U32.HI R54, RZ, 0x10, R157 ;  /* 0x00000010ff367819 */ /* 0x000fe2000001169d */
[----:B------:R-:W-:Y:S01]  /*37f0*/  STL [R1+0x14], R2 ;  /* 0x0000140201007387 */ /* 0x000fe20000100800 */
[----:B------:R-:W-:Y:S01]  /*3800*/  SHF.R.U32.HI R55, RZ, 0x10, R141 ;  /* 0x00000010ff377819 */ /* 0x000fe2000001168d */
[----:B------:R-:W-:Y:S01]  /*3810*/  HADD2.F32 R157, -RZ, R157.H0_H0 ;  /* 0x2000009dff9d7230 */ /* 0x000fe20000004100 */
[----:B------:R-:W-:Y:S01]  /*3820*/  SHF.R.U64 R143, R138, 0x10, R139 ;  /* 0x000000108a8f7819 */ /* 0x000fe2000000128b */
[----:B------:R-:W-:Y:S01]  /*3830*/  STL [R1+0x4], R0 ;  /* 0x0000040001007387 */ /* 0x000fe20000100800 */
[----:B------:R-:W-:Y:S01]  /*3840*/  SHF.R.U32.HI R58, RZ, 0x10, R15 ;  /* 0x00000010ff3a7819 */ /* 0x000fe2000001160f */
[----:B------:R-:W-:Y:S01]  /*3850*/  HADD2.F32 R141, -RZ, R141.H0_H0 ;  /* 0x2000008dff8d7230 */ /* 0x000fe20000004100 */
[----:B------:R-:W-:Y:S01]  /*3860*/  SHF.R.U32.HI R47, RZ, 0x10, R13 ;  /* 0x00000010ff2f7819 */ /* 0x000fe2000001160d */
[----:B------:R0:W-:Y:S01]  /*3870*/  STL [R1+0x168], R44 ;  /* 0x0001682c01007387 */ /* 0x0001e20000100800 */
[--C-:B------:R-:W-:Y:S01]  /*3880*/  SHF.R.U64 R48, R10, 0x10, R11.reuse ;  /* 0x000000100a307819 */ /* 0x100fe2000000120b */
        /* <DEDUP_REMOVED lines=8> */
[----:B0-----:R-:W-:Y:S01]  /*3910*/  HADD2.F32 R44, -RZ, R94.H0_H0 ;  /* 0x2000005eff2c7230 */ /* 0x001fe20000004100 */
[----:B------:R-:W-:Y:S01]  /*3920*/  SHF.R.U32.HI R60, RZ, 0x10, R7 ;  /* 0x00000010ff3c7819 */ /* 0x000fe20000011607 */
[----:B------:R-:W-:Y:S01]  /*3930*/  HADD2.F32 R6, -RZ, R4.H0_H0 ;  /* 0x20000004ff067230 */ /* 0x000fe20000004100 */
[--C-:B------:R-:W-:Y:S01]  /*3940*/  SHF.R.U64 R46, R4, 0x10, R5.reuse ;  /* 0x00000010042e7819 */ /* 0x100fe20000001205 */
[----:B-1----:R-:W-:Y:S01]  /*3950*/  HADD2.F32 R39, -RZ, R95.H0_H0 ;  /* 0x2000005fff277230 */ /* 0x002fe20000004100 */
[----:B------:R0:W-:Y:S01]  /*3960*/  STL [R1+0x140], R44 ;  /* 0x0001402c01007387 */ /* 0x0001e20000100800 */
[----:B------:R-:W-:Y:S01]  /*3970*/  SHF.R.U32.HI R53, RZ, 0x10, R5 ;  /* 0x00000010ff357819 */ /* 0x000fe20000011605 */
[----:B------:R-:W-:Y:S01]  /*3980*/  HADD2.F32 R139, -RZ, R139.H0_H0 ;  /* 0x2000008bff8b7230 */ /* 0x000fe20000004100 */
[----:B------:R-:W-:Y:S01]  /*3990*/  MOV R4, R136 ;  /* 0x0000008800047202 */ /* 0x000fe20000000f00 */
[----:B--2---:R-:W-:Y:S01]  /*39a0*/  HADD2.F32 R38, -RZ, R92.H0_H0 ;  /* 0x2000005cff267230 */ /* 0x004fe20000004100 */
[----:B------:R1:W-:Y:S01]  /*39b0*/  STL [R1+0x128], R39 ;  /* 0x0001282701007387 */ /* 0x0003e20000100800 */
[----:B------:R-:W-:Y:S01]  /*39c0*/  HADD2.F32 R15, -RZ, R15.H0_H0 ;  /* 0x2000000fff0f7230 */ /* 0x000fe20000004100 */
[----:B------:R-:W-:Y:S01]  /*39d0*/  ISETP.NE.AND P0, PT, RZ, UR6, PT ;  /* 0x00000006ff007c0c */ /* 0x000fe2000bf05270 */
[----:B------:R-:W-:Y:S01]  /*39e0*/  HADD2.F32 R13, -RZ, R13.H0_H0 ;  /* 0x2000000dff0d7230 */ /* 0x000fe20000004100 */
[----:B------:R2:W-:Y:S01]  /*39f0*/  STL [R1+0x120], R38 ;  /* 0x0001202601007387 */ /* 0x0005e20000100800 */
[----:B0-----:R-:W-:Y:S01]  /*3a00*/  HADD2.F32 R44, -RZ, R97.H0_H0 ;  /* 0x20000061ff2c7230 */ /* 0x001fe20000004100 */
[----:B------:R-:W-:Y:S01]  /*3a10*/  ULDC UR8, c[0x0][0x218] ;  /* 0x0000860000087ab9 */ /* 0x000fe20000000800 */
[----:B------:R-:W-:Y:S01]  /*3a20*/  HADD2.F32 R11, -RZ, R11.H0_H0 ;  /* 0x2000000bff0b7230 */ /* 0x000fe20000004100 */
[----:B------:R-:W-:Y:S01]  /*3a30*/  ULDC UR7, c[0x0][0x2d8] ;  /* 0x0000b60000077ab9 */ /* 0x000fe20000000800 */
[----:B------:R-:W-:Y:S01]  /*3a40*/  HADD2.F32 R9, -RZ, R9.H0_H0 ;  /* 0x20000009ff097230 */ /* 0x000fe20000004100 */
[----:B------:R0:W-:Y:S01]  /*3a50*/  STL [R1+0x108], R44 ;  /* 0x0001082c01007387 */ /* 0x0001e20000100800 */
[----:B-1----:R-:W-:Y:S01]  /*3a60*/  HADD2.F32 R39, -RZ, R90.H0_H0 ;  /* 0x2000005aff277230 */ /* 0x002fe20000004100 */
[----:B------:R-:W-:Y:S01]  /*3a70*/  ULDC.64 UR10, c[0x0][0x228] ;  /* 0x00008a00000a7ab9 */ /* 0x000fe20000000a00 */
[----:B------:R-:W-:Y:S01]  /*3a80*/  HADD2.F32 R7, -RZ, R7.H0_H0 ;  /* 0x20000007ff077230 */ /* 0x000fe20000004100 */
[----:B------:R-:W-:Y:S01]  /*3a90*/  ULDC.64 UR12, c[0x0][0x230] ;  /* 0x00008c00000c7ab9 */ /* 0x000fe20000000a00 */
[----:B--2---:R-:W-:Y:S01]  /*3aa0*/  HADD2.F32 R38, -RZ, R91.H0_H0 ;  /* 0x2000005bff267230 */ /* 0x004fe20000004100 */
[----:B------:R1:W-:Y:S01]  /*3ab0*/  STL [R1+0x100], R39 ;  /* 0x0001002701007387 */ /* 0x0003e20000100800 */
[----:B------:R-:W-:-:S02]  /*3ac0*/  HADD2.F32 R5, -RZ, R5.H0_H0 ;  /* 0x20000005ff057230 */ /* 0x000fc40000004100 */
[----:B------:R-:W-:Y:S01]  /*3ad0*/  HADD2.F32 R218, -RZ, R218.H0_H0 ;  /* 0x200000daffda7230 */ /* 0x000fe20000004100 */
[----:B------:R2:W-:Y:S01]  /*3ae0*/  STL [R1+0xe8], R38 ;  /* 0x0000e82601007387 */ /* 0x0005e20000100800 */
[----:B0-----:R-:W-:Y:S02]  /*3af0*/  HADD2.F32 R44, -RZ, R88.H0_H0 ;  /* 0x20000058ff2c7230 */ /* 0x001fe40000004100 */
[----:B------:R-:W-:Y:S02]  /*3b00*/  HADD2.F32 R208, -RZ, R208.H0_H0 ;  /* 0x200000d0ffd07230 */ /* 0x000fe40000004100 */
[----:B------:R-:W-:Y:S01]  /*3b10*/  HADD2.F32 R204, -RZ, R204.H0_H0 ;  /* 0x200000ccffcc7230 */ /* 0x000fe20000004100 */
[----:B------:R0:W-:Y:S01]  /*3b20*/  STL [R1+0xe0], R44 ;  /* 0x0000e02c01007387 */ /* 0x0001e20000100800 */
[----:B-1----:R-:W-:Y:S02]  /*3b30*/  HADD2.F32 R39, -RZ, R93.H0_H0 ;  /* 0x2000005dff277230 */ /* 0x002fe40000004100 */
[----:B------:R-:W-:-:S02]  /*3b40*/  HADD2.F32 R168, -RZ, R168.H0_H0 ;  /* 0x200000a8ffa87230 */ /* 0x000fc40000004100 */
[----:B--2---:R-:W-:Y:S01]  /*3b50*/  HADD2.F32 R38, -RZ, R86.H0_H0 ;  /* 0x20000056ff267230 */ /* 0x004fe20000004100 */
[----:B------:R1:W-:Y:S01]  /*3b60*/  STL [R1+0xc8], R39 ;  /* 0x0000c82701007387 */ /* 0x0003e20000100800 */
[----:B------:R-:W-:Y:S02]  /*3b70*/  HADD2.F32 R162, -RZ, R162.H0_H0 ;  /* 0x200000a2ffa27230 */ /* 0x000fe40000004100 */
[----:B------:R-:W-:Y:S01]  /*3b80*/  HADD2.F32 R158, -RZ, R158.H0_H0 ;  /* 0x2000009eff9e7230 */ /* 0x000fe20000004100 */
[----:B------:R2:W-:Y:S01]  /*3b90*/  STL [R1+0xc0], R38 ;  /* 0x0000c02601007387 */ /* 0x0005e20000100800 */
[----:B0-----:R-:W-:Y:S02]  /*3ba0*/  HADD2.F32 R44, -RZ, R87.H0_H0 ;  /* 0x20000057ff2c7230 */ /* 0x001fe40000004100 */
[----:B------:R-:W-:Y:S02]  /*3bb0*/  HADD2.F32 R154, -RZ, R154.H0_H0 ;  /* 0x2000009aff9a7230 */ /* 0x000fe40000004100 */
[----:B------:R-:W-:Y:S01]  /*3bc0*/  HADD2.F32 R164, -RZ, R164.H0_H0 ;  /* 0x200000a4ffa47230 */ /* 0x000fe20000004100 */
[----:B------:R0:W-:Y:S01]  /*3bd0*/  STL [R1+0xa8], R44 ;  /* 0x0000a82c01007387 */ /* 0x0001e20000100800 */
[----:B-1----:R-:W-:-:S02]  /*3be0*/  HADD2.F32 R39, -RZ, R84.H0_H0 ;  /* 0x20000054ff277230 */ /* 0x002fc40000004100 */
[----:B------:R-:W-:Y:S02]  /*3bf0*/  HADD2.F32 R160, -RZ, R160.H0_H0 ;  /* 0x200000a0ffa07230 */ /* 0x000fe40000004100 */
[----:B--2---:R-:W-:Y:S01]  /*3c00*/  HADD2.F32 R38, -RZ, R89.H0_H0 ;  /* 0x20000059ff267230 */ /* 0x004fe20000004100 */
[----:B------:R1:W-:Y:S01]  /*3c10*/  STL [R1+0xa0], R39 ;  /* 0x0000a02701007387 */ /* 0x0003e20000100800 */
[----:B------:R-:W-:Y:S02]  /*3c20*/  HADD2.F32 R156, -RZ, R114.H0_H0 ;  /* 0x20000072ff9c7230 */ /* 0x000fe40000004100 */
[----:B------:R-:W-:Y:S01]  /*3c30*/  HADD2.F32 R152, -RZ, R152.H0_H0 ;  /* 0x20000098ff987230 */ /* 0x000fe20000004100 */
[----:B------:R2:W-:Y:S01]  /*3c40*/  STL [R1+0x88], R38 ;  /* 0x0000882601007387 */ /* 0x0005e20000100800 */
[----:B0-----:R-:W-:Y:S02]  /*3c50*/  HADD2.F32 R44, -RZ, R82.H0_H0 ;  /* 0x20000052ff2c7230 */ /* 0x001fe40000004100 */
[----:B------:R-:W-:-:S02]  /*3c60*/  HADD2.F32 R150, -RZ, R150.H0_H0 ;  /* 0x20000096ff967230 */ /* 0x000fc40000004100 */
[----:B------:R-:W-:Y:S01]  /*3c70*/  HADD2.F32 R146, -RZ, R146.H0_H0 ;  /* 0x20000092ff927230 */ /* 0x000fe20000004100 */
[----:B------:R0:W-:Y:S01]  /*3c80*/  STL [R1+0x80], R44 ;  /* 0x0000802c01007387 */ /* 0x0001e20000100800 */
[----:B-1----:R-:W-:Y:S02]  /*3c90*/  HADD2.F32 R39, -RZ, R83.H0_H0 ;  /* 0x20000053ff277230 */ /* 0x002fe40000004100 */
[----:B------:R-:W-:Y:S02]  /*3ca0*/  HADD2.F32 R142, -RZ, R142.H0_H0 ;  /* 0x2000008eff8e7230 */ /* 0x000fe40000004100 */
[----:B--2---:R-:W-:Y:S01]  /*3cb0*/  HADD2.F32 R38, -RZ, R78.H0_H0 ;  /* 0x2000004eff267230 */ /* 0x004fe20000004100 */
[----:B------:R1:W-:Y:S01]  /*3cc0*/  STL [R1+0x68], R39 ;  /* 0x0000682701007387 */ /* 0x0003e20000100800 */
[----:B------:R-:W-:Y:S02]  /*3cd0*/  HADD2.F32 R138, -RZ, R98.H0_H0 ;  /* 0x20000062ff8a7230 */ /* 0x000fe40000004100 */
[----:B------:R-:W-:Y:S01]  /*3ce0*/  HADD2.F32 R148, -RZ, R148.H0_H0 ;  /* 0x20000094ff947230 */ /* 0x000fe20000004100 */
[----:B------:R2:W-:Y:S01]  /*3cf0*/  STL [R1+0x60], R38 ;  /* 0x0000602601007387 */ /* 0x0005e20000100800 */
[----:B0-----:R-:W-:-:S02]  /*3d00*/  HADD2.F32 R44, -RZ, R85.H0_H0 ;  /* 0x20000055ff2c7230 */ /* 0x001fc40000004100 */
[----:B------:R-:W-:Y:S02]  /*3d10*/  HADD2.F32 R144, -RZ, R144.H0_H0 ;  /* 0x20000090ff907230 */ /* 0x000fe40000004100 */
[----:B------:R-:W-:Y:S01]  /*3d20*/  HADD2.F32 R140, -RZ, R100.H0_H0 ;  /* 0x20000064ff8c7230 */ /* 0x000fe20000004100 */
[----:B------:R0:W-:Y:S01]  /*3d30*/  STL [R1+0x48], R44 ;  /* 0x0000482c01007387 */ /* 0x0001e20000100800 */
[----:B-1----:R-:W-:Y:S02]  /*3d40*/  HADD2.F32 R39, -RZ, R76.H0_H0 ;  /* 0x2000004cff277230 */ /* 0x002fe40000004100 */
[----:B------:R-:W-:Y:S02]  /*3d50*/  HADD2.F32 R134, -RZ, R134.H0_H0 ;  /* 0x20000086ff867230 */ /* 0x000fe40000004100 */
        /* <DEDUP_REMOVED lines=8> */
[----:B------:R-:W-:Y:S01]  /*3de0*/  STL [R1+0x20], R44 ;  /* 0x0000202c01007387 */ /* 0x000fe20000100800 */
[----:B-1----:R-:W-:Y:S02]  /*3df0*/  HADD2.F32 R39, -RZ, R79.H0_H0 ;  /* 0x2000004fff277230 */ /* 0x002fe40000004100 */
[----:B------:R-:W-:-:S02]  /*3e00*/  HADD2.F32 R129, -RZ, R129.H0_H0 ;  /* 0x20000081ff817230 */ /* 0x000fc40000004100 */
[----:B--2---:R-:W-:Y:S01]  /*3e10*/  HADD2.F32 R38, -RZ, R70.H0_H0 ;  /* 0x20000046ff267230 */ /* 0x004fe20000004100 */
[----:B------:R-:W-:Y:S01]  /*3e20*/  STL [R1+0x8], R39 ;  /* 0x0000082701007387 */ /* 0x000fe20000100800 */
[----:B------:R-:W-:Y:S02]  /*3e30*/  HADD2.F32 R18, -RZ, R103.H0_H0 ;  /* 0x20000067ff127230 */ /* 0x000fe40000004100 */
[----:B------:R-:W-:Y:S01]  /*3e40*/  HADD2.F32 R19, -RZ, R118.H0_H0 ;  /* 0x20000076ff137230 */ /* 0x000fe20000004100 */
[----:B------:R0:W-:Y:S01]  /*3e50*/  STL [R1], R38 ;  /* 0x0000002601007387 */ /* 0x0001e20000100800 */
[----:B------:R-:W-:Y:S02]  /*3e60*/  HADD2.F32 R20, -RZ, R104.H0_H0 ;  /* 0x20000068ff147230 */ /* 0x000fe40000004100 */
[----:B------:R-:W-:Y:S02]  /*3e70*/  HADD2.F32 R21, -RZ, R105.H0_H0 ;  /* 0x20000069ff157230 */ /* 0x000fe40000004100 */
[----:B------:R-:W-:-:S02]  /*3e80*/  HADD2.F32 R22, -RZ, R106.H0_H0 ;  /* 0x2000006aff167230 */ /* 0x000fc40000004100 */
[----:B------:R-:W-:Y:S02]  /*3e90*/  HADD2.F32 R23, -RZ, R119.H0_H0 ;  /* 0x20000077ff177230 */ /* 0x000fe40000004100 */
[----:B------:R-:W-:Y:S02]  /*3ea0*/  HADD2.F32 R24, -RZ, R107.H0_H0 ;  /* 0x2000006bff187230 */ /* 0x000fe40000004100 */
[----:B0-----:R-:W-:Y:S02]  /*3eb0*/  HADD2.F32 R38, -RZ, R40.H0_H0 ;  /* 0x20000028ff267230 */ /* 0x001fe40000004100 */
        /* <DEDUP_REMOVED lines=44> */
[----:B------:R-:W-:-:S07]  /*4180*/  HADD2.F32 R128, -RZ, R53.H0_H0 ;  /* 0x20000035ff807230 */ /* 0x000fce0000004100 */
.L_x_42045:
        /* <DEDUP_REMOVED lines=21> */
[----:B------:R-:W5:Y:S01]  /*42e0*/  LDG.E.128 R52, desc[UR4][R52.64] ;  /* 0x0000000434347981 */ /* 0x000f62000c1e1d00 */
[----:B------:R-:W-:-:S04]  /*42f0*/  ISETP.NE.U32.AND P4, PT, RZ, UR10, PT ;  /* 0x0000000aff007c0c */ /* 0x000fc8000bf85070 */
[----:B------:R-:W-:-:S13]  /*4300*/  ISETP.NE.AND.EX P4, PT, RZ, UR11, PT, P4 ;  /* 0x0000000bff007c0c */ /* 0x000fda000bf85340 */
[----:B------:R-:W-:Y:S05]  /*4310*/  @P4 BRA `(.L_x_41726) ;  /* 0x00000000001c4947 */ /* 0x000fea0003800000 */
[----:B------:R-:W-:-:S04]  /*4320*/  ISETP.NE.U32.AND P5, PT, RZ, UR12, PT ;  /* 0x0000000cff007c0c */ /* 0x000fc8000bfa5070 */
[----:B------:R-:W-:-:S13]  /*4330*/  ISETP.NE.AND.EX P5, PT, RZ, UR13, PT, P5 ;  /* 0x0000000dff007c0c */ /* 0x000fda000bfa5350 */
[----:B------:R-:W-:Y:S05]  /*4340*/  @P5 BRA `(.L_x_41727) ;  /* 0x0000000000085947 */ /* 0x000fea0003800000 */
[----:B------:R-:W-:Y:S05]  /*4350*/  @P1 BRA `(.L_x_41728) ;  /* 0x0000000000141947 */ /* 0x000fea0003800000 */
[----:B------:R-:W-:Y:S05]  /*4360*/  BRA `(.L_x_41729) ;  /* 0x0000000000147947 */ /* 0x000fea0003800000 */
.L_x_41727:
[----:B-----5:R-:W-:Y:S01]  /*4370*/  FADD.FTZ R52, R48, R52 ;  /* 0x0000003430347221 */ /* 0x020fe20000010000 */
[----:B------:R-:W-:Y:S06]  /*4380*/  BRA `(.L_x_41728) ;  /* 0x0000000000087947 */ /* 0x000fec0003800000 */
.L_x_41726:
[----:B-----5:R-:W-:-:S04]  /*4390*/  FADD.FTZ R52, R44, R52 ;  /* 0x000000342c347221 */ /* 0x020fc80000010000 */
[----:B------:R-:W-:-:S07]  /*43a0*/  @P3 FADD.FTZ R52, R48, R52 ;  /* 0x0000003430343221 */ /* 0x000fce0000010000 */
.L_x_41728:
[----:B-----5:R-:W-:-:S07]  /*43b0*/  MOV R56, R52 ;  /* 0x0000003400387202 */ /* 0x020fce0000000f00 */
.L_x_41729:
[----:B------:R-:W-:Y:S05]  /*43c0*/  @P4 BRA `(.L_x_41730) ;  /* 0x00000000001c4947 */ /* 0x000fea0003800000 */
[----:B------:R-:W-:-:S04]  /*43d0*/  ISETP.NE.U32.AND P5, PT, RZ, UR12, PT ;  /* 0x0000000cff007c0c */ /* 0x000fc8000bfa5070 */
[----:B------:R-:W-:-:S13]  /*43e0*/  ISETP.NE.AND.EX P5, PT, RZ, UR13, PT, P5 ;  /* 0x0000000dff007c0c */ /* 0x000fda000bfa5350 */
[----:B------:R-:W-:Y:S05]  /*43f0*/  @P5 BRA `(.L_x_41731) ;  /* 0x0000000000085947 */ /* 0x000fea0003800000 */
[----:B------:R-:W-:Y:S05]  /*4400*/  @P1 BRA `(.L_x_41732) ;  /* 0x0000000000141947 */ /* 0x000fea0003800000 */
[----:B------:R-:W-:Y:S05]  /*4410*/  BRA `(.L_x_41733) ;  /* 0x0000000000147947 */ /* 0x000fea0003800000 */
.L_x_41731:
[----:B-----5:R-:W-:Y:S01]  /*4420*/  FADD.FTZ R53, R49, R53 ;  /* 0x0000003531357221 */ /* 0x020fe20000010000 */
[----:B------:R-:W-:Y:S06]  /*4430*/  BRA `(.L_x_41732) ;  /* 0x0000000000087947 */ /* 0x000fec0003800000 */
.L_x_41730:
[----:B-----5:R-:W-:-:S04]  /*4440*/  FADD.FTZ R53, R45, R53 ;  /* 0x000000352d357221 */ /* 0x020fc80000010000 */
[----:B------:R-:W-:-:S07]  /*4450*/  @P3 FADD.FTZ R53, R49, R53 ;  /* 0x0000003531353221 */ /* 0x000fce0000010000 */
.L_x_41732:
[----:B-----5:R-:W-:-:S07]  /*4460*/  MOV R57, R53 ;  /* 0x0000003500397202 */ /* 0x020fce0000000f00 */
.L_x_41733:
[----:B------:R-:W-:Y:S05]  /*4470*/  @P4 BRA `(.L_x_41734) ;  /* 0x00000000001c4947 */ /* 0x000fea0003800000 */
[----:B------:R-:W-:-:S04]  /*4480*/  ISETP.NE.U32.AND P5, PT, RZ, UR12, PT ;  /* 0x0000000cff007c0c */ /* 0x000fc8000bfa5070 */
[----:B------:R-:W-:-:S13]  /*4490*/  ISETP.NE.AND.EX P5, PT, RZ, UR13, PT, P5 ;  /* 0x0000000dff007c0c */ /* 0x000fda000bfa5350 */
[----:B------:R-:W-:Y:S05]  /*44a0*/  @P5 BRA `(.L_x_41735) ;  /* 0x0000000000085947 */ /* 0x000fea0003800000 */
[----:B------:R-:W-:Y:S05]  /*44b0*/  @P1 BRA `(.L_x_41736) ;  /* 0x0000000000141947 */ /* 0x000fea0003800000 */
[----:B------:R-:W-:Y:S05]  /*44c0*/  BRA `(.L_x_41737) ;  /* 0x0000000000147947 */ /* 0x000fea0003800000 */
.L_x_41735:
[----:B-----5:R-:W-:Y:S01]  /*44d0*/  FADD.FTZ R54, R50, R54 ;  /* 0x0000003632367221 */ /* 0x020fe20000010000 */
[----:B------:R-:W-:Y:S06]  /*44e0*/  BRA `(.L_x_41736) ;  /* 0x0000000000087947 */ /* 0x000fec0003800000 */
.L_x_41734:
[----:B-----5:R-:W-:-:S04]  /*44f0*/  FADD.FTZ R54, R46, R54 ;  /* 0x000000362e367221 */ /* 0x020fc80000010000 */
[----:B------:R-:W-:-:S07]  /*4500*/  @P3 FADD.FTZ R54, R50, R54 ;  /* 0x0000003632363221 */ /* 0x000fce0000010000 */
.L_x_41736:
[----:B-----5:R-:W-:-:S07]  /*4510*/  MOV R58, R54 ;  /* 0x00000036003a7202 */ /* 0x020fce0000000f00 */
.L_x_41737:
[----:B------:R-:W-:Y:S05]  /*4520*/  @P4 BRA `(.L_x_41738) ;  /* 0x00000000001c4947 */ /* 0x000fea0003800000 */
[----:B------:R-:W-:-:S04]  /*4530*/  ISETP.NE.U32.AND P3, PT, RZ, UR12, PT ;  /* 0x0000000cff007c0c */ /* 0x000fc8000bf65070 */
[----:B------:R-:W-:-:S13]  /*4540*/  ISETP.NE.AND.EX P3, PT, RZ, UR13, PT, P3 ;  /* 0x0000000dff007c0c */ /* 0x000fda000bf65330 */
[----:B------:R-:W-:Y:S05]  /*4550*/  @P3 BRA `(.L_x_41739) ;  /* 0x0000000000083947 */ /* 0x000fea0003800000 */
[----:B------:R-:W-:Y:S05]  /*4560*/  @P1 BRA `(.L_x_41740) ;  /* 0x0000000000141947 */ /* 0x000fea0003800000 */
[----:B------:R-:W-:Y:S05]  /*4570*/  BRA `(.L_x_41741) ;  /* 0x0000000000147947 */ /* 0x000fea0003800000 */
.L_x_41739:
[----:B-----5:R-:W-:Y:S01]  /*4580*/  FADD.FTZ R55, R51, R55 ;  /* 0x0000003733377221 */ /* 0x020fe20000010000 */
[----:B------:R-:W-:Y:S06]  /*4590*/  BRA `(.L_x_41740) ;  /* 0x0000000000087947 */ /* 0x000fec0003800000 */
.L_x_41738:
[----:B-----5:R-:W-:-:S04]  /*45a0*/  FADD.FTZ R55, R47, R55 ;  /* 0x000000372f377221 */ /* 0x020fc80000010000 */
[----:B------:R-:W-:-:S07]  /*45b0*/  @P3 FADD.FTZ R55, R51, R55 ;  /* 0x0000003733373221 */ /* 0x000fce0000010000 */
.L_x_41740:
[----:B-----5:R-:W-:-:S07]  /*45c0*/  MOV R59, R55 ;  /* 0x00000037003b7202 */ /* 0x020fce0000000f00 */
.L_x_41741:
[----:B------:R-:W0:Y:S01]  /*45d0*/  @P1 LDC.64 R120, c[0x0][0x238] ;  /* 0x00008e00ff781b82 */ /* 0x000e220000000a00 */
[C---:B------:R-:W-:Y:S02]  /*45e0*/  IADD3 R122, R132.reuse, 0x20, RZ ;  /* 0x00000020847a7810 */ /* 0x040fe40007ffe0ff */
[----:B0-----:R-:W-:-:S04]  /*45f0*/  @P1 LEA R120, P3, R132, R120, 0x4 ;  /* 0x0000007884781211 */ /* 0x001fc800078620ff */
[----:B------:R-:W-:-:S05]  /*4600*/  @P1 LEA.HI.X R121, R132, R121, RZ, 0x4, P3 ;  /* 0x0000007984791211 */ /* 0x000fca00018f24ff */
[----:B------:R0:W-:Y:S04]  /*4610*/  @P1 STG.E.128 desc[UR4][R120.64], R56 ;  /* 0x0000003878001986 */ /* 0x0001e8000c101d04 */
.L_x_41725:
[----:B------:R-:W-:Y:S05]  /*4620*/  BSYNC B0 ;  /* 0x0000000000007941 */ /* 0x000fea0003800000 */
.L_x_41724:
        /* <DEDUP_REMOVED lines=13> */
[----:B------:R1:W5:Y:S02]  /*4700*/  @P3 LDG.E.128 R48, desc[UR4][R60.64] ;  /* 0x000000043c303981 */ /* 0x000364000c1e1d00 */
[----:B-1----:R-:W-:-:S06]  /*4710*/  IMAD.WIDE.U32 R60, R122, 0x10, R62 ;  /* 0x000000107a3c7825 */ /* 0x002fcc00078e003e */
        /* <DEDUP_REMOVED lines=9> */
.L_x_41745:
[----:B-----5:R-:W-:Y:S01]  /*47b0*/  FADD.FTZ R60, R48, R60 ;  /* 0x0000003c303c7221 */ /* 0x020fe20000010000 */
[----:B------:R-:W-:Y:S06]  /*47c0*/  BRA `(.L_x_41746) ;  /* 0x0000000000087947 */ /* 0x000fec0003800000 */
.L_x_41744:
[----:B-----5:R-:W-:-:S04]  /*47d0*/  FADD.FTZ R60, R44, R60 ;  /* 0x0000003c2c3c7221 */ /* 0x020fc80000010000 */
[----:B------:R-:W-:-:S07]  /*47e0*/  @P3 FADD.FTZ R60, R48, R60 ;  /* 0x0000003c303c3221 */ /* 0x000fce0000010000 */
.L_x_41746:
[----:B0----5:R-:W-:-:S07]  /*47f0*/  MOV R56, R60 ;  /* 0x0000003c00387202 */ /* 0x021fce0000000f00 */
.L_x_41747:
[----:B------:R-:W-:Y:S05]  /*4800*/  @P4 BRA `(.L_x_41748) ;  /* 0x00000000001c4947 */ /* 0x000fea0003800000 */
[----:B------:R-:W-:-:S04]  /*4810*/  ISETP.NE.U32.AND P5, PT, RZ, UR12, PT ;  /* 0x0000000cff007c0c */ /* 0x000fc8000bfa5070 */
[----:B------:R-:W-:-:S13]  /*4820*/  ISETP.NE.AND.EX P5, PT, RZ, UR13, PT, P5 ;  /* 0x0000000dff007c0c */ /* 0x000fda000bfa5350 */
[----:B------:R-:W-:Y:S05]  /*4830*/  @P5 BRA `(.L_x_41749) ;  /* 0x0000000000085947 */ /* 0x000fea0003800000 */
[----:B------:R-:W-:Y:S05]  /*4840*/  @P1 BRA `(.L_x_41750) ;  /* 0x0000000000141947 */ /* 0x000fea0003800000 */
[----:B------:R-:W-:Y:S05]  /*4850*/  BRA `(.L_x_41751) ;  /* 0x0000000000147947 */ /* 0x000fea0003800000 */
.L_x_41749:
[----:B-----5:R-:W-:Y:S01]  /*4860*/  FADD.FTZ R61, R49, R61 ;  /* 0x0000003d313d7221 */ /* 0x020fe20000010000 */
[----:B------:R-:W-:Y:S06]  /*4870*/  BRA `(.L_x_41750) ;  /* 0x0000000000087947 */ /* 0x000fec0003800000 */
.L_x_41748:
[----:B-----5:R-:W-:-:S04]  /*4880*/  FADD.FTZ R61, R45, R61 ;  /* 0x0000003d2d3d7221 */ /* 0x020fc80000010000 */
[----:B------:R-:W-:-:S07]  /*4890*/  @P3 FADD.FTZ R61, R49, R61 ;  /* 0x0000003d313d3221 */ /* 0x000fce0000010000 */
.L_x_41750:
[----:B0----5:R-:W-:-:S07]  /*48a0*/  MOV R57, R61 ;  /* 0x0000003d00397202 */ /* 0x021fce0000000f00 */
.L_x_41751:
[----:B------:R-:W-:Y:S05]  /*48b0*/  @P4 BRA `(.L_x_41752) ;  /* 0x00000000001c4947 */ /* 0x000fea0003800000 */
[----:B------:R-:W-:-:S04]  /*48c0*/  ISETP.NE.U32.AND P5, PT, RZ, UR12, PT ;  /* 0x0000000cff007c0c */ /* 0x000fc8000bfa5070 */
[----:B------:R-:W-:-:S13]  /*48d0*/  ISETP.NE.AND.EX P5, PT, RZ, UR13, PT, P5 ;  /* 0x0000000dff007c0c */ /* 0x000fda000bfa5350 */
[----:B------:R-:W-:Y:S05]  /*48e0*/  @P5 BRA `(.L_x_41753) ;  /* 0x0000000000085947 */ /* 0x000fea0003800000 */
[----:B------:R-:W-:Y:S05]  /*48f0*/  @P1 BRA `(.L_x_41754) ;  /* 0x0000000000141947 */ /* 0x000fea0003800000 */
[----:B------:R-:W-:Y:S05]  /*4900*/  BRA `(.L_x_41755) ;  /* 0x0000000000147947 */ /* 0x000fea0003800000 */
.L_x_41753:
[----:B-----5:R-:W-:Y:S01]  /*4910*/  FADD.FTZ R62, R50, R62 ;  /* 0x0000003e323e7221 */ /* 0x020fe20000010000 */
[----:B------:R-:W-:Y:S06]  /*4920*/  BRA `(.L_x_41754) ;  /* 0x0000000000087947 */ /* 0x000fec0003800000 */
.L_x_41752:
[----:B-----5:R-:W-:-:S04]  /*4930*/  FADD.FTZ R62, R46, R62 ;  /* 0x0000003e2e3e7221 */ /* 0x020fc80000010000 */
[----:B------:R-:W-:-:S07]  /*4940*/  @P3 FADD.FTZ R62, R50, R62 ;  /* 0x0000003e323e3221 */ /* 0x000fce0000010000 */
.L_x_41754:
[----:B0----5:R-:W-:-:S07]  /*4950*/  MOV R58, R62 ;  /* 0x0000003e003a7202 */ /* 0x021fce0000000f00 */
.L_x_41755:
[----:B------:R-:W-:Y:S05]  /*4960*/  @P4 BRA `(.L_x_41756) ;  /* 0x00000000001c4947 */ /* 0x000fea0003800000 */
[----:B------:R-:W-:-:S04]  /*4970*/  ISETP.NE.U32.AND P3, PT, RZ, UR12, PT ;  /* 0x0000000cff007c0c */ /* 0x000fc8000bf65070 */
[----:B------:R-:W-:-:S13]  /*4980*/  ISETP.NE.AND.EX P3, PT, RZ, UR13, PT, P3 ;  /* 0x0000000dff007c0c */ /* 0x000fda000bf65330 */
[----:B------:R-:W-:Y:S05]  /*4990*/  @P3 BRA `(.L_x_41757) ;  /* 0x0000000000083947 */ /* 0x000fea0003800000 */
[----:B------:R-:W-:Y:S05]  /*49a0*/  @P1 BRA `(.L_x_41758) ;  /* 0x0000000000141947 */ /* 0x000fea0003800000 */
[----:B------:R-:W-:Y:S05]  /*49b0*/  BRA `(.L_x_41759) ;  /* 0x0000000000147947 */ /* 0x000fea0003800000 */
.L_x_41757:
[----:B-----5:R-:W-:Y:S01]  /*49c0*/  FADD.FTZ R63, R51, R63 ;  /* 0x0000003f333f7221 */ /* 0x020fe20000010000 */
[----:B------:R-:W-:Y:S06]  /*49d0*/  BRA `(.L_x_41758) ;  /* 0x0000000000087947 */ /* 0x000fec0003800000 */
.L_x_41756:
[----:B-----5:R-:W-:-:S04]  /*49e0*/  FADD.FTZ R63, R47, R63 ;  /* 0x0000003f2f3f7221 */ /* 0x020fc80000010000 */
[----:B------:R-:W-:-:S07]  /*49f0*/  @P3 FADD.FTZ R63, R51, R63 ;  /* 0x0000003f333f3221 */ /* 0x000fce0000010000 */
.L_x_41758:
[----:B0----5:R-:W-:-:S07]  /*4a00*/  MOV R59, R63 ;  /* 0x0000003f003b7202 */ /* 0x021fce0000000f00 */
.L_x_41759:
[----:B0-----:R-:W0:Y:S02]  /*4a10*/  @P1 LDC.64 R120, c[0x0][0x238] ;  /* 0x00008e00ff781b82 */ /* 0x001e240000000a00 */
[----:B0-----:R-:W-:-:S04]  /*4a20*/  @P1 LEA R120, P3, R122, R120, 0x4 ;  /* 0x000000787a781211 */ /* 0x001fc800078620ff */
[C---:B------:R-:W-:Y:S02]  /*4a30*/  @P1 LEA.HI.X R121, R122.reuse, R121, RZ, 0x4, P3 ;  /* 0x000000797a791211 */ /* 0x040fe400018f24ff */
[----:B------:R-:W-:-:S03]  /*4a40*/  IADD3 R122, R122, 0x20, RZ ;  /* 0x000000207a7a7810 */ /* 0x000fc60007ffe0ff */
[----:B------:R1:W-:Y:S04]  /*4a50*/  @P1 STG.E.128 desc[UR4][R120.64], R56 ;  /* 0x0000003878001986 */ /* 0x0003e8000c101d04 */
.L_x_41743:
[----:B------:R-:W-:Y:S05]  /*4a60*/  BSYNC B0 ;  /* 0x0000000000007941 */ /* 0x000fea0003800000 */
.L_x_41742:
        /* <DEDUP_REMOVED lines=13> */
[----:B------:R2:W5:Y:S02]  /*4b40*/  @P3 LDG.E.128 R48, desc[UR4][R64.64] ;  /* 0x0000000440303981 */ /* 0x000564000c1e1d00 */
[----:B--2---:R-:W-:-:S06]  /*4b50*/  IMAD.WIDE.U32 R64, R122, 0x10, R66 ;  /* 0x000000107a407825 */ /* 0x004fcc00078e0042 */
        /* <DEDUP_REMOVED lines=9> */
.L_x_41763:
[----:B-----5:R-:W-:Y:S01]  /*4bf0*/  FADD.FTZ R64, R48, R64 ;  /* 0x0000004030407221 */ /* 0x020fe20000010000 */
[----:B------:R-:W-:Y:S06]  /*4c00*/  BRA `(.L_x_41764) ;  /* 0x0000000000087947 */ /* 0x000fec0003800000 */
.L_x_41762:
[----:B-----5:R-:W-:-:S04]  /*4c10*/  FADD.FTZ R64, R44, R64 ;  /* 0x000000402c407221 */ /* 0x020fc80000010000 */
[----:B------:R-:W-:-:S07]  /*4c20*/  @P3 FADD.FTZ R64, R48, R64 ;  /* 0x0000004030403221 */ /* 0x000fce0000010000 */
.L_x_41764:
[----:B01---5:R-:W-:-:S07]  /*4c30*/  MOV R56, R64 ;  /* 0x0000004000387202 */ /* 0x023fce0000000f00 */
.L_x_41765:
[----:B------:R-:W-:Y:S05]  /*4c40*/  @P4 BRA `(.L_x_41766) ;  /* 0x00000000001c4947 */ /* 0x000fea0003800000 */
[----:B------:R-:W-:-:S04]  /*4c50*/  ISETP.NE.U32.AND P5, PT, RZ, UR12, PT ;  /* 0x0000000cff007c0c */ /* 0x000fc8000bfa5070 */
[----:B------:R-:W-:-:S13]  /*4c60*/  ISETP.NE.AND.EX P5, PT, RZ, UR13, PT, P5 ;  /* 0x0000000dff007c0c */ /* 0x000fda000bfa5350 */
[----:B------:R-:W-:Y:S05]  /*4c70*/  @P5 BRA `(.L_x_41767) ;  /* 0x0000000000085947 */ /* 0x000fea0003800000 */
[----:B------:R-:W-:Y:S05]  /*4c80*/  @P1 BRA `(.L_x_41768) ;  /* 0x0000000000141947 */ /* 0x000fea0003800000 */
[----:B------:R-:W-:Y:S05]  /*4c90*/  BRA `(.L_x_41769) ;  /* 0x0000000000147947 */ /* 0x000fea0003800000 */
.L_x_41767:
[----:B-----5:R-:W-:Y:S01]  /*4ca0*/  FADD.FTZ R65, R49, R65 ;  /* 0x0000004131417221 */ /* 0x020fe20000010000 */
[----:B------:R-:W-:Y:S06]  /*4cb0*/  BRA `(.L_x_41768) ;  /* 0x0000000000087947 */ /* 0x000fec0003800000 */
.L_x_41766:
[----:B-----5:R-:W-:-:S04]  /*4cc0*/  FADD.FTZ R65, R45, R65 ;  /* 0x000000412d417221 */ /* 0x020fc80000010000 */
[----:B------:R-:W-:-:S07]  /*4cd0*/  @P3 FADD.FTZ R65, R49, R65 ;  /* 0x0000004131413221 */ /* 0x000fce0000010000 */
.L_x_41768:
[----:B01---5:R-:W-:-:S07]  /*4ce0*/  MOV R57, R65 ;  /* 0x0000004100397202 */ /* 0x023fce0000000f00 */
.L_x_41769:
[----:B------:R-:W-:Y:S05]  /*4cf0*/  @P4 BRA `(.L_x_41770) ;  /* 0x00000000001c4947 */ /* 0x000fea0003800000 */
[----:B------:R-:W-:-:S04]  /*4d00*/  ISETP.NE.U32.AND P5, PT, RZ, UR12, PT ;  /* 0x0000000cff007c0c */ /* 0x000fc8000bfa5070 */
[----:B------:R-:W-:-:S13]  /*4d10*/  ISETP.NE.AND.EX P5, PT, RZ, UR13, PT, P5 ;  /* 0x0000000dff007c0c */ /* 0x000fda000bfa5350 */
[----:B------:R-:W-:Y:S05]  /*4d20*/  @P5 BRA `(.L_x_41771) ;  /* 0x0000000000085947 */ /* 0x000fea0003800000 */
[----:B------:R-:W-:Y:S05]  /*4d30*/  @P1 BRA `(.L_x_41772) ;  /* 0x0000000000141947 */ /* 0x000fea0003800000 */
[----:B------:R-:W-:Y:S05]  /*4d40*/  BRA `(.L_x_41773) ;  /* 0x0000000000147947 */ /* 0x000fea0003800000 */
.L_x_41771:
[----:B-----5:R-:W-:Y:S01]  /*4d50*/  FADD.FTZ R66, R50, R66 ;  /* 0x0000004232427221 */ /* 0x020fe20000010000 */
[----:B------:R-:W-:Y:S06]  /*4d60*/  BRA `(.L_x_41772) ;  /* 0x0000000000087947 */ /* 0x000fec0003800000 */
.L_x_41770:
[----:B-----5:R-:W-:-:S04]  /*4d70*/  FADD.FTZ R66, R46, R66 ;  /* 0x000000422e427221 */ /* 0x020fc80000010000 */
[----:B------:R-:W-:-:S07]  /*4d80*/  @P3 FADD.FTZ R66, R50, R66 ;  /* 0x0000004232423221 */ /* 0x000fce0000010000 */
.L_x_41772:
[----:B01---5:R-:W-:-:S07]  /*4d90*/  MOV R58, R66 ;  /* 0x00000042003a7202 */ /* 0x023fce0000000f00 */
.L_x_41773:
[----:B------:R-:W-:Y:S05]  /*4da0*/  @P4 BRA `(.L_x_41774) ;  /* 0x00000000001c4947 */ /* 0x000fea0003800000 */
[----:B------:R-:W-:-:S04]  /*4db0*/  ISETP.NE.U32.AND P3, PT, RZ, UR12, PT ;  /* 0x0000000cff007c0c */ /* 0x000fc8000bf65070 */
[----:B------:R-:W-:-:S13]  /*4dc0*/  ISETP.NE.AND.EX P3, PT, RZ, UR13, PT, P3 ;  /* 0x0000000dff007c0c */ /* 0x000fda000bf65330 */
[----:B------:R-:W-:Y:S05]  /*4dd0*/  @P3 BRA `(.L_x_41775) ;  /* 0x0000000000083947 */ /* 0x000fea0003800000 */
[----:B------:R-:W-:Y:S05]  /*4de0*/  @P1 BRA `(.L_x_41776) ;  /* 0x0000000000141947 */ /* 0x000fea0003800000 */
[----:B------:R-:W-:Y:S05]  /*4df0*/  BRA `(.L_x_41777) ;  /* 0x0000000000147947 */ /* 0x000fea0003800000 */
.L_x_41775:
[----:B-----5:R-:W-:Y:S01]  /*4e00*/  FADD.FTZ R67, R51, R67 ;  /* 0x0000004333437221 */ /* 0x020fe20000010000 */
[----:B------:R-:W-:Y:S06]  /*4e10*/  BRA `(.L_x_41776) ;  /* 0x0000000000087947 */ /* 0x000fec0003800000 */
.L_x_41774:
[----:B-----5:R-:W-:-:S04]  /*4e20*/  FADD.FTZ R67, R47, R67 ;  /* 0x000000432f437221 */ /* 0x020fc80000010000 */
[----:B------:R-:W-:-:S07]  /*4e30*/  @P3 FADD.FTZ R67, R51, R67 ;  /* 0x0000004333433221 */ /* 0x000fce0000010000 */
.L_x_41776:
[----:B01---5:R-:W-:-:S07]  /*4e40*/  MOV R59, R67 ;  /* 0x00000043003b7202 */ /* 0x023fce0000000f00 */
.L_x_41777:
[----:B01----:R-:W0:Y:S02]  /*4e50*/  @P1 LDC.64 R120, c[0x0][0x238] ;  /* 0x00008e00ff781b82 */ /* 0x003e240000000a00 */
[----:B0-----:R-:W-:-:S04]  /*4e60*/  @P1 LEA R120, P3, R122, R120, 0x4 ;  /* 0x000000787a781211 */ /* 0x001fc800078620ff */
[C---:B------:R-:W-:Y:S02]  /*4e70*/  @P1 LEA.HI.X R121, R122.reuse, R121, RZ, 0x4, P3 ;  /* 0x000000797a791211 */ /* 0x040fe400018f24ff */
[----:B------:R-:W-:-:S03]  /*4e80*/  IADD3 R122, R122, 0x20, RZ ;  /* 0x000000207a7a7810 */ /* 0x000fc60007ffe0ff */
[----:B------:R2:W-:Y:S04]  /*4e90*/  @P1 STG.E.128 desc[UR4][R120.64], R56 ;  /* 0x0000003878001986 */ /* 0x0005e8000c101d04 */
.L_x_41761:
[----:B------:R-:W-:Y:S05]  /*4ea0*/  BSYNC B0 ;  /* 0x0000000000007941 */ /* 0x000fea0003800000 */
.L_x_41760:
        /* <DEDUP_REMOVED lines=13> */
[----:B------:R3:W5:Y:S02]  /*4f80*/  @P3 LDG.E.128 R48, desc[UR4][R68.64] ;  /* 0x0000000444303981 */ /* 0x000764000c1e1d00 */
[----:B---3--:R-:W-:-:S06]  /*4f90*/  IMAD.WIDE.U32 R68, R122, 0x10, R70 ;  /* 0x000000107a447825 */ /* 0x008fcc00078e0046 */
        /* <DEDUP_REMOVED lines=9> */
.L_x_41781:
[----:B-----5:R-:W-:Y:S01]  /*5030*/  FADD.FTZ R68, R48, R68 ;  /* 0x0000004430447221 */ /* 0x020fe20000010000 */
[----:B------:R-:W-:Y:S06]  /*5040*/  BRA `(.L_x_41782) ;  /* 0x0000000000087947 */ /* 0x000fec0003800000 */
.L_x_41780:
[----:B-----5:R-:W-:-:S04]  /*5050*/  FADD.FTZ R68, R44, R68 ;  /* 0x000000442c447221 */ /* 0x020fc80000010000 */
[----:B------:R-:W-:-:S07]  /*5060*/  @P3 FADD.FTZ R68, R48, R68 ;  /* 0x0000004430443221 */ /* 0x000fce0000010000 */
.L_x_41782:
[----:B012--5:R-:W-:-:S07]  /*5070*/  MOV R56, R68 ;  /* 0x0000004400387202 */ /* 0x027fce0000000f00 */
.L_x_41783:
[----:B------:R-:W-:Y:S05]  /*5080*/  @P4 BRA `(.L_x_41784) ;  /* 0x00000000001c4947 */ /* 0x000fea0003800000 */
[----:B------:R-:W-:-:S04]  /*5090*/  ISETP.NE.U32.AND P5, PT, RZ, UR12, PT ;  /* 0x0000000cff007c0c */ /* 0x000fc8000bfa5070 */
[----:B------:R-:W-:-:S13]  /*50a0*/  ISETP.NE.AND.EX P5, PT, RZ, UR13, PT, P5 ;  /* 0x0000000dff007c0c */ /* 0x000fda000bfa5350 */
[----:B------:R-:W-:Y:S05]  /*50b0*/  @P5 BRA `(.L_x_41785) ;  /* 0x0000000000085947 */ /* 0x000fea0003800000 */
[----:B------:R-:W-:Y:S05]  /*50c0*/  @P1 BRA `(.L_x_41786) ;  /* 0x0000000000141947 */ /* 0x000fea0003800000 */
[----:B------:R-:W-:Y:S05]  /*50d0*/  BRA `(.L_x_41787) ;  /* 0x0000000000147947 */ /* 0x000fea0003800000 */
.L_x_41785:
[----:B-----5:R-:W-:Y:S01]  /*50e0*/  FADD.FTZ R69, R49, R69 ;  /* 0x0000004531457221 */ /* 0x020fe20000010000 */
[----:B------:R-:W-:Y:S06]  /*50f0*/  BRA `(.L_x_41786) ;  /* 0x0000000000087947 */ /* 0x000fec0003800000 */
.L_x_41784:
[----:B-----5:R-:W-:-:S04]  /*5100*/  FADD.FTZ R69, R45, R69 ;  /* 0x000000452d457221 */ /* 0x020fc80000010000 */
[----:B------:R-:W-:-:S07]  /*5110*/  @P3 FADD.FTZ R69, R49, R69 ;  /* 0x0000004531453221 */ /* 0x000fce0000010000 */
.L_x_41786:
[----:B012--5:R-:W-:-:S07]  /*5120*/  MOV R57, R69 ;  /* 0x0000004500397202 */ /* 0x027fce0000000f00 */
.L_x_41787:
[----:B------:R-:W-:Y:S05]  /*5130*/  @P4 BRA `(.L_x_41788) ;  /* 0x00000000001c4947 */ /* 0x000fea0003800000 */
[----:B------:R-:W-:-:S04]  /*5140*/  ISETP.NE.U32.AND P5, PT, RZ, UR12, PT ;  /* 0x0000000cff007c0c */ /* 0x000fc8000bfa5070 */
[----:B------:R-:W-:-:S13]  /*5150*/  ISETP.NE.AND.EX P5, PT, RZ, UR13, PT, P5 ;  /* 0x0000000dff007c0c */ /* 0x000fda000bfa5350 */
[----:B------:R-:W-:Y:S05]  /*5160*/  @P5 BRA `(.L_x_41789) ;  /* 0x0000000000085947 */ /* 0x000fea0003800000 */
[----:B------:R-:W-:Y:S05]  /*5170*/  @P1 BRA `(.L_x_41790) ;  /* 0x0000000000141947 */ /* 0x000fea0003800000 */
[----:B------:R-:W-:Y:S05]  /*5180*/  BRA `(.L_x_41791) ;  /* 0x0000000000147947 */ /* 0x000fea0003800000 */
.L_x_41789:
[----:B-----5:R-:W-:Y:S01]  /*5190*/  FADD.FTZ R70, R50, R70 ;  /* 0x0000004632467221 */ /* 0x020fe20000010000 */
[----:B------:R-:W-:Y:S06]  /*51a0*/  BRA `(.L_x_41790) ;  /* 0x0000000000087947 */ /* 0x000fec0003800000 */
.L_x_41788:
[----:B-----5:R-:W-:-:S04]  /*51b0*/  FADD.FTZ R70, R46, R70 ;  /* 0x000000462e467221 */ /* 0x020fc80000010000 */
[----:B------:R-:W-:-:S07]  /*51c0*/  @P3 FADD.FTZ R70, R50, R70 ;  /* 0x0000004632463221 */ /* 0x000fce0000010000 */
.L_x_41790:
[----:B012--5:R-:W-:-:S07]  /*51d0*/  MOV R58, R70 ;  /* 0x00000046003a7202 */ /* 0x027fce0000000f00 */
.L_x_41791:
[----:B------:R-:W-:Y:S05]  /*51e0*/  @P4 BRA `(.L_x_41792) ;  /* 0x00000000001c4947 */ /* 0x000fea0003800000 */
[----:B------:R-:W-:-:S04]  /*51f0*/  ISETP.NE.U32.AND P3, PT, RZ, UR12, PT ;  /* 0x0000000cff007c0c */ /* 0x000fc8000bf65070 */
[----:B------:R-:W-:-:S13]  /*5200*/  ISETP.NE.AND.EX P3, PT, RZ, UR13, PT, P3 ;  /* 0x0000000dff007c0c */ /* 0x000fda000bf65330 */
[----:B------:R-:W-:Y:S05]  /*5210*/  @P3 BRA `(.L_x_41793) ;  /* 0x0000000000083947 */ /* 0x000fea0003800000 */
[----:B------:R-:W-:Y:S05]  /*5220*/  @P1 BRA `(.L_x_41794) ;  /* 0x0000000000141947 */ /* 0x000fea0003800000 */
[----:B------:R-:W-:Y:S05]  /*5230*/  BRA `(.L_x_41795) ;  /* 0x0000000000147947 */ /* 0x000fea0003800000 */
.L_x_41793:
[----:B-----5:R-:W-:Y:S01]  /*5240*/  FADD.FTZ R71, R51, R71 ;  /* 0x0000004733477221 */ /* 0x020fe20000010000 */
[----:B------:R-:W-:Y:S06]  /*5250*/  BRA `(.L_x_41794) ;  /* 0x0000000000087947 */ /* 0x000fec0003800000 */
.L_x_41792:
[----:B-----5:R-:W-:-:S04]  /*5260*/  FADD.FTZ R71, R47, R71 ;  /* 0x000000472f477221 */ /* 0x020fc80000010000 */
[----:B------:R-:W-:-:S07]  /*5270*/  @P3 FADD.FTZ R71, R51, R71 ;  /* 0x0000004733473221 */ /* 0x000fce0000010000 */
.L_x_41794:
[----:B012--5:R-:W-:-:S07]  /*5280*/  MOV R59, R71 ;  /* 0x00000047003b7202 */ /* 0x027fce0000000f00 */
.L_x_41795:
[----:B012---:R-:W0:Y:S02]  /*5290*/  @P1 LDC.64 R120, c[0x0][0x238] ;  /* 0x00008e00ff781b82 */ /* 0x007e240000000a00 */
[----:B0-----:R-:W-:-:S04]  /*52a0*/  @P1 LEA R120, P3, R122, R120, 0x4 ;  /* 0x000000787a781211 */ /* 0x001fc800078620ff */
[C---:B------:R-:W-:Y:S02]  /*52b0*/  @P1 LEA.HI.X R121, R122.reuse, R121, RZ, 0x4, P3 ;  /* 0x000000797a791211 */ /* 0x040fe400018f24ff */
[----:B------:R-:W-:-:S03]  /*52c0*/  IADD3 R122, R122, 0x20, RZ ;  /* 0x000000207a7a7810 */ /* 0x000fc60007ffe0ff */
[----:B------:R3:W-:Y:S04]  /*52d0*/  @P1 STG.E.128 desc[UR4][R120.64], R56 ;  /* 0x0000003878001986 */ /* 0x0007e8000c101d04 */
.L_x_41779:
[----:B------:R-:W-:Y:S05]  /*52e0*/  BSYNC B0 ;  /* 0x0000000000007941 */ /* 0x000fea0003800000 */
.L_x_41778:
        /* <DEDUP_REMOVED lines=24> */
.L_x_41799:
[----:B-----5:R-:W-:Y:S01]  /*5470*/  FADD.FTZ R72, R48, R72 ;  /* 0x0000004830487221 */ /* 0x020fe20000010000 */
[----:B------:R-:W-:Y:S06]  /*5480*/  BRA `(.L_x_41800) ;  /* 0x0000000000087947 */ /* 0x000fec0003800000 */
.L_x_41798:
[----:B-----5:R-:W-:-:S04]  /*5490*/  FADD.FTZ R72, R44, R72 ;  /* 0x000000482c487221 */ /* 0x020fc80000010000 */
[----:B------:R-:W-:-:S07]  /*54a0*/  @P3 FADD.FTZ R72, R48, R72 ;  /* 0x0000004830483221 */ /* 0x000fce0000010000 */
.L_x_41800:
[----:B-123-5:R-:W-:-:S07]  /*54b0*/  MOV R56, R72 ;  /* 0x0000004800387202 */ /* 0x02efce0000000f00 */
.L_x_41801:
[----:B------:R-:W-:Y:S05]  /*54c0*/  @P4 BRA `(.L_x_41802) ;  /* 0x00000000001c4947 */ /* 0x000fea0003800000 */
[----:B------:R-:W-:-:S04]  /*54d0*/  ISETP.NE.U32.AND P5, PT, RZ, UR12, PT ;  /* 0x0000000cff007c0c */ /* 0x000fc8000bfa5070 */
[----:B------:R-:W-:-:S13]  /*54e0*/  ISETP.NE.AND.EX P5, PT, RZ, UR13, PT, P5 ;  /* 0x0000000dff007c0c */ /* 0x000fda000bfa5350 */
[----:B------:R-:W-:Y:S05]  /*54f0*/  @P5 BRA `(.L_x_41803) ;  /* 0x0000000000085947 */ /* 0x000fea0003800000 */
[----:B------:R-:W-:Y:S05]  /*5500*/  @P1 BRA `(.L_x_41804) ;  /* 0x0000000000141947 */ /* 0x000fea0003800000 */
[----:B------:R-:W-:Y:S05]  /*5510*/  BRA `(.L_x_41805) ;  /* 0x0000000000147947 */ /* 0x000fea0003800000 */
.L_x_41803:
[----:B-----5:R-:W-:Y:S01]  /*5520*/  FADD.FTZ R73, R49, R73 ;  /* 0x0000004931497221 */ /* 0x020fe20000010000 */
[----:B------:R-:W-:Y:S06]  /*5530*/  BRA `(.L_x_41804) ;  /* 0x0000000000087947 */ /* 0x000fec0003800000 */
.L_x_41802:
[----:B-----5:R-:W-:-:S04]  /*5540*/  FADD.FTZ R73, R45, R73 ;  /* 0x000000492d497221 */ /* 0x020fc80000010000 */
[----:B------:R-:W-:-:S07]  /*5550*/  @P3 FADD.FTZ R73, R49, R73 ;  /* 0x0000004931493221 */ /* 0x000fce0000010000 */
.L_x_41804:
[----:B-123-5:R-:W-:-:S07]  /*5560*/  MOV R57, R73 ;  /* 0x0000004900397202 */ /* 0x02efce0000000f00 */
.L_x_41805:
[----:B------:R-:W-:Y:S05]  /*5570*/  @P4 BRA `(.L_x_41806) ;  /* 0x00000000001c4947 */ /* 0x000fea0003800000 */
[----:B------:R-:W-:-:S04]  /*5580*/  ISETP.NE.U32.AND P5, PT, RZ, UR12, PT ;  /* 0x0000000cff007c0c */ /* 0x000fc8000bfa5070 */
[----:B------:R-:W-:-:S13]  /*5590*/  ISETP.NE.AND.EX P5, PT, RZ, UR13, PT, P5 ;  /* 0x0000000dff007c0c */ /* 0x000fda000bfa5350 */
[----:B------:R-:W-:Y:S05]  /*55a0*/  @P5 BRA `(.L_x_41807) ;  /* 0x0000000000085947 */ /* 0x000fea0003800000 */
[----:B------:R-:W-:Y:S05]  /*55b0*/  @P1 BRA `(.L_x_41808) ;  /* 0x0000000000141947 */ /* 0x000fea0003800000 */
[----:B------:R-:W-:Y:S05]  /*55c0*/  BRA `(.L_x_41809) ;  /* 0x0000000000147947 */ /* 0x000fea0003800000 */
.L_x_41807:
[----:B-----5:R-:W-:Y:S01]  /*55d0*/  FADD.FTZ R74, R50, R74 ;  /* 0x0000004a324a7221 */ /* 0x020fe20000010000 */
[----:B------:R-:W-:Y:S06]  /*55e0*/  BRA `(.L_x_41808) ;  /* 0x0000000000087947 */ /* 0x000fec0003800000 */
.L_x_41806:
[----:B-----5:R-:W-:-:S04]  /*55f0*/  FADD.FTZ R74, R46, R74 ;  /* 0x0000004a2e4a7221 */ /* 0x020fc80000010000 */
[----:B------:R-:W-:-:S07]  /*5600*/  @P3 FADD.FTZ R74, R50, R74 ;  /* 0x0000004a324a3221 */ /* 0x000fce0000010000 */
.L_x_41808:
[----:B-123-5:R-:W-:-:S07]  /*5610*/  MOV R58, R74 ;  /* 0x0000004a003a7202 */ /* 0x02efce0000000f00 */
.L_x_41809:
[----:B------:R-:W-:Y:S05]  /*5620*/  @P4 BRA `(.L_x_41810) ;  /* 0x00000000001c4947 */ /* 0x000fea0003800000 */
[----:B------:R-:W-:-:S04]  /*5630*/  ISETP.NE.U32.AND P3, PT, RZ, UR12, PT ;  /* 0x0000000cff007c0c */ /* 0x000fc8000bf65070 */
[----:B------:R-:W-:-:S13]  /*5640*/  ISETP.NE.AND.EX P3, PT, RZ, UR13, PT, P3 ;  /* 0x0000000dff007c0c */ /* 0x000fda000bf65330 */
[----:B------:R-:W-:Y:S05]  /*5650*/  @P3 BRA `(.L_x_41811) ;  /* 0x0000000000083947 */ /* 0x000fea0003800000 */
[----:B------:R-:W-:Y:S05]  /*5660*/  @P1 BRA `(.L_x_41812) ;  /* 0x0000000000141947 */ /* 0x000fea0003800000 */
[----:B------:R-:W-:Y:S05]  /*5670*/  BRA `(.L_x_41813) ;  /* 0x0000000000147947 */ /* 0x000fea0003800000 */
.L_x_41811:
[----:B-----5:R-:W-:Y:S01]  /*5680*/  FADD.FTZ R75, R51, R75 ;  /* 0x0000004b334b7221 */ /* 0x020fe20000010000 */
[----:B------:R-:W-:Y:S06]  /*5690*/  BRA `(.L_x_41812) ;  /* 0x0000000000087947 */ /* 0x000fec0003800000 */
.L_x_41810:
[----:B-----5:R-:W-:-:S04]  /*56a0*/  FADD.FTZ R75, R47, R75 ;  /* 0x0000004b2f4b7221 */ /* 0x020fc80000010000 */
[----:B------:R-:W-:-:S07]  /*56b0*/  @P3 FADD.FTZ R75, R51, R75 ;  /* 0x0000004b334b3221 */ /* 0x000fce0000010000 */
.L_x_41812:
[----:B-123-5:R-:W-:-:S07]  /*56c0*/  MOV R59, R75 ;  /* 0x0000004b003b7202 */ /* 0x02efce0000000f00 */
.L_x_41813:
[----:B-123--:R-:W0:Y:S02]  /*56d0*/  @P1 LDC.64 R120, c[0x0][0x238] ;  /* 0x00008e00ff781b82 */ /* 0x00ee240000000a00 */
[----:B0-----:R-:W-:-:S04]  /*56e0*/  @P1 LEA R120, P3, R122, R120, 0x4 ;  /* 0x000000787a781211 */ /* 0x001fc800078620ff */
[C---:B------:R-:W-:Y:S02]  /*56f0*/  @P1 LEA.HI.X R121, R122.reuse, R121, RZ, 0x4, P3 ;  /* 0x000000797a791211 */ /* 0x040fe400018f24ff */
[----:B------:R-:W-:-:S03]  /*5700*/  IADD3 R122, R122, 0x20, RZ ;  /* 0x000000207a7a7810 */ /* 0x000fc60007ffe0ff */
[----:B------:R4:W-:Y:S04]  /*5710*/  @P1 STG.E.128 desc[UR4][R120.64], R56 ;  /* 0x0000003878001986 */ /* 0x0009e8000c101d04 */
.L_x_41797:
[----:B------:R-:W-:Y:S05]  /*5720*/  BSYNC B0 ;  /* 0x0000000000007941 */ /* 0x000fea0003800000 */
.L_x_41796:
        /* <DEDUP_REMOVED lines=24> */
.L_x_41817:
[----:B-----5:R-:W-:Y:S01]  /*58b0*/  FADD.FTZ R76, R48, R76 ;  /* 0x0000004c304c7221 */ /* 0x020fe20000010000 */
[----:B------:R-:W-:Y:S06]  /*58c0*/  BRA `(.L_x_41818) ;  /* 0x0000000000087947 */ /* 0x000fec0003800000 */
.L_x_41816:
[----:B-----5:R-:W-:-:S04]  /*58d0*/  FADD.FTZ R76, R44, R76 ;  /* 0x0000004c2c4c7221 */ /* 0x020fc80000010000 */
[----:B------:R-:W-:-:S07]  /*58e0*/  @P3 FADD.FTZ R76, R48, R76 ;  /* 0x0000004c304c3221 */ /* 0x000fce0000010000 */
.L_x_41818:
[----:B--2345:R-:W-:-:S07]  /*58f0*/  MOV R56, R76 ;  /* 0x0000004c00387202 */ /* 0x03cfce0000000f00 */
.L_x_41819:
[----:B------:R-:W-:Y:S05]  /*5900*/  @P4 BRA `(.L_x_41820) ;  /* 0x00000000001c4947 */ /* 0x000fea0003800000 */
[----:B------:R-:W-:-:S04]  /*5910*/  ISETP.NE.U32.AND P5, PT, RZ, UR12, PT ;  /* 0x0000000cff007c0c */ /* 0x000fc8000bfa5070 */
[----:B------:R-:W-:-:S13]  /*5920*/  ISETP.NE.AND.EX P5, PT, RZ, UR13, PT, P5 ;  /* 0x0000000dff007c0c */ /* 0x000fda000bfa5350 */
[----:B------:R-:W-:Y:S05]  /*5930*/  @P5 BRA `(.L_x_41821) ;  /* 0x0000000000085947 */ /* 0x000fea0003800000 */
[----:B------:R-:W-:Y:S05]  /*5940*/  @P1 BRA `(.L_x_41822) ;  /* 0x0000000000141947 */ /* 0x000fea0003800000 */
[----:B------:R-:W-:Y:S05]  /*5950*/  BRA `(.L_x_41823) ;  /* 0x0000000000147947 */ /* 0x000fea0003800000 */
.L_x_41821:
[----:B-----5:R-:W-:Y:S01]  /*5960*/  FADD.FTZ R77, R49, R77 ;  /* 0x0000004d314d7221 */ /* 0x020fe20000010000 */
[----:B------:R-:W-:Y:S06]  /*5970*/  BRA `(.L_x_41822) ;  /* 0x0000000000087947 */ /* 0x000fec0003800000 */
.L_x_41820:
[----:B-----5:R-:W-:-:S04]  /*5980*/  FADD.FTZ R77, R45, R77 ;  /* 0x0000004d2d4d7221 */ /* 0x020fc80000010000 */
[----:B------:R-:W-:-:S07]  /*5990*/  @P3 FADD.FTZ R77, R49, R77 ;  /* 0x0000004d314d3221 */ /* 0x000fce0000010000 */
.L_x_41822:
[----:B--2345:R-:W-:-:S07]  /*59a0*/  MOV R57, R77 ;  /* 0x0000004d00397202 */ /* 0x03cfce0000000f00 */
.L_x_41823:
[----:B------:R-:W-:Y:S05]  /*59b0*/  @P4 BRA `(.L_x_41824) ;  /* 0x00000000001c4947 */ /* 0x000fea0003800000 */
[----:B------:R-:W-:-:S04]  /*59c0*/  ISETP.NE.U32.AND P5, PT, RZ, UR12, PT ;  /* 0x0000000cff007c0c */ /* 0x000fc8000bfa5070 */
[----:B------:R-:W-:-:S13]  /*59d0*/  ISETP.NE.AND.EX P5, PT, RZ, UR13, PT, P5 ;  /* 0x0000000dff007c0c */ /* 0x000fda000bfa5350 */
[----:B------:R-:W-:Y:S05]  /*59e0*/  @P5 BRA `(.L_x_41825) ;  /* 0x0000000000085947 */ /* 0x000fea0003800000 */
[----:B------:R-:W-:Y:S05]  /*59f0*/  @P1 BRA `(.L_x_41826) ;  /* 0x0000000000141947 */ /* 0x000fea0003800000 */
[----:B------:R-:W-:Y:S05]  /*5a00*/  BRA `(.L_x_41827) ;  /* 0x0000000000147947 */ /* 0x000fea0003800000 */
.L_x_41825:
[----:B-----5:R-:W-:Y:S01]  /*5a10*/  FADD.FTZ R78, R50, R78 ;  /* 0x0000004e324e7221 */ /* 0x020fe20000010000 */
[----:B------:R-:W-:Y:S06]  /*5a20*/  BRA `(.L_x_41826) ;  /* 0x0000000000087947 */ /* 0x000fec0003800000 */
.L_x_41824:
[----:B-----5:R-:W-:-:S04]  /*5a30*/  FADD.FTZ R78, R46, R78 ;  /* 0x0000004e2e4e7221 */ /* 0x020fc80000010000 */
[----:B------:R-:W-:-:S07]  /*5a40*/  @P3 FADD.FTZ R78, R50, R78 ;  /* 0x0000004e324e3221 */ /* 0x000fce0000010000 */
.L_x_41826:
[----:B--2345:R-:W-:-:S07]  /*5a50*/  MOV R58, R78 ;  /* 0x0000004e003a7202 */ /* 0x03cfce0000000f00 */
.L_x_41827:
[----:B------:R-:W-:Y:S05]  /*5a60*/  @P4 BRA `(.L_x_41828) ;  /* 0x00000000001c4947 */ /* 0x000fea0003800000 */
[----:B------:R-:W-:-:S04]  /*5a70*/  ISETP.NE.U32.AND P3, PT, RZ, UR12, PT ;  /* 0x0000000cff007c0c */ /* 0x000fc8000bf65070 */
[----:B------:R-:W-:-:S13]  /*5a80*/  ISETP.NE.AND.EX P3, PT, RZ, UR13, PT, P3 ;  /* 0x0000000dff007c0c */ /* 0x000fda000bf65330 */
[----:B------:R-:W-:Y:S05]  /*5a90*/  @P3 BRA `(.L_x_41829) ;  /* 0x0000000000083947 */ /* 0x000fea0003800000 */
[----:B------:R-:W-:Y:S05]  /*5aa0*/  @P1 BRA `(.L_x_41830) ;  /* 0x0000000000141947 */ /* 0x000fea0003800000 */
[----:B------:R-:W-:Y:S05]  /*5ab0*/  BRA `(.L_x_41831) ;  /* 0x0000000000147947 */ /* 0x000fea0003800000 */
.L_x_41829:
[----:B-----5:R-:W-:Y:S01]  /*5ac0*/  FADD.FTZ R79, R51, R79 ;  /* 0x0000004f334f7221 */ /* 0x020fe20000010000 */
[----:B------:R-:W-:Y:S06]  /*5ad0*/  BRA `(.L_x_41830) ;  /* 0x0000000000087947 */ /* 0x000fec0003800000 */
.L_x_41828:
[----:B-----5:R-:W-:-:S04]  /*5ae0*/  FADD.FTZ R79, R47, R79 ;  /* 0x0000004f2f4f7221 */ /* 0x020fc80000010000 */
[----:B------:R-:W-:-:S07]  /*5af0*/  @P3 FADD.FTZ R79, R51, R79 ;  /* 0x0000004f334f3221 */ /* 0x000fce0000010000 */
.L_x_41830:
[----:B--2345:R-:W-:-:S07]  /*5b00*/  MOV R59, R79 ;  /* 0x0000004f003b7202 */ /* 0x03cfce0000000f00 */
.L_x_41831:
[----:B--234-:R-:W0:Y:S02]  /*5b10*/  @P1 LDC.64 R120, c[0x0][0x238] ;  /* 0x00008e00ff781b82 */ /* 0x01ce240000000a00 */
[----:B0-----:R-:W-:-:S04]  /*5b20*/  @P1 LEA R120, P3, R122, R120, 0x4 ;  /* 0x000000787a781211 */ /* 0x001fc800078620ff */
[C---:B------:R-:W-:Y:S02]  /*5b30*/  @P1 LEA.HI.X R121, R122.reuse, R121, RZ, 0x4, P3 ;  /* 0x000000797a791211 */ /* 0x040fe400018f24ff */
[----:B------:R-:W-:-:S03]  /*5b40*/  IADD3 R122, R122, 0x20, RZ ;  /* 0x000000207a7a7810 */ /* 0x000fc60007ffe0ff */
[----:B------:R0:W-:Y:S04]  /*5b50*/  @P1 STG.E.128 desc[UR4][R120.64], R56 ;  /* 0x0000003878001986 */ /* 0x0001e8000c101d04 */
.L_x_41815:
[----:B------:R-:W-:Y:S05]  /*5b60*/  BSYNC B0 ;  /* 0x0000000000007941 */ /* 0x000fea0003800000 */
.L_x_41814:
        /* <DEDUP_REMOVED lines=24> */
.L_x_41835:
[----:B-----5:R-:W-:Y:S01]  /*5cf0*/  FADD.FTZ R80, R48, R80 ;  /* 0x0000005030507221 */ /* 0x020fe20000010000 */
[----:B------:R-:W-:Y:S06]  /*5d00*/  BRA `(.L_x_41836) ;  /* 0x0000000000087947 */ /* 0x000fec0003800000 */
.L_x_41834:
[----:B-----5:R-:W-:-:S04]  /*5d10*/  FADD.FTZ R80, R44, R80 ;  /* 0x000000502c507221 */ /* 0x020fc80000010000 */
[----:B------:R-:W-:-:S07]  /*5d20*/  @P3 FADD.FTZ R80, R48, R80 ;  /* 0x0000005030503221 */ /* 0x000fce0000010000 */
.L_x_41836:
[----:B--2345:R-:W-:-:S07]  /*5d30*/  MOV R56, R80 ;  /* 0x0000005000387202 */ /* 0x03cfce0000000f00 */
.L_x_41837:
[----:B------:R-:W-:Y:S05]  /*5d40*/  @P4 BRA `(.L_x_41838) ;  /* 0x00000000001c4947 */ /* 0x000fea0003800000 */
[----:B------:R-:W-:-:S04]  /*5d50*/  ISETP.NE.U32.AND P5, PT, RZ, UR12, PT ;  /* 0x0000000cff007c0c */ /* 0x000fc8000bfa5070 */
[----:B------:R-:W-:-:S13]  /*5d60*/  ISETP.NE.AND.EX P5, PT, RZ, UR13, PT, P5 ;  /* 0x0000000dff007c0c */ /* 0x000fda000bfa5350 */
[----:B------:R-:W-:Y:S05]  /*5d70*/  @P5 BRA `(.L_x_41839) ;  /* 0x0000000000085947 */ /* 0x000fea0003800000 */
[----:B------:R-:W-:Y:S05]  /*5d80*/  @P1 BRA `(.L_x_41840) ;  /* 0x0000000000141947 */ /* 0x000fea0003800000 */
[----:B------:R-:W-:Y:S05]  /*5d90*/  BRA `(.L_x_41841) ;  /* 0x0000000000147947 */ /* 0x000fea0003800000 */
.L_x_41839:
[----:B-----5:R-:W-:Y:S01]  /*5da0*/  FADD.FTZ R81, R49, R81 ;  /* 0x0000005131517221 */ /* 0x020fe20000010000 */
[----:B------:R-:W-:Y:S06]  /*5db0*/  BRA `(.L_x_41840) ;  /* 0x0000000000087947 */ /* 0x000fec0003800000 */
.L_x_41838:
[----:B-----5:R-:W-:-:S04]  /*5dc0*/  FADD.FTZ R81, R45, R81 ;  /* 0x000000512d517221 */ /* 0x020fc80000010000 */
[----:B------:R-:W-:-:S07]  /*5dd0*/  @P3 FADD.FTZ R81, R49, R81 ;  /* 0x0000005131513221 */ /* 0x000fce0000010000 */
.L_x_41840:
[----:B--2345:R-:W-:-:S07]  /*5de0*/  MOV R57, R81 ;  /* 0x0000005100397202 */ /* 0x03cfce0000000f00 */
.L_x_41841:
[----:B------:R-:W-:Y:S05]  /*5df0*/  @P4 BRA `(.L_x_41842) ;  /* 0x00000000001c4947 */ /* 0x000fea0003800000 */
[----:B------:R-:W-:-:S04]  /*5e00*/  ISETP.NE.U32.AND P5, PT, RZ, UR12, PT ;  /* 0x0000000cff007c0c */ /* 0x000fc8000bfa5070 */
[----:B------:R-:W-:-:S13]  /*5e10*/  ISETP.NE.AND.EX P5, PT, RZ, UR13, PT, P5 ;  /* 0x0000000dff007c0c */ /* 0x000fda000bfa5350 */
[----:B------:R-:W-:Y:S05]  /*5e20*/  @P5 BRA `(.L_x_41843) ;  /* 0x0000000000085947 */ /* 0x000fea0003800000 */
[----:B------:R-:W-:Y:S05]  /*5e30*/  @P1 BRA `(.L_x_41844) ;  /* 0x0000000000141947 */ /* 0x000fea0003800000 */
[----:B------:R-:W-:Y:S05]  /*5e40*/  BRA `(.L_x_41845) ;  /* 0x0000000000147947 */ /* 0x000fea0003800000 */
.L_x_41843:
[----:B-----5:R-:W-:Y:S01]  /*5e50*/  FADD.FTZ R82, R50, R82 ;  /* 0x0000005232527221 */ /* 0x020fe20000010000 */
[----:B------:R-:W-:Y:S06]  /*5e60*/  BRA `(.L_x_41844) ;  /* 0x0000000000087947 */ /* 0x000fec0003800000 */
.L_x_41842:
[----:B-----5:R-:W-:-:S04]  /*5e70*/  FADD.FTZ R82, R46, R82 ;  /* 0x000000522e527221 */ /* 0x020fc80000010000 */
[----:B------:R-:W-:-:S07]  /*5e80*/  @P3 FADD.FTZ R82, R50, R82 ;  /* 0x0000005232523221 */ /* 0x000fce0000010000 */
.L_x_41844:
[----:B--2345:R-:W-:-:S07]  /*5e90*/  MOV R58, R82 ;  /* 0x00000052003a7202 */ /* 0x03cfce0000000f00 */
.L_x_41845:
[----:B------:R-:W-:Y:S05]  /*5ea0*/  @P4 BRA `(.L_x_41846) ;  /* 0x00000000001c4947 */ /* 0x000fea0003800000 */
[----:B------:R-:W-:-:S04]  /*5eb0*/  ISETP.NE.U32.AND P3, PT, RZ, UR12, PT ;  /* 0x0000000cff007c0c */ /* 0x000fc8000bf65070 */
[----:B------:R-:W-:-:S13]  /*5ec0*/  ISETP.NE.AND.EX P3, PT, RZ, UR13, PT, P3 ;  /* 0x0000000dff007c0c */ /* 0x000fda000bf65330 */
[----:B------:R-:W-:Y:S05]  /*5ed0*/  @P3 BRA `(.L_x_41847) ;  /* 0x0000000000083947 */ /* 0x000fea0003800000 */
[----:B------:R-:W-:Y:S05]  /*5ee0*/  @P1 BRA `(.L_x_41848) ;  /* 0x0000000000141947 */ /* 0x000fea0003800000 */
[----:B------:R-:W-:Y:S05]  /*5ef0*/  BRA `(.L_x_41849) ;  /* 0x0000000000147947 */ /* 0x000fea0003800000 */
.L_x_41847:
[----:B-----5:R-:W-:Y:S01]  /*5f00*/  FADD.FTZ R83, R51, R83 ;  /* 0x0000005333537221 */ /* 0x020fe20000010000 */
[----:B------:R-:W-:Y:S06]  /*5f10*/  BRA `(.L_x_41848) ;  /* 0x0000000000087947 */ /* 0x000fec0003800000 */
.L_x_41846:
[----:B-----5:R-:W-:-:S04]  /*5f20*/  FADD.FTZ R83, R47, R83 ;  /* 0x000000532f537221 */ /* 0x020fc80000010000 */
[----:B------:R-:W-:-:S07]  /*5f30*/  @P3 FADD.FTZ R83, R51, R83 ;  /* 0x0000005333533221 */ /* 0x000fce0000010000 */
.L_x_41848:
[----:B--2345:R-:W-:-:S07]  /*5f40*/  MOV R59, R83 ;  /* 0x00000053003b7202 */ /* 0x03cfce0000000f00 */
.L_x_41849:
[----:B--234-:R-:W0:Y:S02]  /*5f50*/  @P1 LDC.64 R120, c[0x0][0x238] ;  /* 0x00008e00ff781b82 */ /* 0x01ce240000000a00 */
[----:B0-----:R-:W-:-:S04]  /*5f60*/  @P1 LEA R120, P3, R122, R120, 0x4 ;  /* 0x000000787a781211 */ /* 0x001fc800078620ff */
[C---:B------:R-:W-:Y:S02]  /*5f70*/  @P1 LEA.HI.X R121, R122.reuse, R121, RZ, 0x4, P3 ;  /* 0x000000797a791211 */ /* 0x040fe400018f24ff */
[----:B------:R-:W-:-:S03]  /*5f80*/  IADD3 R122, R122, 0x20, RZ ;  /* 0x000000207a7a7810 */ /* 0x000fc60007ffe0ff */
[----:B------:R0:W-:Y:S04]  /*5f90*/  @P1 STG.E.128 desc[UR4][R120.64], R56 ;  /* 0x0000003878001986 */ /* 0x0001e8000c101d04 */
.L_x_41833:
[----:B------:R-:W-:Y:S05]  /*5fa0*/  BSYNC B0 ;  /* 0x0000000000007941 */ /* 0x000fea0003800000 */
.L_x_41832:
        /* <DEDUP_REMOVED lines=24> */
.L_x_41853:
[----:B-----5:R-:W-:Y:S01]  /*6130*/  FADD.FTZ R84, R48, R84 ;  /* 0x0000005430547221 */ /* 0x020fe20000010000 */
[----:B------:R-:W-:Y:S06]  /*6140*/  BRA `(.L_x_41854) ;  /* 0x0000000000087947 */ /* 0x000fec0003800000 */
.L_x_41852:
[----:B-----5:R-:W-:-:S04]  /*6150*/  FADD.FTZ R84, R44, R84 ;  /* 0x000000542c547221 */ /* 0x020fc80000010000 */
[----:B------:R-:W-:-:S07]  /*6160*/  @P3 FADD.FTZ R84, R48, R84 ;  /* 0x0000005430543221 */ /* 0x000fce0000010000 */
.L_x_41854:
[----:B--2345:R-:W-:-:S07]  /*6170*/  MOV R56, R84 ;  /* 0x0000005400387202 */ /* 0x03cfce0000000f00 */
.L_x_41855:
[----:B------:R-:W-:Y:S05]  /*6180*/  @P4 BRA `(.L_x_41856) ;  /* 0x00000000001c4947 */ /* 0x000fea0003800000 */
[----:B------:R-:W-:-:S04]  /*6190*/  ISETP.NE.U32.AND P5, PT, RZ, UR12, PT ;  /* 0x0000000cff007c0c */ /* 0x000fc8000bfa5070 */
[----:B------:R-:W-:-:S13]  /*61a0*/  ISETP.NE.AND.EX P5, PT, RZ, UR13, PT, P5 ;  /* 0x0000000dff007c0c */ /* 0x000fda000bfa5350 */
[----:B------:R-:W-:Y:S05]  /*61b0*/  @P5 BRA `(.L_x_41857) ;  /* 0x0000000000085947 */ /* 0x000fea0003800000 */
[----:B------:R-:W-:Y:S05]  /*61c0*/  @P1 BRA `(.L_x_41858) ;  /* 0x0000000000141947 */ /* 0x000fea0003800000 */
[----:B------:R-:W-:Y:S05]  /*61d0*/  BRA `(.L_x_41859) ;  /* 0x0000000000147947 */ /* 0x000fea0003800000 */
.L_x_41857:
[----:B-----5:R-:W-:Y:S01]  /*61e0*/  FADD.FTZ R85, R49, R85 ;  /* 0x0000005531557221 */ /* 0x020fe20000010000 */
[----:B------:R-:W-:Y:S06]  /*61f0*/  BRA `(.L_x_41858) ;  /* 0x0000000000087947 */ /* 0x000fec0003800000 */
.L_x_41856:
[----:B-----5:R-:W-:-:S04]  /*6200*/  FADD.FTZ R85, R45, R85 ;  /* 0x000000552d557221 */ /* 0x020fc80000010000 */
[----:B------:R-:W-:-:S07]  /*6210*/  @P3 FADD.FTZ R85, R49, R85 ;  /* 0x0000005531553221 */ /* 0x000fce0000010000 */
.L_x_41858:
[----:B--2345:R-:W-:-:S07]  /*6220*/  MOV R57, R85 ;  /* 0x0000005500397202 */ /* 0x03cfce0000000f00 */
.L_x_41859:
[----:B------:R-:W-:Y:S05]  /*6230*/  @P4 BRA `(.L_x_41860) ;  /* 0x00000000001c4947 */ /* 0x000fea0003800000 */
[----:B------:R-:W-:-:S04]  /*6240*/  ISETP.NE.U32.AND P5, PT, RZ, UR12, PT ;  /* 0x0000000cff007c0c */ /* 0x000fc8000bfa5070 */
[----:B------:R-:W-:-:S13]  /*6250*/  ISETP.NE.AND.EX P5, PT, RZ, UR13, PT, P5 ;  /* 0x0000000dff007c0c */ /* 0x000fda000bfa5350 */
[----:B------:R-:W-:Y:S05]  /*6260*/  @P5 BRA `(.L_x_41861) ;  /* 0x0000000000085947 */ /* 0x000fea0003800000 */
[----:B------:R-:W-:Y:S05]  /*6270*/  @P1 BRA `(.L_x_41862) ;  /* 0x0000000000141947 */ /* 0x000fea0003800000 */
[----:B------:R-:W-:Y:S05]  /*6280*/  BRA `(.L_x_41863) ;  /* 0x0000000000147947 */ /* 0x000fea0003800000 */
.L_x_41861:
[----:B-----5:R-:W-:Y:S01]  /*6290*/  FADD.FTZ R86, R50, R86 ;  /* 0x0000005632567221 */ /* 0x020fe20000010000 */
[----:B------:R-:W-:Y:S06]  /*62a0*/  BRA `(.L_x_41862) ;  /* 0x0000000000087947 */ /* 0x000fec0003800000 */
.L_x_41860:
[----:B-----5:R-:W-:-:S04]  /*62b0*/  FADD.FTZ R86, R46, R86 ;  /* 0x000000562e567221 */ /* 0x020fc80000010000 */
[----:B------:R-:W-:-:S07]  /*62c0*/  @P3 FADD.FTZ R86, R50, R86 ;  /* 0x0000005632563221 */ /* 0x000fce0000010000 */
.L_x_41862:
[----:B--2345:R-:W-:-:S07]  /*62d0*/  MOV R58, R86 ;  /* 0x00000056003a7202 */ /* 0x03cfce0000000f00 */
.L_x_41863:
[----:B------:R-:W-:Y:S05]  /*62e0*/  @P4 BRA `(.L_x_41864) ;  /* 0x00000000001c4947 */ /* 0x000fea0003800000 */
[----:B------:R-:W-:-:S04]  /*62f0*/  ISETP.NE.U32.AND P3, PT, RZ, UR12, PT ;  /* 0x0000000cff007c0c */ /* 0x000fc8000bf65070 */
[----:B------:R-:W-:-:S13]  /*6300*/  ISETP.NE.AND.EX P3, PT, RZ, UR13, PT, P3 ;  /* 0x0000000dff007c0c */ /* 0x000fda000bf65330 */
[----:B------:R-:W-:Y:S05]  /*6310*/  @P3 BRA `(.L_x_41865) ;  /* 0x0000000000083947 */ /* 0x000fea0003800000 */
[----:B------:R-:W-:Y:S05]  /*6320*/  @P1 BRA `(.L_x_41866) ;  /* 0x0000000000141947 */ /* 0x000fea0003800000 */
[----:B------:R-:W-:Y:S05]  /*6330*/  BRA `(.L_x_41867) ;  /* 0x0000000000147947 */ /* 0x000fea0003800000 */
.L_x_41865:
[----:B-----5:R-:W-:Y:S01]  /*6340*/  FADD.FTZ R87, R51, R87 ;  /* 0x0000005733577221 */ /* 0x020fe20000010000 */
[----:B------:R-:W-:Y:S06]  /*6350*/  BRA `(.L_x_41866) ;  /* 0x0000000000087947 */ /* 0x000fec0003800000 */
.L_x_41864:
[----:B-----5:R-:W-:-:S04]  /*6360*/  FADD.FTZ R87, R47, R87 ;  /* 0x000000572f577221 */ /* 0x020fc80000010000 */
[----:B------:R-:W-:-:S07]  /*6370*/  @P3 FADD.FTZ R87, R51, R87 ;  /* 0x0000005733573221 */ /* 0x000fce0000010000 */
.L_x_41866:
[----:B--2345:R-:W-:-:S07]  /*6380*/  MOV R59, R87 ;  /* 0x00000057003b7202 */ /* 0x03cfce0000000f00 */
.L_x_41867:
[----:B--234-:R-:W0:Y:S02]  /*6390*/  @P1 LDC.64 R120, c[0x0][0x238] ;  /* 0x00008e00ff781b82 */ /* 0x01ce240000000a00 */
[----:B0-----:R-:W-:-:S04]  /*63a0*/  @P1 LEA R120, P3, R122, R120, 0x4 ;  /* 0x000000787a781211 */ /* 0x001fc800078620ff */
[C---:B------:R-:W-:Y:S02]  /*63b0*/  @P1 LEA.HI.X R121, R122.reuse, R121, RZ, 0x4, P3 ;  /* 0x000000797a791211 */ /* 0x040fe400018f24ff */
[----:B------:R-:W-:-:S03]  /*63c0*/  IADD3 R122, R122, 0x20, RZ ;  /* 0x000000207a7a7810 */ /* 0x000fc60007ffe0ff */
[----:B------:R0:W-:Y:S04]  /*63d0*/  @P1 STG.E.128 desc[UR4][R120.64], R56 ;  /* 0x0000003878001986 */ /* 0x0001e8000c101d04 */
.L_x_41851:
[----:B------:R-:W-:Y:S05]  /*63e0*/  BSYNC B0 ;  /* 0x0000000000007941 */ /* 0x000fea0003800000 */
.L_x_41850:
        /* <DEDUP_REMOVED lines=24> */
.L_x_41871:
[----:B-----5:R-:W-:Y:S01]  /*6570*/  FADD.FTZ R88, R48, R88 ;  /* 0x0000005830587221 */ /* 0x020fe20000010000 */
[----:B------:R-:W-:Y:S06]  /*6580*/  BRA `(.L_x_41872) ;  /* 0x0000000000087947 */ /* 0x000fec0003800000 */
.L_x_41870:
[----:B-----5:R-:W-:-:S04]  /*6590*/  FADD.FTZ R88, R44, R88 ;  /* 0x000000582c587221 */ /* 0x020fc80000010000 */
[----:B------:R-:W-:-:S07]  /*65a0*/  @P3 FADD.FTZ R88, R48, R88 ;  /* 0x0000005830583221 */ /* 0x000fce0000010000 */
.L_x_41872:
[----:B--2345:R-:W-:-:S07]  /*65b0*/  MOV R56, R88 ;  /* 0x0000005800387202 */ /* 0x03cfce0000000f00 */
.L_x_41873:
[----:B------:R-:W-:Y:S05]  /*65c0*/  @P4 BRA `(.L_x_41874) ;  /* 0x00000000001c4947 */ /* 0x000fea0003800000 */
[----:B------:R-:W-:-:S04]  /*65d0*/  ISETP.NE.U32.AND P5, PT, RZ, UR12, PT ;  /* 0x0000000cff007c0c */ /* 0x000fc8000bfa5070 */
[----:B------:R-:W-:-:S13]  /*65e0*/  ISETP.NE.AND.EX P5, PT, RZ, UR13, PT, P5 ;  /* 0x0000000dff007c0c */ /* 0x000fda000bfa5350 */
[----:B------:R-:W-:Y:S05]  /*65f0*/  @P5 BRA `(.L_x_41875) ;  /* 0x0000000000085947 */ /* 0x000fea0003800000 */
[----:B------:R-:W-:Y:S05]  /*6600*/  @P1 BRA `(.L_x_41876) ;  /* 0x0000000000141947 */ /* 0x000fea0003800000 */
[----:B------:R-:W-:Y:S05]  /*6610*/  BRA `(.L_x_41877) ;  /* 0x0000000000147947 */ /* 0x000fea0003800000 */
.L_x_41875:
[----:B-----5:R-:W-:Y:S01]  /*6620*/  FADD.FTZ R89, R49, R89 ;  /* 0x0000005931597221 */ /* 0x020fe20000010000 */
[----:B------:R-:W-:Y:S06]  /*6630*/  BRA `(.L_x_41876) ;  /* 0x0000000000087947 */ /* 0x000fec0003800000 */
.L_x_41874:
[----:B-----5:R-:W-:-:S04]  /*6640*/  FADD.FTZ R89, R45, R89 ;  /* 0x000000592d597221 */ /* 0x020fc80000010000 */
[----:B------:R-:W-:-:S07]  /*6650*/  @P3 FADD.FTZ R89, R49, R89 ;  /* 0x0000005931593221 */ /* 0x000fce0000010000 */
.L_x_41876:
[----:B--2345:R-:W-:-:S07]  /*6660*/  MOV R57, R89 ;  /* 0x0000005900397202 */ /* 0x03cfce0000000f00 */
.L_x_41877:
[----:B------:R-:W-:Y:S05]  /*6670*/  @P4 BRA `(.L_x_41878) ;  /* 0x00000000001c4947 */ /* 0x000fea0003800000 */
[----:B------:R-:W-:-:S04]  /*6680*/  ISETP.NE.U32.AND P5, PT, RZ, UR12, PT ;  /* 0x0000000cff007c0c */ /* 0x000fc8000bfa5070 */
[----:B------:R-:W-:-:S13]  /*6690*/  ISETP.NE.AND.EX P5, PT, RZ, UR13, PT, P5 ;  /* 0x0000000dff007c0c */ /* 0x000fda000bfa5350 */
[----:B------:R-:W-:Y:S05]  /*66a0*/  @P5 BRA `(.L_x_41879) ;  /* 0x0000000000085947 */ /* 0x000fea0003800000 */
[----:B------:R-:W-:Y:S05]  /*66b0*/  @P1 BRA `(.L_x_41880) ;  /* 0x0000000000141947 */ /* 0x000fea0003800000 */
[----:B------:R-:W-:Y:S05]  /*66c0*/  BRA `(.L_x_41881) ;  /* 0x0000000000147947 */ /* 0x000fea0003800000 */
.L_x_41879:
[----:B-----5:R-:W-:Y:S01]  /*66d0*/  FADD.FTZ R90, R50, R90 ;  /* 0x0000005a325a7221 */ /* 0x020fe20000010000 */
[----:B------:R-:W-:Y:S06]  /*66e0*/  BRA `(.L_x_41880) ;  /* 0x0000000000087947 */ /* 0x000fec0003800000 */
.L_x_41878:
[----:B-----5:R-:W-:-:S04]  /*66f0*/  FADD.FTZ R90, R46, R90 ;  /* 0x0000005a2e5a7221 */ /* 0x020fc80000010000 */
[----:B------:R-:W-:-:S07]  /*6700*/  @P3 FADD.FTZ R90, R50, R90 ;  /* 0x0000005a325a3221 */ /* 0x000fce0000010000 */
.L_x_41880:
[----:B--2345:R-:W-:-:S07]  /*6710*/  MOV R58, R90 ;  /* 0x0000005a003a7202 */ /* 0x03cfce0000000f00 */
.L_x_41881:
[----:B------:R-:W-:Y:S05]  /*6720*/  @P4 BRA `(.L_x_41882) ;  /* 0x00000000001c4947 */ /* 0x000fea0003800000 */
[----:B------:R-:W-:-:S04]  /*6730*/  ISETP.NE.U32.AND P3, PT, RZ, UR12, PT ;  /* 0x0000000cff007c0c */ /* 0x000fc8000bf65070 */
[----:B------:R-:W-:-:S13]  /*6740*/  ISETP.NE.AND.EX P3, PT, RZ, UR13, PT, P3 ;  /* 0x0000000dff007c0c */ /* 0x000fda000bf65330 */
[----:B------:R-:W-:Y:S05]  /*6750*/  @P3 BRA `(.L_x_41883) ;  /* 0x0000000000083947 */ /* 0x000fea0003800000 */
[----:B------:R-:W-:Y:S05]  /*6760*/  @P1 BRA `(.L_x_41884) ;  /* 0x0000000000141947 */ /* 0x000fea0003800000 */
[----:B------:R-:W-:Y:S05]  /*6770*/  BRA `(.L_x_41885) ;  /* 0x0000000000147947 */ /* 0x000fea0003800000 */
.L_x_41883:
[----:B-----5:R-:W-:Y:S01]  /*6780*/  FADD.FTZ R91, R51, R91 ;  /* 0x0000005b335b7221 */ /* 0x020fe20000010000 */
[----:B------:R-:W-:Y:S06]  /*6790*/  BRA `(.L_x_41884) ;  /* 0x0000000000087947 */ /* 0x000fec0003800000 */
.L_x_41882:
[----:B-----5:R-:W-:-:S04]  /*67a0*/  FADD.FTZ R91, R47, R91 ;  /* 0x0000005b2f5b7221 */ /* 0x020fc80000010000 */
[----:B------:R-:W-:-:S07]  /*67b0*/  @P3 FADD.FTZ R91, R51, R91 ;  /* 0x0000005b335b3221 */ /* 0x000fce0000010000 */
.L_x_41884:
[----:B--2345:R-:W-:-:S07]  /*67c0*/  MOV R59, R91 ;  /* 0x0000005b003b7202 */ /* 0x03cfce0000000f00 */
.L_x_41885:
[----:B--234-:R-:W0:Y:S02]  /*67d0*/  @P1 LDC.64 R120, c[0x0][0x238] ;  /* 0x00008e00ff781b82 */ /* 0x01ce240000000a00 */
[----:B0-----:R-:W-:-:S04]  /*67e0*/  @P1 LEA R120, P3, R122, R120, 0x4 ;  /* 0x000000787a781211 */ /* 0x001fc800078620ff */
[C---:B------:R-:W-:Y:S02]  /*67f0*/  @P1 LEA.HI.X R121, R122.reuse, R121, RZ, 0x4, P3 ;  /* 0x000000797a791211 */ /* 0x040fe400018f24ff */
[----:B------:R-:W-:-:S03]  /*6800*/  IADD3 R122, R122, 0x20, RZ ;  /* 0x000000207a7a7810 */ /* 0x000fc60007ffe0ff */
[----:B------:R0:W-:Y:S04]  /*6810*/  @P1 STG.E.128 desc[UR4][R120.64], R56 ;  /* 0x0000003878001986 */ /* 0x0001e8000c101d04 */
.L_x_41869:
[----:B------:R-:W-:Y:S05]  /*6820*/  BSYNC B0 ;  /* 0x0000000000007941 */ /* 0x000fea0003800000 */
.L_x_41868:
        /* <DEDUP_REMOVED lines=24> */
.L_x_41889:
[----:B-----5:R-:W-:Y:S01]  /*69b0*/  FADD.FTZ R92, R48, R92 ;  /* 0x0000005c305c7221 */ /* 0x020fe20000010000 */
[----:B------:R-:W-:Y:S06]  /*69c0*/  BRA `(.L_x_41890) ;  /* 0x0000000000087947 */ /* 0x000fec0003800000 */
.L_x_41888:
[----:B-----5:R-:W-:-:S04]  /*69d0*/  FADD.FTZ R92, R44, R92 ;  /* 0x0000005c2c5c7221 */ /* 0x020fc80000010000 */
[----:B------:R-:W-:-:S07]  /*69e0*/  @P3 FADD.FTZ R92, R48, R92 ;  /* 0x0000005c305c3221 */ /* 0x000fce0000010000 */
.L_x_41890:
[----:B--2345:R-:W-:-:S07]  /*69f0*/  MOV R56, R92 ;  /* 0x0000005c00387202 */ /* 0x03cfce0000000f00 */
.L_x_41891:
[----:B------:R-:W-:Y:S05]  /*6a00*/  @P4 BRA `(.L_x_41892) ;  /* 0x00000000001c4947 */ /* 0x000fea0003800000 */
[----:B------:R-:W-:-:S04]  /*6a10*/  ISETP.NE.U32.AND P5, PT, RZ, UR12, PT ;  /* 0x0000000cff007c0c */ /* 0x000fc8000bfa5070 */
[----:B------:R-:W-:-:S13]  /*6a20*/  ISETP.NE.AND.EX P5, PT, RZ, UR13, PT, P5 ;  /* 0x0000000dff007c0c */ /* 0x000fda000bfa5350 */
[----:B------:R-:W-:Y:S05]  /*6a30*/  @P5 BRA `(.L_x_41893) ;  /* 0x0000000000085947 */ /* 0x000fea0003800000 */
[----:B------:R-:W-:Y:S05]  /*6a40*/  @P1 BRA `(.L_x_41894) ;  /* 0x0000000000141947 */ /* 0x000fea0003800000 */
[----:B------:R-:W-:Y:S05]  /*6a50*/  BRA `(.L_x_41895) ;  /* 0x0000000000147947 */ /* 0x000fea0003800000 */
.L_x_41893:
[----:B-----5:R-:W-:Y:S01]  /*6a60*/  FADD.FTZ R93, R49, R93 ;  /* 0x0000005d315d7221 */ /* 0x020fe20000010000 */
[----:B------:R-:W-:Y:S06]  /*6a70*/  BRA `(.L_x_41894) ;  /* 0x0000000000087947 */ /* 0x000fec0003800000 */
.L_x_41892:
[----:B-----5:R-:W-:-:S04]  /*6a80*/  FADD.FTZ R93, R45, R93 ;  /* 0x0000005d2d5d7221 */ /* 0x020fc80000010000 */
[----:B------:R-:W-:-:S07]  /*6a90*/  @P3 FADD.FTZ R93, R49, R93 ;  /* 0x0000005d315d3221 */ /* 0x000fce0000010000 */
.L_x_41894:
[----:B--2345:R-:W-:-:S07]  /*6aa0*/  MOV R57, R93 ;  /* 0x0000005d00397202 */ /* 0x03cfce0000000f00 */
.L_x_41895:
[----:B------:R-:W-:Y:S05]  /*6ab0*/  @P4 BRA `(.L_x_41896) ;  /* 0x00000000001c4947 */ /* 0x000fea0003800000 */
[----:B------:R-:W-:-:S04]  /*6ac0*/  ISETP.NE.U32.AND P5, PT, RZ, UR12, PT ;  /* 0x0000000cff007c0c */ /* 0x000fc8000bfa5070 */
[----:B------:R-:W-:-:S13]  /*6ad0*/  ISETP.NE.AND.EX P5, PT, RZ, UR13, PT, P5 ;  /* 0x0000000dff007c0c */ /* 0x000fda000bfa5350 */
[----:B------:R-:W-:Y:S05]  /*6ae0*/  @P5 BRA `(.L_x_41897) ;  /* 0x0000000000085947 */ /* 0x000fea0003800000 */
[----:B------:R-:W-:Y:S05]  /*6af0*/  @P1 BRA `(.L_x_41898) ;  /* 0x0000000000141947 */ /* 0x000fea0003800000 */
[----:B------:R-:W-:Y:S05]  /*6b00*/  BRA `(.L_x_41899) ;  /* 0x0000000000147947 */ /* 0x000fea0003800000 */
.L_x_41897:
[----:B-----5:R-:W-:Y:S01]  /*6b10*/  FADD.FTZ R94, R50, R94 ;  /* 0x0000005e325e7221 */ /* 0x020fe20000010000 */
[----:B------:R-:W-:Y:S06]  /*6b20*/  BRA `(.L_x_41898) ;  /* 0x0000000000087947 */ /* 0x000fec0003800000 */
.L_x_41896:
[----:B-----5:R-:W-:-:S04]  /*6b30*/  FADD.FTZ R94, R46, R94 ;  /* 0x0000005e2e5e7221 */ /* 0x020fc80000010000 */
[----:B------:R-:W-:-:S07]  /*6b40*/  @P3 FADD.FTZ R94, R50, R94 ;  /* 0x0000005e325e3221 */ /* 0x000fce0000010000 */
.L_x_41898:
[----:B--2345:R-:W-:-:S07]  /*6b50*/  MOV R58, R94 ;  /* 0x0000005e003a7202 */ /* 0x03cfce0000000f00 */
.L_x_41899:
[----:B------:R-:W-:Y:S05]  /*6b60*/  @P4 BRA `(.L_x_41900) ;  /* 0x00000000001c4947 */ /* 0x000fea0003800000 */
[----:B------:R-:W-:-:S04]  /*6b70*/  ISETP.NE.U32.AND P3, PT, RZ, UR12, PT ;  /* 0x0000000cff007c0c */ /* 0x000fc8000bf65070 */
[----:B------:R-:W-:-:S13]  /*6b80*/  ISETP.NE.AND.EX P3, PT, RZ, UR13, PT, P3 ;  /* 0x0000000dff007c0c */ /* 0x000fda000bf65330 */
[----:B------:R-:W-:Y:S05]  /*6b90*/  @P3 BRA `(.L_x_41901) ;  /* 0x0000000000083947 */ /* 0x000fea0003800000 */
[----:B------:R-:W-:Y:S05]  /*6ba0*/  @P1 BRA `(.L_x_41902) ;  /* 0x0000000000141947 */ /* 0x000fea0003800000 */
[----:B------:R-:W-:Y:S05]  /*6bb0*/  BRA `(.L_x_41903) ;  /* 0x0000000000147947 */ /* 0x000fea0003800000 */
.L_x_41901:
[----:B-----5:R-:W-:Y:S01]  /*6bc0*/  FADD.FTZ R95, R51, R95 ;  /* 0x0000005f335f7221 */ /* 0x020fe20000010000 */
[----:B------:R-:W-:Y:S06]  /*6bd0*/  BRA `(.L_x_41902) ;  /* 0x0000000000087947 */ /* 0x000fec0003800000 */
.L_x_41900:
[----:B-----5:R-:W-:-:S04]  /*6be0*/  FADD.FTZ R95, R47, R95 ;  /* 0x0000005f2f5f7221 */ /* 0x020fc80000010000 */
[----:B------:R-:W-:-:S07]  /*6bf0*/  @P3 FADD.FTZ R95, R51, R95 ;  /* 0x0000005f335f3221 */ /* 0x000fce0000010000 */
.L_x_41902:
[----:B--2345:R-:W-:-:S07]  /*6c00*/  MOV R59, R95 ;  /* 0x0000005f003b7202 */ /* 0x03cfce0000000f00 */
.L_x_41903:
[----:B--234-:R-:W0:Y:S02]  /*6c10*/  @P1 LDC.64 R120, c[0x0][0x238] ;  /* 0x00008e00ff781b82 */ /* 0x01ce240000000a00 */
[----:B0-----:R-:W-:-:S04]  /*6c20*/  @P1 LEA R120, P3, R122, R120, 0x4 ;  /* 0x000000787a781211 */ /* 0x001fc800078620ff */
[C---:B------:R-:W-:Y:S02]  /*6c30*/  @P1 LEA.HI.X R121, R122.reuse, R121, RZ, 0x4, P3 ;  /* 0x000000797a791211 */ /* 0x040fe400018f24ff */
[----:B------:R-:W-:-:S03]  /*6c40*/  IADD3 R122, R122, 0x20, RZ ;  /* 0x000000207a7a7810 */ /* 0x000fc60007ffe0ff */
[----:B------:R0:W-:Y:S04]  /*6c50*/  @P1 STG.E.128 desc[UR4][R120.64], R56 ;  /* 0x0000003878001986 */ /* 0x0001e8000c101d04 */
.L_x_41887:
[----:B------:R-:W-:Y:S05]  /*6c60*/  BSYNC B0 ;  /* 0x0000000000007941 */ /* 0x000fea0003800000 */
.L_x_41886:
        /* <DEDUP_REMOVED lines=24> */
.L_x_41907:
[----:B-----5:R-:W-:Y:S01]  /*6df0*/  FADD.FTZ R96, R48, R96 ;  /* 0x0000006030607221 */ /* 0x020fe20000010000 */
[----:B------:R-:W-:Y:S06]  /*6e00*/  BRA `(.L_x_41908) ;  /* 0x0000000000087947 */ /* 0x000fec0003800000 */
.L_x_41906:
[----:B-----5:R-:W-:-:S04]  /*6e10*/  FADD.FTZ R96, R44, R96 ;  /* 0x000000602c607221 */ /* 0x020fc80000010000 */
[----:B------:R-:W-:-:S07]  /*6e20*/  @P3 FADD.FTZ R96, R48, R96 ;  /* 0x0000006030603221 */ /* 0x000fce0000010000 */
.L_x_41908:
[----:B--2345:R-:W-:-:S07]  /*6e30*/  MOV R56, R96 ;  /* 0x0000006000387202 */ /* 0x03cfce0000000f00 */
.L_x_41909:
[----:B------:R-:W-:Y:S05]  /*6e40*/  @P4 BRA `(.L_x_41910) ;  /* 0x00000000001c4947 */ /* 0x000fea0003800000 */
[----:B------:R-:W-:-:S04]  /*6e50*/  ISETP.NE.U32.AND P5, PT, RZ, UR12, PT ;  /* 0x0000000cff007c0c */ /* 0x000fc8000bfa5070 */
[----:B------:R-:W-:-:S13]  /*6e60*/  ISETP.NE.AND.EX P5, PT, RZ, UR13, PT, P5 ;  /* 0x0000000dff007c0c */ /* 0x000fda000bfa5350 */
[----:B------:R-:W-:Y:S05]  /*6e70*/  @P5 BRA `(.L_x_41911) ;  /* 0x0000000000085947 */ /* 0x000fea0003800000 */
[----:B------:R-:W-:Y:S05]  /*6e80*/  @P1 BRA `(.L_x_41912) ;  /* 0x0000000000141947 */ /* 0x000fea0003800000 */
[----:B------:R-:W-:Y:S05]  /*6e90*/  BRA `(.L_x_41913) ;  /* 0x0000000000147947 */ /* 0x000fea0003800000 */
.L_x_41911:
[----:B-----5:R-:W-:Y:S01]  /*6ea0*/  FADD.FTZ R97, R49, R97 ;  /* 0x0000006131617221 */ /* 0x020fe20000010000 */
[----:B------:R-:W-:Y:S06]  /*6eb0*/  BRA `(.L_x_41912) ;  /* 0x0000000000087947 */ /* 0x000fec0003800000 */
.L_x_41910:
[----:B-----5:R-:W-:-:S04]  /*6ec0*/  FADD.FTZ R97, R45, R97 ;  /* 0x000000612d617221 */ /* 0x020fc80000010000 */
[----:B------:R-:W-:-:S07]  /*6ed0*/  @P3 FADD.FTZ R97, R49, R97 ;  /* 0x0000006131613221 */ /* 0x000fce0000010000 */
.L_x_41912:
[----:B--2345:R-:W-:-:S07]  /*6ee0*/  MOV R57, R97 ;  /* 0x0000006100397202 */ /* 0x03cfce0000000f00 */
.L_x_41913:
[----:B------:R-:W-:Y:S05]  /*6ef0*/  @P4 BRA `(.L_x_41914) ;  /* 0x00000000001c4947 */ /* 0x000fea0003800000 */
[----:B------:R-:W-:-:S04]  /*6f00*/  ISETP.NE.U32.AND P5, PT, RZ, UR12, PT ;  /* 0x0000000cff007c0c */ /* 0x000fc8000bfa5070 */
[----:B------:R-:W-:-:S13]  /*6f10*/  ISETP.NE.AND.EX P5, PT, RZ, UR13, PT, P5 ;  /* 0x0000000dff007c0c */ /* 0x000fda000bfa5350 */
[----:B------:R-:W-:Y:S05]  /*6f20*/  @P5 BRA `(.L_x_41915) ;  /* 0x0000000000085947 */ /* 0x000fea0003800000 */
[----:B------:R-:W-:Y:S05]  /*6f30*/  @P1 BRA `(.L_x_41916) ;  /* 0x0000000000141947 */ /* 0x000fea0003800000 */
[----:B------:R-:W-:Y:S05]  /*6f40*/  BRA `(.L_x_41917) ;  /* 0x0000000000147947 */ /* 0x000fea0003800000 */
.L_x_41915:
[----:B-----5:R-:W-:Y:S01]  /*6f50*/  FADD.FTZ R98, R50, R98 ;  /* 0x0000006232627221 */ /* 0x020fe20000010000 */
[----:B------:R-:W-:Y:S06]  /*6f60*/  BRA `(.L_x_41916) ;  /* 0x0000000000087947 */ /* 0x000fec0003800000 */
.L_x_41914:
[----:B-----5:R-:W-:-:S04]  /*6f70*/  FADD.FTZ R98, R46, R98 ;  /* 0x000000622e627221 */ /* 0x020fc80000010000 */
[----:B------:R-:W-:-:S07]  /*6f80*/  @P3 FADD.FTZ R98, R50, R98 ;  /* 0x0000006232623221 */ /* 0x000fce0000010000 */
.L_x_41916:
[----:B--2345:R-:W-:-:S07]  /*6f90*/  MOV R58, R98 ;  /* 0x00000062003a7202 */ /* 0x03cfce0000000f00 */
.L_x_41917:
[----:B------:R-:W-:Y:S05]  /*6fa0*/  @P4 BRA `(.L_x_41918) ;  /* 0x00000000001c4947 */ /* 0x000fea0003800000 */
[----:B------:R-:W-:-:S04]  /*6fb0*/  ISETP.NE.U32.AND P3, PT, RZ, UR12, PT ;  /* 0x0000000cff007c0c */ /* 0x000fc8000bf65070 */
[----:B------:R-:W-:-:S13]  /*6fc0*/  ISETP.NE.AND.EX P3, PT, RZ, UR13, PT, P3 ;  /* 0x0000000dff007c0c */ /* 0x000fda000bf65330 */
[----:B------:R-:W-:Y:S05]  /*6fd0*/  @P3 BRA `(.L_x_41919) ;  /* 0x0000000000083947 */ /* 0x000fea0003800000 */
[----:B------:R-:W-:Y:S05]  /*6fe0*/  @P1 BRA `(.L_x_41920) ;  /* 0x0000000000141947 */ /* 0x000fea0003800000 */
[----:B------:R-:W-:Y:S05]  /*6ff0*/  BRA `(.L_x_41921) ;  /* 0x0000000000147947 */ /* 0x000fea0003800000 */
.L_x_41919:
[----:B-----5:R-:W-:Y:S01]  /*7000*/  FADD.FTZ R99, R51, R99 ;  /* 0x0000006333637221 */ /* 0x020fe20000010000 */
[----:B------:R-:W-:Y:S06]  /*7010*/  BRA `(.L_x_41920) ;  /* 0x0000000000087947 */ /* 0x000fec0003800000 */
.L_x_41918:
[----:B-----5:R-:W-:-:S04]  /*7020*/  FADD.FTZ R99, R47, R99 ;  /* 0x000000632f637221 */ /* 0x020fc80000010000 */
[----:B------:R-:W-:-:S07]  /*7030*/  @P3 FADD.FTZ R99, R51, R99 ;  /* 0x0000006333633221 */ /* 0x000fce0000010000 */
.L_x_41920:
[----:B--2345:R-:W-:-:S07]  /*7040*/  MOV R59, R99 ;  /* 0x00000063003b7202 */ /* 0x03cfce0000000f00 */
.L_x_41921:
[----:B--234-:R-:W0:Y:S02]  /*7050*/  @P1 LDC.64 R120, c[0x0][0x238] ;  /* 0x00008e00ff781b82 */ /* 0x01ce240000000a00 */
[----:B0-----:R-:W-:-:S04]  /*7060*/  @P1 LEA R120, P3, R122, R120, 0x4 ;  /* 0x000000787a781211 */ /* 0x001fc800078620ff */
[C---:B------:R-:W-:Y:S02]  /*7070*/  @P1 LEA.HI.X R121, R122.reuse, R121, RZ, 0x4, P3 ;  /* 0x000000797a791211 */ /* 0x040fe400018f24ff */
[----:B------:R-:W-:-:S03]  /*7080*/  IADD3 R122, R122, 0x20, RZ ;  /* 0x000000207a7a7810 */ /* 0x000fc60007ffe0ff */
[----:B------:R0:W-:Y:S04]  /*7090*/  @P1 STG.E.128 desc[UR4][R120.64], R56 ;  /* 0x0000003878001986 */ /* 0x0001e8000c101d04 */
.L_x_41905:
[----:B------:R-:W-:Y:S05]  /*70a0*/  BSYNC B0 ;  /* 0x0000000000007941 */ /* 0x000fea0003800000 */
.L_x_41904:
        /* <DEDUP_REMOVED lines=24> */
.L_x_41925:
[----:B-----5:R-:W-:Y:S01]  /*7230*/  FADD.FTZ R100, R48, R100 ;  /* 0x0000006430647221 */ /* 0x020fe20000010000 */
[----:B------:R-:W-:Y:S06]  /*7240*/  BRA `(.L_x_41926) ;  /* 0x0000000000087947 */ /* 0x000fec0003800000 */
.L_x_41924:
[----:B-----5:R-:W-:-:S04]  /*7250*/  FADD.FTZ R100, R44, R100 ;  /* 0x000000642c647221 */ /* 0x020fc80000010000 */
[----:B------:R-:W-:-:S07]  /*7260*/  @P3 FADD.FTZ R100, R48, R100 ;  /* 0x0000006430643221 */ /* 0x000fce0000010000 */
.L_x_41926:
[----:B--2345:R-:W-:-:S07]  /*7270*/  MOV R56, R100 ;  /* 0x0000006400387202 */ /* 0x03cfce0000000f00 */
.L_x_41927:
[----:B------:R-:W-:Y:S05]  /*7280*/  @P4 BRA `(.L_x_41928) ;  /* 0x00000000001c4947 */ /* 0x000fea0003800000 */
[----:B------:R-:W-:-:S04]  /*7290*/  ISETP.NE.U32.AND P5, PT, RZ, UR12, PT ;  /* 0x0000000cff007c0c */ /* 0x000fc8000bfa5070 */
[----:B------:R-:W-:-:S13]  /*72a0*/  ISETP.NE.AND.EX P5, PT, RZ, UR13, PT, P5 ;  /* 0x0000000dff007c0c */ /* 0x000fda000bfa5350 */
[----:B------:R-:W-:Y:S05]  /*72b0*/  @P5 BRA `(.L_x_41929) ;  /* 0x0000000000085947 */ /* 0x000fea0003800000 */
[----:B------:R-:W-:Y:S05]  /*72c0*/  @P1 BRA `(.L_x_41930) ;  /* 0x0000000000141947 */ /* 0x000fea0003800000 */
[----:B------:R-:W-:Y:S05]  /*72d0*/  BRA `(.L_x_41931) ;  /* 0x0000000000147947 */ /* 0x000fea0003800000 */
.L_x_41929:
[----:B-----5:R-:W-:Y:S01]  /*72e0*/  FADD.FTZ R101, R49, R101 ;  /* 0x0000006531657221 */ /* 0x020fe20000010000 */
[----:B------:R-:W-:Y:S06]  /*72f0*/  BRA `(.L_x_41930) ;  /* 0x0000000000087947 */ /* 0x000fec0003800000 */
.L_x_41928:
[----:B-----5:R-:W-:-:S04]  /*7300*/  FADD.FTZ R101, R45, R101 ;  /* 0x000000652d657221 */ /* 0x020fc80000010000 */
[----:B------:R-:W-:-:S07]  /*7310*/  @P3 FADD.FTZ R101, R49, R101 ;  /* 0x0000006531653221 */ /* 0x000fce0000010000 */
.L_x_41930:
[----:B--2345:R-:W-:-:S07]  /*7320*/  MOV R57, R101 ;  /* 0x0000006500397202 */ /* 0x03cfce0000000f00 */
.L_x_41931:
[----:B------:R-:W-:Y:S05]  /*7330*/  @P4 BRA `(.L_x_41932) ;  /* 0x00000000001c4947 */ /* 0x000fea0003800000 */
[----:B------:R-:W-:-:S04]  /*7340*/  ISETP.NE.U32.AND P5, PT, RZ, UR12, PT ;  /* 0x0000000cff007c0c */ /* 0x000fc8000bfa5070 */
[----:B------:R-:W-:-:S13]  /*7350*/  ISETP.NE.AND.EX P5, PT, RZ, UR13, PT, P5 ;  /* 0x0000000dff007c0c */ /* 0x000fda000bfa5350 */
[----:B------:R-:W-:Y:S05]  /*7360*/  @P5 BRA `(.L_x_41933) ;  /* 0x0000000000085947 */ /* 0x000fea0003800000 */
[----:B------:R-:W-:Y:S05]  /*7370*/  @P1 BRA `(.L_x_41934) ;  /* 0x0000000000141947 */ /* 0x000fea0003800000 */
[----:B------:R-:W-:Y:S05]  /*7380*/  BRA `(.L_x_41935) ;  /* 0x0000000000147947 */ /* 0x000fea0003800000 */
.L_x_41933:
[----:B-----5:R-:W-:Y:S01]  /*7390*/  FADD.FTZ R102, R50, R102 ;  /* 0x0000006632667221 */ /* 0x020fe20000010000 */
[----:B------:R-:W-:Y:S06]  /*73a0*/  BRA `(.L_x_41934) ;  /* 0x0000000000087947 */ /* 0x000fec0003800000 */
.L_x_41932:
[----:B-----5:R-:W-:-:S04]  /*73b0*/  FADD.FTZ R102, R46, R102 ;  /* 0x000000662e667221 */ /* 0x020fc80000010000 */
[----:B------:R-:W-:-:S07]  /*73c0*/  @P3 FADD.FTZ R102, R50, R102 ;  /* 0x0000006632663221 */ /* 0x000fce0000010000 */
.L_x_41934:
[----:B--2345:R-:W-:-:S07]  /*73d0*/  MOV R58, R102 ;  /* 0x00000066003a7202 */ /* 0x03cfce0000000f00 */
.L_x_41935:
[----:B------:R-:W-:Y:S05]  /*73e0*/  @P4 BRA `(.L_x_41936) ;  /* 0x00000000001c4947 */ /* 0x000fea0003800000 */
[----:B------:R-:W-:-:S04]  /*73f0*/  ISETP.NE.U32.AND P3, PT, RZ, UR12, PT ;  /* 0x0000000cff007c0c */ /* 0x000fc8000bf65070 */
[----:B------:R-:W-:-:S13]  /*7400*/  ISETP.NE.AND.EX P3, PT, RZ, UR13, PT, P3 ;  /* 0x0000000dff007c0c */ /* 0x000fda000bf65330 */
[----:B------:R-:W-:Y:S05]  /*7410*/  @P3 BRA `(.L_x_41937) ;  /* 0x0000000000083947 */ /* 0x000fea0003800000 */
[----:B------:R-:W-:Y:S05]  /*7420*/  @P1 BRA `(.L_x_41938) ;  /* 0x0000000000141947 */ /* 0x000fea0003800000 */
[----:B------:R-:W-:Y:S05]  /*7430*/  BRA `(.L_x_41939) ;  /* 0x0000000000147947 */ /* 0x000fea0003800000 */
.L_x_41937:
[----:B-----5:R-:W-:Y:S01]  /*7440*/  FADD.FTZ R103, R51, R103 ;  /* 0x0000006733677221 */ /* 0x020fe20000010000 */
[----:B------:R-:W-:Y:S06]  /*7450*/  BRA `(.L_x_41938) ;  /* 0x0000000000087947 */ /* 0x000fec0003800000 */
.L_x_41936:
[----:B-----5:R-:W-:-:S04]  /*7460*/  FADD.FTZ R103, R47, R103 ;  /* 0x000000672f677221 */ /* 0x020fc80000010000 */
[----:B------:R-:W-:-:S07]  /*7470*/  @P3 FADD.FTZ R103, R51, R103 ;  /* 0x0000006733673221 */ /* 0x000fce0000010000 */
.L_x_41938:
[----:B--2345:R-:W-:-:S07]  /*7480*/  MOV R59, R103 ;  /* 0x00000067003b7202 */ /* 0x03cfce0000000f00 */
.L_x_41939:
[----:B--234-:R-:W0:Y:S02]  /*7490*/  @P1 LDC.64 R120, c[0x0][0x238] ;  /* 0x00008e00ff781b82 */ /* 0x01ce240000000a00 */
[----:B0-----:R-:W-:-:S04]  /*74a0*/  @P1 LEA R120, P3, R122, R120, 0x4 ;  /* 0x000000787a781211 */ /* 0x001fc800078620ff */
[C---:B------:R-:W-:Y:S02]  /*74b0*/  @P1 LEA.HI.X R121, R122.reuse, R121, RZ, 0x4, P3 ;  /* 0x000000797a791211 */ /* 0x040fe400018f24ff */
[----:B------:R-:W-:-:S03]  /*74c0*/  IADD3 R122, R122, 0x20, RZ ;  /* 0x000000207a7a7810 */ /* 0x000fc60007ffe0ff */
[----:B------:R0:W-:Y:S04]  /*74d0*/  @P1 STG.E.128 desc[UR4][R120.64], R56 ;  /* 0x0000003878001986 */ /* 0x0001e8000c101d04 */
.L_x_41923:
[----:B------:R-:W-:Y:S05]  /*74e0*/  BSYNC B0 ;  /* 0x0000000000007941 */ /* 0x000fea0003800000 */
.L_x_41922:
        /* <DEDUP_REMOVED lines=24> */
.L_x_41943:
[----:B-----5:R-:W-:Y:S01]  /*7670*/  FADD.FTZ R104, R48, R104 ;  /* 0x0000006830687221 */ /* 0x020fe20000010000 */
[----:B------:R-:W-:Y:S06]  /*7680*/  BRA `(.L_x_41944) ;  /* 0x0000000000087947 */ /* 0x000fec0003800000 */
.L_x_41942:
[----:B-----5:R-:W-:-:S04]  /*7690*/  FADD.FTZ R104, R44, R104 ;  /* 0x000000682c687221 */ /* 0x020fc80000010000 */
[----:B------:R-:W-:-:S07]  /*76a0*/  @P3 FADD.FTZ R104, R48, R104 ;  /* 0x0000006830683221 */ /* 0x000fce0000010000 */
.L_x_41944:
[----:B--2345:R-:W-:-:S07]  /*76b0*/  MOV R56, R104 ;  /* 0x0000006800387202 */ /* 0x03cfce0000000f00 */
.L_x_41945:
[----:B------:R-:W-:Y:S05]  /*76c0*/  @P4 BRA `(.L_x_41946) ;  /* 0x00000000001c4947 */ /* 0x000fea0003800000 */
[----:B------:R-:W-:-:S04]  /*76d0*/  ISETP.NE.U32.AND P5, PT, RZ, UR12, PT ;  /* 0x0000000cff007c0c */ /* 0x000fc8000bfa5070 */
[----:B------:R-:W-:-:S13]  /*76e0*/  ISETP.NE.AND.EX P5, PT, RZ, UR13, PT, P5 ;  /* 0x0000000dff007c0c */ /* 0x000fda000bfa5350 */
[----:B------:R-:W-:Y:S05]  /*76f0*/  @P5 BRA `(.L_x_41947) ;  /* 0x0000000000085947 */ /* 0x000fea0003800000 */
[----:B------:R-:W-:Y:S05]  /*7700*/  @P1 BRA `(.L_x_41948) ;  /* 0x0000000000141947 */ /* 0x000fea0003800000 */
[----:B------:R-:W-:Y:S05]  /*7710*/  BRA `(.L_x_41949) ;  /* 0x0000000000147947 */ /* 0x000fea0003800000 */
.L_x_41947:
[----:B-----5:R-:W-:Y:S01]  /*7720*/  FADD.FTZ R105, R49, R105 ;  /* 0x0000006931697221 */ /* 0x020fe20000010000 */
[----:B------:R-:W-:Y:S06]  /*7730*/  BRA `(.L_x_41948) ;  /* 0x0000000000087947 */ /* 0x000fec0003800000 */
.L_x_41946:
[----:B-----5:R-:W-:-:S04]  /*7740*/  FADD.FTZ R105, R45, R105 ;  /* 0x000000692d697221 */ /* 0x020fc80000010000 */
[----:B------:R-:W-:-:S07]  /*7750*/  @P3 FADD.FTZ R105, R49, R105 ;  /* 0x0000006931693221 */ /* 0x000fce0000010000 */
.L_x_41948:
[----:B--2345:R-:W-:-:S07]  /*7760*/  MOV R57, R105 ;  /* 0x0000006900397202 */ /* 0x03cfce0000000f00 */
.L_x_41949:
[----:B------:R-:W-:Y:S05]  /*7770*/  @P4 BRA `(.L_x_41950) ;  /* 0x00000000001c4947 */ /* 0x000fea0003800000 */
[----:B------:R-:W-:-:S04]  /*7780*/  ISETP.NE.U32.AND P5, PT, RZ, UR12, PT ;  /* 0x0000000cff007c0c */ /* 0x000fc8000bfa5070 */
[----:B------:R-:W-:-:S13]  /*7790*/  ISETP.NE.AND.EX P5, PT, RZ, UR13, PT, P5 ;  /* 0x0000000dff007c0c */ /* 0x000fda000bfa5350 */
[----:B------:R-:W-:Y:S05]  /*77a0*/  @P5 BRA `(.L_x_41951) ;  /* 0x0000000000085947 */ /* 0x000fea0003800000 */
[----:B------:R-:W-:Y:S05]  /*77b0*/  @P1 BRA `(.L_x_41952) ;  /* 0x0000000000141947 */ /* 0x000fea0003800000 */
[----:B------:R-:W-:Y:S05]  /*77c0*/  BRA `(.L_x_41953) ;  /* 0x0000000000147947 */ /* 0x000fea0003800000 */
.L_x_41951:
[----:B-----5:R-:W-:Y:S01]  /*77d0*/  FADD.FTZ R106, R50, R106 ;  /* 0x0000006a326a7221 */ /* 0x020fe20000010000 */
[----:B------:R-:W-:Y:S06]  /*77e0*/  BRA `(.L_x_41952) ;  /* 0x0000000000087947 */ /* 0x000fec0003800000 */
.L_x_41950:
[----:B-----5:R-:W-:-:S04]  /*77f0*/  FADD.FTZ R106, R46, R106 ;  /* 0x0000006a2e6a7221 */ /* 0x020fc80000010000 */
[----:B------:R-:W-:-:S07]  /*7800*/  @P3 FADD.FTZ R106, R50, R106 ;  /* 0x0000006a326a3221 */ /* 0x000fce0000010000 */
.L_x_41952:
[----:B--2345:R-:W-:-:S07]  /*7810*/  MOV R58, R106 ;  /* 0x0000006a003a7202 */ /* 0x03cfce0000000f00 */
.L_x_41953:
[----:B------:R-:W-:Y:S05]  /*7820*/  @P4 BRA `(.L_x_41954) ;  /* 0x00000000001c4947 */ /* 0x000fea0003800000 */
[----:B------:R-:W-:-:S04]  /*7830*/  ISETP.NE.U32.AND P3, PT, RZ, UR12, PT ;  /* 0x0000000cff007c0c */ /* 0x000fc8000bf65070 */
[----:B------:R-:W-:-:S13]  /*7840*/  ISETP.NE.AND.EX P3, PT, RZ, UR13, PT, P3 ;  /* 0x0000000dff007c0c */ /* 0x000fda000bf65330 */
[----:B------:R-:W-:Y:S05]  /*7850*/  @P3 BRA `(.L_x_41955) ;  /* 0x0000000000083947 */ /* 0x000fea0003800000 */
[----:B------:R-:W-:Y:S05]  /*7860*/  @P1 BRA `(.L_x_41956) ;  /* 0x0000000000141947 */ /* 0x000fea0003800000 */
[----:B------:R-:W-:Y:S05]  /*7870*/  BRA `(.L_x_41957) ;  /* 0x0000000000147947 */ /* 0x000fea0003800000 */
.L_x_41955:
[----:B-----5:R-:W-:Y:S01]  /*7880*/  FADD.FTZ R107, R51, R107 ;  /* 0x0000006b336b7221 */ /* 0x020fe20000010000 */
[----:B------:R-:W-:Y:S06]  /*7890*/  BRA `(.L_x_41956) ;  /* 0x0000000000087947 */ /* 0x000fec0003800000 */
.L_x_41954:
[----:B-----5:R-:W-:-:S04]  /*78a0*/  FADD.FTZ R107, R47, R107 ;  /* 0x0000006b2f6b7221 */ /* 0x020fc80000010000 */
[----:B------:R-:W-:-:S07]  /*78b0*/  @P3 FADD.FTZ R107, R51, R107 ;  /* 0x0000006b336b3221 */ /* 0x000fce0000010000 */
.L_x_41956:
[----:B--2345:R-:W-:-:S07]  /*78c0*/  MOV R59, R107 ;  /* 0x0000006b003b7202 */ /* 0x03cfce0000000f00 */
.L_x_41957:
[----:B--234-:R-:W0:Y:S02]  /*78d0*/  @P1 LDC.64 R120, c[0x0][0x238] ;  /* 0x00008e00ff781b82 */ /* 0x01ce240000000a00 */
[----:B0-----:R-:W-:-:S04]  /*78e0*/  @P1 LEA R120, P3, R122, R120, 0x4 ;  /* 0x000000787a781211 */ /* 0x001fc800078620ff */
[C---:B------:R-:W-:Y:S02]  /*78f0*/  @P1 LEA.HI.X R121, R122.reuse, R121, RZ, 0x4, P3 ;  /* 0x000000797a791211 */ /* 0x040fe400018f24ff */
[----:B------:R-:W-:-:S03]  /*7900*/  IADD3 R122, R122, 0x20, RZ ;  /* 0x000000207a7a7810 */ /* 0x000fc60007ffe0ff */
[----:B------:R0:W-:Y:S04]  /*7910*/  @P1 STG.E.128 desc[UR4][R120.64], R56 ;  /* 0x0000003878001986 */ /* 0x0001e8000c101d04 */
.L_x_41941:
[----:B------:R-:W-:Y:S05]  /*7920*/  BSYNC B0 ;  /* 0x0000000000007941 */ /* 0x000fea0003800000 */
.L_x_41940:
        /* <DEDUP_REMOVED lines=24> */
.L_x_41961:
[----:B-----5:R-:W-:Y:S01]  /*7ab0*/  FADD.FTZ R108, R48, R108 ;  /* 0x0000006c306c7221 */ /* 0x020fe20000010000 */
[----:B------:R-:W-:Y:S06]  /*7ac0*/  BRA `(.L_x_41962) ;  /* 0x0000000000087947 */ /* 0x000fec0003800000 */
.L_x_41960:
[----:B-----5:R-:W-:-:S04]  /*7ad0*/  FADD.FTZ R108, R44, R108 ;  /* 0x0000006c2c6c7221 */ /* 0x020fc80000010000 */
[----:B------:R-:W-:-:S07]  /*7ae0*/  @P3 FADD.FTZ R108, R48, R108 ;  /* 0x0000006c306c3221 */ /* 0x000fce0000010000 */
.L_x_41962:
[----:B--2345:R-:W-:-:S07]  /*7af0*/  MOV R56, R108 ;  /* 0x0000006c00387202 */ /* 0x03cfce0000000f00 */
.L_x_41963:
[----:B------:R-:W-:Y:S05]  /*7b00*/  @P4 BRA `(.L_x_41964) ;  /* 0x00000000001c4947 */ /* 0x000fea0003800000 */
[----:B------:R-:W-:-:S04]  /*7b10*/  ISETP.NE.U32.AND P5, PT, RZ, UR12, PT ;  /* 0x0000000cff007c0c */ /* 0x000fc8000bfa5070 */
[----:B------:R-:W-:-:S13]  /*7b20*/  ISETP.NE.AND.EX P5, PT, RZ, UR13, PT, P5 ;  /* 0x0000000dff007c0c */ /* 0x000fda000bfa5350 */
[----:B------:R-:W-:Y:S05]  /*7b30*/  @P5 BRA `(.L_x_41965) ;  /* 0x0000000000085947 */ /* 0x000fea0003800000 */
[----:B------:R-:W-:Y:S05]  /*7b40*/  @P1 BRA `(.L_x_41966) ;  /* 0x0000000000141947 */ /* 0x000fea0003800000 */
[----:B------:R-:W-:Y:S05]  /*7b50*/  BRA `(.L_x_41967) ;  /* 0x0000000000147947 */ /* 0x000fea0003800000 */
.L_x_41965:
[----:B-----5:R-:W-:Y:S01]  /*7b60*/  FADD.FTZ R109, R49, R109 ;  /* 0x0000006d316d7221 */ /* 0x020fe20000010000 */
[----:B------:R-:W-:Y:S06]  /*7b70*/  BRA `(.L_x_41966) ;  /* 0x0000000000087947 */ /* 0x000fec0003800000 */
.L_x_41964:
[----:B-----5:R-:W-:-:S04]  /*7b80*/  FADD.FTZ R109, R45, R109 ;  /* 0x0000006d2d6d7221 */ /* 0x020fc80000010000 */
[----:B------:R-:W-:-:S07]  /*7b90*/  @P3 FADD.FTZ R109, R49, R109 ;  /* 0x0000006d316d3221 */ /* 0x000fce0000010000 */
.L_x_41966:
[----:B--2345:R-:W-:-:S07]  /*7ba0*/  MOV R57, R109 ;  /* 0x0000006d00397202 */ /* 0x03cfce0000000f00 */
.L_x_41967:
[----:B------:R-:W-:Y:S05]  /*7bb0*/  @P4 BRA `(.L_x_41968) ;  /* 0x00000000001c4947 */ /* 0x000fea0003800000 */
[----:B------:R-:W-:-:S04]  /*7bc0*/  ISETP.NE.U32.AND P5, PT, RZ, UR12, PT ;  /* 0x0000000cff007c0c */ /* 0x000fc8000bfa5070 */
[----:B------:R-:W-:-:S13]  /*7bd0*/  ISETP.NE.AND.EX P5, PT, RZ, UR13, PT, P5 ;  /* 0x0000000dff007c0c */ /* 0x000fda000bfa5350 */
[----:B------:R-:W-:Y:S05]  /*7be0*/  @P5 BRA `(.L_x_41969) ;  /* 0x0000000000085947 */ /* 0x000fea0003800000 */
[----:B------:R-:W-:Y:S05]  /*7bf0*/  @P1 BRA `(.L_x_41970) ;  /* 0x0000000000141947 */ /* 0x000fea0003800000 */
[----:B------:R-:W-:Y:S05]  /*7c00*/  BRA `(.L_x_41971) ;  /* 0x0000000000147947 */ /* 0x000fea0003800000 */
.L_x_41969:
[----:B-----5:R-:W-:Y:S01]  /*7c10*/  FADD.FTZ R110, R50, R110 ;  /* 0x0000006e326e7221 */ /* 0x020fe20000010000 */
[----:B------:R-:W-:Y:S06]  /*7c20*/  BRA `(.L_x_41970) ;  /* 0x0000000000087947 */ /* 0x000fec0003800000 */
.L_x_41968:
[----:B-----5:R-:W-:-:S04]  /*7c30*/  FADD.FTZ R110, R46, R110 ;  /* 0x0000006e2e6e7221 */ /* 0x020fc80000010000 */
[----:B------:R-:W-:-:S07]  /*7c40*/  @P3 FADD.FTZ R110, R50, R110 ;  /* 0x0000006e326e3221 */ /* 0x000fce0000010000 */
.L_x_41970:
[----:B--2345:R-:W-:-:S07]  /*7c50*/  MOV R58, R110 ;  /* 0x0000006e003a7202 */ /* 0x03cfce0000000f00 */
.L_x_41971:
[----:B------:R-:W-:Y:S05]  /*7c60*/  @P4 BRA `(.L_x_41972) ;  /* 0x00000000001c4947 */ /* 0x000fea0003800000 */
[----:B------:R-:W-:-:S04]  /*7c70*/  ISETP.NE.U32.AND P3, PT, RZ, UR12, PT ;  /* 0x0000000cff007c0c */ /* 0x000fc8000bf65070 */
[----:B------:R-:W-:-:S13]  /*7c80*/  ISETP.NE.AND.EX P3, PT, RZ, UR13, PT, P3 ;  /* 0x0000000dff007c0c */ /* 0x000fda000bf65330 */
[----:B------:R-:W-:Y:S05]  /*7c90*/  @P3 BRA `(.L_x_41973) ;  /* 0x0000000000083947 */ /* 0x000fea0003800000 */
[----:B------:R-:W-:Y:S05]  /*7ca0*/  @P1 BRA `(.L_x_41974) ;  /* 0x0000000000141947 */ /* 0x000fea0003800000 */
[----:B------:R-:W-:Y:S05]  /*7cb0*/  BRA `(.L_x_41975) ;  /* 0x0000000000147947 */ /* 0x000fea0003800000 */
.L_x_41973:
[----:B-----5:R-:W-:Y:S01]  /*7cc0*/  FADD.FTZ R111, R51, R111 ;  /* 0x0000006f336f7221 */ /* 0x020fe20000010000 */
[----:B------:R-:W-:Y:S06]  /*7cd0*/  BRA `(.L_x_41974) ;  /* 0x0000000000087947 */ /* 0x000fec0003800000 */
.L_x_41972:
[----:B-----5:R-:W-:-:S04]  /*7ce0*/  FADD.FTZ R111, R47, R111 ;  /* 0x0000006f2f6f7221 */ /* 0x020fc80000010000 */
[----:B------:R-:W-:-:S07]  /*7cf0*/  @P3 FADD.FTZ R111, R51, R111 ;  /* 0x0000006f336f3221 */ /* 0x000fce0000010000 */
.L_x_41974:
[----:B--2345:R-:W-:-:S07]  /*7d00*/  MOV R59, R111 ;  /* 0x0000006f003b7202 */ /* 0x03cfce0000000f00 */
.L_x_41975:
[----:B--234-:R-:W0:Y:S02]  /*7d10*/  @P1 LDC.64 R120, c[0x0][0x238] ;  /* 0x00008e00ff781b82 */ /* 0x01ce240000000a00 */
[----:B0-----:R-:W-:-:S04]  /*7d20*/  @P1 LEA R120, P3, R122, R120, 0x4 ;  /* 0x000000787a781211 */ /* 0x001fc800078620ff */
[C---:B------:R-:W-:Y:S02]  /*7d30*/  @P1 LEA.HI.X R121, R122.reuse, R121, RZ, 0x4, P3 ;  /* 0x000000797a791211 */ /* 0x040fe400018f24ff */
[----:B------:R-:W-:-:S03]  /*7d40*/  IADD3 R122, R122, 0x20, RZ ;  /* 0x000000207a7a7810 */ /* 0x000fc60007ffe0ff */
[----:B------:R0:W-:Y:S04]  /*7d50*/  @P1 STG.E.128 desc[UR4][R120.64], R56 ;  /* 0x0000003878001986 */ /* 0x0001e8000c101d04 */
.L_x_41959:
[----:B------:R-:W-:Y:S05]  /*7d60*/  BSYNC B0 ;  /* 0x0000000000007941 */ /* 0x000fea0003800000 */
.L_x_41958:
        /* <DEDUP_REMOVED lines=24> */
.L_x_41979:
[----:B-----5:R-:W-:Y:S01]  /*7ef0*/  FADD.FTZ R112, R48, R112 ;  /* 0x0000007030707221 */ /* 0x020fe20000010000 */
[----:B------:R-:W-:Y:S06]  /*7f00*/  BRA `(.L_x_41980) ;  /* 0x0000000000087947 */ /* 0x000fec0003800000 */
.L_x_41978:
[----:B-----5:R-:W-:-:S04]  /*7f10*/  FADD.FTZ R112, R44, R112 ;  /* 0x000000702c707221 */ /* 0x020fc80000010000 */
[----:B------:R-:W-:-:S07]  /*7f20*/  @P3 FADD.FTZ R112, R48, R112 ;  /* 0x0000007030703221 */ /* 0x000fce0000010000 */
.L_x_41980:
[----:B--2345:R-:W-:-:S07]  /*7f30*/  MOV R56, R112 ;  /* 0x0000007000387202 */ /* 0x03cfce0000000f00 */
.L_x_41981:
[----:B------:R-:W-:Y:S05]  /*7f40*/  @P4 BRA `(.L_x_41982) ;  /* 0x00000000001c4947 */ /* 0x000fea0003800000 */
[----:B------:R-:W-:-:S04]  /*7f50*/  ISETP.NE.U32.AND P5, PT, RZ, UR12, PT ;  /* 0x0000000cff007c0c */ /* 0x000fc8000bfa5070 */
[----:B------:R-:W-:-:S13]  /*7f60*/  ISETP.NE.AND.EX P5, PT, RZ, UR13, PT, P5 ;  /* 0x0000000dff007c0c */ /* 0x000fda000bfa5350 */
[----:B------:R-:W-:Y:S05]  /*7f70*/  @P5 BRA `(.L_x_41983) ;  /* 0x0000000000085947 */ /* 0x000fea0003800000 */
[----:B------:R-:W-:Y:S05]  /*7f80*/  @P1 BRA `(.L_x_41984) ;  /* 0x0000000000141947 */ /* 0x000fea0003800000 */
[----:B------:R-:W-:Y:S05]  /*7f90*/  BRA `(.L_x_41985) ;  /* 0x0000000000147947 */ /* 0x000fea0003800000 */
.L_x_41983:
[----:B-----5:R-:W-:Y:S01]  /*7fa0*/  FADD.FTZ R113, R49, R113 ;  /* 0x0000007131717221 */ /* 0x020fe20000010000 */
[----:B------:R-:W-:Y:S06]  /*7fb0*/  BRA `(.L_x_41984) ;  /* 0x0000000000087947 */ /* 0x000fec0003800000 */
.L_x_41982:
[----:B-----5:R-:W-:-:S04]  /*7fc0*/  FADD.FTZ R113, R45, R113 ;  /* 0x000000712d717221 */ /* 0x020fc80000010000 */
[----:B------:R-:W-:-:S07]  /*7fd0*/  @P3 FADD.FTZ R113, R49, R113 ;  /* 0x0000007131713221 */ /* 0x000fce0000010000 */
.L_x_41984:
[----:B--2345:R-:W-:-:S07]  /*7fe0*/  MOV R57, R113 ;  /* 0x0000007100397202 */ /* 0x03cfce0000000f00 */
.L_x_41985:
[----:B------:R-:W-:Y:S05]  /*7ff0*/  @P4 BRA `(.L_x_41986) ;  /* 0x00000000001c4947 */ /* 0x000fea0003800000 */
[----:B------:R-:W-:-:S04]  /*8000*/  ISETP.NE.U32.AND P5, PT, RZ, UR12, PT ;  /* 0x0000000cff007c0c */ /* 0x000fc8000bfa5070 */
[----:B------:R-:W-:-:S13]  /*8010*/  ISETP.NE.AND.EX P5, PT, RZ, UR13, PT, P5 ;  /* 0x0000000dff007c0c */ /* 0x000fda000bfa5350 */
[----:B------:R-:W-:Y:S05]  /*8020*/  @P5 BRA `(.L_x_41987) ;  /* 0x0000000000085947 */ /* 0x000fea0003800000 */
[----:B------:R-:W-:Y:S05]  /*8030*/  @P1 BRA `(.L_x_41988) ;  /* 0x0000000000141947 */ /* 0x000fea0003800000 */
[----:B------:R-:W-:Y:S05]  /*8040*/  BRA `(.L_x_41989) ;  /* 0x0000000000147947 */ /* 0x000fea0003800000 */
.L_x_41987:
[----:B-----5:R-:W-:Y:S01]  /*8050*/  FADD.FTZ R114, R50, R114 ;  /* 0x0000007232727221 */ /* 0x020fe20000010000 */
[----:B------:R-:W-:Y:S06]  /*8060*/  BRA `(.L_x_41988) ;  /* 0x0000000000087947 */ /* 0x000fec0003800000 */
.L_x_41986:
[----:B-----5:R-:W-:-:S04]  /*8070*/  FADD.FTZ R114, R46, R114 ;  /* 0x000000722e727221 */ /* 0x020fc80000010000 */
[----:B------:R-:W-:-:S07]  /*8080*/  @P3 FADD.FTZ R114, R50, R114 ;  /* 0x0000007232723221 */ /* 0x000fce0000010000 */
.L_x_41988:
[----:B--2345:R-:W-:-:S07]  /*8090*/  MOV R58, R114 ;  /* 0x00000072003a7202 */ /* 0x03cfce0000000f00 */
.L_x_41989:
[----:B------:R-:W-:Y:S05]  /*80a0*/  @P4 BRA `(.L_x_41990) ;  /* 0x00000000001c4947 */ /* 0x000fea0003800000 */
[----:B------:R-:W-:-:S04]  /*80b0*/  ISETP.NE.U32.AND P3, PT, RZ, UR12, PT ;  /* 0x0000000cff007c0c */ /* 0x000fc8000bf65070 */
[----:B------:R-:W-:-:S13]  /*80c0*/  ISETP.NE.AND.EX P3, PT, RZ, UR13, PT, P3 ;  /* 0x0000000dff007c0c */ /* 0x000fda000bf65330 */
[----:B------:R-:W-:Y:S05]  /*80d0*/  @P3 BRA `(.L_x_41991) ;  /* 0x0000000000083947 */ /* 0x000fea0003800000 */
[----:B------:R-:W-:Y:S05]  /*80e0*/  @P1 BRA `(.L_x_41992) ;  /* 0x0000000000141947 */ /* 0x000fea0003800000 */
[----:B------:R-:W-:Y:S05]  /*80f0*/  BRA `(.L_x_41993) ;  /* 0x0000000000147947 */ /* 0x000fea0003800000 */
.L_x_41991:
[----:B-----5:R-:W-:Y:S01]  /*8100*/  FADD.FTZ R115, R51, R115 ;  /* 0x0000007333737221 */ /* 0x020fe20000010000 */
[----:B------:R-:W-:Y:S06]  /*8110*/  BRA `(.L_x_41992) ;  /* 0x0000000000087947 */ /* 0x000fec0003800000 */
.L_x_41990:
[----:B-----5:R-:W-:-:S04]  /*8120*/  FADD.FTZ R115, R47, R115 ;  /* 0x000000732f737221 */ /* 0x020fc80000010000 */
[----:B------:R-:W-:-:S07]  /*8130*/  @P3 FADD.FTZ R115, R51, R115 ;  /* 0x0000007333733221 */ /* 0x000fce0000010000 */
.L_x_41992:
[----:B--2345:R-:W-:-:S07]  /*8140*/  MOV R59, R115 ;  /* 0x00000073003b7202 */ /* 0x03cfce0000000f00 */
.L_x_41993:
[----:B--234-:R-:W0:Y:S02]  /*8150*/  @P1 LDC.64 R120, c[0x0][0x238] ;  /* 0x00008e00ff781b82 */ /* 0x01ce240000000a00 */
[----:B0-----:R-:W-:-:S04]  /*8160*/  @P1 LEA R120, P3, R122, R120, 0x4 ;  /* 0x000000787a781211 */ /* 0x001fc800078620ff */
[C---:B------:R-:W-:Y:S02]  /*8170*/  @P1 LEA.HI.X R121, R122.reuse, R121, RZ, 0x4, P3 ;  /* 0x000000797a791211 */ /* 0x040fe400018f24ff */
[----:B------:R-:W-:-:S03]  /*8180*/  IADD3 R122, R122, 0x20, RZ ;  /* 0x000000207a7a7810 */ /* 0x000fc60007ffe0ff */
[----:B------:R0:W-:Y:S04]  /*8190*/  @P1 STG.E.128 desc[UR4][R120.64], R56 ;  /* 0x0000003878001986 */ /* 0x0001e8000c101d04 */
.L_x_41977:
[----:B------:R-:W-:Y:S05]  /*81a0*/  BSYNC B0 ;  /* 0x0000000000007941 */ /* 0x000fea0003800000 */
.L_x_41976:
        /* <DEDUP_REMOVED lines=24> */
.L_x_41997:
[----:B-----5:R-:W-:Y:S01]  /*8330*/  FADD.FTZ R116, R48, R116 ;  /* 0x0000007430747221 */ /* 0x020fe20000010000 */
[----:B------:R-:W-:Y:S06]  /*8340*/  BRA `(.L_x_41998) ;  /* 0x0000000000087947 */ /* 0x000fec0003800000 */
.L_x_41996:
[----:B-----5:R-:W-:-:S04]  /*8350*/  FADD.FTZ R116, R44, R116 ;  /* 0x000000742c747221 */ /* 0x020fc80000010000 */
[----:B------:R-:W-:-:S07]  /*8360*/  @P3 FADD.FTZ R116, R48, R116 ;  /* 0x0000007430743221 */ /* 0x000fce0000010000 */
.L_x_41998:
[----:B--2345:R-:W-:-:S07]  /*8370*/  MOV R56, R116 ;  /* 0x0000007400387202 */ /* 0x03cfce0000000f00 */
.L_x_41999:
[----:B------:R-:W-:Y:S05]  /*8380*/  @P4 BRA `(.L_x_42000) ;  /* 0x00000000001c4947 */ /* 0x000fea0003800000 */
[----:B------:R-:W-:-:S04]  /*8390*/  ISETP.NE.U32.AND P5, PT, RZ, UR12, PT ;  /* 0x0000000cff007c0c */ /* 0x000fc8000bfa5070 */
[----:B------:R-:W-:-:S13]  /*83a0*/  ISETP.NE.AND.EX P5, PT, RZ, UR13, PT, P5 ;  /* 0x0000000dff007c0c */ /* 0x000fda000bfa5350 */
[----:B------:R-:W-:Y:S05]  /*83b0*/  @P5 BRA `(.L_x_42001) ;  /* 0x0000000000085947 */ /* 0x000fea0003800000 */
[----:B------:R-:W-:Y:S05]  /*83c0*/  @P1 BRA `(.L_x_42002) ;  /* 0x0000000000141947 */ /* 0x000fea0003800000 */
[----:B------:R-:W-:Y:S05]  /*83d0*/  BRA `(.L_x_42003) ;  /* 0x0000000000147947 */ /* 0x000fea0003800000 */
.L_x_42001:
[----:B-----5:R-:W-:Y:S01]  /*83e0*/  FADD.FTZ R117, R49, R117 ;  /* 0x0000007531757221 */ /* 0x020fe20000010000 */
[----:B------:R-:W-:Y:S06]  /*83f0*/  BRA `(.L_x_42002) ;  /* 0x0000000000087947 */ /* 0x000fec0003800000 */
.L_x_42000:
[----:B-----5:R-:W-:-:S04]  /*8400*/  FADD.FTZ R117, R45, R117 ;  /* 0x000000752d757221 */ /* 0x020fc80000010000 */
[----:B------:R-:W-:-:S07]  /*8410*/  @P3 FADD.FTZ R117, R49, R117 ;  /* 0x0000007531753221 */ /* 0x000fce0000010000 */
.L_x_42002:
[----:B--2345:R-:W-:-:S07]  /*8420*/  MOV R57, R117 ;  /* 0x0000007500397202 */ /* 0x03cfce0000000f00 */
.L_x_42003:
[----:B------:R-:W-:Y:S05]  /*8430*/  @P4 BRA `(.L_x_42004) ;  /* 0x00000000001c4947 */ /* 0x000fea0003800000 */
[----:B------:R-:W-:-:S04]  /*8440*/  ISETP.NE.U32.AND P5, PT, RZ, UR12, PT ;  /* 0x0000000cff007c0c */ /* 0x000fc8000bfa5070 */
[----:B------:R-:W-:-:S13]  /*8450*/  ISETP.NE.AND.EX P5, PT, RZ, UR13, PT, P5 ;  /* 0x0000000dff007c0c */ /* 0x000fda000bfa5350 */
[----:B------:R-:W-:Y:S05]  /*8460*/  @P5 BRA `(.L_x_42005) ;  /* 0x0000000000085947 */ /* 0x000fea0003800000 */
[----:B------:R-:W-:Y:S05]  /*8470*/  @P1 BRA `(.L_x_42006) ;  /* 0x0000000000141947 */ /* 0x000fea0003800000 */
[----:B------:R-:W-:Y:S05]  /*8480*/  BRA `(.L_x_42007) ;  /* 0x0000000000147947 */ /* 0x000fea0003800000 */
.L_x_42005:
[----:B-----5:R-:W-:Y:S01]  /*8490*/  FADD.FTZ R118, R50, R118 ;  /* 0x0000007632767221 */ /* 0x020fe20000010000 */
[----:B------:R-:W-:Y:S06]  /*84a0*/  BRA `(.L_x_42006) ;  /* 0x0000000000087947 */ /* 0x000fec0003800000 */
.L_x_42004:
[----:B-----5:R-:W-:-:S04]  /*84b0*/  FADD.FTZ R118, R46, R118 ;  /* 0x000000762e767221 */ /* 0x020fc80000010000 */
[----:B------:R-:W-:-:S07]  /*84c0*/  @P3 FADD.FTZ R118, R50, R118 ;  /* 0x0000007632763221 */ /* 0x000fce0000010000 */
.L_x_42006:
[----:B--2345:R-:W-:-:S07]  /*84d0*/  MOV R58, R118 ;  /* 0x00000076003a7202 */ /* 0x03cfce0000000f00 */
.L_x_42007:
[----:B------:R-:W-:Y:S05]  /*84e0*/  @P4 BRA `(.L_x_42008) ;  /* 0x00000000001c4947 */ /* 0x000fea0003800000 */
[----:B------:R-:W-:-:S04]  /*84f0*/  ISETP.NE.U32.AND P3, PT, RZ, UR12, PT ;  /* 0x0000000cff007c0c */ /* 0x000fc8000bf65070 */
[----:B------:R-:W-:-:S13]  /*8500*/  ISETP.NE.AND.EX P3, PT, RZ, UR13, PT, P3 ;  /* 0x0000000dff007c0c */ /* 0x000fda000bf65330 */
[----:B------:R-:W-:Y:S05]  /*8510*/  @P3 BRA `(.L_x_42009) ;  /* 0x0000000000083947 */ /* 0x000fea0003800000 */
[----:B------:R-:W-:Y:S05]  /*8520*/  @P1 BRA `(.L_x_42010) ;  /* 0x0000000000141947 */ /* 0x000fea0003800000 */
[----:B------:R-:W-:Y:S05]  /*8530*/  BRA `(.L_x_42011) ;  /* 0x0000000000147947 */ /* 0x000fea0003800000 */
.L_x_42009:
[----:B-----5:R-:W-:Y:S01]  /*8540*/  FADD.FTZ R119, R51, R119 ;  /* 0x0000007733777221 */ /* 0x020fe20000010000 */
[----:B------:R-:W-:Y:S06]  /*8550*/  BRA `(.L_x_42010) ;  /* 0x0000000000087947 */ /* 0x000fec0003800000 */
.L_x_42008:
[----:B-----5:R-:W-:-:S04]  /*8560*/  FADD.FTZ R119, R47, R119 ;  /* 0x000000772f777221 */ /* 0x020fc80000010000 */
[----:B------:R-:W-:-:S07]  /*8570*/  @P3 FADD.FTZ R119, R51, R119 ;  /* 0x0000007733773221 */ /* 0x000fce0000010000 */
.L_x_42010:
[----:B--2345:R-:W-:-:S07]  /*8580*/  MOV R59, R119 ;  /* 0x00000077003b7202 */ /* 0x03cfce0000000f00 */
.L_x_42011:
[----:B--234-:R-:W0:Y:S02]  /*8590*/  @P1 LDC.64 R120, c[0x0][0x238] ;  /* 0x00008e00ff781b82 */ /* 0x01ce240000000a00 */
[----:B0-----:R-:W-:-:S04]  /*85a0*/  @P1 LEA R120, P3, R122, R120, 0x4 ;  /* 0x000000787a781211 */ /* 0x001fc800078620ff */
[----:B------:R-:W-:-:S05]  /*85b0*/  @P1 LEA.HI.X R121, R122, R121, RZ, 0x4, P3 ;  /* 0x000000797a791211 */ /* 0x000fca00018f24ff */
[----:B------:R0:W-:Y:S04]  /*85c0*/  @P1 STG.E.128 desc[UR4][R120.64], R56 ;  /* 0x0000003878001986 */ /* 0x0001e8000c101d04 */
.L_x_41995:
[----:B------:R-:W-:Y:S05]  /*85d0*/  BSYNC B0 ;  /* 0x0000000000007941 */ /* 0x000fea0003800000 */
.L_x_41994:
[----:B012345:R-:W-:Y:S01]  /*85e0*/  FADD.FTZ R120, RZ, R52 ;  /* 0x00000034ff787221 */ /* 0x03ffe20000010000 */
[----:B------:R-:W-:Y:S01]  /*85f0*/  ISETP.GT.U32.AND P3, PT, R17, 0x3f, PT ;  /* 0x0000003f1100780c */ /* 0x000fe20003f64070 */
[----:B------:R-:W-:Y:S01]  /*8600*/  UMOV UR6, 0xffffffff ;  /* 0xffffffff00067882 */ /* 0x000fe20000000000 */
[----:B------:R-:W-:Y:S01]  /*8610*/  LOP3.LUT R16, R16, 0xffffefff, RZ, 0xc0, !PT ;  /* 0xffffefff10107812 */ /* 0x000fe200078ec0ff */
[----:B------:R-:W-:Y:S01]  /*8620*/  FADD.FTZ R120, R53, R120 ;  /* 0x0000007835787221 */ /* 0x000fe20000010000 */
[----:B------:R-:W-:Y:S02]  /*8630*/  ISETP.GT.U32.AND P4, PT, R17, 0x1ff, PT ;  /* 0x000001ff1100780c */ /* 0x000fe40003f84070 */
[----:B------:R-:W-:Y:S01]  /*8640*/  ISETP.NE.AND P5, PT, R135, RZ, PT ;  /* 0x000000ff8700720c */ /* 0x000fe20003fa5270 */
[----:B------:R-:W-:-:S04]  /*8650*/  FADD.FTZ R120, R54, R120 ;  /* 0x0000007836787221 */ /* 0x000fc80000010000 */
[----:B------:R-:W-:Y:S02]  /*8660*/  FADD.FTZ R120, R55, R120 ;  /* 0x0000007837787221 */ /* 0x000fe40000010000 */
[----:B------:R-:W-:-:S03]  /*8670*/  @P3 LOP3.LUT R16, R16, 0x1000, RZ, 0xfc, !PT ;  /* 0x0000100010103812 */ /* 0x000fc600078efcff */
[----:B------:R-:W-:Y:S02]  /*8680*/  FSEL R123, R120, RZ, P2 ;  /* 0x000000ff787b7208 */ /* 0x000fe40001000000 */
[----:B------:R-:W-:-:S03]  /*8690*/  LOP3.LUT R16, R16, 0xfffff7ff, RZ, 0xc0, !PT ;  /* 0xfffff7ff10107812 */ /* 0x000fc600078ec0ff */
        /* <DEDUP_REMOVED lines=9> */
[----:B------:R-:W-:Y:S01]  /*8730*/  @P3 FADD.FTZ R123, R67, R120 ;  /* 0x00000078437b3221 */ /* 0x000fe20000010000 */
[----:B------:R-:W-:Y:S02]  /*8740*/  ISETP.GT.U32.AND P3, PT, R17, 0x7f, PT ;  /* 0x0000007f1100780c */ /* 0x000fe40003f64070 */
[----:B------:R-:W-:Y:S01]  /*8750*/  LOP3.LUT R16, R16, 0xfffffbff, RZ, 0xc0, !PT ;  /* 0xfffffbff10107812 */ /* 0x000fe200078ec0ff */
        /* <DEDUP_REMOVED lines=75> */
[----:B------:R-:W-:-:S03]  /*8c10*/  ISETP.GT.U32.AND P3, PT, R17, 0x1df, PT ;  /* 0x000001df1100780c */ /* 0x000fc60003f64070 */
[----:B------:R-:W-:-:S04]  /*8c20*/  FADD.FTZ R120, R112, R123 ;  /* 0x0000007b70787221 */ /* 0x000fc80000010000 */
[----:B------:R-:W-:-:S04]  /*8c30*/  FADD.FTZ R120, R113, R120 ;  /* 0x0000007871787221 */ /* 0x000fc80000010000 */
[----:B------:R-:W-:-:S04]  /*8c40*/  FADD.FTZ R120, R114, R120 ;  /* 0x0000007872787221 */ /* 0x000fc80000010000 */
[----:B------:R-:W-:-:S04]  /*8c50*/  @P3 FADD.FTZ R123, R115, R120 ;  /* 0x00000078737b3221 */ /* 0x000fc80000010000 */
        /* <DEDUP_REMOVED lines=168> */
.L_x_42057:
[----:B-1----:R-:W-:Y:S01]  /*96e0*/  FADD.FTZ R120, R123, R120 ;  /* 0x000000787b787221 */ /* 0x002fe20000010000 */
[----:B------:R-:W-:Y:S03]  /*96f0*/  BSSY B0, `(.L_x_42013) ;  /* 0x0000041000007945 */ /* 0x000fe60003800000 */
        /* <DEDUP_REMOVED lines=12> */
[----:B------:R2:W-:Y:S01]  /*97c0*/  STL [R1+0x194], R6 ;  /* 0x0001940601007387 */ /* 0x0005e20000100800 */
[----:B------:R-:W3:Y:S03]  /*97d0*/  LDC.64 R166, c[0x0][0x2b8] ;  /* 0x0000ae00ffa67b82 */ /* 0x000ee60000000a00 */
[----:B0-----:R-:W4:Y:S04]  /*97e0*/  LDL R123, [R1+0x14c] ;  /* 0x00014c00017b7983 */ /* 0x001f280000100800 */
[----:B--2---:R-:W4:Y:S04]  /*97f0*/  LDL R6, [R1+0x148] ;  /* 0x0001480001067983 */ /* 0x004f280000100800 */
[----:B------:R0:W-:Y:S04]  /*9800*/  STL [R1+0x190], R5 ;  /* 0x0001900501007387 */ /* 0x0001e80000100800 */
[----:B------:R-:W2:Y:S04]  /*9810*/  LDL R122, [R1+0x15c] ;  /* 0x00015c00017a7983 */ /* 0x000ea80000100800 */
[----:B0-----:R-:W2:Y:S04]  /*9820*/  LDL R5, [R1+0x158] ;  /* 0x0001580001057983 */ /* 0x001ea80000100800 */
[----:B------:R0:W-:Y:S04]  /*9830*/  STL [R1+0x18c], R4 ;  /* 0x00018c0401007387 */ /* 0x0001e80000100800 */
[----:B-1----:R-:W2:Y:S04]  /*9840*/  LDL R121, [R1+0x16c] ;  /* 0x00016c0001797983 */ /* 0x002ea80000100800 */
[----:B0-----:R-:W2:Y:S04]  /*9850*/  LDL R4, [R1+0x168] ;  /* 0x0001680001047983 */ /* 0x001ea80000100800 */
[----:B------:R0:W-:Y:S04]  /*9860*/  STL [R1+0x188], R3 ;  /* 0x0001880301007387 */ /* 0x0001e80000100800 */
[----:B------:R-:W2:Y:S04]  /*9870*/  LDL R120, [R1+0x17c] ;  /* 0x00017c0001787983 */ /* 0x000ea80000100800 */
[----:B0-----:R-:W2:Y:S01]  /*9880*/  LDL R3, [R1+0x178] ;  /* 0x0001780001037983 */ /* 0x001ea20000100800 */
[----:B------:R-:W-:-:S05]  /*9890*/  FSEL R248, R135, RZ, !P0 ;  /* 0x000000ff87f87208 */ /* 0x000fca0004000000 */
[--C-:B------:R-:W-:Y:S01]  /*98a0*/  FADD.FTZ R247, R52, -R248.reuse ;  /* 0x800000f834f77221 */ /* 0x100fe20000010000 */
[--C-:B------:R-:W-:Y:S01]  /*98b0*/  FADD.FTZ R250, R55, -R248.reuse ;  /* 0x800000f837fa7221 */ /* 0x100fe20000010000 */
[--C-:B------:R-:W-:Y:S01]  /*98c0*/  FADD.FTZ R249, R54, -R248.reuse ;  /* 0x800000f836f97221 */ /* 0x100fe20000010000 */
[----:B------:R-:W-:Y:S01]  /*98d0*/  FADD.FTZ R248, R53, -R248 ;  /* 0x800000f835f87221 */ /* 0x000fe20000010000 */
[C---:B------:R-:W-:Y:S01]  /*98e0*/  FMUL.FTZ R247, R136.reuse, R247 ;  /* 0x000000f788f77220 */ /* 0x040fe20000410000 */
[C---:B------:R-:W-:Y:S01]  /*98f0*/  FMUL.FTZ R250, R136.reuse, R250 ;  /* 0x000000fa88fa7220 */ /* 0x040fe20000410000 */
[C---:B------:R-:W-:Y:S01]  /*9900*/  FMUL.FTZ R249, R136.reuse, R249 ;  /* 0x000000f988f97220 */ /* 0x040fe20000410000 */
[----:B------:R-:W-:Y:S01]  /*9910*/  FMUL.FTZ R248, R136, R248 ;  /* 0x000000f888f87220 */ /* 0x000fe20000410000 */
[----:B------:R0:W-:Y:S01]  /*9920*/  STL [R1+0x184], R2 ;  /* 0x0001840201007387 */ /* 0x0001e20000100800 */
[----:B---3--:R-:W-:-:S03]  /*9930*/  IMAD.WIDE.U32 R166, R132, 0x10, R166 ;  /* 0x0000001084a67825 */ /* 0x008fc600078e00a6 */
[----:B0-----:R-:W3:Y:S04]  /*9940*/  LDL R2, [R1+0x140] ;  /* 0x0001400001027983 */ /* 0x001ee80000100800 */
[----:B------:R0:W-:Y:S04]  /*9950*/  STL [R1+0x180], R0 ;  /* 0x0001800001007387 */ /* 0x0001e80000100800 */
[----:B0-----:R-:W3:Y:S01]  /*9960*/  LDL R0, [R1+0x150] ;  /* 0x0001500001007983 */ /* 0x001ee20000100800 */
[----:B----4-:R-:W-:-:S03]  /*9970*/  FFMA.FTZ R123, R123, R250, R6 ;  /* 0x000000fa7b7b7223 */ /* 0x010fc60000010006 */
[----:B------:R4:W5:Y:S01]  /*9980*/  LDL.LU R6, [R1+0x194] ;  /* 0x0001940001067983 */ /* 0x0009620000300800 */
[----:B--2---:R-:W-:-:S03]  /*9990*/  FFMA.FTZ R122, R122, R249, R5 ;  /* 0x000000f97a7a7223 */ /* 0x004fc60000010005 */
[----:B------:R4:W5:Y:S01]  /*99a0*/  LDL.LU R5, [R1+0x190] ;  /* 0x0001900001057983 */ /* 0x0009620000300800 */
[----:B------:R-:W-:-:S03]  /*99b0*/  FFMA.FTZ R121, R121, R248, R4 ;  /* 0x000000f879797223 */ /* 0x000fc60000010004 */
[----:B------:R4:W5:Y:S01]  /*99c0*/  LDL.LU R4, [R1+0x18c] ;  /* 0x00018c0001047983 */ /* 0x0009620000300800 */
[----:B------:R-:W-:-:S03]  /*99d0*/  FFMA.FTZ R120, R120, R247, R3 ;  /* 0x000000f778787223 */ /* 0x000fc60000010003 */
[----:B------:R4:W5:Y:S04]  /*99e0*/  LDL.LU R3, [R1+0x188] ;  /* 0x0001880001037983 */ /* 0x0009680000300800 */
[----:B------:R0:W-:Y:S04]  /*99f0*/  STG.E.128 desc[UR4][R166.64], R120 ;  /* 0x00000078a6007986 */ /* 0x0001e8000c101d04 */
[----:B0-----:R-:W3:Y:S01]  /*9a00*/  LDL R123, [R1+0x144] ;  /* 0x00014400017b7983 */ /* 0x001ee20000100800 */
[----:B------:R-:W0:Y:S03]  /*9a10*/  LDC.64 R166, c[0x0][0x2c0] ;  /* 0x0000b000ffa67b82 */ /* 0x000e260000000a00 */
[----:B------:R-:W2:Y:S04]  /*9a20*/  LDL R122, [R1+0x154] ;  /* 0x00015400017a7983 */ /* 0x000ea80000100800 */
[----:B------:R-:W4:Y:S04]  /*9a30*/  LDL R121, [R1+0x164] ;  /* 0x0001640001797983 */ /* 0x000f280000100800 */
[----:B------:R-:W4:Y:S01]  /*9a40*/  LDL R120, [R1+0x174] ;  /* 0x0001740001787983 */ /* 0x000f220000100800 */
[----:B---3--:R-:W-:-:S03]  /*9a50*/  FFMA.FTZ R123, R123, R250, R2 ;  /* 0x000000fa7b7b7223 */ /* 0x008fc60000010002 */
[----:B------:R3:W5:Y:S01]  /*9a60*/  LDL.LU R2, [R1+0x184] ;  /* 0x0001840001027983 */ /* 0x0007620000300800 */
[----:B--2---:R-:W-:-:S03]  /*9a70*/  FFMA.FTZ R122, R122, R249, R0 ;  /* 0x000000f97a7a7223 */ /* 0x004fc60000010000 */
[----:B------:R-:W4:Y:S04]  /*9a80*/  LDL R250, [R1+0x170] ;  /* 0x0001700001fa7983 */ /* 0x000f280000100800 */
[----:B------:R3:W5:Y:S04]  /*9a90*/  LDL.LU R0, [R1+0x180] ;  /* 0x0001800001007983 */ /* 0x0007680000300800 */
[----:B------:R-:W2:Y:S01]  /*9aa0*/  LDL R249, [R1+0x160] ;  /* 0x0001600001f97983 */ /* 0x000ea20000100800 */
[C---:B0-----:R-:W-:Y:S01]  /*9ab0*/  IMAD.WIDE.U32 R166, R132.reuse, 0x10, R166 ;  /* 0x0000001084a67825 */ /* 0x041fe200078e00a6 */
[----:B------:R-:W-:-:S03]  /*9ac0*/  IADD3 R132, R132, 0x20, RZ ;  /* 0x0000002084847810 */ /* 0x000fc60007ffe0ff */
[----:B----4-:R-:W-:Y:S01]  /*9ad0*/  FFMA.FTZ R120, R120, R247, R250 ;  /* 0x000000f778787223 */ /* 0x010fe200000100fa */
[----:B--2---:R-:W-:-:S05]  /*9ae0*/  FFMA.FTZ R121, R121, R248, R249 ;  /* 0x000000f879797223 */ /* 0x004fca00000100f9 */
[----:B------:R3:W-:Y:S02]  /*9af0*/  STG.E.128 desc[UR4][R166.64], R120 ;  /* 0x00000078a6007986 */ /* 0x0007e4000c101d04 */
.L_x_42014:
[----:B------:R-:W-:Y:S05]  /*9b00*/  BSYNC B0 ;  /* 0x0000000000007941 */ /* 0x000fea0003800000 */
.L_x_42013:
[----:B------:R-:W-:Y:S01]  /*9b10*/  ISETP.GE.U32.AND P3, PT, R17, 0x40, PT ;  /* 0x000000401100780c */ /* 0x000fe20003f66070 */
[----:B------:R-:W-:-:S12]  /*9b20*/  BSSY B0, `(.L_x_42015) ;  /* 0x0000036000007945 */ /* 0x000fd80003800000 */
[----:B------:R-:W-:Y:S05]  /*9b30*/  @!P3 BRA `(.L_x_42016) ;  /* 0x0000000000d0b947 */ /* 0x000fea0003800000 */
[----:B-----5:R2:W-:Y:S01]  /*9b40*/  STL [R1+0x194], R6 ;  /* 0x0001940601007387 */ /* 0x0205e20000100800 */
[----:B---3--:R-:W3:Y:S03]  /*9b50*/  LDC.64 R166, c[0x0][0x2b8] ;  /* 0x0000ae00ffa67b82 */ /* 0x008ee60000000a00 */
        /* <DEDUP_REMOVED lines=50> */
.L_x_42016:
[----:B------:R-:W-:Y:S05]  /*9e80*/  BSYNC B0 ;  /* 0x0000000000007941 */ /* 0x000fea0003800000 */
.L_x_42015:
[----:B------:R-:W-:Y:S01]  /*9e90*/  ISETP.GE.U32.AND P3, PT, R17, 0x60, PT ;  /* 0x000000601100780c */ /* 0x000fe20003f66070 */
[----:B------:R-:W-:-:S12]  /*9ea0*/  BSSY B0, `(.L_x_42017) ;  /* 0x0000036000007945 */ /* 0x000fd80003800000 */
[----:B------:R-:W-:Y:S05]  /*9eb0*/  @!P3 BRA `(.L_x_42018) ;  /* 0x0000000000d0b947 */ /* 0x000fea0003800000 */
[----:B-----5:R2:W-:Y:S01]  /*9ec0*/  STL [R1+0x194], R6 ;  /* 0x0001940601007387 */ /* 0x0205e20000100800 */
[----:B-1-3--:R-:W1:Y:S03]  /*9ed0*/  LDC.64 R166, c[0x0][0x2b8] ;  /* 0x0000ae00ffa67b82 */ /* 0x00ae660000000a00 */
[----:B0-----:R-:W3:Y:S04]  /*9ee0*/  LDL R123, [R1+0xcc] ;  /* 0x0000cc00017b7983 */ /* 0x001ee80000100800 */
[----:B--2---:R-:W3:Y:S04]  /*9ef0*/  LDL R6, [R1+0xc8] ;  /* 0x0000c80001067983 */ /* 0x004ee80000100800 */
[----:B------:R0:W-:Y:S04]  /*9f00*/  STL [R1+0x190], R5 ;  /* 0x0001900501007387 */ /* 0x0001e80000100800 */
[----:B------:R-:W2:Y:S04]  /*9f10*/  LDL R122, [R1+0xdc] ;  /* 0x0000dc00017a7983 */ /* 0x000ea80000100800 */
[----:B0-----:R-:W2:Y:S04]  /*9f20*/  LDL R5, [R1+0xd8] ;  /* 0x0000d80001057983 */ /* 0x001ea80000100800 */
[----:B------:R0:W-:Y:S04]  /*9f30*/  STL [R1+0x18c], R4 ;  /* 0x00018c0401007387 */ /* 0x0001e80000100800 */
[----:B------:R-:W4:Y:S04]  /*9f40*/  LDL R121, [R1+0xec] ;  /* 0x0000ec0001797983 */ /* 0x000f280000100800 */
[----:B0-----:R-:W4:Y:S04]  /*9f50*/  LDL R4, [R1+0xe8] ;  /* 0x0000e80001047983 */ /* 0x001f280000100800 */
[----:B------:R0:W-:Y:S04]  /*9f60*/  STL [R1+0x188], R3 ;  /* 0x0001880301007387 */ /* 0x0001e80000100800 */
[----:B------:R-:W4:Y:S04]  /*9f70*/  LDL R120, [R1+0xfc] ;  /* 0x0000fc0001787983 */ /* 0x000f280000100800 */
[----:B0-----:R-:W4:Y:S01]  /*9f80*/  LDL R3, [R1+0xf8] ;  /* 0x0000f80001037983 */ /* 0x001f220000100800 */
        /* <DEDUP_REMOVED lines=10> */
[----:B-1----:R-:W-:-:S03]  /*a030*/  IMAD.WIDE.U32 R166, R132, 0x10, R166 ;  /* 0x0000001084a67825 */ /* 0x002fc600078e00a6 */
[----:B0-----:R-:W4:Y:S04]  /*a040*/  LDL R2, [R1+0xc0] ;  /* 0x0000c00001027983 */ /* 0x001f280000100800 */
[----:B------:R0:W-:Y:S04]  /*a050*/  STL [R1+0x180], R0 ;  /* 0x0001800001007387 */ /* 0x0001e80000100800 */
[----:B0-----:R-:W4:Y:S01]  /*a060*/  LDL R0, [R1+0xd0] ;  /* 0x0000d00001007983 */ /* 0x001f220000100800 */
[----:B---3--:R-:W-:-:S03]  /*a070*/  FFMA.FTZ R123, R123, R250, R6 ;  /* 0x000000fa7b7b7223 */ /* 0x008fc60000010006 */
[----:B------:R0:W5:Y:S01]  /*a080*/  LDL.LU R6, [R1+0x194] ;  /* 0x0001940001067983 */ /* 0x0001620000300800 */
[----:B--2---:R-:W-:-:S03]  /*a090*/  FFMA.FTZ R122, R122, R249, R5 ;  /* 0x000000f97a7a7223 */ /* 0x004fc60000010005 */
[----:B------:R0:W5:Y:S01]  /*a0a0*/  LDL.LU R5, [R1+0x190] ;  /* 0x0001900001057983 */ /* 0x0001620000300800 */
[----:B----4-:R-:W-:-:S03]  /*a0b0*/  FFMA.FTZ R121, R121, R248, R4 ;  /* 0x000000f879797223 */ /* 0x010fc60000010004 */
[----:B------:R0:W5:Y:S01]  /*a0c0*/  LDL.LU R4, [R1+0x18c] ;  /* 0x00018c0001047983 */ /* 0x0001620000300800 */
[----:B------:R-:W-:-:S03]  /*a0d0*/  FFMA.FTZ R120, R120, R247, R3 ;  /* 0x000000f778787223 */ /* 0x000fc60000010003 */
[----:B------:R0:W5:Y:S04]  /*a0e0*/  LDL.LU R3, [R1+0x188] ;  /* 0x0001880001037983 */ /* 0x0001680000300800 */
[----:B------:R1:W-:Y:S04]  /*a0f0*/  STG.E.128 desc[UR4][R166.64], R120 ;  /* 0x00000078a6007986 */ /* 0x0003e8000c101d04 */
[----:B-1----:R-:W2:Y:S01]  /*a100*/  LDL R123, [R1+0xc4] ;  /* 0x0000c400017b7983 */ /* 0x002ea20000100800 */
[----:B------:R-:W1:Y:S03]  /*a110*/  LDC.64 R166, c[0x0][0x2c0] ;  /* 0x0000b000ffa67b82 */ /* 0x000e660000000a00 */
[----:B------:R-:W3:Y:S04]  /*a120*/  LDL R122, [R1+0xd4] ;  /* 0x0000d400017a7983 */ /* 0x000ee80000100800 */
[----:B------:R-:W4:Y:S04]  /*a130*/  LDL R121, [R1+0xe4] ;  /* 0x0000e40001797983 */ /* 0x000f280000100800 */
[----:B------:R-:W4:Y:S01]  /*a140*/  LDL R120, [R1+0xf4] ;  /* 0x0000f40001787983 */ /* 0x000f220000100800 */
[----:B--2---:R-:W-:-:S03]  /*a150*/  FFMA.FTZ R123, R123, R250, R2 ;  /* 0x000000fa7b7b7223 */ /* 0x004fc60000010002 */
[----:B------:R0:W5:Y:S01]  /*a160*/  LDL.LU R2, [R1+0x184] ;  /* 0x0001840001027983 */ /* 0x0001620000300800 */
[----:B---3--:R-:W-:-:S03]  /*a170*/  FFMA.FTZ R122, R122, R249, R0 ;  /* 0x000000f97a7a7223 */ /* 0x008fc60000010000 */
[----:B------:R-:W4:Y:S04]  /*a180*/  LDL R250, [R1+0xf0] ;  /* 0x0000f00001fa7983 */ /* 0x000f280000100800 */
[----:B------:R0:W5:Y:S04]  /*a190*/  LDL.LU R0, [R1+0x180] ;  /* 0x0001800001007983 */ /* 0x0001680000300800 */
[----:B------:R-:W2:Y:S01]  /*a1a0*/  LDL R249, [R1+0xe0] ;  /* 0x0000e00001f97983 */ /* 0x000ea20000100800 */
[C---:B-1----:R-:W-:Y:S01]  /*a1b0*/  IMAD.WIDE.U32 R166, R132.reuse, 0x10, R166 ;  /* 0x0000001084a67825 */ /* 0x042fe200078e00a6 */
[----:B------:R-:W-:-:S03]  /*a1c0*/  IADD3 R132, R132, 0x20, RZ ;  /* 0x0000002084847810 */ /* 0x000fc60007ffe0ff */
[----:B----4-:R-:W-:Y:S01]  /*a1d0*/  FFMA.FTZ R120, R120, R247, R250 ;  /* 0x000000f778787223 */ /* 0x010fe200000100fa */
[----:B--2---:R-:W-:-:S05]  /*a1e0*/  FFMA.FTZ R121, R121, R248, R249 ;  /* 0x000000f879797223 */ /* 0x004fca00000100f9 */
[----:B------:R0:W-:Y:S02]  /*a1f0*/  STG.E.128 desc[UR4][R166.64], R120 ;  /* 0x00000078a6007986 */ /* 0x0001e4000c101d04 */
.L_x_42018:
[----:B------:R-:W-:Y:S05]  /*a200*/  BSYNC B0 ;  /* 0x0000000000007941 */ /* 0x000fea0003800000 */
.L_x_42017:
[----:B------:R-:W-:Y:S01]  /*a210*/  ISETP.GE.U32.AND P3, PT, R17, 0x80, PT ;  /* 0x000000801100780c */ /* 0x000fe20003f66070 */
[----:B------:R-:W-:-:S12]  /*a220*/  BSSY B0, `(.L_x_42019) ;  /* 0x0000036000007945 */ /* 0x000fd80003800000 */
[----:B------:R-:W-:Y:S05]  /*a230*/  @!P3 BRA `(.L_x_42020) ;  /* 0x0000000000d0b947 */ /* 0x000fea0003800000 */
[----:B-----5:R2:W-:Y:S01]  /*a240*/  STL [R1+0x194], R6 ;  /* 0x0001940601007387 */ /* 0x0205e20000100800 */
[----:B01-3--:R-:W0:Y:S03]  /*a250*/  LDC.64 R166, c[0x0][0x2b8] ;  /* 0x0000ae00ffa67b82 */ /* 0x00be260000000a00 */
[----:B------:R-:W3:Y:S04]  /*a260*/  LDL R123, [R1+0x8c] ;  /* 0x00008c00017b7983 */ /* 0x000ee80000100800 */
[----:B--2---:R-:W3:Y:S04]  /*a270*/  LDL R6, [R1+0x88] ;  /* 0x0000880001067983 */ /* 0x004ee80000100800 */
[----:B------:R1:W-:Y:S04]  /*a280*/  STL [R1+0x190], R5 ;  /* 0x0001900501007387 */ /* 0x0003e80000100800 */
[----:B------:R-:W2:Y:S04]  /*a290*/  LDL R122, [R1+0x9c] ;  /* 0x00009c00017a7983 */ /* 0x000ea80000100800 */
[----:B-1----:R-:W2:Y:S04]  /*a2a0*/  LDL R5, [R1+0x98] ;  /* 0x0000980001057983 */ /* 0x002ea80000100800 */
[----:B------:R1:W-:Y:S04]  /*a2b0*/  STL [R1+0x18c], R4 ;  /* 0x00018c0401007387 */ /* 0x0003e80000100800 */
[----:B------:R-:W4:Y:S04]  /*a2c0*/  LDL R121, [R1+0xac] ;  /* 0x0000ac0001797983 */ /* 0x000f280000100800 */
[----:B-1----:R-:W4:Y:S04]  /*a2d0*/  LDL R4, [R1+0xa8] ;  /* 0x0000a80001047983 */ /* 0x002f280000100800 */
[----:B------:R1:W-:Y:S04]  /*a2e0*/  STL [R1+0x188], R3 ;  /* 0x0001880301007387 */ /* 0x0003e80000100800 */
[----:B------:R-:W4:Y:S04]  /*a2f0*/  LDL R120, [R1+0xbc] ;  /* 0x0000bc0001787983 */ /* 0x000f280000100800 */
[----:B-1----:R-:W4:Y:S01]  /*a300*/  LDL R3, [R1+0xb8] ;  /* 0x0000b80001037983 */ /* 0x002f220000100800 */
        /* <DEDUP_REMOVED lines=10> */
[----:B0-----:R-:W-:-:S03]  /*a3b0*/  IMAD.WIDE.U32 R166, R132, 0x10, R166 ;  /* 0x0000001084a67825 */ /* 0x001fc600078e00a6 */
[----:B-1----:R-:W4:Y:S04]  /*a3c0*/  LDL R2, [R1+0x80] ;  /* 0x0000800001027983 */ /* 0x002f280000100800 */
        /* <DEDUP_REMOVED lines=27> */
.L_x_42020:
[----:B------:R-:W-:Y:S05]  /*a580*/  BSYNC B0 ;  /* 0x0000000000007941 */ /* 0x000fea0003800000 */
.L_x_42019:
        /* <DEDUP_REMOVED lines=55> */
.L_x_42022:
[----:B------:R-:W-:Y:S05]  /*a900*/  BSYNC B0 ;  /* 0x0000000000007941 */ /* 0x000fea0003800000 */
.L_x_42021:
        /* <DEDUP_REMOVED lines=27> */
[----:B-1----:R-:W4:Y:S04]  /*aac0*/  LDL R2, [R1] ;  /* 0x0000000001027983 */ /* 0x002f280000100800 */
        /* <DEDUP_REMOVED lines=27> */
.L_x_42024:
[----:B------:R-:W-:Y:S05]  /*ac80*/  BSYNC B0 ;  /* 0x0000000000007941 */ /* 0x000fea0003800000 */
.L_x_42023:
[----:B------:R-:W-:Y:S01]  /*ac90*/  ISETP.GE.U32.AND P3, PT, R17, 0xe0, PT ;  /* 0x000000e01100780c */ /* 0x000fe20003f66070 */
[----:B------:R-:W-:-:S12]  /*aca0*/  BSSY B0, `(.L_x_42025) ;  /* 0x000001a000007945 */ /* 0x000fd80003800000 */
[----:B------:R-:W-:Y:S05]  /*acb0*/  @!P3 BRA `(.L_x_42026) ;  /* 0x000000000060b947 */ /* 0x000fea0003800000 */
[----:B01-3--:R-:W0:Y:S01]  /*acc0*/  LDC.64 R166, c[0x0][0x2b8] ;  /* 0x0000ae00ffa67b82 */ /* 0x00be220000000a00 */
        /* <DEDUP_REMOVED lines=13> */
[----:B0-----:R-:W-:-:S05]  /*ada0*/  IMAD.WIDE.U32 R166, R132, 0x10, R166 ;  /* 0x0000001084a67825 */ /* 0x001fca00078e00a6 */
[----:B------:R0:W-:Y:S02]  /*adb0*/  STG.E.128 desc[UR4][R166.64], R120 ;  /* 0x00000078a6007986 */ /* 0x0001e4000c101d04 */
[----:B0-----:R-:W0:Y:S01]  /*adc0*/  LDC.64 R166, c[0x0][0x2c0] ;  /* 0x0000b000ffa67b82 */ /* 0x001e220000000a00 */
[----:B------:R-:W-:Y:S01]  /*add0*/  FFMA.FTZ R123, R234, R250, R233 ;  /* 0x000000faea7b7223 */ /* 0x000fe200000100e9 */
[----:B------:R-:W-:Y:S01]  /*ade0*/  FFMA.FTZ R122, R238, R249, R237 ;  /* 0x000000f9ee7a7223 */ /* 0x000fe200000100ed */
[----:B------:R-:W-:Y:S01]  /*adf0*/  FFMA.FTZ R121, R242, R248, R241 ;  /* 0x000000f8f2797223 */ /* 0x000fe200000100f1 */
[----:B------:R-:W-:Y:S01]  /*ae00*/  FFMA.FTZ R120, R246, R247, R245 ;  /* 0x000000f7f6787223 */ /* 0x000fe200000100f5 */
[C---:B0-----:R-:W-:Y:S01]  /*ae10*/  IMAD.WIDE.U32 R166, R132.reuse, 0x10, R166 ;  /* 0x0000001084a67825 */ /* 0x041fe200078e00a6 */
[----:B------:R-:W-:-:S04]  /*ae20*/  IADD3 R132, R132, 0x20, RZ ;  /* 0x0000002084847810 */ /* 0x000fc80007ffe0ff */
[----:B------:R2:W-:Y:S03]  /*ae30*/  STG.E.128 desc[UR4][R166.64], R120 ;  /* 0x00000078a6007986 */ /* 0x0005e6000c101d04 */
.L_x_42026:
[----:B------:R-:W-:Y:S05]  /*ae40*/  BSYNC B0 ;  /* 0x0000000000007941 */ /* 0x000fea0003800000 */
.L_x_42025:
[----:B------:R-:W-:Y:S01]  /*ae50*/  ISETP.GE.U32.AND P3, PT, R17, 0x100, PT ;  /* 0x000001001100780c */ /* 0x000fe20003f66070 */
[----:B------:R-:W-:-:S12]  /*ae60*/  BSSY B0, `(.L_x_42027) ;  /* 0x000001a000007945 */ /* 0x000fd80003800000 */
[----:B------:R-:W-:Y:S05]  /*ae70*/  @!P3 BRA `(.L_x_42028) ;  /* 0x000000000060b947 */ /* 0x000fea0003800000 */
[----:B0123--:R-:W0:Y:S01]  /*ae80*/  LDC.64 R166, c[0x0][0x2b8] ;  /* 0x0000ae00ffa67b82 */ /* 0x00fe220000000a00 */
        /* <DEDUP_REMOVED lines=23> */
.L_x_42028:
[----:B------:R-:W-:Y:S05]  /*b000*/  BSYNC B0 ;  /* 0x0000000000007941 */ /* 0x000fea0003800000 */
.L_x_42027:
[----:B------:R-:W-:Y:S01]  /*b010*/  ISETP.GE.U32.AND P3, PT, R17, 0x120, PT ;  /* 0x000001201100780c */ /* 0x000fe20003f66070 */
[----:B------:R-:W-:-:S12]  /*b020*/  BSSY B0, `(.L_x_42029) ;  /* 0x000001a000007945 */ /* 0x000fd80003800000 */
[----:B------:R-:W-:Y:S05]  /*b030*/  @!P3 BRA `(.L_x_42030) ;  /* 0x000000000060b947 */ /* 0x000fea0003800000 */
[----:B01234-:R-:W0:Y:S01]  /*b040*/  LDC.64 R166, c[0x0][0x2b8] ;  /* 0x0000ae00ffa67b82 */ /* 0x01fe220000000a00 */
        /* <DEDUP_REMOVED lines=23> */
.L_x_42030:
[----:B------:R-:W-:Y:S05]  /*b1c0*/  BSYNC B0 ;  /* 0x0000000000007941 */ /* 0x000fea0003800000 */
.L_x_42029:
        /* <DEDUP_REMOVED lines=27> */
.L_x_42032:
[----:B------:R-:W-:Y:S05]  /*b380*/  BSYNC B0 ;  /* 0x0000000000007941 */ /* 0x000fea0003800000 */
.L_x_42031:
        /* <DEDUP_REMOVED lines=27> */
.L_x_42034:
[----:B------:R-:W-:Y:S05]  /*b540*/  BSYNC B0 ;  /* 0x0000000000007941 */ /* 0x000fea0003800000 */
.L_x_42033:
        /* <DEDUP_REMOVED lines=27> */
.L_x_42036:
[----:B------:R-:W-:Y:S05]  /*b700*/  BSYNC B0 ;  /* 0x0000000000007941 */ /* 0x000fea0003800000 */
.L_x_42035:
        /* <DEDUP_REMOVED lines=27> */
.L_x_42038:
[----:B------:R-:W-:Y:S05]  /*b8c0*/  BSYNC B0 ;  /* 0x0000000000007941 */ /* 0x000fea0003800000 */
.L_x_42037:
        /* <DEDUP_REMOVED lines=14> */
[----:B-----5:R-:W-:Y:S01]  /*b9b0*/  FFMA.FTZ R123, R0, R250, R39 ;  /* 0x000000fa007b7223 */ /* 0x020fe20000010027 */
        /* <DEDUP_REMOVED lines=12> */
.L_x_42040:
[----:B------:R-:W-:Y:S05]  /*ba80*/  BSYNC B0 ;  /* 0x0000000000007941 */ /* 0x000fea0003800000 */
.L_x_42039:
        /* <DEDUP_REMOVED lines=27> */
.L_x_42042:
[----:B------:R-:W-:Y:S05]  /*bc40*/  BSYNC B0 ;  /* 0x0000000000007941 */ /* 0x000fea0003800000 */
.L_x_42041:
        /* <DEDUP_REMOVED lines=21> */
[----:B-----5:R-:W-:Y:S01]  /*bda0*/  FFMA.FTZ R122, R35, R247, R5 ;  /* 0x000000f7237a7223 */ /* 0x020fe20000010005 */
[----:B------:R-:W-:Y:S01]  /*bdb0*/  FFMA.FTZ R121, R34, R136, R126 ;  /* 0x0000008822797223 */ /* 0x000fe2000001007e */
[----:B------:R-:W-:Y:S01]  /*bdc0*/  FFMA.FTZ R120, R33, R135, R6 ;  /* 0x0000008721787223 */ /* 0x000fe20000010006 */
[----:B0-----:R-:W-:-:S05]  /*bdd0*/  IMAD.WIDE.U32 R166, R132, 0x10, R166 ;  /* 0x0000001084a67825 */ /* 0x001fca00078e00a6 */
[----:B------:R0:W-:Y:S02]  /*bde0*/  STG.E.128 desc[UR4][R166.64], R120 ;  /* 0x00000078a6007986 */ /* 0x0001e4000c101d04 */
.L_x_42044:
[----:B------:R-:W-:Y:S05]  /*bdf0*/  BSYNC B0 ;  /* 0x0000000000007941 */ /* 0x000fea0003800000 */
.L_x_42043:
[----:B01234-:R-:W0:Y:S02]  /*be00*/  LDC.64 R120, c[0x0][0x210] ;  /* 0x00008400ff787b82 */ /* 0x01fe240000000a00 */
[----:B0----5:R-:W-:-:S04]  /*be10*/  LEA R4, R120, R4, 0x2 ;  /* 0x0000000478047211 */ /* 0x021fc800078e10ff */
[----:B------:R-:W-:-:S13]  /*be20*/  ISETP.GE.AND P3, PT, R4, R121, PT ;  /* 0x000000790400720c */ /* 0x000fda0003f66270 */
[----:B------:R-:W-:Y:S05]  /*be30*/  @!P3 BRA `(.L_x_42045) ;  /* 0xffffff8000d4b947 */ /* 0x000fea000383ffff */
[----:B------:R-:W-:Y:S05]  /*be40*/  EXIT ;  /* 0x000000000000794d */ /* 0x000fea0003800000 */
.L_x_42012:
[----:B------:R-:W-:Y:S01]  /*be50*/  HFMA2.MMA R122, -RZ, RZ, 0, 5.9604644775390625e-08 ;  /* 0x00000001ff7a7435 */ /* 0x000fe200000001ff */
[----:B------:R-:W-:Y:S01]  /*be60*/  BSSY B0, `(.L_x_42046) ;  /* 0x0000007000007945 */ /* 0x000fe20003800000 */
[----:B------:R-:W-:Y:S02]  /*be70*/  MOV R167, R123 ;  /* 0x0000007b00a77202 */ /* 0x000fe40000000f00 */
[----:B------:R-:W-:Y:S02]  /*be80*/  MOV R121, 0x1f ;  /* 0x0000001f00797802 */ /* 0x000fe40000000f00 */
[----:B------:R-:W-:-:S07]  /*be90*/  MOV R120, 0xffffffff ;  /* 0xffffffff00787802 */ /* 0x000fce0000000f00 */
[----:B------:R-:W-:Y:S05]  /*bea0*/  WARPSYNC.COLLECTIVE R120, `(.L_x_42047) ;  /* 0x0000000078087348 */ /* 0x000fea0003c00000 */
[----:B------:R0:W1:Y:S02]  /*beb0*/  SHFL.BFLY P6, R120, R167, R122, R121 ;  /* 0x0c00007aa7787389 */ /* 0x00006400000c0079 */
[----:B01----:R-:W-:Y:S01]  /*bec0*/  ENDCOLLECTIVE ;  /* 0x000000000000791b */ /* 0x003fe20003800000 */
.L_x_42047:
[----:B------:R-:W-:Y:S05]  /*bed0*/  BSYNC B0 ;  /* 0x0000000000007941 */ /* 0x000fea0003800000 */
.L_x_42046:
        /* <DEDUP_REMOVED lines=9> */
.L_x_42048:
[----:B------:R-:W-:Y:S01]  /*bf70*/  HFMA2.MMA R122, -RZ, RZ, 0, 2.384185791015625e-07 ;  /* 0x00000004ff7a7435 */ /* 0x000fe200000001ff */
[----:B------:R-:W-:Y:S01]  /*bf80*/  FADD.FTZ R123, R123, R120 ;  /* 0x000000787b7b7221 */ /* 0x000fe20000010000 */
[----:B------:R-:W-:-:S04]  /*bf90*/  MOV R120, 0xffffffff ;  /* 0xffffffff00787802 */ /* 0x000fc80000000f00 */
[----:B------:R-:W-:-:S07]  /*bfa0*/  MOV R167, R123 ;  /* 0x0000007b00a77202 */ /* 0x000fce0000000f00 */
[----:B------:R-:W-:Y:S05]  /*bfb0*/  WARPSYNC.COLLECTIVE R120, `(.L_x_42049) ;  /* 0x0000000078087348 */ /* 0x000fea0003c00000 */
[----:B------:R0:W1:Y:S02]  /*bfc0*/  SHFL.BFLY P6, R120, R167, R122, R121 ;  /* 0x0c00007aa7787389 */ /* 0x00006400000c0079 */
[----:B01----:R-:W-:Y:S01]  /*bfd0*/  ENDCOLLECTIVE ;  /* 0x000000000000791b */ /* 0x003fe20003800000 */
.L_x_42049:
[----:B------:R-:W-:Y:S01]  /*bfe0*/  HFMA2.MMA R122, -RZ, RZ, 0, 4.76837158203125e-07 ;  /* 0x00000008ff7a7435 */ /* 0x000fe200000001ff */
[----:B------:R-:W-:Y:S01]  /*bff0*/  FADD.FTZ R123, R123, R120 ;  /* 0x000000787b7b7221 */ /* 0x000fe20000010000 */
[----:B------:R-:W-:-:S04]  /*c000*/  MOV R120, 0xffffffff ;  /* 0xffffffff00787802 */ /* 0x000fc80000000f00 */
[----:B------:R-:W-:-:S07]  /*c010*/  MOV R167, R123 ;  /* 0x0000007b00a77202 */ /* 0x000fce0000000f00 */
[----:B------:R-:W-:Y:S05]  /*c020*/  WARPSYNC.COLLECTIVE R120, `(.L_x_42050) ;  /* 0x0000000078087348 */ /* 0x000fea0003c00000 */
[----:B------:R0:W1:Y:S02]  /*c030*/  SHFL.BFLY P6, R120, R167, R122, R121 ;  /* 0x0c00007aa7787389 */ /* 0x00006400000c0079 */
[----:B01----:R-:W-:Y:S01]  /*c040*/  ENDCOLLECTIVE ;  /* 0x000000000000791b */ /* 0x003fe20003800000 */
.L_x_42050:
[----:B------:R-:W-:Y:S01]  /*c050*/  HFMA2.MMA R122, -RZ, RZ, 0, 9.5367431640625e-07 ;  /* 0x00000010ff7a7435 */ /* 0x000fe200000001ff */
[----:B------:R-:W-:Y:S01]  /*c060*/  FADD.FTZ R123, R123, R120 ;  /* 0x000000787b7b7221 */ /* 0x000fe20000010000 */
[----:B------:R-:W-:-:S04]  /*c070*/  MOV R120, 0xffffffff ;  /* 0xffffffff00787802 */ /* 0x000fc80000000f00 */
[----:B------:R-:W-:-:S07]  /*c080*/  MOV R167, R123 ;  /* 0x0000007b00a77202 */ /* 0x000fce0000000f00 */
[----:B------:R-:W-:Y:S05]  /*c090*/  WARPSYNC.COLLECTIVE R120, `(.L_x_42051) ;  /* 0x0000000078087348 */ /* 0x000fea0003c00000 */
[----:B------:R0:W1:Y:S02]  /*c0a0*/  SHFL.BFLY P6, R120, R167, R122, R121 ;  /* 0x0c00007aa7787389 */ /* 0x00006400000c0079 */
[----:B01----:R-:W-:Y:S01]  /*c0b0*/  ENDCOLLECTIVE ;  /* 0x000000000000791b */ /* 0x003fe20003800000 */
.L_x_42051:
        /* <DEDUP_REMOVED lines=151> */
.L_x_42052:
[----:B------:R-:W-:Y:S01]  /*ca30*/  HFMA2.MMA R122, -RZ, RZ, 0, 1.1920928955078125e-07 ;  /* 0x00000002ff7a7435 */ /* 0x000fe200000001ff */
[----:B------:R-:W-:Y:S01]  /*ca40*/  FADD.FTZ R123, R123, R120 ;  /* 0x000000787b7b7221 */ /* 0x000fe20000010000 */
[----:B------:R-:W-:-:S04]  /*ca50*/  MOV R120, 0xffffffff ;  /* 0xffffffff00787802 */ /* 0x000fc80000000f00 */
[----:B------:R-:W-:-:S07]  /*ca60*/  MOV R167, R123 ;  /* 0x0000007b00a77202 */ /* 0x000fce0000000f00 */
[----:B------:R-:W-:Y:S05]  /*ca70*/  WARPSYNC.COLLECTIVE R120, `(.L_x_42053) ;  /* 0x0000000078087348 */ /* 0x000fea0003c00000 */
[----:B------:R0:W1:Y:S02]  /*ca80*/  SHFL.BFLY P6, R120, R167, R122, R121 ;  /* 0x0c00007aa7787389 */ /* 0x00006400000c0079 */
[----:B01----:R-:W-:Y:S01]  /*ca90*/  ENDCOLLECTIVE ;  /* 0x000000000000791b */ /* 0x003fe20003800000 */
.L_x_42053:
[----:B------:R-:W-:Y:S01]  /*caa0*/  HFMA2.MMA R122, -RZ, RZ, 0, 2.384185791015625e-07 ;  /* 0x00000004ff7a7435 */ /* 0x000fe200000001ff */
[----:B------:R-:W-:Y:S01]  /*cab0*/  FADD.FTZ R123, R123, R120 ;  /* 0x000000787b7b7221 */ /* 0x000fe20000010000 */
[----:B------:R-:W-:-:S04]  /*cac0*/  MOV R120, 0xffffffff ;  /* 0xffffffff00787802 */ /* 0x000fc80000000f00 */
[----:B------:R-:W-:-:S07]  /*cad0*/  MOV R167, R123 ;  /* 0x0000007b00a77202 */ /* 0x000fce0000000f00 */
[----:B------:R-:W-:Y:S05]  /*cae0*/  WARPSYNC.COLLECTIVE R120, `(.L_x_42054) ;  /* 0x0000000078087348 */ /* 0x000fea0003c00000 */
[----:B------:R0:W1:Y:S02]  /*caf0*/  SHFL.BFLY P6, R120, R167, R122, R121 ;  /* 0x0c00007aa7787389 */ /* 0x00006400000c0079 */
[----:B01----:R-:W-:Y:S01]  /*cb00*/  ENDCOLLECTIVE ;  /* 0x000000000000791b */ /* 0x003fe20003800000 */
.L_x_42054:
[----:B------:R-:W-:Y:S01]  /*cb10*/  HFMA2.MMA R122, -RZ, RZ, 0, 4.76837158203125e-07 ;  /* 0x00000008ff7a7435 */ /* 0x000fe200000001ff */
[----:B------:R-:W-:Y:S01]  /*cb20*/  FADD.FTZ R123, R123, R120 ;  /* 0x000000787b7b7221 */ /* 0x000fe20000010000 */
[----:B------:R-:W-:-:S04]  /*cb30*/  MOV R120, 0xffffffff ;  /* 0xffffffff00787802 */ /* 0x000fc80000000f00 */
[----:B------:R-:W-:-:S07]  /*cb40*/  MOV R167, R123 ;  /* 0x0000007b00a77202 */ /* 0x000fce0000000f00 */
[----:B------:R-:W-:Y:S05]  /*cb50*/  WARPSYNC.COLLECTIVE R120, `(.L_x_42055) ;  /* 0x0000000078087348 */ /* 0x000fea0003c00000 */
[----:B------:R0:W1:Y:S02]  /*cb60*/  SHFL.BFLY P6, R120, R167, R122, R121 ;  /* 0x0c00007aa7787389 */ /* 0x00006400000c0079 */
[----:B01----:R-:W-:Y:S01]  /*cb70*/  ENDCOLLECTIVE ;  /* 0x000000000000791b */ /* 0x003fe20003800000 */
.L_x_42055:
[----:B------:R-:W-:Y:S01]  /*cb80*/  HFMA2.MMA R122, -RZ, RZ, 0, 9.5367431640625e-07 ;  /* 0x00000010ff7a7435 */ /* 0x000fe200000001ff */
[----:B------:R-:W-:Y:S01]  /*cb90*/  FADD.FTZ R123, R123, R120 ;  /* 0x000000787b7b7221 */ /* 0x000fe20000010000 */
[----:B------:R-:W-:-:S04]  /*cba0*/  MOV R120, 0xffffffff ;  /* 0xffffffff00787802 */ /* 0x000fc80000000f00 */
[----:B------:R-:W-:-:S07]  /*cbb0*/  MOV R167, R123 ;  /* 0x0000007b00a77202 */ /* 0x000fce0000000f00 */
[----:B------:R-:W-:Y:S05]  /*cbc0*/  WARPSYNC.COLLECTIVE R120, `(.L_x_42056) ;  /* 0x0000000078087348 */ /* 0x000fea0003c00000 */
[----:B------:R0:W1:Y:S02]  /*cbd0*/  SHFL.BFLY P6, R120, R167, R122, R121 ;  /* 0x0c00007aa7787389 */ /* 0x00006400000c0079 */
[----:B01----:R-:W-:Y:S01]  /*cbe0*/  ENDCOLLECTIVE ;  /* 0x000000000000791b */ /* 0x003fe20003800000 */
.L_x_42056:
[----:B------:R-:W-:Y:S05]  /*cbf0*/  BRA `(.L_x_42057) ;  /* 0xffffffc800b87947 */ /* 0x000fea000383ffff */
.L_x_42058:
        /* <DEDUP_REMOVED lines=16> */
.L_x_53138:


//--------------------- .text._ZN10layer_norm31ln_parallel_residual_fwd_kernelINS_13Kernel_traitsI6__halfffffjLj2048ELj1ELj4ELj1ELj16ENS_18Kernel_traits_baseILj2048ES2_ffffjLj128EEEEELb0ELb0ELb1EEEvNS_9FwdParamsE --------------------------
	.section	.text._ZN10layer_norm31ln_parallel_residual_fwd_kernelINS_13Kernel_traitsI6__halfffffjLj2048ELj1ELj4ELj1ELj16ENS_18Kernel_traits_baseILj2048ES2_ffffjLj128EEEEELb0ELb0ELb1EEEvNS_9FwdParamsE,"ax",@progbits
	.align	128
        .global         _ZN10layer_norm31ln_parallel_residual_fwd_kernelINS_13Kernel_traitsI6__halfffffjLj2048ELj1ELj4ELj1ELj16ENS_18Kernel_traits_baseILj2048ES2_ffffjLj128EEEEELb0ELb0ELb1EEEvNS_9FwdParamsE
        .type           _ZN10layer_norm31ln_parallel_residual_fwd_kernelINS_13Kernel_traitsI6__halfffffjLj2048ELj1ELj4ELj1ELj16ENS_18Kernel_traits_baseILj2048ES2_ffffjLj128EEEEELb0ELb0ELb1EEEvNS_9FwdParamsE,@function
        .size           _ZN10layer_norm31ln_parallel_residual_fwd_kernelINS_13Kernel_traitsI6__halfffffjLj2048ELj1ELj4ELj1ELj16ENS_18Kernel_traits_baseILj2048ES2_ffffjLj128EEEEELb0ELb0ELb1EEEvNS_9FwdParamsE,(.L_x_53139 - _ZN10layer_norm31ln_parallel_residual_fwd_kernelINS_13Kernel_traitsI6__halfffffjLj2048ELj1ELj4ELj1ELj16ENS_18Kernel_traits_baseILj2048ES2_ffffjLj128EEEEELb0ELb0ELb1EEEvNS_9FwdParamsE)
        .other          _ZN10layer_norm31ln_parallel_residual_fwd_kernelINS_13Kernel_traitsI6__halfffffjLj2048ELj1ELj4ELj1ELj16ENS_18Kernel_traits_baseILj2048ES2_ffffjLj128EEEEELb0ELb0ELb1EEEvNS_9FwdParamsE,@"STO_CUDA_ENTRY STV_DEFAULT"
_ZN10layer_norm31ln_parallel_residual_fwd_kernelINS_13Kernel_traitsI6__halfffffjLj2048ELj1ELj4ELj1ELj16ENS_18Kernel_traits_baseILj2048ES2_ffffjLj128EEEEELb0ELb0ELb1EEEvNS_9FwdParamsE:
.text._ZN10layer_norm31ln_parallel_residual_fwd_kernelINS_13Kernel_traitsI6__halfffffjLj2048ELj1ELj4ELj1ELj16ENS_18Kernel_traits_baseILj2048ES2_ffffjLj128EEEEELb0ELb0ELb1EEEvNS_9FwdParamsE:
[----:B------:R-:W0:Y:S01]  /*0000*/  LDC R1, c[0x0][0x28] ;  /* 0x00000a00ff017b82 */ /* 0x000e220000000800 */
[----:B------:R-:W1:Y:S01]  /*0010*/  S2R R2, SR_TID.X ;  /* 0x0000000000027919 */ /* 0x000e620000002100 */
[----:B------:R-:W-:Y:S01]  /*0020*/  ULDC.64 UR8, c[0x0][0x2c8] ;  /* 0x0000b20000087ab9 */ /* 0x000fe20000000a00 */
[----:B------:R-:W-:Y:S01]  /*0030*/  ULDC.64 UR10, c[0x0][0x2d0] ;  /* 0x0000b400000a7ab9 */ /* 0x000fe20000000a00 */
[----:B------:R-:W-:Y:S01]  /*0040*/  ISETP.NE.U32.AND P2, PT, RZ, UR8, PT ;  /* 0x00000008ff007c0c */ /* 0x000fe2000bf45070 */
[----:B------:R-:W2:Y:S01]  /*0050*/  S2R R3, SR_CTAID.X ;  /* 0x0000000000037919 */ /* 0x000ea20000002500 */
[----:B------:R-:W-:Y:S01]  /*0060*/  ISETP.NE.U32.AND P3, PT, RZ, UR10, PT ;  /* 0x0000000aff007c0c */ /* 0x000fe2000bf65070 */
[----:B------:R-:W-:Y:S01]  /*0070*/  ULDC.64 UR6, c[0x0][0x260] ;  /* 0x0000980000067ab9 */ /* 0x000fe20000000a00 */
[----:B------:R-:W-:Y:S01]  /*0080*/  ISETP.NE.AND.EX P2, PT, RZ, UR9, PT, P2 ;  /* 0x00000009ff007c0c */ /* 0x000fe2000bf45320 */
[----:B------:R-:W-:Y:S01]  /*0090*/  ULDC.64 UR4, c[0x0][0x208] ;  /* 0x0000820000047ab9 */ /* 0x000fe20000000a00 */
[----:B------:R-:W-:Y:S01]  /*00a0*/  ISETP.NE.AND.EX P3, PT, RZ, UR11, PT, P3 ;  /* 0x0000000bff007c0c */ /* 0x000fe2000bf65330 */
[----:B------:R-:W3:Y:S01]  /*00b0*/  LDC.64 R32, c[0x0][0x228] ;  /* 0x00008a00ff207b82 */ /* 0x000ee20000000a00 */
[----:B0-----:R-:W-:-:S07]  /*00c0*/  IADD3 R1, R1, -0x1a8, RZ ;  /* 0xfffffe5801017810 */ /* 0x001fce0007ffe0ff */
[----:B------:R-:W0:Y:S01]  /*00d0*/  LDC.64 R112, c[0x0][0x260] ;  /* 0x00009800ff707b82 */ /* 0x000e220000000a00 */
[C---:B-1----:R-:W-:Y:S02]  /*00e0*/  LOP3.LUT R4, R2.reuse, 0x1f, RZ, 0xc0, !PT ;  /* 0x0000001f02047812 */ /* 0x042fe400078ec0ff */
[----:B------:R-:W-:Y:S02]  /*00f0*/  SHF.L.U32 R0, R2, 0x3, RZ ;  /* 0x0000000302007819 */ /* 0x000fe400000006ff */
[C---:B------:R-:W-:Y:S02]  /*0100*/  LOP3.LUT R71, R4.reuse, 0x60, RZ, 0xfc, !PT ;  /* 0x0000006004477812 */ /* 0x040fe400078efcff */
[C---:B------:R-:W-:Y:S02]  /*0110*/  LOP3.LUT R79, R4.reuse, 0x20, RZ, 0xfc, !PT ;  /* 0x00000020044f7812 */ /* 0x040fe400078efcff */
[----:B------:R-:W-:Y:S02]  /*0120*/  @P2 LEA R100, P5, R71, UR8, 0x3 ;  /* 0x0000000847642c11 */ /* 0x000fe4000f8a18ff */
[----:B------:R-:W-:-:S02]  /*0130*/  SHF.L.U32 R80, R4, 0x3, RZ ;  /* 0x0000000304507819 */ /* 0x000fc400000006ff */
[----:B------:R-:W-:Y:S02]  /*0140*/  SHF.L.U32 R76, R79, 0x3, RZ ;  /* 0x000000034f4c7819 */ /* 0x000fe400000006ff */
[C---:B------:R-:W-:Y:S02]  /*0150*/  SHF.L.U32 R68, R71.reuse, 0x3, RZ ;  /* 0x0000000347447819 */ /* 0x040fe400000006ff */
[C---:B------:R-:W-:Y:S02]  /*0160*/  LOP3.LUT R75, R4.reuse, 0x40, RZ, 0xfc, !PT ;  /* 0x00000040044b7812 */ /* 0x040fe400078efcff */
[----:B------:R-:W-:Y:S02]  /*0170*/  LOP3.LUT R67, R4, 0x80, RZ, 0xfc, !PT ;  /* 0x0000008004437812 */ /* 0x000fe400078efcff */
[----:B------:R-:W-:Y:S02]  /*0180*/  @P2 LEA.HI.X R101, R71, UR9, RZ, 0x3, P5 ;  /* 0x0000000947652c11 */ /* 0x000fe4000a8f1cff */
[----:B------:R-:W-:-:S02]  /*0190*/  @P3 IADD3 R110, P1, R80, UR10, RZ ;  /* 0x0000000a506e3c10 */ /* 0x000fc4000ff3e0ff */
[----:B------:R-:W-:Y:S02]  /*01a0*/  SHF.R.U32.HI R36, RZ, 0x1d, R79 ;  /* 0x0000001dff247819 */ /* 0x000fe4000001164f */
[----:B------:R-:W-:Y:S01]  /*01b0*/  SHF.R.U32.HI R40, RZ, 0x1d, R71 ;  /* 0x0000001dff287819 */ /* 0x000fe20000011647 */
[----:B------:R-:W5:Y:S01]  /*01c0*/  @P2 LDG.E.64 R100, desc[UR4][R100.64] ;  /* 0x0000000464642981 */ /* 0x000f62000c1e1b00 */
[----:B------:R-:W-:Y:S02]  /*01d0*/  @P3 IADD3 R106, P4, R76, UR10, RZ ;  /* 0x0000000a4c6a3c10 */ /* 0x000fe4000ff9e0ff */
[----:B------:R-:W-:Y:S02]  /*01e0*/  @P3 IADD3 R98, P5, R68, UR10, RZ ;  /* 0x0000000a44623c10 */ /* 0x000fe4000ffbe0ff */
[----:B------:R-:W-:Y:S02]  /*01f0*/  SHF.L.U32 R72, R75, 0x3, RZ ;  /* 0x000000034b487819 */ /* 0x000fe400000006ff */
[----:B------:R-:W-:-:S02]  /*0200*/  SHF.L.U32 R64, R67, 0x3, RZ ;  /* 0x0000000343407819 */ /* 0x000fc400000006ff */
[----:B------:R-:W-:Y:S02]  /*0210*/  @P3 IADD3.X R111, RZ, UR11, RZ, P1, !PT ;  /* 0x0000000bff6f3c10 */ /* 0x000fe40008ffe4ff */
[----:B------:R-:W-:Y:S02]  /*0220*/  @P3 IADD3.X R107, R36, UR11, RZ, P4, !PT ;  /* 0x0000000b246b3c10 */ /* 0x000fe4000a7fe4ff */
[----:B------:R-:W-:Y:S02]  /*0230*/  @P3 IADD3.X R99, R40, UR11, RZ, P5, !PT ;  /* 0x0000000b28633c10 */ /* 0x000fe4000affe4ff */
[----:B------:R-:W-:Y:S01]  /*0240*/  @P2 LEA R226, P0, R4, UR8, 0x3 ;  /* 0x0000000804e22c11 */ /* 0x000fe2000f8018ff */
[----:B------:R-:W5:Y:S01]  /*0250*/  @P3 LDG.E.64 R110, desc[UR4][R110.64] ;  /* 0x000000046e6e3981 */ /* 0x000f62000c1e1b00 */
[----:B------:R-:W-:Y:S02]  /*0260*/  @P2 LEA R104, P1, R75, UR8, 0x3 ;  /* 0x000000084b682c11 */ /* 0x000fe4000f8218ff */
[----:B------:R-:W-:Y:S01]  /*0270*/  SHF.R.U32.HI R38, RZ, 0x1d, R75 ;  /* 0x0000001dff267819 */ /* 0x000fe2000001164b */
[----:B------:R-:W5:Y:S01]  /*0280*/  @P3 LDG.E.64 R106, desc[UR4][R106.64] ;  /* 0x000000046a6a3981 */ /* 0x000f62000c1e1b00 */
[----:B------:R-:W-:-:S02]  /*0290*/  SHF.R.U32.HI R49, RZ, 0x1d, R67 ;  /* 0x0000001dff317819 */ /* 0x000fc40000011643 */
[----:B------:R-:W-:Y:S01]  /*02a0*/  @P3 IADD3 R102, P4, R72, UR10, RZ ;  /* 0x0000000a48663c10 */ /* 0x000fe2000ff9e0ff */
[----:B------:R-:W5:Y:S01]  /*02b0*/  @P3 LDG.E.64 R98, desc[UR4][R98.64] ;  /* 0x0000000462623981 */ /* 0x000f62000c1e1b00 */
[----:B------:R-:W-:Y:S02]  /*02c0*/  @P3 IADD3 R94, P5, R64, UR10, RZ ;  /* 0x0000000a405e3c10 */ /* 0x000fe4000ffbe0ff */
[----:B------:R-:W-:Y:S02]  /*02d0*/  LOP3.LUT R82, R0, 0xf8, RZ, 0xc0, !PT ;  /* 0x000000f800527812 */ /* 0x000fe400078ec0ff */
[C---:B------:R-:W-:Y:S02]  /*02e0*/  LOP3.LUT R63, R4.reuse, 0xa0, RZ, 0xfc, !PT ;  /* 0x000000a0043f7812 */ /* 0x040fe400078efcff */
[C---:B------:R-:W-:Y:S02]  /*02f0*/  LOP3.LUT R59, R4.reuse, 0xc0, RZ, 0xfc, !PT ;  /* 0x000000c0043b7812 */ /* 0x040fe400078efcff */
[----:B------:R-:W-:-:S02]  /*0300*/  LOP3.LUT R41, R4, 0x100, RZ, 0xfc, !PT ;  /* 0x0000010004297812 */ /* 0x000fc400078efcff */
[----:B------:R-:W-:Y:S02]  /*0310*/  LOP3.LUT R43, R4, 0xe0, RZ, 0xfc, !PT ;  /* 0x000000e0042b7812 */ /* 0x000fe400078efcff */
[----:B------:R-:W-:Y:S02]  /*0320*/  @P2 IADD3.X R227, RZ, UR9, RZ, P0, !PT ;  /* 0x00000009ffe32c10 */ /* 0x000fe400087fe4ff */
[----:B------:R-:W-:Y:S02]  /*0330*/  @P2 LEA.HI.X R105, R75, UR9, RZ, 0x3, P1 ;  /* 0x000000094b692c11 */ /* 0x000fe400088f1cff */
[----:B------:R-:W-:Y:S02]  /*0340*/  @P3 IADD3.X R103, R38, UR11, RZ, P4, !PT ;  /* 0x0000000b26673c10 */ /* 0x000fe4000a7fe4ff */
[----:B------:R-:W-:Y:S01]  /*0350*/  @P3 IADD3.X R95, R49, UR11, RZ, P5, !PT ;  /* 0x0000000b315f3c10 */ /* 0x000fe2000affe4ff */
[----:B------:R-:W5:Y:S01]  /*0360*/  @P2 LDG.E.64 R226, desc[UR4][R226.64] ;  /* 0x00000004e2e22981 */ /* 0x000f62000c1e1b00 */
[----:B------:R-:W-:-:S02]  /*0370*/  IADD3 R82, P0, R82, UR6, RZ ;  /* 0x0000000652527c10 */ /* 0x000fc4000ff1e0ff */
[----:B------:R-:W-:Y:S01]  /*0380*/  @P2 LEA R108, P6, R79, UR8, 0x3 ;  /* 0x000000084f6c2c11 */ /* 0x000fe2000f8c18ff */
[----:B------:R-:W5:Y:S01]  /*0390*/  @P2 LDG.E.64 R104, desc[UR4][R104.64] ;  /* 0x0000000468682981 */ /* 0x000f62000c1e1b00 */
[----:B------:R-:W-:Y:S02]  /*03a0*/  @P2 LEA R92, P1, R63, UR8, 0x3 ;  /* 0x000000083f5c2c11 */ /* 0x000fe4000f8218ff */
[----:B------:R-:W-:Y:S01]  /*03b0*/  @P2 LEA R152, P4, R59, UR8, 0x3 ;  /* 0x000000083b982c11 */ /* 0x000fe2000f8818ff */
[----:B------:R-:W5:Y:S01]  /*03c0*/  @P3 LDG.E.64 R102, desc[UR4][R102.64] ;  /* 0x0000000466663981 */ /* 0x000f62000c1e1b00 */
[----:B------:R-:W-:Y:S02]  /*03d0*/  @P2 LEA R136, P5, R41, UR8, 0x3 ;  /* 0x0000000829882c11 */ /* 0x000fe4000f8a18ff */
[C---:B------:R-:W-:Y:S01]  /*03e0*/  LOP3.LUT R37, R4.reuse, 0x140, RZ, 0xfc, !PT ;  /* 0x0000014004257812 */ /* 0x040fe200078efcff */
[----:B------:R-:W5:Y:S01]  /*03f0*/  @P3 LDG.E.64 R94, desc[UR4][R94.64] ;  /* 0x000000045e5e3981 */ /* 0x000f62000c1e1b00 */
[----:B------:R-:W-:-:S02]  /*0400*/  LOP3.LUT R34, R4, 0x180, RZ, 0xfc, !PT ;  /* 0x0000018004227812 */ /* 0x000fc400078efcff */
[----:B------:R-:W-:Y:S02]  /*0410*/  SHF.L.U32 R60, R63, 0x3, RZ ;  /* 0x000000033f3c7819 */ /* 0x000fe400000006ff */
[----:B------:R-:W-:Y:S02]  /*0420*/  SHF.L.U32 R52, R43, 0x3, RZ ;  /* 0x000000032b347819 */ /* 0x000fe400000006ff */
[C---:B------:R-:W-:Y:S02]  /*0430*/  LOP3.LUT R39, R4.reuse, 0x120, RZ, 0xfc, !PT ;  /* 0x0000012004277812 */ /* 0x040fe400078efcff */
[C---:B------:R-:W-:Y:S02]  /*0440*/  LOP3.LUT R35, R4.reuse, 0x160, RZ, 0xfc, !PT ;  /* 0x0000016004237812 */ /* 0x040fe400078efcff */
[C---:B------:R-:W-:Y:S02]  /*0450*/  LOP3.LUT R31, R4.reuse, 0x1a0, RZ, 0xfc, !PT ;  /* 0x000001a0041f7812 */ /* 0x040fe400078efcff */
[----:B------:R-:W-:-:S02]  /*0460*/  LOP3.LUT R30, R4, 0x1c0, RZ, 0xfc, !PT ;  /* 0x000001c0041e7812 */ /* 0x000fc400078efcff */
[----:B------:R-:W-:Y:S02]  /*0470*/  LOP3.LUT R0, R4, 0x1e0, RZ, 0xfc, !PT ;  /* 0x000001e004007812 */ /* 0x000fe400078efcff */
[----:B------:R-:W-:Y:S02]  /*0480*/  @P2 LEA.HI.X R109, R79, UR9, RZ, 0x3, P6 ;  /* 0x000000094f6d2c11 */ /* 0x000fe4000b0f1cff */
[----:B------:R-:W-:Y:S02]  /*0490*/  @P2 LEA.HI.X R93, R63, UR9, RZ, 0x3, P1 ;  /* 0x000000093f5d2c11 */ /* 0x000fe400088f1cff */
[----:B------:R-:W-:Y:S02]  /*04a0*/  @P2 LEA.HI.X R153, R59, UR9, RZ, 0x3, P4 ;  /* 0x000000093b992c11 */ /* 0x000fe4000a0f1cff */
[----:B------:R-:W-:Y:S01]  /*04b0*/  @P2 LEA.HI.X R137, R41, UR9, RZ, 0x3, P5 ;  /* 0x0000000929892c11 */ /* 0x000fe2000a8f1cff */
[----:B------:R-:W5:Y:S01]  /*04c0*/  @P2 LDG.E.64 R108, desc[UR4][R108.64] ;  /* 0x000000046c6c2981 */ /* 0x000f62000c1e1b00 */
[----:B------:R-:W-:Y:S01]  /*04d0*/  IADD3.X R83, RZ, UR7, RZ, P0, !PT ;  /* 0x00000007ff537c10 */ /* 0x000fe200087fe4ff */
[----:B------:R-:W-:Y:S01]  /*04e0*/  ULDC.64 UR6, c[0x0][0x268] ;  /* 0x00009a0000067ab9 */ /* 0x000fe20000000a00 */
[----:B------:R-:W-:Y:S01]  /*04f0*/  @P2 LEA R96, P6, R67, UR8, 0x3 ;  /* 0x0000000843602c11 */ /* 0x000fe2000f8c18ff */
[----:B------:R-:W5:Y:S01]  /*0500*/  @P2 LDG.E.64 R92, desc[UR4][R92.64] ;  /* 0x000000045c5c2981 */ /* 0x000f62000c1e1b00 */
[----:B------:R-:W-:-:S02]  /*0510*/  SHF.R.U32.HI R42, RZ, 0x1d, R63 ;  /* 0x0000001dff2a7819 */ /* 0x000fc4000001163f */
[----:B------:R-:W-:Y:S01]  /*0520*/  @P3 IADD3 R90, P1, R60, UR10, RZ ;  /* 0x0000000a3c5a3c10 */ /* 0x000fe2000ff3e0ff */
[----:B------:R-:W5:Y:S01]  /*0530*/  @P2 LDG.E.64 R152, desc[UR4][R152.64] ;  /* 0x0000000498982981 */ /* 0x000f62000c1e1b00 */
[----:B------:R-:W-:Y:S02]  /*0540*/  @P2 LEA R4, P4, R37, UR8, 0x3 ;  /* 0x0000000825042c11 */ /* 0x000fe4000f8818ff */
[----:B------:R-:W-:Y:S01]  /*0550*/  @P2 LEA R12, P5, R34, UR8, 0x3 ;  /* 0x00000008220c2c11 */ /* 0x000fe2000f8a18ff */
[----:B------:R-:W5:Y:S01]  /*0560*/  @P2 LDG.E.64 R136, desc[UR4][R136.64] ;  /* 0x0000000488882981 */ /* 0x000f62000c1e1b00 */
[----:B------:R-:W-:Y:S02]  /*0570*/  SHF.R.U32.HI R45, RZ, 0x1d, R43 ;  /* 0x0000001dff2d7819 */ /* 0x000fe4000001162b */
[----:B------:R-:W-:Y:S02]  /*0580*/  @P3 IADD3 R86, P0, R52, UR10, RZ ;  /* 0x0000000a34563c10 */ /* 0x000fe4000ff1e0ff */
[----:B------:R-:W-:-:S02]  /*0590*/  SHF.L.U32 R56, R59, 0x3, RZ ;  /* 0x000000033b387819 */ /* 0x000fc400000006ff */
[----:B------:R-:W-:Y:S02]  /*05a0*/  SHF.L.U32 R48, R41, 0x3, RZ ;  /* 0x0000000329307819 */ /* 0x000fe400000006ff */
[----:B------:R-:W-:Y:S02]  /*05b0*/  @P2 LEA.HI.X R97, R67, UR9, RZ, 0x3, P6 ;  /* 0x0000000943612c11 */ /* 0x000fe4000b0f1cff */
[----:B------:R-:W-:Y:S02]  /*05c0*/  @P3 IADD3.X R91, R42, UR11, RZ, P1, !PT ;  /* 0x0000000b2a5b3c10 */ /* 0x000fe40008ffe4ff */
[----:B------:R-:W-:Y:S02]  /*05d0*/  @P2 LEA.HI.X R5, R37, UR9, RZ, 0x3, P4 ;  /* 0x0000000925052c11 */ /* 0x000fe4000a0f1cff */
[----:B------:R-:W-:Y:S01]  /*05e0*/  @P2 LEA.HI.X R13, R34, UR9, RZ, 0x3, P5 ;  /* 0x00000009220d2c11 */ /* 0x000fe2000a8f1cff */
[----:B------:R-:W5:Y:S01]  /*05f0*/  @P2 LDG.E.64 R96, desc[UR4][R96.64] ;  /* 0x0000000460602981 */ /* 0x000f62000c1e1b00 */
[----:B------:R-:W-:-:S02]  /*0600*/  @P3 IADD3.X R87, R45, UR11, RZ, P0, !PT ;  /* 0x0000000b2d573c10 */ /* 0x000fc400087fe4ff */
[----:B------:R-:W-:Y:S01]  /*0610*/  SHF.R.U32.HI R44, RZ, 0x1d, R59 ;  /* 0x0000001dff2c7819 */ /* 0x000fe2000001163b */
[----:B------:R-:W5:Y:S01]  /*0620*/  @P3 LDG.E.64 R90, desc[UR4][R90.64] ;  /* 0x000000045a5a3981 */ /* 0x000f62000c1e1b00 */
[----:B------:R-:W-:Y:S02]  /*0630*/  @P2 LEA R144, P6, R43, UR8, 0x3 ;  /* 0x000000082b902c11 */ /* 0x000fe4000f8c18ff */
[----:B------:R-:W-:Y:S01]  /*0640*/  @P2 LEA R84, P1, R39, UR8, 0x3 ;  /* 0x0000000827542c11 */ /* 0x000fe2000f8218ff */
[----:B------:R-:W5:Y:S01]  /*0650*/  @P3 LDG.E.64 R86, desc[UR4][R86.64] ;  /* 0x0000000456563981 */ /* 0x000f62000c1e1b00 */
[----:B------:R-:W-:Y:S02]  /*0660*/  @P2 LEA R20, P4, R30, UR8, 0x3 ;  /* 0x000000081e142c11 */ /* 0x000fe4000f8818ff */
[----:B------:R-:W-:Y:S01]  /*0670*/  @P3 IADD3 R88, P5, R56, UR10, RZ ;  /* 0x0000000a38583c10 */ /* 0x000fe2000ffbe0ff */
[----:B------:R-:W5:Y:S01]  /*0680*/  @P2 LDG.E.64 R4, desc[UR4][R4.64] ;  /* 0x0000000404042981 */ /* 0x000f62000c1e1b00 */
[----:B------:R-:W-:-:S02]  /*0690*/  SHF.R.U32.HI R46, RZ, 0x1d, R41 ;  /* 0x0000001dff2e7819 */ /* 0x000fc40000011629 */
[----:B------:R-:W-:Y:S01]  /*06a0*/  @P3 IADD3 R28, P0, R48, UR10, RZ ;  /* 0x0000000a301c3c10 */ /* 0x000fe2000ff1e0ff */
[----:B------:R-:W5:Y:S01]  /*06b0*/  @P2 LDG.E.64 R12, desc[UR4][R12.64] ;  /* 0x000000040c0c2981 */ /* 0x000f62000c1e1b00 */
[----:B------:R-:W-:Y:S02]  /*06c0*/  SHF.L.U32 R47, R39, 0x3, RZ ;  /* 0x00000003272f7819 */ /* 0x000fe400000006ff */
[----:B------:R-:W-:Y:S02]  /*06d0*/  SHF.L.U32 R116, R37, 0x3, RZ ;  /* 0x0000000325747819 */ /* 0x000fe400000006ff */
[----:B------:R-:W-:Y:S02]  /*06e0*/  SHF.L.U32 R118, R35, 0x3, RZ ;  /* 0x0000000323767819 */ /* 0x000fe400000006ff */
[----:B------:R-:W-:Y:S02]  /*06f0*/  SHF.R.U32.HI R132, RZ, 0x5, R2 ;  /* 0x00000005ff847819 */ /* 0x000fe40000011602 */
[----:B------:R-:W-:-:S02]  /*0700*/  @P2 LEA.HI.X R145, R43, UR9, RZ, 0x3, P6 ;  /* 0x000000092b912c11 */ /* 0x000fc4000b0f1cff */
[----:B------:R-:W-:Y:S02]  /*0710*/  @P2 LEA.HI.X R85, R39, UR9, RZ, 0x3, P1 ;  /* 0x0000000927552c11 */ /* 0x000fe400088f1cff */
[----:B------:R-:W-:Y:S02]  /*0720*/  @P2 LEA.HI.X R21, R30, UR9, RZ, 0x3, P4 ;  /* 0x000000091e152c11 */ /* 0x000fe4000a0f1cff */
[----:B------:R-:W-:Y:S01]  /*0730*/  @P3 IADD3.X R89, R44, UR11, RZ, P5, !PT ;  /* 0x0000000b2c593c10 */ /* 0x000fe2000affe4ff */
[----:B------:R-:W5:Y:S01]  /*0740*/  @P2 LDG.E.64 R144, desc[UR4][R144.64] ;  /* 0x0000000490902981 */ /* 0x000f62000c1e1b00 */
[----:B------:R-:W-:Y:S02]  /*0750*/  @P3 IADD3.X R29, R46, UR11, RZ, P0, !PT ;  /* 0x0000000b2e1d3c10 */ /* 0x000fe400087fe4ff */
[----:B------:R-:W-:Y:S01]  /*0760*/  @P2 LEA R8, P6, R35, UR8, 0x3 ;  /* 0x0000000823082c11 */ /* 0x000fe2000f8c18ff */
[----:B------:R-:W5:Y:S01]  /*0770*/  @P2 LDG.E.64 R84, desc[UR4][R84.64] ;  /* 0x0000000454542981 */ /* 0x000f62000c1e1b00 */
[----:B------:R-:W-:-:S02]  /*0780*/  @P2 LEA R16, P1, R31, UR8, 0x3 ;  /* 0x000000081f102c11 */ /* 0x000fc4000f8218ff */
[----:B------:R-:W-:Y:S01]  /*0790*/  SHF.R.U32.HI R50, RZ, 0x1d, R39 ;  /* 0x0000001dff327819 */ /* 0x000fe20000011627 */
[----:B------:R-:W5:Y:S01]  /*07a0*/  @P3 LDG.E.64 R88, desc[UR4][R88.64] ;  /* 0x0000000458583981 */ /* 0x000f62000c1e1b00 */
[----:B------:R-:W-:Y:S02]  /*07b0*/  SHF.R.U32.HI R51, RZ, 0x1d, R37 ;  /* 0x0000001dff337819 */ /* 0x000fe40000011625 */
[----:B------:R-:W-:Y:S01]  /*07c0*/  SHF.R.U32.HI R54, RZ, 0x1d, R35 ;  /* 0x0000001dff367819 */ /* 0x000fe20000011623 */
[----:B------:R-:W5:Y:S01]  /*07d0*/  @P3 LDG.E.64 R28, desc[UR4][R28.64] ;  /* 0x000000041c1c3981 */ /* 0x000f62000c1e1b00 */
[----:B------:R-:W-:Y:S02]  /*07e0*/  @P3 IADD3 R2, P0, R47, UR10, RZ ;  /* 0x0000000a2f023c10 */ /* 0x000fe4000ff1e0ff */
[----:B------:R-:W-:Y:S01]  /*07f0*/  @P3 IADD3 R6, P4, R116, UR10, RZ ;  /* 0x0000000a74063c10 */ /* 0x000fe2000ff9e0ff */
[----:B------:R-:W5:Y:S01]  /*0800*/  @P2 LDG.E.64 R20, desc[UR4][R20.64] ;  /* 0x0000000414142981 */ /* 0x000f62000c1e1b00 */
[----:B------:R-:W-:-:S02]  /*0810*/  @P3 IADD3 R10, P5, R118, UR10, RZ ;  /* 0x0000000a760a3c10 */ /* 0x000fc4000ffbe0ff */
[----:B------:R-:W-:Y:S02]  /*0820*/  SHF.L.U32 R120, R34, 0x3, RZ ;  /* 0x0000000322787819 */ /* 0x000fe400000006ff */
[----:B------:R-:W-:Y:S02]  /*0830*/  SHF.L.U32 R246, R31, 0x3, RZ ;  /* 0x000000031ff67819 */ /* 0x000fe400000006ff */
[----:B------:R-:W-:Y:S02]  /*0840*/  SHF.L.U32 R238, R30, 0x3, RZ ;  /* 0x000000031eee7819 */ /* 0x000fe400000006ff */
[----:B------:R-:W-:Y:S02]  /*0850*/  SHF.L.U32 R228, R0, 0x3, RZ ;  /* 0x0000000300e47819 */ /* 0x000fe400000006ff */
[----:B--2---:R-:W-:Y:S02]  /*0860*/  LEA R132, R3, R132, 0x2 ;  /* 0x0000008403847211 */ /* 0x004fe400078e10ff */
[----:B------:R-:W-:-:S02]  /*0870*/  @P2 LEA.HI.X R9, R35, UR9, RZ, 0x3, P6 ;  /* 0x0000000923092c11 */ /* 0x000fc4000b0f1cff */
[----:B------:R-:W-:Y:S02]  /*0880*/  @P2 LEA.HI.X R17, R31, UR9, RZ, 0x3, P1 ;  /* 0x000000091f112c11 */ /* 0x000fe400088f1cff */
[----:B------:R-:W-:Y:S02]  /*0890*/  @P3 IADD3.X R3, R50, UR11, RZ, P0, !PT ;  /* 0x0000000b32033c10 */ /* 0x000fe400087fe4ff */
[----:B------:R-:W-:Y:S01]  /*08a0*/  @P3 IADD3.X R7, R51, UR11, RZ, P4, !PT ;  /* 0x0000000b33073c10 */ /* 0x000fe2000a7fe4ff */
[----:B------:R-:W5:Y:S01]  /*08b0*/  @P2 LDG.E.64 R8, desc[UR4][R8.64] ;  /* 0x0000000408082981 */ /* 0x000f62000c1e1b00 */
[----:B------:R-:W-:Y:S02]  /*08c0*/  @P3 IADD3.X R11, R54, UR11, RZ, P5, !PT ;  /* 0x0000000b360b3c10 */ /* 0x000fe4000affe4ff */
[----:B------:R-:W-:Y:S01]  /*08d0*/  @P2 LEA R24, P6, R0, UR8, 0x3 ;  /* 0x0000000800182c11 */ /* 0x000fe2000f8c18ff */
[----:B------:R-:W5:Y:S01]  /*08e0*/  @P3 LDG.E.64 R2, desc[UR4][R2.64] ;  /* 0x0000000402023981 */ /* 0x000f62000c1e1b00 */
[----:B------:R-:W-:-:S02]  /*08f0*/  SHF.R.U32.HI R55, RZ, 0x1d, R34 ;  /* 0x0000001dff377819 */ /* 0x000fc40000011622 */
        /* <DEDUP_REMOVED lines=9> */
[----:B------:R-:W-:Y:S01]  /*0990*/  @P3 IADD3 R26, P5, R228, UR10, RZ ;  /* 0x0000000ae41a3c10 */ /* 0x000fe2000ffbe0ff */
[----:B------:R-:W-:Y:S01]  /*09a0*/  ULDC UR10, c[0x0][0x214] ;  /* 0x00008500000a7ab9 */ /* 0x000fe20000000800 */
[----:B------:R-:W-:Y:S01]  /*09b0*/  @P2 LEA.HI.X R25, R0, UR9, RZ, 0x3, P6 ;  /* 0x0000000900192c11 */ /* 0x000fe2000b0f1cff */
[----:B------:R-:W-:Y:S01]  /*09c0*/  ULDC.64 UR8, c[0x0][0x230] ;  /* 0x00008c0000087ab9 */ /* 0x000fe20000000a00 */
[----:B------:R-:W-:Y:S02]  /*09d0*/  @P3 IADD3.X R15, R55, UR11, RZ, P1, !PT ;  /* 0x0000000b370f3c10 */ /* 0x000fe40008ffe4ff */
[----:B------:R-:W-:Y:S02]  /*09e0*/  @P3 IADD3.X R19, R58, UR11, RZ, P0, !PT ;  /* 0x0000000b3a133c10 */ /* 0x000fe400087fe4ff */
[----:B------:R-:W-:Y:S01]  /*09f0*/  @P3 IADD3.X R23, R62, UR11, RZ, P4, !PT ;  /* 0x0000000b3e173c10 */ /* 0x000fe2000a7fe4ff */
[----:B------:R-:W5:Y:S01]  /*0a00*/  @P2 LDG.E.64 R24, desc[UR4][R24.64] ;  /* 0x0000000418182981 */ /* 0x000f62000c1e1b00 */
[----:B------:R-:W-:-:S03]  /*0a10*/  @P3 IADD3.X R27, R66, UR11, RZ, P5, !PT ;  /* 0x0000000b421b3c10 */ /* 0x000fc6000affe4ff */
[----:B------:R-:W5:Y:S04]  /*0a20*/  @P3 LDG.E.64 R14, desc[UR4][R14.64] ;  /* 0x000000040e0e3981 */ /* 0x000f68000c1e1b00 */
[----:B------:R-:W5:Y:S04]  /*0a30*/  @P3 LDG.E.64 R18, desc[UR4][R18.64] ;  /* 0x0000000412123981 */ /* 0x000f68000c1e1b00 */
[----:B------:R-:W5:Y:S04]  /*0a40*/  @P3 LDG.E.64 R22, desc[UR4][R22.64] ;  /* 0x0000000416163981 */ /* 0x000f68000c1e1b00 */
[----:B------:R-:W5:Y:S01]  /*0a50*/  @P3 LDG.E.64 R26, desc[UR4][R26.64] ;  /* 0x000000041a1a3981 */ /* 0x000f62000c1e1b00 */
[----:B------:R-:W-:-:S04]  /*0a60*/  IADD3 R80, P4, R80, UR6, RZ ;  /* 0x0000000650507c10 */ /* 0x000fc8000ff9e0ff */
[----:B------:R-:W-:Y:S02]  /*0a70*/  IADD3.X R81, RZ, UR7, RZ, P4, !PT ;  /* 0x00000007ff517c10 */ /* 0x000fe4000a7fe4ff */
[----:B------:R-:W-:Y:S02]  /*0a80*/  IADD3 R64, P4, R64, UR6, RZ ;  /* 0x0000000640407c10 */ /* 0x000fe4000ff9e0ff */
[----:B------:R-:W-:Y:S02]  /*0a90*/  IADD3 R72, P1, R72, UR6, RZ ;  /* 0x0000000648487c10 */ /* 0x000fe4000ff3e0ff */
[----:B------:R-:W-:Y:S02]  /*0aa0*/  IADD3.X R65, R49, UR7, RZ, P4, !PT ;  /* 0x0000000731417c10 */ /* 0x000fe4000a7fe4ff */
[----:B------:R-:W-:Y:S02]  /*0ab0*/  IADD3 R48, P4, R48, UR6, RZ ;  /* 0x0000000630307c10 */ /* 0x000fe4000ff9e0ff */
[----:B------:R-:W-:-:S02]  /*0ac0*/  IADD3 R68, P5, R68, UR6, RZ ;  /* 0x0000000644447c10 */ /* 0x000fc4000ffbe0ff */
[----:B------:R-:W-:Y:S02]  /*0ad0*/  IADD3.X R73, R38, UR7, RZ, P1, !PT ;  /* 0x0000000726497c10 */ /* 0x000fe40008ffe4ff */
[----:B------:R-:W-:Y:S02]  /*0ae0*/  IADD3 R56, P1, R56, UR6, RZ ;  /* 0x0000000638387c10 */ /* 0x000fe4000ff3e0ff */
[----:B------:R-:W-:Y:S02]  /*0af0*/  IADD3.X R49, R46, UR7, RZ, P4, !PT ;  /* 0x000000072e317c10 */ /* 0x000fe4000a7fe4ff */
[----:B------:R-:W-:Y:S02]  /*0b00*/  IADD3 R118, P4, R118, UR6, RZ ;  /* 0x0000000676767c10 */ /* 0x000fe4000ff9e0ff */
[----:B------:R-:W-:Y:S02]  /*0b10*/  IADD3.X R69, R40, UR7, RZ, P5, !PT ;  /* 0x0000000728457c10 */ /* 0x000fe4000affe4ff */
[----:B------:R-:W-:-:S02]  /*0b20*/  IADD3 R52, P5, R52, UR6, RZ ;  /* 0x0000000634347c10 */ /* 0x000fc4000ffbe0ff */
[----:B------:R-:W-:Y:S02]  /*0b30*/  IADD3.X R57, R44, UR7, RZ, P1, !PT ;  /* 0x000000072c397c10 */ /* 0x000fe40008ffe4ff */
[----:B------:R-:W-:Y:S02]  /*0b40*/  IADD3 R76, P6, R76, UR6, RZ ;  /* 0x000000064c4c7c10 */ /* 0x000fe4000ffde0ff */
[----:B------:R-:W-:Y:S02]  /*0b50*/  IADD3 R44, P1, R47, UR6, RZ ;  /* 0x000000062f2c7c10 */ /* 0x000fe4000ff3e0ff */
[----:B------:R-:W-:Y:S02]  /*0b60*/  IADD3.X R119, R54, UR7, RZ, P4, !PT ;  /* 0x0000000736777c10 */ /* 0x000fe4000a7fe4ff */
[----:B------:R-:W-:Y:S02]  /*0b70*/  ISETP.GE.AND P4, PT, R132, UR10, PT ;  /* 0x0000000a84007c0c */ /* 0x000fe4000bf86270 */
[----:B------:R-:W-:-:S02]  /*0b80*/  IADD3.X R53, R45, UR7, RZ, P5, !PT ;  /* 0x000000072d357c10 */ /* 0x000fc4000affe4ff */
[----:B------:R-:W-:Y:S02]  /*0b90*/  IADD3.X R77, R36, UR7, RZ, P6, !PT ;  /* 0x00000007244d7c10 */ /* 0x000fe4000b7fe4ff */
[----:B------:R-:W-:Y:S02]  /*0ba0*/  IADD3.X R45, R50, UR7, RZ, P1, !PT ;  /* 0x00000007322d7c10 */ /* 0x000fe40008ffe4ff */
[----:B------:R-:W-:Y:S02]  /*0bb0*/  IADD3 R60, P6, R60, UR6, RZ ;  /* 0x000000063c3c7c10 */ /* 0x000fe4000ffde0ff */
[----:B------:R-:W-:Y:S02]  /*0bc0*/  IADD3 R116, P5, R116, UR6, RZ ;  /* 0x0000000674747c10 */ /* 0x000fe4000ffbe0ff */
[----:B------:R-:W-:Y:S02]  /*0bd0*/  IADD3 R246, P1, R246, UR6, RZ ;  /* 0x00000006f6f67c10 */ /* 0x000fe4000ff3e0ff */
[----:B------:R-:W-:-:S02]  /*0be0*/  IADD3.X R61, R42, UR7, RZ, P6, !PT ;  /* 0x000000072a3d7c10 */ /* 0x000fc4000b7fe4ff */
[----:B------:R-:W-:Y:S02]  /*0bf0*/  IADD3.X R117, R51, UR7, RZ, P5, !PT ;  /* 0x0000000733757c10 */ /* 0x000fe4000affe4ff */
[----:B------:R-:W-:Y:S02]  /*0c00*/  IADD3.X R247, R58, UR7, RZ, P1, !PT ;  /* 0x000000073af77c10 */ /* 0x000fe40008ffe4ff */
[----:B---3--:R-:W-:Y:S02]  /*0c10*/  LOP3.LUT P0, RZ, R32, UR8, RZ, 0xfc, !PT ;  /* 0x0000000820ff7c12 */ /* 0x008fe4000f80fcff */
[----:B------:R-:W-:Y:S02]  /*0c20*/  IADD3 R120, P6, R120, UR6, RZ ;  /* 0x0000000678787c10 */ /* 0x000fe4000ffde0ff */
[----:B------:R-:W-:Y:S02]  /*0c30*/  IADD3 R238, P5, R238, UR6, RZ ;  /* 0x00000006eeee7c10 */ /* 0x000fe4000ffbe0ff */
[----:B------:R-:W-:-:S02]  /*0c40*/  IADD3 R228, P1, R228, UR6, RZ ;  /* 0x00000006e4e47c10 */ /* 0x000fc4000ff3e0ff */
[----:B------:R-:W-:Y:S02]  /*0c50*/  IADD3.X R121, R55, UR7, RZ, P6, !PT ;  /* 0x0000000737797c10 */ /* 0x000fe4000b7fe4ff */
[----:B------:R-:W-:Y:S02]  /*0c60*/  IADD3.X R239, R62, UR7, RZ, P5, !PT ;  /* 0x000000073eef7c10 */ /* 0x000fe4000affe4ff */
[----:B------:R-:W-:Y:S02]  /*0c70*/  IADD3.X R229, R66, UR7, RZ, P1, !PT ;  /* 0x0000000742e57c10 */ /* 0x000fe40008ffe4ff */
[----:B------:R-:W-:Y:S01]  /*0c80*/  LOP3.LUT P0, RZ, R33, UR9, RZ, 0xfc, P0 ;  /* 0x0000000921ff7c12 */ /* 0x000fe2000800fcff */
[----:B0-----:R-:W-:-:S12]  /*0c90*/  @P4 EXIT ;  /* 0x000000000000494d */ /* 0x001fd80003800000 */
[----:B------:R-:W2:Y:S01]  /*0ca0*/  LDG.E.64 R82, desc[UR4][R82.64] ;  /* 0x0000000452527981 */ /* 0x000ea2000c1e1b00 */
[----:B------:R-:W-:-:S03]  /*0cb0*/  IMAD.WIDE.U32 R78, R79, 0x8, R112 ;  /* 0x000000084f4e7825 */ /* 0x000fc600078e0070 */
[----:B------:R-:W3:Y:S01]  /*0cc0*/  LDG.E.64 R80, desc[UR4][R80.64] ;  /* 0x0000000450507981 */ /* 0x000ee2000c1e1b00 */
[----:B------:R-:W-:-:S03]  /*0cd0*/  IMAD.WIDE.U32 R74, R75, 0x8, R112 ;  /* 0x000000084b4a7825 */ /* 0x000fc600078e0070 */
[----:B------:R-:W4:Y:S01]  /*0ce0*/  LDG.E.64 R76, desc[UR4][R76.64] ;  /* 0x000000044c4c7981 */ /* 0x000f22000c1e1b00 */
        /* <DEDUP_REMOVED lines=13> */
[----:B------:R-:W4:Y:S04]  /*0dc0*/  LDG.E.64 R48, desc[UR4][R48.64] ;  /* 0x0000000430307981 */ /* 0x000f28000c1e1b00 */
[----:B------:R-:W4:Y:S01]  /*0dd0*/  LDG.E.64 R44, desc[UR4][R44.64] ;  /* 0x000000042c2c7981 */ /* 0x000f22000c1e1b00 */
[----:B------:R-:W-:Y:S01]  /*0de0*/  ISETP.NE.U32.AND P1, PT, R32, RZ, PT ;  /* 0x000000ff2000720c */ /* 0x000fe20003f25070 */
[--C-:B------:R-:W-:Y:S02]  /*0df0*/  IMAD.WIDE.U32 R114, R31, 0x8, R112.reuse ;  /* 0x000000081f727825 */ /* 0x100fe400078e0070 */
[----:B------:R-:W4:Y:S02]  /*0e00*/  LDG.E.64 R246, desc[UR4][R246.64] ;  /* 0x00000004f6f67981 */ /* 0x000f24000c1e1b00 */
[----:B------:R-:W-:-:S02]  /*0e10*/  IMAD.WIDE.U32 R244, R30, 0x8, R112 ;  /* 0x000000081ef47825 */ /* 0x000fc400078e0070 */
[----:B------:R-:W4:Y:S02]  /*0e20*/  LDG.E.64 R238, desc[UR4][R238.64] ;  /* 0x00000004eeee7981 */ /* 0x000f24000c1e1b00 */
[----:B------:R-:W-:Y:S02]  /*0e30*/  IMAD.WIDE.U32 R234, R0, 0x8, R112 ;  /* 0x0000000800ea7825 */ /* 0x000fe400078e0070 */
[----:B------:R-:W4:Y:S01]  /*0e40*/  LDG.E.64 R228, desc[UR4][R228.64] ;  /* 0x00000004e4e47981 */ /* 0x000f22000c1e1b00 */
[----:B-----5:R-:W-:Y:S02]  /*0e50*/  @!P2 CS2R R152, SRZ ;  /* 0x000000000098a805 */ /* 0x020fe4000001ff00 */
[----:B------:R-:W-:Y:S02]  /*0e60*/  @!P3 CS2R R88, SRZ ;  /* 0x000000000058b805 */ /* 0x000fe4000001ff00 */
[----:B------:R-:W-:Y:S01]  /*0e70*/  @!P3 CS2R R90, SRZ ;  /* 0x00000000005ab805 */ /* 0x000fe2000001ff00 */
[----:B------:R-:W4:Y:S01]  /*0e80*/  LDG.E.64 R78, desc[UR4][R78.64] ;  /* 0x000000044e4e7981 */ /* 0x000f22000c1e1b00 */
[----:B------:R-:W-:-:S02]  /*0e90*/  @!P2 CS2R R92, SRZ ;  /* 0x00000000005ca805 */ /* 0x000fc4000001ff00 */
[----:B------:R-:W-:Y:S02]  /*0ea0*/  @!P3 CS2R R94, SRZ ;  /* 0x00000000005eb805 */ /* 0x000fe4000001ff00 */
[----:B------:R-:W-:Y:S01]  /*0eb0*/  @!P3 CS2R R98, SRZ ;  /* 0x000000000062b805 */ /* 0x000fe2000001ff00 */
[----:B------:R-:W4:Y:S01]  /*0ec0*/  LDG.E.64 R74, desc[UR4][R74.64] ;  /* 0x000000044a4a7981 */ /* 0x000f22000c1e1b00 */
[----:B------:R-:W-:Y:S02]  /*0ed0*/  @!P2 CS2R R96, SRZ ;  /* 0x000000000060a805 */ /* 0x000fe4000001ff00 */
        /* <DEDUP_REMOVED lines=23> */
[--C-:B------:R-:W-:Y:S01]  /*1050*/  IMAD.WIDE.U32 R42, R37, 0x8, R112.reuse ;  /* 0x00000008252a7825 */ /* 0x100fe200078e0070 */
[----:B------:R-:W-:Y:S02]  /*1060*/  @!P2 CS2R R12, SRZ ;  /* 0x00000000000ca805 */ /* 0x000fe4000001ff00 */
[----:B------:R-:W-:Y:S01]  /*1070*/  @!P3 CS2R R14, SRZ ;  /* 0x00000000000eb805 */ /* 0x000fe2000001ff00 */
[----:B------:R-:W4:Y:S01]  /*1080*/  LDG.E.64 R46, desc[UR4][R46.64] ;  /* 0x000000042e2e7981 */ /* 0x000f22000c1e1b00 */
[----:B------:R-:W-:Y:S01]  /*1090*/  IMAD.WIDE.U32 R38, R35, 0x8, R112 ;  /* 0x0000000823267825 */ /* 0x000fe200078e0070 */
[----:B------:R-:W-:-:S02]  /*10a0*/  @!P2 CS2R R16, SRZ ;  /* 0x000000000010a805 */ /* 0x000fc4000001ff00 */
[----:B------:R-:W-:Y:S01]  /*10b0*/  @!P3 CS2R R18, SRZ ;  /* 0x000000000012b805 */ /* 0x000fe2000001ff00 */
[----:B------:R-:W4:Y:S01]  /*10c0*/  LDG.E.64 R42, desc[UR4][R42.64] ;  /* 0x000000042a2a7981 */ /* 0x000f22000c1e1b00 */
[----:B------:R-:W-:Y:S01]  /*10d0*/  IMAD.WIDE.U32 R34, R34, 0x8, R112 ;  /* 0x0000000822227825 */ /* 0x000fe200078e0070 */
[----:B------:R-:W-:Y:S02]  /*10e0*/  @!P2 CS2R R20, SRZ ;  /* 0x000000000014a805 */ /* 0x000fe4000001ff00 */
[----:B------:R-:W-:Y:S01]  /*10f0*/  @!P3 CS2R R22, SRZ ;  /* 0x000000000016b805 */ /* 0x000fe2000001ff00 */
[----:B------:R-:W4:Y:S01]  /*1100*/  LDG.E.64 R40, desc[UR4][R116.64] ;  /* 0x0000000474287981 */ /* 0x000f22000c1e1b00 */
[----:B------:R-:W-:Y:S02]  /*1110*/  @!P2 CS2R R24, SRZ ;  /* 0x000000000018a805 */ /* 0x000fe4000001ff00 */
[----:B------:R-:W-:Y:S01]  /*1120*/  @!P3 CS2R R26, SRZ ;  /* 0x00000000001ab805 */ /* 0x000fe2000001ff00 */
[----:B------:R-:W-:Y:S01]  /*1130*/  ULDC.U8 UR6, c[0x0][0x2a0] ;  /* 0x0000a80000067ab9 */ /* 0x000fe20000000000 */
[----:B------:R-:W4:Y:S01]  /*1140*/  LDG.E.64 R38, desc[UR4][R38.64] ;  /* 0x0000000426267981 */ /* 0x000f22000c1e1b00 */
[----:B------:R-:W-:Y:S01]  /*1150*/  ULDC UR7, c[0x0][0x218] ;  /* 0x0000860000077ab9 */ /* 0x000fe20000000800 */
[----:B------:R-:W-:Y:S01]  /*1160*/  ULDC UR8, c[0x0][0x2d8] ;  /* 0x0000b60000087ab9 */ /* 0x000fe20000000800 */
[----:B------:R-:W-:Y:S01]  /*1170*/  ULDC.64 UR16, c[0x0][0x230] ;  /* 0x00008c0000107ab9 */ /* 0x000fe20000000a00 */
[----:B------:R-:W4:Y:S01]  /*1180*/  LDG.E.64 R36, desc[UR4][R118.64] ;  /* 0x0000000476247981 */ /* 0x000f22000c1e1b00 */
[----:B------:R-:W-:Y:S01]  /*1190*/  ULDC.64 UR14, c[0x0][0x228] ;  /* 0x00008a00000e7ab9 */ /* 0x000fe20000000a00 */
[----:B------:R-:W-:Y:S01]  /*11a0*/  ULDC.64 UR10, c[0x0][0x2b8] ;  /* 0x0000ae00000a7ab9 */ /* 0x000fe20000000a00 */
[----:B------:R-:W-:Y:S01]  /*11b0*/  ULDC.64 UR12, c[0x0][0x2c0] ;  /* 0x0000b000000c7ab9 */ /* 0x000fe20000000a00 */
[----:B------:R-:W4:Y:S01]  /*11c0*/  LDG.E.64 R34, desc[UR4][R34.64] ;  /* 0x0000000422227981 */ /* 0x000f22000c1e1b00 */
[----:B------:R-:W-:-:S03]  /*11d0*/  ISETP.NE.AND.EX P1, PT, R33, RZ, PT, P1 ;  /* 0x000000ff2100720c */ /* 0x000fc60003f25310 */
[----:B------:R-:W4:Y:S04]  /*11e0*/  LDG.E.64 R32, desc[UR4][R120.64] ;  /* 0x0000000478207981 */ /* 0x000f28000c1e1b00 */
[----:B------:R-:W4:Y:S04]  /*11f0*/  LDG.E.64 R30, desc[UR4][R114.64] ;  /* 0x00000004721e7981 */ /* 0x000f28000c1e1b00 */
[----:B------:R-:W4:Y:S04]  /*1200*/  LDG.E.64 R244, desc[UR4][R244.64] ;  /* 0x00000004f4f47981 */ /* 0x000f28000c1e1b00 */
[----:B------:R-:W4:Y:S01]  /*1210*/  LDG.E.64 R234, desc[UR4][R234.64] ;  /* 0x00000004eaea7981 */ /* 0x000f22000c1e1b00 */
[----:B------:R-:W-:Y:S01]  /*1220*/  SHF.R.U64 R174, R152, 0x10, R153 ;  /* 0x0000001098ae7819 */ /* 0x000fe20000001299 */
[----:B------:R-:W-:Y:S01]  /*1230*/  HADD2.F32 R177, -RZ, R152.H0_H0 ;  /* 0x20000098ffb17230 */ /* 0x000fe20000004100 */
[--C-:B------:R-:W-:Y:S01]  /*1240*/  SHF.R.U64 R171, R88, 0x10, R89.reuse ;  /* 0x0000001058ab7819 */ /* 0x100fe20000001259 */
[----:B------:R-:W-:Y:S01]  /*1250*/  HADD2.F32 R152, -RZ, R89.H0_H0 ;  /* 0x20000059ff987230 */ /* 0x000fe20000004100 */
[----:B------:R-:W-:Y:S01]  /*1260*/  SHF.R.U32.HI R150, RZ, 0x10, R89 ;  /* 0x00000010ff967819 */ /* 0x000fe20000011659 */
[----:B------:R-:W-:Y:S01]  /*1270*/  HADD2.F32 R185, -RZ, R90.H0_H0 ;  /* 0x2000005affb97230 */ /* 0x000fe20000004100 */
[----:B------:R-:W-:Y:S01]  /*1280*/  SHF.R.U64 R183, R90, 0x10, R91 ;  /* 0x000000105ab77819 */ /* 0x000fe2000000125b */
[----:B------:R-:W-:Y:S01]  /*1290*/  HADD2.F32 R186, -RZ, R92.H0_H0 ;  /* 0x2000005cffba7230 */ /* 0x000fe20000004100 */
[----:B------:R-:W-:Y:S01]  /*12a0*/  SHF.R.U64 R184, R92, 0x10, R93 ;  /* 0x000000105cb87819 */ /* 0x000fe2000000125d */
[----:B------:R-:W-:Y:S01]  /*12b0*/  HADD2.F32 R189, -RZ, R95.H0_H0 ;  /* 0x2000005fffbd7230 */ /* 0x000fe20000004100 */
[----:B------:R-:W-:-:S02]  /*12c0*/  SHF.R.U64 R191, R94, 0x10, R95 ;  /* 0x000000105ebf7819 */ /* 0x000fc4000000125f */
[----:B------:R-:W-:Y:S01]  /*12d0*/  SHF.R.U32.HI R187, RZ, 0x10, R95 ;  /* 0x00000010ffbb7819 */ /* 0x000fe2000001165f */
[----:B------:R-:W-:Y:S01]  /*12e0*/  HADD2.F32 R201, -RZ, R98.H0_H0 ;  /* 0x20000062ffc97230 */ /* 0x000fe20000004100 */
[----:B------:R-:W-:Y:S01]  /*12f0*/  SHF.R.U64 R199, R98, 0x10, R99 ;  /* 0x0000001062c77819 */ /* 0x000fe20000001263 */
[----:B------:R-:W-:Y:S01]  /*1300*/  HADD2.F32 R190, -RZ, R97.H0_H0 ;  /* 0x20000061ffbe7230 */ /* 0x000fe20000004100 */
[--C-:B------:R-:W-:Y:S01]  /*1310*/  SHF.R.U64 R192, R96, 0x10, R97.reuse ;  /* 0x0000001060c07819 */ /* 0x100fe20000001261 */
[----:B------:R-:W-:Y:S01]  /*1320*/  HADD2.F32 R198, -RZ, R101.H0_H0 ;  /* 0x20000065ffc67230 */ /* 0x000fe20000004100 */
[----:B------:R-:W-:Y:S02]  /*1330*/  SHF.R.U32.HI R188, RZ, 0x10, R97 ;  /* 0x00000010ffbc7819 */ /* 0x000fe40000011661 */
[--C-:B------:R-:W-:Y:S02]  /*1340*/  SHF.R.U64 R200, R100, 0x10, R101.reuse ;  /* 0x0000001064c87819 */ /* 0x100fe40000001265 */
[----:B------:R-:W-:Y:S01]  /*1350*/  SHF.R.U32.HI R196, RZ, 0x10, R101 ;  /* 0x00000010ffc47819 */ /* 0x000fe20000011665 */
[----:B------:R-:W-:Y:S01]  /*1360*/  HADD2.F32 R210, -RZ, R104.H0_H0 ;  /* 0x20000068ffd27230 */ /* 0x000fe20000004100 */
[----:B------:R-:W-:Y:S01]  /*1370*/  SHF.R.U64 R208, R104, 0x10, R105 ;  /* 0x0000001068d07819 */ /* 0x000fe20000001269 */
[----:B------:R-:W-:Y:S01]  /*1380*/  HADD2.F32 R205, -RZ, R103.H0_H0 ;  /* 0x20000067ffcd7230 */ /* 0x000fe20000004100 */
[----:B------:R-:W-:-:S02]  /*1390*/  SHF.R.U64 R207, R102, 0x10, R103 ;  /* 0x0000001066cf7819 */ /* 0x000fc40000001267 */
[--C-:B--2---:R-:W-:Y:S01]  /*13a0*/  SHF.R.U64 R89, R82, 0x10, R83.reuse ;  /* 0x0000001052597819 */ /* 0x104fe20000001253 */
[----:B------:R-:W-:Y:S01]  /*13b0*/  HADD2.F32 R82, -RZ, R82.H0_H0 ;  /* 0x20000052ff527230 */ /* 0x000fe20000004100 */
[----:B------:R-:W-:Y:S01]  /*13c0*/  SHF.R.U32.HI R90, RZ, 0x10, R83 ;  /* 0x00000010ff5a7819 */ /* 0x000fe20000011653 */
[----:B------:R-:W-:Y:S02]  /*13d0*/  HADD2.F32 R83, -RZ, R83.H0_H0 ;  /* 0x20000053ff537230 */ /* 0x000fe40000004100 */
[----:B---3--:R-:W-:Y:S01]  /*13e0*/  HADD2.F32 R92, -RZ, R80.H0_H0 ;  /* 0x20000050ff5c7230 */ /* 0x008fe20000004100 */
[----:B------:R0:W-:Y:S04]  /*13f0*/  STL [R1+0x1a4], R82 ;  /* 0x0001a45201007387 */ /* 0x0001e80000100800 */
[----:B------:R1:W-:Y:S04]  /*1400*/  STL [R1+0x19c], R83 ;  /* 0x00019c5301007387 */ /* 0x0003e80000100800 */
[----:B------:R4:W-:Y:S01]  /*1410*/  STL [R1+0x1a0], R92 ;  /* 0x0001a05c01007387 */ /* 0x0009e20000100800 */
[--C-:B0-----:R-:W-:Y:S01]  /*1420*/  SHF.R.U64 R82, R80, 0x10, R81.reuse ;  /* 0x0000001050527819 */ /* 0x101fe20000001251 */
[----:B-1----:R-:W-:Y:S01]  /*1430*/  HADD2.F32 R83, -RZ, R81.H0_H0 ;  /* 0x20000051ff537230 */ /* 0x002fe20000004100 */
[----:B------:R-:W-:-:S04]  /*1440*/  SHF.R.U32.HI R80, RZ, 0x10, R81 ;  /* 0x00000010ff507819 */ /* 0x000fc80000011651 */
[----:B------:R0:W-:Y:S01]  /*1450*/  STL [R1+0x190], R83 ;  /* 0x0001905301007387 */ /* 0x0001e20000100800 */
[----:B----4-:R-:W-:Y:S01]  /*1460*/  HADD2.F32 R92, -RZ, R76.H0_H0 ;  /* 0x2000004cff5c7230 */ /* 0x010fe20000004100 */
[--C-:B------:R-:W-:Y:S01]  /*1470*/  SHF.R.U64 R81, R78, 0x10, R79.reuse ;  /* 0x000000104e517819 */ /* 0x100fe2000000124f */
[----:B------:R-:W-:Y:S01]  /*1480*/  HADD2.F32 R78, -RZ, R78.H0_H0 ;  /* 0x2000004eff4e7230 */ /* 0x000fe20000004100 */
[----:B0-----:R-:W-:Y:S01]  /*1490*/  SHF.R.U32.HI R83, RZ, 0x10, R79 ;  /* 0x00000010ff537819 */ /* 0x001fe2000001164f */
[----:B------:R-:W-:-:S03]  /*14a0*/  HADD2.F32 R79, -RZ, R79.H0_H0 ;  /* 0x2000004fff4f7230 */ /* 0x000fc60000004100 */
[----:B------:R0:W-:Y:S04]  /*14b0*/  STL [R1+0x184], R78 ;  /* 0x0001844e01007387 */ /* 0x0001e80000100800 */
[----:B------:R1:W-:Y:S04]  /*14c0*/  STL [R1+0x174], R79 ;  /* 0x0001744f01007387 */ /* 0x0003e80000100800 */
[----:B------:R2:W-:Y:S01]  /*14d0*/  STL [R1+0x180], R92 ;  /* 0x0001805c01007387 */ /* 0x0005e20000100800 */
[--C-:B0-----:R-:W-:Y:S01]  /*14e0*/  SHF.R.U64 R78, R76, 0x10, R77.reuse ;  /* 0x000000104c4e7819 */ /* 0x101fe2000000124d */
[----:B-1----:R-:W-:Y:S01]  /*14f0*/  HADD2.F32 R79, -RZ, R77.H0_H0 ;  /* 0x2000004dff4f7230 */ /* 0x002fe20000004100 */
[----:B------:R-:W-:-:S02]  /*1500*/  SHF.R.U32.HI R76, RZ, 0x10, R77 ;  /* 0x00000010ff4c7819 */ /* 0x000fc4000001164d */
[----:B------:R-:W-:Y:S01]  /*1510*/  SHF.R.U64 R77, R74, 0x10, R75 ;  /* 0x000000104a4d7819 */ /* 0x000fe2000000124b */
[----:B------:R-:W-:Y:S01]  /*1520*/  HADD2.F32 R74, -RZ, R74.H0_H0 ;  /* 0x2000004aff4a7230 */ /* 0x000fe20000004100 */
[----:B------:R0:W-:Y:S01]  /*1530*/  STL [R1+0x170], R79 ;  /* 0x0001704f01007387 */ /* 0x0001e20000100800 */
[----:B--2---:R-:W-:-:S03]  /*1540*/  HADD2.F32 R92, -RZ, R72.H0_H0 ;  /* 0x20000048ff5c7230 */ /* 0x004fc60000004100 */
[----:B------:R1:W-:Y:S01]  /*1550*/  STL [R1+0x164], R74 ;  /* 0x0001644a01007387 */ /* 0x0003e20000100800 */
[----:B0-----:R-:W-:Y:S01]  /*1560*/  SHF.R.U32.HI R79, RZ, 0x10, R75 ;  /* 0x00000010ff4f7819 */ /* 0x001fe2000001164b */
[----:B------:R-:W-:-:S05]  /*1570*/  HADD2.F32 R75, -RZ, R75.H0_H0 ;  /* 0x2000004bff4b7230 */ /* 0x000fca0000004100 */
[----:B------:R0:W-:Y:S01]  /*1580*/  STL [R1+0x154], R75 ;  /* 0x0001544b01007387 */ /* 0x0001e20000100800 */
[--C-:B-1----:R-:W-:Y:S02]  /*1590*/  SHF.R.U64 R74, R72, 0x10, R73.reuse ;  /* 0x00000010484a7819 */ /* 0x102fe40000001249 */
[----:B------:R-:W-:Y:S01]  /*15a0*/  SHF.R.U32.HI R72, RZ, 0x10, R73 ;  /* 0x00000010ff487819 */ /* 0x000fe20000011649 */
[----:B------:R1:W-:Y:S01]  /*15b0*/  STL [R1+0x160], R92 ;  /* 0x0001605c01007387 */ /* 0x0003e20000100800 */
[----:B0-----:R-:W-:Y:S01]  /*15c0*/  HADD2.F32 R75, -RZ, R73.H0_H0 ;  /* 0x20000049ff4b7230 */ /* 0x001fe20000004100 */
[----:B------:R-:W-:Y:S01]  /*15d0*/  SHF.R.U64 R73, R70, 0x10, R71 ;  /* 0x0000001046497819 */ /* 0x000fe20000001247 */
[----:B------:R-:W-:-:S03]  /*15e0*/  HADD2.F32 R70, -RZ, R70.H0_H0 ;  /* 0x20000046ff467230 */ /* 0x000fc60000004100 */
[----:B------:R0:W-:Y:S01]  /*15f0*/  STL [R1+0x150], R75 ;  /* 0x0001504b01007387 */ /* 0x0001e20000100800 */
[----:B-1----:R-:W-:-:S03]  /*1600*/  HADD2.F32 R92, -RZ, R68.H0_H0 ;  /* 0x20000044ff5c7230 */ /* 0x002fc60000004100 */
        /* <DEDUP_REMOVED lines=74> */
[----:B------:R-:W-:Y:S01]  /*1ab0*/  HADD2.F32 R47, -RZ, R47.H0_H0 ;  /* 0x2000002fff2f7230 */ /* 0x000fe20000004100 */
[----:B-1----:R-:W-:-:S04]  /*1ac0*/  SHF.R.U64 R46, R44, 0x10, R45 ;  /* 0x000000102c2e7819 */ /* 0x002fc8000000122d */
[----:B------:R0:W-:Y:S01]  /*1ad0*/  STL [R1+0x74], R47 ;  /* 0x0000742f01007387 */ /* 0x0001e20000100800 */
[----:B------:R-:W-:-:S03]  /*1ae0*/  SHF.R.U32.HI R44, RZ, 0x10, R45 ;  /* 0x00000010ff2c7819 */ /* 0x000fc6000001162d */
[----:B------:R1:W-:Y:S01]  /*1af0*/  STL [R1+0x80], R92 ;  /* 0x0000805c01007387 */ /* 0x0003e20000100800 */
[----:B0-----:R-:W-:Y:S01]  /*1b00*/  HADD2.F32 R47, -RZ, R45.H0_H0 ;  /* 0x2000002dff2f7230 */ /* 0x001fe20000004100 */
[--C-:B------:R-:W-:Y:S01]  /*1b10*/  SHF.R.U64 R45, R42, 0x10, R43.reuse ;  /* 0x000000102a2d7819 */ /* 0x100fe2000000122b */
[----:B------:R-:W-:Y:S01]  /*1b20*/  HADD2.F32 R42, -RZ, R42.H0_H0 ;  /* 0x2000002aff2a7230 */ /* 0x000fe20000004100 */
[----:B-1----:R-:W-:Y:S02]  /*1b30*/  SHF.R.U32.HI R92, RZ, 0x10, R43 ;  /* 0x00000010ff5c7819 */ /* 0x002fe4000001162b */
[----:B------:R0:W-:Y:S01]  /*1b40*/  STL [R1+0x70], R47 ;  /* 0x0000702f01007387 */ /* 0x0001e20000100800 */
[----:B------:R-:W-:Y:S01]  /*1b50*/  HADD2.F32 R43, -RZ, R43.H0_H0 ;  /* 0x2000002bff2b7230 */ /* 0x000fe20000004100 */
[----:B------:R-:W-:Y:S02]  /*1b60*/  SHF.R.U64 R95, R38, 0x10, R39 ;  /* 0x00000010265f7819 */ /* 0x000fe40000001227 */
[----:B------:R1:W-:Y:S01]  /*1b70*/  STL [R1+0x64], R42 ;  /* 0x0000642a01007387 */ /* 0x0003e20000100800 */
[----:B------:R-:W-:Y:S01]  /*1b80*/  HADD2.F32 R38, -RZ, R38.H0_H0 ;  /* 0x20000026ff267230 */ /* 0x000fe20000004100 */
[----:B0-----:R-:W-:Y:S01]  /*1b90*/  SHF.R.U64 R47, R40, 0x10, R41 ;  /* 0x00000010282f7819 */ /* 0x001fe20000001229 */
[----:B-1----:R-:W-:-:S02]  /*1ba0*/  HADD2.F32 R42, -RZ, R40.H0_H0 ;  /* 0x20000028ff2a7230 */ /* 0x002fc40000004100 */
[----:B------:R-:W-:Y:S01]  /*1bb0*/  HADD2.F32 R40, -RZ, R41.H0_H0 ;  /* 0x20000029ff287230 */ /* 0x000fe20000004100 */
[----:B------:R-:W-:Y:S01]  /*1bc0*/  STL [R1+0x54], R43 ;  /* 0x0000542b01007387 */ /* 0x000fe20000100800 */
[----:B------:R-:W-:Y:S01]  /*1bd0*/  SHF.R.U32.HI R98, RZ, 0x10, R39 ;  /* 0x00000010ff627819 */ /* 0x000fe20000011627 */
[----:B------:R-:W-:Y:S02]  /*1be0*/  HADD2.F32 R39, -RZ, R39.H0_H0 ;  /* 0x20000027ff277230 */ /* 0x000fe40000004100 */
[----:B------:R-:W-:Y:S01]  /*1bf0*/  STL [R1+0x60], R42 ;  /* 0x0000602a01007387 */ /* 0x000fe20000100800 */
[----:B------:R-:W-:-:S03]  /*1c00*/  SHF.R.U64 R97, R36, 0x10, R37 ;  /* 0x0000001024617819 */ /* 0x000fc60000001225 */
[----:B------:R-:W-:Y:S01]  /*1c10*/  STL [R1+0x50], R40 ;  /* 0x0000502801007387 */ /* 0x000fe20000100800 */
[----:B------:R-:W-:-:S03]  /*1c20*/  SHF.R.U64 R101, R34, 0x10, R35 ;  /* 0x0000001022657819 */ /* 0x000fc60000001223 */
[----:B------:R0:W-:Y:S01]  /*1c30*/  STL [R1+0x44], R38 ;  /* 0x0000442601007387 */ /* 0x0001e20000100800 */
[----:B------:R-:W-:Y:S01]  /*1c40*/  HADD2.F32 R34, -RZ, R34.H0_H0 ;  /* 0x20000022ff227230 */ /* 0x000fe20000004100 */
[----:B------:R-:W-:Y:S02]  /*1c50*/  SHF.R.U32.HI R104, RZ, 0x10, R35 ;  /* 0x00000010ff687819 */ /* 0x000fe40000011623 */
[----:B------:R-:W-:Y:S01]  /*1c60*/  STL [R1+0x34], R39 ;  /* 0x0000342701007387 */ /* 0x000fe20000100800 */
[----:B0-----:R-:W-:Y:S02]  /*1c70*/  HADD2.F32 R38, -RZ, R36.H0_H0 ;  /* 0x20000024ff267230 */ /* 0x001fe40000004100 */
[----:B------:R-:W-:Y:S01]  /*1c80*/  HADD2.F32 R36, -RZ, R37.H0_H0 ;  /* 0x20000025ff247230 */ /* 0x000fe20000004100 */
[----:B------:R-:W-:Y:S02]  /*1c90*/  SHF.R.U32.HI R203, RZ, 0x10, R103 ;  /* 0x00000010ffcb7819 */ /* 0x000fe40000011667 */
[----:B------:R-:W-:Y:S01]  /*1ca0*/  STL [R1+0x40], R38 ;  /* 0x0000402601007387 */ /* 0x000fe20000100800 */
[----:B------:R-:W-:Y:S01]  /*1cb0*/  HADD2.F32 R35, -RZ, R35.H0_H0 ;  /* 0x20000023ff237230 */ /* 0x000fe20000004100 */
[----:B------:R-:W-:-:S02]  /*1cc0*/  SHF.R.U64 R103, R32, 0x10, R33 ;  /* 0x0000001020677819 */ /* 0x000fc40000001221 */
[----:B------:R-:W-:Y:S01]  /*1cd0*/  STL [R1+0x30], R36 ;  /* 0x0000302401007387 */ /* 0x000fe20000100800 */
[----:B------:R-:W-:-:S03]  /*1ce0*/  SHF.R.U64 R252, R30, 0x10, R31 ;  /* 0x000000101efc7819 */ /* 0x000fc6000000121f */
[----:B------:R0:W-:Y:S01]  /*1cf0*/  STL [R1+0x24], R34 ;  /* 0x0000242201007387 */ /* 0x0001e20000100800 */
[----:B------:R-:W-:Y:S01]  /*1d00*/  HADD2.F32 R30, -RZ, R30.H0_H0 ;  /* 0x2000001eff1e7230 */ /* 0x000fe20000004100 */
[----:B------:R-:W-:Y:S01]  /*1d10*/  SHF.R.U64 R138, R28, 0x10, R29 ;  /* 0x000000101c8a7819 */ /* 0x000fe2000000121d */
[----:B------:R-:W-:Y:S01]  /*1d20*/  HADD2.F32 R140, -RZ, R28.H0_H0 ;  /* 0x2000001cff8c7230 */ /* 0x000fe20000004100 */
[----:B------:R-:W-:Y:S01]  /*1d30*/  STL [R1+0x14], R35 ;  /* 0x0000142301007387 */ /* 0x000fe20000100800 */
[----:B0-----:R-:W-:Y:S02]  /*1d40*/  HADD2.F32 R34, -RZ, R32.H0_H0 ;  /* 0x20000020ff227230 */ /* 0x001fe40000004100 */
[----:B------:R-:W-:Y:S01]  /*1d50*/  HADD2.F32 R32, -RZ, R33.H0_H0 ;  /* 0x20000021ff207230 */ /* 0x000fe20000004100 */
[----:B------:R-:W-:Y:S01]  /*1d60*/  SHF.R.U64 R146, R86, 0x10, R87 ;  /* 0x0000001056927819 */ /* 0x000fe20000001257 */
[----:B------:R-:W-:Y:S01]  /*1d70*/  HADD2.F32 R148, -RZ, R86.H0_H0 ;  /* 0x20000056ff947230 */ /* 0x000fe20000004100 */
[----:B------:R-:W-:Y:S01]  /*1d80*/  STL [R1+0x20], R34 ;  /* 0x0000202201007387 */ /* 0x000fe20000100800 */
[--C-:B------:R-:W-:Y:S01]  /*1d90*/  SHF.R.U64 R28, R84, 0x10, R85.reuse ;  /* 0x00000010541c7819 */ /* 0x100fe20000001255 */
[----:B------:R-:W-:Y:S01]  /*1da0*/  HADD2.F32 R133, -RZ, R84.H0_H0 ;  /* 0x20000054ff857230 */ /* 0x000fe20000004100 */
[----:B------:R-:W-:Y:S01]  /*1db0*/  SHF.R.U32.HI R84, RZ, 0x10, R85 ;  /* 0x00000010ff547819 */ /* 0x000fe20000011655 */
[----:B------:R-:W-:Y:S01]  /*1dc0*/  STL [R1+0x10], R32 ;  /* 0x0000102001007387 */ /* 0x000fe20000100800 */
[----:B------:R-:W-:Y:S01]  /*1dd0*/  HADD2.F32 R0, -RZ, R85.H0_H0 ;  /* 0x20000055ff007230 */ /* 0x000fe20000004100 */
[----:B------:R-:W-:-:S02]  /*1de0*/  SHF.R.U64 R86, R6, 0x10, R7 ;  /* 0x0000001006567819 */ /* 0x000fc40000001207 */
[----:B------:R0:W-:Y:S01]  /*1df0*/  STL [R1+0x4], R30 ;  /* 0x0000041e01007387 */ /* 0x0001e20000100800 */
[----:B------:R-:W-:Y:S01]  /*1e00*/  SHF.R.U32.HI R85, RZ, 0x10, R3 ;  /* 0x00000010ff557819 */ /* 0x000fe20000011603 */
[----:B------:R-:W-:Y:S01]  /*1e10*/  HADD2.F32 R206, -RZ, R105.H0_H0 ;  /* 0x20000069ffce7230 */ /* 0x000fe20000004100 */
[----:B------:R-:W-:Y:S01]  /*1e20*/  SHF.R.U32.HI R204, RZ, 0x10, R105 ;  /* 0x00000010ffcc7819 */ /* 0x000fe20000011669 */
[----:B------:R-:W-:Y:S01]  /*1e30*/  HADD2.F32 R213, -RZ, R107.H0_H0 ;  /* 0x2000006bffd57230 */ /* 0x000fe20000004100 */
[--C-:B------:R-:W-:Y:S01]  /*1e40*/  SHF.R.U64 R215, R106, 0x10, R107.reuse ;  /* 0x000000106ad77819 */ /* 0x100fe2000000126b */
[----:B------:R-:W-:Y:S01]  /*1e50*/  HADD2.F32 R248, -RZ, R31.H0_H0 ;  /* 0x2000001ffff87230 */ /* 0x000fe20000004100 */
[----:B------:R-:W-:Y:S01]  /*1e60*/  SHF.R.U32.HI R211, RZ, 0x10, R107 ;  /* 0x00000010ffd37819 */ /* 0x000fe2000001166b */
[----:B0-----:R-:W-:Y:S01]  /*1e70*/  HADD2.F32 R30, -RZ, R246.H0_H0 ;  /* 0x200000f6ff1e7230 */ /* 0x001fe20000004100 */
[----:B------:R-:W-:Y:S01]  /*1e80*/  SHF.R.U32.HI R105, RZ, 0x10, R33 ;  /* 0x00000010ff697819 */ /* 0x000fe20000011621 */
[----:B------:R-:W-:Y:S01]  /*1e90*/  HADD2.F32 R33, -RZ, R86.H0_H0 ;  /* 0x20000056ff217230 */ /* 0x000fe20000004100 */
[----:B------:R-:W-:Y:S01]  /*1ea0*/  SHF.R.U32.HI R107, RZ, 0x10, R31 ;  /* 0x00000010ff6b7819 */ /* 0x000fe2000001161f */
[----:B------:R-:W-:Y:S01]  /*1eb0*/  HADD2.F32 R31, -RZ, R85.H0_H0 ;  /* 0x20000055ff1f7230 */ /* 0x000fe20000004100 */
[----:B------:R0:W-:Y:S01]  /*1ec0*/  STL [R1], R30 ;  /* 0x0000001e01007387 */ /* 0x0001e20000100800 */
[----:B------:R-:W-:-:S02]  /*1ed0*/  HADD2.F32 R86, -RZ, R89.H0_H0 ;  /* 0x20000059ff567230 */ /* 0x000fc40000004100 */
[----:B------:R-:W-:Y:S02]  /*1ee0*/  HADD2.F32 R85, -RZ, R90.H0_H0 ;  /* 0x2000005aff557230 */ /* 0x000fe40000004100 */
[----:B------:R-:W-:Y:S01]  /*1ef0*/  HADD2.F32 R80, -RZ, R80.H0_H0 ;  /* 0x20000050ff507230 */ /* 0x000fe20000004100 */
[----:B------:R-:W-:Y:S01]  /*1f00*/  STL [R1+0x198], R86 ;  /* 0x0001985601007387 */ /* 0x000fe20000100800 */
[----:B0-----:R-:W-:Y:S02]  /*1f10*/  HADD2.F32 R30, -RZ, R84.H0_H0 ;  /* 0x20000054ff1e7230 */ /* 0x001fe40000004100 */
[----:B------:R-:W-:Y:S01]  /*1f20*/  HADD2.F32 R84, -RZ, R82.H0_H0 ;  /* 0x20000052ff547230 */ /* 0x000fe20000004100 */
[----:B------:R-:W-:Y:S01]  /*1f30*/  STL [R1+0x18c], R85 ;  /* 0x00018c5501007387 */ /* 0x000fe20000100800 */
[----:B------:R-:W-:Y:S02]  /*1f40*/  HADD2.F32 R82, -RZ, R81.H0_H0 ;  /* 0x20000051ff527230 */ /* 0x000fe40000004100 */
[----:B------:R-:W-:Y:S01]  /*1f50*/  HADD2.F32 R81, -RZ, R83.H0_H0 ;  /* 0x20000053ff517230 */ /* 0x000fe20000004100 */
[----:B------:R-:W-:Y:S01]  /*1f60*/  STL [R1+0x194], R84 ;  /* 0x0001945401007387 */ /* 0x000fe20000100800 */
[----:B------:R-:W-:-:S03]  /*1f70*/  HADD2.F32 R76, -RZ, R76.H0_H0 ;  /* 0x2000004cff4c7230 */ /* 0x000fc60000004100 */
[----:B------:R0:W-:Y:S04]  /*1f80*/  STL [R1+0x188], R80 ;  /* 0x0001885001007387 */ /* 0x0001e80000100800 */
[----:B------:R-:W-:Y:S01]  /*1f90*/  STL [R1+0x17c], R82 ;  /* 0x00017c5201007387 */ /* 0x000fe20000100800 */
[----:B0-----:R-:W-:-:S03]  /*1fa0*/  HADD2.F32 R80, -RZ, R78.H0_H0 ;  /* 0x2000004eff507230 */ /* 0x001fc60000004100 */
        /* <DEDUP_REMOVED lines=61> */
[----:B------:R0:W-:Y:S01]  /*2380*/  STL [R1+0x88], R48 ;  /* 0x0000883001007387 */ /* 0x0001e20000100800 */
[----:B------:R-:W-:Y:S01]  /*2390*/  SHF.R.U32.HI R180, RZ, 0x10, R93 ;  /* 0x00000010ffb47819 */ /* 0x000fe2000001165d */
[----:B------:R-:W-:Y:S02]  /*23a0*/  HADD2.F32 R182, -RZ, R93.H0_H0 ;  /* 0x2000005dffb67230 */ /* 0x000fe40000004100 */
[----:B------:R-:W-:Y:S01]  /*23b0*/  STL [R1+0x7c], R50 ;  /* 0x00007c3201007387 */ /* 0x000fe20000100800 */
[----:B0-----:R-:W-:-:S03]  /*23c0*/  HADD2.F32 R48, -RZ, R46.H0_H0 ;  /* 0x2000002eff307230 */ /* 0x001fc60000004100 */
[----:B------:R-:W-:Y:S01]  /*23d0*/  STL [R1+0x6c], R49 ;  /* 0x00006c3101007387 */ /* 0x000fe20000100800 */
[----:B------:R-:W-:Y:S01]  /*23e0*/  HADD2.F32 R46, -RZ, R45.H0_H0 ;  /* 0x2000002dff2e7230 */ /* 0x000fe20000004100 */
[----:B------:R-:W-:Y:S01]  /*23f0*/  SHF.R.U32.HI R93, RZ, 0x10, R41 ;  /* 0x00000010ff5d7819 */ /* 0x000fe20000011629 */
[----:B------:R-:W-:Y:S01]  /*2400*/  HADD2.F32 R45, -RZ, R92.H0_H0 ;  /* 0x2000005cff2d7230 */ /* 0x000fe20000004100 */
[----:B------:R-:W-:Y:S04]  /*2410*/  STL [R1+0x78], R48 ;  /* 0x0000783001007387 */ /* 0x000fe80000100800 */
[----:B------:R0:W-:Y:S01]  /*2420*/  STL [R1+0x68], R44 ;  /* 0x0000682c01007387 */ /* 0x0001e20000100800 */
[----:B------:R-:W-:Y:S01]  /*2430*/  SHF.R.U32.HI R195, RZ, 0x10, R99 ;  /* 0x00000010ffc37819 */ /* 0x000fe20000011663 */
[----:B------:R-:W-:-:S02]  /*2440*/  HADD2.F32 R197, -RZ, R99.H0_H0 ;  /* 0x20000063ffc57230 */ /* 0x000fc40000004100 */
[----:B------:R1:W-:Y:S01]  /*2450*/  STL [R1+0x5c], R46 ;  /* 0x00005c2e01007387 */ /* 0x0003e20000100800 */
[----:B0-----:R-:W-:-:S03]  /*2460*/  HADD2.F32 R44, -RZ, R47.H0_H0 ;  /* 0x2000002fff2c7230 */ /* 0x001fc60000004100 */
[----:B------:R0:W-:Y:S01]  /*2470*/  STL [R1+0x4c], R45 ;  /* 0x00004c2d01007387 */ /* 0x0001e20000100800 */
[----:B------:R-:W-:Y:S01]  /*2480*/  SHF.R.U32.HI R99, RZ, 0x10, R37 ;  /* 0x00000010ff637819 */ /* 0x000fe20000011625 */
[----:B-1----:R-:W-:Y:S02]  /*2490*/  HADD2.F32 R46, -RZ, R93.H0_H0 ;  /* 0x2000005dff2e7230 */ /* 0x002fe40000004100 */
[----:B------:R1:W-:Y:S01]  /*24a0*/  STL [R1+0x58], R44 ;  /* 0x0000582c01007387 */ /* 0x0003e20000100800 */
[----:B0-----:R-:W-:-:S03]  /*24b0*/  HADD2.F32 R45, -RZ, R95.H0_H0 ;  /* 0x2000005fff2d7230 */ /* 0x001fc60000004100 */
[----:B------:R0:W-:Y:S01]  /*24c0*/  STL [R1+0x48], R46 ;  /* 0x0000482e01007387 */ /* 0x0001e20000100800 */
[----:B-1----:R-:W-:-:S03]  /*24d0*/  HADD2.F32 R44, -RZ, R98.H0_H0 ;  /* 0x20000062ff2c7230 */ /* 0x002fc60000004100 */
[----:B------:R1:W-:Y:S04]  /*24e0*/  STL [R1+0x3c], R45 ;  /* 0x00003c2d01007387 */ /* 0x0003e80000100800 */
[----:B------:R2:W-:Y:S01]  /*24f0*/  STL [R1+0x2c], R44 ;  /* 0x00002c2c01007387 */ /* 0x0005e20000100800 */
[----:B0-----:R-:W-:Y:S02]  /*2500*/  HADD2.F32 R46, -RZ, R97.H0_H0 ;  /* 0x20000061ff2e7230 */ /* 0x001fe40000004100 */
[----:B-1----:R-:W-:-:S03]  /*2510*/  HADD2.F32 R45, -RZ, R99.H0_H0 ;  /* 0x20000063ff2d7230 */ /* 0x002fc60000004100 */
[----:B------:R0:W-:Y:S01]  /*2520*/  STL [R1+0x38], R46 ;  /* 0x0000382e01007387 */ /* 0x0001e20000100800 */
[----:B--2---:R-:W-:-:S03]  /*2530*/  HADD2.F32 R44, -RZ, R101.H0_H0 ;  /* 0x20000065ff2c7230 */ /* 0x004fc60000004100 */
        /* <DEDUP_REMOVED lines=8> */
[----:B------:R-:W-:Y:S01]  /*25c0*/  SHF.R.U64 R147, R144, 0x10, R145 ;  /* 0x0000001090937819 */ /* 0x000fe20000001291 */
[----:B------:R-:W-:Y:S01]  /*25d0*/  HADD2.F32 R149, -RZ, R144.H0_H0 ;  /* 0x20000090ff957230 */ /* 0x000fe20000004100 */
[----:B------:R-:W-:Y:S01]  /*25e0*/  SHF.R.U64 R139, R136, 0x10, R137 ;  /* 0x00000010888b7819 */ /* 0x000fe20000001289 */
[----:B------:R-:W-:Y:S01]  /*25f0*/  HADD2.F32 R141, -RZ, R136.H0_H0 ;  /* 0x20000088ff8d7230 */ /* 0x000fe20000004100 */
[--C-:B------:R-:W-:Y:S01]  /*2600*/  SHF.R.U64 R224, R226, 0x10, R227.reuse ;  /* 0x00000010e2e07819 */ /* 0x100fe200000012e3 */
[----:B------:R-:W-:Y:S01]  /*2610*/  HADD2.F32 R222, -RZ, R227.H0_H0 ;  /* 0x200000e3ffde7230 */ /* 0x000fe20000004100 */
[----:B------:R-:W-:Y:S01]  /*2620*/  SHF.R.U32.HI R220, RZ, 0x10, R227 ;  /* 0x00000010ffdc7819 */ /* 0x000fe200000116e3 */
        /* <DEDUP_REMOVED lines=21> */
[--C-:B------:R-:W-:Y:S01]  /*2780*/  SHF.R.U64 R91, R4, 0x10, R5.reuse ;  /* 0x00000010045b7819 */ /* 0x100fe20000001205 */
[----:B------:R-:W-:Y:S01]  /*2790*/  HADD2.F32 R144, -RZ, R87.H0_H0 ;  /* 0x20000057ff907230 */ /* 0x000fe20000004100 */
[----:B------:R-:W-:Y:S01]  /*27a0*/  SHF.R.U32.HI R111, RZ, 0x10, R5 ;  /* 0x00000010ff6f7819 */ /* 0x000fe20000011605 */
[----:B------:R-:W-:Y:S01]  /*27b0*/  HADD2.F32 R136, -RZ, R29.H0_H0 ;  /* 0x2000001dff887230 */ /* 0x000fe20000004100 */
[----:B------:R-:W-:-:S02]  /*27c0*/  SHF.R.U64 R29, R2, 0x10, R3 ;  /* 0x00000010021d7819 */ /* 0x000fc40000001203 */
[----:B------:R-:W-:Y:S02]  /*27d0*/  SHF.R.U32.HI R94, RZ, 0x10, R7 ;  /* 0x00000010ff5e7819 */ /* 0x000fe40000011607 */
[--C-:B------:R-:W-:Y:S02]  /*27e0*/  SHF.R.U64 R96, R8, 0x10, R9.reuse ;  /* 0x0000001008607819 */ /* 0x100fe40000001209 */
[----:B------:R-:W-:Y:S02]  /*27f0*/  SHF.R.U32.HI R112, RZ, 0x10, R9 ;  /* 0x00000010ff707819 */ /* 0x000fe40000011609 */
[--C-:B------:R-:W-:Y:S02]  /*2800*/  SHF.R.U64 R87, R10, 0x10, R11.reuse ;  /* 0x000000100a577819 */ /* 0x100fe4000000120b */
[----:B------:R-:W-:Y:S02]  /*2810*/  SHF.R.U32.HI R100, RZ, 0x10, R11 ;  /* 0x00000010ff647819 */ /* 0x000fe4000001160b */
        /* <DEDUP_REMOVED lines=25> */
[----:B------:R-:W-:Y:S01]  /*29b0*/  SHF.R.U32.HI R227, RZ, 0x10, R229 ;  /* 0x00000010ffe37819 */ /* 0x000fe200000116e5 */
[----:B------:R-:W-:Y:S01]  /*29c0*/  BSSY B0, `(.L_x_42059) ;  /* 0x0000696000007945 */ /* 0x000fe20003800000 */
[----:B------:R-:W-:Y:S01]  /*29d0*/  HADD2.F32 R240, -RZ, R245.H0_H0 ;  /* 0x200000f5fff07230 */ /* 0x000fe20000004100 */
[----:B------:R-:W-:Y:S01]  /*29e0*/  ISETP.NE.AND P5, PT, RZ, UR6, PT ;  /* 0x00000006ff007c0c */ /* 0x000fe2000bfa5270 */
        /* <DEDUP_REMOVED lines=110> */
[----:B0-----:R-:W-:-:S07]  /*30d0*/  HADD2.F32 R227, -RZ, R227.H0_H0 ;  /* 0x200000e3ffe37230 */ /* 0x001fce0000004100 */
.L_x_42317:
[----:B------:R-:W0:Y:S01]  /*30e0*/  S2R R164, SR_TID.X ;  /* 0x0000000000a47919 */ /* 0x000e220000002100 */
[----:B--2---:R-:W-:Y:S01]  /*30f0*/  IMAD R56, R132, UR7, RZ ;  /* 0x0000000784387c24 */ /* 0x004fe2000f8e02ff */
[----:B------:R-:W1:Y:S01]  /*3100*/  LDC.64 R84, c[0x0][0x220] ;  /* 0x00008800ff547b82 */ /* 0x000e620000000a00 */
[----:B------:R-:W-:-:S03]  /*3110*/  ISETP.NE.U32.AND P2, PT, RZ, UR16, PT ;  /* 0x00000010ff007c0c */ /* 0x000fc6000bf45070 */
[----:B------:R-:W-:Y:S02]  /*3120*/  SHF.R.S32.HI R57, RZ, 0x1f, R56 ;  /* 0x0000001fff397819 */ /* 0x000fe40000011438 */
[----:B------:R-:W-:Y:S02]  /*3130*/  ISETP.NE.AND.EX P2, PT, RZ, UR17, PT, P2 ;  /* 0x00000011ff007c0c */ /* 0x000fe4000bf45320 */
[----:B------:R-:W-:Y:S02]  /*3140*/  LEA.HI R57, R57, R56, RZ, 0x2 ;  /* 0x0000003839397211 */ /* 0x000fe400078f10ff */
[----:B0-----:R-:W-:-:S04]  /*3150*/  LOP3.LUT R164, R164, 0x1f, RZ, 0xc0, !PT ;  /* 0x0000001fa4a47812 */ /* 0x001fc800078ec0ff */
[----:B------:R-:W-:-:S04]  /*3160*/  LEA.HI.SX32 R179, R57, R164, 0x1e ;  /* 0x000000a439b37211 */ /* 0x000fc800078ff2ff */
[----:B------:R-:W-:-:S04]  /*3170*/  @P1 LEA R56, P3, R179, UR14, 0x4 ;  /* 0x0000000eb3381c11 */ /* 0x000fc8000f8620ff */
[C---:B------:R-:W-:Y:S01]  /*3180*/  @P1 LEA.HI.X R57, R179.reuse, UR15, RZ, 0x4, P3 ;  /* 0x0000000fb3391c11 */ /* 0x040fe200098f24ff */
[----:B-1----:R-:W-:-:S04]  /*3190*/  IMAD.WIDE.U32 R116, R179, 0x10, R84 ;  /* 0x00000010b3747825 */ /* 0x002fc800078e0054 */
[----:B------:R0:W5:Y:S04]  /*31a0*/  @P1 LDG.E.128 R44, desc[UR4][R56.64] ;  /* 0x00000004382c1981 */ /* 0x000168000c1e1d00 */
[----:B------:R-:W5:Y:S01]  /*31b0*/  LDG.E.128 R116, desc[UR4][R116.64] ;  /* 0x0000000474747981 */ /* 0x000f62000c1e1d00 */
[----:B0-----:R-:W-:-:S04]  /*31c0*/  @P2 LEA R56, P3, R179, UR16, 0x4 ;  /* 0x00000010b3382c11 */ /* 0x001fc8000f8620ff */
[----:B------:R-:W-:-:S05]  /*31d0*/  @P2 LEA.HI.X R57, R179, UR17, RZ, 0x4, P3 ;  /* 0x00000011b3392c11 */ /* 0x000fca00098f24ff */
[----:B------:R0:W5:Y:S01]  /*31e0*/  @P2 LDG.E.128 R48, desc[UR4][R56.64] ;  /* 0x0000000438302981 */ /* 0x000162000c1e1d00 */
[----:B------:R-:W-:-:S04]  /*31f0*/  ISETP.NE.U32.AND P3, PT, RZ, UR14, PT ;  /* 0x0000000eff007c0c */ /* 0x000fc8000bf65070 */
[----:B------:R-:W-:-:S13]  /*3200*/  ISETP.NE.AND.EX P3, PT, RZ, UR15, PT, P3 ;  /* 0x0000000fff007c0c */ /* 0x000fda000bf65330 */
[----:B0-----:R-:W-:Y:S05]  /*3210*/  @P3 BRA `(.L_x_42060) ;  /* 0x00000000001c3947 */ /* 0x001fea0003800000 */
[----:B------:R-:W-:-:S04]  /*3220*/  ISETP.NE.U32.AND P4, PT, RZ, UR16, PT ;  /* 0x00000010ff007c0c */ /* 0x000fc8000bf85070 */
[----:B------:R-:W-:-:S13]  /*3230*/  ISETP.NE.AND.EX P4, PT, RZ, UR17, PT, P4 ;  /* 0x00000011ff007c0c */ /* 0x000fda000bf85340 */
[----:B------:R-:W-:Y:S05]  /*3240*/  @P4 BRA `(.L_x_42061) ;  /* 0x0000000000084947 */ /* 0x000fea0003800000 */
[----:B------:R-:W-:Y:S05]  /*3250*/  @P0 BRA `(.L_x_42062) ;  /* 0x0000000000140947 */ /* 0x000fea0003800000 */
[----:B------:R-:W-:Y:S05]  /*3260*/  BRA `(.L_x_42063) ;  /* 0x0000000000147947 */ /* 0x000fea0003800000 */
.L_x_42061:
[----:B-----5:R-:W-:Y:S01]  /*3270*/  FADD.FTZ R116, R48, R116 ;  /* 0x0000007430747221 */ /* 0x020fe20000010000 */
[----:B------:R-:W-:Y:S06]  /*3280*/  BRA `(.L_x_42062) ;  /* 0x0000000000087947 */ /* 0x000fec0003800000 */
.L_x_42060:
[----:B-----5:R-:W-:-:S04]  /*3290*/  FADD.FTZ R116, R44, R116 ;  /* 0x000000742c747221 */ /* 0x020fc80000010000 */
[----:B------:R-:W-:-:S07]  /*32a0*/  @P2 FADD.FTZ R116, R48, R116 ;  /* 0x0000007430742221 */ /* 0x000fce0000010000 */
.L_x_42062:
[----:B-----5:R-:W-:-:S07]  /*32b0*/  MOV R52, R116 ;  /* 0x0000007400347202 */ /* 0x020fce0000000f00 */
.L_x_42063:
[----:B------:R-:W-:Y:S05]  /*32c0*/  @P3 BRA `(.L_x_42064) ;  /* 0x00000000001c3947 */ /* 0x000fea0003800000 */
[----:B------:R-:W-:-:S04]  /*32d0*/  ISETP.NE.U32.AND P4, PT, RZ, UR16, PT ;  /* 0x00000010ff007c0c */ /* 0x000fc8000bf85070 */
[----:B------:R-:W-:-:S13]  /*32e0*/  ISETP.NE.AND.EX P4, PT, RZ, UR17, PT, P4 ;  /* 0x00000011ff007c0c */ /* 0x000fda000bf85340 */
[----:B------:R-:W-:Y:S05]  /*32f0*/  @P4 BRA `(.L_x_42065) ;  /* 0x0000000000084947 */ /* 0x000fea0003800000 */
[----:B------:R-:W-:Y:S05]  /*3300*/  @P0 BRA `(.L_x_42066) ;  /* 0x0000000000140947 */ /* 0x000fea0003800000 */
[----:B------:R-:W-:Y:S05]  /*3310*/  BRA `(.L_x_42067) ;  /* 0x0000000000147947 */ /* 0x000fea0003800000 */
.L_x_42065:
[----:B-----5:R-:W-:Y:S01]  /*3320*/  FADD.FTZ R117, R49, R117 ;  /* 0x0000007531757221 */ /* 0x020fe20000010000 */
[----:B------:R-:W-:Y:S06]  /*3330*/  BRA `(.L_x_42066) ;  /* 0x0000000000087947 */ /* 0x000fec0003800000 */
.L_x_42064:
[----:B-----5:R-:W-:-:S04]  /*3340*/  FADD.FTZ R117, R45, R117 ;  /* 0x000000752d757221 */ /* 0x020fc80000010000 */
[----:B------:R-:W-:-:S07]  /*3350*/  @P2 FADD.FTZ R117, R49, R117 ;  /* 0x0000007531752221 */ /* 0x000fce0000010000 */
.L_x_42066:
[----:B-----5:R-:W-:-:S07]  /*3360*/  MOV R53, R117 ;  /* 0x0000007500357202 */ /* 0x020fce0000000f00 */
.L_x_42067:
[----:B------:R-:W-:Y:S05]  /*3370*/  @P3 BRA `(.L_x_42068) ;  /* 0x00000000001c3947 */ /* 0x000fea0003800000 */
[----:B------:R-:W-:-:S04]  /*3380*/  ISETP.NE.U32.AND P4, PT, RZ, UR16, PT ;  /* 0x00000010ff007c0c */ /* 0x000fc8000bf85070 */
[----:B------:R-:W-:-:S13]  /*3390*/  ISETP.NE.AND.EX P4, PT, RZ, UR17, PT, P4 ;  /* 0x00000011ff007c0c */ /* 0x000fda000bf85340 */
[----:B------:R-:W-:Y:S05]  /*33a0*/  @P4 BRA `(.L_x_42069) ;  /* 0x0000000000084947 */ /* 0x000fea0003800000 */
[----:B------:R-:W-:Y:S05]  /*33b0*/  @P0 BRA `(.L_x_42070) ;  /* 0x0000000000140947 */ /* 0x000fea0003800000 */
[----:B------:R-:W-:Y:S05]  /*33c0*/  BRA `(.L_x_42071) ;  /* 0x0000000000147947 */ /* 0x000fea0003800000 */
.L_x_42069:
[----:B-----5:R-:W-:Y:S01]  /*33d0*/  FADD.FTZ R118, R50, R118 ;  /* 0x0000007632767221 */ /* 0x020fe20000010000 */
[----:B------:R-:W-:Y:S06]  /*33e0*/  BRA `(.L_x_42070) ;  /* 0x0000000000087947 */ /* 0x000fec0003800000 */
.L_x_42068:
[----:B-----5:R-:W-:-:S04]  /*33f0*/  FADD.FTZ R118, R46, R118 ;  /* 0x000000762e767221 */ /* 0x020fc80000010000 */
[----:B------:R-:W-:-:S07]  /*3400*/  @P2 FADD.FTZ R118, R50, R118 ;  /* 0x0000007632762221 */ /* 0x000fce0000010000 */
.L_x_42070:
[----:B-----5:R-:W-:-:S07]  /*3410*/  MOV R54, R118 ;  /* 0x0000007600367202 */ /* 0x020fce0000000f00 */
.L_x_42071:
[----:B------:R-:W-:Y:S05]  /*3420*/  @P3 BRA `(.L_x_42072) ;  /* 0x00000000001c3947 */ /* 0x000fea0003800000 */
[----:B------:R-:W-:-:S04]  /*3430*/  ISETP.NE.U32.AND P4, PT, RZ, UR16, PT ;  /* 0x00000010ff007c0c */ /* 0x000fc8000bf85070 */
[----:B------:R-:W-:-:S13]  /*3440*/  ISETP.NE.AND.EX P4, PT, RZ, UR17, PT, P4 ;  /* 0x00000011ff007c0c */ /* 0x000fda000bf85340 */
[----:B------:R-:W-:Y:S05]  /*3450*/  @P4 BRA `(.L_x_42073) ;  /* 0x0000000000084947 */ /* 0x000fea0003800000 */
[----:B------:R-:W-:Y:S05]  /*3460*/  @P0 BRA `(.L_x_42074) ;  /* 0x0000000000140947 */ /* 0x000fea0003800000 */
[----:B------:R-:W-:Y:S05]  /*3470*/  BRA `(.L_x_42075) ;  /* 0x0000000000147947 */ /* 0x000fea0003800000 */
.L_x_42073:
[----:B-----5:R-:W-:Y:S01]  /*3480*/  FADD.FTZ R119, R51, R119 ;  /* 0x0000007733777221 */ /* 0x020fe20000010000 */
[----:B------:R-:W-:Y:S06]  /*3490*/  BRA `(.L_x_42074) ;  /* 0x0000000000087947 */ /* 0x000fec0003800000 */
.L_x_42072:
[----:B-----5:R-:W-:-:S04]  /*34a0*/  FADD.FTZ R119, R47, R119 ;  /* 0x000000772f777221 */ /* 0x020fc80000010000 */
[----:B------:R-:W-:-:S07]  /*34b0*/  @P2 FADD.FTZ R119, R51, R119 ;  /* 0x0000007733772221 */ /* 0x000fce0000010000 */
.L_x_42074:
[----:B-----5:R-:W-:-:S07]  /*34c0*/  MOV R55, R119 ;  /* 0x0000007700377202 */ /* 0x020fce0000000f00 */
.L_x_42075:
[----:B------:R-:W0:Y:S01]  /*34d0*/  @P0 LDC.64 R56, c[0x0][0x238] ;  /* 0x00008e00ff380b82 */ /* 0x000e220000000a00 */
[----:B------:R-:W-:-:S07]  /*34e0*/  IADD3 R176, R179, 0x20, RZ ;  /* 0x00000020b3b07810 */ /* 0x000fce0007ffe0ff */
[----:B------:R-:W1:Y:S01]  /*34f0*/  @P1 LDC.64 R58, c[0x0][0x228] ;  /* 0x00008a00ff3a1b82 */ /* 0x000e620000000a00 */
[----:B0-----:R-:W-:-:S04]  /*3500*/  @P0 LEA R56, P4, R179, R56, 0x4 ;  /* 0x00000038b3380211 */ /* 0x001fc800078820ff */
[----:B------:R-:W-:Y:S01]  /*3510*/  @P0 LEA.HI.X R57, R179, R57, RZ, 0x4, P4 ;  /* 0x00000039b3390211 */ /* 0x000fe200020f24ff */
[----:B------:R-:W-:-:S04]  /*3520*/  IMAD.WIDE.U32 R112, R176, 0x10, R84 ;  /* 0x00000010b0707825 */ /* 0x000fc800078e0054 */
[----:B------:R0:W-:Y:S01]  /*3530*/  @P0 STG.E.128 desc[UR4][R56.64], R52 ;  /* 0x0000003438000986 */ /* 0x0001e2000c101d04 */
[----:B-1----:R-:W-:-:S03]  /*3540*/  @P1 IMAD.WIDE.U32 R58, R176, 0x10, R58 ;  /* 0x00000010b03a1825 */ /* 0x002fc600078e003a */
[----:B------:R-:W5:Y:S04]  /*3550*/  LDG.E.128 R112, desc[UR4][R112.64] ;  /* 0x0000000470707981 */ /* 0x000f68000c1e1d00 */
[----:B-----5:R1:W5:Y:S01]  /*3560*/  @P1 LDG.E.128 R44, desc[UR4][R58.64] ;  /* 0x000000043a2c1981 */ /* 0x020362000c1e1d00 */
[----:B0-----:R-:W0:Y:S02]  /*3570*/  @P2 LDC.64 R56, c[0x0][0x230] ;  /* 0x00008c00ff382b82 */ /* 0x001e240000000a00 */
[----:B0-----:R-:W-:-:S05]  /*3580*/  @P2 IMAD.WIDE.U32 R56, R176, 0x10, R56 ;  /* 0x00000010b0382825 */ /* 0x001fca00078e0038 */
[----:B------:R1:W5:Y:S01]  /*3590*/  @P2 LDG.E.128 R48, desc[UR4][R56.64] ;  /* 0x0000000438302981 */ /* 0x000362000c1e1d00 */
[----:B------:R-:W-:Y:S05]  /*35a0*/  @P3 BRA `(.L_x_42076) ;  /* 0x00000000001c3947 */ /* 0x000fea0003800000 */
[----:B------:R-:W-:-:S04]  /*35b0*/  ISETP.NE.U32.AND P4, PT, RZ, UR16, PT ;  /* 0x00000010ff007c0c */ /* 0x000fc8000bf85070 */
[----:B------:R-:W-:-:S13]  /*35c0*/  ISETP.NE.AND.EX P4, PT, RZ, UR17, PT, P4 ;  /* 0x00000011ff007c0c */ /* 0x000fda000bf85340 */
[----:B------:R-:W-:Y:S05]  /*35d0*/  @P4 BRA `(.L_x_42077) ;  /* 0x0000000000084947 */ /* 0x000fea0003800000 */
[----:B------:R-:W-:Y:S05]  /*35e0*/  @P0 BRA `(.L_x_42078) ;  /* 0x0000000000140947 */ /* 0x000fea0003800000 */
[----:B------:R-:W-:Y:S05]  /*35f0*/  BRA `(.L_x_42079) ;  /* 0x0000000000147947 */ /* 0x000fea0003800000 */
.L_x_42077:
[----:B-----5:R-:W-:Y:S01]  /*3600*/  FADD.FTZ R112, R48, R112 ;  /* 0x0000007030707221 */ /* 0x020fe20000010000 */
[----:B------:R-:W-:Y:S06]  /*3610*/  BRA `(.L_x_42078) ;  /* 0x0000000000087947 */ /* 0x000fec0003800000 */
.L_x_42076:
[----:B-----5:R-:W-:-:S04]  /*3620*/  FADD.FTZ R112, R44, R112 ;  /* 0x000000702c707221 */ /* 0x020fc80000010000 */
[----:B------:R-:W-:-:S07]  /*3630*/  @P2 FADD.FTZ R112, R48, R112 ;  /* 0x0000007030702221 */ /* 0x000fce0000010000 */
.L_x_42078:
[----:B------:R-:W-:-:S07]  /*3640*/  MOV R52, R112 ;  /* 0x0000007000347202 */ /* 0x000fce0000000f00 */
.L_x_42079:
[----:B------:R-:W-:Y:S05]  /*3650*/  @P3 BRA `(.L_x_42080) ;  /* 0x00000000001c3947 */ /* 0x000fea0003800000 */
[----:B------:R-:W-:-:S04]  /*3660*/  ISETP.NE.U32.AND P4, PT, RZ, UR16, PT ;  /* 0x00000010ff007c0c */ /* 0x000fc8000bf85070 */
[----:B------:R-:W-:-:S13]  /*3670*/  ISETP.NE.AND.EX P4, PT, RZ, UR17, PT, P4 ;  /* 0x00000011ff007c0c */ /* 0x000fda000bf85340 */
[----:B------:R-:W-:Y:S05]  /*3680*/  @P4 BRA `(.L_x_42081) ;  /* 0x0000000000084947 */ /* 0x000fea0003800000 */
[----:B------:R-:W-:Y:S05]  /*3690*/  @P0 BRA `(.L_x_42082) ;  /* 0x0000000000140947 */ /* 0x000fea0003800000 */
[----:B------:R-:W-:Y:S05]  /*36a0*/  BRA `(.L_x_42083) ;  /* 0x0000000000147947 */ /* 0x000fea0003800000 */
.L_x_42081:
[----:B-----5:R-:W-:Y:S01]  /*36b0*/  FADD.FTZ R113, R49, R113 ;  /* 0x0000007131717221 */ /* 0x020fe20000010000 */
[----:B------:R-:W-:Y:S06]  /*36c0*/  BRA `(.L_x_42082) ;  /* 0x0000000000087947 */ /* 0x000fec0003800000 */
.L_x_42080:
[----:B-----5:R-:W-:-:S04]  /*36d0*/  FADD.FTZ R113, R45, R113 ;  /* 0x000000712d717221 */ /* 0x020fc80000010000 */
[----:B------:R-:W-:-:S07]  /*36e0*/  @P2 FADD.FTZ R113, R49, R113 ;  /* 0x0000007131712221 */ /* 0x000fce0000010000 */
.L_x_42082:
[----:B------:R-:W-:-:S07]  /*36f0*/  MOV R53, R113 ;  /* 0x0000007100357202 */ /* 0x000fce0000000f00 */
.L_x_42083:
[----:B------:R-:W-:Y:S05]  /*3700*/  @P3 BRA `(.L_x_42084) ;  /* 0x00000000001c3947 */ /* 0x000fea0003800000 */
[----:B------:R-:W-:-:S04]  /*3710*/  ISETP.NE.U32.AND P4, PT, RZ, UR16, PT ;  /* 0x00000010ff007c0c */ /* 0x000fc8000bf85070 */
[----:B------:R-:W-:-:S13]  /*3720*/  ISETP.NE.AND.EX P4, PT, RZ, UR17, PT, P4 ;  /* 0x00000011ff007c0c */ /* 0x000fda000bf85340 */
[----:B------:R-:W-:Y:S05]  /*3730*/  @P4 BRA `(.L_x_42085) ;  /* 0x0000000000084947 */ /* 0x000fea0003800000 */
[----:B------:R-:W-:Y:S05]  /*3740*/  @P0 BRA `(.L_x_42086) ;  /* 0x0000000000140947 */ /* 0x000fea0003800000 */
[----:B------:R-:W-:Y:S05]  /*3750*/  BRA `(.L_x_42087) ;  /* 0x0000000000147947 */ /* 0x000fea0003800000 */
.L_x_42085:
[----:B-----5:R-:W-:Y:S01]  /*3760*/  FADD.FTZ R114, R50, R114 ;  /* 0x0000007232727221 */ /* 0x020fe20000010000 */
[----:B------:R-:W-:Y:S06]  /*3770*/  BRA `(.L_x_42086) ;  /* 0x0000000000087947 */ /* 0x000fec0003800000 */
.L_x_42084:
[----:B-----5:R-:W-:-:S04]  /*3780*/  FADD.FTZ R114, R46, R114 ;  /* 0x000000722e727221 */ /* 0x020fc80000010000 */
[----:B------:R-:W-:-:S07]  /*3790*/  @P2 FADD.FTZ R114, R50, R114 ;  /* 0x0000007232722221 */ /* 0x000fce0000010000 */
.L_x_42086:
[----:B------:R-:W-:-:S07]  /*37a0*/  MOV R54, R114 ;  /* 0x0000007200367202 */ /* 0x000fce0000000f00 */
.L_x_42087:
[----:B------:R-:W-:Y:S05]  /*37b0*/  @P3 BRA `(.L_x_42088) ;  /* 0x00000000001c3947 */ /* 0x000fea0003800000 */
[----:B------:R-:W-:-:S04]  /*37c0*/  ISETP.NE.U32.AND P4, PT, RZ, UR16, PT ;  /* 0x00000010ff007c0c */ /* 0x000fc8000bf85070 */
[----:B------:R-:W-:-:S13]  /*37d0*/  ISETP.NE.AND.EX P4, PT, RZ, UR17, PT, P4 ;  /* 0x00000011ff007c0c */ /* 0x000fda000bf85340 */
[----:B------:R-:W-:Y:S05]  /*37e0*/  @P4 BRA `(.L_x_42089) ;  /* 0x0000000000084947 */ /* 0x000fea0003800000 */
[----:B------:R-:W-:Y:S05]  /*37f0*/  @P0 BRA `(.L_x_42090) ;  /* 0x0000000000140947 */ /* 0x000fea0003800000 */
[----:B------:R-:W-:Y:S05]  /*3800*/  BRA `(.L_x_42091) ;  /* 0x0000000000147947 */ /* 0x000fea0003800000 */
.L_x_42089:
[----:B-----5:R-:W-:Y:S01]  /*3810*/  FADD.FTZ R115, R51, R115 ;  /* 0x0000007333737221 */ /* 0x020fe20000010000 */
[----:B------:R-:W-:Y:S06]  /*3820*/  BRA `(.L_x_42090) ;  /* 0x0000000000087947 */ /* 0x000fec0003800000 */
.L_x_42088:
[----:B-----5:R-:W-:-:S04]  /*3830*/  FADD.FTZ R115, R47, R115 ;  /* 0x000000732f737221 */ /* 0x020fc80000010000 */
[----:B------:R-:W-:-:S07]  /*3840*/  @P2 FADD.FTZ R115, R51, R115 ;  /* 0x0000007333732221 */ /* 0x000fce0000010000 */
.L_x_42090:
[----:B------:R-:W-:-:S07]  /*3850*/  MOV R55, R115 ;  /* 0x0000007300377202 */ /* 0x000fce0000000f00 */
.L_x_42091:
[----:B-1----:R-:W0:Y:S01]  /*3860*/  @P0 LDC.64 R56, c[0x0][0x238] ;  /* 0x00008e00ff380b82 */ /* 0x002e220000000a00 */
[----:B------:R-:W-:-:S07]  /*3870*/  IADD3 R173, R179, 0x40, RZ ;  /* 0x00000040b3ad7810 */ /* 0x000fce0007ffe0ff */
[----:B------:R-:W1:Y:S01]  /*3880*/  @P1 LDC.64 R58, c[0x0][0x228] ;  /* 0x00008a00ff3a1b82 */ /* 0x000e620000000a00 */
[----:B0-----:R-:W-:-:S05]  /*3890*/  @P0 IMAD.WIDE.U32 R56, R176, 0x10, R56 ;  /* 0x00000010b0380825 */ /* 0x001fca00078e0038 */
[----:B------:R0:W-:Y:S01]  /*38a0*/  @P0 STG.E.128 desc[UR4][R56.64], R52 ;  /* 0x0000003438000986 */ /* 0x0001e2000c101d04 */
[----:B------:R-:W-:-:S04]  /*38b0*/  IMAD.WIDE.U32 R108, R173, 0x10, R84 ;  /* 0x00000010ad6c7825 */ /* 0x000fc800078e0054 */
[C---:B-1----:R-:W-:Y:S02]  /*38c0*/  @P1 IMAD.WIDE.U32 R58, R173.reuse, 0x10, R58 ;  /* 0x00000010ad3a1825 */ /* 0x042fe400078e003a */
        /* <DEDUP_REMOVED lines=11> */
.L_x_42093:
[----:B-----5:R-:W-:Y:S01]  /*3980*/  FADD.FTZ R108, R48, R108 ;  /* 0x0000006c306c7221 */ /* 0x020fe20000010000 */
[----:B------:R-:W-:Y:S06]  /*3990*/  BRA `(.L_x_42094) ;  /* 0x0000000000087947 */ /* 0x000fec0003800000 */
.L_x_42092:
[----:B-----5:R-:W-:-:S04]  /*39a0*/  FADD.FTZ R108, R44, R108 ;  /* 0x0000006c2c6c7221 */ /* 0x020fc80000010000 */
[----:B------:R-:W-:-:S07]  /*39b0*/  @P2 FADD.FTZ R108, R48, R108 ;  /* 0x0000006c306c2221 */ /* 0x000fce0000010000 */
.L_x_42094:
[----:B------:R-:W-:-:S07]  /*39c0*/  MOV R52, R108 ;  /* 0x0000006c00347202 */ /* 0x000fce0000000f00 */
.L_x_42095:
[----:B------:R-:W-:Y:S05]  /*39d0*/  @P3 BRA `(.L_x_42096) ;  /* 0x00000000001c3947 */ /* 0x000fea0003800000 */
[----:B------:R-:W-:-:S04]  /*39e0*/  ISETP.NE.U32.AND P4, PT, RZ, UR16, PT ;  /* 0x00000010ff007c0c */ /* 0x000fc8000bf85070 */
[----:B------:R-:W-:-:S13]  /*39f0*/  ISETP.NE.AND.EX P4, PT, RZ, UR17, PT, P4 ;  /* 0x00000011ff007c0c */ /* 0x000fda000bf85340 */
[----:B------:R-:W-:Y:S05]  /*3a00*/  @P4 BRA `(.L_x_42097) ;  /* 0x0000000000084947 */ /* 0x000fea0003800000 */
[----:B------:R-:W-:Y:S05]  /*3a10*/  @P0 BRA `(.L_x_42098) ;  /* 0x0000000000140947 */ /* 0x000fea0003800000 */
[----:B------:R-:W-:Y:S05]  /*3a20*/  BRA `(.L_x_42099) ;  /* 0x0000000000147947 */ /* 0x000fea0003800000 */
.L_x_42097:
[----:B-----5:R-:W-:Y:S01]  /*3a30*/  FADD.FTZ R109, R49, R109 ;  /* 0x0000006d316d7221 */ /* 0x020fe20000010000 */
[----:B------:R-:W-:Y:S06]  /*3a40*/  BRA `(.L_x_42098) ;  /* 0x0000000000087947 */ /* 0x000fec0003800000 */
.L_x_42096:
[----:B-----5:R-:W-:-:S04]  /*3a50*/  FADD.FTZ R109, R45, R109 ;  /* 0x0000006d2d6d7221 */ /* 0x020fc80000010000 */
[----:B------:R-:W-:-:S07]  /*3a60*/  @P2 FADD.FTZ R109, R49, R109 ;  /* 0x0000006d316d2221 */ /* 0x000fce0000010000 */
.L_x_42098:
[----:B------:R-:W-:-:S07]  /*3a70*/  MOV R53, R109 ;  /* 0x0000006d00357202 */ /* 0x000fce0000000f00 */
.L_x_42099:
[----:B------:R-:W-:Y:S05]  /*3a80*/  @P3 BRA `(.L_x_42100) ;  /* 0x00000000001c3947 */ /* 0x000fea0003800000 */
[----:B------:R-:W-:-:S04]  /*3a90*/  ISETP.NE.U32.AND P4, PT, RZ, UR16, PT ;  /* 0x00000010ff007c0c */ /* 0x000fc8000bf85070 */
[----:B------:R-:W-:-:S13]  /*3aa0*/  ISETP.NE.AND.EX P4, PT, RZ, UR17, PT, P4 ;  /* 0x00000011ff007c0c */ /* 0x000fda000bf85340 */
[----:B------:R-:W-:Y:S05]  /*3ab0*/  @P4 BRA `(.L_x_42101) ;  /* 0x0000000000084947 */ /* 0x000fea0003800000 */
[----:B------:R-:W-:Y:S05]  /*3ac0*/  @P0 BRA `(.L_x_42102) ;  /* 0x0000000000140947 */ /* 0x000fea0003800000 */
[----:B------:R-:W-:Y:S05]  /*3ad0*/  BRA `(.L_x_42103) ;  /* 0x0000000000147947 */ /* 0x000fea0003800000 */
.L_x_42101:
[----:B-----5:R-:W-:Y:S01]  /*3ae0*/  FADD.FTZ R110, R50, R110 ;  /* 0x0000006e326e7221 */ /* 0x020fe20000010000 */
[----:B------:R-:W-:Y:S06]  /*3af0*/  BRA `(.L_x_42102) ;  /* 0x0000000000087947 */ /* 0x000fec0003800000 */
.L_x_42100:
[----:B-----5:R-:W-:-:S04]  /*3b00*/  FADD.FTZ R110, R46, R110 ;  /* 0x0000006e2e6e7221 */ /* 0x020fc80000010000 */
[----:B------:R-:W-:-:S07]  /*3b10*/  @P2 FADD.FTZ R110, R50, R110 ;  /* 0x0000006e326e2221 */ /* 0x000fce0000010000 */
.L_x_42102:
[----:B------:R-:W-:-:S07]  /*3b20*/  MOV R54, R110 ;  /* 0x0000006e00367202 */ /* 0x000fce0000000f00 */
.L_x_42103:
[----:B------:R-:W-:Y:S05]  /*3b30*/  @P3 BRA `(.L_x_42104) ;  /* 0x00000000001c3947 */ /* 0x000fea0003800000 */
[----:B------:R-:W-:-:S04]  /*3b40*/  ISETP.NE.U32.AND P4, PT, RZ, UR16, PT ;  /* 0x00000010ff007c0c */ /* 0x000fc8000bf85070 */
[----:B------:R-:W-:-:S13]  /*3b50*/  ISETP.NE.AND.EX P4, PT, RZ, UR17, PT, P4 ;  /* 0x00000011ff007c0c */ /* 0x000fda000bf85340 */
[----:B------:R-:W-:Y:S05]  /*3b60*/  @P4 BRA `(.L_x_42105) ;  /* 0x0000000000084947 */ /* 0x000fea0003800000 */
[----:B------:R-:W-:Y:S05]  /*3b70*/  @P0 BRA `(.L_x_42106) ;  /* 0x0000000000140947 */ /* 0x000fea0003800000 */
[----:B------:R-:W-:Y:S05]  /*3b80*/  BRA `(.L_x_42107) ;  /* 0x0000000000147947 */ /* 0x000fea0003800000 */
.L_x_42105:
[----:B-----5:R-:W-:Y:S01]  /*3b90*/  FADD.FTZ R111, R51, R111 ;  /* 0x0000006f336f7221 */ /* 0x020fe20000010000 */
[----:B------:R-:W-:Y:S06]  /*3ba0*/  BRA `(.L_x_42106) ;  /* 0x0000000000087947 */ /* 0x000fec0003800000 */
.L_x_42104:
[----:B-----5:R-:W-:-:S04]  /*3bb0*/  FADD.FTZ R111, R47, R111 ;  /* 0x0000006f2f6f7221 */ /* 0x020fc80000010000 */
[----:B------:R-:W-:-:S07]  /*3bc0*/  @P2 FADD.FTZ R111, R51, R111 ;  /* 0x0000006f336f2221 */ /* 0x000fce0000010000 */
.L_x_42106:
[----:B------:R-:W-:-:S07]  /*3bd0*/  MOV R55, R111 ;  /* 0x0000006f00377202 */ /* 0x000fce0000000f00 */
.L_x_42107:
        /* <DEDUP_REMOVED lines=18> */
.L_x_42109:
[----:B-----5:R-:W-:Y:S01]  /*3d00*/  FADD.FTZ R104, R48, R104 ;  /* 0x0000006830687221 */ /* 0x020fe20000010000 */
[----:B------:R-:W-:Y:S06]  /*3d10*/  BRA `(.L_x_42110) ;  /* 0x0000000000087947 */ /* 0x000fec0003800000 */
.L_x_42108:
[----:B-----5:R-:W-:-:S04]  /*3d20*/  FADD.FTZ R104, R44, R104 ;  /* 0x000000682c687221 */ /* 0x020fc80000010000 */
[----:B------:R-:W-:-:S07]  /*3d30*/  @P2 FADD.FTZ R104, R48, R104 ;  /* 0x0000006830682221 */ /* 0x000fce0000010000 */
.L_x_42110:
[----:B------:R-:W-:-:S07]  /*3d40*/  MOV R52, R104 ;  /* 0x0000006800347202 */ /* 0x000fce0000000f00 */
.L_x_42111:
[----:B------:R-:W-:Y:S05]  /*3d50*/  @P3 BRA `(.L_x_42112) ;  /* 0x00000000001c3947 */ /* 0x000fea0003800000 */
[----:B------:R-:W-:-:S04]  /*3d60*/  ISETP.NE.U32.AND P4, PT, RZ, UR16, PT ;  /* 0x00000010ff007c0c */ /* 0x000fc8000bf85070 */
[----:B------:R-:W-:-:S13]  /*3d70*/  ISETP.NE.AND.EX P4, PT, RZ, UR17, PT, P4 ;  /* 0x00000011ff007c0c */ /* 0x000fda000bf85340 */
[----:B------:R-:W-:Y:S05]  /*3d80*/  @P4 BRA `(.L_x_42113) ;  /* 0x0000000000084947 */ /* 0x000fea0003800000 */
[----:B------:R-:W-:Y:S05]  /*3d90*/  @P0 BRA `(.L_x_42114) ;  /* 0x0000000000140947 */ /* 0x000fea0003800000 */
[----:B------:R-:W-:Y:S05]  /*3da0*/  BRA `(.L_x_42115) ;  /* 0x0000000000147947 */ /* 0x000fea0003800000 */
.L_x_42113:
[----:B-----5:R-:W-:Y:S01]  /*3db0*/  FADD.FTZ R105, R49, R105 ;  /* 0x0000006931697221 */ /* 0x020fe20000010000 */
[----:B------:R-:W-:Y:S06]  /*3dc0*/  BRA `(.L_x_42114) ;  /* 0x0000000000087947 */ /* 0x000fec0003800000 */
.L_x_42112:
[----:B-----5:R-:W-:-:S04]  /*3dd0*/  FADD.FTZ R105, R45, R105 ;  /* 0x000000692d697221 */ /* 0x020fc80000010000 */
[----:B------:R-:W-:-:S07]  /*3de0*/  @P2 FADD.FTZ R105, R49, R105 ;  /* 0x0000006931692221 */ /* 0x000fce0000010000 */
.L_x_42114:
[----:B------:R-:W-:-:S07]  /*3df0*/  MOV R53, R105 ;  /* 0x0000006900357202 */ /* 0x000fce0000000f00 */
.L_x_42115:
[----:B------:R-:W-:Y:S05]  /*3e00*/  @P3 BRA `(.L_x_42116) ;  /* 0x00000000001c3947 */ /* 0x000fea0003800000 */
[----:B------:R-:W-:-:S04]  /*3e10*/  ISETP.NE.U32.AND P4, PT, RZ, UR16, PT ;  /* 0x00000010ff007c0c */ /* 0x000fc8000bf85070 */
[----:B------:R-:W-:-:S13]  /*3e20*/  ISETP.NE.AND.EX P4, PT, RZ, UR17, PT, P4 ;  /* 0x00000011ff007c0c */ /* 0x000fda000bf85340 */
[----:B------:R-:W-:Y:S05]  /*3e30*/  @P4 BRA `(.L_x_42117) ;  /* 0x0000000000084947 */ /* 0x000fea0003800000 */
[----:B------:R-:W-:Y:S05]  /*3e40*/  @P0 BRA `(.L_x_42118) ;  /* 0x0000000000140947 */ /* 0x000fea0003800000 */
[----:B------:R-:W-:Y:S05]  /*3e50*/  BRA `(.L_x_42119) ;  /* 0x0000000000147947 */ /* 0x000fea0003800000 */
.L_x_42117:
[----:B-----5:R-:W-:Y:S01]  /*3e60*/  FADD.FTZ R106, R50, R106 ;  /* 0x0000006a326a7221 */ /* 0x020fe20000010000 */
[----:B------:R-:W-:Y:S06]  /*3e70*/  BRA `(.L_x_42118) ;  /* 0x0000000000087947 */ /* 0x000fec0003800000 */
.L_x_42116:
[----:B-----5:R-:W-:-:S04]  /*3e80*/  FADD.FTZ R106, R46, R106 ;  /* 0x0000006a2e6a7221 */ /* 0x020fc80000010000 */
[----:B------:R-:W-:-:S07]  /*3e90*/  @P2 FADD.FTZ R106, R50, R106 ;  /* 0x0000006a326a2221 */ /* 0x000fce0000010000 */
.L_x_42118:
[----:B------:R-:W-:-:S07]  /*3ea0*/  MOV R54, R106 ;  /* 0x0000006a00367202 */ /* 0x000fce0000000f00 */
.L_x_42119:
[----:B------:R-:W-:Y:S05]  /*3eb0*/  @P3 BRA `(.L_x_42120) ;  /* 0x00000000001c3947 */ /* 0x000fea0003800000 */
[----:B------:R-:W-:-:S04]  /*3ec0*/  ISETP.NE.U32.AND P4, PT, RZ, UR16, PT ;  /* 0x00000010ff007c0c */ /* 0x000fc8000bf85070 */
[----:B------:R-:W-:-:S13]  /*3ed0*/  ISETP.NE.AND.EX P4, PT, RZ, UR17, PT, P4 ;  /* 0x00000011ff007c0c */ /* 0x000fda000bf85340 */
[----:B------:R-:W-:Y:S05]  /*3ee0*/  @P4 BRA `(.L_x_42121) ;  /* 0x0000000000084947 */ /* 0x000fea0003800000 */
[----:B------:R-:W-:Y:S05]  /*3ef0*/  @P0 BRA `(.L_x_42122) ;  /* 0x0000000000140947 */ /* 0x000fea0003800000 */
[----:B------:R-:W-:Y:S05]  /*3f00*/  BRA `(.L_x_42123) ;  /* 0x0000000000147947 */ /* 0x000fea0003800000 */
.L_x_42121:
[----:B-----5:R-:W-:Y:S01]  /*3f10*/  FADD.FTZ R107, R51, R107 ;  /* 0x0000006b336b7221 */ /* 0x020fe20000010000 */
[----:B------:R-:W-:Y:S06]  /*3f20*/  BRA `(.L_x_42122) ;  /* 0x0000000000087947 */ /* 0x000fec0003800000 */
.L_x_42120:
[----:B-----5:R-:W-:-:S04]  /*3f30*/  FADD.FTZ R107, R47, R107 ;  /* 0x0000006b2f6b7221 */ /* 0x020fc80000010000 */
[----:B------:R-:W-:-:S07]  /*3f40*/  @P2 FADD.FTZ R107, R51, R107 ;  /* 0x0000006b336b2221 */ /* 0x000fce0000010000 */
.L_x_42122:
[----:B------:R-:W-:-:S07]  /*3f50*/  MOV R55, R107 ;  /* 0x0000006b00377202 */ /* 0x000fce0000000f00 */
.L_x_42123:
        /* <DEDUP_REMOVED lines=18> */
.L_x_42125:
[----:B-----5:R-:W-:Y:S01]  /*4080*/  FADD.FTZ R100, R48, R100 ;  /* 0x0000006430647221 */ /* 0x020fe20000010000 */
[----:B------:R-:W-:Y:S06]  /*4090*/  BRA `(.L_x_42126) ;  /* 0x0000000000087947 */ /* 0x000fec0003800000 */
.L_x_42124:
[----:B-----5:R-:W-:-:S04]  /*40a0*/  FADD.FTZ R100, R44, R100 ;  /* 0x000000642c647221 */ /* 0x020fc80000010000 */
[----:B------:R-:W-:-:S07]  /*40b0*/  @P2 FADD.FTZ R100, R48, R100 ;  /* 0x0000006430642221 */ /* 0x000fce0000010000 */
.L_x_42126:
[----:B------:R-:W-:-:S07]  /*40c0*/  MOV R52, R100 ;  /* 0x0000006400347202 */ /* 0x000fce0000000f00 */
.L_x_42127:
[----:B------:R-:W-:Y:S05]  /*40d0*/  @P3 BRA `(.L_x_42128) ;  /* 0x00000000001c3947 */ /* 0x000fea0003800000 */
[----:B------:R-:W-:-:S04]  /*40e0*/  ISETP.NE.U32.AND P4, PT, RZ, UR16, PT ;  /* 0x00000010ff007c0c */ /* 0x000fc8000bf85070 */
[----:B------:R-:W-:-:S13]  /*40f0*/  ISETP.NE.AND.EX P4, PT, RZ, UR17, PT, P4 ;  /* 0x00000011ff007c0c */ /* 0x000fda000bf85340 */
[----:B------:R-:W-:Y:S05]  /*4100*/  @P4 BRA `(.L_x_42129) ;  /* 0x0000000000084947 */ /* 0x000fea0003800000 */
[----:B------:R-:W-:Y:S05]  /*4110*/  @P0 BRA `(.L_x_42130) ;  /* 0x0000000000140947 */ /* 0x000fea0003800000 */
[----:B------:R-:W-:Y:S05]  /*4120*/  BRA `(.L_x_42131) ;  /* 0x0000000000147947 */ /* 0x000fea0003800000 */
.L_x_42129:
[----:B-----5:R-:W-:Y:S01]  /*4130*/  FADD.FTZ R101, R49, R101 ;  /* 0x0000006531657221 */ /* 0x020fe20000010000 */
[----:B------:R-:W-:Y:S06]  /*4140*/  BRA `(.L_x_42130) ;  /* 0x0000000000087947 */ /* 0x000fec0003800000 */
.L_x_42128:
[----:B-----5:R-:W-:-:S04]  /*4150*/  FADD.FTZ R101, R45, R101 ;  /* 0x000000652d657221 */ /* 0x020fc80000010000 */
[----:B------:R-:W-:-:S07]  /*4160*/  @P2 FADD.FTZ R101, R49, R101 ;  /* 0x0000006531652221 */ /* 0x000fce0000010000 */
.L_x_42130:
[----:B------:R-:W-:-:S07]  /*4170*/  MOV R53, R101 ;  /* 0x0000006500357202 */ /* 0x000fce0000000f00 */
.L_x_42131:
[----:B------:R-:W-:Y:S05]  /*4180*/  @P3 BRA `(.L_x_42132) ;  /* 0x00000000001c3947 */ /* 0x000fea0003800000 */
[----:B------:R-:W-:-:S04]  /*4190*/  ISETP.NE.U32.AND P4, PT, RZ, UR16, PT ;  /* 0x00000010ff007c0c */ /* 0x000fc8000bf85070 */
[----:B------:R-:W-:-:S13]  /*41a0*/  ISETP.NE.AND.EX P4, PT, RZ, UR17, PT, P4 ;  /* 0x00000011ff007c0c */ /* 0x000fda000bf85340 */
[----:B------:R-:W-:Y:S05]  /*41b0*/  @P4 BRA `(.L_x_42133) ;  /* 0x0000000000084947 */ /* 0x000fea0003800000 */
[----:B------:R-:W-:Y:S05]  /*41c0*/  @P0 BRA `(.L_x_42134) ;  /* 0x0000000000140947 */ /* 0x000fea0003800000 */
[----:B------:R-:W-:Y:S05]  /*41d0*/  BRA `(.L_x_42135) ;  /* 0x0000000000147947 */ /* 0x000fea0003800000 */
.L_x_42133:
[----:B-----5:R-:W-:Y:S01]  /*41e0*/  FADD.FTZ R102, R50, R102 ;  /* 0x0000006632667221 */ /* 0x020fe20000010000 */
[----:B------:R-:W-:Y:S06]  /*41f0*/  BRA `(.L_x_42134) ;  /* 0x0000000000087947 */ /* 0x000fec0003800000 */
.L_x_42132:
[----:B-----5:R-:W-:-:S04]  /*4200*/  FADD.FTZ R102, R46, R102 ;  /* 0x000000662e667221 */ /* 0x020fc80000010000 */
[----:B------:R-:W-:-:S07]  /*4210*/  @P2 FADD.FTZ R102, R50, R102 ;  /* 0x0000006632662221 */ /* 0x000fce0000010000 */
.L_x_42134:
[----:B------:R-:W-:-:S07]  /*4220*/  MOV R54, R102 ;  /* 0x0000006600367202 */ /* 0x000fce0000000f00 */
.L_x_42135:
[----:B------:R-:W-:Y:S05]  /*4230*/  @P3 BRA `(.L_x_42136) ;  /* 0x00000000001c3947 */ /* 0x000fea0003800000 */
[----:B------:R-:W-:-:S04]  /*4240*/  ISETP.NE.U32.AND P4, PT, RZ, UR16, PT ;  /* 0x00000010ff007c0c */ /* 0x000fc8000bf85070 */
[----:B------:R-:W-:-:S13]  /*4250*/  ISETP.NE.AND.EX P4, PT, RZ, UR17, PT, P4 ;  /* 0x00000011ff007c0c */ /* 0x000fda000bf85340 */
[----:B------:R-:W-:Y:S05]  /*4260*/  @P4 BRA `(.L_x_42137) ;  /* 0x0000000000084947 */ /* 0x000fea0003800000 */
[----:B------:R-:W-:Y:S05]  /*4270*/  @P0 BRA `(.L_x_42138) ;  /* 0x0000000000140947 */ /* 0x000fea0003800000 */
[----:B------:R-:W-:Y:S05]  /*4280*/  BRA `(.L_x_42139) ;  /* 0x0000000000147947 */ /* 0x000fea0003800000 */
.L_x_42137:
[----:B-----5:R-:W-:Y:S01]  /*4290*/  FADD.FTZ R103, R51, R103 ;  /* 0x0000006733677221 */ /* 0x020fe20000010000 */
[----:B------:R-:W-:Y:S06]  /*42a0*/  BRA `(.L_x_42138) ;  /* 0x0000000000087947 */ /* 0x000fec0003800000 */
.L_x_42136:
[----:B-----5:R-:W-:-:S04]  /*42b0*/  FADD.FTZ R103, R47, R103 ;  /* 0x000000672f677221 */ /* 0x020fc80000010000 */
[----:B------:R-:W-:-:S07]  /*42c0*/  @P2 FADD.FTZ R103, R51, R103 ;  /* 0x0000006733672221 */ /* 0x000fce0000010000 */
.L_x_42138:
[----:B------:R-:W-:-:S07]  /*42d0*/  MOV R55, R103 ;  /* 0x0000006700377202 */ /* 0x000fce0000000f00 */
.L_x_42139:
        /* <DEDUP_REMOVED lines=18> */
.L_x_42141:
[----:B-----5:R-:W-:Y:S01]  /*4400*/  FADD.FTZ R96, R48, R96 ;  /* 0x0000006030607221 */ /* 0x020fe20000010000 */
[----:B------:R-:W-:Y:S06]  /*4410*/  BRA `(.L_x_42142) ;  /* 0x0000000000087947 */ /* 0x000fec0003800000 */
.L_x_42140:
[----:B-----5:R-:W-:-:S04]  /*4420*/  FADD.FTZ R96, R44, R96 ;  /* 0x000000602c607221 */ /* 0x020fc80000010000 */
[----:B------:R-:W-:-:S07]  /*4430*/  @P2 FADD.FTZ R96, R48, R96 ;  /* 0x0000006030602221 */ /* 0x000fce0000010000 */
.L_x_42142:
[----:B------:R-:W-:-:S07]  /*4440*/  MOV R52, R96 ;  /* 0x0000006000347202 */ /* 0x000fce0000000f00 */
.L_x_42143:
[----:B------:R-:W-:Y:S05]  /*4450*/  @P3 BRA `(.L_x_42144) ;  /* 0x00000000001c3947 */ /* 0x000fea0003800000 */
[----:B------:R-:W-:-:S04]  /*4460*/  ISETP.NE.U32.AND P4, PT, RZ, UR16, PT ;  /* 0x00000010ff007c0c */ /* 0x000fc8000bf85070 */
[----:B------:R-:W-:-:S13]  /*4470*/  ISETP.NE.AND.EX P4, PT, RZ, UR17, PT, P4 ;  /* 0x00000011ff007c0c */ /* 0x000fda000bf85340 */
[----:B------:R-:W-:Y:S05]  /*4480*/  @P4 BRA `(.L_x_42145) ;  /* 0x0000000000084947 */ /* 0x000fea0003800000 */
[----:B------:R-:W-:Y:S05]  /*4490*/  @P0 BRA `(.L_x_42146) ;  /* 0x0000000000140947 */ /* 0x000fea0003800000 */
[----:B------:R-:W-:Y:S05]  /*44a0*/  BRA `(.L_x_42147) ;  /* 0x0000000000147947 */ /* 0x000fea0003800000 */
.L_x_42145:
[----:B-----5:R-:W-:Y:S01]  /*44b0*/  FADD.FTZ R97, R49, R97 ;  /* 0x0000006131617221 */ /* 0x020fe20000010000 */
[----:B------:R-:W-:Y:S06]  /*44c0*/  BRA `(.L_x_42146) ;  /* 0x0000000000087947 */ /* 0x000fec0003800000 */
.L_x_42144:
[----:B-----5:R-:W-:-:S04]  /*44d0*/  FADD.FTZ R97, R45, R97 ;  /* 0x000000612d617221 */ /* 0x020fc80000010000 */
[----:B------:R-:W-:-:S07]  /*44e0*/  @P2 FADD.FTZ R97, R49, R97 ;  /* 0x0000006131612221 */ /* 0x000fce0000010000 */
.L_x_42146:
[----:B------:R-:W-:-:S07]  /*44f0*/  MOV R53, R97 ;  /* 0x0000006100357202 */ /* 0x000fce0000000f00 */
.L_x_42147:
[----:B------:R-:W-:Y:S05]  /*4500*/  @P3 BRA `(.L_x_42148) ;  /* 0x00000000001c3947 */ /* 0x000fea0003800000 */
[----:B------:R-:W-:-:S04]  /*4510*/  ISETP.NE.U32.AND P4, PT, RZ, UR16, PT ;  /* 0x00000010ff007c0c */ /* 0x000fc8000bf85070 */
[----:B------:R-:W-:-:S13]  /*4520*/  ISETP.NE.AND.EX P4, PT, RZ, UR17, PT, P4 ;  /* 0x00000011ff007c0c */ /* 0x000fda000bf85340 */
[----:B------:R-:W-:Y:S05]  /*4530*/  @P4 BRA `(.L_x_42149) ;  /* 0x0000000000084947 */ /* 0x000fea0003800000 */
[----:B------:R-:W-:Y:S05]  /*4540*/  @P0 BRA `(.L_x_42150) ;  /* 0x0000000000140947 */ /* 0x000fea0003800000 */
[----:B------:R-:W-:Y:S05]  /*4550*/  BRA `(.L_x_42151) ;  /* 0x0000000000147947 */ /* 0x000fea0003800000 */
.L_x_42149:
[----:B-----5:R-:W-:Y:S01]  /*4560*/  FADD.FTZ R98, R50, R98 ;  /* 0x0000006232627221 */ /* 0x020fe20000010000 */
[----:B------:R-:W-:Y:S06]  /*4570*/  BRA `(.L_x_42150) ;  /* 0x0000000000087947 */ /* 0x000fec0003800000 */
.L_x_42148:
[----:B-----5:R-:W-:-:S04]  /*4580*/  FADD.FTZ R98, R46, R98 ;  /* 0x000000622e627221 */ /* 0x020fc80000010000 */
[----:B------:R-:W-:-:S07]  /*4590*/  @P2 FADD.FTZ R98, R50, R98 ;  /* 0x0000006232622221 */ /* 0x000fce0000010000 */
.L_x_42150:
[----:B------:R-:W-:-:S07]  /*45a0*/  MOV R54, R98 ;  /* 0x0000006200367202 */ /* 0x000fce0000000f00 */
.L_x_42151:
[----:B------:R-:W-:Y:S05]  /*45b0*/  @P3 BRA `(.L_x_42152) ;  /* 0x00000000001c3947 */ /* 0x000fea0003800000 */
[----:B------:R-:W-:-:S04]  /*45c0*/  ISETP.NE.U32.AND P4, PT, RZ, UR16, PT ;  /* 0x00000010ff007c0c */ /* 0x000fc8000bf85070 */
[----:B------:R-:W-:-:S13]  /*45d0*/  ISETP.NE.AND.EX P4, PT, RZ, UR17, PT, P4 ;  /* 0x00000011ff007c0c */ /* 0x000fda000bf85340 */
[----:B------:R-:W-:Y:S05]  /*45e0*/  @P4 BRA `(.L_x_42153) ;  /* 0x0000000000084947 */ /* 0x000fea0003800000 */
[----:B------:R-:W-:Y:S05]  /*45f0*/  @P0 BRA `(.L_x_42154) ;  /* 0x0000000000140947 */ /* 0x000fea0003800000 */
[----:B------:R-:W-:Y:S05]  /*4600*/  BRA `(.L_x_42155) ;  /* 0x0000000000147947 */ /* 0x000fea0003800000 */
.L_x_42153:
[----:B-----5:R-:W-:Y:S01]  /*4610*/  FADD.FTZ R99, R51, R99 ;  /* 0x0000006333637221 */ /* 0x020fe20000010000 */
[----:B------:R-:W-:Y:S06]  /*4620*/  BRA `(.L_x_42154) ;  /* 0x0000000000087947 */ /* 0x000fec0003800000 */
.L_x_42152:
[----:B-----5:R-:W-:-:S04]  /*4630*/  FADD.FTZ R99, R47, R99 ;  /* 0x000000632f637221 */ /* 0x020fc80000010000 */
[----:B------:R-:W-:-:S07]  /*4640*/  @P2 FADD.FTZ R99, R51, R99 ;  /* 0x0000006333632221 */ /* 0x000fce0000010000 */
.L_x_42154:
[----:B------:R-:W-:-:S07]  /*4650*/  MOV R55, R99 ;  /* 0x0000006300377202 */ /* 0x000fce0000000f00 */
.L_x_42155:
        /* <DEDUP_REMOVED lines=18> */
.L_x_42157:
[----:B-----5:R-:W-:Y:S01]  /*4780*/  FADD.FTZ R92, R48, R92 ;  /* 0x0000005c305c7221 */ /* 0x020fe20000010000 */
[----:B------:R-:W-:Y:S06]  /*4790*/  BRA `(.L_x_42158) ;  /* 0x0000000000087947 */ /* 0x000fec0003800000 */
.L_x_42156:
[----:B-----5:R-:W-:-:S04]  /*47a0*/  FADD.FTZ R92, R44, R92 ;  /* 0x0000005c2c5c7221 */ /* 0x020fc80000010000 */
[----:B------:R-:W-:-:S07]  /*47b0*/  @P2 FADD.FTZ R92, R48, R92 ;  /* 0x0000005c305c2221 */ /* 0x000fce0000010000 */
.L_x_42158:
[----:B------:R-:W-:-:S07]  /*47c0*/  MOV R52, R92 ;  /* 0x0000005c00347202 */ /* 0x000fce0000000f00 */
.L_x_42159:
[----:B------:R-:W-:Y:S05]  /*47d0*/  @P3 BRA `(.L_x_42160) ;  /* 0x00000000001c3947 */ /* 0x000fea0003800000 */
[----:B------:R-:W-:-:S04]  /*47e0*/  ISETP.NE.U32.AND P4, PT, RZ, UR16, PT ;  /* 0x00000010ff007c0c */ /* 0x000fc8000bf85070 */
[----:B------:R-:W-:-:S13]  /*47f0*/  ISETP.NE.AND.EX P4, PT, RZ, UR17, PT, P4 ;  /* 0x00000011ff007c0c */ /* 0x000fda000bf85340 */
[----:B------:R-:W-:Y:S05]  /*4800*/  @P4 BRA `(.L_x_42161) ;  /* 0x0000000000084947 */ /* 0x000fea0003800000 */
[----:B------:R-:W-:Y:S05]  /*4810*/  @P0 BRA `(.L_x_42162) ;  /* 0x0000000000140947 */ /* 0x000fea0003800000 */
[----:B------:R-:W-:Y:S05]  /*4820*/  BRA `(.L_x_42163) ;  /* 0x0000000000147947 */ /* 0x000fea0003800000 */
.L_x_42161:
[----:B-----5:R-:W-:Y:S01]  /*4830*/  FADD.FTZ R93, R49, R93 ;  /* 0x0000005d315d7221 */ /* 0x020fe20000010000 */
[----:B------:R-:W-:Y:S06]  /*4840*/  BRA `(.L_x_42162) ;  /* 0x0000000000087947 */ /* 0x000fec0003800000 */
.L_x_42160:
[----:B-----5:R-:W-:-:S04]  /*4850*/  FADD.FTZ R93, R45, R93 ;  /* 0x0000005d2d5d7221 */ /* 0x020fc80000010000 */
[----:B------:R-:W-:-:S07]  /*4860*/  @P2 FADD.FTZ R93, R49, R93 ;  /* 0x0000005d315d2221 */ /* 0x000fce0000010000 */
.L_x_42162:
[----:B------:R-:W-:-:S07]  /*4870*/  MOV R53, R93 ;  /* 0x0000005d00357202 */ /* 0x000fce0000000f00 */
.L_x_42163:
[----:B------:R-:W-:Y:S05]  /*4880*/  @P3 BRA `(.L_x_42164) ;  /* 0x00000000001c3947 */ /* 0x000fea0003800000 */
[----:B------:R-:W-:-:S04]  /*4890*/  ISETP.NE.U32.AND P4, PT, RZ, UR16, PT ;  /* 0x00000010ff007c0c */ /* 0x000fc8000bf85070 */
[----:B------:R-:W-:-:S13]  /*48a0*/  ISETP.NE.AND.EX P4, PT, RZ, UR17, PT, P4 ;  /* 0x00000011ff007c0c */ /* 0x000fda000bf85340 */
[----:B------:R-:W-:Y:S05]  /*48b0*/  @P4 BRA `(.L_x_42165) ;  /* 0x0000000000084947 */ /* 0x000fea0003800000 */
[----:B------:R-:W-:Y:S05]  /*48c0*/  @P0 BRA `(.L_x_42166) ;  /* 0x0000000000140947 */ /* 0x000fea0003800000 */
[----:B------:R-:W-:Y:S05]  /*48d0*/  BRA `(.L_x_42167) ;  /* 0x0000000000147947 */ /* 0x000fea0003800000 */
.L_x_42165:
[----:B-----5:R-:W-:Y:S01]  /*48e0*/  FADD.FTZ R94, R50, R94 ;  /* 0x0000005e325e7221 */ /* 0x020fe20000010000 */
[----:B------:R-:W-:Y:S06]  /*48f0*/  BRA `(.L_x_42166) ;  /* 0x0000000000087947 */ /* 0x000fec0003800000 */
.L_x_42164:
[----:B-----5:R-:W-:-:S04]  /*4900*/  FADD.FTZ R94, R46, R94 ;  /* 0x0000005e2e5e7221 */ /* 0x020fc80000010000 */
[----:B------:R-:W-:-:S07]  /*4910*/  @P2 FADD.FTZ R94, R50, R94 ;  /* 0x0000005e325e2221 */ /* 0x000fce0000010000 */
.L_x_42166:
[----:B------:R-:W-:-:S07]  /*4920*/  MOV R54, R94 ;  /* 0x0000005e00367202 */ /* 0x000fce0000000f00 */
.L_x_42167:
[----:B------:R-:W-:Y:S05]  /*4930*/  @P3 BRA `(.L_x_42168) ;  /* 0x00000000001c3947 */ /* 0x000fea0003800000 */
[----:B------:R-:W-:-:S04]  /*4940*/  ISETP.NE.U32.AND P4, PT, RZ, UR16, PT ;  /* 0x00000010ff007c0c */ /* 0x000fc8000bf85070 */
[----:B------:R-:W-:-:S13]  /*4950*/  ISETP.NE.AND.EX P4, PT, RZ, UR17, PT, P4 ;  /* 0x00000011ff007c0c */ /* 0x000fda000bf85340 */
[----:B------:R-:W-:Y:S05]  /*4960*/  @P4 BRA `(.L_x_42169) ;  /* 0x0000000000084947 */ /* 0x000fea0003800000 */
[----:B------:R-:W-:Y:S05]  /*4970*/  @P0 BRA `(.L_x_42170) ;  /* 0x0000000000140947 */ /* 0x000fea0003800000 */
[----:B------:R-:W-:Y:S05]  /*4980*/  BRA `(.L_x_42171) ;  /* 0x0000000000147947 */ /* 0x000fea0003800000 */
.L_x_42169:
[----:B-----5:R-:W-:Y:S01]  /*4990*/  FADD.FTZ R95, R51, R95 ;  /* 0x0000005f335f7221 */ /* 0x020fe20000010000 */
[----:B------:R-:W-:Y:S06]  /*49a0*/  BRA `(.L_x_42170) ;  /* 0x0000000000087947 */ /* 0x000fec0003800000 */
.L_x_42168:
[----:B-----5:R-:W-:-:S04]  /*49b0*/  FADD.FTZ R95, R47, R95 ;  /* 0x0000005f2f5f7221 */ /* 0x020fc80000010000 */
[----:B------:R-:W-:-:S07]  /*49c0*/  @P2 FADD.FTZ R95, R51, R95 ;  /* 0x0000005f335f2221 */ /* 0x000fce0000010000 */
.L_x_42170:
[----:B------:R-:W-:-:S07]  /*49d0*/  MOV R55, R95 ;  /* 0x0000005f00377202 */ /* 0x000fce0000000f00 */
.L_x_42171:
        /* <DEDUP_REMOVED lines=18> */
.L_x_42173:
[----:B-----5:R-:W-:Y:S01]  /*4b00*/  FADD.FTZ R80, R48, R80 ;  /* 0x0000005030507221 */ /* 0x020fe20000010000 */
[----:B------:R-:W-:Y:S06]  /*4b10*/  BRA `(.L_x_42174) ;  /* 0x0000000000087947 */ /* 0x000fec0003800000 */
.L_x_42172:
[----:B-----5:R-:W-:-:S04]  /*4b20*/  FADD.FTZ R80, R44, R80 ;  /* 0x000000502c507221 */ /* 0x020fc80000010000 */
[----:B------:R-:W-:-:S07]  /*4b30*/  @P2 FADD.FTZ R80, R48, R80 ;  /* 0x0000005030502221 */ /* 0x000fce0000010000 */
.L_x_42174:
[----:B------:R-:W-:-:S07]  /*4b40*/  MOV R52, R80 ;  /* 0x0000005000347202 */ /* 0x000fce0000000f00 */
.L_x_42175:
[----:B------:R-:W-:Y:S05]  /*4b50*/  @P3 BRA `(.L_x_42176) ;  /* 0x00000000001c3947 */ /* 0x000fea0003800000 */
[----:B------:R-:W-:-:S04]  /*4b60*/  ISETP.NE.U32.AND P4, PT, RZ, UR16, PT ;  /* 0x00000010ff007c0c */ /* 0x000fc8000bf85070 */
[----:B------:R-:W-:-:S13]  /*4b70*/  ISETP.NE.AND.EX P4, PT, RZ, UR17, PT, P4 ;  /* 0x00000011ff007c0c */ /* 0x000fda000bf85340 */
[----:B------:R-:W-:Y:S05]  /*4b80*/  @P4 BRA `(.L_x_42177) ;  /* 0x0000000000084947 */ /* 0x000fea0003800000 */
[----:B------:R-:W-:Y:S05]  /*4b90*/  @P0 BRA `(.L_x_42178) ;  /* 0x0000000000140947 */ /* 0x000fea0003800000 */
[----:B------:R-:W-:Y:S05]  /*4ba0*/  BRA `(.L_x_42179) ;  /* 0x0000000000147947 */ /* 0x000fea0003800000 */
.L_x_42177:
[----:B-----5:R-:W-:Y:S01]  /*4bb0*/  FADD.FTZ R81, R49, R81 ;  /* 0x0000005131517221 */ /* 0x020fe20000010000 */
[----:B------:R-:W-:Y:S06]  /*4bc0*/  BRA `(.L_x_42178) ;  /* 0x0000000000087947 */ /* 0x000fec0003800000 */
.L_x_42176:
[----:B-----5:R-:W-:-:S04]  /*4bd0*/  FADD.FTZ R81, R45, R81 ;  /* 0x000000512d517221 */ /* 0x020fc80000010000 */
[----:B------:R-:W-:-:S07]  /*4be0*/  @P2 FADD.FTZ R81, R49, R81 ;  /* 0x0000005131512221 */ /* 0x000fce0000010000 */
.L_x_42178:
[----:B------:R-:W-:-:S07]  /*4bf0*/  MOV R53, R81 ;  /* 0x0000005100357202 */ /* 0x000fce0000000f00 */
.L_x_42179:
[----:B------:R-:W-:Y:S05]  /*4c00*/  @P3 BRA `(.L_x_42180) ;  /* 0x00000000001c3947 */ /* 0x000fea0003800000 */
[----:B------:R-:W-:-:S04]  /*4c10*/  ISETP.NE.U32.AND P4, PT, RZ, UR16, PT ;  /* 0x00000010ff007c0c */ /* 0x000fc8000bf85070 */
[----:B------:R-:W-:-:S13]  /*4c20*/  ISETP.NE.AND.EX P4, PT, RZ, UR17, PT, P4 ;  /* 0x00000011ff007c0c */ /* 0x000fda000bf85340 */
[----:B------:R-:W-:Y:S05]  /*4c30*/  @P4 BRA `(.L_x_42181) ;  /* 0x0000000000084947 */ /* 0x000fea0003800000 */
[----:B------:R-:W-:Y:S05]  /*4c40*/  @P0 BRA `(.L_x_42182) ;  /* 0x0000000000140947 */ /* 0x000fea0003800000 */
[----:B------:R-:W-:Y:S05]  /*4c50*/  BRA `(.L_x_42183) ;  /* 0x0000000000147947 */ /* 0x000fea0003800000 */
.L_x_42181:
[----:B-----5:R-:W-:Y:S01]  /*4c60*/  FADD.FTZ R82, R50, R82 ;  /* 0x0000005232527221 */ /* 0x020fe20000010000 */
[----:B------:R-:W-:Y:S06]  /*4c70*/  BRA `(.L_x_42182) ;  /* 0x0000000000087947 */ /* 0x000fec0003800000 */
.L_x_42180:
[----:B-----5:R-:W-:-:S04]  /*4c80*/  FADD.FTZ R82, R46, R82 ;  /* 0x000000522e527221 */ /* 0x020fc80000010000 */
[----:B------:R-:W-:-:S07]  /*4c90*/  @P2 FADD.FTZ R82, R50, R82 ;  /* 0x0000005232522221 */ /* 0x000fce0000010000 */
.L_x_42182:
[----:B------:R-:W-:-:S07]  /*4ca0*/  MOV R54, R82 ;  /* 0x0000005200367202 */ /* 0x000fce0000000f00 */
.L_x_42183:
[----:B------:R-:W-:Y:S05]  /*4cb0*/  @P3 BRA `(.L_x_42184) ;  /* 0x00000000001c3947 */ /* 0x000fea0003800000 */
[----:B------:R-:W-:-:S04]  /*4cc0*/  ISETP.NE.U32.AND P4, PT, RZ, UR16, PT ;  /* 0x00000010ff007c0c */ /* 0x000fc8000bf85070 */
[----:B------:R-:W-:-:S13]  /*4cd0*/  ISETP.NE.AND.EX P4, PT, RZ, UR17, PT, P4 ;  /* 0x00000011ff007c0c */ /* 0x000fda000bf85340 */
[----:B------:R-:W-:Y:S05]  /*4ce0*/  @P4 BRA `(.L_x_42185) ;  /* 0x0000000000084947 */ /* 0x000fea0003800000 */
[----:B------:R-:W-:Y:S05]  /*4cf0*/  @P0 BRA `(.L_x_42186) ;  /* 0x0000000000140947 */ /* 0x000fea0003800000 */
[----:B------:R-:W-:Y:S05]  /*4d00*/  BRA `(.L_x_42187) ;  /* 0x0000000000147947 */ /* 0x000fea0003800000 */
.L_x_42185:
[----:B-----5:R-:W-:Y:S01]  /*4d10*/  FADD.FTZ R83, R51, R83 ;  /* 0x0000005333537221 */ /* 0x020fe20000010000 */
[----:B------:R-:W-:Y:S06]  /*4d20*/  BRA `(.L_x_42186) ;  /* 0x0000000000087947 */ /* 0x000fec0003800000 */
.L_x_42184:
[----:B-----5:R-:W-:-:S04]  /*4d30*/  FADD.FTZ R83, R47, R83 ;  /* 0x000000532f537221 */ /* 0x020fc80000010000 */
[----:B------:R-:W-:-:S07]  /*4d40*/  @P2 FADD.FTZ R83, R51, R83 ;  /* 0x0000005333532221 */ /* 0x000fce0000010000 */
.L_x_42186:
[----:B------:R-:W-:-:S07]  /*4d50*/  MOV R55, R83 ;  /* 0x0000005300377202 */ /* 0x000fce0000000f00 */
.L_x_42187:
        /* <DEDUP_REMOVED lines=18> */
.L_x_42189:
[----:B-----5:R-:W-:Y:S01]  /*4e80*/  FADD.FTZ R72, R48, R72 ;  /* 0x0000004830487221 */ /* 0x020fe20000010000 */
[----:B------:R-:W-:Y:S06]  /*4e90*/  BRA `(.L_x_42190) ;  /* 0x0000000000087947 */ /* 0x000fec0003800000 */
.L_x_42188:
[----:B-----5:R-:W-:-:S04]  /*4ea0*/  FADD.FTZ R72, R44, R72 ;  /* 0x000000482c487221 */ /* 0x020fc80000010000 */
[----:B------:R-:W-:-:S07]  /*4eb0*/  @P2 FADD.FTZ R72, R48, R72 ;  /* 0x0000004830482221 */ /* 0x000fce0000010000 */
.L_x_42190:
[----:B------:R-:W-:-:S07]  /*4ec0*/  MOV R52, R72 ;  /* 0x0000004800347202 */ /* 0x000fce0000000f00 */
.L_x_42191:
[----:B------:R-:W-:Y:S05]  /*4ed0*/  @P3 BRA `(.L_x_42192) ;  /* 0x00000000001c3947 */ /* 0x000fea0003800000 */
[----:B------:R-:W-:-:S04]  /*4ee0*/  ISETP.NE.U32.AND P4, PT, RZ, UR16, PT ;  /* 0x00000010ff007c0c */ /* 0x000fc8000bf85070 */
[----:B------:R-:W-:-:S13]  /*4ef0*/  ISETP.NE.AND.EX P4, PT, RZ, UR17, PT, P4 ;  /* 0x00000011ff007c0c */ /* 0x000fda000bf85340 */
[----:B------:R-:W-:Y:S05]  /*4f00*/  @P4 BRA `(.L_x_42193) ;  /* 0x0000000000084947 */ /* 0x000fea0003800000 */
[----:B------:R-:W-:Y:S05]  /*4f10*/  @P0 BRA `(.L_x_42194) ;  /* 0x0000000000140947 */ /* 0x000fea0003800000 */
[----:B------:R-:W-:Y:S05]  /*4f20*/  BRA `(.L_x_42195) ;  /* 0x0000000000147947 */ /* 0x000fea0003800000 */
.L_x_42193:
[----:B-----5:R-:W-:Y:S01]  /*4f30*/  FADD.FTZ R73, R49, R73 ;  /* 0x0000004931497221 */ /* 0x020fe20000010000 */
[----:B------:R-:W-:Y:S06]  /*4f40*/  BRA `(.L_x_42194) ;  /* 0x0000000000087947 */ /* 0x000fec0003800000 */
.L_x_42192:
[----:B-----5:R-:W-:-:S04]  /*4f50*/  FADD.FTZ R73, R45, R73 ;  /* 0x000000492d497221 */ /* 0x020fc80000010000 */
[----:B------:R-:W-:-:S07]  /*4f60*/  @P2 FADD.FTZ R73, R49, R73 ;  /* 0x0000004931492221 */ /* 0x000fce0000010000 */
.L_x_42194:
[----:B------:R-:W-:-:S07]  /*4f70*/  MOV R53, R73 ;  /* 0x0000004900357202 */ /* 0x000fce0000000f00 */
.L_x_42195:
[----:B------:R-:W-:Y:S05]  /*4f80*/  @P3 BRA `(.L_x_42196) ;  /* 0x00000000001c3947 */ /* 0x000fea0003800000 */
[----:B------:R-:W-:-:S04]  /*4f90*/  ISETP.NE.U32.AND P4, PT, RZ, UR16, PT ;  /* 0x00000010ff007c0c */ /* 0x000fc8000bf85070 */
[----:B------:R-:W-:-:S13]  /*4fa0*/  ISETP.NE.AND.EX P4, PT, RZ, UR17, PT, P4 ;  /* 0x00000011ff007c0c */ /* 0x000fda000bf85340 */
[----:B------:R-:W-:Y:S05]  /*4fb0*/  @P4 BRA `(.L_x_42197) ;  /* 0x0000000000084947 */ /* 0x000fea0003800000 */
[----:B------:R-:W-:Y:S05]  /*4fc0*/  @P0 BRA `(.L_x_42198) ;  /* 0x0000000000140947 */ /* 0x000fea0003800000 */
[----:B------:R-:W-:Y:S05]  /*4fd0*/  BRA `(.L_x_42199) ;  /* 0x0000000000147947 */ /* 0x000fea0003800000 */
.L_x_42197:
[----:B-----5:R-:W-:Y:S01]  /*4fe0*/  FADD.FTZ R74, R50, R74 ;  /* 0x0000004a324a7221 */ /* 0x020fe20000010000 */
[----:B------:R-:W-:Y:S06]  /*4ff0*/  BRA `(.L_x_42198) ;  /* 0x0000000000087947 */ /* 0x000fec0003800000 */
.L_x_42196:
[----:B-----5:R-:W-:-:S04]  /*5000*/  FADD.FTZ R74, R46, R74 ;  /* 0x0000004a2e4a7221 */ /* 0x020fc80000010000 */
[----:B------:R-:W-:-:S07]  /*5010*/  @P2 FADD.FTZ R74, R50, R74 ;  /* 0x0000004a324a2221 */ /* 0x000fce0000010000 */
.L_x_42198:
[----:B------:R-:W-:-:S07]  /*5020*/  MOV R54, R74 ;  /* 0x0000004a00367202 */ /* 0x000fce0000000f00 */
.L_x_42199:
[----:B------:R-:W-:Y:S05]  /*5030*/  @P3 BRA `(.L_x_42200) ;  /* 0x00000000001c3947 */ /* 0x000fea0003800000 */
[----:B------:R-:W-:-:S04]  /*5040*/  ISETP.NE.U32.AND P4, PT, RZ, UR16, PT ;  /* 0x00000010ff007c0c */ /* 0x000fc8000bf85070 */
[----:B------:R-:W-:-:S13]  /*5050*/  ISETP.NE.AND.EX P4, PT, RZ, UR17, PT, P4 ;  /* 0x00000011ff007c0c */ /* 0x000fda000bf85340 */
[----:B------:R-:W-:Y:S05]  /*5060*/  @P4 BRA `(.L_x_42201) ;  /* 0x0000000000084947 */ /* 0x000fea0003800000 */
[----:B------:R-:W-:Y:S05]  /*5070*/  @P0 BRA `(.L_x_42202) ;  /* 0x0000000000140947 */ /* 0x000fea0003800000 */
[----:B------:R-:W-:Y:S05]  /*5080*/  BRA `(.L_x_42203) ;  /* 0x0000000000147947 */ /* 0x000fea0003800000 */
.L_x_42201:
[----:B-----5:R-:W-:Y:S01]  /*5090*/  FADD.FTZ R75, R51, R75 ;  /* 0x0000004b334b7221 */ /* 0x020fe20000010000 */
[----:B------:R-:W-:Y:S06]  /*50a0*/  BRA `(.L_x_42202) ;  /* 0x0000000000087947 */ /* 0x000fec0003800000 */
.L_x_42200:
[----:B-----5:R-:W-:-:S04]  /*50b0*/  FADD.FTZ R75, R47, R75 ;  /* 0x0000004b2f4b7221 */ /* 0x020fc80000010000 */
[----:B------:R-:W-:-:S07]  /*50c0*/  @P2 FADD.FTZ R75, R51, R75 ;  /* 0x0000004b334b2221 */ /* 0x000fce0000010000 */
.L_x_42202:
[----:B------:R-:W-:-:S07]  /*50d0*/  MOV R55, R75 ;  /* 0x0000004b00377202 */ /* 0x000fce0000000f00 */
.L_x_42203:
        /* <DEDUP_REMOVED lines=18> */
.L_x_42205:
[----:B-----5:R-:W-:Y:S01]  /*5200*/  FADD.FTZ R76, R48, R76 ;  /* 0x0000004c304c7221 */ /* 0x020fe20000010000 */
[----:B------:R-:W-:Y:S06]  /*5210*/  BRA `(.L_x_42206) ;  /* 0x0000000000087947 */ /* 0x000fec0003800000 */
.L_x_42204:
[----:B-----5:R-:W-:-:S04]  /*5220*/  FADD.FTZ R76, R44, R76 ;  /* 0x0000004c2c4c7221 */ /* 0x020fc80000010000 */
[----:B------:R-:W-:-:S07]  /*5230*/  @P2 FADD.FTZ R76, R48, R76 ;  /* 0x0000004c304c2221 */ /* 0x000fce0000010000 */
.L_x_42206:
[----:B------:R-:W-:-:S07]  /*5240*/  MOV R52, R76 ;  /* 0x0000004c00347202 */ /* 0x000fce0000000f00 */
.L_x_42207:
[----:B------:R-:W-:Y:S05]  /*5250*/  @P3 BRA `(.L_x_42208) ;  /* 0x00000000001c3947 */ /* 0x000fea0003800000 */
[----:B------:R-:W-:-:S04]  /*5260*/  ISETP.NE.U32.AND P4, PT, RZ, UR16, PT ;  /* 0x00000010ff007c0c */ /* 0x000fc8000bf85070 */
[----:B------:R-:W-:-:S13]  /*5270*/  ISETP.NE.AND.EX P4, PT, RZ, UR17, PT, P4 ;  /* 0x00000011ff007c0c */ /* 0x000fda000bf85340 */
[----:B------:R-:W-:Y:S05]  /*5280*/  @P4 BRA `(.L_x_42209) ;  /* 0x0000000000084947 */ /* 0x000fea0003800000 */
[----:B------:R-:W-:Y:S05]  /*5290*/  @P0 BRA `(.L_x_42210) ;  /* 0x0000000000140947 */ /* 0x000fea0003800000 */
[----:B------:R-:W-:Y:S05]  /*52a0*/  BRA `(.L_x_42211) ;  /* 0x0000000000147947 */ /* 0x000fea0003800000 */
.L_x_42209:
[----:B-----5:R-:W-:Y:S01]  /*52b0*/  FADD.FTZ R77, R49, R77 ;  /* 0x0000004d314d7221 */ /* 0x020fe20000010000 */
[----:B------:R-:W-:Y:S06]  /*52c0*/  BRA `(.L_x_42210) ;  /* 0x0000000000087947 */ /* 0x000fec0003800000 */
.L_x_42208:
[----:B-----5:R-:W-:-:S04]  /*52d0*/  FADD.FTZ R77, R45, R77 ;  /* 0x0000004d2d4d7221 */ /* 0x020fc80000010000 */
[----:B------:R-:W-:-:S07]  /*52e0*/  @P2 FADD.FTZ R77, R49, R77 ;  /* 0x0000004d314d2221 */ /* 0x000fce0000010000 */
.L_x_42210:
[----:B------:R-:W-:-:S07]  /*52f0*/  MOV R53, R77 ;  /* 0x0000004d00357202 */ /* 0x000fce0000000f00 */
.L_x_42211:
[----:B------:R-:W-:Y:S05]  /*5300*/  @P3 BRA `(.L_x_42212) ;  /* 0x00000000001c3947 */ /* 0x000fea0003800000 */
[----:B------:R-:W-:-:S04]  /*5310*/  ISETP.NE.U32.AND P4, PT, RZ, UR16, PT ;  /* 0x00000010ff007c0c */ /* 0x000fc8000bf85070 */
[----:B------:R-:W-:-:S13]  /*5320*/  ISETP.NE.AND.EX P4, PT, RZ, UR17, PT, P4 ;  /* 0x00000011ff007c0c */ /* 0x000fda000bf85340 */
[----:B------:R-:W-:Y:S05]  /*5330*/  @P4 BRA `(.L_x_42213) ;  /* 0x0000000000084947 */ /* 0x000fea0003800000 */
[----:B------:R-:W-:Y:S05]  /*5340*/  @P0 BRA `(.L_x_42214) ;  /* 0x0000000000140947 */ /* 0x000fea0003800000 */
[----:B------:R-:W-:Y:S05]  /*5350*/  BRA `(.L_x_42215) ;  /* 0x0000000000147947 */ /* 0x000fea0003800000 */
.L_x_42213:
[----:B-----5:R-:W-:Y:S01]  /*5360*/  FADD.FTZ R78, R50, R78 ;  /* 0x0000004e324e7221 */ /* 0x020fe20000010000 */
[----:B------:R-:W-:Y:S06]  /*5370*/  BRA `(.L_x_42214) ;  /* 0x0000000000087947 */ /* 0x000fec0003800000 */
.L_x_42212:
[----:B-----5:R-:W-:-:S04]  /*5380*/  FADD.FTZ R78, R46, R78 ;  /* 0x0000004e2e4e7221 */ /* 0x020fc80000010000 */
[----:B------:R-:W-:-:S07]  /*5390*/  @P2 FADD.FTZ R78, R50, R78 ;  /* 0x0000004e324e2221 */ /* 0x000fce0000010000 */
.L_x_42214:
[----:B------:R-:W-:-:S07]  /*53a0*/  MOV R54, R78 ;  /* 0x0000004e00367202 */ /* 0x000fce0000000f00 */
.L_x_42215:
[----:B------:R-:W-:Y:S05]  /*53b0*/  @P3 BRA `(.L_x_42216) ;  /* 0x00000000001c3947 */ /* 0x000fea0003800000 */
[----:B------:R-:W-:-:S04]  /*53c0*/  ISETP.NE.U32.AND P4, PT, RZ, UR16, PT ;  /* 0x00000010ff007c0c */ /* 0x000fc8000bf85070 */
[----:B------:R-:W-:-:S13]  /*53d0*/  ISETP.NE.AND.EX P4, PT, RZ, UR17, PT, P4 ;  /* 0x00000011ff007c0c */ /* 0x000fda000bf85340 */
[----:B------:R-:W-:Y:S05]  /*53e0*/  @P4 BRA `(.L_x_42217) ;  /* 0x0000000000084947 */ /* 0x000fea0003800000 */
[----:B------:R-:W-:Y:S05]  /*53f0*/  @P0 BRA `(.L_x_42218) ;  /* 0x0000000000140947 */ /* 0x000fea0003800000 */
[----:B------:R-:W-:Y:S05]  /*5400*/  BRA `(.L_x_42219) ;  /* 0x0000000000147947 */ /* 0x000fea0003800000 */
.L_x_42217:
[----:B-----5:R-:W-:Y:S01]  /*5410*/  FADD.FTZ R79, R51, R79 ;  /* 0x0000004f334f7221 */ /* 0x020fe20000010000 */
[----:B------:R-:W-:Y:S06]  /*5420*/  BRA `(.L_x_42218) ;  /* 0x0000000000087947 */ /* 0x000fec0003800000 */
.L_x_42216:
[----:B-----5:R-:W-:-:S04]  /*5430*/  FADD.FTZ R79, R47, R79 ;  /* 0x0000004f2f4f7221 */ /* 0x020fc80000010000 */
[----:B------:R-:W-:-:S07]  /*5440*/  @P2 FADD.FTZ R79, R51, R79 ;  /* 0x0000004f334f2221 */ /* 0x000fce0000010000 */
.L_x_42218:
[----:B------:R-:W-:-:S07]  /*5450*/  MOV R55, R79 ;  /* 0x0000004f00377202 */ /* 0x000fce0000000f00 */
.L_x_42219:
        /* <DEDUP_REMOVED lines=18> */
.L_x_42221:
[----:B-----5:R-:W-:Y:S01]  /*5580*/  FADD.FTZ R68, R48, R68 ;  /* 0x0000004430447221 */ /* 0x020fe20000010000 */
[----:B------:R-:W-:Y:S06]  /*5590*/  BRA `(.L_x_42222) ;  /* 0x0000000000087947 */ /* 0x000fec0003800000 */
.L_x_42220:
[----:B-----5:R-:W-:-:S04]  /*55a0*/  FADD.FTZ R68, R44, R68 ;  /* 0x000000442c447221 */ /* 0x020fc80000010000 */
[----:B------:R-:W-:-:S07]  /*55b0*/  @P2 FADD.FTZ R68, R48, R68 ;  /* 0x0000004430442221 */ /* 0x000fce0000010000 */
.L_x_42222:
[----:B------:R-:W-:-:S07]  /*55c0*/  MOV R52, R68 ;  /* 0x0000004400347202 */ /* 0x000fce0000000f00 */
.L_x_42223:
[----:B------:R-:W-:Y:S05]  /*55d0*/  @P3 BRA `(.L_x_42224) ;  /* 0x00000000001c3947 */ /* 0x000fea0003800000 */
[----:B------:R-:W-:-:S04]  /*55e0*/  ISETP.NE.U32.AND P4, PT, RZ, UR16, PT ;  /* 0x00000010ff007c0c */ /* 0x000fc8000bf85070 */
[----:B------:R-:W-:-:S13]  /*55f0*/  ISETP.NE.AND.EX P4, PT, RZ, UR17, PT, P4 ;  /* 0x00000011ff007c0c */ /* 0x000fda000bf85340 */
[----:B------:R-:W-:Y:S05]  /*5600*/  @P4 BRA `(.L_x_42225) ;  /* 0x0000000000084947 */ /* 0x000fea0003800000 */
[----:B------:R-:W-:Y:S05]  /*5610*/  @P0 BRA `(.L_x_42226) ;  /* 0x0000000000140947 */ /* 0x000fea0003800000 */
[----:B------:R-:W-:Y:S05]  /*5620*/  BRA `(.L_x_42227) ;  /* 0x0000000000147947 */ /* 0x000fea0003800000 */
.L_x_42225:
[----:B-----5:R-:W-:Y:S01]  /*5630*/  FADD.FTZ R69, R49, R69 ;  /* 0x0000004531457221 */ /* 0x020fe20000010000 */
[----:B------:R-:W-:Y:S06]  /*5640*/  BRA `(.L_x_42226) ;  /* 0x0000000000087947 */ /* 0x000fec0003800000 */
.L_x_42224:
[----:B-----5:R-:W-:-:S04]  /*5650*/  FADD.FTZ R69, R45, R69 ;  /* 0x000000452d457221 */ /* 0x020fc80000010000 */
[----:B------:R-:W-:-:S07]  /*5660*/  @P2 FADD.FTZ R69, R49, R69 ;  /* 0x0000004531452221 */ /* 0x000fce0000010000 */
.L_x_42226:
[----:B------:R-:W-:-:S07]  /*5670*/  MOV R53, R69 ;  /* 0x0000004500357202 */ /* 0x000fce0000000f00 */
.L_x_42227:
[----:B------:R-:W-:Y:S05]  /*5680*/  @P3 BRA `(.L_x_42228) ;  /* 0x00000000001c3947 */ /* 0x000fea0003800000 */
[----:B------:R-:W-:-:S04]  /*5690*/  ISETP.NE.U32.AND P4, PT, RZ, UR16, PT ;  /* 0x00000010ff007c0c */ /* 0x000fc8000bf85070 */
[----:B------:R-:W-:-:S13]  /*56a0*/  ISETP.NE.AND.EX P4, PT, RZ, UR17, PT, P4 ;  /* 0x00000011ff007c0c */ /* 0x000fda000bf85340 */
[----:B------:R-:W-:Y:S05]  /*56b0*/  @P4 BRA `(.L_x_42229) ;  /* 0x0000000000084947 */ /* 0x000fea0003800000 */
[----:B------:R-:W-:Y:S05]  /*56c0*/  @P0 BRA `(.L_x_42230) ;  /* 0x0000000000140947 */ /* 0x000fea0003800000 */
[----:B------:R-:W-:Y:S05]  /*56d0*/  BRA `(.L_x_42231) ;  /* 0x0000000000147947 */ /* 0x000fea0003800000 */
.L_x_42229:
[----:B-----5:R-:W-:Y:S01]  /*56e0*/  FADD.FTZ R70, R50, R70 ;  /* 0x0000004632467221 */ /* 0x020fe20000010000 */
[----:B------:R-:W-:Y:S06]  /*56f0*/  BRA `(.L_x_42230) ;  /* 0x0000000000087947 */ /* 0x000fec0003800000 */
.L_x_42228:
[----:B-----5:R-:W-:-:S04]  /*5700*/  FADD.FTZ R70, R46, R70 ;  /* 0x000000462e467221 */ /* 0x020fc80000010000 */
[----:B------:R-:W-:-:S07]  /*5710*/  @P2 FADD.FTZ R70, R50, R70 ;  /* 0x0000004632462221 */ /* 0x000fce0000010000 */
.L_x_42230:
[----:B------:R-:W-:-:S07]  /*5720*/  MOV R54, R70 ;  /* 0x0000004600367202 */ /* 0x000fce0000000f00 */
.L_x_42231:
[----:B------:R-:W-:Y:S05]  /*5730*/  @P3 BRA `(.L_x_42232) ;  /* 0x00000000001c3947 */ /* 0x000fea0003800000 */
[----:B------:R-:W-:-:S04]  /*5740*/  ISETP.NE.U32.AND P4, PT, RZ, UR16, PT ;  /* 0x00000010ff007c0c */ /* 0x000fc8000bf85070 */
[----:B------:R-:W-:-:S13]  /*5750*/  ISETP.NE.AND.EX P4, PT, RZ, UR17, PT, P4 ;  /* 0x00000011ff007c0c */ /* 0x000fda000bf85340 */
[----:B------:R-:W-:Y:S05]  /*5760*/  @P4 BRA `(.L_x_42233) ;  /* 0x0000000000084947 */ /* 0x000fea0003800000 */
[----:B------:R-:W-:Y:S05]  /*5770*/  @P0 BRA `(.L_x_42234) ;  /* 0x0000000000140947 */ /* 0x000fea0003800000 */
[----:B------:R-:W-:Y:S05]  /*5780*/  BRA `(.L_x_42235) ;  /* 0x0000000000147947 */ /* 0x000fea0003800000 */
.L_x_42233:
[----:B-----5:R-:W-:Y:S01]  /*5790*/  FADD.FTZ R71, R51, R71 ;  /* 0x0000004733477221 */ /* 0x020fe20000010000 */
[----:B------:R-:W-:Y:S06]  /*57a0*/  BRA `(.L_x_42234) ;  /* 0x0000000000087947 */ /* 0x000fec0003800000 */
.L_x_42232:
[----:B-----5:R-:W-:-:S04]  /*57b0*/  FADD.FTZ R71, R47, R71 ;  /* 0x000000472f477221 */ /* 0x020fc80000010000 */
[----:B------:R-:W-:-:S07]  /*57c0*/  @P2 FADD.FTZ R71, R51, R71 ;  /* 0x0000004733472221 */ /* 0x000fce0000010000 */
.L_x_42234:
[----:B------:R-:W-:-:S07]  /*57d0*/  MOV R55, R71 ;  /* 0x0000004700377202 */ /* 0x000fce0000000f00 */
.L_x_42235:
[----:B-1----:R-:W0:Y:S01]  /*57e0*/  @P0 LDC.64 R56, c[0x0][0x238] ;  /* 0x00008e00ff380b82 */ /* 0x002e220000000a00 */
[----:B------:R-:W-:-:S07]  /*57f0*/  IADD3 R158, R179, 0x160, RZ ;  /* 0x00000160b39e7810 */ /* 0x000fce0007ffe0ff */
[----:B------:R-:W1:Y:S01]  /*5800*/  @P1 LDC.64 R58, c[0x0][0x228] ;  /* 0x00008a00ff3a1b82 */ /* 0x000e620000000a00 */
[----:B0-----:R-:W-:-:S05]  /*5810*/  @P0 IMAD.WIDE.U32 R56, R157, 0x10, R56 ;  /* 0x000000109d380825 */ /* 0x001fca00078e0038 */
[----:B------:R0:W-:Y:S01]  /*5820*/  @P0 STG.E.128 desc[UR4][R56.64], R52 ;  /* 0x0000003438000986 */ /* 0x0001e2000c101d04 */
[----:B-1----:R-:W-:-:S05]  /*5830*/  @P1 IMAD.WIDE.U32 R58, R158, 0x10, R58 ;  /* 0x000000109e3a1825 */ /* 0x002fca00078e003a */
[----:B-----5:R-:W5:Y:S01]  /*5840*/  @P1 LDG.E.128 R44, desc[UR4][R58.64] ;  /* 0x000000043a2c1981 */ /* 0x020f62000c1e1d00 */
[----:B0-----:R-:W0:Y:S02]  /*5850*/  @P2 LDC.64 R56, c[0x0][0x230] ;  /* 0x00008c00ff382b82 */ /* 0x001e240000000a00 */
[----:B0-----:R-:W-:-:S05]  /*5860*/  @P2 IMAD.WIDE.U32 R56, R158, 0x10, R56 ;  /* 0x000000109e382825 */ /* 0x001fca00078e0038 */
[----:B------:R0:W5:Y:S02]  /*5870*/  @P2 LDG.E.128 R48, desc[UR4][R56.64] ;  /* 0x0000000438302981 */ /* 0x000164000c1e1d00 */
[----:B0-----:R-:W-:-:S06]  /*5880*/  IMAD.WIDE.U32 R56, R158, 0x10, R84 ;  /* 0x000000109e387825 */ /* 0x001fcc00078e0054 */
[----:B------:R-:W5:Y:S01]  /*5890*/  LDG.E.128 R56, desc[UR4][R56.64] ;  /* 0x0000000438387981 */ /* 0x000f62000c1e1d00 */
[----:B------:R-:W-:Y:S05]  /*58a0*/  @P3 BRA `(.L_x_42236) ;  /* 0x00000000001c3947 */ /* 0x000fea0003800000 */
[----:B------:R-:W-:-:S04]  /*58b0*/  ISETP.NE.U32.AND P4, PT, RZ, UR16, PT ;  /* 0x00000010ff007c0c */ /* 0x000fc8000bf85070 */
[----:B------:R-:W-:-:S13]  /*58c0*/  ISETP.NE.AND.EX P4, PT, RZ, UR17, PT, P4 ;  /* 0x00000011ff007c0c */ /* 0x000fda000bf85340 */
[----:B------:R-:W-:Y:S05]  /*58d0*/  @P4 BRA `(.L_x_42237) ;  /* 0x0000000000084947 */ /* 0x000fea0003800000 */
[----:B------:R-:W-:Y:S05]  /*58e0*/  @P0 BRA `(.L_x_42238) ;  /* 0x0000000000140947 */ /* 0x000fea0003800000 */
[----:B------:R-:W-:Y:S05]  /*58f0*/  BRA `(.L_x_42239) ;  /* 0x0000000000147947 */ /* 0x000fea0003800000 */
.L_x_42237:
[----:B-----5:R-:W-:Y:S01]  /*5900*/  FADD.FTZ R56, R48, R56 ;  /* 0x0000003830387221 */ /* 0x020fe20000010000 */
[----:B------:R-:W-:Y:S06]  /*5910*/  BRA `(.L_x_42238) ;  /* 0x0000000000087947 */ /* 0x000fec0003800000 */
.L_x_42236:
[----:B-----5:R-:W-:-:S04]  /*5920*/  FADD.FTZ R56, R44, R56 ;  /* 0x000000382c387221 */ /* 0x020fc80000010000 */
[----:B------:R-:W-:-:S07]  /*5930*/  @P2 FADD.FTZ R56, R48, R56 ;  /* 0x0000003830382221 */ /* 0x000fce0000010000 */
.L_x_42238:
[----:B-----5:R-:W-:-:S07]  /*5940*/  MOV R52, R56 ;  /* 0x0000003800347202 */ /* 0x020fce0000000f00 */
.L_x_42239:
[----:B------:R-:W-:Y:S05]  /*5950*/  @P3 BRA `(.L_x_42240) ;  /* 0x00000000001c3947 */ /* 0x000fea0003800000 */
[----:B------:R-:W-:-:S04]  /*5960*/  ISETP.NE.U32.AND P4, PT, RZ, UR16, PT ;  /* 0x00000010ff007c0c */ /* 0x000fc8000bf85070 */
[----:B------:R-:W-:-:S13]  /*5970*/  ISETP.NE.AND.EX P4, PT, RZ, UR17, PT, P4 ;  /* 0x00000011ff007c0c */ /* 0x000fda000bf85340 */
[----:B------:R-:W-:Y:S05]  /*5980*/  @P4 BRA `(.L_x_42241) ;  /* 0x0000000000084947 */ /* 0x000fea0003800000 */
[----:B------:R-:W-:Y:S05]  /*5990*/  @P0 BRA `(.L_x_42242) ;  /* 0x0000000000140947 */ /* 0x000fea0003800000 */
[----:B------:R-:W-:Y:S05]  /*59a0*/  BRA `(.L_x_42243) ;  /* 0x0000000000147947 */ /* 0x000fea0003800000 */
.L_x_42241:
[----:B-----5:R-:W-:Y:S01]  /*59b0*/  FADD.FTZ R57, R49, R57 ;  /* 0x0000003931397221 */ /* 0x020fe20000010000 */
[----:B------:R-:W-:Y:S06]  /*59c0*/  BRA `(.L_x_42242) ;  /* 0x0000000000087947 */ /* 0x000fec0003800000 */
.L_x_42240:
[----:B-----5:R-:W-:-:S04]  /*59d0*/  FADD.FTZ R57, R45, R57 ;  /* 0x000000392d397221 */ /* 0x020fc80000010000 */
[----:B------:R-:W-:-:S07]  /*59e0*/  @P2 FADD.FTZ R57, R49, R57 ;  /* 0x0000003931392221 */ /* 0x000fce0000010000 */
.L_x_42242:
[----:B-----5:R-:W-:-:S07]  /*59f0*/  MOV R53, R57 ;  /* 0x0000003900357202 */ /* 0x020fce0000000f00 */
.L_x_42243:
[----:B------:R-:W-:Y:S05]  /*5a00*/  @P3 BRA `(.L_x_42244) ;  /* 0x00000000001c3947 */ /* 0x000fea0003800000 */
[----:B------:R-:W-:-:S04]  /*5a10*/  ISETP.NE.U32.AND P4, PT, RZ, UR16, PT ;  /* 0x00000010ff007c0c */ /* 0x000fc8000bf85070 */
[----:B------:R-:W-:-:S13]  /*5a20*/  ISETP.NE.AND.EX P4, PT, RZ, UR17, PT, P4 ;  /* 0x00000011ff007c0c */ /* 0x000fda000bf85340 */
[----:B------:R-:W-:Y:S05]  /*5a30*/  @P4 BRA `(.L_x_42245) ;  /* 0x0000000000084947 */ /* 0x000fea0003800000 */
[----:B------:R-:W-:Y:S05]  /*5a40*/  @P0 BRA `(.L_x_42246) ;  /* 0x0000000000140947 */ /* 0x000fea0003800000 */
[----:B------:R-:W-:Y:S05]  /*5a50*/  BRA `(.L_x_42247) ;  /* 0x0000000000147947 */ /* 0x000fea0003800000 */
.L_x_42245:
[----:B-----5:R-:W-:Y:S01]  /*5a60*/  FADD.FTZ R58, R50, R58 ;  /* 0x0000003a323a7221 */ /* 0x020fe20000010000 */
[----:B------:R-:W-:Y:S06]  /*5a70*/  BRA `(.L_x_42246) ;  /* 0x0000000000087947 */ /* 0x000fec0003800000 */
.L_x_42244:
[----:B-----5:R-:W-:-:S04]  /*5a80*/  FADD.FTZ R58, R46, R58 ;  /* 0x0000003a2e3a7221 */ /* 0x020fc80000010000 */
[----:B------:R-:W-:-:S07]  /*5a90*/  @P2 FADD.FTZ R58, R50, R58 ;  /* 0x0000003a323a2221 */ /* 0x000fce0000010000 */
.L_x_42246:
[----:B-----5:R-:W-:-:S07]  /*5aa0*/  MOV R54, R58 ;  /* 0x0000003a00367202 */ /* 0x020fce0000000f00 */
.L_x_42247:
[----:B------:R-:W-:Y:S05]  /*5ab0*/  @P3 BRA `(.L_x_42248) ;  /* 0x00000000001c3947 */ /* 0x000fea0003800000 */
[----:B------:R-:W-:-:S04]  /*5ac0*/  ISETP.NE.U32.AND P4, PT, RZ, UR16, PT ;  /* 0x00000010ff007c0c */ /* 0x000fc8000bf85070 */
[----:B------:R-:W-:-:S13]  /*5ad0*/  ISETP.NE.AND.EX P4, PT, RZ, UR17, PT, P4 ;  /* 0x00000011ff007c0c */ /* 0x000fda000bf85340 */
[----:B------:R-:W-:Y:S05]  /*5ae0*/  @P4 BRA `(.L_x_42249) ;  /* 0x0000000000084947 */ /* 0x000fea0003800000 */
[----:B------:R-:W-:Y:S05]  /*5af0*/  @P0 BRA `(.L_x_42250) ;  /* 0x0000000000140947 */ /* 0x000fea0003800000 */
[----:B------:R-:W-:Y:S05]  /*5b00*/  BRA `(.L_x_42251) ;  /* 0x0000000000147947 */ /* 0x000fea0003800000 */
.L_x_42249:
[----:B-----5:R-:W-:Y:S01]  /*5b10*/  FADD.FTZ R59, R51, R59 ;  /* 0x0000003b333b7221 */ /* 0x020fe20000010000 */
[----:B------:R-:W-:Y:S06]  /*5b20*/  BRA `(.L_x_42250) ;  /* 0x0000000000087947 */ /* 0x000fec0003800000 */
.L_x_42248:
[----:B-----5:R-:W-:-:S04]  /*5b30*/  FADD.FTZ R59, R47, R59 ;  /* 0x0000003b2f3b7221 */ /* 0x020fc80000010000 */
[----:B------:R-:W-:-:S07]  /*5b40*/  @P2 FADD.FTZ R59, R51, R59 ;  /* 0x0000003b333b2221 */ /* 0x000fce0000010000 */
.L_x_42250:
[----:B-----5:R-:W-:-:S07]  /*5b50*/  MOV R55, R59 ;  /* 0x0000003b00377202 */ /* 0x020fce0000000f00 */
.L_x_42251:
[----:B------:R-:W0:Y:S01]  /*5b60*/  @P0 LDC.64 R60, c[0x0][0x238] ;  /* 0x00008e00ff3c0b82 */ /* 0x000e220000000a00 */
        /* <DEDUP_REMOVED lines=17> */
.L_x_42253:
[----:B-----5:R-:W-:Y:S01]  /*5c80*/  FADD.FTZ R60, R48, R60 ;  /* 0x0000003c303c7221 */ /* 0x020fe20000010000 */
[----:B------:R-:W-:Y:S06]  /*5c90*/  BRA `(.L_x_42254) ;  /* 0x0000000000087947 */ /* 0x000fec0003800000 */
.L_x_42252:
[----:B-----5:R-:W-:-:S04]  /*5ca0*/  FADD.FTZ R60, R44, R60 ;  /* 0x0000003c2c3c7221 */ /* 0x020fc80000010000 */
[----:B------:R-:W-:-:S07]  /*5cb0*/  @P2 FADD.FTZ R60, R48, R60 ;  /* 0x0000003c303c2221 */ /* 0x000fce0000010000 */
.L_x_42254:
[----:B-----5:R-:W-:-:S07]  /*5cc0*/  MOV R52, R60 ;  /* 0x0000003c00347202 */ /* 0x020fce0000000f00 */
.L_x_42255:
[----:B------:R-:W-:Y:S05]  /*5cd0*/  @P3 BRA `(.L_x_42256) ;  /* 0x00000000001c3947 */ /* 0x000fea0003800000 */
[----:B------:R-:W-:-:S04]  /*5ce0*/  ISETP.NE.U32.AND P4, PT, RZ, UR16, PT ;  /* 0x00000010ff007c0c */ /* 0x000fc8000bf85070 */
[----:B------:R-:W-:-:S13]  /*5cf0*/  ISETP.NE.AND.EX P4, PT, RZ, UR17, PT, P4 ;  /* 0x00000011ff007c0c */ /* 0x000fda000bf85340 */
[----:B------:R-:W-:Y:S05]  /*5d00*/  @P4 BRA `(.L_x_42257) ;  /* 0x0000000000084947 */ /* 0x000fea0003800000 */
[----:B------:R-:W-:Y:S05]  /*5d10*/  @P0 BRA `(.L_x_42258) ;  /* 0x0000000000140947 */ /* 0x000fea0003800000 */
[----:B------:R-:W-:Y:S05]  /*5d20*/  BRA `(.L_x_42259) ;  /* 0x0000000000147947 */ /* 0x000fea0003800000 */
.L_x_42257:
[----:B-----5:R-:W-:Y:S01]  /*5d30*/  FADD.FTZ R61, R49, R61 ;  /* 0x0000003d313d7221 */ /* 0x020fe20000010000 */
[----:B------:R-:W-:Y:S06]  /*5d40*/  BRA `(.L_x_42258) ;  /* 0x0000000000087947 */ /* 0x000fec0003800000 */
.L_x_42256:
[----:B-----5:R-:W-:-:S04]  /*5d50*/  FADD.FTZ R61, R45, R61 ;  /* 0x0000003d2d3d7221 */ /* 0x020fc80000010000 */
[----:B------:R-:W-:-:S07]  /*5d60*/  @P2 FADD.FTZ R61, R49, R61 ;  /* 0x0000003d313d2221 */ /* 0x000fce0000010000 */
.L_x_42258:
[----:B-----5:R-:W-:-:S07]  /*5d70*/  MOV R53, R61 ;  /* 0x0000003d00357202 */ /* 0x020fce0000000f00 */
.L_x_42259:
[----:B------:R-:W-:Y:S05]  /*5d80*/  @P3 BRA `(.L_x_42260) ;  /* 0x00000000001c3947 */ /* 0x000fea0003800000 */
[----:B------:R-:W-:-:S04]  /*5d90*/  ISETP.NE.U32.AND P4, PT, RZ, UR16, PT ;  /* 0x00000010ff007c0c */ /* 0x000fc8000bf85070 */
[----:B------:R-:W-:-:S13]  /*5da0*/  ISETP.NE.AND.EX P4, PT, RZ, UR17, PT, P4 ;  /* 0x00000011ff007c0c */ /* 0x000fda000bf85340 */
[----:B------:R-:W-:Y:S05]  /*5db0*/  @P4 BRA `(.L_x_42261) ;  /* 0x0000000000084947 */ /* 0x000fea0003800000 */
[----:B------:R-:W-:Y:S05]  /*5dc0*/  @P0 BRA `(.L_x_42262) ;  /* 0x0000000000140947 */ /* 0x000fea0003800000 */
[----:B------:R-:W-:Y:S05]  /*5dd0*/  BRA `(.L_x_42263) ;  /* 0x0000000000147947 */ /* 0x000fea0003800000 */
.L_x_42261:
[----:B-----5:R-:W-:Y:S01]  /*5de0*/  FADD.FTZ R62, R50, R62 ;  /* 0x0000003e323e7221 */ /* 0x020fe20000010000 */
[----:B------:R-:W-:Y:S06]  /*5df0*/  BRA `(.L_x_42262) ;  /* 0x0000000000087947 */ /* 0x000fec0003800000 */
.L_x_42260:
[----:B-----5:R-:W-:-:S04]  /*5e00*/  FADD.FTZ R62, R46, R62 ;  /* 0x0000003e2e3e7221 */ /* 0x020fc80000010000 */
[----:B------:R-:W-:-:S07]  /*5e10*/  @P2 FADD.FTZ R62, R50, R62 ;  /* 0x0000003e323e2221 */ /* 0x000fce0000010000 */
.L_x_42262:
[----:B-----5:R-:W-:-:S07]  /*5e20*/  MOV R54, R62 ;  /* 0x0000003e00367202 */ /* 0x020fce0000000f00 */
.L_x_42263:
[----:B------:R-:W-:Y:S05]  /*5e30*/  @P3 BRA `(.L_x_42264) ;  /* 0x00000000001c3947 */ /* 0x000fea0003800000 */
[----:B------:R-:W-:-:S04]  /*5e40*/  ISETP.NE.U32.AND P4, PT, RZ, UR16, PT ;  /* 0x00000010ff007c0c */ /* 0x000fc8000bf85070 */
[----:B------:R-:W-:-:S13]  /*5e50*/  ISETP.NE.AND.EX P4, PT, RZ, UR17, PT, P4 ;  /* 0x00000011ff007c0c */ /* 0x000fda000bf85340 */
[----:B------:R-:W-:Y:S05]  /*5e60*/  @P4 BRA `(.L_x_42265) ;  /* 0x0000000000084947 */ /* 0x000fea0003800000 */
[----:B------:R-:W-:Y:S05]  /*5e70*/  @P0 BRA `(.L_x_42266) ;  /* 0x0000000000140947 */ /* 0x000fea0003800000 */
[----:B------:R-:W-:Y:S05]  /*5e80*/  BRA `(.L_x_42267) ;  /* 0x0000000000147947 */ /* 0x000fea0003800000 */
.L_x_42265:
[----:B-----5:R-:W-:Y:S01]  /*5e90*/  FADD.FTZ R63, R51, R63 ;  /* 0x0000003f333f7221 */ /* 0x020fe20000010000 */
[----:B------:R-:W-:Y:S06]  /*5ea0*/  BRA `(.L_x_42266) ;  /* 0x0000000000087947 */ /* 0x000fec0003800000 */
.L_x_42264:
[----:B-----5:R-:W-:-:S04]  /*5eb0*/  FADD.FTZ R63, R47, R63 ;  /* 0x0000003f2f3f7221 */ /* 0x020fc80000010000 */
[----:B------:R-:W-:-:S07]  /*5ec0*/  @P2 FADD.FTZ R63, R51, R63 ;  /* 0x0000003f333f2221 */ /* 0x000fce0000010000 */
.L_x_42266:
[----:B-----5:R-:W-:-:S07]  /*5ed0*/  MOV R55, R63 ;  /* 0x0000003f00377202 */ /* 0x020fce0000000f00 */
.L_x_42267:
        /* <DEDUP_REMOVED lines=18> */
.L_x_42269:
[----:B-----5:R-:W-:Y:S01]  /*6000*/  FADD.FTZ R64, R48, R64 ;  /* 0x0000004030407221 */ /* 0x020fe20000010000 */
[----:B------:R-:W-:Y:S06]  /*6010*/  BRA `(.L_x_42270) ;  /* 0x0000000000087947 */ /* 0x000fec0003800000 */
.L_x_42268:
[----:B-----5:R-:W-:-:S04]  /*6020*/  FADD.FTZ R64, R44, R64 ;  /* 0x000000402c407221 */ /* 0x020fc80000010000 */
[----:B------:R-:W-:-:S07]  /*6030*/  @P2 FADD.FTZ R64, R48, R64 ;  /* 0x0000004030402221 */ /* 0x000fce0000010000 */
.L_x_42270:
[----:B-----5:R-:W-:-:S07]  /*6040*/  MOV R52, R64 ;  /* 0x0000004000347202 */ /* 0x020fce0000000f00 */
.L_x_42271:
[----:B------:R-:W-:Y:S05]  /*6050*/  @P3 BRA `(.L_x_42272) ;  /* 0x00000000001c3947 */ /* 0x000fea0003800000 */
[----:B------:R-:W-:-:S04]  /*6060*/  ISETP.NE.U32.AND P4, PT, RZ, UR16, PT ;  /* 0x00000010ff007c0c */ /* 0x000fc8000bf85070 */
[----:B------:R-:W-:-:S13]  /*6070*/  ISETP.NE.AND.EX P4, PT, RZ, UR17, PT, P4 ;  /* 0x00000011ff007c0c */ /* 0x000fda000bf85340 */
[----:B------:R-:W-:Y:S05]  /*6080*/  @P4 BRA `(.L_x_42273) ;  /* 0x0000000000084947 */ /* 0x000fea0003800000 */
[----:B------:R-:W-:Y:S05]  /*6090*/  @P0 BRA `(.L_x_42274) ;  /* 0x0000000000140947 */ /* 0x000fea0003800000 */
[----:B------:R-:W-:Y:S05]  /*60a0*/  BRA `(.L_x_42275) ;  /* 0x0000000000147947 */ /* 0x000fea0003800000 */
.L_x_42273:
[----:B-----5:R-:W-:Y:S01]  /*60b0*/  FADD.FTZ R65, R49, R65 ;  /* 0x0000004131417221 */ /* 0x020fe20000010000 */
[----:B------:R-:W-:Y:S06]  /*60c0*/  BRA `(.L_x_42274) ;  /* 0x0000000000087947 */ /* 0x000fec0003800000 */
.L_x_42272:
[----:B-----5:R-:W-:-:S04]  /*60d0*/  FADD.FTZ R65, R45, R65 ;  /* 0x000000412d417221 */ /* 0x020fc80000010000 */
[----:B------:R-:W-:-:S07]  /*60e0*/  @P2 FADD.FTZ R65, R49, R65 ;  /* 0x0000004131412221 */ /* 0x000fce0000010000 */
.L_x_42274:
[----:B-----5:R-:W-:-:S07]  /*60f0*/  MOV R53, R65 ;  /* 0x0000004100357202 */ /* 0x020fce0000000f00 */
.L_x_42275:
[----:B------:R-:W-:Y:S05]  /*6100*/  @P3 BRA `(.L_x_42276) ;  /* 0x00000000001c3947 */ /* 0x000fea0003800000 */
[----:B------:R-:W-:-:S04]  /*6110*/  ISETP.NE.U32.AND P4, PT, RZ, UR16, PT ;  /* 0x00000010ff007c0c */ /* 0x000fc8000bf85070 */
[----:B------:R-:W-:-:S13]  /*6120*/  ISETP.NE.AND.EX P4, PT, RZ, UR17, PT, P4 ;  /* 0x00000011ff007c0c */ /* 0x000fda000bf85340 */
[----:B------:R-:W-:Y:S05]  /*6130*/  @P4 BRA `(.L_x_42277) ;  /* 0x0000000000084947 */ /* 0x000fea0003800000 */
[----:B------:R-:W-:Y:S05]  /*6140*/  @P0 BRA `(.L_x_42278) ;  /* 0x0000000000140947 */ /* 0x000fea0003800000 */
[----:B------:R-:W-:Y:S05]  /*6150*/  BRA `(.L_x_42279) ;  /* 0x0000000000147947 */ /* 0x000fea0003800000 */
.L_x_42277:
[----:B-----5:R-:W-:Y:S01]  /*6160*/  FADD.FTZ R66, R50, R66 ;  /* 0x0000004232427221 */ /* 0x020fe20000010000 */
[----:B------:R-:W-:Y:S06]  /*6170*/  BRA `(.L_x_42278) ;  /* 0x0000000000087947 */ /* 0x000fec0003800000 */
.L_x_42276:
[----:B-----5:R-:W-:-:S04]  /*6180*/  FADD.FTZ R66, R46, R66 ;  /* 0x000000422e427221 */ /* 0x020fc80000010000 */
[----:B------:R-:W-:-:S07]  /*6190*/  @P2 FADD.FTZ R66, R50, R66 ;  /* 0x0000004232422221 */ /* 0x000fce0000010000 */
.L_x_42278:
[----:B-----5:R-:W-:-:S07]  /*61a0*/  MOV R54, R66 ;  /* 0x0000004200367202 */ /* 0x020fce0000000f00 */
.L_x_42279:
[----:B------:R-:W-:Y:S05]  /*61b0*/  @P3 BRA `(.L_x_42280) ;  /* 0x00000000001c3947 */ /* 0x000fea0003800000 */
[----:B------:R-:W-:-:S04]  /*61c0*/  ISETP.NE.U32.AND P4, PT, RZ, UR16, PT ;  /* 0x00000010ff007c0c */ /* 0x000fc8000bf85070 */
[----:B------:R-:W-:-:S13]  /*61d0*/  ISETP.NE.AND.EX P4, PT, RZ, UR17, PT, P4 ;  /* 0x00000011ff007c0c */ /* 0x000fda000bf85340 */
[----:B------:R-:W-:Y:S05]  /*61e0*/  @P4 BRA `(.L_x_42281) ;  /* 0x0000000000084947 */ /* 0x000fea0003800000 */
[----:B------:R-:W-:Y:S05]  /*61f0*/  @P0 BRA `(.L_x_42282) ;  /* 0x0000000000140947 */ /* 0x000fea0003800000 */
[----:B------:R-:W-:Y:S05]  /*6200*/  BRA `(.L_x_42283) ;  /* 0x0000000000147947 */ /* 0x000fea0003800000 */
.L_x_42281:
[----:B-----5:R-:W-:Y:S01]  /*6210*/  FADD.FTZ R67, R51, R67 ;  /* 0x0000004333437221 */ /* 0x020fe20000010000 */
[----:B------:R-:W-:Y:S06]  /*6220*/  BRA `(.L_x_42282) ;  /* 0x0000000000087947 */ /* 0x000fec0003800000 */
.L_x_42280:
[----:B-----5:R-:W-:-:S04]  /*6230*/  FADD.FTZ R67, R47, R67 ;  /* 0x000000432f437221 */ /* 0x020fc80000010000 */
[----:B------:R-:W-:-:S07]  /*6240*/  @P2 FADD.FTZ R67, R51, R67 ;  /* 0x0000004333432221 */ /* 0x000fce0000010000 */
.L_x_42282:
[----:B-----5:R-:W-:-:S07]  /*6250*/  MOV R55, R67 ;  /* 0x0000004300377202 */ /* 0x020fce0000000f00 */
.L_x_42283:
[----:B------:R-:W0:Y:S01]  /*6260*/  @P0 LDC.64 R86, c[0x0][0x238] ;  /* 0x00008e00ff560b82 */ /* 0x000e220000000a00 */
[----:B------:R-:W-:-:S07]  /*6270*/  IADD3 R154, R179, 0x1c0, RZ ;  /* 0x000001c0b39a7810 */ /* 0x000fce0007ffe0ff */
[----:B------:R-:W1:Y:S01]  /*6280*/  @P1 LDC.64 R88, c[0x0][0x228] ;  /* 0x00008a00ff581b82 */ /* 0x000e620000000a00 */
[----:B0-----:R-:W-:-:S05]  /*6290*/  @P0 IMAD.WIDE.U32 R86, R160, 0x10, R86 ;  /* 0x00000010a0560825 */ /* 0x001fca00078e0056 */
[----:B------:R0:W-:Y:S01]  /*62a0*/  @P0 STG.E.128 desc[UR4][R86.64], R52 ;  /* 0x0000003456000986 */ /* 0x0001e2000c101d04 */
[----:B-1----:R-:W-:-:S05]  /*62b0*/  @P1 IMAD.WIDE.U32 R88, R154, 0x10, R88 ;  /* 0x000000109a581825 */ /* 0x002fca00078e0058 */
[----:B-----5:R1:W5:Y:S01]  /*62c0*/  @P1 LDG.E.128 R44, desc[UR4][R88.64] ;  /* 0x00000004582c1981 */ /* 0x020362000c1e1d00 */
[----:B0-----:R-:W0:Y:S01]  /*62d0*/  @P2 LDC.64 R86, c[0x0][0x230] ;  /* 0x00008c00ff562b82 */ /* 0x001e220000000a00 */
[----:B-1----:R-:W-:-:S06]  /*62e0*/  IMAD.WIDE.U32 R88, R154, 0x10, R84 ;  /* 0x000000109a587825 */ /* 0x002fcc00078e0054 */
[----:B------:R-:W5:Y:S01]  /*62f0*/  LDG.E.128 R88, desc[UR4][R88.64] ;  /* 0x0000000458587981 */ /* 0x000f62000c1e1d00 */
        /* <DEDUP_REMOVED lines=8> */
.L_x_42285:
[----:B-----5:R-:W-:Y:S01]  /*6380*/  FADD.FTZ R88, R48, R88 ;  /* 0x0000005830587221 */ /* 0x020fe20000010000 */
[----:B------:R-:W-:Y:S06]  /*6390*/  BRA `(.L_x_42286) ;  /* 0x0000000000087947 */ /* 0x000fec0003800000 */
.L_x_42284:
[----:B-----5:R-:W-:-:S04]  /*63a0*/  FADD.FTZ R88, R44, R88 ;  /* 0x000000582c587221 */ /* 0x020fc80000010000 */
[----:B------:R-:W-:-:S07]  /*63b0*/  @P2 FADD.FTZ R88, R48, R88 ;  /* 0x0000005830582221 */ /* 0x000fce0000010000 */
.L_x_42286:
[----:B-----5:R-:W-:-:S07]  /*63c0*/  MOV R52, R88 ;  /* 0x0000005800347202 */ /* 0x020fce0000000f00 */
.L_x_42287:
[----:B------:R-:W-:Y:S05]  /*63d0*/  @P3 BRA `(.L_x_42288) ;  /* 0x00000000001c3947 */ /* 0x000fea0003800000 */
[----:B------:R-:W-:-:S04]  /*63e0*/  ISETP.NE.U32.AND P4, PT, RZ, UR16, PT ;  /* 0x00000010ff007c0c */ /* 0x000fc8000bf85070 */
[----:B------:R-:W-:-:S13]  /*63f0*/  ISETP.NE.AND.EX P4, PT, RZ, UR17, PT, P4 ;  /* 0x00000011ff007c0c */ /* 0x000fda000bf85340 */
[----:B------:R-:W-:Y:S05]  /*6400*/  @P4 BRA `(.L_x_42289) ;  /* 0x0000000000084947 */ /* 0x000fea0003800000 */
[----:B------:R-:W-:Y:S05]  /*6410*/  @P0 BRA `(.L_x_42290) ;  /* 0x0000000000140947 */ /* 0x000fea0003800000 */
[----:B------:R-:W-:Y:S05]  /*6420*/  BRA `(.L_x_42291) ;  /* 0x0000000000147947 */ /* 0x000fea0003800000 */
.L_x_42289:
[----:B-----5:R-:W-:Y:S01]  /*6430*/  FADD.FTZ R89, R49, R89 ;  /* 0x0000005931597221 */ /* 0x020fe20000010000 */
[----:B------:R-:W-:Y:S06]  /*6440*/  BRA `(.L_x_42290) ;  /* 0x0000000000087947 */ /* 0x000fec0003800000 */
.L_x_42288:
[----:B-----5:R-:W-:-:S04]  /*6450*/  FADD.FTZ R89, R45, R89 ;  /* 0x000000592d597221 */ /* 0x020fc80000010000 */
[----:B------:R-:W-:-:S07]  /*6460*/  @P2 FADD.FTZ R89, R49, R89 ;  /* 0x0000005931592221 */ /* 0x000fce0000010000 */
.L_x_42290:
[----:B-----5:R-:W-:-:S07]  /*6470*/  MOV R53, R89 ;  /* 0x0000005900357202 */ /* 0x020fce0000000f00 */
.L_x_42291:
[----:B------:R-:W-:Y:S05]  /*6480*/  @P3 BRA `(.L_x_42292) ;  /* 0x00000000001c3947 */ /* 0x000fea0003800000 */
[----:B------:R-:W-:-:S04]  /*6490*/  ISETP.NE.U32.AND P4, PT, RZ, UR16, PT ;  /* 0x00000010ff007c0c */ /* 0x000fc8000bf85070 */
[----:B------:R-:W-:-:S13]  /*64a0*/  ISETP.NE.AND.EX P4, PT, RZ, UR17, PT, P4 ;  /* 0x00000011ff007c0c */ /* 0x000fda000bf85340 */
[----:B------:R-:W-:Y:S05]  /*64b0*/  @P4 BRA `(.L_x_42293) ;  /* 0x0000000000084947 */ /* 0x000fea0003800000 */
[----:B------:R-:W-:Y:S05]  /*64c0*/  @P0 BRA `(.L_x_42294) ;  /* 0x0000000000140947 */ /* 0x000fea0003800000 */
[----:B------:R-:W-:Y:S05]  /*64d0*/  BRA `(.L_x_42295) ;  /* 0x0000000000147947 */ /* 0x000fea0003800000 */
.L_x_42293:
[----:B-----5:R-:W-:Y:S01]  /*64e0*/  FADD.FTZ R90, R50, R90 ;  /* 0x0000005a325a7221 */ /* 0x020fe20000010000 */
[----:B------:R-:W-:Y:S06]  /*64f0*/  BRA `(.L_x_42294) ;  /* 0x0000000000087947 */ /* 0x000fec0003800000 */
.L_x_42292:
[----:B-----5:R-:W-:-:S04]  /*6500*/  FADD.FTZ R90, R46, R90 ;  /* 0x0000005a2e5a7221 */ /* 0x020fc80000010000 */
[----:B------:R-:W-:-:S07]  /*6510*/  @P2 FADD.FTZ R90, R50, R90 ;  /* 0x0000005a325a2221 */ /* 0x000fce0000010000 */
.L_x_42294:
[----:B-----5:R-:W-:-:S07]  /*6520*/  MOV R54, R90 ;  /* 0x0000005a00367202 */ /* 0x020fce0000000f00 */
.L_x_42295:
[----:B------:R-:W-:Y:S05]  /*6530*/  @P3 BRA `(.L_x_42296) ;  /* 0x00000000001c3947 */ /* 0x000fea0003800000 */
[----:B------:R-:W-:-:S04]  /*6540*/  ISETP.NE.U32.AND P4, PT, RZ, UR16, PT ;  /* 0x00000010ff007c0c */ /* 0x000fc8000bf85070 */
[----:B------:R-:W-:-:S13]  /*6550*/  ISETP.NE.AND.EX P4, PT, RZ, UR17, PT, P4 ;  /* 0x00000011ff007c0c */ /* 0x000fda000bf85340 */
[----:B------:R-:W-:Y:S05]  /*6560*/  @P4 BRA `(.L_x_42297) ;  /* 0x0000000000084947 */ /* 0x000fea0003800000 */
[----:B------:R-:W-:Y:S05]  /*6570*/  @P0 BRA `(.L_x_42298) ;  /* 0x0000000000140947 */ /* 0x000fea0003800000 */
[----:B------:R-:W-:Y:S05]  /*6580*/  BRA `(.L_x_42299) ;  /* 0x0000000000147947 */ /* 0x000fea0003800000 */
.L_x_42297:
[----:B-----5:R-:W-:Y:S01]  /*6590*/  FADD.FTZ R91, R51, R91 ;  /* 0x0000005b335b7221 */ /* 0x020fe20000010000 */
[----:B------:R-:W-:Y:S06]  /*65a0*/  BRA `(.L_x_42298) ;  /* 0x0000000000087947 */ /* 0x000fec0003800000 */
.L_x_42296:
[----:B-----5:R-:W-:-:S04]  /*65b0*/  FADD.FTZ R91, R47, R91 ;  /* 0x0000005b2f5b7221 */ /* 0x020fc80000010000 */
[----:B------:R-:W-:-:S07]  /*65c0*/  @P2 FADD.FTZ R91, R51, R91 ;  /* 0x0000005b335b2221 */ /* 0x000fce0000010000 */
.L_x_42298:
[----:B-----5:R-:W-:-:S07]  /*65d0*/  MOV R55, R91 ;  /* 0x0000005b00377202 */ /* 0x020fce0000000f00 */
.L_x_42299:
[----:B0-----:R-:W0:Y:S01]  /*65e0*/  @P0 LDC.64 R86, c[0x0][0x238] ;  /* 0x00008e00ff560b82 */ /* 0x001e220000000a00 */
[----:B------:R-:W-:Y:S01]  /*65f0*/  IADD3 R155, R179, 0x1e0, RZ ;  /* 0x000001e0b39b7810 */ /* 0x000fe20007ffe0ff */
[----:B0-----:R-:W-:-:S05]  /*6600*/  @P0 IMAD.WIDE.U32 R86, R154, 0x10, R86 ;  /* 0x000000109a560825 */ /* 0x001fca00078e0056 */
[----:B------:R0:W-:Y:S02]  /*6610*/  @P0 STG.E.128 desc[UR4][R86.64], R52 ;  /* 0x0000003456000986 */ /* 0x0001e4000c101d04 */
[----:B0-----:R-:W0:Y:S02]  /*6620*/  @P1 LDC.64 R86, c[0x0][0x228] ;  /* 0x00008a00ff561b82 */ /* 0x001e240000000a00 */
[----:B0-----:R-:W-:-:S05]  /*6630*/  @P1 IMAD.WIDE.U32 R86, R155, 0x10, R86 ;  /* 0x000000109b561825 */ /* 0x001fca00078e0056 */
[----:B-----5:R0:W5:Y:S02]  /*6640*/  @P1 LDG.E.128 R44, desc[UR4][R86.64] ;  /* 0x00000004562c1981 */ /* 0x020164000c1e1d00 */
[----:B0-----:R-:W0:Y:S01]  /*6650*/  @P2 LDC.64 R86, c[0x0][0x230] ;  /* 0x00008c00ff562b82 */ /* 0x001e220000000a00 */
[----:B------:R-:W-:-:S04]  /*6660*/  IMAD.WIDE.U32 R84, R155, 0x10, R84 ;  /* 0x000000109b547825 */ /* 0x000fc800078e0054 */
[----:B0-----:R-:W-:-:S05]  /*6670*/  @P2 IMAD.WIDE.U32 R86, R155, 0x10, R86 ;  /* 0x000000109b562825 */ /* 0x001fca00078e0056 */
[----:B------:R0:W5:Y:S04]  /*6680*/  @P2 LDG.E.128 R48, desc[UR4][R86.64] ;  /* 0x0000000456302981 */ /* 0x000168000c1e1d00 */
[----:B------:R-:W5:Y:S01]  /*6690*/  LDG.E.128 R84, desc[UR4][R84.64] ;  /* 0x0000000454547981 */ /* 0x000f62000c1e1d00 */
[----:B0-----:R-:W-:Y:S05]  /*66a0*/  @P3 BRA `(.L_x_42300) ;  /* 0x00000000001c3947 */ /* 0x001fea0003800000 */
[----:B------:R-:W-:-:S04]  /*66b0*/  ISETP.NE.U32.AND P4, PT, RZ, UR16, PT ;  /* 0x00000010ff007c0c */ /* 0x000fc8000bf85070 */
[----:B------:R-:W-:-:S13]  /*66c0*/  ISETP.NE.AND.EX P4, PT, RZ, UR17, PT, P4 ;  /* 0x00000011ff007c0c */ /* 0x000fda000bf85340 */
[----:B------:R-:W-:Y:S05]  /*66d0*/  @P4 BRA `(.L_x_42301) ;  /* 0x0000000000084947 */ /* 0x000fea0003800000 */
[----:B------:R-:W-:Y:S05]  /*66e0*/  @P0 BRA `(.L_x_42302) ;  /* 0x0000000000140947 */ /* 0x000fea0003800000 */
[----:B------:R-:W-:Y:S05]  /*66f0*/  BRA `(.L_x_42303) ;  /* 0x0000000000147947 */ /* 0x000fea0003800000 */
.L_x_42301:
[----:B-----5:R-:W-:Y:S01]  /*6700*/  FADD.FTZ R84, R48, R84 ;  /* 0x0000005430547221 */ /* 0x020fe20000010000 */
[----:B------:R-:W-:Y:S06]  /*6710*/  BRA `(.L_x_42302) ;  /* 0x0000000000087947 */ /* 0x000fec0003800000 */
.L_x_42300:
[----:B-----5:R-:W-:-:S04]  /*6720*/  FADD.FTZ R84, R44, R84 ;  /* 0x000000542c547221 */ /* 0x020fc80000010000 */
[----:B------:R-:W-:-:S07]  /*6730*/  @P2 FADD.FTZ R84, R48, R84 ;  /* 0x0000005430542221 */ /* 0x000fce0000010000 */
.L_x_42302:
[----:B-----5:R-:W-:-:S07]  /*6740*/  MOV R52, R84 ;  /* 0x0000005400347202 */ /* 0x020fce0000000f00 */
.L_x_42303:
[----:B------:R-:W-:Y:S05]  /*6750*/  @P3 BRA `(.L_x_42304) ;  /* 0x00000000001c3947 */ /* 0x000fea0003800000 */
[----:B------:R-:W-:-:S04]  /*6760*/  ISETP.NE.U32.AND P4, PT, RZ, UR16, PT ;  /* 0x00000010ff007c0c */ /* 0x000fc8000bf85070 */
[----:B------:R-:W-:-:S13]  /*6770*/  ISETP.NE.AND.EX P4, PT, RZ, UR17, PT, P4 ;  /* 0x00000011ff007c0c */ /* 0x000fda000bf85340 */
[----:B------:R-:W-:Y:S05]  /*6780*/  @P4 BRA `(.L_x_42305) ;  /* 0x0000000000084947 */ /* 0x000fea0003800000 */
[----:B------:R-:W-:Y:S05]  /*6790*/  @P0 BRA `(.L_x_42306) ;  /* 0x0000000000140947 */ /* 0x000fea0003800000 */
[----:B------:R-:W-:Y:S05]  /*67a0*/  BRA `(.L_x_42307) ;  /* 0x0000000000147947 */ /* 0x000fea0003800000 */
.L_x_42305:
[----:B-----5:R-:W-:Y:S01]  /*67b0*/  FADD.FTZ R85, R49, R85 ;  /* 0x0000005531557221 */ /* 0x020fe20000010000 */
[----:B------:R-:W-:Y:S06]  /*67c0*/  BRA `(.L_x_42306) ;  /* 0x0000000000087947 */ /* 0x000fec0003800000 */
.L_x_42304:
[----:B-----5:R-:W-:-:S04]  /*67d0*/  FADD.FTZ R85, R45, R85 ;  /* 0x000000552d557221 */ /* 0x020fc80000010000 */
[----:B------:R-:W-:-:S07]  /*67e0*/  @P2 FADD.FTZ R85, R49, R85 ;  /* 0x0000005531552221 */ /* 0x000fce0000010000 */
.L_x_42306:
[----:B-----5:R-:W-:-:S07]  /*67f0*/  MOV R53, R85 ;  /* 0x0000005500357202 */ /* 0x020fce0000000f00 */
.L_x_42307:
[----:B------:R-:W-:Y:S05]  /*6800*/  @P3 BRA `(.L_x_42308) ;  /* 0x00000000001c3947 */ /* 0x000fea0003800000 */
[----:B------:R-:W-:-:S04]  /*6810*/  ISETP.NE.U32.AND P4, PT, RZ, UR16, PT ;  /* 0x00000010ff007c0c */ /* 0x000fc8000bf85070 */
[----:B------:R-:W-:-:S13]  /*6820*/  ISETP.NE.AND.EX P4, PT, RZ, UR17, PT, P4 ;  /* 0x00000011ff007c0c */ /* 0x000fda000bf85340 */
[----:B------:R-:W-:Y:S05]  /*6830*/  @P4 BRA `(.L_x_42309) ;  /* 0x0000000000084947 */ /* 0x000fea0003800000 */
[----:B------:R-:W-:Y:S05]  /*6840*/  @P0 BRA `(.L_x_42310) ;  /* 0x0000000000140947 */ /* 0x000fea0003800000 */
[----:B------:R-:W-:Y:S05]  /*6850*/  BRA `(.L_x_42311) ;  /* 0x0000000000147947 */ /* 0x000fea0003800000 */
.L_x_42309:
[----:B-----5:R-:W-:Y:S01]  /*6860*/  FADD.FTZ R86, R50, R86 ;  /* 0x0000005632567221 */ /* 0x020fe20000010000 */
[----:B------:R-:W-:Y:S06]  /*6870*/  BRA `(.L_x_42310) ;  /* 0x0000000000087947 */ /* 0x000fec0003800000 */
.L_x_42308:
[----:B-----5:R-:W-:-:S04]  /*6880*/  FADD.FTZ R86, R46, R86 ;  /* 0x000000562e567221 */ /* 0x020fc80000010000 */
[----:B------:R-:W-:-:S07]  /*6890*/  @P2 FADD.FTZ R86, R50, R86 ;  /* 0x0000005632562221 */ /* 0x000fce0000010000 */
.L_x_42310:
[----:B-----5:R-:W-:-:S07]  /*68a0*/  MOV R54, R86 ;  /* 0x0000005600367202 */ /* 0x020fce0000000f00 */
.L_x_42311:
[----:B------:R-:W-:Y:S05]  /*68b0*/  @P3 BRA `(.L_x_42312) ;  /* 0x00000000001c3947 */ /* 0x000fea0003800000 */
[----:B------:R-:W-:-:S04]  /*68c0*/  ISETP.NE.U32.AND P2, PT, RZ, UR16, PT ;  /* 0x00000010ff007c0c */ /* 0x000fc8000bf45070 */
[----:B------:R-:W-:-:S13]  /*68d0*/  ISETP.NE.AND.EX P2, PT, RZ, UR17, PT, P2 ;  /* 0x00000011ff007c0c */ /* 0x000fda000bf45320 */
[----:B------:R-:W-:Y:S05]  /*68e0*/  @P2 BRA `(.L_x_42313) ;  /* 0x0000000000082947 */ /* 0x000fea0003800000 */
[----:B------:R-:W-:Y:S05]  /*68f0*/  @P0 BRA `(.L_x_42314) ;  /* 0x0000000000140947 */ /* 0x000fea0003800000 */
[----:B------:R-:W-:Y:S05]  /*6900*/  BRA `(.L_x_42315) ;  /* 0x0000000000147947 */ /* 0x000fea0003800000 */
.L_x_42313:
[----:B-----5:R-:W-:Y:S01]  /*6910*/  FADD.FTZ R87, R51, R87 ;  /* 0x0000005733577221 */ /* 0x020fe20000010000 */
[----:B------:R-:W-:Y:S06]  /*6920*/  BRA `(.L_x_42314) ;  /* 0x0000000000087947 */ /* 0x000fec0003800000 */
.L_x_42312:
[----:B-----5:R-:W-:-:S04]  /*6930*/  FADD.FTZ R87, R47, R87 ;  /* 0x000000572f577221 */ /* 0x020fc80000010000 */
[----:B------:R-:W-:-:S07]  /*6940*/  @P2 FADD.FTZ R87, R51, R87 ;  /* 0x0000005733572221 */ /* 0x000fce0000010000 */
.L_x_42314:
[----:B-----5:R-:W-:-:S07]  /*6950*/  MOV R55, R87 ;  /* 0x0000005700377202 */ /* 0x020fce0000000f00 */
.L_x_42315:
[----:B------:R-:W-:Y:S01]  /*6960*/  FADD.FTZ R161, RZ, R116 ;  /* 0x00000074ffa17221 */ /* 0x000fe20000010000 */
[----:B------:R-:W0:Y:S01]  /*6970*/  @P0 LDC.64 R162, c[0x0][0x238] ;  /* 0x00008e00ffa20b82 */ /* 0x000e220000000a00 */
[----:B------:R-:W-:Y:S01]  /*6980*/  UMOV UR6, 0xffffffff ;  /* 0xffffffff00067882 */ /* 0x000fe20000000000 */
[----:B------:R-:W-:Y:S01]  /*6990*/  ISETP.NE.AND P2, PT, R164, RZ, PT ;  /* 0x000000ffa400720c */ /* 0x000fe20003f45270 */
        /* <DEDUP_REMOVED lines=61> */
[----:B-----5:R-:W-:-:S04]  /*6d70*/  FADD.FTZ R161, R161, R84 ;  /* 0x00000054a1a17221 */ /* 0x020fc80000010000 */
        /* <DEDUP_REMOVED lines=153> */
.L_x_42329:
[----:B-1----:R-:W-:Y:S01]  /*7710*/  FADD.FTZ R161, R164, R161 ;  /* 0x000000a1a4a17221 */ /* 0x002fe20000010000 */
[----:B------:R-:W-:Y:S01]  /*7720*/  FMUL.FTZ R238, R237, R237 ;  /* 0x000000ededee7220 */ /* 0x000fe20000410000 */
[----:B------:R-:W1:Y:S02]  /*7730*/  @!P2 LDC.64 R162, c[0x0][0x258] ;  /* 0x00009600ffa2ab82 */ /* 0x000e640000000a00 */
[----:B------:R-:W-:Y:S02]  /*7740*/  FFMA.FTZ R161, R161, R165, UR8 ;  /* 0x00000008a1a17e23 */ /* 0x000fe400080100a5 */
[----:B------:R-:W-:-:S04]  /*7750*/  FSEL R238, R238, RZ, P5 ;  /* 0x000000ffeeee7208 */ /* 0x000fc80002800000 */
[----:B0-----:R-:W0:Y:S01]  /*7760*/  @!P2 LDC.64 R164, c[0x0][0x250] ;  /* 0x00009400ffa4ab82 */ /* 0x001e220000000a00 */
[----:B------:R-:W-:-:S06]  /*7770*/  FADD.FTZ R161, R161, R238 ;  /* 0x000000eea1a17221 */ /* 0x000fcc0000010000 */
[----:B------:R-:W2:Y:S01]  /*7780*/  MUFU.RSQ R161, R161 ;  /* 0x000000a100a17308 */ /* 0x000ea20000001400 */
[----:B------:R-:W-:Y:S01]  /*7790*/  SHF.L.U32 R251, R179, 0x4, RZ ;  /* 0x00000004b3fb7819 */ /* 0x000fe200000006ff */
[----:B-1----:R-:W-:-:S04]  /*77a0*/  @!P2 IMAD.WIDE R162, R132, 0x4, R162 ;  /* 0x0000000484a2a825 */ /* 0x002fc800078e02a2 */
[----:B0-----:R-:W-:-:S05]  /*77b0*/  @!P2 IMAD.WIDE R164, R132, 0x4, R164 ;  /* 0x0000000484a4a825 */ /* 0x001fca00078e02a4 */
[----:B------:R0:W-:Y:S01]  /*77c0*/  @!P2 STG.E desc[UR4][R164.64], R237 ;  /* 0x000000eda400a986 */ /* 0x0001e2000c101904 */
[----:B------:R-:W-:-:S03]  /*77d0*/  SHF.R.U32.HI R238, RZ, 0x1c, R179 ;  /* 0x0000001cffee7819 */ /* 0x000fc600000116b3 */
[----:B--2---:R1:W-:Y:S01]  /*77e0*/  @!P2 STG.E desc[UR4][R162.64], R161 ;  /* 0x000000a1a200a986 */ /* 0x0043e2000c101904 */
[----:B0-----:R-:W-:-:S05]  /*77f0*/  FSEL R164, R237, RZ, !P5 ;  /* 0x000000ffeda47208 */ /* 0x001fca0006800000 */
[C---:B------:R-:W-:Y:S01]  /*7800*/  FADD.FTZ R165, -R164.reuse, R116 ;  /* 0x00000074a4a57221 */ /* 0x040fe20000010100 */
[C---:B------:R-:W-:Y:S01]  /*7810*/  FADD.FTZ R116, -R164.reuse, R117 ;  /* 0x00000075a4747221 */ /* 0x040fe20000010100 */
[C---:B------:R-:W-:Y:S01]  /*7820*/  FADD.FTZ R237, -R164.reuse, R118 ;  /* 0x00000076a4ed7221 */ /* 0x040fe20000010100 */
[----:B------:R-:W-:Y:S01]  /*7830*/  FADD.FTZ R250, -R164, R119 ;  /* 0x00000077a4fa7221 */ /* 0x000fe20000010100 */
[----:B------:R-:W2:Y:S01]  /*7840*/  LDL R117, [R1+0x198] ;  /* 0x0001980001757983 */ /* 0x000ea20000100800 */
[----:B------:R-:W-:-:S03]  /*7850*/  FMUL.FTZ R179, R161, R116 ;  /* 0x00000074a1b37220 */ /* 0x000fc60000410000 */
[----:B------:R-:W3:Y:S04]  /*7860*/  LDL R118, [R1+0x19c] ;  /* 0x00019c0001767983 */ /* 0x000ee80000100800 */
[----:B------:R-:W4:Y:S01]  /*7870*/  LDL R119, [R1+0x18c] ;  /* 0x00018c0001777983 */ /* 0x000f220000100800 */
[C---:B------:R-:W-:Y:S01]  /*7880*/  FMUL.FTZ R165, R161.reuse, R165 ;  /* 0x000000a5a1a57220 */ /* 0x040fe20000410000 */
[----:B------:R-:W-:Y:S01]  /*7890*/  FMUL.FTZ R250, R161, R250 ;  /* 0x000000faa1fa7220 */ /* 0x000fe20000410000 */
[----:B-1----:R-:W-:Y:S01]  /*78a0*/  IADD3 R162, P2, R251, UR10, RZ ;  /* 0x0000000afba27c10 */ /* 0x002fe2000ff5e0ff */
[----:B------:R-:W5:Y:S01]  /*78b0*/  LDL R116, [R1+0x1a4] ;  /* 0x0001a40001747983 */ /* 0x000f620000100800 */
[----:B------:R-:W-:Y:S02]  /*78c0*/  FMUL.FTZ R237, R161, R237 ;  /* 0x000000eda1ed7220 */ /* 0x000fe40000410000 */
[----:B------:R-:W-:Y:S01]  /*78d0*/  IADD3.X R163, R238, UR11, RZ, P2, !PT ;  /* 0x0000000beea37c10 */ /* 0x000fe200097fe4ff */
[----:B--2---:R-:W-:Y:S01]  /*78e0*/  FFMA.FTZ R117, R117, R179, R224 ;  /* 0x000000b375757223 */ /* 0x004fe200000100e0 */
[----:B---3--:R-:W-:Y:S01]  /*78f0*/  FFMA.FTZ R118, R118, R237, R222 ;  /* 0x000000ed76767223 */ /* 0x008fe200000100de */
[----:B----4-:R-:W-:Y:S01]  /*7900*/  FFMA.FTZ R119, R119, R250, R220 ;  /* 0x000000fa77777223 */ /* 0x010fe200000100dc */
[----:B-----5:R-:W-:-:S05]  /*7910*/  FFMA.FTZ R116, R116, R165, R226 ;  /* 0x000000a574747223 */ /* 0x020fca00000100e2 */
[----:B------:R0:W-:Y:S04]  /*7920*/  STG.E.128 desc[UR4][R162.64], R116 ;  /* 0x00000074a2007986 */ /* 0x0001e8000c101d04 */
[----:B0-----:R-:W2:Y:S04]  /*7930*/  LDL R119, [R1+0x188] ;  /* 0x0001880001777983 */ /* 0x001ea80000100800 */
[----:B------:R-:W3:Y:S04]  /*7940*/  LDL R118, [R1+0x190] ;  /* 0x0001900001767983 */ /* 0x000ee80000100800 */
[----:B------:R-:W4:Y:S04]  /*7950*/  LDL R117, [R1+0x194] ;  /* 0x0001940001757983 */ /* 0x000f280000100800 */
[----:B------:R-:W5:Y:S01]  /*7960*/  LDL R116, [R1+0x1a0] ;  /* 0x0001a00001747983 */ /* 0x000f620000100800 */
[----:B------:R-:W-:-:S03]  /*7970*/  IADD3 R162, P2, R251, UR12, RZ ;  /* 0x0000000cfba27c10 */ /* 0x000fc6000ff5e0ff */
[----:B------:R-:W5:Y:S01]  /*7980*/  LDL R251, [R1+0x178] ;  /* 0x0001780001fb7983 */ /* 0x000f620000100800 */
[----:B------:R-:W-:Y:S01]  /*7990*/  IADD3.X R163, R238, UR13, RZ, P2, !PT ;  /* 0x0000000deea37c10 */ /* 0x000fe200097fe4ff */
[----:B------:R-:W-:Y:S02]  /*79a0*/  FADD.FTZ R238, -R164, R115 ;  /* 0x00000073a4ee7221 */ /* 0x000fe40000010100 */
[----:B------:R-:W5:Y:S01]  /*79b0*/  LDL R115, [R1+0x16c] ;  /* 0x00016c0001737983 */ /* 0x000f620000100800 */
[----:B--2---:R-:W-:Y:S01]  /*79c0*/  FFMA.FTZ R119, R119, R250, R219 ;  /* 0x000000fa77777223 */ /* 0x004fe200000100db */
[----:B---3--:R-:W-:Y:S01]  /*79d0*/  FFMA.FTZ R118, R118, R237, R221 ;  /* 0x000000ed76767223 */ /* 0x008fe200000100dd */
[----:B----4-:R-:W-:Y:S01]  /*79e0*/  FFMA.FTZ R117, R117, R179, R223 ;  /* 0x000000b375757223 */ /* 0x010fe200000100df */
[----:B-----5:R-:W-:Y:S01]  /*79f0*/  FFMA.FTZ R116, R116, R165, R225 ;  /* 0x000000a574747223 */ /* 0x020fe200000100e1 */
[C---:B------:R-:W-:Y:S01]  /*7a00*/  FADD.FTZ R237, -R164.reuse, R114 ;  /* 0x00000072a4ed7221 */ /* 0x040fe20000010100 */
[C---:B------:R-:W-:Y:S01]  /*7a10*/  FMUL.FTZ R238, R161.reuse, R238 ;  /* 0x000000eea1ee7220 */ /* 0x040fe20000410000 */
[----:B------:R-:W2:Y:S04]  /*7a20*/  LDL R114, [R1+0x174] ;  /* 0x0001740001727983 */ /* 0x000ea80000100800 */
[----:B------:R0:W-:Y:S04]  /*7a30*/  STG.E.128 desc[UR4][R162.64], R116 ;  /* 0x00000074a2007986 */ /* 0x0001e8000c101d04 */
[----:B------:R-:W3:Y:S04]  /*7a40*/  LDL R250, [R1+0x180] ;  /* 0x0001800001fa7983 */ /* 0x000ee80000100800 */
[----:B0-----:R-:W4:Y:S01]  /*7a50*/  LDL R116, [R1+0x17c] ;  /* 0x00017c0001747983 */ /* 0x001f220000100800 */
[----:B------:R-:W0:Y:S03]  /*7a60*/  LDC.64 R118, c[0x0][0x2b8] ;  /* 0x0000ae00ff767b82 */ /* 0x000e260000000a00 */
[----:B------:R-:W5:Y:S01]  /*7a70*/  LDL R117, [R1+0x184] ;  /* 0x0001840001757983 */ /* 0x000f620000100800 */
[C---:B------:R-:W-:Y:S01]  /*7a80*/  FADD.FTZ R179, -R164.reuse, R113 ;  /* 0x00000071a4b37221 */ /* 0x040fe20000010100 */
[----:B------:R-:W-:Y:S01]  /*7a90*/  FADD.FTZ R165, -R164, R112 ;  /* 0x00000070a4a57221 */ /* 0x000fe20000010100 */
[----:B------:R-:W-:-:S02]  /*7aa0*/  FMUL.FTZ R237, R161, R237 ;  /* 0x000000eda1ed7220 */ /* 0x000fc40000410000 */
[C---:B------:R-:W-:Y:S01]  /*7ab0*/  FMUL.FTZ R179, R161.reuse, R179 ;  /* 0x000000b3a1b37220 */ /* 0x040fe20000410000 */
[----:B------:R-:W-:Y:S01]  /*7ac0*/  FMUL.FTZ R165, R161, R165 ;  /* 0x000000a5a1a57220 */ /* 0x000fe20000410000 */
[----:B------:R-:W-:Y:S01]  /*7ad0*/  FFMA.FTZ R115, R115, R238, R212 ;  /* 0x000000ee73737223 */ /* 0x000fe200000100d4 */
[----:B------:R-:W1:Y:S01]  /*7ae0*/  LDC.64 R162, c[0x0][0x2c0] ;  /* 0x0000b000ffa27b82 */ /* 0x000e620000000a00 */
[----:B--2---:R-:W-:Y:S01]  /*7af0*/  FFMA.FTZ R114, R114, R237, R214 ;  /* 0x000000ed72727223 */ /* 0x004fe200000100d6 */
[----:B----4-:R-:W-:Y:S01]  /*7b00*/  FFMA.FTZ R113, R116, R179, R216 ;  /* 0x000000b374717223 */ /* 0x010fe200000100d8 */
[----:B-----5:R-:W-:Y:S01]  /*7b10*/  FFMA.FTZ R112, R117, R165, R218 ;  /* 0x000000a575707223 */ /* 0x020fe200000100da */
[----:B0-----:R-:W-:-:S05]  /*7b20*/  IMAD.WIDE.U32 R116, R176, 0x10, R118 ;  /* 0x00000010b0747825 */ /* 0x001fca00078e0076 */
[----:B------:R0:W-:Y:S04]  /*7b30*/  STG.E.128 desc[UR4][R116.64], R112 ;  /* 0x0000007074007986 */ /* 0x0001e8000c101d04 */
[----:B0-----:R-:W2:Y:S04]  /*7b40*/  LDL R116, [R1+0x168] ;  /* 0x0001680001747983 */ /* 0x001ea80000100800 */
[----:B------:R-:W4:Y:S01]  /*7b50*/  LDL R117, [R1+0x170] ;  /* 0x0001700001757983 */ /* 0x000f220000100800 */
[----:B------:R-:W-:Y:S01]  /*7b60*/  FFMA.FTZ R113, R251, R179, R215 ;  /* 0x000000b3fb717223 */ /* 0x000fe200000100d7 */
[----:B---3--:R-:W-:-:S02]  /*7b70*/  FFMA.FTZ R112, R250, R165, R217 ;  /* 0x000000a5fa707223 */ /* 0x008fc400000100d9 */
[----:B------:R-:W3:Y:S04]  /*7b80*/  LDL R165, [R1+0x15c] ;  /* 0x00015c0001a57983 */ /* 0x000ee80000100800 */
[----:B------:R-:W5:Y:S04]  /*7b90*/  LDL R179, [R1+0x150] ;  /* 0x0001500001b37983 */ /* 0x000f680000100800 */
[----:B------:R-:W5:Y:S04]  /*7ba0*/  LDL R250, [R1+0x160] ;  /* 0x0001600001fa7983 */ /* 0x000f680000100800 */
[----:B------:R-:W5:Y:S01]  /*7bb0*/  LDL R251, [R1+0x158] ;  /* 0x0001580001fb7983 */ /* 0x000f620000100800 */
[----:B--2---:R-:W-:-:S03]  /*7bc0*/  FFMA.FTZ R115, R116, R238, R211 ;  /* 0x000000ee74737223 */ /* 0x004fc600000100d3 */
[----:B------:R-:W2:Y:S01]  /*7bd0*/  LDL R238, [R1+0x164] ;  /* 0x0001640001ee7983 */ /* 0x000ea20000100800 */
[----:B----4-:R-:W-:Y:S01]  /*7be0*/  FFMA.FTZ R114, R117, R237, R213 ;  /* 0x000000ed75727223 */ /* 0x010fe200000100d5 */
[----:B-1----:R-:W-:Y:S02]  /*7bf0*/  IMAD.WIDE.U32 R116, R176, 0x10, R162 ;  /* 0x00000010b0747825 */ /* 0x002fe400078e00a2 */
[----:B------:R-:W4:Y:S04]  /*7c00*/  LDL R237, [R1+0x148] ;  /* 0x0001480001ed7983 */ /* 0x000f280000100800 */
[----:B------:R0:W-:Y:S04]  /*7c10*/  STG.E.128 desc[UR4][R116.64], R112 ;  /* 0x0000007074007986 */ /* 0x0001e8000c101d04 */
[----:B------:R-:W5:Y:S04]  /*7c20*/  LDL R176, [R1+0x154] ;  /* 0x0001540001b07983 */ /* 0x000f680000100800 */
[----:B0-----:R-:W4:Y:S01]  /*7c30*/  LDL R113, [R1+0x14c] ;  /* 0x00014c0001717983 */ /* 0x001f220000100800 */
[C---:B------:R-:W-:Y:S01]  /*7c40*/  FADD.FTZ R117, -R164.reuse, R111 ;  /* 0x0000006fa4757221 */ /* 0x040fe20000010100 */
[C---:B------:R-:W-:Y:S01]  /*7c50*/  FADD.FTZ R116, -R164.reuse, R110 ;  /* 0x0000006ea4747221 */ /* 0x040fe20000010100 */
[C---:B------:R-:W-:Y:S01]  /*7c60*/  FADD.FTZ R115, -R164.reuse, R109 ;  /* 0x0000006da4737221 */ /* 0x040fe20000010100 */
[----:B------:R-:W-:Y:S01]  /*7c70*/  FADD.FTZ R114, -R164, R108 ;  /* 0x0000006ca4727221 */ /* 0x000fe20000010100 */
[C---:B------:R-:W-:Y:S01]  /*7c80*/  FMUL.FTZ R117, R161.reuse, R117 ;  /* 0x00000075a1757220 */ /* 0x040fe20000410000 */
[C---:B------:R-:W-:Y:S01]  /*7c90*/  FMUL.FTZ R116, R161.reuse, R116 ;  /* 0x00000074a1747220 */ /* 0x040fe20000410000 */
[C---:B------:R-:W-:Y:S01]  /*7ca0*/  FMUL.FTZ R115, R161.reuse, R115 ;  /* 0x00000073a1737220 */ /* 0x040fe20000410000 */
[----:B------:R-:W-:-:S03]  /*7cb0*/  FMUL.FTZ R114, R161, R114 ;  /* 0x00000072a1727220 */ /* 0x000fc60000410000 */
[----:B---3--:R-:W-:Y:S02]  /*7cc0*/  FFMA.FTZ R109, R165, R115, R208 ;  /* 0x00000073a56d7223 */ /* 0x008fe400000100d0 */
[----:B------:R-:W3:Y:S01]  /*7cd0*/  LDL R165, [R1+0x128] ;  /* 0x0001280001a57983 */ /* 0x000ee20000100800 */
[----:B--2---:R-:W-:-:S03]  /*7ce0*/  FFMA.FTZ R108, R238, R114, R210 ;  /* 0x00000072ee6c7223 */ /* 0x004fc600000100d2 */
[----:B------:R-:W2:Y:S01]  /*7cf0*/  LDL R238, [R1+0x12c] ;  /* 0x00012c0001ee7983 */ /* 0x000ea20000100800 */
[----:B-----5:R-:W-:-:S03]  /*7d00*/  FFMA.FTZ R110, R176, R116, R206 ;  /* 0x00000074b06e7223 */ /* 0x020fc600000100ce */
[----:B------:R-:W5:Y:S01]  /*7d10*/  LDL R176, [R1+0x144] ;  /* 0x0001440001b07983 */ /* 0x000f620000100800 */
[----:B----4-:R-:W-:Y:S01]  /*7d20*/  FFMA.FTZ R111, R113, R117, R204 ;  /* 0x00000075716f7223 */ /* 0x010fe200000100cc */
[----:B------:R-:W-:-:S05]  /*7d30*/  IMAD.WIDE.U32 R112, R173, 0x10, R118 ;  /* 0x00000010ad707825 */ /* 0x000fca00078e0076 */
[----:B------:R0:W-:Y:S02]  /*7d40*/  STG.E.128 desc[UR4][R112.64], R108 ;  /* 0x0000006c70007986 */ /* 0x0001e4000c101d04 */
[----:B0-----:R-:W-:Y:S01]  /*7d50*/  FFMA.FTZ R111, R237, R117, R203 ;  /* 0x00000075ed6f7223 */ /* 0x001fe200000100cb */
[----:B------:R-:W-:Y:S01]  /*7d60*/  FFMA.FTZ R110, R179, R116, R205 ;  /* 0x00000074b36e7223 */ /* 0x000fe200000100cd */
[----:B------:R-:W4:Y:S04]  /*7d70*/  LDL R237, [R1+0x134] ;  /* 0x0001340001ed7983 */ /* 0x000f280000100800 */
[----:B------:R-:W3:Y:S04]  /*7d80*/  LDL R179, [R1+0x13c] ;  /* 0x00013c0001b37983 */ /* 0x000ee80000100800 */
[----:B------:R-:W3:Y:S01]  /*7d90*/  LDL R117, [R1+0x130] ;  /* 0x0001300001757983 */ /* 0x000ee20000100800 */
[----:B------:R-:W-:Y:S01]  /*7da0*/  FFMA.FTZ R108, R250, R114, R209 ;  /* 0x00000072fa6c7223 */ /* 0x000fe200000100d1 */
[----:B------:R-:W-:-:S02]  /*7db0*/  IMAD.WIDE.U32 R112, R173, 0x10, R162 ;  /* 0x00000010ad707825 */ /* 0x000fc400078e00a2 */
[----:B------:R-:W3:Y:S04]  /*7dc0*/  LDL R173, [R1+0x138] ;  /* 0x0001380001ad7983 */ /* 0x000ee80000100800 */
[----:B------:R-:W3:Y:S01]  /*7dd0*/  LDL R114, [R1+0x140] ;  /* 0x0001400001727983 */ /* 0x000ee20000100800 */
[----:B------:R-:W-:-:S03]  /*7de0*/  FFMA.FTZ R109, R251, R115, R207 ;  /* 0x00000073fb6d7223 */ /* 0x000fc600000100cf */
[----:B------:R-:W3:Y:S04]  /*7df0*/  LDL R116, [R1+0x118] ;  /* 0x0001180001747983 */ /* 0x000ee80000100800 */
[----:B------:R0:W-:Y:S04]  /*7e00*/  STG.E.128 desc[UR4][R112.64], R108 ;  /* 0x0000006c70007986 */ /* 0x0001e8000c101d04 */
[----:B------:R-:W3:Y:S04]  /*7e10*/  LDL R115, [R1+0x120] ;  /* 0x0001200001737983 */ /* 0x000ee80000100800 */
[----:B------:R-:W3:Y:S04]  /*7e20*/  LDL R251, [R1+0xe4] ;  /* 0x0000e40001fb7983 */ /* 0x000ee80000100800 */
[----:B------:R-:W3:Y:S01]  /*7e30*/  LDL R250, [R1+0xe0] ;  /* 0x0000e00001fa7983 */ /* 0x000ee20000100800 */
[C---:B0-----:R-:W-:Y:S01]  /*7e40*/  FADD.FTZ R113, -R164.reuse, R107 ;  /* 0x0000006ba4717221 */ /* 0x041fe20000010100 */
[C---:B------:R-:W-:Y:S01]  /*7e50*/  FADD.FTZ R112, -R164.reuse, R106 ;  /* 0x0000006aa4707221 */ /* 0x040fe20000010100 */
[C---:B------:R-:W-:Y:S01]  /*7e60*/  FADD.FTZ R111, -R164.reuse, R105 ;  /* 0x00000069a46f7221 */ /* 0x040fe20000010100 */
[----:B------:R-:W-:Y:S01]  /*7e70*/  FADD.FTZ R110, -R164, R104 ;  /* 0x00000068a46e7221 */ /* 0x000fe20000010100 */
[C---:B------:R-:W-:Y:S01]  /*7e80*/  FMUL.FTZ R113, R161.reuse, R113 ;  /* 0x00000071a1717220 */ /* 0x040fe20000410000 */
[C---:B------:R-:W-:Y:S01]  /*7e90*/  FMUL.FTZ R112, R161.reuse, R112 ;  /* 0x00000070a1707220 */ /* 0x040fe20000410000 */
[C---:B------:R-:W-:Y:S01]  /*7ea0*/  FMUL.FTZ R111, R161.reuse, R111 ;  /* 0x0000006fa16f7220 */ /* 0x040fe20000410000 */
[----:B------:R-:W-:Y:S01]  /*7eb0*/  FMUL.FTZ R110, R161, R110 ;  /* 0x0000006ea16e7220 */ /* 0x000fe20000410000 */
[----:B------:R-:W-:-:S04]  /*7ec0*/  IMAD.WIDE.U32 R108, R172, 0x10, R118 ;  /* 0x00000010ac6c7825 */ /* 0x000fc800078e0076 */
[----:B--2---:R-:W-:Y:S02]  /*7ed0*/  FFMA.FTZ R107, R238, R113, R196 ;  /* 0x00000071ee6b7223 */ /* 0x004fe400000100c4 */
[----:B------:R-:W2:Y:S01]  /*7ee0*/  LDL R238, [R1+0x10c] ;  /* 0x00010c0001ee7983 */ /* 0x000ea20000100800 */
[----:B-----5:R-:W-:-:S03]  /*7ef0*/  FFMA.FTZ R104, R176, R110, R202 ;  /* 0x0000006eb0687223 */ /* 0x020fc600000100ca */
[----:B------:R-:W5:Y:S01]  /*7f00*/  LDL R176, [R1+0x124] ;  /* 0x0001240001b07983 */ /* 0x000f620000100800 */
[----:B----4-:R-:W-:-:S03]  /*7f10*/  FFMA.FTZ R106, R237, R112, R198 ;  /* 0x00000070ed6a7223 */ /* 0x010fc600000100c6 */
[----:B------:R-:W4:Y:S01]  /*7f20*/  LDL R237, [R1+0x114] ;  /* 0x0001140001ed7983 */ /* 0x000f220000100800 */
[----:B---3--:R-:W-:-:S03]  /*7f30*/  FFMA.FTZ R105, R179, R111, R200 ;  /* 0x0000006fb3697223 */ /* 0x008fc600000100c8 */
[----:B------:R-:W3:Y:S04]  /*7f40*/  LDL R179, [R1+0x11c] ;  /* 0x00011c0001b37983 */ /* 0x000ee80000100800 */
[----:B------:R0:W-:Y:S02]  /*7f50*/  STG.E.128 desc[UR4][R108.64], R104 ;  /* 0x000000686c007986 */ /* 0x0001e4000c101d04 */
[----:B0-----:R-:W-:Y:S01]  /*7f60*/  FFMA.FTZ R107, R165, R113, R195 ;  /* 0x00000071a56b7223 */ /* 0x001fe200000100c3 */
[----:B------:R-:W-:Y:S01]  /*7f70*/  FFMA.FTZ R106, R117, R112, R197 ;  /* 0x00000070756a7223 */ /* 0x000fe200000100c5 */
[----:B------:R-:W3:Y:S04]  /*7f80*/  LDL R165, [R1+0x108] ;  /* 0x0001080001a57983 */ /* 0x000ee80000100800 */
[----:B------:R-:W3:Y:S01]  /*7f90*/  LDL R117, [R1+0x110] ;  /* 0x0001100001757983 */ /* 0x000ee20000100800 */
[----:B------:R-:W-:Y:S01]  /*7fa0*/  FFMA.FTZ R105, R173, R111, R199 ;  /* 0x0000006fad697223 */ /* 0x000fe200000100c7 */
[----:B------:R-:W-:-:S02]  /*7fb0*/  FFMA.FTZ R104, R114, R110, R201 ;  /* 0x0000006e72687223 */ /* 0x000fc400000100c9 */
[----:B------:R-:W3:Y:S04]  /*7fc0*/  LDL R114, [R1+0xec] ;  /* 0x0000ec0001727983 */ /* 0x000ee80000100800 */
[----:B------:R-:W3:Y:S04]  /*7fd0*/  LDL R113, [R1+0xf4] ;  /* 0x0000f40001717983 */ /* 0x000ee80000100800 */
[----:B------:R-:W3:Y:S04]  /*7fe0*/  LDL R112, [R1+0xfc] ;  /* 0x0000fc0001707983 */ /* 0x000ee80000100800 */
[----:B------:R-:W3:Y:S01]  /*7ff0*/  LDL R111, [R1+0x104] ;  /* 0x00010400016f7983 */ /* 0x000ee20000100800 */
[----:B------:R-:W-:-:S04]  /*8000*/  IMAD.WIDE.U32 R172, R172, 0x10, R162 ;  /* 0x00000010acac7825 */ /* 0x000fc800078e00a2 */
[C---:B------:R-:W-:Y:S01]  /*8010*/  FADD.FTZ R109, -R164.reuse, R103 ;  /* 0x00000067a46d7221 */ /* 0x040fe20000010100 */
[C---:B------:R-:W-:Y:S01]  /*8020*/  FADD.FTZ R108, -R164.reuse, R102 ;  /* 0x00000066a46c7221 */ /* 0x040fe20000010100 */
[----:B------:R0:W-:Y:S02]  /*8030*/  STG.E.128 desc[UR4][R172.64], R104 ;  /* 0x00000068ac007986 */ /* 0x0001e4000c101d04 */
[C---:B------:R-:W-:Y:S01]  /*8040*/  FMUL.FTZ R109, R161.reuse, R109 ;  /* 0x0000006da16d7220 */ /* 0x040fe20000410000 */
[----:B------:R-:W-:Y:S01]  /*8050*/  FMUL.FTZ R108, R161, R108 ;  /* 0x0000006ca16c7220 */ /* 0x000fe20000410000 */
[C---:B0-----:R-:W-:Y:S01]  /*8060*/  FADD.FTZ R107, -R164.reuse, R101 ;  /* 0x00000065a46b7221 */ /* 0x041fe20000010100 */
[----:B------:R-:W-:-:S03]  /*8070*/  FADD.FTZ R106, -R164, R100 ;  /* 0x00000064a46a7221 */ /* 0x000fc60000010100 */
[C---:B------:R-:W-:Y:S01]  /*8080*/  FMUL.FTZ R107, R161.reuse, R107 ;  /* 0x0000006ba16b7220 */ /* 0x040fe20000410000 */
[----:B------:R-:W-:Y:S01]  /*8090*/  FMUL.FTZ R106, R161, R106 ;  /* 0x0000006aa16a7220 */ /* 0x000fe20000410000 */
[----:B------:R-:W-:-:S04]  /*80a0*/  IMAD.WIDE.U32 R104, R170, 0x10, R118 ;  /* 0x00000010aa687825 */ /* 0x000fc800078e0076 */
[----:B------:R-:W-:-:S04]  /*80b0*/  FADD.FTZ R173, -R164, R96 ;  /* 0x00000060a4ad7221 */ /* 0x000fc80000010100 */
[C---:B------:R-:W-:Y:S01]  /*80c0*/  FMUL.FTZ R173, R161.reuse, R173 ;  /* 0x000000ada1ad7220 */ /* 0x040fe20000410000 */
[C---:B------:R-:W-:Y:S01]  /*80d0*/  FADD.FTZ R172, -R164.reuse, R94 ;  /* 0x0000005ea4ac7221 */ /* 0x040fe20000010100 */
[----:B------:R-:W-:Y:S02]  /*80e0*/  FADD.FTZ R94, -R164, R74 ;  /* 0x0000004aa45e7221 */ /* 0x000fe40000010100 */
[----:B------:R-:W3:Y:S01]  /*80f0*/  LDL R74, [R1+0xd0] ;  /* 0x0000d000014a7983 */ /* 0x000ee20000100800 */
[----:B--2---:R-:W-:Y:S01]  /*8100*/  FFMA.FTZ R103, R238, R109, R188 ;  /* 0x0000006dee677223 */ /* 0x004fe200000100bc */
[----:B------:R-:W-:Y:S01]  /*8110*/  FADD.FTZ R238, -R164, R99 ;  /* 0x00000063a4ee7221 */ /* 0x000fe20000010100 */
[----:B-----5:R-:W-:Y:S01]  /*8120*/  FFMA.FTZ R100, R176, R106, R194 ;  /* 0x0000006ab0647223 */ /* 0x020fe200000100c2 */
[----:B------:R-:W-:Y:S02]  /*8130*/  FADD.FTZ R176, -R164, R97 ;  /* 0x00000061a4b07221 */ /* 0x000fe40000010100 */
[----:B------:R-:W-:-:S02]  /*8140*/  FMUL.FTZ R238, R161, R238 ;  /* 0x000000eea1ee7220 */ /* 0x000fc40000410000 */
[----:B------:R-:W-:Y:S01]  /*8150*/  FMUL.FTZ R176, R161, R176 ;  /* 0x000000b0a1b07220 */ /* 0x000fe20000410000 */
[----:B----4-:R-:W-:Y:S01]  /*8160*/  FFMA.FTZ R102, R237, R108, R190 ;  /* 0x0000006ced667223 */ /* 0x010fe200000100be */
[----:B---3--:R-:W-:Y:S01]  /*8170*/  FFMA.FTZ R101, R179, R107, R192 ;  /* 0x0000006bb3657223 */ /* 0x008fe200000100c0 */
[----:B------:R-:W-:-:S04]  /*8180*/  FADD.FTZ R237, -R164, R98 ;  /* 0x00000062a4ed7221 */ /* 0x000fc80000010100 */
[----:B------:R0:W-:Y:S01]  /*8190*/  STG.E.128 desc[UR4][R104.64], R100 ;  /* 0x0000006468007986 */ /* 0x0001e2000c101d04 */
[----:B------:R-:W-:Y:S01]  /*81a0*/  FMUL.FTZ R237, R161, R237 ;  /* 0x000000eda1ed7220 */ /* 0x000fe20000410000 */
[----:B0-----:R-:W-:Y:S01]  /*81b0*/  FFMA.FTZ R101, R116, R107, R191 ;  /* 0x0000006b74657223 */ /* 0x001fe200000100bf */
[----:B------:R-:W-:Y:S01]  /*81c0*/  FFMA.FTZ R103, R165, R109, R187 ;  /* 0x0000006da5677223 */ /* 0x000fe200000100bb */
[----:B------:R-:W-:Y:S01]  /*81d0*/  FFMA.FTZ R100, R115, R106, R193 ;  /* 0x0000006a73647223 */ /* 0x000fe200000100c1 */
[----:B------:R-:W-:-:S04]  /*81e0*/  IMAD.WIDE.U32 R104, R170, 0x10, R162 ;  /* 0x00000010aa687825 */ /* 0x000fc800078e00a2 */
[----:B------:R-:W-:Y:S01]  /*81f0*/  FFMA.FTZ R102, R117, R108, R189 ;  /* 0x0000006c75667223 */ /* 0x000fe200000100bd */
[----:B------:R-:W-:-:S04]  /*8200*/  FFMA.FTZ R99, R114, R238, R180 ;  /* 0x000000ee72637223 */ /* 0x000fc800000100b4 */
[----:B------:R0:W-:Y:S01]  /*8210*/  STG.E.128 desc[UR4][R104.64], R100 ;  /* 0x0000006468007986 */ /* 0x0001e2000c101d04 */
[----:B------:R-:W-:Y:S01]  /*8220*/  FFMA.FTZ R98, R113, R237, R182 ;  /* 0x000000ed71627223 */ /* 0x000fe200000100b6 */
[----:B------:R-:W-:Y:S01]  /*8230*/  FFMA.FTZ R97, R112, R176, R184 ;  /* 0x000000b070617223 */ /* 0x000fe200000100b8 */
[----:B------:R-:W-:Y:S01]  /*8240*/  FFMA.FTZ R96, R111, R173, R186 ;  /* 0x000000ad6f607223 */ /* 0x000fe200000100ba */
[----:B0-----:R-:W-:-:S05]  /*8250*/  IMAD.WIDE.U32 R100, R169, 0x10, R118 ;  /* 0x00000010a9647825 */ /* 0x001fca00078e0076 */
[----:B------:R0:W-:Y:S01]  /*8260*/  STG.E.128 desc[UR4][R100.64], R96 ;  /* 0x0000006064007986 */ /* 0x0001e2000c101d04 */
[C---:B------:R-:W-:Y:S01]  /*8270*/  FADD.FTZ R179, -R164.reuse, R95 ;  /* 0x0000005fa4b37221 */ /* 0x040fe20000010100 */
[C---:B------:R-:W-:Y:S02]  /*8280*/  FADD.FTZ R95, -R164.reuse, R75 ;  /* 0x0000004ba45f7221 */ /* 0x040fe40000010100 */
[----:B------:R-:W2:Y:S01]  /*8290*/  LDL R75, [R1+0xd4] ;  /* 0x0000d400014b7983 */ /* 0x000ea20000100800 */
[C---:B0-----:R-:W-:Y:S01]  /*82a0*/  FADD.FTZ R96, -R164.reuse, R78 ;  /* 0x0000004ea4607221 */ /* 0x041fe20000010100 */
[C---:B------:R-:W-:Y:S02]  /*82b0*/  FADD.FTZ R98, -R164.reuse, R79 ;  /* 0x0000004fa4627221 */ /* 0x040fe40000010100 */
[----:B------:R-:W3:Y:S04]  /*82c0*/  LDL R100, [R1+0xf8] ;  /* 0x0000f80001647983 */ /* 0x000ee80000100800 */
[----:B------:R-:W4:Y:S04]  /*82d0*/  LDL R101, [R1+0x100] ;  /* 0x0001000001657983 */ /* 0x000f280000100800 */
[----:B------:R-:W5:Y:S04]  /*82e0*/  LDL R78, [R1+0xf0] ;  /* 0x0000f000014e7983 */ /* 0x000f680000100800 */
[----:B------:R-:W2:Y:S01]  /*82f0*/  LDL R79, [R1+0xe8] ;  /* 0x0000e800014f7983 */ /* 0x000ea20000100800 */
[C---:B------:R-:W-:Y:S01]  /*8300*/  FADD.FTZ R99, -R164.reuse, R76 ;  /* 0x0000004ca4637221 */ /* 0x040fe20000010100 */
[C---:B------:R-:W-:Y:S01]  /*8310*/  FADD.FTZ R165, -R164.reuse, R77 ;  /* 0x0000004da4a57221 */ /* 0x040fe20000010100 */
[C---:B------:R-:W-:Y:S01]  /*8320*/  FADD.FTZ R97, -R164.reuse, R92 ;  /* 0x0000005ca4617221 */ /* 0x040fe20000010100 */
[C---:B------:R-:W-:Y:S01]  /*8330*/  FADD.FTZ R170, -R164.reuse, R93 ;  /* 0x0000005da4aa7221 */ /* 0x040fe20000010100 */
[----:B------:R-:W2:Y:S01]  /*8340*/  LDL R76, [R1+0xc8] ;  /* 0x0000c800014c7983 */ /* 0x000ea20000100800 */
[C---:B------:R-:W-:Y:S01]  /*8350*/  FADD.FTZ R92, -R164.reuse, R72 ;  /* 0x00000048a45c7221 */ /* 0x040fe20000010100 */
[----:B------:R-:W-:-:S02]  /*8360*/  FADD.FTZ R93, -R164, R73 ;  /* 0x00000049a45d7221 */ /* 0x000fc40000010100 */
[----:B------:R-:W2:Y:S04]  /*8370*/  LDL R77, [R1+0xcc] ;  /* 0x0000cc00014d7983 */ /* 0x000ea80000100800 */
[----:B------:R-:W2:Y:S04]  /*8380*/  LDL R72, [R1+0xd8] ;  /* 0x0000d80001487983 */ /* 0x000ea80000100800 */
[----:B------:R-:W2:Y:S01]  /*8390*/  LDL R73, [R1+0xdc] ;  /* 0x0000dc0001497983 */ /* 0x000ea20000100800 */
[C---:B------:R-:W-:Y:S01]  /*83a0*/  FADD.FTZ R110, -R164.reuse, R56 ;  /* 0x00000038a46e7221 */ /* 0x040fe20000010100 */
[C---:B------:R-:W-:Y:S01]  /*83b0*/  FADD.FTZ R111, -R164.reuse, R57 ;  /* 0x00000039a46f7221 */ /* 0x040fe20000010100 */
[C---:B------:R-:W-:Y:S01]  /*83c0*/  FADD.FTZ R112, -R164.reuse, R58 ;  /* 0x0000003aa4707221 */ /* 0x040fe20000010100 */
[C---:B------:R-:W-:Y:S01]  /*83d0*/  FADD.FTZ R113, -R164.reuse, R59 ;  /* 0x0000003ba4717221 */ /* 0x040fe20000010100 */
[C---:B------:R-:W-:Y:S01]  /*83e0*/  FADD.FTZ R106, -R164.reuse, R60 ;  /* 0x0000003ca46a7221 */ /* 0x040fe20000010100 */
[----:B------:R-:W-:Y:S01]  /*83f0*/  FADD.FTZ R107, -R164, R61 ;  /* 0x0000003da46b7221 */ /* 0x000fe20000010100 */
[----:B------:R-:W-:-:S04]  /*8400*/  IMAD.WIDE.U32 R60, R169, 0x10, R162 ;  /* 0x00000010a93c7825 */ /* 0x000fc800078e00a2 */
[----:B------:R-:W-:Y:S01]  /*8410*/  FMUL.FTZ R172, R161, R172 ;  /* 0x000000aca1ac7220 */ /* 0x000fe20000410000 */
[----:B------:R-:W-:-:S03]  /*8420*/  FADD.FTZ R108, -R164, R62 ;  /* 0x0000003ea46c7221 */ /* 0x000fc60000010100 */
[----:B------:R-:W-:Y:S01]  /*8430*/  FFMA.FTZ R62, R74, R172, R152 ;  /* 0x000000ac4a3e7223 */ /* 0x000fe20000010098 */
[C---:B------:R-:W-:Y:S01]  /*8440*/  FMUL.FTZ R179, R161.reuse, R179 ;  /* 0x000000b3a1b37220 */ /* 0x040fe20000410000 */
[C---:B------:R-:W-:Y:S01]  /*8450*/  FMUL.FTZ R97, R161.reuse, R97 ;  /* 0x00000061a1617220 */ /* 0x040fe20000410000 */
[----:B------:R-:W-:Y:S01]  /*8460*/  FMUL.FTZ R170, R161, R170 ;  /* 0x000000aaa1aa7220 */ /* 0x000fe20000410000 */
[C---:B------:R-:W-:Y:S01]  /*8470*/  FADD.FTZ R116, -R164.reuse, R70 ;  /* 0x00000046a4747221 */ /* 0x040fe20000010100 */
[C---:B------:R-:W-:Y:S01]  /*8480*/  FADD.FTZ R109, -R164.reuse, R63 ;  /* 0x0000003fa46d7221 */ /* 0x040fe20000010100 */
[C---:B------:R-:W-:Y:S01]  /*8490*/  FADD.FTZ R70, -R164.reuse, R86 ;  /* 0x00000056a4467221 */ /* 0x040fe20000010100 */
[C---:B------:R-:W-:Y:S01]  /*84a0*/  FADD.FTZ R115, -R164.reuse, R69 ;  /* 0x00000045a4737221 */ /* 0x040fe20000010100 */
[----:B------:R-:W2:Y:S01]  /*84b0*/  LDL R86, [R1+0xac] ;  /* 0x0000ac0001567983 */ /* 0x000ea20000100800 */
[C---:B------:R-:W-:Y:S01]  /*84c0*/  FADD.FTZ R104, -R164.reuse, R66 ;  /* 0x00000042a4687221 */ /* 0x040fe20000010100 */
        /* <DEDUP_REMOVED lines=10> */
[----:B---3--:R-:W-:-:S03]  /*8570*/  FFMA.FTZ R57, R100, R176, R183 ;  /* 0x000000b064397223 */ /* 0x008fc600000100b7 */
[----:B------:R-:W3:Y:S01]  /*8580*/  LDL R176, [R1+0xc0] ;  /* 0x0000c00001b07983 */ /* 0x000ee20000100800 */
[----:B----4-:R-:W-:-:S03]  /*8590*/  FFMA.FTZ R56, R101, R173, R185 ;  /* 0x000000ad65387223 */ /* 0x010fc600000100b9 */
[----:B------:R-:W4:Y:S01]  /*85a0*/  LDL R173, [R1+0x8c] ;  /* 0x00008c0001ad7983 */ /* 0x000f220000100800 */
[----:B-----5:R-:W-:-:S03]  /*85b0*/  FFMA.FTZ R58, R78, R237, R181 ;  /* 0x000000ed4e3a7223 */ /* 0x020fc600000100b5 */
[----:B------:R-:W5:Y:S01]  /*85c0*/  LDL R237, [R1+0xb8] ;  /* 0x0000b80001ed7983 */ /* 0x000f620000100800 */
[----:B--2---:R-:W-:Y:S01]  /*85d0*/  FFMA.FTZ R59, R79, R238, R178 ;  /* 0x000000ee4f3b7223 */ /* 0x004fe200000100b2 */
[----:B------:R-:W-:Y:S02]  /*85e0*/  FADD.FTZ R101, -R164, R91 ;  /* 0x0000005ba4657221 */ /* 0x000fe40000010100 */
[----:B------:R-:W2:Y:S04]  /*85f0*/  LDL R238, [R1+0xbc] ;  /* 0x0000bc0001ee7983 */ /* 0x000ea80000100800 */
[----:B------:R0:W-:Y:S01]  /*8600*/  STG.E.128 desc[UR4][R60.64], R56 ;  /* 0x000000383c007986 */ /* 0x0001e2000c101d04 */
[----:B------:R-:W-:Y:S01]  /*8610*/  FFMA.FTZ R63, R76, R179, R150 ;  /* 0x000000b34c3f7223 */ /* 0x000fe20000010096 */
[----:B------:R-:W-:-:S02]  /*8620*/  FADD.FTZ R100, -R164, R90 ;  /* 0x0000005aa4647221 */ /* 0x000fc40000010100 */
[----:B------:R-:W2:Y:S04]  /*8630*/  LDL R91, [R1+0x90] ;  /* 0x00009000015b7983 */ /* 0x000ea80000100800 */
[----:B------:R-:W2:Y:S01]  /*8640*/  LDL R90, [R1+0x9c] ;  /* 0x00009c00015a7983 */ /* 0x000ea20000100800 */
[----:B0-----:R-:W-:-:S03]  /*8650*/  FFMA.FTZ R58, R75, R172, R153 ;  /* 0x000000ac4b3a7223 */ /* 0x001fc60000010099 */
[----:B------:R-:W2:Y:S01]  /*8660*/  LDL R172, [R1+0x88] ;  /* 0x0000880001ac7983 */ /* 0x000ea20000100800 */
[----:B------:R-:W-:Y:S01]  /*8670*/  FFMA.FTZ R59, R77, R179, R151 ;  /* 0x000000b34d3b7223 */ /* 0x000fe20000010097 */
[-C--:B------:R-:W-:Y:S01]  /*8680*/  FFMA.FTZ R56, R251, R97.reuse, R177 ;  /* 0x00000061fb387223 */ /* 0x080fe200000100b1 */
[-C--:B------:R-:W-:Y:S01]  /*8690*/  FFMA.FTZ R57, R73, R170.reuse, R174 ;  /* 0x000000aa49397223 */ /* 0x080fe200000100ae */
[----:B------:R-:W2:Y:S01]  /*86a0*/  LDL R251, [R1+0xb4] ;  /* 0x0000b40001fb7983 */ /* 0x000ea20000100800 */
[----:B------:R-:W-:Y:S01]  /*86b0*/  FFMA.FTZ R61, R72, R170, R171 ;  /* 0x000000aa483d7223 */ /* 0x000fe200000100ab */
[----:B------:R-:W-:Y:S02]  /*86c0*/  FFMA.FTZ R60, R250, R97, R175 ;  /* 0x00000061fa3c7223 */ /* 0x000fe400000100af */
[----:B------:R-:W2:Y:S04]  /*86d0*/  LDL R179, [R1+0xc4] ;  /* 0x0000c40001b37983 */ /* 0x000ea80000100800 */
[----:B------:R-:W2:Y:S04]  /*86e0*/  LDL R250, [R1+0xb0] ;  /* 0x0000b00001fa7983 */ /* 0x000ea80000100800 */
[----:B------:R-:W2:Y:S01]  /*86f0*/  LDL R170, [R1+0x94] ;  /* 0x0000940001aa7983 */ /* 0x000ea20000100800 */
[C---:B------:R-:W-:Y:S01]  /*8700*/  FADD.FTZ R80, -R164.reuse, R80 ;  /* 0x00000050a4507221 */ /* 0x040fe20000010100 */
[C---:B------:R-:W-:Y:S01]  /*8710*/  FADD.FTZ R81, -R164.reuse, R81 ;  /* 0x00000051a4517221 */ /* 0x040fe20000010100 */
[C---:B------:R-:W-:Y:S01]  /*8720*/  FADD.FTZ R102, -R164.reuse, R64 ;  /* 0x00000040a4667221 */ /* 0x040fe20000010100 */
[----:B------:R-:W-:Y:S01]  /*8730*/  FADD.FTZ R103, -R164, R65 ;  /* 0x00000041a4677221 */ /* 0x000fe20000010100 */
[----:B------:R-:W-:-:S04]  /*8740*/  IMAD.WIDE.U32 R64, R168, 0x10, R118 ;  /* 0x00000010a8407825 */ /* 0x000fc800078e0076 */
[----:B------:R-:W-:Y:S01]  /*8750*/  FADD.FTZ R117, -R164, R71 ;  /* 0x00000047a4757221 */ /* 0x000fe20000010100 */
[----:B------:R-:W-:Y:S01]  /*8760*/  FMUL.FTZ R71, R161, R95 ;  /* 0x0000005fa1477220 */ /* 0x000fe20000410000 */
[----:B------:R-:W-:-:S04]  /*8770*/  IMAD.WIDE.U32 R168, R168, 0x10, R162 ;  /* 0x00000010a8a87825 */ /* 0x000fc800078e00a2 */
[C---:B------:R-:W-:Y:S01]  /*8780*/  FADD.FTZ R82, -R164.reuse, R82 ;  /* 0x00000052a4527221 */ /* 0x040fe20000010100 */
[C---:B------:R-:W-:Y:S01]  /*8790*/  FADD.FTZ R83, -R164.reuse, R83 ;  /* 0x00000053a4537221 */ /* 0x040fe20000010100 */
[----:B------:R-:W-:Y:S01]  /*87a0*/  FADD.FTZ R97, -R164, R87 ;  /* 0x00000057a4617221 */ /* 0x000fe20000010100 */
[C---:B------:R-:W-:Y:S01]  /*87b0*/  FMUL.FTZ R80, R161.reuse, R80 ;  /* 0x00000050a1507220 */ /* 0x040fe20000410000 */
[C---:B------:R-:W-:Y:S01]  /*87c0*/  FMUL.FTZ R81, R161.reuse, R81 ;  /* 0x00000051a1517220 */ /* 0x040fe20000410000 */
[C---:B------:R-:W-:Y:S01]  /*87d0*/  FMUL.FTZ R164, R161.reuse, R99 ;  /* 0x00000063a1a47220 */ /* 0x040fe20000410000 */
[----:B------:R-:W-:Y:S01]  /*87e0*/  STG.E.128 desc[UR4][R64.64], R56 ;  /* 0x0000003840007986 */ /* 0x000fe2000c101d04 */
[----:B------:R-:W-:-:S03]  /*87f0*/  FMUL.FTZ R99, R161, R67 ;  /* 0x00000043a1637220 */ /* 0x000fc60000410000 */
[----:B------:R0:W-:Y:S01]  /*8800*/  STG.E.128 desc[UR4][R168.64], R60 ;  /* 0x0000003ca8007986 */ /* 0x0001e2000c101d04 */
[C---:B------:R-:W-:Y:S01]  /*8810*/  FMUL.FTZ R82, R161.reuse, R82 ;  /* 0x00000052a1527220 */ /* 0x040fe20000410000 */
[----:B------:R-:W-:Y:S01]  /*8820*/  FMUL.FTZ R83, R161, R83 ;  /* 0x00000053a1537220 */ /* 0x000fe20000410000 */
[----:B------:R-:W-:-:S04]  /*8830*/  IMAD.WIDE.U32 R72, R166, 0x10, R118 ;  /* 0x00000010a6487825 */ /* 0x000fc800078e0076 */
[C---:B------:R-:W-:Y:S01]  /*8840*/  FMUL.FTZ R92, R161.reuse, R92 ;  /* 0x0000005ca15c7220 */ /* 0x040fe20000410000 */
[----:B------:R-:W-:Y:S01]  /*8850*/  FMUL.FTZ R93, R161, R93 ;  /* 0x0000005da15d7220 */ /* 0x000fe20000410000 */
[----:B------:R-:W-:Y:S01]  /*8860*/  IMAD.WIDE.U32 R74, R167, 0x10, R118 ;  /* 0x00000010a74a7825 */ /* 0x000fe200078e0076 */
[----:B0-----:R-:W2:Y:S03]  /*8870*/  LDL R169, [R1+0x54] ;  /* 0x0000540001a97983 */ /* 0x001ea60000100800 */
[----:B------:R-:W-:Y:S01]  /*8880*/  FMUL.FTZ R64, R161, R94 ;  /* 0x0000005ea1407220 */ /* 0x000fe20000410000 */
[----:B------:R-:W-:-:S04]  /*8890*/  IMAD.WIDE.U32 R76, R166, 0x10, R162 ;  /* 0x00000010a64c7825 */ /* 0x000fc800078e00a2 */
[----:B------:R-:W-:Y:S01]  /*88a0*/  FMUL.FTZ R166, R161, R96 ;  /* 0x00000060a1a67220 */ /* 0x000fe20000410000 */
[----:B------:R-:W-:Y:S01]  /*88b0*/  FFMA.FTZ R59, R86, R83, R143 ;  /* 0x00000053563b7223 */ /* 0x000fe2000001008f */
[----:B------:R-:W-:-:S04]  /*88c0*/  IMAD.WIDE.U32 R78, R167, 0x10, R162 ;  /* 0x00000010a74e7825 */ /* 0x000fc800078e00a2 */
[C---:B------:R-:W-:Y:S01]  /*88d0*/  FMUL.FTZ R167, R161.reuse, R98 ;  /* 0x00000062a1a77220 */ /* 0x040fe20000410000 */
[C---:B------:R-:W-:Y:S01]  /*88e0*/  FMUL.FTZ R98, R161.reuse, R66 ;  /* 0x00000042a1627220 */ /* 0x040fe20000410000 */
[----:B------:R-:W-:Y:S01]  /*88f0*/  FMUL.FTZ R96, R161, R70 ;  /* 0x00000046a1607220 */ /* 0x000fe20000410000 */
[----:B------:R-:W-:Y:S01]  /*8900*/  FFMA.FTZ R63, R85, R83, R142 ;  /* 0x00000053553f7223 */ /* 0x000fe2000001008e */
[C---:B------:R-:W-:Y:S01]  /*8910*/  FMUL.FTZ R94, R161.reuse, R68 ;  /* 0x00000044a15e7220 */ /* 0x040fe20000410000 */
[----:B------:R-:W-:Y:S01]  /*8920*/  FMUL.FTZ R95, R161, R69 ;  /* 0x00000045a15f7220 */ /* 0x000fe20000410000 */
[----:B------:R-:W-:Y:S01]  /*8930*/  FFMA.FTZ R69, R89, R93, R138 ;  /* 0x0000005d59457223 */ /* 0x000fe2000001008a */
[----:B------:R-:W-:Y:S01]  /*8940*/  FFMA.FTZ R68, R84, R92, R140 ;  /* 0x0000005c54447223 */ /* 0x000fe2000001008c */
[----:B------:R-:W2:Y:S01]  /*8950*/  LDL R168, [R1+0x50] ;  /* 0x0000500001a87983 */ /* 0x000ea20000100800 */
[----:B---3--:R-:W-:-:S03]  /*8960*/  FFMA.FTZ R60, R176, R80, R148 ;  /* 0x00000050b03c7223 */ /* 0x008fc60000010094 */
[----:B------:R-:W3:Y:S01]  /*8970*/  LDL R176, [R1+0x84] ;  /* 0x0000840001b07983 */ /* 0x000ee20000100800 */
[----:B----4-:R-:W-:-:S03]  /*8980*/  FFMA.FTZ R67, R173, R71, R135 ;  /* 0x00000047ad437223 */ /* 0x010fc60000010087 */
[----:B------:R-:W4:Y:S01]  /*8990*/  LDL R173, [R1+0x80] ;  /* 0x0000800001ad7983 */ /* 0x000f220000100800 */
[----:B-----5:R-:W-:-:S03]  /*89a0*/  FFMA.FTZ R61, R237, R81, R146 ;  /* 0x00000051ed3d7223 */ /* 0x020fc60000010092 */
[----:B------:R-:W5:Y:S01]  /*89b0*/  LDL R237, [R1+0x7c] ;  /* 0x00007c0001ed7983 */ /* 0x000f620000100800 */
[----:B--2---:R-:W-:-:S03]  /*89c0*/  FFMA.FTZ R57, R238, R81, R147 ;  /* 0x00000051ee397223 */ /* 0x004fc60000010093 */
[----:B------:R-:W2:Y:S01]  /*89d0*/  LDL R238, [R1+0x70] ;  /* 0x0000700001ee7983 */ /* 0x000ea20000100800 */
[----:B------:R-:W-:Y:S01]  /*89e0*/  FFMA.FTZ R70, R91, R64, R136 ;  /* 0x000000405b467223 */ /* 0x000fe20000010088 */
[----:B------:R-:W-:Y:S02]  /*89f0*/  FFMA.FTZ R71, R172, R71, R134 ;  /* 0x00000047ac477223 */ /* 0x000fe40000010086 */
[----:B------:R-:W2:Y:S01]  /*8a00*/  LDL R172, [R1+0x4c] ;  /* 0x00004c0001ac7983 */ /* 0x000ea20000100800 */
[----:B------:R-:W-:Y:S01]  /*8a10*/  FFMA.FTZ R58, R251, R82, R145 ;  /* 0x00000052fb3a7223 */ /* 0x000fe20000010091 */
[----:B------:R-:W-:Y:S02]  /*8a20*/  FFMA.FTZ R65, R90, R93, R139 ;  /* 0x0000005d5a417223 */ /* 0x000fe4000001008b */
[----:B------:R-:W2:Y:S01]  /*8a30*/  LDL R251, [R1+0x68] ;  /* 0x0000680001fb7983 */ /* 0x000ea20000100800 */
[----:B------:R-:W-:-:S03]  /*8a40*/  FFMA.FTZ R56, R179, R80, R149 ;  /* 0x00000050b3387223 */ /* 0x000fc60000010095 */
[----:B------:R-:W2:Y:S01]  /*8a50*/  LDL R179, [R1+0x78] ;  /* 0x0000780001b37983 */ /* 0x000ea20000100800 */
[----:B------:R-:W-:Y:S01]  /*8a60*/  FFMA.FTZ R62, R250, R82, R144 ;  /* 0x00000052fa3e7223 */ /* 0x000fe20000010090 */
[----:B------:R-:W-:Y:S01]  /*8a70*/  FFMA.FTZ R66, R170, R64, R137 ;  /* 0x00000040aa427223 */ /* 0x000fe20000010089 */
[----:B------:R-:W-:Y:S01]  /*8a80*/  FFMA.FTZ R64, R88, R92, R141 ;  /* 0x0000005c58407223 */ /* 0x000fe2000001008d */
[----:B------:R-:W2:Y:S04]  /*8a90*/  LDL R170, [R1+0x48] ;  /* 0x0000480001aa7983 */ /* 0x000ea80000100800 */
[----:B------:R0:W-:Y:S04]  /*8aa0*/  STG.E.128 desc[UR4][R72.64], R56 ;  /* 0x0000003848007986 */ /* 0x0001e8000c101d04 */
[----:B------:R-:W2:Y:S04]  /*8ab0*/  LDL R250, [R1+0x74] ;  /* 0x0000740001fa7983 */ /* 0x000ea80000100800 */
[----:B------:R-:W-:Y:S04]  /*8ac0*/  STG.E.128 desc[UR4][R76.64], R60 ;  /* 0x0000003c4c007986 */ /* 0x000fe8000c101d04 */
[----:B------:R1:W-:Y:S04]  /*8ad0*/  STG.E.128 desc[UR4][R74.64], R64 ;  /* 0x000000404a007986 */ /* 0x0003e8000c101d04 */
[----:B0-----:R-:W2:Y:S04]  /*8ae0*/  LDL R59, [R1+0x6c] ;  /* 0x00006c00013b7983 */ /* 0x001ea80000100800 */
[----:B------:R0:W-:Y:S04]  /*8af0*/  STG.E.128 desc[UR4][R78.64], R68 ;  /* 0x000000444e007986 */ /* 0x0001e8000c101d04 */
[----:B-1----:R-:W2:Y:S01]  /*8b00*/  LDL R65, [R1+0x5c] ;  /* 0x00005c0001417983 */ /* 0x002ea20000100800 */
[C---:B------:R-:W-:Y:S01]  /*8b10*/  FMUL.FTZ R165, R161.reuse, R165 ;  /* 0x000000a5a1a57220 */ /* 0x040fe20000410000 */
[C---:B------:R-:W-:Y:S01]  /*8b20*/  FMUL.FTZ R116, R161.reuse, R116 ;  /* 0x00000074a1747220 */ /* 0x040fe20000410000 */
[----:B------:R-:W-:Y:S01]  /*8b30*/  FMUL.FTZ R117, R161, R117 ;  /* 0x00000075a1757220 */ /* 0x000fe20000410000 */
[----:B------:R-:W2:Y:S04]  /*8b40*/  LDL R64, [R1+0x64] ;  /* 0x0000640001407983 */ /* 0x000ea80000100800 */
[----:B0-----:R-:W2:Y:S01]  /*8b50*/  LDL R69, [R1+0x58] ;  /* 0x0000580001457983 */ /* 0x001ea20000100800 */
[----:B------:R-:W-:-:S03]  /*8b60*/  FFMA.FTZ R66, R169, R116, R5 ;  /* 0x00000074a9427223 */ /* 0x000fc60000010005 */
[----:B------:R-:W2:Y:S04]  /*8b70*/  LDL R68, [R1+0x60] ;  /* 0x0000600001447983 */ /* 0x000ea80000100800 */
[----:B------:R-:W2:Y:S01]  /*8b80*/  LDL R169, [R1+0x44] ;  /* 0x0000440001a97983 */ /* 0x000ea20000100800 */
[----:B------:R-:W-:Y:S01]  /*8b90*/  FMUL.FTZ R115, R161, R115 ;  /* 0x00000073a1737220 */ /* 0x000fe20000410000 */
[----:B------:R-:W-:Y:S01]  /*8ba0*/  FFMA.FTZ R70, R168, R116, R7 ;  /* 0x00000074a8467223 */ /* 0x000fe20000010007 */
[--C-:B------:R-:W-:Y:S01]  /*8bb0*/  IMAD.WIDE.U32 R74, R157, 0x10, R118.reuse ;  /* 0x000000109d4a7825 */ /* 0x100fe200078e0076 */
[----:B------:R-:W2:Y:S03]  /*8bc0*/  LDL R168, [R1+0x40] ;  /* 0x0000400001a87983 */ /* 0x000ea60000100800 */
[----:B------:R-:W-:-:S04]  /*8bd0*/  IMAD.WIDE.U32 R82, R159, 0x10, R118 ;  /* 0x000000109f527825 */ /* 0x000fc800078e0076 */
[--C-:B------:R-:W-:Y:S02]  /*8be0*/  IMAD.WIDE.U32 R92, R157, 0x10, R162.reuse ;  /* 0x000000109d5c7825 */ /* 0x100fe400078e00a2 */
[----:B------:R-:W2:Y:S02]  /*8bf0*/  LDL R157, [R1+0x24] ;  /* 0x00002400019d7983 */ /* 0x000ea40000100800 */
[----:B------:R-:W-:Y:S02]  /*8c00*/  IMAD.WIDE.U32 R88, R159, 0x10, R162 ;  /* 0x000000109f587825 */ /* 0x000fe400078e00a2 */
[----:B------:R-:W2:Y:S02]  /*8c10*/  LDL R159, [R1+0x1c] ;  /* 0x00001c00019f7983 */ /* 0x000ea40000100800 */
[----:B------:R-:W-:-:S04]  /*8c20*/  IMAD.WIDE.U32 R72, R156, 0x10, R118 ;  /* 0x000000109c487825 */ /* 0x000fc800078e0076 */
[----:B------:R-:W-:-:S04]  /*8c30*/  IMAD.WIDE.U32 R80, R158, 0x10, R118 ;  /* 0x000000109e507825 */ /* 0x000fc800078e0076 */
[--C-:B------:R-:W-:Y:S02]  /*8c40*/  IMAD.WIDE.U32 R90, R156, 0x10, R162.reuse ;  /* 0x000000109c5a7825 */ /* 0x100fe400078e00a2 */
[----:B------:R-:W2:Y:S02]  /*8c50*/  LDL R156, [R1+0x20] ;  /* 0x00002000019c7983 */ /* 0x000ea40000100800 */
[----:B------:R-:W-:Y:S02]  /*8c60*/  IMAD.WIDE.U32 R86, R158, 0x10, R162 ;  /* 0x000000109e567825 */ /* 0x000fe400078e00a2 */
[----:B------:R-:W2:Y:S02]  /*8c70*/  LDL R158, [R1+0x18] ;  /* 0x00001800019e7983 */ /* 0x000ea40000100800 */
[----:B---3--:R-:W-:Y:S02]  /*8c80*/  FFMA.FTZ R56, R176, R164, R133 ;  /* 0x000000a4b0387223 */ /* 0x008fe40000010085 */
[----:B------:R-:W3:Y:S01]  /*8c90*/  LDL R176, [R1+0x34] ;  /* 0x0000340001b07983 */ /* 0x000ee20000100800 */
[----:B-----5:R-:W-:-:S03]  /*8ca0*/  FFMA.FTZ R57, R237, R165, R28 ;  /* 0x000000a5ed397223 */ /* 0x020fc6000001001c */
[----:B------:R-:W5:Y:S01]  /*8cb0*/  LDL R237, [R1+0x2c] ;  /* 0x00002c0001ed7983 */ /* 0x000f620000100800 */
[----:B----4-:R-:W-:Y:S01]  /*8cc0*/  FFMA.FTZ R60, R173, R164, R2 ;  /* 0x000000a4ad3c7223 */ /* 0x010fe20000010002 */
[----:B--2---:R-:W-:Y:S02]  /*8cd0*/  FFMA.FTZ R62, R238, R166, R3 ;  /* 0x000000a6ee3e7223 */ /* 0x004fe40000010003 */
[----:B------:R-:W2:Y:S04]  /*8ce0*/  LDL R173, [R1+0x30] ;  /* 0x0000300001ad7983 */ /* 0x000ea80000100800 */
[----:B------:R-:W4:Y:S01]  /*8cf0*/  LDL R164, [R1+0x10] ;  /* 0x0000100001a47983 */ /* 0x000f220000100800 */
[----:B------:R-:W-:-:S03]  /*8d00*/  FFMA.FTZ R67, R172, R117, R34 ;  /* 0x00000075ac437223 */ /* 0x000fc60000010022 */
[----:B------:R-:W4:Y:S01]  /*8d10*/  LDL R172, [R1+0x3c] ;  /* 0x00003c0001ac7983 */ /* 0x000f220000100800 */
[----:B------:R-:W-:Y:S01]  /*8d20*/  FFMA.FTZ R63, R251, R167, R31 ;  /* 0x000000a7fb3f7223 */ /* 0x000fe2000001001f */
[----:B------:R-:W-:Y:S02]  /*8d30*/  FFMA.FTZ R61, R179, R165, R29 ;  /* 0x000000a5b33d7223 */ /* 0x000fe4000001001d */
[----:B------:R-:W4:Y:S04]  /*8d40*/  LDL R179, [R1+0x28] ;  /* 0x0000280001b37983 */ /* 0x000f280000100800 */
[----:B------:R-:W4:Y:S01]  /*8d50*/  LDL R165, [R1+0x14] ;  /* 0x0000140001a57983 */ /* 0x000f220000100800 */
[----:B------:R-:W-:-:S03]  /*8d60*/  FFMA.FTZ R71, R170, R117, R35 ;  /* 0x00000075aa477223 */ /* 0x000fc60000010023 */
[----:B------:R-:W4:Y:S04]  /*8d70*/  LDL R170, [R1+0x38] ;  /* 0x0000380001aa7983 */ /* 0x000f280000100800 */
[----:B------:R-:W4:Y:S01]  /*8d80*/  LDL R117, [R1+0x4] ;  /* 0x0000040001757983 */ /* 0x000f220000100800 */
[----:B------:R-:W-:-:S03]  /*8d90*/  FFMA.FTZ R58, R250, R166, R0 ;  /* 0x000000a6fa3a7223 */ /* 0x000fc60000010000 */
[----:B------:R-:W4:Y:S01]  /*8da0*/  LDL R166, [R1+0x8] ;  /* 0x0000080001a67983 */ /* 0x000f220000100800 */
[----:B------:R-:W-:-:S03]  /*8db0*/  FFMA.FTZ R59, R59, R167, R30 ;  /* 0x000000a73b3b7223 */ /* 0x000fc6000001001e */
[----:B------:R-:W4:Y:S01]  /*8dc0*/  LDL R167, [R1+0xc] ;  /* 0x00000c0001a77983 */ /* 0x000f220000100800 */
[-C--:B------:R-:W-:Y:S01]  /*8dd0*/  FFMA.FTZ R65, R65, R115.reuse, R32 ;  /* 0x0000007341417223 */ /* 0x080fe20000010020 */
[----:B------:R-:W-:Y:S02]  /*8de0*/  FFMA.FTZ R69, R69, R115, R33 ;  /* 0x0000007345457223 */ /* 0x000fe40000010021 */
[----:B------:R-:W4:Y:S01]  /*8df0*/  LDL R115, [R1] ;  /* 0x0000000001737983 */ /* 0x000f220000100800 */
[C---:B------:R-:W-:Y:S01]  /*8e00*/  FMUL.FTZ R114, R161.reuse, R114 ;  /* 0x00000072a1727220 */ /* 0x040fe20000410000 */
[C---:B------:R-:W-:Y:S01]  /*8e10*/  FMUL.FTZ R110, R161.reuse, R110 ;  /* 0x0000006ea16e7220 */ /* 0x040fe20000410000 */
[C---:B------:R-:W-:Y:S01]  /*8e20*/  FMUL.FTZ R111, R161.reuse, R111 ;  /* 0x0000006fa16f7220 */ /* 0x040fe20000410000 */
[C---:B------:R-:W-:Y:S01]  /*8e30*/  FMUL.FTZ R112, R161.reuse, R112 ;  /* 0x00000070a1707220 */ /* 0x040fe20000410000 */
[----:B------:R-:W-:Y:S01]  /*8e40*/  FMUL.FTZ R113, R161, R113 ;  /* 0x00000071a1717220 */ /* 0x000fe20000410000 */
[-C--:B------:R-:W-:Y:S01]  /*8e50*/  FFMA.FTZ R64, R64, R114.reuse, R4 ;  /* 0x0000007240407223 */ /* 0x080fe20000010004 */
[----:B------:R-:W-:Y:S01]  /*8e60*/  FFMA.FTZ R68, R68, R114, R6 ;  /* 0x0000007244447223 */ /* 0x000fe20000010006 */
[----:B------:R0:W-:Y:S04]  /*8e70*/  STG.E.128 desc[UR4][R72.64], R56 ;  /* 0x0000003848007986 */ /* 0x0001e8000c101d04 */
[----:B------:R1:W-:Y:S04]  /*8e80*/  STG.E.128 desc[UR4][R90.64], R60 ;  /* 0x0000003c5a007986 */ /* 0x0003e8000c101d04 */
[----:B------:R1:W-:Y:S04]  /*8e90*/  STG.E.128 desc[UR4][R74.64], R64 ;  /* 0x000000404a007986 */ /* 0x0003e8000c101d04 */
[----:B------:R1:W-:Y:S01]  /*8ea0*/  STG.E.128 desc[UR4][R92.64], R68 ;  /* 0x000000445c007986 */ /* 0x0003e2000c101d04 */
[----:B0-----:R-:W-:Y:S01]  /*8eb0*/  FFMA.FTZ R56, R169, R110, R8 ;  /* 0x0000006ea9387223 */ /* 0x001fe20000010008 */
        /* <DEDUP_REMOVED lines=8> */
[----:B-1----:R-:W-:Y:S01]  /*8f40*/  FFMA.FTZ R60, R168, R110, R10 ;  /* 0x0000006ea83c7223 */ /* 0x002fe2000001000a */
[----:B------:R-:W-:Y:S01]  /*8f50*/  FFMA.FTZ R65, R159, R107, R40 ;  /* 0x0000006b9f417223 */ /* 0x000fe20000010028 */
[----:B------:R-:W-:Y:S01]  /*8f60*/  FFMA.FTZ R64, R157, R106, R12 ;  /* 0x0000006a9d407223 */ /* 0x000fe2000001000c */
[C---:B------:R-:W-:Y:S01]  /*8f70*/  FMUL.FTZ R100, R161.reuse, R100 ;  /* 0x00000064a1647220 */ /* 0x040fe20000410000 */
[----:B------:R-:W-:Y:S01]  /*8f80*/  FMUL.FTZ R101, R161, R101 ;  /* 0x00000065a1657220 */ /* 0x000fe20000410000 */
[----:B------:R-:W-:Y:S01]  /*8f90*/  FFMA.FTZ R69, R158, R107, R41 ;  /* 0x0000006b9e457223 */ /* 0x000fe20000010029 */
[----:B------:R-:W-:Y:S01]  /*8fa0*/  FFMA.FTZ R68, R156, R106, R14 ;  /* 0x0000006a9c447223 */ /* 0x000fe2000001000e */
[----:B------:R-:W-:-:S04]  /*8fb0*/  IMAD.WIDE.U32 R84, R160, 0x10, R118 ;  /* 0x00000010a0547825 */ /* 0x000fc800078e0076 */
[----:B------:R-:W-:Y:S01]  /*8fc0*/  FFMA.FTZ R75, R246, R105, R122 ;  /* 0x00000069f64b7223 */ /* 0x000fe2000001007a */
[----:B------:R-:W-:Y:S01]  /*8fd0*/  FFMA.FTZ R74, R248, R104, R17 ;  /* 0x00000068f84a7223 */ /* 0x000fe20000010011 */
[----:B------:R-:W-:Y:S01]  /*8fe0*/  FFMA.FTZ R73, R252, R103, R120 ;  /* 0x00000067fc497223 */ /* 0x000fe20000010078 */
[----:B------:R-:W-:Y:S01]  /*8ff0*/  FMUL.FTZ R97, R161, R97 ;  /* 0x00000061a1617220 */ /* 0x000fe20000410000 */
[----:B------:R-:W-:-:S04]  /*9000*/  IMAD.WIDE.U32 R160, R160, 0x10, R162 ;  /* 0x00000010a0a07825 */ /* 0x000fc800078e00a2 */
[----:B------:R-:W-:-:S04]  /*9010*/  IMAD.WIDE.U32 R76, R154, 0x10, R118 ;  /* 0x000000109a4c7825 */ /* 0x000fc800078e0076 */
[----:B------:R-:W-:-:S04]  /*9020*/  IMAD.WIDE.U32 R78, R154, 0x10, R162 ;  /* 0x000000109a4e7825 */ /* 0x000fc800078e00a2 */
[----:B------:R-:W-:-:S04]  /*9030*/  IMAD.WIDE.U32 R118, R155, 0x10, R118 ;  /* 0x000000109b767825 */ /* 0x000fc800078e0076 */
[----:B------:R-:W-:-:S04]  /*9040*/  IMAD.WIDE.U32 R162, R155, 0x10, R162 ;  /* 0x000000109ba27825 */ /* 0x000fc800078e00a2 */
[-C--:B---3--:R-:W-:Y:S01]  /*9050*/  FFMA.FTZ R58, R176, R112.reuse, R9 ;  /* 0x00000070b03a7223 */ /* 0x088fe20000010009 */
[----:B-----5:R-:W-:Y:S01]  /*9060*/  FFMA.FTZ R59, R237, R113, R38 ;  /* 0x00000071ed3b7223 */ /* 0x020fe20000010026 */
[----:B--2---:R-:W-:Y:S01]  /*9070*/  FFMA.FTZ R62, R173, R112, R11 ;  /* 0x00000070ad3e7223 */ /* 0x004fe2000001000b */
[----:B----4-:R-:W-:Y:S01]  /*9080*/  FFMA.FTZ R70, R164, R108, R15 ;  /* 0x0000006ca4467223 */ /* 0x010fe2000001000f */
[----:B------:R-:W-:-:S05]  /*9090*/  FFMA.FTZ R57, R172, R111, R36 ;  /* 0x0000006fac397223 */ /* 0x000fca0000010024 */
[----:B------:R0:W-:Y:S01]  /*90a0*/  STG.E.128 desc[UR4][R80.64], R56 ;  /* 0x0000003850007986 */ /* 0x0001e2000c101d04 */
[----:B------:R-:W-:Y:S01]  /*90b0*/  FFMA.FTZ R63, R179, R113, R39 ;  /* 0x00000071b33f7223 */ /* 0x000fe20000010027 */
[----:B------:R-:W-:Y:S01]  /*90c0*/  FFMA.FTZ R66, R165, R108, R13 ;  /* 0x0000006ca5427223 */ /* 0x000fe2000001000d */
[----:B0-----:R-:W0:Y:S01]  /*90d0*/  LDC.64 R80, c[0x0][0x210] ;  /* 0x00008400ff507b82 */ /* 0x001e220000000a00 */
[----:B------:R-:W-:Y:S01]  /*90e0*/  FFMA.FTZ R61, R170, R111, R37 ;  /* 0x0000006faa3d7223 */ /* 0x000fe20000010025 */
[----:B------:R-:W-:Y:S01]  /*90f0*/  FFMA.FTZ R71, R166, R109, R43 ;  /* 0x0000006da6477223 */ /* 0x000fe2000001002b */
[----:B------:R-:W-:Y:S01]  /*9100*/  FFMA.FTZ R72, R117, R102, R16 ;  /* 0x0000006675487223 */ /* 0x000fe20000010010 */
[----:B------:R-:W-:Y:S01]  /*9110*/  FFMA.FTZ R59, R245, R105, R123 ;  /* 0x00000069f53b7223 */ /* 0x000fe2000001007b */
[----:B------:R-:W-:Y:S01]  /*9120*/  FFMA.FTZ R58, R247, R104, R19 ;  /* 0x00000068f73a7223 */ /* 0x000fe20000010013 */
[----:B------:R1:W-:Y:S01]  /*9130*/  STG.E.128 desc[UR4][R86.64], R60 ;  /* 0x0000003c56007986 */ /* 0x0003e2000c101d04 */
[----:B------:R-:W-:Y:S01]  /*9140*/  FFMA.FTZ R57, R249, R103, R121 ;  /* 0x00000067f9397223 */ /* 0x000fe20000010079 */
[----:B------:R-:W-:-:S05]  /*9150*/  FFMA.FTZ R67, R167, R109, R42 ;  /* 0x0000006da7437223 */ /* 0x000fca000001002a */
[----:B------:R2:W-:Y:S01]  /*9160*/  STG.E.128 desc[UR4][R82.64], R64 ;  /* 0x0000004052007986 */ /* 0x0005e2000c101d04 */
[----:B-1----:R-:W-:Y:S01]  /*9170*/  FFMA.FTZ R63, R236, R101, R126 ;  /* 0x00000065ec3f7223 */ /* 0x002fe2000001007e */
[----:B------:R-:W-:Y:S01]  /*9180*/  FFMA.FTZ R62, R240, R100, R21 ;  /* 0x00000064f03e7223 */ /* 0x000fe20000010015 */
[----:B------:R-:W-:Y:S01]  /*9190*/  FFMA.FTZ R61, R242, R99, R124 ;  /* 0x00000063f23d7223 */ /* 0x000fe2000001007c */
[----:B------:R-:W-:Y:S01]  /*91a0*/  FFMA.FTZ R60, R244, R98, R20 ;  /* 0x00000062f43c7223 */ /* 0x000fe20000010014 */
[----:B------:R1:W-:Y:S04]  /*91b0*/  STG.E.128 desc[UR4][R88.64], R68 ;  /* 0x0000004458007986 */ /* 0x0003e8000c101d04 */
[----:B------:R3:W-:Y:S01]  /*91c0*/  STG.E.128 desc[UR4][R84.64], R72 ;  /* 0x0000004854007986 */ /* 0x0007e2000c101d04 */
[----:B------:R-:W-:Y:S01]  /*91d0*/  FFMA.FTZ R56, R115, R102, R18 ;  /* 0x0000006673387223 */ /* 0x000fe20000010012 */
[----:B--2---:R-:W-:Y:S01]  /*91e0*/  FFMA.FTZ R67, R235, R101, R127 ;  /* 0x00000065eb437223 */ /* 0x004fe2000001007f */
[----:B------:R-:W-:Y:S01]  /*91f0*/  FFMA.FTZ R66, R239, R100, R23 ;  /* 0x00000064ef427223 */ /* 0x000fe20000010017 */
[----:B------:R-:W-:Y:S01]  /*9200*/  FFMA.FTZ R65, R241, R99, R125 ;  /* 0x00000063f1417223 */ /* 0x000fe2000001007d */
[----:B------:R-:W-:Y:S01]  /*9210*/  FFMA.FTZ R64, R243, R98, R22 ;  /* 0x00000062f3407223 */ /* 0x000fe20000010016 */
[----:B------:R2:W-:Y:S01]  /*9220*/  STG.E.128 desc[UR4][R160.64], R56 ;  /* 0x00000038a0007986 */ /* 0x0005e2000c101d04 */
[----:B-1----:R-:W-:Y:S01]  /*9230*/  FFMA.FTZ R71, R228, R97, R130 ;  /* 0x00000061e4477223 */ /* 0x002fe20000010082 */
[----:B------:R-:W-:Y:S01]  /*9240*/  FFMA.FTZ R70, R230, R96, R25 ;  /* 0x00000060e6467223 */ /* 0x000fe20000010019 */
[----:B------:R-:W-:Y:S01]  /*9250*/  FFMA.FTZ R69, R232, R95, R128 ;  /* 0x0000005fe8457223 */ /* 0x000fe20000010080 */
[----:B------:R-:W-:Y:S01]  /*9260*/  FFMA.FTZ R68, R234, R94, R24 ;  /* 0x0000005eea447223 */ /* 0x000fe20000010018 */
[----:B---3--:R-:W-:Y:S01]  /*9270*/  FFMA.FTZ R75, R227, R97, R131 ;  /* 0x00000061e34b7223 */ /* 0x008fe20000010083 */
[----:B------:R-:W-:Y:S01]  /*9280*/  FFMA.FTZ R74, R229, R96, R27 ;  /* 0x00000060e54a7223 */ /* 0x000fe2000001001b */
[----:B------:R-:W-:Y:S01]  /*9290*/  FFMA.FTZ R73, R231, R95, R129 ;  /* 0x0000005fe7497223 */ /* 0x000fe20000010081 */
[----:B------:R-:W-:Y:S01]  /*92a0*/  FFMA.FTZ R72, R233, R94, R26 ;  /* 0x0000005ee9487223 */ /* 0x000fe2000001001a */
        /* <DEDUP_REMOVED lines=8> */
.L_x_42059:
[----:B------:R-:W-:Y:S05]  /*9330*/  EXIT ;  /* 0x000000000000794d */ /* 0x000fea0003800000 */
.L_x_42316:
        /* <DEDUP_REMOVED lines=8> */
.L_x_42319:
[----:B------:R-:W-:Y:S05]  /*93c0*/  BSYNC B1 ;  /* 0x0000000000017941 */ /* 0x000fea0003800000 */
.L_x_42318:
        /* <DEDUP_REMOVED lines=9> */
.L_x_42320:
[----:B------:R-:W-:Y:S01]  /*9460*/  HFMA2.MMA R163, -RZ, RZ, 0, 2.384185791015625e-07 ;  /* 0x00000004ffa37435 */ /* 0x000fe200000001ff */
[----:B------:R-:W-:Y:S01]  /*9470*/  FADD.FTZ R164, R164, R161 ;  /* 0x000000a1a4a47221 */ /* 0x000fe20000010000 */
[----:B------:R-:W-:-:S04]  /*9480*/  MOV R161, 0xffffffff ;  /* 0xffffffff00a17802 */ /* 0x000fc80000000f00 */
[----:B------:R-:W-:-:S07]  /*9490*/  MOV R238, R164 ;  /* 0x000000a400ee7202 */ /* 0x000fce0000000f00 */
[----:B------:R-:W-:Y:S05]  /*94a0*/  WARPSYNC.COLLECTIVE R161, `(.L_x_42321) ;  /* 0x00000000a1087348 */ /* 0x000fea0003c00000 */
[----:B------:R0:W1:Y:S02]  /*94b0*/  SHFL.BFLY P3, R161, R238, R163, R162 ;  /* 0x0c0000a3eea17389 */ /* 0x00006400000600a2 */
[----:B01----:R-:W-:Y:S01]  /*94c0*/  ENDCOLLECTIVE ;  /* 0x000000000000791b */ /* 0x003fe20003800000 */
.L_x_42321:
[----:B------:R-:W-:Y:S01]  /*94d0*/  HFMA2.MMA R163, -RZ, RZ, 0, 4.76837158203125e-07 ;  /* 0x00000008ffa37435 */ /* 0x000fe200000001ff */
[----:B------:R-:W-:Y:S01]  /*94e0*/  FADD.FTZ R164, R164, R161 ;  /* 0x000000a1a4a47221 */ /* 0x000fe20000010000 */
[----:B------:R-:W-:-:S04]  /*94f0*/  MOV R161, 0xffffffff ;  /* 0xffffffff00a17802 */ /* 0x000fc80000000f00 */
[----:B------:R-:W-:-:S07]  /*9500*/  MOV R238, R164 ;  /* 0x000000a400ee7202 */ /* 0x000fce0000000f00 */
[----:B------:R-:W-:Y:S05]  /*9510*/  WARPSYNC.COLLECTIVE R161, `(.L_x_42322) ;  /* 0x00000000a1087348 */ /* 0x000fea0003c00000 */
[----:B------:R0:W1:Y:S02]  /*9520*/  SHFL.BFLY P3, R161, R238, R163, R162 ;  /* 0x0c0000a3eea17389 */ /* 0x00006400000600a2 */
[----:B01----:R-:W-:Y:S01]  /*9530*/  ENDCOLLECTIVE ;  /* 0x000000000000791b */ /* 0x003fe20003800000 */
.L_x_42322:
[----:B------:R-:W-:Y:S01]  /*9540*/  HFMA2.MMA R163, -RZ, RZ, 0, 9.5367431640625e-07 ;  /* 0x00000010ffa37435 */ /* 0x000fe200000001ff */
[----:B------:R-:W-:Y:S01]  /*9550*/  FADD.FTZ R164, R164, R161 ;  /* 0x000000a1a4a47221 */ /* 0x000fe20000010000 */
[----:B------:R-:W-:-:S04]  /*9560*/  MOV R161, 0xffffffff ;  /* 0xffffffff00a17802 */ /* 0x000fc80000000f00 */
[----:B------:R-:W-:-:S07]  /*9570*/  MOV R238, R164 ;  /* 0x000000a400ee7202 */ /* 0x000fce0000000f00 */
[----:B------:R-:W-:Y:S05]  /*9580*/  WARPSYNC.COLLECTIVE R161, `(.L_x_42323) ;  /* 0x00000000a1087348 */ /* 0x000fea0003c00000 */
[----:B------:R0:W1:Y:S02]  /*9590*/  SHFL.BFLY P3, R161, R238, R163, R162 ;  /* 0x0c0000a3eea17389 */ /* 0x00006400000600a2 */
[----:B01----:R-:W-:Y:S01]  /*95a0*/  ENDCOLLECTIVE ;  /* 0x000000000000791b */ /* 0x003fe20003800000 */
.L_x_42323:
        /* <DEDUP_REMOVED lines=137> */
.L_x_42324:
[----:B------:R-:W-:Y:S01]  /*9e40*/  HFMA2.MMA R163, -RZ, RZ, 0, 1.1920928955078125e-07 ;  /* 0x00000002ffa37435 */ /* 0x000fe200000001ff */
[----:B------:R-:W-:Y:S01]  /*9e50*/  FADD.FTZ R164, R164, R161 ;  /* 0x000000a1a4a47221 */ /* 0x000fe20000010000 */
[----:B------:R-:W-:-:S04]  /*9e60*/  MOV R161, 0xffffffff ;  /* 0xffffffff00a17802 */ /* 0x000fc80000000f00 */
[----:B------:R-:W-:-:S07]  /*9e70*/  MOV R238, R164 ;  /* 0x000000a400ee7202 */ /* 0x000fce0000000f00 */
[----:B------:R-:W-:Y:S05]  /*9e80*/  WARPSYNC.COLLECTIVE R161, `(.L_x_42325) ;  /* 0x00000000a1087348 */ /* 0x000fea0003c00000 */
[----:B------:R0:W1:Y:S02]  /*9e90*/  SHFL.BFLY P3, R161, R238, R163, R162 ;  /* 0x0c0000a3eea17389 */ /* 0x00006400000600a2 */
[----:B01----:R-:W-:Y:S01]  /*9ea0*/  ENDCOLLECTIVE ;  /* 0x000000000000791b */ /* 0x003fe20003800000 */
.L_x_42325:
[----:B------:R-:W-:Y:S01]  /*9eb0*/  HFMA2.MMA R163, -RZ, RZ, 0, 2.384185791015625e-07 ;  /* 0x00000004ffa37435 */ /* 0x000fe200000001ff */
[----:B------:R-:W-:Y:S01]  /*9ec0*/  FADD.FTZ R164, R164, R161 ;  /* 0x000000a1a4a47221 */ /* 0x000fe20000010000 */
[----:B------:R-:W-:-:S04]  /*9ed0*/  MOV R161, 0xffffffff ;  /* 0xffffffff00a17802 */ /* 0x000fc80000000f00 */
[----:B------:R-:W-:-:S07]  /*9ee0*/  MOV R238, R164 ;  /* 0x000000a400ee7202 */ /* 0x000fce0000000f00 */
[----:B------:R-:W-:Y:S05]  /*9ef0*/  WARPSYNC.COLLECTIVE R161, `(.L_x_42326) ;  /* 0x00000000a1087348 */ /* 0x000fea0003c00000 */
[----:B------:R0:W1:Y:S02]  /*9f00*/  SHFL.BFLY P3, R161, R238, R163, R162 ;  /* 0x0c0000a3eea17389 */ /* 0x00006400000600a2 */
[----:B01----:R-:W-:Y:S01]  /*9f10*/  ENDCOLLECTIVE ;  /* 0x000000000000791b */ /* 0x003fe20003800000 */
.L_x_42326:
[----:B------:R-:W-:Y:S01]  /*9f20*/  HFMA2.MMA R163, -RZ, RZ, 0, 4.76837158203125e-07 ;  /* 0x00000008ffa37435 */ /* 0x000fe200000001ff */
[----:B------:R-:W-:Y:S01]  /*9f30*/  FADD.FTZ R164, R164, R161 ;  /* 0x000000a1a4a47221 */ /* 0x000fe20000010000 */
[----:B------:R-:W-:-:S04]  /*9f40*/  MOV R161, 0xffffffff ;  /* 0xffffffff00a17802 */ /* 0x000fc80000000f00 */
[----:B------:R-:W-:-:S07]  /*9f50*/  MOV R238, R164 ;  /* 0x000000a400ee7202 */ /* 0x000fce0000000f00 */
[----:B------:R-:W-:Y:S05]  /*9f60*/  WARPSYNC.COLLECTIVE R161, `(.L_x_42327) ;  /* 0x00000000a1087348 */ /* 0x000fea0003c00000 */
[----:B------:R0:W1:Y:S02]  /*9f70*/  SHFL.BFLY P3, R161, R238, R163, R162 ;  /* 0x0c0000a3eea17389 */ /* 0x00006400000600a2 */
[----:B01----:R-:W-:Y:S01]  /*9f80*/  ENDCOLLECTIVE ;  /* 0x000000000000791b */ /* 0x003fe20003800000 */
.L_x_42327:
[----:B------:R-:W-:Y:S01]  /*9f90*/  HFMA2.MMA R163, -RZ, RZ, 0, 9.5367431640625e-07 ;  /* 0x00000010ffa37435 */ /* 0x000fe200000001ff */
[----:B------:R-:W-:Y:S01]  /*9fa0*/  FADD.FTZ R164, R164, R161 ;  /* 0x000000a1a4a47221 */ /* 0x000fe20000010000 */
[----:B------:R-:W-:-:S04]  /*9fb0*/  MOV R161, 0xffffffff ;  /* 0xffffffff00a17802 */ /* 0x000fc80000000f00 */
[----:B------:R-:W-:-:S07]  /*9fc0*/  MOV R238, R164 ;  /* 0x000000a400ee7202 */ /* 0x000fce0000000f00 */
[----:B------:R-:W-:Y:S05]  /*9fd0*/  WARPSYNC.COLLECTIVE R161, `(.L_x_42328) ;  /* 0x00000000a1087348 */ /* 0x000fea0003c00000 */
[----:B------:R0:W1:Y:S02]  /*9fe0*/  SHFL.BFLY P3, R161, R238, R163, R162 ;  /* 0x0c0000a3eea17389 */ /* 0x00006400000600a2 */
[----:B01----:R-:W-:Y:S01]  /*9ff0*/  ENDCOLLECTIVE ;  /* 0x000000000000791b */ /* 0x003fe20003800000 */
.L_x_42328:
[----:B------:R-:W-:Y:S05]  /*a000*/  BRA `(.L_x_42329) ;  /* 0xffffffd400c07947 */ /* 0x000fea000383ffff */
.L_x_42330:
        /* <DEDUP_REMOVED lines=15> */
.L_x_53139:


//--------------------- .text._ZN10layer_norm31ln_parallel_residual_fwd_kernelINS_13Kernel_traitsI6__halfffffjLj2048ELj1ELj4ELj1ELj16ENS_18Kernel_traits_baseILj2048ES2_ffffjLj128EEEEELb0ELb1ELb0EEEvNS_9FwdParamsE --------------------------
	.section	.text._ZN10layer_norm31ln_parallel_residual_fwd_kernelINS_13Kernel_traitsI6__halfffffjLj2048ELj1ELj4ELj1ELj16ENS_18Kernel_traits_baseILj2048ES2_ffffjLj128EEEEELb0ELb1ELb0EEEvNS_9FwdParamsE,"ax",@progbits
	.align	128
        .global         _ZN10layer_norm31ln_parallel_residual_fwd_kernelINS_13Kernel_traitsI6__halfffffjLj2048ELj1ELj4ELj1ELj16ENS_18Kernel_traits_baseILj2048ES2_ffffjLj128EEEEELb0ELb1ELb0EEEvNS_9FwdParamsE
        .type           _ZN10layer_norm31ln_parallel_residual_fwd_kernelINS_13Kernel_traitsI6__halfffffjLj2048ELj1ELj4ELj1ELj16ENS_18Kernel_traits_baseILj2048ES2_ffffjLj128EEEEELb0ELb1ELb0EEEvNS_9FwdParamsE,@function
        .size           _ZN10layer_norm31ln_parallel_residual_fwd_kernelINS_13Kernel_traitsI6__halfffffjLj2048ELj1ELj4ELj1ELj16ENS_18Kernel_traits_baseILj2048ES2_ffffjLj128EEEEELb0ELb1ELb0EEEvNS_9FwdParamsE,(.L_x_53140 - _ZN10layer_norm31ln_parallel_residual_fwd_kernelINS_13Kernel_traitsI6__halfffffjLj2048ELj1ELj4ELj1ELj16ENS_18Kernel_traits_baseILj2048ES2_ffffjLj128EEEEELb0ELb1ELb0EEEvNS_9FwdParamsE)
        .other          _ZN10layer_norm31ln_parallel_residual_fwd_kernelINS_13Kernel_traitsI6__halfffffjLj2048ELj1ELj4ELj1ELj16ENS_18Kernel_traits_baseILj2048ES2_ffffjLj128EEEEELb0ELb1ELb0EEEvNS_9FwdParamsE,@"STO_CUDA_ENTRY STV_DEFAULT"
_ZN10layer_norm31ln_parallel_residual_fwd_kernelINS_13Kernel_traitsI6__halfffffjLj2048ELj1ELj4ELj1ELj16ENS_18Kernel_traits_baseILj2048ES2_ffffjLj128EEEEELb0ELb1ELb0EEEvNS_9FwdParamsE:
.text._ZN10layer_norm31ln_parallel_residual_fwd_kernelINS_13Kernel_traitsI6__halfffffjLj2048ELj1ELj4ELj1ELj16ENS_18Kernel_traits_baseILj2048ES2_ffffjLj128EEEEELb0ELb1ELb0EEEvNS_9FwdParamsE:
        /* <DEDUP_REMOVED lines=34> */
[----:B------:R0:W5:Y:S04]  /*0220*/  @P0 LDG.E.64 R206, desc[UR4][R4.64] ;  /* 0x0000000404ce0981 */ /* 0x000168000c1e1b00 */
[----:B------:R0:W5:Y:S01]  /*0230*/  LDG.E.64 R26, desc[UR4][R2.64] ;  /* 0x00000004021a7981 */ /* 0x000162000c1e1b00 */
[----:B------:R-:W-:Y:S02]  /*0240*/  LOP3.LUT R57, R57, 0x20, RZ, 0xfc, !PT ;  /* 0x0000002039397812 */ /* 0x000fe400078efcff */
[----:B0-----:R-:W-:-:S07]  /*0250*/  @!P0 CS2R R206, SRZ ;  /* 0x0000000000ce8805 */ /* 0x001fce000001ff00 */
.L_x_42332:
[----:B------:R-:W-:Y:S05]  /*0260*/  BSYNC B0 ;  /* 0x0000000000007941 */ /* 0x000fea0003800000 */
.L_x_42331:
        /* <DEDUP_REMOVED lines=11> */
[----:B------:R-:W-:Y:S02]  /*0320*/  IADD3 R57, R57, 0x20, RZ ;  /* 0x0000002039397810 */ /* 0x000fe40007ffe0ff */
[----:B0-----:R-:W-:-:S07]  /*0330*/  @!P0 CS2R R198, SRZ ;  /* 0x0000000000c68805 */ /* 0x001fce000001ff00 */
.L_x_42334:
[----:B------:R-:W-:Y:S05]  /*0340*/  BSYNC B0 ;  /* 0x0000000000007941 */ /* 0x000fea0003800000 */
.L_x_42333:
        /* <DEDUP_REMOVED lines=13> */
.L_x_42336:
[----:B------:R-:W-:Y:S05]  /*0420*/  BSYNC B0 ;  /* 0x0000000000007941 */ /* 0x000fea0003800000 */
.L_x_42335:
        /* <DEDUP_REMOVED lines=13> */
.L_x_42338:
[----:B------:R-:W-:Y:S05]  /*0500*/  BSYNC B0 ;  /* 0x0000000000007941 */ /* 0x000fea0003800000 */
.L_x_42337:
        /* <DEDUP_REMOVED lines=13> */
.L_x_42340:
[----:B------:R-:W-:Y:S05]  /*05e0*/  BSYNC B0 ;  /* 0x0000000000007941 */ /* 0x000fea0003800000 */
.L_x_42339:
        /* <DEDUP_REMOVED lines=16> */
.L_x_42342:
[----:B------:R-:W-:Y:S05]  /*06f0*/  BSYNC B0 ;  /* 0x0000000000007941 */ /* 0x000fea0003800000 */
.L_x_42341:
        /* <DEDUP_REMOVED lines=18> */
.L_x_42344:
[----:B------:R-:W-:Y:S05]  /*0820*/  BSYNC B0 ;  /* 0x0000000000007941 */ /* 0x000fea0003800000 */
.L_x_42343:
        /* <DEDUP_REMOVED lines=16> */
.L_x_42346:
[----:B------:R-:W-:Y:S05]  /*0930*/  BSYNC B0 ;  /* 0x0000000000007941 */ /* 0x000fea0003800000 */
.L_x_42345:
        /* <DEDUP_REMOVED lines=16> */
.L_x_42348:
[----:B------:R-:W-:Y:S05]  /*0a40*/  BSYNC B0 ;  /* 0x0000000000007941 */ /* 0x000fea0003800000 */
.L_x_42347:
        /* <DEDUP_REMOVED lines=16> */
.L_x_42350:
[----:B------:R-:W-:Y:S05]  /*0b50*/  BSYNC B0 ;  /* 0x0000000000007941 */ /* 0x000fea0003800000 */
.L_x_42349:
        /* <DEDUP_REMOVED lines=16> */
.L_x_42352:
[----:B------:R-:W-:Y:S05]  /*0c60*/  BSYNC B0 ;  /* 0x0000000000007941 */ /* 0x000fea0003800000 */
.L_x_42351:
        /* <DEDUP_REMOVED lines=16> */
.L_x_42354:
[----:B------:R-:W-:Y:S05]  /*0d70*/  BSYNC B0 ;  /* 0x0000000000007941 */ /* 0x000fea0003800000 */
.L_x_42353:
        /* <DEDUP_REMOVED lines=16> */
.L_x_42356:
[----:B------:R-:W-:Y:S05]  /*0e80*/  BSYNC B0 ;  /* 0x0000000000007941 */ /* 0x000fea0003800000 */
.L_x_42355:
        /* <DEDUP_REMOVED lines=16> */
.L_x_42358:
[----:B------:R-:W-:Y:S05]  /*0f90*/  BSYNC B0 ;  /* 0x0000000000007941 */ /* 0x000fea0003800000 */
.L_x_42357:
        /* <DEDUP_REMOVED lines=16> */
.L_x_42360:
[----:B------:R-:W-:Y:S05]  /*10a0*/  BSYNC B0 ;  /* 0x0000000000007941 */ /* 0x000fea0003800000 */
.L_x_42359:
        /* <DEDUP_REMOVED lines=13> */
[----:B------:R-:W5:Y:S01]  /*1180*/  LDG.E.64 R22, desc[UR4][R22.64] ;  /* 0x0000000416167981 */ /* 0x000f62000c1e1b00 */
[----:B0-----:R-:W-:-:S07]  /*1190*/  @!P0 CS2R R20, SRZ ;  /* 0x0000000000148805 */ /* 0x001fce000001ff00 */
.L_x_42362:
[----:B------:R-:W-:Y:S05]  /*11a0*/  BSYNC B0 ;  /* 0x0000000000007941 */ /* 0x000fea0003800000 */
.L_x_42361:
[----:B------:R-:W-:Y:S01]  /*11b0*/  ULDC UR8, c[0x0][0x214] ;  /* 0x0000850000087ab9 */ /* 0x000fe20000000800 */
[----:B------:R-:W-:Y:S01]  /*11c0*/  ULDC.64 UR6, c[0x0][0x230] ;  /* 0x00008c0000067ab9 */ /* 0x000fe20000000a00 */
[----:B------:R-:W-:Y:S02]  /*11d0*/  ISETP.GE.AND P0, PT, R208, UR8, PT ;  /* 0x00000008d0007c0c */ /* 0x000fe4000bf06270 */
[----:B------:R-:W-:-:S04]  /*11e0*/  LOP3.LUT P1, RZ, R58, UR6, RZ, 0xfc, !PT ;  /* 0x000000063aff7c12 */ /* 0x000fc8000f82fcff */
[----:B------:R-:W-:-:S07]  /*11f0*/  LOP3.LUT P1, RZ, R59, UR7, RZ, 0xfc, P1 ;  /* 0x000000073bff7c12 */ /* 0x000fce000882fcff */
[----:B------:R-:W-:Y:S06]  /*1200*/  @P0 EXIT ;  /* 0x000000000000094d */ /* 0x000fec0003800000 */
[----:B-----5:R-:W-:Y:S01]  /*1210*/  MOV R209, R26 ;  /* 0x0000001a00d17202 */ /* 0x020fe20000000f00 */
[----:B------:R-:W-:Y:S01]  /*1220*/  HADD2.F32 R0, -RZ, R167.H0_H0 ;  /* 0x200000a7ff007230 */ /* 0x000fe20000004100 */
[--C-:B------:R-:W-:Y:S01]  /*1230*/  SHF.R.U64 R62, R26, 0x10, R27.reuse ;  /* 0x000000101a3e7819 */ /* 0x100fe2000000121b */
[----:B------:R-:W-:Y:S01]  /*1240*/  ULDC.U8 UR6, c[0x0][0x2a0] ;  /* 0x0000a80000067ab9 */ /* 0x000fe20000000000 */
[----:B------:R-:W-:Y:S01]  /*1250*/  MOV R205, R27 ;  /* 0x0000001b00cd7202 */ /* 0x000fe20000000f00 */
[----:B------:R-:W-:Y:S01]  /*1260*/  HADD2.F32 R202, -RZ, R207.H0_H0 ;  /* 0x200000cfffca7230 */ /* 0x000fe20000004100 */
[----:B------:R-:W-:Y:S01]  /*1270*/  SHF.R.U32.HI R203, RZ, 0x10, R27 ;  /* 0x00000010ffcb7819 */ /* 0x000fe2000001161b */
[----:B------:R-:W-:Y:S01]  /*1280*/  HADD2.F32 R194, -RZ, R199.H0_H0 ;  /* 0x200000c7ffc27230 */ /* 0x000fe20000004100 */
[----:B------:R-:W-:Y:S01]  /*1290*/  MOV R201, R28 ;  /* 0x0000001c00c97202 */ /* 0x000fe20000000f00 */
[----:B------:R-:W-:Y:S01]  /*12a0*/  HADD2.F32 R186, -RZ, R191.H0_H0 ;  /* 0x200000bfffba7230 */ /* 0x000fe20000004100 */
[--C-:B------:R-:W-:Y:S01]  /*12b0*/  SHF.R.U64 R61, R28, 0x10, R29.reuse ;  /* 0x000000101c3d7819 */ /* 0x100fe2000000121d */
[----:B------:R-:W-:Y:S01]  /*12c0*/  HADD2.F32 R178, -RZ, R183.H0_H0 ;  /* 0x200000b7ffb27230 */ /* 0x000fe20000004100 */
        /* <DEDUP_REMOVED lines=35> */
[----:B------:R-:W-:Y:S01]  /*1500*/  ULDC UR8, c[0x0][0x218] ;  /* 0x0000860000087ab9 */ /* 0x000fe20000000800 */
[----:B------:R-:W-:Y:S01]  /*1510*/  MOV R25, R38 ;  /* 0x0000002600197202 */ /* 0x000fe20000000f00 */
[----:B------:R-:W-:Y:S01]  /*1520*/  ULDC UR7, c[0x0][0x2d8] ;  /* 0x0000b60000077ab9 */ /* 0x000fe20000000800 */
[--C-:B------:R-:W-:Y:S01]  /*1530*/  SHF.R.U64 R26, R38, 0x10, R39.reuse ;  /* 0x00000010261a7819 */ /* 0x100fe20000001227 */
[----:B------:R-:W-:Y:S01]  /*1540*/  ULDC.64 UR10, c[0x0][0x228] ;  /* 0x00008a00000a7ab9 */ /* 0x000fe20000000a00 */
        /* <DEDUP_REMOVED lines=140> */
[----:B------:R-:W-:Y:S01]  /*1e10*/  ISETP.NE.AND P0, PT, RZ, UR6, PT ;  /* 0x00000006ff007c0c */ /* 0x000fe2000bf05270 */
[----:B------:R-:W-:Y:S01]  /*1e20*/  HADD2.F32 R24, -RZ, R56.H0_H0 ;  /* 0x20000038ff187230 */ /* 0x000fe20000004100 */
[----:B------:R-:W-:Y:S01]  /*1e30*/  ULDC.64 UR12, c[0x0][0x230] ;  /* 0x00008c00000c7ab9 */ /* 0x000fe20000000a00 */
        /* <DEDUP_REMOVED lines=34> */
[----:B------:R-:W-:-:S07]  /*2060*/  HADD2.F32 R164, -RZ, R164.H0_H0 ;  /* 0x200000a4ffa47230 */ /* 0x000fce0000004100 */
.L_x_42684:
[----:B------:R-:W-:Y:S01]  /*2070*/  IMAD R120, R208, UR8, RZ ;  /* 0x00000008d0787c24 */ /* 0x000fe2000f8e02ff */
[----:B------:R-:W-:Y:S04]  /*2080*/  BSSY B0, `(.L_x_42363) ;  /* 0x0000046000007945 */ /* 0x000fe80003800000 */
[----:B------:R-:W-:-:S04]  /*2090*/  SHF.R.S32.HI R121, RZ, 0x1f, R120 ;  /* 0x0000001fff797819 */ /* 0x000fc80000011478 */
[----:B------:R-:W-:-:S04]  /*20a0*/  LEA.HI R120, R121, R120, RZ, 0x2 ;  /* 0x0000007879787211 */ /* 0x000fc800078f10ff */
[----:B------:R-:W-:-:S04]  /*20b0*/  LEA.HI.SX32 R213, R120, R211, 0x1e ;  /* 0x000000d378d57211 */ /* 0x000fc800078ff2ff */
[----:B------:R-:W-:Y:S01]  /*20c0*/  MOV R122, R213 ;  /* 0x000000d5007a7202 */ /* 0x000fe20000000f00 */
[----:B------:R-:W-:Y:S06]  /*20d0*/  @!P2 BRA `(.L_x_42364) ;  /* 0x000000040000a947 */ /* 0x000fec0003800000 */
        /* <DEDUP_REMOVED lines=9> */
[----:B------:R-:W5:Y:S10]  /*2170*/  LDG.E.128 R48, desc[UR4][R48.64] ;  /* 0x0000000430307981 */ /* 0x000f74000c1e1d00 */
[----:B------:R-:W-:-:S04]  /*2180*/  @P3 LEA R120, P5, R213, UR12, 0x4 ;  /* 0x0000000cd5783c11 */ /* 0x000fc8000f8a20ff */
        /* <DEDUP_REMOVED lines=10> */
.L_x_42366:
[----:B-----5:R-:W-:Y:S01]  /*2230*/  FADD.FTZ R48, R52, R48 ;  /* 0x0000003034307221 */ /* 0x020fe20000010000 */
[----:B------:R-:W-:Y:S06]  /*2240*/  BRA `(.L_x_42367) ;  /* 0x0000000000087947 */ /* 0x000fec0003800000 */
.L_x_42365:
[----:B-----5:R-:W-:-:S04]  /*2250*/  FADD.FTZ R48, R44, R48 ;  /* 0x000000302c307221 */ /* 0x020fc80000010000 */
[----:B------:R-:W-:-:S07]  /*2260*/  @P3 FADD.FTZ R48, R52, R48 ;  /* 0x0000003034303221 */ /* 0x000fce0000010000 */
.L_x_42367:
[----:B-----5:R-:W-:-:S07]  /*2270*/  MOV R56, R48 ;  /* 0x0000003000387202 */ /* 0x020fce0000000f00 */
.L_x_42368:
[----:B------:R-:W-:Y:S05]  /*2280*/  @P4 BRA `(.L_x_42369) ;  /* 0x00000000001c4947 */ /* 0x000fea0003800000 */
[----:B------:R-:W-:-:S04]  /*2290*/  ISETP.NE.U32.AND P5, PT, RZ, UR12, PT ;  /* 0x0000000cff007c0c */ /* 0x000fc8000bfa5070 */
[----:B------:R-:W-:-:S13]  /*22a0*/  ISETP.NE.AND.EX P5, PT, RZ, UR13, PT, P5 ;  /* 0x0000000dff007c0c */ /* 0x000fda000bfa5350 */
[----:B------:R-:W-:Y:S05]  /*22b0*/  @P5 BRA `(.L_x_42370) ;  /* 0x0000000000085947 */ /* 0x000fea0003800000 */
[----:B------:R-:W-:Y:S05]  /*22c0*/  @P1 BRA `(.L_x_42371) ;  /* 0x0000000000141947 */ /* 0x000fea0003800000 */
[----:B------:R-:W-:Y:S05]  /*22d0*/  BRA `(.L_x_42372) ;  /* 0x0000000000147947 */ /* 0x000fea0003800000 */
.L_x_42370:
[----:B-----5:R-:W-:Y:S01]  /*22e0*/  FADD.FTZ R49, R53, R49 ;  /* 0x0000003135317221 */ /* 0x020fe20000010000 */
[----:B------:R-:W-:Y:S06]  /*22f0*/  BRA `(.L_x_42371) ;  /* 0x0000000000087947 */ /* 0x000fec0003800000 */
.L_x_42369:
[----:B-----5:R-:W-:-:S04]  /*2300*/  FADD.FTZ R49, R45, R49 ;  /* 0x000000312d317221 */ /* 0x020fc80000010000 */
[----:B------:R-:W-:-:S07]  /*2310*/  @P3 FADD.FTZ R49, R53, R49 ;  /* 0x0000003135313221 */ /* 0x000fce0000010000 */
.L_x_42371:
[----:B-----5:R-:W-:-:S07]  /*2320*/  MOV R57, R49 ;  /* 0x0000003100397202 */ /* 0x020fce0000000f00 */
.L_x_42372:
[----:B------:R-:W-:Y:S05]  /*2330*/  @P4 BRA `(.L_x_42373) ;  /* 0x00000000001c4947 */ /* 0x000fea0003800000 */
[----:B------:R-:W-:-:S04]  /*2340*/  ISETP.NE.U32.AND P5, PT, RZ, UR12, PT ;  /* 0x0000000cff007c0c */ /* 0x000fc8000bfa5070 */
[----:B------:R-:W-:-:S13]  /*2350*/  ISETP.NE.AND.EX P5, PT, RZ, UR13, PT, P5 ;  /* 0x0000000dff007c0c */ /* 0x000fda000bfa5350 */
[----:B------:R-:W-:Y:S05]  /*2360*/  @P5 BRA `(.L_x_42374) ;  /* 0x0000000000085947 */ /* 0x000fea0003800000 */
[----:B------:R-:W-:Y:S05]  /*2370*/  @P1 BRA `(.L_x_42375) ;  /* 0x0000000000141947 */ /* 0x000fea0003800000 */
[----:B------:R-:W-:Y:S05]  /*2380*/  BRA `(.L_x_42376) ;  /* 0x0000000000147947 */ /* 0x000fea0003800000 */
.L_x_42374:
[----:B-----5:R-:W-:Y:S01]  /*2390*/  FADD.FTZ R50, R54, R50 ;  /* 0x0000003236327221 */ /* 0x020fe20000010000 */
[----:B------:R-:W-:Y:S06]  /*23a0*/  BRA `(.L_x_42375) ;  /* 0x0000000000087947 */ /* 0x000fec0003800000 */
.L_x_42373:
[----:B-----5:R-:W-:-:S04]  /*23b0*/  FADD.FTZ R50, R46, R50 ;  /* 0x000000322e327221 */ /* 0x020fc80000010000 */
[----:B------:R-:W-:-:S07]  /*23c0*/  @P3 FADD.FTZ R50, R54, R50 ;  /* 0x0000003236323221 */ /* 0x000fce0000010000 */
.L_x_42375:
[----:B-----5:R-:W-:-:S07]  /*23d0*/  MOV R58, R50 ;  /* 0x00000032003a7202 */ /* 0x020fce0000000f00 */
.L_x_42376:
[----:B------:R-:W-:Y:S05]  /*23e0*/  @P4 BRA `(.L_x_42377) ;  /* 0x00000000001c4947 */ /* 0x000fea0003800000 */
[----:B------:R-:W-:-:S04]  /*23f0*/  ISETP.NE.U32.AND P3, PT, RZ, UR12, PT ;  /* 0x0000000cff007c0c */ /* 0x000fc8000bf65070 */
[----:B------:R-:W-:-:S13]  /*2400*/  ISETP.NE.AND.EX P3, PT, RZ, UR13, PT, P3 ;  /* 0x0000000dff007c0c */ /* 0x000fda000bf65330 */
[----:B------:R-:W-:Y:S05]  /*2410*/  @P3 BRA `(.L_x_42378) ;  /* 0x0000000000083947 */ /* 0x000fea0003800000 */
[----:B------:R-:W-:Y:S05]  /*2420*/  @P1 BRA `(.L_x_42379) ;  /* 0x0000000000141947 */ /* 0x000fea0003800000 */
[----:B------:R-:W-:Y:S05]  /*2430*/  BRA `(.L_x_42380) ;  /* 0x0000000000147947 */ /* 0x000fea0003800000 */
.L_x_42378:
[----:B-----5:R-:W-:Y:S01]  /*2440*/  FADD.FTZ R51, R55, R51 ;  /* 0x0000003337337221 */ /* 0x020fe20000010000 */
[----:B------:R-:W-:Y:S06]  /*2450*/  BRA `(.L_x_42379) ;  /* 0x0000000000087947 */ /* 0x000fec0003800000 */
.L_x_42377:
[----:B-----5:R-:W-:-:S04]  /*2460*/  FADD.FTZ R51, R47, R51 ;  /* 0x000000332f337221 */ /* 0x020fc80000010000 */
[----:B------:R-:W-:-:S07]  /*2470*/  @P3 FADD.FTZ R51, R55, R51 ;  /* 0x0000003337333221 */ /* 0x000fce0000010000 */
.L_x_42379:
[----:B-----5:R-:W-:-:S07]  /*2480*/  MOV R59, R51 ;  /* 0x00000033003b7202 */ /* 0x020fce0000000f00 */
.L_x_42380:
[----:B------:R-:W0:Y:S01]  /*2490*/  @P1 LDC.64 R120, c[0x0][0x238] ;  /* 0x00008e00ff781b82 */ /* 0x000e220000000a00 */
[C---:B------:R-:W-:Y:S02]  /*24a0*/  IADD3 R122, R213.reuse, 0x20, RZ ;  /* 0x00000020d57a7810 */ /* 0x040fe40007ffe0ff */
[----:B0-----:R-:W-:-:S04]  /*24b0*/  @P1 LEA R120, P3, R213, R120, 0x4 ;  /* 0x00000078d5781211 */ /* 0x001fc800078620ff */
[----:B------:R-:W-:-:S05]  /*24c0*/  @P1 LEA.HI.X R121, R213, R121, RZ, 0x4, P3 ;  /* 0x00000079d5791211 */ /* 0x000fca00018f24ff */
[----:B------:R0:W-:Y:S04]  /*24d0*/  @P1 STG.E.128 desc[UR4][R120.64], R56 ;  /* 0x0000003878001986 */ /* 0x0001e8000c101d04 */
.L_x_42364:
[----:B------:R-:W-:Y:S05]  /*24e0*/  BSYNC B0 ;  /* 0x0000000000007941 */ /* 0x000fea0003800000 */
.L_x_42363:
[----:B------:R-:W-:Y:S01]  /*24f0*/  ISETP.GE.U32.AND P3, PT, R210, 0x40, PT ;  /* 0x00000040d200780c */ /* 0x000fe20003f66070 */
[----:B------:R-:W-:-:S12]  /*2500*/  BSSY B0, `(.L_x_42381) ;  /* 0x0000042000007945 */ /* 0x000fd80003800000 */
[----:B------:R-:W-:Y:S05]  /*2510*/  @!P3 BRA `(.L_x_42382) ;  /* 0x000000040000b947 */ /* 0x000fea0003800000 */
[----:B------:R-:W-:Y:S01]  /*2520*/  ISETP.NE.U32.AND P4, PT, RZ, UR10, PT ;  /* 0x0000000aff007c0c */ /* 0x000fe2000bf85070 */
[----:B------:R-:W1:Y:S03]  /*2530*/  LDC.64 R60, c[0x0][0x220] ;  /* 0x00008800ff3c7b82 */ /* 0x000e660000000a00 */
[----:B------:R-:W-:-:S13]  /*2540*/  ISETP.NE.AND.EX P4, PT, RZ, UR11, PT, P4 ;  /* 0x0000000bff007c0c */ /* 0x000fda000bf85340 */
[----:B------:R-:W-:-:S04]  /*2550*/  @P4 LEA R214, P3, R122, UR10, 0x4 ;  /* 0x0000000a7ad64c11 */ /* 0x000fc8000f8620ff */
[C---:B------:R-:W-:Y:S02]  /*2560*/  @P4 LEA.HI.X R215, R122.reuse, UR11, RZ, 0x4, P3 ;  /* 0x0000000b7ad74c11 */ /* 0x040fe400098f24ff */
[----:B------:R-:W-:Y:S01]  /*2570*/  ISETP.NE.U32.AND P3, PT, RZ, UR12, PT ;  /* 0x0000000cff007c0c */ /* 0x000fe2000bf65070 */
[----:B-1----:R-:W-:Y:S02]  /*2580*/  IMAD.WIDE.U32 R60, R122, 0x10, R60 ;  /* 0x000000107a3c7825 */ /* 0x002fe400078e003c */
[----:B-----5:R1:W5:Y:S01]  /*2590*/  @P4 LDG.E.128 R44, desc[UR4][R214.64] ;  /* 0x00000004d62c4981 */ /* 0x020362000c1e1d00 */
[----:B------:R-:W-:-:S03]  /*25a0*/  ISETP.NE.AND.EX P3, PT, RZ, UR13, PT, P3 ;  /* 0x0000000dff007c0c */ /* 0x000fc6000bf65330 */
[----:B------:R-:W5:Y:S10]  /*25b0*/  LDG.E.128 R60, desc[UR4][R60.64] ;  /* 0x000000043c3c7981 */ /* 0x000f74000c1e1d00 */
[----:B0-----:R-:W-:-:S04]  /*25c0*/  @P3 LEA R120, P5, R122, UR12, 0x4 ;  /* 0x0000000c7a783c11 */ /* 0x001fc8000f8a20ff */
[----:B------:R-:W-:-:S05]  /*25d0*/  @P3 LEA.HI.X R121, R122, UR13, RZ, 0x4, P5 ;  /* 0x0000000d7a793c11 */ /* 0x000fca000a8f24ff */
[----:B------:R1:W5:Y:S01]  /*25e0*/  @P3 LDG.E.128 R52, desc[UR4][R120.64] ;  /* 0x0000000478343981 */ /* 0x000362000c1e1d00 */
[----:B------:R-:W-:-:S04]  /*25f0*/  ISETP.NE.U32.AND P4, PT, RZ, UR10, PT ;  /* 0x0000000aff007c0c */ /* 0x000fc8000bf85070 */
[----:B------:R-:W-:-:S13]  /*2600*/  ISETP.NE.AND.EX P4, PT, RZ, UR11, PT, P4 ;  /* 0x0000000bff007c0c */ /* 0x000fda000bf85340 */
[----:B-1----:R-:W-:Y:S05]  /*2610*/  @P4 BRA `(.L_x_42383) ;  /* 0x00000000001c4947 */ /* 0x002fea0003800000 */
[----:B------:R-:W-:-:S04]  /*2620*/  ISETP.NE.U32.AND P5, PT, RZ, UR12, PT ;  /* 0x0000000cff007c0c */ /* 0x000fc8000bfa5070 */
[----:B------:R-:W-:-:S13]  /*2630*/  ISETP.NE.AND.EX P5, PT, RZ, UR13, PT, P5 ;  /* 0x0000000dff007c0c */ /* 0x000fda000bfa5350 */
[----:B------:R-:W-:Y:S05]  /*2640*/  @P5 BRA `(.L_x_42384) ;  /* 0x0000000000085947 */ /* 0x000fea0003800000 */
[----:B------:R-:W-:Y:S05]  /*2650*/  @P1 BRA `(.L_x_42385) ;  /* 0x0000000000141947 */ /* 0x000fea0003800000 */
[----:B------:R-:W-:Y:S05]  /*2660*/  BRA `(.L_x_42386) ;  /* 0x0000000000147947 */ /* 0x000fea0003800000 */
.L_x_42384:
[----:B-----5:R-:W-:Y:S01]  /*2670*/  FADD.FTZ R60, R52, R60 ;  /* 0x0000003c343c7221 */ /* 0x020fe20000010000 */
[----:B------:R-:W-:Y:S06]  /*2680*/  BRA `(.L_x_42385) ;  /* 0x0000000000087947 */ /* 0x000fec0003800000 */
.L_x_42383:
[----:B-----5:R-:W-:-:S04]  /*2690*/  FADD.FTZ R60, R44, R60 ;  /* 0x0000003c2c3c7221 */ /* 0x020fc80000010000 */
[----:B------:R-:W-:-:S07]  /*26a0*/  @P3 FADD.FTZ R60, R52, R60 ;  /* 0x0000003c343c3221 */ /* 0x000fce0000010000 */
.L_x_42385:
[----:B-----5:R-:W-:-:S07]  /*26b0*/  MOV R56, R60 ;  /* 0x0000003c00387202 */ /* 0x020fce0000000f00 */
.L_x_42386:
[----:B------:R-:W-:Y:S05]  /*26c0*/  @P4 BRA `(.L_x_42387) ;  /* 0x00000000001c4947 */ /* 0x000fea0003800000 */
[----:B------:R-:W-:-:S04]  /*26d0*/  ISETP.NE.U32.AND P5, PT, RZ, UR12, PT ;  /* 0x0000000cff007c0c */ /* 0x000fc8000bfa5070 */
[----:B------:R-:W-:-:S13]  /*26e0*/  ISETP.NE.AND.EX P5, PT, RZ, UR13, PT, P5 ;  /* 0x0000000dff007c0c */ /* 0x000fda000bfa5350 */
[----:B------:R-:W-:Y:S05]  /*26f0*/  @P5 BRA `(.L_x_42388) ;  /* 0x0000000000085947 */ /* 0x000fea0003800000 */
[----:B------:R-:W-:Y:S05]  /*2700*/  @P1 BRA `(.L_x_42389) ;  /* 0x0000000000141947 */ /* 0x000fea0003800000 */
[----:B------:R-:W-:Y:S05]  /*2710*/  BRA `(.L_x_42390) ;  /* 0x0000000000147947 */ /* 0x000fea0003800000 */
.L_x_42388:
[----:B-----5:R-:W-:Y:S01]  /*2720*/  FADD.FTZ R61, R53, R61 ;  /* 0x0000003d353d7221 */ /* 0x020fe20000010000 */
[----:B------:R-:W-:Y:S06]  /*2730*/  BRA `(.L_x_42389) ;  /* 0x0000000000087947 */ /* 0x000fec0003800000 */
.L_x_42387:
[----:B-----5:R-:W-:-:S04]  /*2740*/  FADD.FTZ R61, R45, R61 ;  /* 0x0000003d2d3d7221 */ /* 0x020fc80000010000 */
[----:B------:R-:W-:-:S07]  /*2750*/  @P3 FADD.FTZ R61, R53, R61 ;  /* 0x0000003d353d3221 */ /* 0x000fce0000010000 */
.L_x_42389:
[----:B-----5:R-:W-:-:S07]  /*2760*/  MOV R57, R61 ;  /* 0x0000003d00397202 */ /* 0x020fce0000000f00 */
.L_x_42390:
[----:B------:R-:W-:Y:S05]  /*2770*/  @P4 BRA `(.L_x_42391) ;  /* 0x00000000001c4947 */ /* 0x000fea0003800000 */
[----:B------:R-:W-:-:S04]  /*2780*/  ISETP.NE.U32.AND P5, PT, RZ, UR12, PT ;  /* 0x0000000cff007c0c */ /* 0x000fc8000bfa5070 */
[----:B------:R-:W-:-:S13]  /*2790*/  ISETP.NE.AND.EX P5, PT, RZ, UR13, PT, P5 ;  /* 0x0000000dff007c0c */ /* 0x000fda000bfa5350 */
[----:B------:R-:W-:Y:S05]  /*27a0*/  @P5 BRA `(.L_x_42392) ;  /* 0x0000000000085947 */ /* 0x000fea0003800000 */
[----:B------:R-:W-:Y:S05]  /*27b0*/  @P1 BRA `(.L_x_42393) ;  /* 0x0000000000141947 */ /* 0x000fea0003800000 */
[----:B------:R-:W-:Y:S05]  /*27c0*/  BRA `(.L_x_42394) ;  /* 0x0000000000147947 */ /* 0x000fea0003800000 */
.L_x_42392:
[----:B-----5:R-:W-:Y:S01]  /*27d0*/  FADD.FTZ R62, R54, R62 ;  /* 0x0000003e363e7221 */ /* 0x020fe20000010000 */
[----:B------:R-:W-:Y:S06]  /*27e0*/  BRA `(.L_x_42393) ;  /* 0x0000000000087947 */ /* 0x000fec0003800000 */
.L_x_42391:
[----:B-----5:R-:W-:-:S04]  /*27f0*/  FADD.FTZ R62, R46, R62 ;  /* 0x0000003e2e3e7221 */ /* 0x020fc80000010000 */
[----:B------:R-:W-:-:S07]  /*2800*/  @P3 FADD.FTZ R62, R54, R62 ;  /* 0x0000003e363e3221 */ /* 0x000fce0000010000 */
.L_x_42393:
[----:B-----5:R-:W-:-:S07]  /*2810*/  MOV R58, R62 ;  /* 0x0000003e003a7202 */ /* 0x020fce0000000f00 */
.L_x_42394:
[----:B------:R-:W-:Y:S05]  /*2820*/  @P4 BRA `(.L_x_42395) ;  /* 0x00000000001c4947 */ /* 0x000fea0003800000 */
[----:B------:R-:W-:-:S04]  /*2830*/  ISETP.NE.U32.AND P3, PT, RZ, UR12, PT ;  /* 0x0000000cff007c0c */ /* 0x000fc8000bf65070 */
[----:B------:R-:W-:-:S13]  /*2840*/  ISETP.NE.AND.EX P3, PT, RZ, UR13, PT, P3 ;  /* 0x0000000dff007c0c */ /* 0x000fda000bf65330 */
[----:B------:R-:W-:Y:S05]  /*2850*/  @P3 BRA `(.L_x_42396) ;  /* 0x0000000000083947 */ /* 0x000fea0003800000 */
[----:B------:R-:W-:Y:S05]  /*2860*/  @P1 BRA `(.L_x_42397) ;  /* 0x0000000000141947 */ /* 0x000fea0003800000 */
[----:B------:R-:W-:Y:S05]  /*2870*/  BRA `(.L_x_42398) ;  /* 0x0000000000147947 */ /* 0x000fea0003800000 */
.L_x_42396:
[----:B-----5:R-:W-:Y:S01]  /*2880*/  FADD.FTZ R63, R55, R63 ;  /* 0x0000003f373f7221 */ /* 0x020fe20000010000 */
[----:B------:R-:W-:Y:S06]  /*2890*/  BRA `(.L_x_42397) ;  /* 0x0000000000087947 */ /* 0x000fec0003800000 */
.L_x_42395:
[----:B-----5:R-:W-:-:S04]  /*28a0*/  FADD.FTZ R63, R47, R63 ;  /* 0x0000003f2f3f7221 */ /* 0x020fc80000010000 */
[----:B------:R-:W-:-:S07]  /*28b0*/  @P3 FADD.FTZ R63, R55, R63 ;  /* 0x0000003f373f3221 */ /* 0x000fce0000010000 */
.L_x_42397:
[----:B-----5:R-:W-:-:S07]  /*28c0*/  MOV R59, R63 ;  /* 0x0000003f003b7202 */ /* 0x020fce0000000f00 */
.L_x_42398:
[----:B------:R-:W0:Y:S02]  /*28d0*/  @P1 LDC.64 R120, c[0x0][0x238] ;  /* 0x00008e00ff781b82 */ /* 0x000e240000000a00 */
[----:B0-----:R-:W-:-:S04]  /*28e0*/  @P1 LEA R120, P3, R122, R120, 0x4 ;  /* 0x000000787a781211 */ /* 0x001fc800078620ff */
[C---:B------:R-:W-:Y:S02]  /*28f0*/  @P1 LEA.HI.X R121, R122.reuse, R121, RZ, 0x4, P3 ;  /* 0x000000797a791211 */ /* 0x040fe400018f24ff */
[----:B------:R-:W-:-:S03]  /*2900*/  IADD3 R122, R122, 0x20, RZ ;  /* 0x000000207a7a7810 */ /* 0x000fc60007ffe0ff */
[----:B------:R1:W-:Y:S04]  /*2910*/  @P1 STG.E.128 desc[UR4][R120.64], R56 ;  /* 0x0000003878001986 */ /* 0x0003e8000c101d04 */
.L_x_42382:
[----:B------:R-:W-:Y:S05]  /*2920*/  BSYNC B0 ;  /* 0x0000000000007941 */ /* 0x000fea0003800000 */
.L_x_42381:
[----:B------:R-:W-:Y:S01]  /*2930*/  ISETP.GE.U32.AND P3, PT, R210, 0x60, PT ;  /* 0x00000060d200780c */ /* 0x000fe20003f66070 */
[----:B------:R-:W-:-:S12]  /*2940*/  BSSY B0, `(.L_x_42399) ;  /* 0x0000042000007945 */ /* 0x000fd80003800000 */
[----:B------:R-:W-:Y:S05]  /*2950*/  @!P3 BRA `(.L_x_42400) ;  /* 0x000000040000b947 */ /* 0x000fea0003800000 */
[----:B------:R-:W-:Y:S01]  /*2960*/  ISETP.NE.U32.AND P4, PT, RZ, UR10, PT ;  /* 0x0000000aff007c0c */ /* 0x000fe2000bf85070 */
[----:B------:R-:W2:Y:S03]  /*2970*/  LDC.64 R64, c[0x0][0x220] ;  /* 0x00008800ff407b82 */ /* 0x000ea60000000a00 */
[----:B------:R-:W-:-:S13]  /*2980*/  ISETP.NE.AND.EX P4, PT, RZ, UR11, PT, P4 ;  /* 0x0000000bff007c0c */ /* 0x000fda000bf85340 */
[----:B------:R-:W-:-:S04]  /*2990*/  @P4 LEA R214, P3, R122, UR10, 0x4 ;  /* 0x0000000a7ad64c11 */ /* 0x000fc8000f8620ff */
[C---:B------:R-:W-:Y:S02]  /*29a0*/  @P4 LEA.HI.X R215, R122.reuse, UR11, RZ, 0x4, P3 ;  /* 0x0000000b7ad74c11 */ /* 0x040fe400098f24ff */
[----:B------:R-:W-:Y:S01]  /*29b0*/  ISETP.NE.U32.AND P3, PT, RZ, UR12, PT ;  /* 0x0000000cff007c0c */ /* 0x000fe2000bf65070 */
[----:B--2---:R-:W-:Y:S02]  /*29c0*/  IMAD.WIDE.U32 R64, R122, 0x10, R64 ;  /* 0x000000107a407825 */ /* 0x004fe400078e0040 */
[----:B-----5:R2:W5:Y:S01]  /*29d0*/  @P4 LDG.E.128 R44, desc[UR4][R214.64] ;  /* 0x00000004d62c4981 */ /* 0x020562000c1e1d00 */
[----:B------:R-:W-:-:S03]  /*29e0*/  ISETP.NE.AND.EX P3, PT, RZ, UR13, PT, P3 ;  /* 0x0000000dff007c0c */ /* 0x000fc6000bf65330 */
[----:B------:R-:W5:Y:S10]  /*29f0*/  LDG.E.128 R64, desc[UR4][R64.64] ;  /* 0x0000000440407981 */ /* 0x000f74000c1e1d00 */
[----:B01----:R-:W-:-:S04]  /*2a00*/  @P3 LEA R120, P5, R122, UR12, 0x4 ;  /* 0x0000000c7a783c11 */ /* 0x003fc8000f8a20ff */
[----:B------:R-:W-:-:S05]  /*2a10*/  @P3 LEA.HI.X R121, R122, UR13, RZ, 0x4, P5 ;  /* 0x0000000d7a793c11 */ /* 0x000fca000a8f24ff */
[----:B------:R2:W5:Y:S01]  /*2a20*/  @P3 LDG.E.128 R52, desc[UR4][R120.64] ;  /* 0x0000000478343981 */ /* 0x000562000c1e1d00 */
[----:B------:R-:W-:-:S04]  /*2a30*/  ISETP.NE.U32.AND P4, PT, RZ, UR10, PT ;  /* 0x0000000aff007c0c */ /* 0x000fc8000bf85070 */
[----:B------:R-:W-:-:S13]  /*2a40*/  ISETP.NE.AND.EX P4, PT, RZ, UR11, PT, P4 ;  /* 0x0000000bff007c0c */ /* 0x000fda000bf85340 */
[----:B--2---:R-:W-:Y:S05]  /*2a50*/  @P4 BRA `(.L_x_42401) ;  /* 0x00000000001c4947 */ /* 0x004fea0003800000 */
[----:B------:R-:W-:-:S04]  /*2a60*/  ISETP.NE.U32.AND P5, PT, RZ, UR12, PT ;  /* 0x0000000cff007c0c */ /* 0x000fc8000bfa5070 */
[----:B------:R-:W-:-:S13]  /*2a70*/  ISETP.NE.AND.EX P5, PT, RZ, UR13, PT, P5 ;  /* 0x0000000dff007c0c */ /* 0x000fda000bfa5350 */
[----:B------:R-:W-:Y:S05]  /*2a80*/  @P5 BRA `(.L_x_42402) ;  /* 0x0000000000085947 */ /* 0x000fea0003800000 */
[----:B------:R-:W-:Y:S05]  /*2a90*/  @P1 BRA `(.L_x_42403) ;  /* 0x0000000000141947 */ /* 0x000fea0003800000 */
[----:B------:R-:W-:Y:S05]  /*2aa0*/  BRA `(.L_x_42404) ;  /* 0x0000000000147947 */ /* 0x000fea0003800000 */
.L_x_42402:
[----:B-----5:R-:W-:Y:S01]  /*2ab0*/  FADD.FTZ R64, R52, R64 ;  /* 0x0000004034407221 */ /* 0x020fe20000010000 */
[----:B------:R-:W-:Y:S06]  /*2ac0*/  BRA `(.L_x_42403) ;  /* 0x0000000000087947 */ /* 0x000fec0003800000 */
.L_x_42401:
[----:B-----5:R-:W-:-:S04]  /*2ad0*/  FADD.FTZ R64, R44, R64 ;  /* 0x000000402c407221 */ /* 0x020fc80000010000 */
[----:B------:R-:W-:-:S07]  /*2ae0*/  @P3 FADD.FTZ R64, R52, R64 ;  /* 0x0000004034403221 */ /* 0x000fce0000010000 */
.L_x_42403:
[----:B-----5:R-:W-:-:S07]  /*2af0*/  MOV R56, R64 ;  /* 0x0000004000387202 */ /* 0x020fce0000000f00 */
.L_x_42404:
[----:B------:R-:W-:Y:S05]  /*2b00*/  @P4 BRA `(.L_x_42405) ;  /* 0x00000000001c4947 */ /* 0x000fea0003800000 */
[----:B------:R-:W-:-:S04]  /*2b10*/  ISETP.NE.U32.AND P5, PT, RZ, UR12, PT ;  /* 0x0000000cff007c0c */ /* 0x000fc8000bfa5070 */
[----:B------:R-:W-:-:S13]  /*2b20*/  ISETP.NE.AND.EX P5, PT, RZ, UR13, PT, P5 ;  /* 0x0000000dff007c0c */ /* 0x000fda000bfa5350 */
[----:B------:R-:W-:Y:S05]  /*2b30*/  @P5 BRA `(.L_x_42406) ;  /* 0x0000000000085947 */ /* 0x000fea0003800000 */
[----:B------:R-:W-:Y:S05]  /*2b40*/  @P1 BRA `(.L_x_42407) ;  /* 0x0000000000141947 */ /* 0x000fea0003800000 */
[----:B------:R-:W-:Y:S05]  /*2b50*/  BRA `(.L_x_42408) ;  /* 0x0000000000147947 */ /* 0x000fea0003800000 */
.L_x_42406:
[----:B-----5:R-:W-:Y:S01]  /*2b60*/  FADD.FTZ R65, R53, R65 ;  /* 0x0000004135417221 */ /* 0x020fe20000010000 */
[----:B------:R-:W-:Y:S06]  /*2b70*/  BRA `(.L_x_42407) ;  /* 0x0000000000087947 */ /* 0x000fec0003800000 */
.L_x_42405:
[----:B-----5:R-:W-:-:S04]  /*2b80*/  FADD.FTZ R65, R45, R65 ;  /* 0x000000412d417221 */ /* 0x020fc80000010000 */
[----:B------:R-:W-:-:S07]  /*2b90*/  @P3 FADD.FTZ R65, R53, R65 ;  /* 0x0000004135413221 */ /* 0x000fce0000010000 */
.L_x_42407:
[----:B-----5:R-:W-:-:S07]  /*2ba0*/  MOV R57, R65 ;  /* 0x0000004100397202 */ /* 0x020fce0000000f00 */
.L_x_42408:
[----:B------:R-:W-:Y:S05]  /*2bb0*/  @P4 BRA `(.L_x_42409) ;  /* 0x00000000001c4947 */ /* 0x000fea0003800000 */
[----:B------:R-:W-:-:S04]  /*2bc0*/  ISETP.NE.U32.AND P5, PT, RZ, UR12, PT ;  /* 0x0000000cff007c0c */ /* 0x000fc8000bfa5070 */
[----:B------:R-:W-:-:S13]  /*2bd0*/  ISETP.NE.AND.EX P5, PT, RZ, UR13, PT, P5 ;  /* 0x0000000dff007c0c */ /* 0x000fda000bfa5350 */
[----:B------:R-:W-:Y:S05]  /*2be0*/  @P5 BRA `(.L_x_42410) ;  /* 0x0000000000085947 */ /* 0x000fea0003800000 */
[----:B------:R-:W-:Y:S05]  /*2bf0*/  @P1 BRA `(.L_x_42411) ;  /* 0x0000000000141947 */ /* 0x000fea0003800000 */
[----:B------:R-:W-:Y:S05]  /*2c00*/  BRA `(.L_x_42412) ;  /* 0x0000000000147947 */ /* 0x000fea0003800000 */
.L_x_42410:
[----:B-----5:R-:W-:Y:S01]  /*2c10*/  FADD.FTZ R66, R54, R66 ;  /* 0x0000004236427221 */ /* 0x020fe20000010000 */
[----:B------:R-:W-:Y:S06]  /*2c20*/  BRA `(.L_x_42411) ;  /* 0x0000000000087947 */ /* 0x000fec0003800000 */
.L_x_42409:
[----:B-----5:R-:W-:-:S04]  /*2c30*/  FADD.FTZ R66, R46, R66 ;  /* 0x000000422e427221 */ /* 0x020fc80000010000 */
[----:B------:R-:W-:-:S07]  /*2c40*/  @P3 FADD.FTZ R66, R54, R66 ;  /* 0x0000004236423221 */ /* 0x000fce0000010000 */
.L_x_42411:
[----:B-----5:R-:W-:-:S07]  /*2c50*/  MOV R58, R66 ;  /* 0x00000042003a7202 */ /* 0x020fce0000000f00 */
.L_x_42412:
[----:B------:R-:W-:Y:S05]  /*2c60*/  @P4 BRA `(.L_x_42413) ;  /* 0x00000000001c4947 */ /* 0x000fea0003800000 */
[----:B------:R-:W-:-:S04]  /*2c70*/  ISETP.NE.U32.AND P3, PT, RZ, UR12, PT ;  /* 0x0000000cff007c0c */ /* 0x000fc8000bf65070 */
[----:B------:R-:W-:-:S13]  /*2c80*/  ISETP.NE.AND.EX P3, PT, RZ, UR13, PT, P3 ;  /* 0x0000000dff007c0c */ /* 0x000fda000bf65330 */
[----:B------:R-:W-:Y:S05]  /*2c90*/  @P3 BRA `(.L_x_42414) ;  /* 0x0000000000083947 */ /* 0x000fea0003800000 */
[----:B------:R-:W-:Y:S05]  /*2ca0*/  @P1 BRA `(.L_x_42415) ;  /* 0x0000000000141947 */ /* 0x000fea0003800000 */
[----:B------:R-:W-:Y:S05]  /*2cb0*/  BRA `(.L_x_42416) ;  /* 0x0000000000147947 */ /* 0x000fea0003800000 */
.L_x_42414:
[----:B-----5:R-:W-:Y:S01]  /*2cc0*/  FADD.FTZ R67, R55, R67 ;  /* 0x0000004337437221 */ /* 0x020fe20000010000 */
[----:B------:R-:W-:Y:S06]  /*2cd0*/  BRA `(.L_x_42415) ;  /* 0x0000000000087947 */ /* 0x000fec0003800000 */
.L_x_42413:
[----:B-----5:R-:W-:-:S04]  /*2ce0*/  FADD.FTZ R67, R47, R67 ;  /* 0x000000432f437221 */ /* 0x020fc80000010000 */
[----:B------:R-:W-:-:S07]  /*2cf0*/  @P3 FADD.FTZ R67, R55, R67 ;  /* 0x0000004337433221 */ /* 0x000fce0000010000 */
.L_x_42415:
[----:B-----5:R-:W-:-:S07]  /*2d00*/  MOV R59, R67 ;  /* 0x00000043003b7202 */ /* 0x020fce0000000f00 */
.L_x_42416:
[----:B------:R-:W0:Y:S02]  /*2d10*/  @P1 LDC.64 R120, c[0x0][0x238] ;  /* 0x00008e00ff781b82 */ /* 0x000e240000000a00 */
[----:B0-----:R-:W-:-:S04]  /*2d20*/  @P1 LEA R120, P3, R122, R120, 0x4 ;  /* 0x000000787a781211 */ /* 0x001fc800078620ff */
[C---:B------:R-:W-:Y:S02]  /*2d30*/  @P1 LEA.HI.X R121, R122.reuse, R121, RZ, 0x4, P3 ;  /* 0x000000797a791211 */ /* 0x040fe400018f24ff */
[----:B------:R-:W-:-:S03]  /*2d40*/  IADD3 R122, R122, 0x20, RZ ;  /* 0x000000207a7a7810 */ /* 0x000fc60007ffe0ff */
[----:B------:R2:W-:Y:S04]  /*2d50*/  @P1 STG.E.128 desc[UR4][R120.64], R56 ;  /* 0x0000003878001986 */ /* 0x0005e8000c101d04 */
.L_x_42400:
[----:B------:R-:W-:Y:S05]  /*2d60*/  BSYNC B0 ;  /* 0x0000000000007941 */ /* 0x000fea0003800000 */
.L_x_42399:
[----:B------:R-:W-:Y:S01]  /*2d70*/  ISETP.GE.U32.AND P3, PT, R210, 0x80, PT ;  /* 0x00000080d200780c */ /* 0x000fe20003f66070 */
[----:B------:R-:W-:-:S12]  /*2d80*/  BSSY B0, `(.L_x_42417) ;  /* 0x0000042000007945 */ /* 0x000fd80003800000 */
[----:B------:R-:W-:Y:S05]  /*2d90*/  @!P3 BRA `(.L_x_42418) ;  /* 0x000000040000b947 */ /* 0x000fea0003800000 */
[----:B------:R-:W-:Y:S01]  /*2da0*/  ISETP.NE.U32.AND P4, PT, RZ, UR10, PT ;  /* 0x0000000aff007c0c */ /* 0x000fe2000bf85070 */
[----:B------:R-:W3:Y:S03]  /*2db0*/  LDC.64 R68, c[0x0][0x220] ;  /* 0x00008800ff447b82 */ /* 0x000ee60000000a00 */
[----:B------:R-:W-:-:S13]  /*2dc0*/  ISETP.NE.AND.EX P4, PT, RZ, UR11, PT, P4 ;  /* 0x0000000bff007c0c */ /* 0x000fda000bf85340 */
[----:B------:R-:W-:-:S04]  /*2dd0*/  @P4 LEA R214, P3, R122, UR10, 0x4 ;  /* 0x0000000a7ad64c11 */ /* 0x000fc8000f8620ff */
[C---:B------:R-:W-:Y:S02]  /*2de0*/  @P4 LEA.HI.X R215, R122.reuse, UR11, RZ, 0x4, P3 ;  /* 0x0000000b7ad74c11 */ /* 0x040fe400098f24ff */
[----:B------:R-:W-:Y:S01]  /*2df0*/  ISETP.NE.U32.AND P3, PT, RZ, UR12, PT ;  /* 0x0000000cff007c0c */ /* 0x000fe2000bf65070 */
[----:B---3--:R-:W-:Y:S02]  /*2e00*/  IMAD.WIDE.U32 R68, R122, 0x10, R68 ;  /* 0x000000107a447825 */ /* 0x008fe400078e0044 */
[----:B-----5:R3:W5:Y:S01]  /*2e10*/  @P4 LDG.E.128 R44, desc[UR4][R214.64] ;  /* 0x00000004d62c4981 */ /* 0x020762000c1e1d00 */
[----:B------:R-:W-:-:S03]  /*2e20*/  ISETP.NE.AND.EX P3, PT, RZ, UR13, PT, P3 ;  /* 0x0000000dff007c0c */ /* 0x000fc6000bf65330 */
[----:B------:R-:W5:Y:S10]  /*2e30*/  LDG.E.128 R68, desc[UR4][R68.64] ;  /* 0x0000000444447981 */ /* 0x000f74000c1e1d00 */
[----:B012---:R-:W-:-:S04]  /*2e40*/  @P3 LEA R120, P5, R122, UR12, 0x4 ;  /* 0x0000000c7a783c11 */ /* 0x007fc8000f8a20ff */
[----:B------:R-:W-:-:S05]  /*2e50*/  @P3 LEA.HI.X R121, R122, UR13, RZ, 0x4, P5 ;  /* 0x0000000d7a793c11 */ /* 0x000fca000a8f24ff */
[----:B------:R3:W5:Y:S01]  /*2e60*/  @P3 LDG.E.128 R52, desc[UR4][R120.64] ;  /* 0x0000000478343981 */ /* 0x000762000c1e1d00 */
[----:B------:R-:W-:-:S04]  /*2e70*/  ISETP.NE.U32.AND P4, PT, RZ, UR10, PT ;  /* 0x0000000aff007c0c */ /* 0x000fc8000bf85070 */
[----:B------:R-:W-:-:S13]  /*2e80*/  ISETP.NE.AND.EX P4, PT, RZ, UR11, PT, P4 ;  /* 0x0000000bff007c0c */ /* 0x000fda000bf85340 */
[----:B---3--:R-:W-:Y:S05]  /*2e90*/  @P4 BRA `(.L_x_42419) ;  /* 0x00000000001c4947 */ /* 0x008fea0003800000 */
[----:B------:R-:W-:-:S04]  /*2ea0*/  ISETP.NE.U32.AND P5, PT, RZ, UR12, PT ;  /* 0x0000000cff007c0c */ /* 0x000fc8000bfa5070 */
[----:B------:R-:W-:-:S13]  /*2eb0*/  ISETP.NE.AND.EX P5, PT, RZ, UR13, PT, P5 ;  /* 0x0000000dff007c0c */ /* 0x000fda000bfa5350 */
[----:B------:R-:W-:Y:S05]  /*2ec0*/  @P5 BRA `(.L_x_42420) ;  /* 0x0000000000085947 */ /* 0x000fea0003800000 */
[----:B------:R-:W-:Y:S05]  /*2ed0*/  @P1 BRA `(.L_x_42421) ;  /* 0x0000000000141947 */ /* 0x000fea0003800000 */
[----:B------:R-:W-:Y:S05]  /*2ee0*/  BRA `(.L_x_42422) ;  /* 0x0000000000147947 */ /* 0x000fea0003800000 */
.L_x_42420:
[----:B-----5:R-:W-:Y:S01]  /*2ef0*/  FADD.FTZ R68, R52, R68 ;  /* 0x0000004434447221 */ /* 0x020fe20000010000 */
[----:B------:R-:W-:Y:S06]  /*2f00*/  BRA `(.L_x_42421) ;  /* 0x0000000000087947 */ /* 0x000fec0003800000 */
.L_x_42419:
[----:B-----5:R-:W-:-:S04]  /*2f10*/  FADD.FTZ R68, R44, R68 ;  /* 0x000000442c447221 */ /* 0x020fc80000010000 */
[----:B------:R-:W-:-:S07]  /*2f20*/  @P3 FADD.FTZ R68, R52, R68 ;  /* 0x0000004434443221 */ /* 0x000fce0000010000 */
.L_x_42421:
[----:B-----5:R-:W-:-:S07]  /*2f30*/  MOV R56, R68 ;  /* 0x0000004400387202 */ /* 0x020fce0000000f00 */
.L_x_42422:
[----:B------:R-:W-:Y:S05]  /*2f40*/  @P4 BRA `(.L_x_42423) ;  /* 0x00000000001c4947 */ /* 0x000fea0003800000 */
[----:B------:R-:W-:-:S04]  /*2f50*/  ISETP.NE.U32.AND P5, PT, RZ, UR12, PT ;  /* 0x0000000cff007c0c */ /* 0x000fc8000bfa5070 */
[----:B------:R-:W-:-:S13]  /*2f60*/  ISETP.NE.AND.EX P5, PT, RZ, UR13, PT, P5 ;  /* 0x0000000dff007c0c */ /* 0x000fda000bfa5350 */
[----:B------:R-:W-:Y:S05]  /*2f70*/  @P5 BRA `(.L_x_42424) ;  /* 0x0000000000085947 */ /* 0x000fea0003800000 */
[----:B------:R-:W-:Y:S05]  /*2f80*/  @P1 BRA `(.L_x_42425) ;  /* 0x0000000000141947 */ /* 0x000fea0003800000 */
[----:B------:R-:W-:Y:S05]  /*2f90*/  BRA `(.L_x_42426) ;  /* 0x0000000000147947 */ /* 0x000fea0003800000 */
.L_x_42424:
[----:B-----5:R-:W-:Y:S01]  /*2fa0*/  FADD.FTZ R69, R53, R69 ;  /* 0x0000004535457221 */ /* 0x020fe20000010000 */
[----:B------:R-:W-:Y:S06]  /*2fb0*/  BRA `(.L_x_42425) ;  /* 0x0000000000087947 */ /* 0x000fec0003800000 */
.L_x_42423:
[----:B-----5:R-:W-:-:S04]  /*2fc0*/  FADD.FTZ R69, R45, R69 ;  /* 0x000000452d457221 */ /* 0x020fc80000010000 */
[----:B------:R-:W-:-:S07]  /*2fd0*/  @P3 FADD.FTZ R69, R53, R69 ;  /* 0x0000004535453221 */ /* 0x000fce0000010000 */
.L_x_42425:
[----:B-----5:R-:W-:-:S07]  /*2fe0*/  MOV R57, R69 ;  /* 0x0000004500397202 */ /* 0x020fce0000000f00 */
.L_x_42426:
[----:B------:R-:W-:Y:S05]  /*2ff0*/  @P4 BRA `(.L_x_42427) ;  /* 0x00000000001c4947 */ /* 0x000fea0003800000 */
[----:B------:R-:W-:-:S04]  /*3000*/  ISETP.NE.U32.AND P5, PT, RZ, UR12, PT ;  /* 0x0000000cff007c0c */ /* 0x000fc8000bfa5070 */
[----:B------:R-:W-:-:S13]  /*3010*/  ISETP.NE.AND.EX P5, PT, RZ, UR13, PT, P5 ;  /* 0x0000000dff007c0c */ /* 0x000fda000bfa5350 */
[----:B------:R-:W-:Y:S05]  /*3020*/  @P5 BRA `(.L_x_42428) ;  /* 0x0000000000085947 */ /* 0x000fea0003800000 */
[----:B------:R-:W-:Y:S05]  /*3030*/  @P1 BRA `(.L_x_42429) ;  /* 0x0000000000141947 */ /* 0x000fea0003800000 */
[----:B------:R-:W-:Y:S05]  /*3040*/  BRA `(.L_x_42430) ;  /* 0x0000000000147947 */ /* 0x000fea0003800000 */
.L_x_42428:
[----:B-----5:R-:W-:Y:S01]  /*3050*/  FADD.FTZ R70, R54, R70 ;  /* 0x0000004636467221 */ /* 0x020fe20000010000 */
[----:B------:R-:W-:Y:S06]  /*3060*/  BRA `(.L_x_42429) ;  /* 0x0000000000087947 */ /* 0x000fec0003800000 */
.L_x_42427:
[----:B-----5:R-:W-:-:S04]  /*3070*/  FADD.FTZ R70, R46, R70 ;  /* 0x000000462e467221 */ /* 0x020fc80000010000 */
[----:B------:R-:W-:-:S07]  /*3080*/  @P3 FADD.FTZ R70, R54, R70 ;  /* 0x0000004636463221 */ /* 0x000fce0000010000 */
.L_x_42429:
[----:B-----5:R-:W-:-:S07]  /*3090*/  MOV R58, R70 ;  /* 0x00000046003a7202 */ /* 0x020fce0000000f00 */
.L_x_42430:
[----:B------:R-:W-:Y:S05]  /*30a0*/  @P4 BRA `(.L_x_42431) ;  /* 0x00000000001c4947 */ /* 0x000fea0003800000 */
[----:B------:R-:W-:-:S04]  /*30b0*/  ISETP.NE.U32.AND P3, PT, RZ, UR12, PT ;  /* 0x0000000cff007c0c */ /* 0x000fc8000bf65070 */
[----:B------:R-:W-:-:S13]  /*30c0*/  ISETP.NE.AND.EX P3, PT, RZ, UR13, PT, P3 ;  /* 0x0000000dff007c0c */ /* 0x000fda000bf65330 */
[----:B------:R-:W-:Y:S05]  /*30d0*/  @P3 BRA `(.L_x_42432) ;  /* 0x0000000000083947 */ /* 0x000fea0003800000 */
[----:B------:R-:W-:Y:S05]  /*30e0*/  @P1 BRA `(.L_x_42433) ;  /* 0x0000000000141947 */ /* 0x000fea0003800000 */
[----:B------:R-:W-:Y:S05]  /*30f0*/  BRA `(.L_x_42434) ;  /* 0x0000000000147947 */ /* 0x000fea0003800000 */
.L_x_42432:
[----:B-----5:R-:W-:Y:S01]  /*3100*/  FADD.FTZ R71, R55, R71 ;  /* 0x0000004737477221 */ /* 0x020fe20000010000 */
[----:B------:R-:W-:Y:S06]  /*3110*/  BRA `(.L_x_42433) ;  /* 0x0000000000087947 */ /* 0x000fec0003800000 */
.L_x_42431:
[----:B-----5:R-:W-:-:S04]  /*3120*/  FADD.FTZ R71, R47, R71 ;  /* 0x000000472f477221 */ /* 0x020fc80000010000 */
[----:B------:R-:W-:-:S07]  /*3130*/  @P3 FADD.FTZ R71, R55, R71 ;  /* 0x0000004737473221 */ /* 0x000fce0000010000 */
.L_x_42433:
[----:B-----5:R-:W-:-:S07]  /*3140*/  MOV R59, R71 ;  /* 0x00000047003b7202 */ /* 0x020fce0000000f00 */
.L_x_42434:
[----:B------:R-:W0:Y:S02]  /*3150*/  @P1 LDC.64 R120, c[0x0][0x238] ;  /* 0x00008e00ff781b82 */ /* 0x000e240000000a00 */
[----:B0-----:R-:W-:-:S04]  /*3160*/  @P1 LEA R120, P3, R122, R120, 0x4 ;  /* 0x000000787a781211 */ /* 0x001fc800078620ff */
[C---:B------:R-:W-:Y:S02]  /*3170*/  @P1 LEA.HI.X R121, R122.reuse, R121, RZ, 0x4, P3 ;  /* 0x000000797a791211 */ /* 0x040fe400018f24ff */
[----:B------:R-:W-:-:S03]  /*3180*/  IADD3 R122, R122, 0x20, RZ ;  /* 0x000000207a7a7810 */ /* 0x000fc60007ffe0ff */
[----:B------:R3:W-:Y:S04]  /*3190*/  @P1 STG.E.128 desc[UR4][R120.64], R56 ;  /* 0x0000003878001986 */ /* 0x0007e8000c101d04 */
.L_x_42418:
[----:B------:R-:W-:Y:S05]  /*31a0*/  BSYNC B0 ;  /* 0x0000000000007941 */ /* 0x000fea0003800000 */
.L_x_42417:
[----:B------:R-:W-:Y:S01]  /*31b0*/  ISETP.GE.U32.AND P3, PT, R210, 0xa0, PT ;  /* 0x000000a0d200780c */ /* 0x000fe20003f66070 */
[----:B------:R-:W-:-:S12]  /*31c0*/  BSSY B0, `(.L_x_42435) ;  /* 0x0000042000007945 */ /* 0x000fd80003800000 */
[----:B------:R-:W-:Y:S05]  /*31d0*/  @!P3 BRA `(.L_x_42436) ;  /* 0x000000040000b947 */ /* 0x000fea0003800000 */
[----:B------:R-:W-:Y:S01]  /*31e0*/  ISETP.NE.U32.AND P4, PT, RZ, UR10, PT ;  /* 0x0000000aff007c0c */ /* 0x000fe2000bf85070 */
[----:B------:R-:W4:Y:S03]  /*31f0*/  LDC.64 R72, c[0x0][0x220] ;  /* 0x00008800ff487b82 */ /* 0x000f260000000a00 */
[----:B------:R-:W-:-:S13]  /*3200*/  ISETP.NE.AND.EX P4, PT, RZ, UR11, PT, P4 ;  /* 0x0000000bff007c0c */ /* 0x000fda000bf85340 */
[----:B------:R-:W-:-:S04]  /*3210*/  @P4 LEA R214, P3, R122, UR10, 0x4 ;  /* 0x0000000a7ad64c11 */ /* 0x000fc8000f8620ff */
[C---:B------:R-:W-:Y:S02]  /*3220*/  @P4 LEA.HI.X R215, R122.reuse, UR11, RZ, 0x4, P3 ;  /* 0x0000000b7ad74c11 */ /* 0x040fe400098f24ff */
[----:B------:R-:W-:Y:S01]  /*3230*/  ISETP.NE.U32.AND P3, PT, RZ, UR12, PT ;  /* 0x0000000cff007c0c */ /* 0x000fe2000bf65070 */
[----:B----4-:R-:W-:Y:S02]  /*3240*/  IMAD.WIDE.U32 R72, R122, 0x10, R72 ;  /* 0x000000107a487825 */ /* 0x010fe400078e0048 */
[----:B-----5:R4:W5:Y:S01]  /*3250*/  @P4 LDG.E.128 R44, desc[UR4][R214.64] ;  /* 0x00000004d62c4981 */ /* 0x020962000c1e1d00 */
[----:B------:R-:W-:-:S03]  /*3260*/  ISETP.NE.AND.EX P3, PT, RZ, UR13, PT, P3 ;  /* 0x0000000dff007c0c */ /* 0x000fc6000bf65330 */
[----:B------:R-:W5:Y:S10]  /*3270*/  LDG.E.128 R72, desc[UR4][R72.64] ;  /* 0x0000000448487981 */ /* 0x000f74000c1e1d00 */
[----:B0123--:R-:W-:-:S04]  /*3280*/  @P3 LEA R120, P5, R122, UR12, 0x4 ;  /* 0x0000000c7a783c11 */ /* 0x00ffc8000f8a20ff */
[----:B------:R-:W-:-:S05]  /*3290*/  @P3 LEA.HI.X R121, R122, UR13, RZ, 0x4, P5 ;  /* 0x0000000d7a793c11 */ /* 0x000fca000a8f24ff */
[----:B------:R4:W5:Y:S01]  /*32a0*/  @P3 LDG.E.128 R52, desc[UR4][R120.64] ;  /* 0x0000000478343981 */ /* 0x000962000c1e1d00 */
[----:B------:R-:W-:-:S04]  /*32b0*/  ISETP.NE.U32.AND P4, PT, RZ, UR10, PT ;  /* 0x0000000aff007c0c */ /* 0x000fc8000bf85070 */
[----:B------:R-:W-:-:S13]  /*32c0*/  ISETP.NE.AND.EX P4, PT, RZ, UR11, PT, P4 ;  /* 0x0000000bff007c0c */ /* 0x000fda000bf85340 */
[----:B----4-:R-:W-:Y:S05]  /*32d0*/  @P4 BRA `(.L_x_42437) ;  /* 0x00000000001c4947 */ /* 0x010fea0003800000 */
[----:B------:R-:W-:-:S04]  /*32e0*/  ISETP.NE.U32.AND P5, PT, RZ, UR12, PT ;  /* 0x0000000cff007c0c */ /* 0x000fc8000bfa5070 */
[----:B------:R-:W-:-:S13]  /*32f0*/  ISETP.NE.AND.EX P5, PT, RZ, UR13, PT, P5 ;  /* 0x0000000dff007c0c */ /* 0x000fda000bfa5350 */
[----:B------:R-:W-:Y:S05]  /*3300*/  @P5 BRA `(.L_x_42438) ;  /* 0x0000000000085947 */ /* 0x000fea0003800000 */
[----:B------:R-:W-:Y:S05]  /*3310*/  @P1 BRA `(.L_x_42439) ;  /* 0x0000000000141947 */ /* 0x000fea0003800000 */
[----:B------:R-:W-:Y:S05]  /*3320*/  BRA `(.L_x_42440) ;  /* 0x0000000000147947 */ /* 0x000fea0003800000 */
.L_x_42438:
[----:B-----5:R-:W-:Y:S01]  /*3330*/  FADD.FTZ R72, R52, R72 ;  /* 0x0000004834487221 */ /* 0x020fe20000010000 */
[----:B------:R-:W-:Y:S06]  /*3340*/  BRA `(.L_x_42439) ;  /* 0x0000000000087947 */ /* 0x000fec0003800000 */
.L_x_42437:
[----:B-----5:R-:W-:-:S04]  /*3350*/  FADD.FTZ R72, R44, R72 ;  /* 0x000000482c487221 */ /* 0x020fc80000010000 */
[----:B------:R-:W-:-:S07]  /*3360*/  @P3 FADD.FTZ R72, R52, R72 ;  /* 0x0000004834483221 */ /* 0x000fce0000010000 */
.L_x_42439:
[----:B-----5:R-:W-:-:S07]  /*3370*/  MOV R56, R72 ;  /* 0x0000004800387202 */ /* 0x020fce0000000f00 */
.L_x_42440:
[----:B------:R-:W-:Y:S05]  /*3380*/  @P4 BRA `(.L_x_42441) ;  /* 0x00000000001c4947 */ /* 0x000fea0003800000 */
[----:B------:R-:W-:-:S04]  /*3390*/  ISETP.NE.U32.AND P5, PT, RZ, UR12, PT ;  /* 0x0000000cff007c0c */ /* 0x000fc8000bfa5070 */
[----:B------:R-:W-:-:S13]  /*33a0*/  ISETP.NE.AND.EX P5, PT, RZ, UR13, PT, P5 ;  /* 0x0000000dff007c0c */ /* 0x000fda000bfa5350 */
[----:B------:R-:W-:Y:S05]  /*33b0*/  @P5 BRA `(.L_x_42442) ;  /* 0x0000000000085947 */ /* 0x000fea0003800000 */
[----:B------:R-:W-:Y:S05]  /*33c0*/  @P1 BRA `(.L_x_42443) ;  /* 0x0000000000141947 */ /* 0x000fea0003800000 */
[----:B------:R-:W-:Y:S05]  /*33d0*/  BRA `(.L_x_42444) ;  /* 0x0000000000147947 */ /* 0x000fea0003800000 */
.L_x_42442:
[----:B-----5:R-:W-:Y:S01]  /*33e0*/  FADD.FTZ R73, R53, R73 ;  /* 0x0000004935497221 */ /* 0x020fe20000010000 */
[----:B------:R-:W-:Y:S06]  /*33f0*/  BRA `(.L_x_42443) ;  /* 0x0000000000087947 */ /* 0x000fec0003800000 */
.L_x_42441:
[----:B-----5:R-:W-:-:S04]  /*3400*/  FADD.FTZ R73, R45, R73 ;  /* 0x000000492d497221 */ /* 0x020fc80000010000 */
[----:B------:R-:W-:-:S07]  /*3410*/  @P3 FADD.FTZ R73, R53, R73 ;  /* 0x0000004935493221 */ /* 0x000fce0000010000 */
.L_x_42443:
[----:B-----5:R-:W-:-:S07]  /*3420*/  MOV R57, R73 ;  /* 0x0000004900397202 */ /* 0x020fce0000000f00 */
.L_x_42444:
[----:B------:R-:W-:Y:S05]  /*3430*/  @P4 BRA `(.L_x_42445) ;  /* 0x00000000001c4947 */ /* 0x000fea0003800000 */
[----:B------:R-:W-:-:S04]  /*3440*/  ISETP.NE.U32.AND P5, PT, RZ, UR12, PT ;  /* 0x0000000cff007c0c */ /* 0x000fc8000bfa5070 */
[----:B------:R-:W-:-:S13]  /*3450*/  ISETP.NE.AND.EX P5, PT, RZ, UR13, PT, P5 ;  /* 0x0000000dff007c0c */ /* 0x000fda000bfa5350 */
[----:B------:R-:W-:Y:S05]  /*3460*/  @P5 BRA `(.L_x_42446) ;  /* 0x0000000000085947 */ /* 0x000fea0003800000 */
[----:B------:R-:W-:Y:S05]  /*3470*/  @P1 BRA `(.L_x_42447) ;  /* 0x0000000000141947 */ /* 0x000fea0003800000 */
[----:B------:R-:W-:Y:S05]  /*3480*/  BRA `(.L_x_42448) ;  /* 0x0000000000147947 */ /* 0x000fea0003800000 */
.L_x_42446:
[----:B-----5:R-:W-:Y:S01]  /*3490*/  FADD.FTZ R74, R54, R74 ;  /* 0x0000004a364a7221 */ /* 0x020fe20000010000 */
[----:B------:R-:W-:Y:S06]  /*34a0*/  BRA `(.L_x_42447) ;  /* 0x0000000000087947 */ /* 0x000fec0003800000 */
.L_x_42445:
[----:B-----5:R-:W-:-:S04]  /*34b0*/  FADD.FTZ R74, R46, R74 ;  /* 0x0000004a2e4a7221 */ /* 0x020fc80000010000 */
[----:B------:R-:W-:-:S07]  /*34c0*/  @P3 FADD.FTZ R74, R54, R74 ;  /* 0x0000004a364a3221 */ /* 0x000fce0000010000 */
.L_x_42447:
[----:B-----5:R-:W-:-:S07]  /*34d0*/  MOV R58, R74 ;  /* 0x0000004a003a7202 */ /* 0x020fce0000000f00 */
.L_x_42448:
[----:B------:R-:W-:Y:S05]  /*34e0*/  @P4 BRA `(.L_x_42449) ;  /* 0x00000000001c4947 */ /* 0x000fea0003800000 */
[----:B------:R-:W-:-:S04]  /*34f0*/  ISETP.NE.U32.AND P3, PT, RZ, UR12, PT ;  /* 0x0000000cff007c0c */ /* 0x000fc8000bf65070 */
[----:B------:R-:W-:-:S13]  /*3500*/  ISETP.NE.AND.EX P3, PT, RZ, UR13, PT, P3 ;  /* 0x0000000dff007c0c */ /* 0x000fda000bf65330 */
[----:B------:R-:W-:Y:S05]  /*3510*/  @P3 BRA `(.L_x_42450) ;  /* 0x0000000000083947 */ /* 0x000fea0003800000 */
[----:B------:R-:W-:Y:S05]  /*3520*/  @P1 BRA `(.L_x_42451) ;  /* 0x0000000000141947 */ /* 0x000fea0003800000 */
[----:B------:R-:W-:Y:S05]  /*3530*/  BRA `(.L_x_42452) ;  /* 0x0000000000147947 */ /* 0x000fea0003800000 */
.L_x_42450:
[----:B-----5:R-:W-:Y:S01]  /*3540*/  FADD.FTZ R75, R55, R75 ;  /* 0x0000004b374b7221 */ /* 0x020fe20000010000 */
[----:B------:R-:W-:Y:S06]  /*3550*/  BRA `(.L_x_42451) ;  /* 0x0000000000087947 */ /* 0x000fec0003800000 */
.L_x_42449:
[----:B-----5:R-:W-:-:S04]  /*3560*/  FADD.FTZ R75, R47, R75 ;  /* 0x0000004b2f4b7221 */ /* 0x020fc80000010000 */
[----:B------:R-:W-:-:S07]  /*3570*/  @P3 FADD.FTZ R75, R55, R75 ;  /* 0x0000004b374b3221 */ /* 0x000fce0000010000 */
.L_x_42451:
[----:B-----5:R-:W-:-:S07]  /*3580*/  MOV R59, R75 ;  /* 0x0000004b003b7202 */ /* 0x020fce0000000f00 */
.L_x_42452:
[----:B------:R-:W0:Y:S02]  /*3590*/  @P1 LDC.64 R120, c[0x0][0x238] ;  /* 0x00008e00ff781b82 */ /* 0x000e240000000a00 */
[----:B0-----:R-:W-:-:S04]  /*35a0*/  @P1 LEA R120, P3, R122, R120, 0x4 ;  /* 0x000000787a781211 */ /* 0x001fc800078620ff */
[C---:B------:R-:W-:Y:S02]  /*35b0*/  @P1 LEA.HI.X R121, R122.reuse, R121, RZ, 0x4, P3 ;  /* 0x000000797a791211 */ /* 0x040fe400018f24ff */
[----:B------:R-:W-:-:S03]  /*35c0*/  IADD3 R122, R122, 0x20, RZ ;  /* 0x000000207a7a7810 */ /* 0x000fc60007ffe0ff */
[----:B------:R4:W-:Y:S04]  /*35d0*/  @P1 STG.E.128 desc[UR4][R120.64], R56 ;  /* 0x0000003878001986 */ /* 0x0009e8000c101d04 */
.L_x_42436:
[----:B------:R-:W-:Y:S05]  /*35e0*/  BSYNC B0 ;  /* 0x0000000000007941 */ /* 0x000fea0003800000 */
.L_x_42435:
[----:B------:R-:W-:Y:S01]  /*35f0*/  ISETP.GE.U32.AND P3, PT, R210, 0xc0, PT ;  /* 0x000000c0d200780c */ /* 0x000fe20003f66070 */
[----:B------:R-:W-:-:S12]  /*3600*/  BSSY B0, `(.L_x_42453) ;  /* 0x0000042000007945 */ /* 0x000fd80003800000 */
[----:B------:R-:W-:Y:S05]  /*3610*/  @!P3 BRA `(.L_x_42454) ;  /* 0x000000040000b947 */ /* 0x000fea0003800000 */
[----:B------:R-:W-:Y:S01]  /*3620*/  ISETP.NE.U32.AND P4, PT, RZ, UR10, PT ;  /* 0x0000000aff007c0c */ /* 0x000fe2000bf85070 */
[----:B------:R-:W0:Y:S03]  /*3630*/  LDC.64 R76, c[0x0][0x220] ;  /* 0x00008800ff4c7b82 */ /* 0x000e260000000a00 */
[----:B------:R-:W-:-:S13]  /*3640*/  ISETP.NE.AND.EX P4, PT, RZ, UR11, PT, P4 ;  /* 0x0000000bff007c0c */ /* 0x000fda000bf85340 */
[----:B------:R-:W-:-:S04]  /*3650*/  @P4 LEA R214, P3, R122, UR10, 0x4 ;  /* 0x0000000a7ad64c11 */ /* 0x000fc8000f8620ff */
[C---:B------:R-:W-:Y:S02]  /*3660*/  @P4 LEA.HI.X R215, R122.reuse, UR11, RZ, 0x4, P3 ;  /* 0x0000000b7ad74c11 */ /* 0x040fe400098f24ff */
[----:B------:R-:W-:Y:S01]  /*3670*/  ISETP.NE.U32.AND P3, PT, RZ, UR12, PT ;  /* 0x0000000cff007c0c */ /* 0x000fe2000bf65070 */
[----:B0-----:R-:W-:Y:S02]  /*3680*/  IMAD.WIDE.U32 R76, R122, 0x10, R76 ;  /* 0x000000107a4c7825 */ /* 0x001fe400078e004c */
[----:B-----5:R0:W5:Y:S01]  /*3690*/  @P4 LDG.E.128 R44, desc[UR4][R214.64] ;  /* 0x00000004d62c4981 */ /* 0x020162000c1e1d00 */
[----:B------:R-:W-:-:S03]  /*36a0*/  ISETP.NE.AND.EX P3, PT, RZ, UR13, PT, P3 ;  /* 0x0000000dff007c0c */ /* 0x000fc6000bf65330 */
[----:B------:R-:W5:Y:S10]  /*36b0*/  LDG.E.128 R76, desc[UR4][R76.64] ;  /* 0x000000044c4c7981 */ /* 0x000f74000c1e1d00 */
[----:B-1234-:R-:W-:-:S04]  /*36c0*/  @P3 LEA R120, P5, R122, UR12, 0x4 ;  /* 0x0000000c7a783c11 */ /* 0x01efc8000f8a20ff */
        /* <DEDUP_REMOVED lines=10> */
.L_x_42456:
[----:B-----5:R-:W-:Y:S01]  /*3770*/  FADD.FTZ R76, R52, R76 ;  /* 0x0000004c344c7221 */ /* 0x020fe20000010000 */
[----:B------:R-:W-:Y:S06]  /*3780*/  BRA `(.L_x_42457) ;  /* 0x0000000000087947 */ /* 0x000fec0003800000 */
.L_x_42455:
[----:B-----5:R-:W-:-:S04]  /*3790*/  FADD.FTZ R76, R44, R76 ;  /* 0x0000004c2c4c7221 */ /* 0x020fc80000010000 */
[----:B------:R-:W-:-:S07]  /*37a0*/  @P3 FADD.FTZ R76, R52, R76 ;  /* 0x0000004c344c3221 */ /* 0x000fce0000010000 */
.L_x_42457:
[----:B-----5:R-:W-:-:S07]  /*37b0*/  MOV R56, R76 ;  /* 0x0000004c00387202 */ /* 0x020fce0000000f00 */
.L_x_42458:
[----:B------:R-:W-:Y:S05]  /*37c0*/  @P4 BRA `(.L_x_42459) ;  /* 0x00000000001c4947 */ /* 0x000fea0003800000 */
[----:B------:R-:W-:-:S04]  /*37d0*/  ISETP.NE.U32.AND P5, PT, RZ, UR12, PT ;  /* 0x0000000cff007c0c */ /* 0x000fc8000bfa5070 */
[----:B------:R-:W-:-:S13]  /*37e0*/  ISETP.NE.AND.EX P5, PT, RZ, UR13, PT, P5 ;  /* 0x0000000dff007c0c */ /* 0x000fda000bfa5350 */
[----:B------:R-:W-:Y:S05]  /*37f0*/  @P5 BRA `(.L_x_42460) ;  /* 0x0000000000085947 */ /* 0x000fea0003800000 */
[----:B------:R-:W-:Y:S05]  /*3800*/  @P1 BRA `(.L_x_42461) ;  /* 0x0000000000141947 */ /* 0x000fea0003800000 */
[----:B------:R-:W-:Y:S05]  /*3810*/  BRA `(.L_x_42462) ;  /* 0x0000000000147947 */ /* 0x000fea0003800000 */
.L_x_42460:
[----:B-----5:R-:W-:Y:S01]  /*3820*/  FADD.FTZ R77, R53, R77 ;  /* 0x0000004d354d7221 */ /* 0x020fe20000010000 */
[----:B------:R-:W-:Y:S06]  /*3830*/  BRA `(.L_x_42461) ;  /* 0x0000000000087947 */ /* 0x000fec0003800000 */
.L_x_42459:
[----:B-----5:R-:W-:-:S04]  /*3840*/  FADD.FTZ R77, R45, R77 ;  /* 0x0000004d2d4d7221 */ /* 0x020fc80000010000 */
[----:B------:R-:W-:-:S07]  /*3850*/  @P3 FADD.FTZ R77, R53, R77 ;  /* 0x0000004d354d3221 */ /* 0x000fce0000010000 */
.L_x_42461:
[----:B-----5:R-:W-:-:S07]  /*3860*/  MOV R57, R77 ;  /* 0x0000004d00397202 */ /* 0x020fce0000000f00 */
.L_x_42462:
[----:B------:R-:W-:Y:S05]  /*3870*/  @P4 BRA `(.L_x_42463) ;  /* 0x00000000001c4947 */ /* 0x000fea0003800000 */
[----:B------:R-:W-:-:S04]  /*3880*/  ISETP.NE.U32.AND P5, PT, RZ, UR12, PT ;  /* 0x0000000cff007c0c */ /* 0x000fc8000bfa5070 */
[----:B------:R-:W-:-:S13]  /*3890*/  ISETP.NE.AND.EX P5, PT, RZ, UR13, PT, P5 ;  /* 0x0000000dff007c0c */ /* 0x000fda000bfa5350 */
[----:B------:R-:W-:Y:S05]  /*38a0*/  @P5 BRA `(.L_x_42464) ;  /* 0x0000000000085947 */ /* 0x000fea0003800000 */
[----:B------:R-:W-:Y:S05]  /*38b0*/  @P1 BRA `(.L_x_42465) ;  /* 0x0000000000141947 */ /* 0x000fea0003800000 */
[----:B------:R-:W-:Y:S05]  /*38c0*/  BRA `(.L_x_42466) ;  /* 0x0000000000147947 */ /* 0x000fea0003800000 */
.L_x_42464:
[----:B-----5:R-:W-:Y:S01]  /*38d0*/  FADD.FTZ R78, R54, R78 ;  /* 0x0000004e364e7221 */ /* 0x020fe20000010000 */
[----:B------:R-:W-:Y:S06]  /*38e0*/  BRA `(.L_x_42465) ;  /* 0x0000000000087947 */ /* 0x000fec0003800000 */
.L_x_42463:
[----:B-----5:R-:W-:-:S04]  /*38f0*/  FADD.FTZ R78, R46, R78 ;  /* 0x0000004e2e4e7221 */ /* 0x020fc80000010000 */
[----:B------:R-:W-:-:S07]  /*3900*/  @P3 FADD.FTZ R78, R54, R78 ;  /* 0x0000004e364e3221 */ /* 0x000fce0000010000 */
.L_x_42465:
[----:B-----5:R-:W-:-:S07]  /*3910*/  MOV R58, R78 ;  /* 0x0000004e003a7202 */ /* 0x020fce0000000f00 */
.L_x_42466:
[----:B------:R-:W-:Y:S05]  /*3920*/  @P4 BRA `(.L_x_42467) ;  /* 0x00000000001c4947 */ /* 0x000fea0003800000 */
[----:B------:R-:W-:-:S04]  /*3930*/  ISETP.NE.U32.AND P3, PT, RZ, UR12, PT ;  /* 0x0000000cff007c0c */ /* 0x000fc8000bf65070 */
[----:B------:R-:W-:-:S13]  /*3940*/  ISETP.NE.AND.EX P3, PT, RZ, UR13, PT, P3 ;  /* 0x0000000dff007c0c */ /* 0x000fda000bf65330 */
[----:B------:R-:W-:Y:S05]  /*3950*/  @P3 BRA `(.L_x_42468) ;  /* 0x0000000000083947 */ /* 0x000fea0003800000 */
[----:B------:R-:W-:Y:S05]  /*3960*/  @P1 BRA `(.L_x_42469) ;  /* 0x0000000000141947 */ /* 0x000fea0003800000 */
[----:B------:R-:W-:Y:S05]  /*3970*/  BRA `(.L_x_42470) ;  /* 0x0000000000147947 */ /* 0x000fea0003800000 */
.L_x_42468:
[----:B-----5:R-:W-:Y:S01]  /*3980*/  FADD.FTZ R79, R55, R79 ;  /* 0x0000004f374f7221 */ /* 0x020fe20000010000 */
[----:B------:R-:W-:Y:S06]  /*3990*/  BRA `(.L_x_42469) ;  /* 0x0000000000087947 */ /* 0x000fec0003800000 */
.L_x_42467:
[----:B-----5:R-:W-:-:S04]  /*39a0*/  FADD.FTZ R79, R47, R79 ;  /* 0x0000004f2f4f7221 */ /* 0x020fc80000010000 */
[----:B------:R-:W-:-:S07]  /*39b0*/  @P3 FADD.FTZ R79, R55, R79 ;  /* 0x0000004f374f3221 */ /* 0x000fce0000010000 */
.L_x_42469:
[----:B-----5:R-:W-:-:S07]  /*39c0*/  MOV R59, R79 ;  /* 0x0000004f003b7202 */ /* 0x020fce0000000f00 */
.L_x_42470:
[----:B------:R-:W0:Y:S02]  /*39d0*/  @P1 LDC.64 R120, c[0x0][0x238] ;  /* 0x00008e00ff781b82 */ /* 0x000e240000000a00 */
[----:B0-----:R-:W-:-:S04]  /*39e0*/  @P1 LEA R120, P3, R122, R120, 0x4 ;  /* 0x000000787a781211 */ /* 0x001fc800078620ff */
[C---:B------:R-:W-:Y:S02]  /*39f0*/  @P1 LEA.HI.X R121, R122.reuse, R121, RZ, 0x4, P3 ;  /* 0x000000797a791211 */ /* 0x040fe400018f24ff */
[----:B------:R-:W-:-:S03]  /*3a00*/  IADD3 R122, R122, 0x20, RZ ;  /* 0x000000207a7a7810 */ /* 0x000fc60007ffe0ff */
[----:B------:R0:W-:Y:S04]  /*3a10*/  @P1 STG.E.128 desc[UR4][R120.64], R56 ;  /* 0x0000003878001986 */ /* 0x0001e8000c101d04 */
.L_x_42454:
[----:B------:R-:W-:Y:S05]  /*3a20*/  BSYNC B0 ;  /* 0x0000000000007941 */ /* 0x000fea0003800000 */
.L_x_42453:
        /* <DEDUP_REMOVED lines=24> */
.L_x_42474:
[----:B-----5:R-:W-:Y:S01]  /*3bb0*/  FADD.FTZ R80, R52, R80 ;  /* 0x0000005034507221 */ /* 0x020fe20000010000 */
[----:B------:R-:W-:Y:S06]  /*3bc0*/  BRA `(.L_x_42475) ;  /* 0x0000000000087947 */ /* 0x000fec0003800000 */
.L_x_42473:
[----:B-----5:R-:W-:-:S04]  /*3bd0*/  FADD.FTZ R80, R44, R80 ;  /* 0x000000502c507221 */ /* 0x020fc80000010000 */
[----:B------:R-:W-:-:S07]  /*3be0*/  @P3 FADD.FTZ R80, R52, R80 ;  /* 0x0000005034503221 */ /* 0x000fce0000010000 */
.L_x_42475:
[----:B-----5:R-:W-:-:S07]  /*3bf0*/  MOV R56, R80 ;  /* 0x0000005000387202 */ /* 0x020fce0000000f00 */
.L_x_42476:
[----:B------:R-:W-:Y:S05]  /*3c00*/  @P4 BRA `(.L_x_42477) ;  /* 0x00000000001c4947 */ /* 0x000fea0003800000 */
[----:B------:R-:W-:-:S04]  /*3c10*/  ISETP.NE.U32.AND P5, PT, RZ, UR12, PT ;  /* 0x0000000cff007c0c */ /* 0x000fc8000bfa5070 */
[----:B------:R-:W-:-:S13]  /*3c20*/  ISETP.NE.AND.EX P5, PT, RZ, UR13, PT, P5 ;  /* 0x0000000dff007c0c */ /* 0x000fda000bfa5350 */
[----:B------:R-:W-:Y:S05]  /*3c30*/  @P5 BRA `(.L_x_42478) ;  /* 0x0000000000085947 */ /* 0x000fea0003800000 */
[----:B------:R-:W-:Y:S05]  /*3c40*/  @P1 BRA `(.L_x_42479) ;  /* 0x0000000000141947 */ /* 0x000fea0003800000 */
[----:B------:R-:W-:Y:S05]  /*3c50*/  BRA `(.L_x_42480) ;  /* 0x0000000000147947 */ /* 0x000fea0003800000 */
.L_x_42478:
[----:B-----5:R-:W-:Y:S01]  /*3c60*/  FADD.FTZ R81, R53, R81 ;  /* 0x0000005135517221 */ /* 0x020fe20000010000 */
[----:B------:R-:W-:Y:S06]  /*3c70*/  BRA `(.L_x_42479) ;  /* 0x0000000000087947 */ /* 0x000fec0003800000 */
.L_x_42477:
[----:B-----5:R-:W-:-:S04]  /*3c80*/  FADD.FTZ R81, R45, R81 ;  /* 0x000000512d517221 */ /* 0x020fc80000010000 */
[----:B------:R-:W-:-:S07]  /*3c90*/  @P3 FADD.FTZ R81, R53, R81 ;  /* 0x0000005135513221 */ /* 0x000fce0000010000 */
.L_x_42479:
[----:B-----5:R-:W-:-:S07]  /*3ca0*/  MOV R57, R81 ;  /* 0x0000005100397202 */ /* 0x020fce0000000f00 */
.L_x_42480:
[----:B------:R-:W-:Y:S05]  /*3cb0*/  @P4 BRA `(.L_x_42481) ;  /* 0x00000000001c4947 */ /* 0x000fea0003800000 */
[----:B------:R-:W-:-:S04]  /*3cc0*/  ISETP.NE.U32.AND P5, PT, RZ, UR12, PT ;  /* 0x0000000cff007c0c */ /* 0x000fc8000bfa5070 */
[----:B------:R-:W-:-:S13]  /*3cd0*/  ISETP.NE.AND.EX P5, PT, RZ, UR13, PT, P5 ;  /* 0x0000000dff007c0c */ /* 0x000fda000bfa5350 */
[----:B------:R-:W-:Y:S05]  /*3ce0*/  @P5 BRA `(.L_x_42482) ;  /* 0x0000000000085947 */ /* 0x000fea0003800000 */
[----:B------:R-:W-:Y:S05]  /*3cf0*/  @P1 BRA `(.L_x_42483) ;  /* 0x0000000000141947 */ /* 0x000fea0003800000 */
[----:B------:R-:W-:Y:S05]  /*3d00*/  BRA `(.L_x_42484) ;  /* 0x0000000000147947 */ /* 0x000fea0003800000 */
.L_x_42482:
[----:B-----5:R-:W-:Y:S01]  /*3d10*/  FADD.FTZ R82, R54, R82 ;  /* 0x0000005236527221 */ /* 0x020fe20000010000 */
[----:B------:R-:W-:Y:S06]  /*3d20*/  BRA `(.L_x_42483) ;  /* 0x0000000000087947 */ /* 0x000fec0003800000 */
.L_x_42481:
[----:B-----5:R-:W-:-:S04]  /*3d30*/  FADD.FTZ R82, R46, R82 ;  /* 0x000000522e527221 */ /* 0x020fc80000010000 */
[----:B------:R-:W-:-:S07]  /*3d40*/  @P3 FADD.FTZ R82, R54, R82 ;  /* 0x0000005236523221 */ /* 0x000fce0000010000 */
.L_x_42483:
[----:B-----5:R-:W-:-:S07]  /*3d50*/  MOV R58, R82 ;  /* 0x00000052003a7202 */ /* 0x020fce0000000f00 */
.L_x_42484:
[----:B------:R-:W-:Y:S05]  /*3d60*/  @P4 BRA `(.L_x_42485) ;  /* 0x00000000001c4947 */ /* 0x000fea0003800000 */
[----:B------:R-:W-:-:S04]  /*3d70*/  ISETP.NE.U32.AND P3, PT, RZ, UR12, PT ;  /* 0x0000000cff007c0c */ /* 0x000fc8000bf65070 */
[----:B------:R-:W-:-:S13]  /*3d80*/  ISETP.NE.AND.EX P3, PT, RZ, UR13, PT, P3 ;  /* 0x0000000dff007c0c */ /* 0x000fda000bf65330 */
[----:B------:R-:W-:Y:S05]  /*3d90*/  @P3 BRA `(.L_x_42486) ;  /* 0x0000000000083947 */ /* 0x000fea0003800000 */
[----:B------:R-:W-:Y:S05]  /*3da0*/  @P1 BRA `(.L_x_42487) ;  /* 0x0000000000141947 */ /* 0x000fea0003800000 */
[----:B------:R-:W-:Y:S05]  /*3db0*/  BRA `(.L_x_42488) ;  /* 0x0000000000147947 */ /* 0x000fea0003800000 */
.L_x_42486:
[----:B-----5:R-:W-:Y:S01]  /*3dc0*/  FADD.FTZ R83, R55, R83 ;  /* 0x0000005337537221 */ /* 0x020fe20000010000 */
[----:B------:R-:W-:Y:S06]  /*3dd0*/  BRA `(.L_x_42487) ;  /* 0x0000000000087947 */ /* 0x000fec0003800000 */
.L_x_42485:
[----:B-----5:R-:W-:-:S04]  /*3de0*/  FADD.FTZ R83, R47, R83 ;  /* 0x000000532f537221 */ /* 0x020fc80000010000 */
[----:B------:R-:W-:-:S07]  /*3df0*/  @P3 FADD.FTZ R83, R55, R83 ;  /* 0x0000005337533221 */ /* 0x000fce0000010000 */
.L_x_42487:
[----:B-----5:R-:W-:-:S07]  /*3e00*/  MOV R59, R83 ;  /* 0x00000053003b7202 */ /* 0x020fce0000000f00 */
.L_x_42488:
[----:B------:R-:W0:Y:S02]  /*3e10*/  @P1 LDC.64 R120, c[0x0][0x238] ;  /* 0x00008e00ff781b82 */ /* 0x000e240000000a00 */
[----:B0-----:R-:W-:-:S04]  /*3e20*/  @P1 LEA R120, P3, R122, R120, 0x4 ;  /* 0x000000787a781211 */ /* 0x001fc800078620ff */
[C---:B------:R-:W-:Y:S02]  /*3e30*/  @P1 LEA.HI.X R121, R122.reuse, R121, RZ, 0x4, P3 ;  /* 0x000000797a791211 */ /* 0x040fe400018f24ff */
[----:B------:R-:W-:-:S03]  /*3e40*/  IADD3 R122, R122, 0x20, RZ ;  /* 0x000000207a7a7810 */ /* 0x000fc60007ffe0ff */
[----:B------:R0:W-:Y:S04]  /*3e50*/  @P1 STG.E.128 desc[UR4][R120.64], R56 ;  /* 0x0000003878001986 */ /* 0x0001e8000c101d04 */
.L_x_42472:
[----:B------:R-:W-:Y:S05]  /*3e60*/  BSYNC B0 ;  /* 0x0000000000007941 */ /* 0x000fea0003800000 */
.L_x_42471:
        /* <DEDUP_REMOVED lines=24> */
.L_x_42492:
[----:B-----5:R-:W-:Y:S01]  /*3ff0*/  FADD.FTZ R84, R52, R84 ;  /* 0x0000005434547221 */ /* 0x020fe20000010000 */
[----:B------:R-:W-:Y:S06]  /*4000*/  BRA `(.L_x_42493) ;  /* 0x0000000000087947 */ /* 0x000fec0003800000 */
.L_x_42491:
[----:B-----5:R-:W-:-:S04]  /*4010*/  FADD.FTZ R84, R44, R84 ;  /* 0x000000542c547221 */ /* 0x020fc80000010000 */
[----:B------:R-:W-:-:S07]  /*4020*/  @P3 FADD.FTZ R84, R52, R84 ;  /* 0x0000005434543221 */ /* 0x000fce0000010000 */
.L_x_42493:
[----:B-----5:R-:W-:-:S07]  /*4030*/  MOV R56, R84 ;  /* 0x0000005400387202 */ /* 0x020fce0000000f00 */
.L_x_42494:
[----:B------:R-:W-:Y:S05]  /*4040*/  @P4 BRA `(.L_x_42495) ;  /* 0x00000000001c4947 */ /* 0x000fea0003800000 */
[----:B------:R-:W-:-:S04]  /*4050*/  ISETP.NE.U32.AND P5, PT, RZ, UR12, PT ;  /* 0x0000000cff007c0c */ /* 0x000fc8000bfa5070 */
[----:B------:R-:W-:-:S13]  /*4060*/  ISETP.NE.AND.EX P5, PT, RZ, UR13, PT, P5 ;  /* 0x0000000dff007c0c */ /* 0x000fda000bfa5350 */
[----:B------:R-:W-:Y:S05]  /*4070*/  @P5 BRA `(.L_x_42496) ;  /* 0x0000000000085947 */ /* 0x000fea0003800000 */
[----:B------:R-:W-:Y:S05]  /*4080*/  @P1 BRA `(.L_x_42497) ;  /* 0x0000000000141947 */ /* 0x000fea0003800000 */
[----:B------:R-:W-:Y:S05]  /*4090*/  BRA `(.L_x_42498) ;  /* 0x0000000000147947 */ /* 0x000fea0003800000 */
.L_x_42496:
[----:B-----5:R-:W-:Y:S01]  /*40a0*/  FADD.FTZ R85, R53, R85 ;  /* 0x0000005535557221 */ /* 0x020fe20000010000 */
[----:B------:R-:W-:Y:S06]  /*40b0*/  BRA `(.L_x_42497) ;  /* 0x0000000000087947 */ /* 0x000fec0003800000 */
.L_x_42495:
[----:B-----5:R-:W-:-:S04]  /*40c0*/  FADD.FTZ R85, R45, R85 ;  /* 0x000000552d557221 */ /* 0x020fc80000010000 */
[----:B------:R-:W-:-:S07]  /*40d0*/  @P3 FADD.FTZ R85, R53, R85 ;  /* 0x0000005535553221 */ /* 0x000fce0000010000 */
.L_x_42497:
[----:B-----5:R-:W-:-:S07]  /*40e0*/  MOV R57, R85 ;  /* 0x0000005500397202 */ /* 0x020fce0000000f00 */
.L_x_42498:
[----:B------:R-:W-:Y:S05]  /*40f0*/  @P4 BRA `(.L_x_42499) ;  /* 0x00000000001c4947 */ /* 0x000fea0003800000 */
[----:B------:R-:W-:-:S04]  /*4100*/  ISETP.NE.U32.AND P5, PT, RZ, UR12, PT ;  /* 0x0000000cff007c0c */ /* 0x000fc8000bfa5070 */
[----:B------:R-:W-:-:S13]  /*4110*/  ISETP.NE.AND.EX P5, PT, RZ, UR13, PT, P5 ;  /* 0x0000000dff007c0c */ /* 0x000fda000bfa5350 */
[----:B------:R-:W-:Y:S05]  /*4120*/  @P5 BRA `(.L_x_42500) ;  /* 0x0000000000085947 */ /* 0x000fea0003800000 */
[----:B------:R-:W-:Y:S05]  /*4130*/  @P1 BRA `(.L_x_42501) ;  /* 0x0000000000141947 */ /* 0x000fea0003800000 */
[----:B------:R-:W-:Y:S05]  /*4140*/  BRA `(.L_x_42502) ;  /* 0x0000000000147947 */ /* 0x000fea0003800000 */
.L_x_42500:
[----:B-----5:R-:W-:Y:S01]  /*4150*/  FADD.FTZ R86, R54, R86 ;  /* 0x0000005636567221 */ /* 0x020fe20000010000 */
[----:B------:R-:W-:Y:S06]  /*4160*/  BRA `(.L_x_42501) ;  /* 0x0000000000087947 */ /* 0x000fec0003800000 */
.L_x_42499:
[----:B-----5:R-:W-:-:S04]  /*4170*/  FADD.FTZ R86, R46, R86 ;  /* 0x000000562e567221 */ /* 0x020fc80000010000 */
[----:B------:R-:W-:-:S07]  /*4180*/  @P3 FADD.FTZ R86, R54, R86 ;  /* 0x0000005636563221 */ /* 0x000fce0000010000 */
.L_x_42501:
[----:B-----5:R-:W-:-:S07]  /*4190*/  MOV R58, R86 ;  /* 0x00000056003a7202 */ /* 0x020fce0000000f00 */
.L_x_42502:
[----:B------:R-:W-:Y:S05]  /*41a0*/  @P4 BRA `(.L_x_42503) ;  /* 0x00000000001c4947 */ /* 0x000fea0003800000 */
[----:B------:R-:W-:-:S04]  /*41b0*/  ISETP.NE.U32.AND P3, PT, RZ, UR12, PT ;  /* 0x0000000cff007c0c */ /* 0x000fc8000bf65070 */
[----:B------:R-:W-:-:S13]  /*41c0*/  ISETP.NE.AND.EX P3, PT, RZ, UR13, PT, P3 ;  /* 0x0000000dff007c0c */ /* 0x000fda000bf65330 */
[----:B------:R-:W-:Y:S05]  /*41d0*/  @P3 BRA `(.L_x_42504) ;  /* 0x0000000000083947 */ /* 0x000fea0003800000 */
[----:B------:R-:W-:Y:S05]  /*41e0*/  @P1 BRA `(.L_x_42505) ;  /* 0x0000000000141947 */ /* 0x000fea0003800000 */
[----:B------:R-:W-:Y:S05]  /*41f0*/  BRA `(.L_x_42506) ;  /* 0x0000000000147947 */ /* 0x000fea0003800000 */
.L_x_42504:
[----:B-----5:R-:W-:Y:S01]  /*4200*/  FADD.FTZ R87, R55, R87 ;  /* 0x0000005737577221 */ /* 0x020fe20000010000 */
[----:B------:R-:W-:Y:S06]  /*4210*/  BRA `(.L_x_42505) ;  /* 0x0000000000087947 */ /* 0x000fec0003800000 */
.L_x_42503:
[----:B-----5:R-:W-:-:S04]  /*4220*/  FADD.FTZ R87, R47, R87 ;  /* 0x000000572f577221 */ /* 0x020fc80000010000 */
[----:B------:R-:W-:-:S07]  /*4230*/  @P3 FADD.FTZ R87, R55, R87 ;  /* 0x0000005737573221 */ /* 0x000fce0000010000 */
.L_x_42505:
[----:B-----5:R-:W-:-:S07]  /*4240*/  MOV R59, R87 ;  /* 0x00000057003b7202 */ /* 0x020fce0000000f00 */
.L_x_42506:
[----:B------:R-:W0:Y:S02]  /*4250*/  @P1 LDC.64 R120, c[0x0][0x238] ;  /* 0x00008e00ff781b82 */ /* 0x000e240000000a00 */
[----:B0-----:R-:W-:-:S04]  /*4260*/  @P1 LEA R120, P3, R122, R120, 0x4 ;  /* 0x000000787a781211 */ /* 0x001fc800078620ff */
[C---:B------:R-:W-:Y:S02]  /*4270*/  @P1 LEA.HI.X R121, R122.reuse, R121, RZ, 0x4, P3 ;  /* 0x000000797a791211 */ /* 0x040fe400018f24ff */
[----:B------:R-:W-:-:S03]  /*4280*/  IADD3 R122, R122, 0x20, RZ ;  /* 0x000000207a7a7810 */ /* 0x000fc60007ffe0ff */
[----:B------:R0:W-:Y:S04]  /*4290*/  @P1 STG.E.128 desc[UR4][R120.64], R56 ;  /* 0x0000003878001986 */ /* 0x0001e8000c101d04 */
.L_x_42490:
[----:B------:R-:W-:Y:S05]  /*42a0*/  BSYNC B0 ;  /* 0x0000000000007941 */ /* 0x000fea0003800000 */
.L_x_42489:
        /* <DEDUP_REMOVED lines=24> */
.L_x_42510:
[----:B-----5:R-:W-:Y:S01]  /*4430*/  FADD.FTZ R88, R52, R88 ;  /* 0x0000005834587221 */ /* 0x020fe20000010000 */
[----:B------:R-:W-:Y:S06]  /*4440*/  BRA `(.L_x_42511) ;  /* 0x0000000000087947 */ /* 0x000fec0003800000 */
.L_x_42509:
[----:B-----5:R-:W-:-:S04]  /*4450*/  FADD.FTZ R88, R44, R88 ;  /* 0x000000582c587221 */ /* 0x020fc80000010000 */
[----:B------:R-:W-:-:S07]  /*4460*/  @P3 FADD.FTZ R88, R52, R88 ;  /* 0x0000005834583221 */ /* 0x000fce0000010000 */
.L_x_42511:
[----:B-----5:R-:W-:-:S07]  /*4470*/  MOV R56, R88 ;  /* 0x0000005800387202 */ /* 0x020fce0000000f00 */
.L_x_42512:
[----:B------:R-:W-:Y:S05]  /*4480*/  @P4 BRA `(.L_x_42513) ;  /* 0x00000000001c4947 */ /* 0x000fea0003800000 */
[----:B------:R-:W-:-:S04]  /*4490*/  ISETP.NE.U32.AND P5, PT, RZ, UR12, PT ;  /* 0x0000000cff007c0c */ /* 0x000fc8000bfa5070 */
[----:B------:R-:W-:-:S13]  /*44a0*/  ISETP.NE.AND.EX P5, PT, RZ, UR13, PT, P5 ;  /* 0x0000000dff007c0c */ /* 0x000fda000bfa5350 */
[----:B------:R-:W-:Y:S05]  /*44b0*/  @P5 BRA `(.L_x_42514) ;  /* 0x0000000000085947 */ /* 0x000fea0003800000 */
[----:B------:R-:W-:Y:S05]  /*44c0*/  @P1 BRA `(.L_x_42515) ;  /* 0x0000000000141947 */ /* 0x000fea0003800000 */
[----:B------:R-:W-:Y:S05]  /*44d0*/  BRA `(.L_x_42516) ;  /* 0x0000000000147947 */ /* 0x000fea0003800000 */
.L_x_42514:
[----:B-----5:R-:W-:Y:S01]  /*44e0*/  FADD.FTZ R89, R53, R89 ;  /* 0x0000005935597221 */ /* 0x020fe20000010000 */
[----:B------:R-:W-:Y:S06]  /*44f0*/  BRA `(.L_x_42515) ;  /* 0x0000000000087947 */ /* 0x000fec0003800000 */
.L_x_42513:
[----:B-----5:R-:W-:-:S04]  /*4500*/  FADD.FTZ R89, R45, R89 ;  /* 0x000000592d597221 */ /* 0x020fc80000010000 */
[----:B------:R-:W-:-:S07]  /*4510*/  @P3 FADD.FTZ R89, R53, R89 ;  /* 0x0000005935593221 */ /* 0x000fce0000010000 */
.L_x_42515:
[----:B-----5:R-:W-:-:S07]  /*4520*/  MOV R57, R89 ;  /* 0x0000005900397202 */ /* 0x020fce0000000f00 */
.L_x_42516:
[----:B------:R-:W-:Y:S05]  /*4530*/  @P4 BRA `(.L_x_42517) ;  /* 0x00000000001c4947 */ /* 0x000fea0003800000 */
[----:B------:R-:W-:-:S04]  /*4540*/  ISETP.NE.U32.AND P5, PT, RZ, UR12, PT ;  /* 0x0000000cff007c0c */ /* 0x000fc8000bfa5070 */
[----:B------:R-:W-:-:S13]  /*4550*/  ISETP.NE.AND.EX P5, PT, RZ, UR13, PT, P5 ;  /* 0x0000000dff007c0c */ /* 0x000fda000bfa5350 */
[----:B------:R-:W-:Y:S05]  /*4560*/  @P5 BRA `(.L_x_42518) ;  /* 0x0000000000085947 */ /* 0x000fea0003800000 */
[----:B------:R-:W-:Y:S05]  /*4570*/  @P1 BRA `(.L_x_42519) ;  /* 0x0000000000141947 */ /* 0x000fea0003800000 */
[----:B------:R-:W-:Y:S05]  /*4580*/  BRA `(.L_x_42520) ;  /* 0x0000000000147947 */ /* 0x000fea0003800000 */
.L_x_42518:
[----:B-----5:R-:W-:Y:S01]  /*4590*/  FADD.FTZ R90, R54, R90 ;  /* 0x0000005a365a7221 */ /* 0x020fe20000010000 */
[----:B------:R-:W-:Y:S06]  /*45a0*/  BRA `(.L_x_42519) ;  /* 0x0000000000087947 */ /* 0x000fec0003800000 */
.L_x_42517:
[----:B-----5:R-:W-:-:S04]  /*45b0*/  FADD.FTZ R90, R46, R90 ;  /* 0x0000005a2e5a7221 */ /* 0x020fc80000010000 */
[----:B------:R-:W-:-:S07]  /*45c0*/  @P3 FADD.FTZ R90, R54, R90 ;  /* 0x0000005a365a3221 */ /* 0x000fce0000010000 */
.L_x_42519:
[----:B-----5:R-:W-:-:S07]  /*45d0*/  MOV R58, R90 ;  /* 0x0000005a003a7202 */ /* 0x020fce0000000f00 */
.L_x_42520:
[----:B------:R-:W-:Y:S05]  /*45e0*/  @P4 BRA `(.L_x_42521) ;  /* 0x00000000001c4947 */ /* 0x000fea0003800000 */
[----:B------:R-:W-:-:S04]  /*45f0*/  ISETP.NE.U32.AND P3, PT, RZ, UR12, PT ;  /* 0x0000000cff007c0c */ /* 0x000fc8000bf65070 */
[----:B------:R-:W-:-:S13]  /*4600*/  ISETP.NE.AND.EX P3, PT, RZ, UR13, PT, P3 ;  /* 0x0000000dff007c0c */ /* 0x000fda000bf65330 */
[----:B------:R-:W-:Y:S05]  /*4610*/  @P3 BRA `(.L_x_42522) ;  /* 0x0000000000083947 */ /* 0x000fea0003800000 */
[----:B------:R-:W-:Y:S05]  /*4620*/  @P1 BRA `(.L_x_42523) ;  /* 0x0000000000141947 */ /* 0x000fea0003800000 */
[----:B------:R-:W-:Y:S05]  /*4630*/  BRA `(.L_x_42524) ;  /* 0x0000000000147947 */ /* 0x000fea0003800000 */
.L_x_42522:
[----:B-----5:R-:W-:Y:S01]  /*4640*/  FADD.FTZ R91, R55, R91 ;  /* 0x0000005b375b7221 */ /* 0x020fe20000010000 */
[----:B------:R-:W-:Y:S06]  /*4650*/  BRA `(.L_x_42523) ;  /* 0x0000000000087947 */ /* 0x000fec0003800000 */
.L_x_42521:
[----:B-----5:R-:W-:-:S04]  /*4660*/  FADD.FTZ R91, R47, R91 ;  /* 0x0000005b2f5b7221 */ /* 0x020fc80000010000 */
[----:B------:R-:W-:-:S07]  /*4670*/  @P3 FADD.FTZ R91, R55, R91 ;  /* 0x0000005b375b3221 */ /* 0x000fce0000010000 */
.L_x_42523:
[----:B-----5:R-:W-:-:S07]  /*4680*/  MOV R59, R91 ;  /* 0x0000005b003b7202 */ /* 0x020fce0000000f00 */
.L_x_42524:
[----:B------:R-:W0:Y:S02]  /*4690*/  @P1 LDC.64 R120, c[0x0][0x238] ;  /* 0x00008e00ff781b82 */ /* 0x000e240000000a00 */
[----:B0-----:R-:W-:-:S04]  /*46a0*/  @P1 LEA R120, P3, R122, R120, 0x4 ;  /* 0x000000787a781211 */ /* 0x001fc800078620ff */
[C---:B------:R-:W-:Y:S02]  /*46b0*/  @P1 LEA.HI.X R121, R122.reuse, R121, RZ, 0x4, P3 ;  /* 0x000000797a791211 */ /* 0x040fe400018f24ff */
[----:B------:R-:W-:-:S03]  /*46c0*/  IADD3 R122, R122, 0x20, RZ ;  /* 0x000000207a7a7810 */ /* 0x000fc60007ffe0ff */
[----:B------:R0:W-:Y:S04]  /*46d0*/  @P1 STG.E.128 desc[UR4][R120.64], R56 ;  /* 0x0000003878001986 */ /* 0x0001e8000c101d04 */
.L_x_42508:
[----:B------:R-:W-:Y:S05]  /*46e0*/  BSYNC B0 ;  /* 0x0000000000007941 */ /* 0x000fea0003800000 */
.L_x_42507:
        /* <DEDUP_REMOVED lines=24> */
.L_x_42528:
[----:B-----5:R-:W-:Y:S01]  /*4870*/  FADD.FTZ R92, R52, R92 ;  /* 0x0000005c345c7221 */ /* 0x020fe20000010000 */
[----:B------:R-:W-:Y:S06]  /*4880*/  BRA `(.L_x_42529) ;  /* 0x0000000000087947 */ /* 0x000fec0003800000 */
.L_x_42527:
[----:B-----5:R-:W-:-:S04]  /*4890*/  FADD.FTZ R92, R44, R92 ;  /* 0x0000005c2c5c7221 */ /* 0x020fc80000010000 */
[----:B------:R-:W-:-:S07]  /*48a0*/  @P3 FADD.FTZ R92, R52, R92 ;  /* 0x0000005c345c3221 */ /* 0x000fce0000010000 */
.L_x_42529:
[----:B-----5:R-:W-:-:S07]  /*48b0*/  MOV R56, R92 ;  /* 0x0000005c00387202 */ /* 0x020fce0000000f00 */
.L_x_42530:
[----:B------:R-:W-:Y:S05]  /*48c0*/  @P4 BRA `(.L_x_42531) ;  /* 0x00000000001c4947 */ /* 0x000fea0003800000 */
[----:B------:R-:W-:-:S04]  /*48d0*/  ISETP.NE.U32.AND P5, PT, RZ, UR12, PT ;  /* 0x0000000cff007c0c */ /* 0x000fc8000bfa5070 */
[----:B------:R-:W-:-:S13]  /*48e0*/  ISETP.NE.AND.EX P5, PT, RZ, UR13, PT, P5 ;  /* 0x0000000dff007c0c */ /* 0x000fda000bfa5350 */
[----:B------:R-:W-:Y:S05]  /*48f0*/  @P5 BRA `(.L_x_42532) ;  /* 0x0000000000085947 */ /* 0x000fea0003800000 */
[----:B------:R-:W-:Y:S05]  /*4900*/  @P1 BRA `(.L_x_42533) ;  /* 0x0000000000141947 */ /* 0x000fea0003800000 */
[----:B------:R-:W-:Y:S05]  /*4910*/  BRA `(.L_x_42534) ;  /* 0x0000000000147947 */ /* 0x000fea0003800000 */
.L_x_42532:
[----:B-----5:R-:W-:Y:S01]  /*4920*/  FADD.FTZ R93, R53, R93 ;  /* 0x0000005d355d7221 */ /* 0x020fe20000010000 */
[----:B------:R-:W-:Y:S06]  /*4930*/  BRA `(.L_x_42533) ;  /* 0x0000000000087947 */ /* 0x000fec0003800000 */
.L_x_42531:
[----:B-----5:R-:W-:-:S04]  /*4940*/  FADD.FTZ R93, R45, R93 ;  /* 0x0000005d2d5d7221 */ /* 0x020fc80000010000 */
[----:B------:R-:W-:-:S07]  /*4950*/  @P3 FADD.FTZ R93, R53, R93 ;  /* 0x0000005d355d3221 */ /* 0x000fce0000010000 */
.L_x_42533:
[----:B-----5:R-:W-:-:S07]  /*4960*/  MOV R57, R93 ;  /* 0x0000005d00397202 */ /* 0x020fce0000000f00 */
.L_x_42534:
[----:B------:R-:W-:Y:S05]  /*4970*/  @P4 BRA `(.L_x_42535) ;  /* 0x00000000001c4947 */ /* 0x000fea0003800000 */
[----:B------:R-:W-:-:S04]  /*4980*/  ISETP.NE.U32.AND P5, PT, RZ, UR12, PT ;  /* 0x0000000cff007c0c */ /* 0x000fc8000bfa5070 */
[----:B------:R-:W-:-:S13]  /*4990*/  ISETP.NE.AND.EX P5, PT, RZ, UR13, PT, P5 ;  /* 0x0000000dff007c0c */ /* 0x000fda000bfa5350 */
[----:B------:R-:W-:Y:S05]  /*49a0*/  @P5 BRA `(.L_x_42536) ;  /* 0x0000000000085947 */ /* 0x000fea0003800000 */
[----:B------:R-:W-:Y:S05]  /*49b0*/  @P1 BRA `(.L_x_42537) ;  /* 0x0000000000141947 */ /* 0x000fea0003800000 */
[----:B------:R-:W-:Y:S05]  /*49c0*/  BRA `(.L_x_42538) ;  /* 0x0000000000147947 */ /* 0x000fea0003800000 */
.L_x_42536:
[----:B-----5:R-:W-:Y:S01]  /*49d0*/  FADD.FTZ R94, R54, R94 ;  /* 0x0000005e365e7221 */ /* 0x020fe20000010000 */
[----:B------:R-:W-:Y:S06]  /*49e0*/  BRA `(.L_x_42537) ;  /* 0x0000000000087947 */ /* 0x000fec0003800000 */
.L_x_42535:
[----:B-----5:R-:W-:-:S04]  /*49f0*/  FADD.FTZ R94, R46, R94 ;  /* 0x0000005e2e5e7221 */ /* 0x020fc80000010000 */
[----:B------:R-:W-:-:S07]  /*4a00*/  @P3 FADD.FTZ R94, R54, R94 ;  /* 0x0000005e365e3221 */ /* 0x000fce0000010000 */
.L_x_42537:
[----:B-----5:R-:W-:-:S07]  /*4a10*/  MOV R58, R94 ;  /* 0x0000005e003a7202 */ /* 0x020fce0000000f00 */
.L_x_42538:
[----:B------:R-:W-:Y:S05]  /*4a20*/  @P4 BRA `(.L_x_42539) ;  /* 0x00000000001c4947 */ /* 0x000fea0003800000 */
[----:B------:R-:W-:-:S04]  /*4a30*/  ISETP.NE.U32.AND P3, PT, RZ, UR12, PT ;  /* 0x0000000cff007c0c */ /* 0x000fc8000bf65070 */
[----:B------:R-:W-:-:S13]  /*4a40*/  ISETP.NE.AND.EX P3, PT, RZ, UR13, PT, P3 ;  /* 0x0000000dff007c0c */ /* 0x000fda000bf65330 */
[----:B------:R-:W-:Y:S05]  /*4a50*/  @P3 BRA `(.L_x_42540) ;  /* 0x0000000000083947 */ /* 0x000fea0003800000 */
[----:B------:R-:W-:Y:S05]  /*4a60*/  @P1 BRA `(.L_x_42541) ;  /* 0x0000000000141947 */ /* 0x000fea0003800000 */
[----:B------:R-:W-:Y:S05]  /*4a70*/  BRA `(.L_x_42542) ;  /* 0x0000000000147947 */ /* 0x000fea0003800000 */
.L_x_42540:
[----:B-----5:R-:W-:Y:S01]  /*4a80*/  FADD.FTZ R95, R55, R95 ;  /* 0x0000005f375f7221 */ /* 0x020fe20000010000 */
[----:B------:R-:W-:Y:S06]  /*4a90*/  BRA `(.L_x_42541) ;  /* 0x0000000000087947 */ /* 0x000fec0003800000 */
.L_x_42539:
[----:B-----5:R-:W-:-:S04]  /*4aa0*/  FADD.FTZ R95, R47, R95 ;  /* 0x0000005f2f5f7221 */ /* 0x020fc80000010000 */
[----:B------:R-:W-:-:S07]  /*4ab0*/  @P3 FADD.FTZ R95, R55, R95 ;  /* 0x0000005f375f3221 */ /* 0x000fce0000010000 */
.L_x_42541:
[----:B-----5:R-:W-:-:S07]  /*4ac0*/  MOV R59, R95 ;  /* 0x0000005f003b7202 */ /* 0x020fce0000000f00 */
.L_x_42542:
[----:B------:R-:W0:Y:S02]  /*4ad0*/  @P1 LDC.64 R120, c[0x0][0x238] ;  /* 0x00008e00ff781b82 */ /* 0x000e240000000a00 */
[----:B0-----:R-:W-:-:S04]  /*4ae0*/  @P1 LEA R120, P3, R122, R120, 0x4 ;  /* 0x000000787a781211 */ /* 0x001fc800078620ff */
[C---:B------:R-:W-:Y:S02]  /*4af0*/  @P1 LEA.HI.X R121, R122.reuse, R121, RZ, 0x4, P3 ;  /* 0x000000797a791211 */ /* 0x040fe400018f24ff */
[----:B------:R-:W-:-:S03]  /*4b00*/  IADD3 R122, R122, 0x20, RZ ;  /* 0x000000207a7a7810 */ /* 0x000fc60007ffe0ff */
[----:B------:R0:W-:Y:S04]  /*4b10*/  @P1 STG.E.128 desc[UR4][R120.64], R56 ;  /* 0x0000003878001986 */ /* 0x0001e8000c101d04 */
.L_x_42526:
[----:B------:R-:W-:Y:S05]  /*4b20*/  BSYNC B0 ;  /* 0x0000000000007941 */ /* 0x000fea0003800000 */
.L_x_42525:
        /* <DEDUP_REMOVED lines=24> */
.L_x_42546:
[----:B-----5:R-:W-:Y:S01]  /*4cb0*/  FADD.FTZ R96, R52, R96 ;  /* 0x0000006034607221 */ /* 0x020fe20000010000 */
[----:B------:R-:W-:Y:S06]  /*4cc0*/  BRA `(.L_x_42547) ;  /* 0x0000000000087947 */ /* 0x000fec0003800000 */
.L_x_42545:
[----:B-----5:R-:W-:-:S04]  /*4cd0*/  FADD.FTZ R96, R44, R96 ;  /* 0x000000602c607221 */ /* 0x020fc80000010000 */
[----:B------:R-:W-:-:S07]  /*4ce0*/  @P3 FADD.FTZ R96, R52, R96 ;  /* 0x0000006034603221 */ /* 0x000fce0000010000 */
.L_x_42547:
[----:B-----5:R-:W-:-:S07]  /*4cf0*/  MOV R56, R96 ;  /* 0x0000006000387202 */ /* 0x020fce0000000f00 */
.L_x_42548:
[----:B------:R-:W-:Y:S05]  /*4d00*/  @P4 BRA `(.L_x_42549) ;  /* 0x00000000001c4947 */ /* 0x000fea0003800000 */
[----:B------:R-:W-:-:S04]  /*4d10*/  ISETP.NE.U32.AND P5, PT, RZ, UR12, PT ;  /* 0x0000000cff007c0c */ /* 0x000fc8000bfa5070 */
[----:B------:R-:W-:-:S13]  /*4d20*/  ISETP.NE.AND.EX P5, PT, RZ, UR13, PT, P5 ;  /* 0x0000000dff007c0c */ /* 0x000fda000bfa5350 */
[----:B------:R-:W-:Y:S05]  /*4d30*/  @P5 BRA `(.L_x_42550) ;  /* 0x0000000000085947 */ /* 0x000fea0003800000 */
[----:B------:R-:W-:Y:S05]  /*4d40*/  @P1 BRA `(.L_x_42551) ;  /* 0x0000000000141947 */ /* 0x000fea0003800000 */
[----:B------:R-:W-:Y:S05]  /*4d50*/  BRA `(.L_x_42552) ;  /* 0x0000000000147947 */ /* 0x000fea0003800000 */
.L_x_42550:
[----:B-----5:R-:W-:Y:S01]  /*4d60*/  FADD.FTZ R97, R53, R97 ;  /* 0x0000006135617221 */ /* 0x020fe20000010000 */
[----:B------:R-:W-:Y:S06]  /*4d70*/  BRA `(.L_x_42551) ;  /* 0x0000000000087947 */ /* 0x000fec0003800000 */
.L_x_42549:
[----:B-----5:R-:W-:-:S04]  /*4d80*/  FADD.FTZ R97, R45, R97 ;  /* 0x000000612d617221 */ /* 0x020fc80000010000 */
[----:B------:R-:W-:-:S07]  /*4d90*/  @P3 FADD.FTZ R97, R53, R97 ;  /* 0x0000006135613221 */ /* 0x000fce0000010000 */
.L_x_42551:
[----:B-----5:R-:W-:-:S07]  /*4da0*/  MOV R57, R97 ;  /* 0x0000006100397202 */ /* 0x020fce0000000f00 */
.L_x_42552:
[----:B------:R-:W-:Y:S05]  /*4db0*/  @P4 BRA `(.L_x_42553) ;  /* 0x00000000001c4947 */ /* 0x000fea0003800000 */
[----:B------:R-:W-:-:S04]  /*4dc0*/  ISETP.NE.U32.AND P5, PT, RZ, UR12, PT ;  /* 0x0000000cff007c0c */ /* 0x000fc8000bfa5070 */
[----:B------:R-:W-:-:S13]  /*4dd0*/  ISETP.NE.AND.EX P5, PT, RZ, UR13, PT, P5 ;  /* 0x0000000dff007c0c */ /* 0x000fda000bfa5350 */
[----:B------:R-:W-:Y:S05]  /*4de0*/  @P5 BRA `(.L_x_42554) ;  /* 0x0000000000085947 */ /* 0x000fea0003800000 */
[----:B------:R-:W-:Y:S05]  /*4df0*/  @P1 BRA `(.L_x_42555) ;  /* 0x0000000000141947 */ /* 0x000fea0003800000 */
[----:B------:R-:W-:Y:S05]  /*4e00*/  BRA `(.L_x_42556) ;  /* 0x0000000000147947 */ /* 0x000fea0003800000 */
.L_x_42554:
[----:B-----5:R-:W-:Y:S01]  /*4e10*/  FADD.FTZ R98, R54, R98 ;  /* 0x0000006236627221 */ /* 0x020fe20000010000 */
[----:B------:R-:W-:Y:S06]  /*4e20*/  BRA `(.L_x_42555) ;  /* 0x0000000000087947 */ /* 0x000fec0003800000 */
.L_x_42553:
[----:B-----5:R-:W-:-:S04]  /*4e30*/  FADD.FTZ R98, R46, R98 ;  /* 0x000000622e627221 */ /* 0x020fc80000010000 */
[----:B------:R-:W-:-:S07]  /*4e40*/  @P3 FADD.FTZ R98, R54, R98 ;  /* 0x0000006236623221 */ /* 0x000fce0000010000 */
.L_x_42555:
[----:B-----5:R-:W-:-:S07]  /*4e50*/  MOV R58, R98 ;  /* 0x00000062003a7202 */ /* 0x020fce0000000f00 */
.L_x_42556:
[----:B------:R-:W-:Y:S05]  /*4e60*/  @P4 BRA `(.L_x_42557) ;  /* 0x00000000001c4947 */ /* 0x000fea0003800000 */
[----:B------:R-:W-:-:S04]  /*4e70*/  ISETP.NE.U32.AND P3, PT, RZ, UR12, PT ;  /* 0x0000000cff007c0c */ /* 0x000fc8000bf65070 */
[----:B------:R-:W-:-:S13]  /*4e80*/  ISETP.NE.AND.EX P3, PT, RZ, UR13, PT, P3 ;  /* 0x0000000dff007c0c */ /* 0x000fda000bf65330 */
[----:B------:R-:W-:Y:S05]  /*4e90*/  @P3 BRA `(.L_x_42558) ;  /* 0x0000000000083947 */ /* 0x000fea0003800000 */
[----:B------:R-:W-:Y:S05]  /*4ea0*/  @P1 BRA `(.L_x_42559) ;  /* 0x0000000000141947 */ /* 0x000fea0003800000 */
[----:B------:R-:W-:Y:S05]  /*4eb0*/  BRA `(.L_x_42560) ;  /* 0x0000000000147947 */ /* 0x000fea0003800000 */
.L_x_42558:
[----:B-----5:R-:W-:Y:S01]  /*4ec0*/  FADD.FTZ R99, R55, R99 ;  /* 0x0000006337637221 */ /* 0x020fe20000010000 */
[----:B------:R-:W-:Y:S06]  /*4ed0*/  BRA `(.L_x_42559) ;  /* 0x0000000000087947 */ /* 0x000fec0003800000 */
.L_x_42557:
[----:B-----5:R-:W-:-:S04]  /*4ee0*/  FADD.FTZ R99, R47, R99 ;  /* 0x000000632f637221 */ /* 0x020fc80000010000 */
[----:B------:R-:W-:-:S07]  /*4ef0*/  @P3 FADD.FTZ R99, R55, R99 ;  /* 0x0000006337633221 */ /* 0x000fce0000010000 */
.L_x_42559:
[----:B-----5:R-:W-:-:S07]  /*4f00*/  MOV R59, R99 ;  /* 0x00000063003b7202 */ /* 0x020fce0000000f00 */
.L_x_42560:
[----:B------:R-:W0:Y:S02]  /*4f10*/  @P1 LDC.64 R120, c[0x0][0x238] ;  /* 0x00008e00ff781b82 */ /* 0x000e240000000a00 */
[----:B0-----:R-:W-:-:S04]  /*4f20*/  @P1 LEA R120, P3, R122, R120, 0x4 ;  /* 0x000000787a781211 */ /* 0x001fc800078620ff */
[C---:B------:R-:W-:Y:S02]  /*4f30*/  @P1 LEA.HI.X R121, R122.reuse, R121, RZ, 0x4, P3 ;  /* 0x000000797a791211 */ /* 0x040fe400018f24ff */
[----:B------:R-:W-:-:S03]  /*4f40*/  IADD3 R122, R122, 0x20, RZ ;  /* 0x000000207a7a7810 */ /* 0x000fc60007ffe0ff */
[----:B------:R0:W-:Y:S04]  /*4f50*/  @P1 STG.E.128 desc[UR4][R120.64], R56 ;  /* 0x0000003878001986 */ /* 0x0001e8000c101d04 */
.L_x_42544:
[----:B------:R-:W-:Y:S05]  /*4f60*/  BSYNC B0 ;  /* 0x0000000000007941 */ /* 0x000fea0003800000 */
.L_x_42543:
        /* <DEDUP_REMOVED lines=24> */
.L_x_42564:
[----:B-----5:R-:W-:Y:S01]  /*50f0*/  FADD.FTZ R100, R52, R100 ;  /* 0x0000006434647221 */ /* 0x020fe20000010000 */
[----:B------:R-:W-:Y:S06]  /*5100*/  BRA `(.L_x_42565) ;  /* 0x0000000000087947 */ /* 0x000fec0003800000 */
.L_x_42563:
[----:B-----5:R-:W-:-:S04]  /*5110*/  FADD.FTZ R100, R44, R100 ;  /* 0x000000642c647221 */ /* 0x020fc80000010000 */
[----:B------:R-:W-:-:S07]  /*5120*/  @P3 FADD.FTZ R100, R52, R100 ;  /* 0x0000006434643221 */ /* 0x000fce0000010000 */
.L_x_42565:
[----:B-----5:R-:W-:-:S07]  /*5130*/  MOV R56, R100 ;  /* 0x0000006400387202 */ /* 0x020fce0000000f00 */
.L_x_42566:
[----:B------:R-:W-:Y:S05]  /*5140*/  @P4 BRA `(.L_x_42567) ;  /* 0x00000000001c4947 */ /* 0x000fea0003800000 */
[----:B------:R-:W-:-:S04]  /*5150*/  ISETP.NE.U32.AND P5, PT, RZ, UR12, PT ;  /* 0x0000000cff007c0c */ /* 0x000fc8000bfa5070 */
[----:B------:R-:W-:-:S13]  /*5160*/  ISETP.NE.AND.EX P5, PT, RZ, UR13, PT, P5 ;  /* 0x0000000dff007c0c */ /* 0x000fda000bfa5350 */
[----:B------:R-:W-:Y:S05]  /*5170*/  @P5 BRA `(.L_x_42568) ;  /* 0x0000000000085947 */ /* 0x000fea0003800000 */
[----:B------:R-:W-:Y:S05]  /*5180*/  @P1 BRA `(.L_x_42569) ;  /* 0x0000000000141947 */ /* 0x000fea0003800000 */
[----:B------:R-:W-:Y:S05]  /*5190*/  BRA `(.L_x_42570) ;  /* 0x0000000000147947 */ /* 0x000fea0003800000 */
.L_x_42568:
[----:B-----5:R-:W-:Y:S01]  /*51a0*/  FADD.FTZ R101, R53, R101 ;  /* 0x0000006535657221 */ /* 0x020fe20000010000 */
[----:B------:R-:W-:Y:S06]  /*51b0*/  BRA `(.L_x_42569) ;  /* 0x0000000000087947 */ /* 0x000fec0003800000 */
.L_x_42567:
[----:B-----5:R-:W-:-:S04]  /*51c0*/  FADD.FTZ R101, R45, R101 ;  /* 0x000000652d657221 */ /* 0x020fc80000010000 */
[----:B------:R-:W-:-:S07]  /*51d0*/  @P3 FADD.FTZ R101, R53, R101 ;  /* 0x0000006535653221 */ /* 0x000fce0000010000 */
.L_x_42569:
[----:B-----5:R-:W-:-:S07]  /*51e0*/  MOV R57, R101 ;  /* 0x0000006500397202 */ /* 0x020fce0000000f00 */
.L_x_42570:
[----:B------:R-:W-:Y:S05]  /*51f0*/  @P4 BRA `(.L_x_42571) ;  /* 0x00000000001c4947 */ /* 0x000fea0003800000 */
[----:B------:R-:W-:-:S04]  /*5200*/  ISETP.NE.U32.AND P5, PT, RZ, UR12, PT ;  /* 0x0000000cff007c0c */ /* 0x000fc8000bfa5070 */
[----:B------:R-:W-:-:S13]  /*5210*/  ISETP.NE.AND.EX P5, PT, RZ, UR13, PT, P5 ;  /* 0x0000000dff007c0c */ /* 0x000fda000bfa5350 */
[----:B------:R-:W-:Y:S05]  /*5220*/  @P5 BRA `(.L_x_42572) ;  /* 0x0000000000085947 */ /* 0x000fea0003800000 */
[----:B------:R-:W-:Y:S05]  /*5230*/  @P1 BRA `(.L_x_42573) ;  /* 0x0000000000141947 */ /* 0x000fea0003800000 */
[----:B------:R-:W-:Y:S05]  /*5240*/  BRA `(.L_x_42574) ;  /* 0x0000000000147947 */ /* 0x000fea0003800000 */
.L_x_42572:
[----:B-----5:R-:W-:Y:S01]  /*5250*/  FADD.FTZ R102, R54, R102 ;  /* 0x0000006636667221 */ /* 0x020fe20000010000 */
[----:B------:R-:W-:Y:S06]  /*5260*/  BRA `(.L_x_42573) ;  /* 0x0000000000087947 */ /* 0x000fec0003800000 */
.L_x_42571:
[----:B-----5:R-:W-:-:S04]  /*5270*/  FADD.FTZ R102, R46, R102 ;  /* 0x000000662e667221 */ /* 0x020fc80000010000 */
[----:B------:R-:W-:-:S07]  /*5280*/  @P3 FADD.FTZ R102, R54, R102 ;  /* 0x0000006636663221 */ /* 0x000fce0000010000 */
.L_x_42573:
[----:B-----5:R-:W-:-:S07]  /*5290*/  MOV R58, R102 ;  /* 0x00000066003a7202 */ /* 0x020fce0000000f00 */
.L_x_42574:
[----:B------:R-:W-:Y:S05]  /*52a0*/  @P4 BRA `(.L_x_42575) ;  /* 0x00000000001c4947 */ /* 0x000fea0003800000 */
[----:B------:R-:W-:-:S04]  /*52b0*/  ISETP.NE.U32.AND P3, PT, RZ, UR12, PT ;  /* 0x0000000cff007c0c */ /* 0x000fc8000bf65070 */
[----:B------:R-:W-:-:S13]  /*52c0*/  ISETP.NE.AND.EX P3, PT, RZ, UR13, PT, P3 ;  /* 0x0000000dff007c0c */ /* 0x000fda000bf65330 */
[----:B------:R-:W-:Y:S05]  /*52d0*/  @P3 BRA `(.L_x_42576) ;  /* 0x0000000000083947 */ /* 0x000fea0003800000 */
[----:B------:R-:W-:Y:S05]  /*52e0*/  @P1 BRA `(.L_x_42577) ;  /* 0x0000000000141947 */ /* 0x000fea0003800000 */
[----:B------:R-:W-:Y:S05]  /*52f0*/  BRA `(.L_x_42578) ;  /* 0x0000000000147947 */ /* 0x000fea0003800000 */
.L_x_42576:
[----:B-----5:R-:W-:Y:S01]  /*5300*/  FADD.FTZ R103, R55, R103 ;  /* 0x0000006737677221 */ /* 0x020fe20000010000 */
[----:B------:R-:W-:Y:S06]  /*5310*/  BRA `(.L_x_42577) ;  /* 0x0000000000087947 */ /* 0x000fec0003800000 */
.L_x_42575:
[----:B-----5:R-:W-:-:S04]  /*5320*/  FADD.FTZ R103, R47, R103 ;  /* 0x000000672f677221 */ /* 0x020fc80000010000 */
[----:B------:R-:W-:-:S07]  /*5330*/  @P3 FADD.FTZ R103, R55, R103 ;  /* 0x0000006737673221 */ /* 0x000fce0000010000 */
.L_x_42577:
[----:B-----5:R-:W-:-:S07]  /*5340*/  MOV R59, R103 ;  /* 0x00000067003b7202 */ /* 0x020fce0000000f00 */
.L_x_42578:
[----:B------:R-:W0:Y:S02]  /*5350*/  @P1 LDC.64 R120, c[0x0][0x238] ;  /* 0x00008e00ff781b82 */ /* 0x000e240000000a00 */
[----:B0-----:R-:W-:-:S04]  /*5360*/  @P1 LEA R120, P3, R122, R120, 0x4 ;  /* 0x000000787a781211 */ /* 0x001fc800078620ff */
[C---:B------:R-:W-:Y:S02]  /*5370*/  @P1 LEA.HI.X R121, R122.reuse, R121, RZ, 0x4, P3 ;  /* 0x000000797a791211 */ /* 0x040fe400018f24ff */
[----:B------:R-:W-:-:S03]  /*5380*/  IADD3 R122, R122, 0x20, RZ ;  /* 0x000000207a7a7810 */ /* 0x000fc60007ffe0ff */
[----:B------:R0:W-:Y:S04]  /*5390*/  @P1 STG.E.128 desc[UR4][R120.64], R56 ;  /* 0x0000003878001986 */ /* 0x0001e8000c101d04 */
.L_x_42562:
[----:B------:R-:W-:Y:S05]  /*53a0*/  BSYNC B0 ;  /* 0x0000000000007941 */ /* 0x000fea0003800000 */
.L_x_42561:
        /* <DEDUP_REMOVED lines=24> */
.L_x_42582:
[----:B-----5:R-:W-:Y:S01]  /*5530*/  FADD.FTZ R104, R52, R104 ;  /* 0x0000006834687221 */ /* 0x020fe20000010000 */
[----:B------:R-:W-:Y:S06]  /*5540*/  BRA `(.L_x_42583) ;  /* 0x0000000000087947 */ /* 0x000fec0003800000 */
.L_x_42581:
[----:B-----5:R-:W-:-:S04]  /*5550*/  FADD.FTZ R104, R44, R104 ;  /* 0x000000682c687221 */ /* 0x020fc80000010000 */
[----:B------:R-:W-:-:S07]  /*5560*/  @P3 FADD.FTZ R104, R52, R104 ;  /* 0x0000006834683221 */ /* 0x000fce0000010000 */
.L_x_42583:
[----:B-----5:R-:W-:-:S07]  /*5570*/  MOV R56, R104 ;  /* 0x0000006800387202 */ /* 0x020fce0000000f00 */
.L_x_42584:
[----:B------:R-:W-:Y:S05]  /*5580*/  @P4 BRA `(.L_x_42585) ;  /* 0x00000000001c4947 */ /* 0x000fea0003800000 */
[----:B------:R-:W-:-:S04]  /*5590*/  ISETP.NE.U32.AND P5, PT, RZ, UR12, PT ;  /* 0x0000000cff007c0c */ /* 0x000fc8000bfa5070 */
[----:B------:R-:W-:-:S13]  /*55a0*/  ISETP.NE.AND.EX P5, PT, RZ, UR13, PT, P5 ;  /* 0x0000000dff007c0c */ /* 0x000fda000bfa5350 */
[----:B------:R-:W-:Y:S05]  /*55b0*/  @P5 BRA `(.L_x_42586) ;  /* 0x0000000000085947 */ /* 0x000fea0003800000 */
[----:B------:R-:W-:Y:S05]  /*55c0*/  @P1 BRA `(.L_x_42587) ;  /* 0x0000000000141947 */ /* 0x000fea0003800000 */
[----:B------:R-:W-:Y:S05]  /*55d0*/  BRA `(.L_x_42588) ;  /* 0x0000000000147947 */ /* 0x000fea0003800000 */
.L_x_42586:
[----:B-----5:R-:W-:Y:S01]  /*55e0*/  FADD.FTZ R105, R53, R105 ;  /* 0x0000006935697221 */ /* 0x020fe20000010000 */
[----:B------:R-:W-:Y:S06]  /*55f0*/  BRA `(.L_x_42587) ;  /* 0x0000000000087947 */ /* 0x000fec0003800000 */
.L_x_42585:
[----:B-----5:R-:W-:-:S04]  /*5600*/  FADD.FTZ R105, R45, R105 ;  /* 0x000000692d697221 */ /* 0x020fc80000010000 */
[----:B------:R-:W-:-:S07]  /*5610*/  @P3 FADD.FTZ R105, R53, R105 ;  /* 0x0000006935693221 */ /* 0x000fce0000010000 */
.L_x_42587:
[----:B-----5:R-:W-:-:S07]  /*5620*/  MOV R57, R105 ;  /* 0x0000006900397202 */ /* 0x020fce0000000f00 */
.L_x_42588:
[----:B------:R-:W-:Y:S05]  /*5630*/  @P4 BRA `(.L_x_42589) ;  /* 0x00000000001c4947 */ /* 0x000fea0003800000 */
[----:B------:R-:W-:-:S04]  /*5640*/  ISETP.NE.U32.AND P5, PT, RZ, UR12, PT ;  /* 0x0000000cff007c0c */ /* 0x000fc8000bfa5070 */
[----:B------:R-:W-:-:S13]  /*5650*/  ISETP.NE.AND.EX P5, PT, RZ, UR13, PT, P5 ;  /* 0x0000000dff007c0c */ /* 0x000fda000bfa5350 */
[----:B------:R-:W-:Y:S05]  /*5660*/  @P5 BRA `(.L_x_42590) ;  /* 0x0000000000085947 */ /* 0x000fea0003800000 */
[----:B------:R-:W-:Y:S05]  /*5670*/  @P1 BRA `(.L_x_42591) ;  /* 0x0000000000141947 */ /* 0x000fea0003800000 */
[----:B------:R-:W-:Y:S05]  /*5680*/  BRA `(.L_x_42592) ;  /* 0x0000000000147947 */ /* 0x000fea0003800000 */
.L_x_42590:
[----:B-----5:R-:W-:Y:S01]  /*5690*/  FADD.FTZ R106, R54, R106 ;  /* 0x0000006a366a7221 */ /* 0x020fe20000010000 */
[----:B------:R-:W-:Y:S06]  /*56a0*/  BRA `(.L_x_42591) ;  /* 0x0000000000087947 */ /* 0x000fec0003800000 */
.L_x_42589:
[----:B-----5:R-:W-:-:S04]  /*56b0*/  FADD.FTZ R106, R46, R106 ;  /* 0x0000006a2e6a7221 */ /* 0x020fc80000010000 */
[----:B------:R-:W-:-:S07]  /*56c0*/  @P3 FADD.FTZ R106, R54, R106 ;  /* 0x0000006a366a3221 */ /* 0x000fce0000010000 */
.L_x_42591:
[----:B-----5:R-:W-:-:S07]  /*56d0*/  MOV R58, R106 ;  /* 0x0000006a003a7202 */ /* 0x020fce0000000f00 */
.L_x_42592:
[----:B------:R-:W-:Y:S05]  /*56e0*/  @P4 BRA `(.L_x_42593) ;  /* 0x00000000001c4947 */ /* 0x000fea0003800000 */
[----:B------:R-:W-:-:S04]  /*56f0*/  ISETP.NE.U32.AND P3, PT, RZ, UR12, PT ;  /* 0x0000000cff007c0c */ /* 0x000fc8000bf65070 */
[----:B------:R-:W-:-:S13]  /*5700*/  ISETP.NE.AND.EX P3, PT, RZ, UR13, PT, P3 ;  /* 0x0000000dff007c0c */ /* 0x000fda000bf65330 */
[----:B------:R-:W-:Y:S05]  /*5710*/  @P3 BRA `(.L_x_42594) ;  /* 0x0000000000083947 */ /* 0x000fea0003800000 */
[----:B------:R-:W-:Y:S05]  /*5720*/  @P1 BRA `(.L_x_42595) ;  /* 0x0000000000141947 */ /* 0x000fea0003800000 */
[----:B------:R-:W-:Y:S05]  /*5730*/  BRA `(.L_x_42596) ;  /* 0x0000000000147947 */ /* 0x000fea0003800000 */
.L_x_42594:
[----:B-----5:R-:W-:Y:S01]  /*5740*/  FADD.FTZ R107, R55, R107 ;  /* 0x0000006b376b7221 */ /* 0x020fe20000010000 */
[----:B------:R-:W-:Y:S06]  /*5750*/  BRA `(.L_x_42595) ;  /* 0x0000000000087947 */ /* 0x000fec0003800000 */
.L_x_42593:
[----:B-----5:R-:W-:-:S04]  /*5760*/  FADD.FTZ R107, R47, R107 ;  /* 0x0000006b2f6b7221 */ /* 0x020fc80000010000 */
[----:B------:R-:W-:-:S07]  /*5770*/  @P3 FADD.FTZ R107, R55, R107 ;  /* 0x0000006b376b3221 */ /* 0x000fce0000010000 */
.L_x_42595:
[----:B-----5:R-:W-:-:S07]  /*5780*/  MOV R59, R107 ;  /* 0x0000006b003b7202 */ /* 0x020fce0000000f00 */
.L_x_42596:
[----:B------:R-:W0:Y:S02]  /*5790*/  @P1 LDC.64 R120, c[0x0][0x238] ;  /* 0x00008e00ff781b82 */ /* 0x000e240000000a00 */
[----:B0-----:R-:W-:-:S04]  /*57a0*/  @P1 LEA R120, P3, R122, R120, 0x4 ;  /* 0x000000787a781211 */ /* 0x001fc800078620ff */
[C---:B------:R-:W-:Y:S02]  /*57b0*/  @P1 LEA.HI.X R121, R122.reuse, R121, RZ, 0x4, P3 ;  /* 0x000000797a791211 */ /* 0x040fe400018f24ff */
[----:B------:R-:W-:-:S03]  /*57c0*/  IADD3 R122, R122, 0x20, RZ ;  /* 0x000000207a7a7810 */ /* 0x000fc60007ffe0ff */
[----:B------:R0:W-:Y:S04]  /*57d0*/  @P1 STG.E.128 desc[UR4][R120.64], R56 ;  /* 0x0000003878001986 */ /* 0x0001e8000c101d04 */
.L_x_42580:
[----:B------:R-:W-:Y:S05]  /*57e0*/  BSYNC B0 ;  /* 0x0000000000007941 */ /* 0x000fea0003800000 */
.L_x_42579:
        /* <DEDUP_REMOVED lines=24> */
.L_x_42600:
[----:B-----5:R-:W-:Y:S01]  /*5970*/  FADD.FTZ R108, R52, R108 ;  /* 0x0000006c346c7221 */ /* 0x020fe20000010000 */
[----:B------:R-:W-:Y:S06]  /*5980*/  BRA `(.L_x_42601) ;  /* 0x0000000000087947 */ /* 0x000fec0003800000 */
.L_x_42599:
[----:B-----5:R-:W-:-:S04]  /*5990*/  FADD.FTZ R108, R44, R108 ;  /* 0x0000006c2c6c7221 */ /* 0x020fc80000010000 */
[----:B------:R-:W-:-:S07]  /*59a0*/  @P3 FADD.FTZ R108, R52, R108 ;  /* 0x0000006c346c3221 */ /* 0x000fce0000010000 */
.L_x_42601:
[----:B-----5:R-:W-:-:S07]  /*59b0*/  MOV R56, R108 ;  /* 0x0000006c00387202 */ /* 0x020fce0000000f00 */
.L_x_42602:
[----:B------:R-:W-:Y:S05]  /*59c0*/  @P4 BRA `(.L_x_42603) ;  /* 0x00000000001c4947 */ /* 0x000fea0003800000 */
[----:B------:R-:W-:-:S04]  /*59d0*/  ISETP.NE.U32.AND P5, PT, RZ, UR12, PT ;  /* 0x0000000cff007c0c */ /* 0x000fc8000bfa5070 */
[----:B------:R-:W-:-:S13]  /*59e0*/  ISETP.NE.AND.EX P5, PT, RZ, UR13, PT, P5 ;  /* 0x0000000dff007c0c */ /* 0x000fda000bfa5350 */
[----:B------:R-:W-:Y:S05]  /*59f0*/  @P5 BRA `(.L_x_42604) ;  /* 0x0000000000085947 */ /* 0x000fea0003800000 */
[----:B------:R-:W-:Y:S05]  /*5a00*/  @P1 BRA `(.L_x_42605) ;  /* 0x0000000000141947 */ /* 0x000fea0003800000 */
[----:B------:R-:W-:Y:S05]  /*5a10*/  BRA `(.L_x_42606) ;  /* 0x0000000000147947 */ /* 0x000fea0003800000 */
.L_x_42604:
[----:B-----5:R-:W-:Y:S01]  /*5a20*/  FADD.FTZ R109, R53, R109 ;  /* 0x0000006d356d7221 */ /* 0x020fe20000010000 */
[----:B------:R-:W-:Y:S06]  /*5a30*/  BRA `(.L_x_42605) ;  /* 0x0000000000087947 */ /* 0x000fec0003800000 */
.L_x_42603:
[----:B-----5:R-:W-:-:S04]  /*5a40*/  FADD.FTZ R109, R45, R109 ;  /* 0x0000006d2d6d7221 */ /* 0x020fc80000010000 */
[----:B------:R-:W-:-:S07]  /*5a50*/  @P3 FADD.FTZ R109, R53, R109 ;  /* 0x0000006d356d3221 */ /* 0x000fce0000010000 */
.L_x_42605:
[----:B-----5:R-:W-:-:S07]  /*5a60*/  MOV R57, R109 ;  /* 0x0000006d00397202 */ /* 0x020fce0000000f00 */
.L_x_42606:
[----:B------:R-:W-:Y:S05]  /*5a70*/  @P4 BRA `(.L_x_42607) ;  /* 0x00000000001c4947 */ /* 0x000fea0003800000 */
[----:B------:R-:W-:-:S04]  /*5a80*/  ISETP.NE.U32.AND P5, PT, RZ, UR12, PT ;  /* 0x0000000cff007c0c */ /* 0x000fc8000bfa5070 */
[----:B------:R-:W-:-:S13]  /*5a90*/  ISETP.NE.AND.EX P5, PT, RZ, UR13, PT, P5 ;  /* 0x0000000dff007c0c */ /* 0x000fda000bfa5350 */
[----:B------:R-:W-:Y:S05]  /*5aa0*/  @P5 BRA `(.L_x_42608) ;  /* 0x0000000000085947 */ /* 0x000fea0003800000 */
[----:B------:R-:W-:Y:S05]  /*5ab0*/  @P1 BRA `(.L_x_42609) ;  /* 0x0000000000141947 */ /* 0x000fea0003800000 */
[----:B------:R-:W-:Y:S05]  /*5ac0*/  BRA `(.L_x_42610) ;  /* 0x0000000000147947 */ /* 0x000fea0003800000 */
.L_x_42608:
[----:B-----5:R-:W-:Y:S01]  /*5ad0*/  FADD.FTZ R110, R54, R110 ;  /* 0x0000006e366e7221 */ /* 0x020fe20000010000 */
[----:B------:R-:W-:Y:S06]  /*5ae0*/  BRA `(.L_x_42609) ;  /* 0x0000000000087947 */ /* 0x000fec0003800000 */
.L_x_42607:
[----:B-----5:R-:W-:-:S04]  /*5af0*/  FADD.FTZ R110, R46, R110 ;  /* 0x0000006e2e6e7221 */ /* 0x020fc80000010000 */
[----:B------:R-:W-:-:S07]  /*5b00*/  @P3 FADD.FTZ R110, R54, R110 ;  /* 0x0000006e366e3221 */ /* 0x000fce0000010000 */
.L_x_42609:
[----:B-----5:R-:W-:-:S07]  /*5b10*/  MOV R58, R110 ;  /* 0x0000006e003a7202 */ /* 0x020fce0000000f00 */
.L_x_42610:
[----:B------:R-:W-:Y:S05]  /*5b20*/  @P4 BRA `(.L_x_42611) ;  /* 0x00000000001c4947 */ /* 0x000fea0003800000 */
[----:B------:R-:W-:-:S04]  /*5b30*/  ISETP.NE.U32.AND P3, PT, RZ, UR12, PT ;  /* 0x0000000cff007c0c */ /* 0x000fc8000bf65070 */
[----:B------:R-:W-:-:S13]  /*5b40*/  ISETP.NE.AND.EX P3, PT, RZ, UR13, PT, P3 ;  /* 0x0000000dff007c0c */ /* 0x000fda000bf65330 */
[----:B------:R-:W-:Y:S05]  /*5b50*/  @P3 BRA `(.L_x_42612) ;  /* 0x0000000000083947 */ /* 0x000fea0003800000 */
[----:B------:R-:W-:Y:S05]  /*5b60*/  @P1 BRA `(.L_x_42613) ;  /* 0x0000000000141947 */ /* 0x000fea0003800000 */
[----:B------:R-:W-:Y:S05]  /*5b70*/  BRA `(.L_x_42614) ;  /* 0x0000000000147947 */ /* 0x000fea0003800000 */
.L_x_42612:
[----:B-----5:R-:W-:Y:S01]  /*5b80*/  FADD.FTZ R111, R55, R111 ;  /* 0x0000006f376f7221 */ /* 0x020fe20000010000 */
[----:B------:R-:W-:Y:S06]  /*5b90*/  BRA `(.L_x_42613) ;  /* 0x0000000000087947 */ /* 0x000fec0003800000 */
.L_x_42611:
[----:B-----5:R-:W-:-:S04]  /*5ba0*/  FADD.FTZ R111, R47, R111 ;  /* 0x0000006f2f6f7221 */ /* 0x020fc80000010000 */
[----:B------:R-:W-:-:S07]  /*5bb0*/  @P3 FADD.FTZ R111, R55, R111 ;  /* 0x0000006f376f3221 */ /* 0x000fce0000010000 */
.L_x_42613:
[----:B-----5:R-:W-:-:S07]  /*5bc0*/  MOV R59, R111 ;  /* 0x0000006f003b7202 */ /* 0x020fce0000000f00 */
.L_x_42614:
[----:B------:R-:W0:Y:S02]  /*5bd0*/  @P1 LDC.64 R120, c[0x0][0x238] ;  /* 0x00008e00ff781b82 */ /* 0x000e240000000a00 */
[----:B0-----:R-:W-:-:S04]  /*5be0*/  @P1 LEA R120, P3, R122, R120, 0x4 ;  /* 0x000000787a781211 */ /* 0x001fc800078620ff */
[C---:B------:R-:W-:Y:S02]  /*5bf0*/  @P1 LEA.HI.X R121, R122.reuse, R121, RZ, 0x4, P3 ;  /* 0x000000797a791211 */ /* 0x040fe400018f24ff */
[----:B------:R-:W-:-:S03]  /*5c00*/  IADD3 R122, R122, 0x20, RZ ;  /* 0x000000207a7a7810 */ /* 0x000fc60007ffe0ff */
[----:B------:R0:W-:Y:S04]  /*5c10*/  @P1 STG.E.128 desc[UR4][R120.64], R56 ;  /* 0x0000003878001986 */ /* 0x0001e8000c101d04 */
.L_x_42598:
[----:B------:R-:W-:Y:S05]  /*5c20*/  BSYNC B0 ;  /* 0x0000000000007941 */ /* 0x000fea0003800000 */
.L_x_42597:
        /* <DEDUP_REMOVED lines=24> */
.L_x_42618:
[----:B-----5:R-:W-:Y:S01]  /*5db0*/  FADD.FTZ R112, R52, R112 ;  /* 0x0000007034707221 */ /* 0x020fe20000010000 */
[----:B------:R-:W-:Y:S06]  /*5dc0*/  BRA `(.L_x_42619) ;  /* 0x0000000000087947 */ /* 0x000fec0003800000 */
.L_x_42617:
[----:B-----5:R-:W-:-:S04]  /*5dd0*/  FADD.FTZ R112, R44, R112 ;  /* 0x000000702c707221 */ /* 0x020fc80000010000 */
[----:B------:R-:W-:-:S07]  /*5de0*/  @P3 FADD.FTZ R112, R52, R112 ;  /* 0x0000007034703221 */ /* 0x000fce0000010000 */
.L_x_42619:
[----:B-----5:R-:W-:-:S07]  /*5df0*/  MOV R56, R112 ;  /* 0x0000007000387202 */ /* 0x020fce0000000f00 */
.L_x_42620:
[----:B------:R-:W-:Y:S05]  /*5e00*/  @P4 BRA `(.L_x_42621) ;  /* 0x00000000001c4947 */ /* 0x000fea0003800000 */
[----:B------:R-:W-:-:S04]  /*5e10*/  ISETP.NE.U32.AND P5, PT, RZ, UR12, PT ;  /* 0x0000000cff007c0c */ /* 0x000fc8000bfa5070 */
[----:B------:R-:W-:-:S13]  /*5e20*/  ISETP.NE.AND.EX P5, PT, RZ, UR13, PT, P5 ;  /* 0x0000000dff007c0c */ /* 0x000fda000bfa5350 */
[----:B------:R-:W-:Y:S05]  /*5e30*/  @P5 BRA `(.L_x_42622) ;  /* 0x0000000000085947 */ /* 0x000fea0003800000 */
[----:B------:R-:W-:Y:S05]  /*5e40*/  @P1 BRA `(.L_x_42623) ;  /* 0x0000000000141947 */ /* 0x000fea0003800000 */
[----:B------:R-:W-:Y:S05]  /*5e50*/  BRA `(.L_x_42624) ;  /* 0x0000000000147947 */ /* 0x000fea0003800000 */
.L_x_42622:
[----:B-----5:R-:W-:Y:S01]  /*5e60*/  FADD.FTZ R113, R53, R113 ;  /* 0x0000007135717221 */ /* 0x020fe20000010000 */
[----:B------:R-:W-:Y:S06]  /*5e70*/  BRA `(.L_x_42623) ;  /* 0x0000000000087947 */ /* 0x000fec0003800000 */
.L_x_42621:
[----:B-----5:R-:W-:-:S04]  /*5e80*/  FADD.FTZ R113, R45, R113 ;  /* 0x000000712d717221 */ /* 0x020fc80000010000 */
[----:B------:R-:W-:-:S07]  /*5e90*/  @P3 FADD.FTZ R113, R53, R113 ;  /* 0x0000007135713221 */ /* 0x000fce0000010000 */
.L_x_42623:
[----:B-----5:R-:W-:-:S07]  /*5ea0*/  MOV R57, R113 ;  /* 0x0000007100397202 */ /* 0x020fce0000000f00 */
.L_x_42624:
[----:B------:R-:W-:Y:S05]  /*5eb0*/  @P4 BRA `(.L_x_42625) ;  /* 0x00000000001c4947 */ /* 0x000fea0003800000 */
[----:B------:R-:W-:-:S04]  /*5ec0*/  ISETP.NE.U32.AND P5, PT, RZ, UR12, PT ;  /* 0x0000000cff007c0c */ /* 0x000fc8000bfa5070 */
[----:B------:R-:W-:-:S13]  /*5ed0*/  ISETP.NE.AND.EX P5, PT, RZ, UR13, PT, P5 ;  /* 0x0000000dff007c0c */ /* 0x000fda000bfa5350 */
[----:B------:R-:W-:Y:S05]  /*5ee0*/  @P5 BRA `(.L_x_42626) ;  /* 0x0000000000085947 */ /* 0x000fea0003800000 */
[----:B------:R-:W-:Y:S05]  /*5ef0*/  @P1 BRA `(.L_x_42627) ;  /* 0x0000000000141947 */ /* 0x000fea0003800000 */
[----:B------:R-:W-:Y:S05]  /*5f00*/  BRA `(.L_x_42628) ;  /* 0x0000000000147947 */ /* 0x000fea0003800000 */
.L_x_42626:
[----:B-----5:R-:W-:Y:S01]  /*5f10*/  FADD.FTZ R114, R54, R114 ;  /* 0x0000007236727221 */ /* 0x020fe20000010000 */
[----:B------:R-:W-:Y:S06]  /*5f20*/  BRA `(.L_x_42627) ;  /* 0x0000000000087947 */ /* 0x000fec0003800000 */
.L_x_42625:
[----:B-----5:R-:W-:-:S04]  /*5f30*/  FADD.FTZ R114, R46, R114 ;  /* 0x000000722e727221 */ /* 0x020fc80000010000 */
[----:B------:R-:W-:-:S07]  /*5f40*/  @P3 FADD.FTZ R114, R54, R114 ;  /* 0x0000007236723221 */ /* 0x000fce0000010000 */
.L_x_42627:
[----:B-----5:R-:W-:-:S07]  /*5f50*/  MOV R58, R114 ;  /* 0x00000072003a7202 */ /* 0x020fce0000000f00 */
.L_x_42628:
[----:B------:R-:W-:Y:S05]  /*5f60*/  @P4 BRA `(.L_x_42629) ;  /* 0x00000000001c4947 */ /* 0x000fea0003800000 */
[----:B------:R-:W-:-:S04]  /*5f70*/  ISETP.NE.U32.AND P3, PT, RZ, UR12, PT ;  /* 0x0000000cff007c0c */ /* 0x000fc8000bf65070 */
[----:B------:R-:W-:-:S13]  /*5f80*/  ISETP.NE.AND.EX P3, PT, RZ, UR13, PT, P3 ;  /* 0x0000000dff007c0c */ /* 0x000fda000bf65330 */
[----:B------:R-:W-:Y:S05]  /*5f90*/  @P3 BRA `(.L_x_42630) ;  /* 0x0000000000083947 */ /* 0x000fea0003800000 */
[----:B------:R-:W-:Y:S05]  /*5fa0*/  @P1 BRA `(.L_x_42631) ;  /* 0x0000000000141947 */ /* 0x000fea0003800000 */
[----:B------:R-:W-:Y:S05]  /*5fb0*/  BRA `(.L_x_42632) ;  /* 0x0000000000147947 */ /* 0x000fea0003800000 */
.L_x_42630:
[----:B-----5:R-:W-:Y:S01]  /*5fc0*/  FADD.FTZ R115, R55, R115 ;  /* 0x0000007337737221 */ /* 0x020fe20000010000 */
[----:B------:R-:W-:Y:S06]  /*5fd0*/  BRA `(.L_x_42631) ;  /* 0x0000000000087947 */ /* 0x000fec0003800000 */
.L_x_42629:
[----:B-----5:R-:W-:-:S04]  /*5fe0*/  FADD.FTZ R115, R47, R115 ;  /* 0x000000732f737221 */ /* 0x020fc80000010000 */
[----:B------:R-:W-:-:S07]  /*5ff0*/  @P3 FADD.FTZ R115, R55, R115 ;  /* 0x0000007337733221 */ /* 0x000fce0000010000 */
.L_x_42631:
[----:B-----5:R-:W-:-:S07]  /*6000*/  MOV R59, R115 ;  /* 0x00000073003b7202 */ /* 0x020fce0000000f00 */
.L_x_42632:
[----:B------:R-:W0:Y:S02]  /*6010*/  @P1 LDC.64 R120, c[0x0][0x238] ;  /* 0x00008e00ff781b82 */ /* 0x000e240000000a00 */
[----:B0-----:R-:W-:-:S04]  /*6020*/  @P1 LEA R120, P3, R122, R120, 0x4 ;  /* 0x000000787a781211 */ /* 0x001fc800078620ff */
[C---:B------:R-:W-:Y:S02]  /*6030*/  @P1 LEA.HI.X R121, R122.reuse, R121, RZ, 0x4, P3 ;  /* 0x000000797a791211 */ /* 0x040fe400018f24ff */
[----:B------:R-:W-:-:S03]  /*6040*/  IADD3 R122, R122, 0x20, RZ ;  /* 0x000000207a7a7810 */ /* 0x000fc60007ffe0ff */
[----:B------:R0:W-:Y:S04]  /*6050*/  @P1 STG.E.128 desc[UR4][R120.64], R56 ;  /* 0x0000003878001986 */ /* 0x0001e8000c101d04 */
.L_x_42616:
[----:B------:R-:W-:Y:S05]  /*6060*/  BSYNC B0 ;  /* 0x0000000000007941 */ /* 0x000fea0003800000 */
.L_x_42615:
        /* <DEDUP_REMOVED lines=24> */
.L_x_42636:
[----:B-----5:R-:W-:Y:S01]  /*61f0*/  FADD.FTZ R116, R52, R116 ;  /* 0x0000007434747221 */ /* 0x020fe20000010000 */
[----:B------:R-:W-:Y:S06]  /*6200*/  BRA `(.L_x_42637) ;  /* 0x0000000000087947 */ /* 0x000fec0003800000 */
.L_x_42635:
[----:B-----5:R-:W-:-:S04]  /*6210*/  FADD.FTZ R116, R44, R116 ;  /* 0x000000742c747221 */ /* 0x020fc80000010000 */
[----:B------:R-:W-:-:S07]  /*6220*/  @P3 FADD.FTZ R116, R52, R116 ;  /* 0x0000007434743221 */ /* 0x000fce0000010000 */
.L_x_42637:
[----:B-----5:R-:W-:-:S07]  /*6230*/  MOV R56, R116 ;  /* 0x0000007400387202 */ /* 0x020fce0000000f00 */
.L_x_42638:
[----:B------:R-:W-:Y:S05]  /*6240*/  @P4 BRA `(.L_x_42639) ;  /* 0x00000000001c4947 */ /* 0x000fea0003800000 */
[----:B------:R-:W-:-:S04]  /*6250*/  ISETP.NE.U32.AND P5, PT, RZ, UR12, PT ;  /* 0x0000000cff007c0c */ /* 0x000fc8000bfa5070 */
[----:B------:R-:W-:-:S13]  /*6260*/  ISETP.NE.AND.EX P5, PT, RZ, UR13, PT, P5 ;  /* 0x0000000dff007c0c */ /* 0x000fda000bfa5350 */
[----:B------:R-:W-:Y:S05]  /*6270*/  @P5 BRA `(.L_x_42640) ;  /* 0x0000000000085947 */ /* 0x000fea0003800000 */
[----:B------:R-:W-:Y:S05]  /*6280*/  @P1 BRA `(.L_x_42641) ;  /* 0x0000000000141947 */ /* 0x000fea0003800000 */
[----:B------:R-:W-:Y:S05]  /*6290*/  BRA `(.L_x_42642) ;  /* 0x0000000000147947 */ /* 0x000fea0003800000 */
.L_x_42640:
[----:B-----5:R-:W-:Y:S01]  /*62a0*/  FADD.FTZ R117, R53, R117 ;  /* 0x0000007535757221 */ /* 0x020fe20000010000 */
[----:B------:R-:W-:Y:S06]  /*62b0*/  BRA `(.L_x_42641) ;  /* 0x0000000000087947 */ /* 0x000fec0003800000 */
.L_x_42639:
[----:B-----5:R-:W-:-:S04]  /*62c0*/  FADD.FTZ R117, R45, R117 ;  /* 0x000000752d757221 */ /* 0x020fc80000010000 */
[----:B------:R-:W-:-:S07]  /*62d0*/  @P3 FADD.FTZ R117, R53, R117 ;  /* 0x0000007535753221 */ /* 0x000fce0000010000 */
.L_x_42641:
[----:B-----5:R-:W-:-:S07]  /*62e0*/  MOV R57, R117 ;  /* 0x0000007500397202 */ /* 0x020fce0000000f00 */
.L_x_42642:
[----:B------:R-:W-:Y:S05]  /*62f0*/  @P4 BRA `(.L_x_42643) ;  /* 0x00000000001c4947 */ /* 0x000fea0003800000 */
[----:B------:R-:W-:-:S04]  /*6300*/  ISETP.NE.U32.AND P5, PT, RZ, UR12, PT ;  /* 0x0000000cff007c0c */ /* 0x000fc8000bfa5070 */
[----:B------:R-:W-:-:S13]  /*6310*/  ISETP.NE.AND.EX P5, PT, RZ, UR13, PT, P5 ;  /* 0x0000000dff007c0c */ /* 0x000fda000bfa5350 */
[----:B------:R-:W-:Y:S05]  /*6320*/  @P5 BRA `(.L_x_42644) ;  /* 0x0000000000085947 */ /* 0x000fea0003800000 */
[----:B------:R-:W-:Y:S05]  /*6330*/  @P1 BRA `(.L_x_42645) ;  /* 0x0000000000141947 */ /* 0x000fea0003800000 */
[----:B------:R-:W-:Y:S05]  /*6340*/  BRA `(.L_x_42646) ;  /* 0x0000000000147947 */ /* 0x000fea0003800000 */
.L_x_42644:
[----:B-----5:R-:W-:Y:S01]  /*6350*/  FADD.FTZ R118, R54, R118 ;  /* 0x0000007636767221 */ /* 0x020fe20000010000 */
[----:B------:R-:W-:Y:S06]  /*6360*/  BRA `(.L_x_42645) ;  /* 0x0000000000087947 */ /* 0x000fec0003800000 */
.L_x_42643:
[----:B-----5:R-:W-:-:S04]  /*6370*/  FADD.FTZ R118, R46, R118 ;  /* 0x000000762e767221 */ /* 0x020fc80000010000 */
[----:B------:R-:W-:-:S07]  /*6380*/  @P3 FADD.FTZ R118, R54, R118 ;  /* 0x0000007636763221 */ /* 0x000fce0000010000 */
.L_x_42645:
[----:B-----5:R-:W-:-:S07]  /*6390*/  MOV R58, R118 ;  /* 0x00000076003a7202 */ /* 0x020fce0000000f00 */
.L_x_42646:
[----:B------:R-:W-:Y:S05]  /*63a0*/  @P4 BRA `(.L_x_42647) ;  /* 0x00000000001c4947 */ /* 0x000fea0003800000 */
[----:B------:R-:W-:-:S04]  /*63b0*/  ISETP.NE.U32.AND P3, PT, RZ, UR12, PT ;  /* 0x0000000cff007c0c */ /* 0x000fc8000bf65070 */
[----:B------:R-:W-:-:S13]  /*63c0*/  ISETP.NE.AND.EX P3, PT, RZ, UR13, PT, P3 ;  /* 0x0000000dff007c0c */ /* 0x000fda000bf65330 */
[----:B------:R-:W-:Y:S05]  /*63d0*/  @P3 BRA `(.L_x_42648) ;  /* 0x0000000000083947 */ /* 0x000fea0003800000 */
[----:B------:R-:W-:Y:S05]  /*63e0*/  @P1 BRA `(.L_x_42649) ;  /* 0x0000000000141947 */ /* 0x000fea0003800000 */
[----:B------:R-:W-:Y:S05]  /*63f0*/  BRA `(.L_x_42650) ;  /* 0x0000000000147947 */ /* 0x000fea0003800000 */
.L_x_42648:
[----:B-----5:R-:W-:Y:S01]  /*6400*/  FADD.FTZ R119, R55, R119 ;  /* 0x0000007737777221 */ /* 0x020fe20000010000 */
[----:B------:R-:W-:Y:S06]  /*6410*/  BRA `(.L_x_42649) ;  /* 0x0000000000087947 */ /* 0x000fec0003800000 */
.L_x_42647:
[----:B-----5:R-:W-:-:S04]  /*6420*/  FADD.FTZ R119, R47, R119 ;  /* 0x000000772f777221 */ /* 0x020fc80000010000 */
[----:B------:R-:W-:-:S07]  /*6430*/  @P3 FADD.FTZ R119, R55, R119 ;  /* 0x0000007737773221 */ /* 0x000fce0000010000 */
.L_x_42649:
[----:B-----5:R-:W-:-:S07]  /*6440*/  MOV R59, R119 ;  /* 0x00000077003b7202 */ /* 0x020fce0000000f00 */
.L_x_42650:
[----:B------:R-:W0:Y:S02]  /*6450*/  @P1 LDC.64 R120, c[0x0][0x238] ;  /* 0x00008e00ff781b82 */ /* 0x000e240000000a00 */
[----:B0-----:R-:W-:-:S04]  /*6460*/  @P1 LEA R120, P3, R122, R120, 0x4 ;  /* 0x000000787a781211 */ /* 0x001fc800078620ff */
[----:B------:R-:W-:-:S05]  /*6470*/  @P1 LEA.HI.X R121, R122, R121, RZ, 0x4, P3 ;  /* 0x000000797a791211 */ /* 0x000fca00018f24ff */
[----:B------:R0:W-:Y:S04]  /*6480*/  @P1 STG.E.128 desc[UR4][R120.64], R56 ;  /* 0x0000003878001986 */ /* 0x0001e8000c101d04 */
.L_x_42634:
[----:B------:R-:W-:Y:S05]  /*6490*/  BSYNC B0 ;  /* 0x0000000000007941 */ /* 0x000fea0003800000 */
.L_x_42633:
        /* <DEDUP_REMOVED lines=139> */
[----:B------:R-:W-:Y:S01]  /*6d50*/  @P6 FFMA.FTZ R120, R122, R122, R121 ;  /* 0x0000007a7a786223 */ /* 0x000fe20000010079 */
[--C-:B------:R-:W-:Y:S01]  /*6d60*/  FADD.FTZ R121, R64, -R215.reuse ;  /* 0x800000d740797221 */ /* 0x100fe20000010000 */
[----:B------:R-:W-:Y:S01]  /*6d70*/  ISETP.GT.U32.AND P6, PT, R210, 0x5f, PT ;  /* 0x0000005fd200780c */ /* 0x000fe20003fc4070 */
[----:B------:R-:W-:Y:S02]  /*6d80*/  FADD.FTZ R122, R65, -R215 ;  /* 0x800000d7417a7221 */ /* 0x000fe40000010000 */
        /* <DEDUP_REMOVED lines=129> */
.L_x_42696:
[----:B-1----:R-:W-:Y:S01]  /*75a0*/  FADD.FTZ R219, R216, R217 ;  /* 0x000000d9d8db7221 */ /* 0x002fe20000010000 */
[----:B0-----:R-:W-:Y:S01]  /*75b0*/  FMUL.FTZ R216, R215, R215 ;  /* 0x000000d7d7d87220 */ /* 0x001fe20000410000 */
[----:B------:R-:W0:Y:S01]  /*75c0*/  @!P5 LDC.64 R122, c[0x0][0x250] ;  /* 0x00009400ff7adb82 */ /* 0x000e220000000a00 */
[----:B------:R-:W-:Y:S01]  /*75d0*/  BSSY B0, `(.L_x_42652) ;  /* 0x000001c000007945 */ /* 0x000fe20003800000 */
[----:B------:R-:W-:Y:S02]  /*75e0*/  FFMA.FTZ R214, R219, R214, UR7 ;  /* 0x00000007dbd67e23 */ /* 0x000fe400080100d6 */
[----:B------:R-:W-:-:S04]  /*75f0*/  FSEL R217, R216, RZ, P0 ;  /* 0x000000ffd8d97208 */ /* 0x000fc80000000000 */
        /* <DEDUP_REMOVED lines=8> */
[----:B------:R-:W1:Y:S01]  /*7680*/  LDC.64 R216, c[0x0][0x2b8] ;  /* 0x0000ae00ffd87b82 */ /* 0x000e620000000a00 */
[----:B0-----:R-:W-:-:S05]  /*7690*/  FSEL R120, R215, RZ, !P0 ;  /* 0x000000ffd7787208 */ /* 0x001fca0004000000 */
        /* <DEDUP_REMOVED lines=12> */
[C---:B-1----:R-:W-:Y:S01]  /*7760*/  IMAD.WIDE.U32 R216, R213.reuse, 0x10, R216 ;  /* 0x00000010d5d87825 */ /* 0x042fe200078e00d8 */
[----:B------:R-:W-:-:S04]  /*7770*/  IADD3 R213, R213, 0x20, RZ ;  /* 0x00000020d5d57810 */ /* 0x000fc80007ffe0ff */
[----:B------:R1:W-:Y:S03]  /*7780*/  STG.E.128 desc[UR4][R216.64], R120 ;  /* 0x00000078d8007986 */ /* 0x0003e6000c101d04 */
.L_x_42653:
[----:B------:R-:W-:Y:S05]  /*7790*/  BSYNC B0 ;  /* 0x0000000000007941 */ /* 0x000fea0003800000 */
.L_x_42652:
[----:B------:R-:W-:Y:S01]  /*77a0*/  ISETP.GE.U32.AND P3, PT, R210, 0x40, PT ;  /* 0x00000040d200780c */ /* 0x000fe20003f66070 */
[----:B------:R-:W-:-:S12]  /*77b0*/  BSSY B0, `(.L_x_42654) ;  /* 0x0000013000007945 */ /* 0x000fd80003800000 */
[----:B------:R-:W-:Y:S05]  /*77c0*/  @!P3 BRA `(.L_x_42655) ;  /* 0x000000000044b947 */ /* 0x000fea0003800000 */
[----:B-1----:R-:W1:Y:S01]  /*77d0*/  LDC.64 R216, c[0x0][0x2b8] ;  /* 0x0000ae00ffd87b82 */ /* 0x002e620000000a00 */
[----:B------:R-:W-:-:S05]  /*77e0*/  FSEL R221, R215, RZ, !P0 ;  /* 0x000000ffd7dd7208 */ /* 0x000fca0004000000 */
[--C-:B0-----:R-:W-:Y:S01]  /*77f0*/  FADD.FTZ R121, R60, -R221.reuse ;  /* 0x800000dd3c797221 */ /* 0x101fe20000010000 */
        /* <DEDUP_REMOVED lines=14> */
.L_x_42655:
[----:B------:R-:W-:Y:S05]  /*78e0*/  BSYNC B0 ;  /* 0x0000000000007941 */ /* 0x000fea0003800000 */
.L_x_42654:
[----:B------:R-:W-:Y:S01]  /*78f0*/  ISETP.GE.U32.AND P3, PT, R210, 0x60, PT ;  /* 0x00000060d200780c */ /* 0x000fe20003f66070 */
[----:B------:R-:W-:-:S12]  /*7900*/  BSSY B0, `(.L_x_42656) ;  /* 0x0000013000007945 */ /* 0x000fd80003800000 */
[----:B------:R-:W-:Y:S05]  /*7910*/  @!P3 BRA `(.L_x_42657) ;  /* 0x000000000044b947 */ /* 0x000fea0003800000 */
[----:B-12---:R-:W1:Y:S01]  /*7920*/  LDC.64 R216, c[0x0][0x2b8] ;  /* 0x0000ae00ffd87b82 */ /* 0x006e620000000a00 */
        /* <DEDUP_REMOVED lines=16> */
.L_x_42657:
[----:B------:R-:W-:Y:S05]  /*7a30*/  BSYNC B0 ;  /* 0x0000000000007941 */ /* 0x000fea0003800000 */
.L_x_42656:
[----:B------:R-:W-:Y:S01]  /*7a40*/  ISETP.GE.U32.AND P3, PT, R210, 0x80, PT ;  /* 0x00000080d200780c */ /* 0x000fe20003f66070 */
[----:B------:R-:W-:-:S12]  /*7a50*/  BSSY B0, `(.L_x_42658) ;  /* 0x0000013000007945 */ /* 0x000fd80003800000 */
[----:B------:R-:W-:Y:S05]  /*7a60*/  @!P3 BRA `(.L_x_42659) ;  /* 0x000000000044b947 */ /* 0x000fea0003800000 */
[----:B-123--:R-:W1:Y:S01]  /*7a70*/  LDC.64 R216, c[0x0][0x2b8] ;  /* 0x0000ae00ffd87b82 */ /* 0x00ee620000000a00 */
        /* <DEDUP_REMOVED lines=16> */
.L_x_42659:
[----:B------:R-:W-:Y:S05]  /*7b80*/  BSYNC B0 ;  /* 0x0000000000007941 */ /* 0x000fea0003800000 */
.L_x_42658:
[----:B------:R-:W-:Y:S01]  /*7b90*/  ISETP.GE.U32.AND P3, PT, R210, 0xa0, PT ;  /* 0x000000a0d200780c */ /* 0x000fe20003f66070 */
[----:B------:R-:W-:-:S12]  /*7ba0*/  BSSY B0, `(.L_x_42660) ;  /* 0x0000013000007945 */ /* 0x000fd80003800000 */
[----:B------:R-:W-:Y:S05]  /*7bb0*/  @!P3 BRA `(.L_x_42661) ;  /* 0x000000000044b947 */ /* 0x000fea0003800000 */
[----:B-1234-:R-:W1:Y:S01]  /*7bc0*/  LDC.64 R216, c[0x0][0x2b8] ;  /* 0x0000ae00ffd87b82 */ /* 0x01ee620000000a00 */
        /* <DEDUP_REMOVED lines=16> */
.L_x_42661:
[----:B------:R-:W-:Y:S05]  /*7cd0*/  BSYNC B0 ;  /* 0x0000000000007941 */ /* 0x000fea0003800000 */
.L_x_42660:
        /* <DEDUP_REMOVED lines=17> */
[C---:B0-----:R-:W-:Y:S01]  /*7df0*/  IMAD.WIDE.U32 R216, R213.reuse, 0x10, R216 ;  /* 0x00000010d5d87825 */ /* 0x041fe200078e00d8 */
[----:B------:R-:W-:-:S04]  /*7e00*/  IADD3 R213, R213, 0x20, RZ ;  /* 0x00000020d5d57810 */ /* 0x000fc80007ffe0ff */
[----:B------:R0:W-:Y:S03]  /*7e10*/  STG.E.128 desc[UR4][R216.64], R120 ;  /* 0x00000078d8007986 */ /* 0x0001e6000c101d04 */
.L_x_42663:
[----:B------:R-:W-:Y:S05]  /*7e20*/  BSYNC B0 ;  /* 0x0000000000007941 */ /* 0x000fea0003800000 */
.L_x_42662:
        /* <DEDUP_REMOVED lines=20> */
.L_x_42665:
[----:B------:R-:W-:Y:S05]  /*7f70*/  BSYNC B0 ;  /* 0x0000000000007941 */ /* 0x000fea0003800000 */
.L_x_42664:
        /* <DEDUP_REMOVED lines=20> */
.L_x_42667:
[----:B------:R-:W-:Y:S05]  /*80c0*/  BSYNC B0 ;  /* 0x0000000000007941 */ /* 0x000fea0003800000 */
.L_x_42666:
        /* <DEDUP_REMOVED lines=20> */
.L_x_42669:
[----:B------:R-:W-:Y:S05]  /*8210*/  BSYNC B0 ;  /* 0x0000000000007941 */ /* 0x000fea0003800000 */
.L_x_42668:
        /* <DEDUP_REMOVED lines=20> */
.L_x_42671:
[----:B------:R-:W-:Y:S05]  /*8360*/  BSYNC B0 ;  /* 0x0000000000007941 */ /* 0x000fea0003800000 */
.L_x_42670:
        /* <DEDUP_REMOVED lines=20> */
.L_x_42673:
[----:B------:R-:W-:Y:S05]  /*84b0*/  BSYNC B0 ;  /* 0x0000000000007941 */ /* 0x000fea0003800000 */
.L_x_42672:
        /* <DEDUP_REMOVED lines=20> */
.L_x_42675:
[----:B------:R-:W-:Y:S05]  /*8600*/  BSYNC B0 ;  /* 0x0000000000007941 */ /* 0x000fea0003800000 */
.L_x_42674:
        /* <DEDUP_REMOVED lines=20> */
.L_x_42677:
[----:B------:R-:W-:Y:S05]  /*8750*/  BSYNC B0 ;  /* 0x0000000000007941 */ /* 0x000fea0003800000 */
.L_x_42676:
        /* <DEDUP_REMOVED lines=20> */
.L_x_42679:
[----:B------:R-:W-:Y:S05]  /*88a0*/  BSYNC B0 ;  /* 0x0000000000007941 */ /* 0x000fea0003800000 */
.L_x_42678:
        /* <DEDUP_REMOVED lines=20> */
.L_x_42681:
[----:B------:R-:W-:Y:S05]  /*89f0*/  BSYNC B0 ;  /* 0x0000000000007941 */ /* 0x000fea0003800000 */
.L_x_42680:
        /* <DEDUP_REMOVED lines=13> */
[----:B0-----:R-:W-:-:S04]  /*8ad0*/  IMAD.WIDE.U32 R214, R213, 0x10, R120 ;  /* 0x00000010d5d67825 */ /* 0x001fc800078e0078 */
[----:B------:R-:W-:Y:S01]  /*8ae0*/  FFMA.FTZ R120, R141, R123, R20 ;  /* 0x0000007b8d787223 */ /* 0x000fe20000010014 */
[----:B------:R-:W-:Y:S01]  /*8af0*/  FFMA.FTZ R121, R142, R122, R167 ;  /* 0x0000007a8e797223 */ /* 0x000fe200000100a7 */
[----:B------:R-:W-:Y:S01]  /*8b00*/  FFMA.FTZ R123, R143, R219, R164 ;  /* 0x000000db8f7b7223 */ /* 0x000fe200000100a4 */
[----:B------:R-:W-:-:S05]  /*8b10*/  FFMA.FTZ R122, R144, R217, R21 ;  /* 0x000000d9907a7223 */ /* 0x000fca0000010015 */
[----:B------:R0:W-:Y:S02]  /*8b20*/  STG.E.128 desc[UR4][R214.64], R120 ;  /* 0x00000078d6007986 */ /* 0x0001e4000c101d04 */
.L_x_42683:
[----:B------:R-:W-:Y:S05]  /*8b30*/  BSYNC B0 ;  /* 0x0000000000007941 */ /* 0x000fea0003800000 */
.L_x_42682:
[----:B01234-:R-:W0:Y:S02]  /*8b40*/  LDC.64 R120, c[0x0][0x210] ;  /* 0x00008400ff787b82 */ /* 0x01fe240000000a00 */
[----:B0-----:R-:W-:-:S04]  /*8b50*/  LEA R208, R120, R208, 0x2 ;  /* 0x000000d078d07211 */ /* 0x001fc800078e10ff */
[----:B------:R-:W-:-:S13]  /*8b60*/  ISETP.GE.AND P3, PT, R208, R121, PT ;  /* 0x00000079d000720c */ /* 0x000fda0003f66270 */
[----:B------:R-:W-:Y:S05]  /*8b70*/  @!P3 BRA `(.L_x_42684) ;  /* 0xffffff94003cb947 */ /* 0x000fea000383ffff */
[----:B------:R-:W-:Y:S05]  /*8b80*/  EXIT ;  /* 0x000000000000794d */ /* 0x000fea0003800000 */
.L_x_42651:
        /* <DEDUP_REMOVED lines=8> */
.L_x_42686:
[----:B------:R-:W-:Y:S05]  /*8c10*/  BSYNC B0 ;  /* 0x0000000000007941 */ /* 0x000fea0003800000 */
.L_x_42685:
        /* <DEDUP_REMOVED lines=10> */
.L_x_42687:
[----:B------:R-:W-:Y:S01]  /*8cc0*/  HFMA2.MMA R220, -RZ, RZ, 0, 2.384185791015625e-07 ;  /* 0x00000004ffdc7435 */ /* 0x000fe200000001ff */
[----:B------:R-:W-:-:S05]  /*8cd0*/  MOV R123, R219 ;  /* 0x000000db007b7202 */ /* 0x000fca0000000f00 */
[----:B------:R-:W-:-:S05]  /*8ce0*/  FADD.FTZ R123, R122, R123 ;  /* 0x0000007b7a7b7221 */ /* 0x000fca0000010000 */
[----:B------:R-:W-:-:S07]  /*8cf0*/  MOV R221, R123 ;  /* 0x0000007b00dd7202 */ /* 0x000fce0000000f00 */
[----:B------:R-:W-:Y:S05]  /*8d00*/  WARPSYNC.COLLECTIVE R218, `(.L_x_42688) ;  /* 0x00000000da087348 */ /* 0x000fea0003c00000 */
[----:B------:R0:W1:Y:S02]  /*8d10*/  SHFL.BFLY P6, R219, R221, R220, R223 ;  /* 0x0c0000dcdddb7389 */ /* 0x00006400000c00df */
[----:B01----:R-:W-:Y:S01]  /*8d20*/  ENDCOLLECTIVE ;  /* 0x000000000000791b */ /* 0x003fe20003800000 */
.L_x_42688:
[----:B------:R-:W-:Y:S01]  /*8d30*/  HFMA2.MMA R220, -RZ, RZ, 0, 4.76837158203125e-07 ;  /* 0x00000008ffdc7435 */ /* 0x000fe200000001ff */
[----:B------:R-:W-:-:S05]  /*8d40*/  MOV R120, R219 ;  /* 0x000000db00787202 */ /* 0x000fca0000000f00 */
[----:B------:R-:W-:-:S05]  /*8d50*/  FADD.FTZ R216, R123, R120 ;  /* 0x000000787bd87221 */ /* 0x000fca0000010000 */
[----:B------:R-:W-:-:S07]  /*8d60*/  MOV R221, R216 ;  /* 0x000000d800dd7202 */ /* 0x000fce0000000f00 */
[----:B------:R-:W-:Y:S05]  /*8d70*/  WARPSYNC.COLLECTIVE R218, `(.L_x_42689) ;  /* 0x00000000da087348 */ /* 0x000fea0003c00000 */
[----:B------:R0:W1:Y:S02]  /*8d80*/  SHFL.BFLY P6, R219, R221, R220, R223 ;  /* 0x0c0000dcdddb7389 */ /* 0x00006400000c00df */
[----:B01----:R-:W-:Y:S01]  /*8d90*/  ENDCOLLECTIVE ;  /* 0x000000000000791b */ /* 0x003fe20003800000 */
.L_x_42689:
[----:B------:R-:W-:Y:S01]  /*8da0*/  HFMA2.MMA R220, -RZ, RZ, 0, 9.5367431640625e-07 ;  /* 0x00000010ffdc7435 */ /* 0x000fe200000001ff */
[----:B------:R-:W-:-:S05]  /*8db0*/  MOV R215, R219 ;  /* 0x000000db00d77202 */ /* 0x000fca0000000f00 */
[----:B------:R-:W-:-:S05]  /*8dc0*/  FADD.FTZ R217, R216, R215 ;  /* 0x000000d7d8d97221 */ /* 0x000fca0000010000 */
[----:B------:R-:W-:-:S07]  /*8dd0*/  MOV R221, R217 ;  /* 0x000000d900dd7202 */ /* 0x000fce0000000f00 */
[----:B------:R-:W-:Y:S05]  /*8de0*/  WARPSYNC.COLLECTIVE R218, `(.L_x_42690) ;  /* 0x00000000da087348 */ /* 0x000fea0003c00000 */
[----:B------:R0:W1:Y:S02]  /*8df0*/  SHFL.BFLY P6, R219, R221, R220, R223 ;  /* 0x0c0000dcdddb7389 */ /* 0x00006400000c00df */
[----:B01----:R-:W-:Y:S01]  /*8e00*/  ENDCOLLECTIVE ;  /* 0x000000000000791b */ /* 0x003fe20003800000 */
.L_x_42690:
        /* <DEDUP_REMOVED lines=150> */
.L_x_42691:
[----:B------:R-:W-:Y:S01]  /*9770*/  HFMA2.MMA R220, -RZ, RZ, 0, 1.1920928955078125e-07 ;  /* 0x00000002ffdc7435 */ /* 0x000fe200000001ff */
[----:B------:R-:W-:-:S05]  /*9780*/  MOV R121, R219 ;  /* 0x000000db00797202 */ /* 0x000fca0000000f00 */
[----:B------:R-:W-:-:S05]  /*9790*/  FADD.FTZ R121, R120, R121 ;  /* 0x0000007978797221 */ /* 0x000fca0000010000 */
[----:B------:R-:W-:-:S07]  /*97a0*/  MOV R221, R121 ;  /* 0x0000007900dd7202 */ /* 0x000fce0000000f00 */
[----:B------:R-:W-:Y:S05]  /*97b0*/  WARPSYNC.COLLECTIVE R218, `(.L_x_42692) ;  /* 0x00000000da087348 */ /* 0x000fea0003c00000 */
[----:B------:R0:W1:Y:S02]  /*97c0*/  SHFL.BFLY P6, R219, R221, R220, R223 ;  /* 0x0c0000dcdddb7389 */ /* 0x00006400000c00df */
[----:B01----:R-:W-:Y:S01]  /*97d0*/  ENDCOLLECTIVE ;  /* 0x000000000000791b */ /* 0x003fe20003800000 */
.L_x_42692:
[----:B------:R-:W-:Y:S01]  /*97e0*/  HFMA2.MMA R220, -RZ, RZ, 0, 2.384185791015625e-07 ;  /* 0x00000004ffdc7435 */ /* 0x000fe200000001ff */
[----:B------:R-:W-:-:S05]  /*97f0*/  MOV R122, R219 ;  /* 0x000000db007a7202 */ /* 0x000fca0000000f00 */
[----:B------:R-:W-:-:S05]  /*9800*/  FADD.FTZ R122, R121, R122 ;  /* 0x0000007a797a7221 */ /* 0x000fca0000010000 */
[----:B------:R-:W-:-:S07]  /*9810*/  MOV R221, R122 ;  /* 0x0000007a00dd7202 */ /* 0x000fce0000000f00 */
[----:B------:R-:W-:Y:S05]  /*9820*/  WARPSYNC.COLLECTIVE R218, `(.L_x_42693) ;  /* 0x00000000da087348 */ /* 0x000fea0003c00000 */
[----:B------:R0:W1:Y:S02]  /*9830*/  SHFL.BFLY P6, R219, R221, R220, R223 ;  /* 0x0c0000dcdddb7389 */ /* 0x00006400000c00df */
[----:B01----:R-:W-:Y:S01]  /*9840*/  ENDCOLLECTIVE ;  /* 0x000000000000791b */ /* 0x003fe20003800000 */
.L_x_42693:
[----:B------:R-:W-:Y:S01]  /*9850*/  HFMA2.MMA R220, -RZ, RZ, 0, 4.76837158203125e-07 ;  /* 0x00000008ffdc7435 */ /* 0x000fe200000001ff */
[----:B------:R-:W-:-:S05]  /*9860*/  MOV R123, R219 ;  /* 0x000000db007b7202 */ /* 0x000fca0000000f00 */
[----:B------:R-:W-:-:S05]  /*9870*/  FADD.FTZ R123, R122, R123 ;  /* 0x0000007b7a7b7221 */ /* 0x000fca0000010000 */
[----:B------:R-:W-:-:S07]  /*9880*/  MOV R221, R123 ;  /* 0x0000007b00dd7202 */ /* 0x000fce0000000f00 */
[----:B------:R-:W-:Y:S05]  /*9890*/  WARPSYNC.COLLECTIVE R218, `(.L_x_42694) ;  /* 0x00000000da087348 */ /* 0x000fea0003c00000 */
[----:B------:R0:W1:Y:S02]  /*98a0*/  SHFL.BFLY P6, R219, R221, R220, R223 ;  /* 0x0c0000dcdddb7389 */ /* 0x00006400000c00df */
[----:B01----:R-:W-:Y:S01]  /*98b0*/  ENDCOLLECTIVE ;  /* 0x000000000000791b */ /* 0x003fe20003800000 */
.L_x_42694:
[----:B------:R-:W-:Y:S01]  /*98c0*/  HFMA2.MMA R220, -RZ, RZ, 0, 9.5367431640625e-07 ;  /* 0x00000010ffdc7435 */ /* 0x000fe200000001ff */
[----:B------:R-:W-:-:S05]  /*98d0*/  MOV R216, R219 ;  /* 0x000000db00d87202 */ /* 0x000fca0000000f00 */
[----:B------:R-:W-:-:S05]  /*98e0*/  FADD.FTZ R216, R123, R216 ;  /* 0x000000d87bd87221 */ /* 0x000fca0000010000 */
[----:B------:R-:W-:-:S07]  /*98f0*/  MOV R221, R216 ;  /* 0x000000d800dd7202 */ /* 0x000fce0000000f00 */
[----:B------:R-:W-:Y:S05]  /*9900*/  WARPSYNC.COLLECTIVE R218, `(.L_x_42695) ;  /* 0x00000000da087348 */ /* 0x000fea0003c00000 */
[----:B------:R0:W1:Y:S02]  /*9910*/  SHFL.BFLY P6, R219, R221, R220, R223 ;  /* 0x0c0000dcdddb7389 */ /* 0x00006400000c00df */
[----:B01----:R-:W-:Y:S01]  /*9920*/  ENDCOLLECTIVE ;  /* 0x000000000000791b */ /* 0x003fe20003800000 */
.L_x_42695:
[----:B------:R-:W-:Y:S01]  /*9930*/  MOV R217, R219 ;  /* 0x000000db00d97202 */ /* 0x000fe20000000f00 */
[----:B------:R-:W-:Y:S06]  /*9940*/  BRA `(.L_x_42696) ;  /* 0xffffffdc00147947 */ /* 0x000fec000383ffff */
.L_x_42697:
        /* <DEDUP_REMOVED lines=11> */
.L_x_53140:


//--------------------- .text._ZN10layer_norm31ln_parallel_residual_fwd_kernelINS_13Kernel_traitsI6__halfffffjLj2048ELj1ELj4ELj1ELj16ENS_18Kernel_traits_baseILj2048ES2_ffffjLj128EEEEELb0ELb1ELb1EEEvNS_9FwdParamsE --------------------------
	.section	.text._ZN10layer_norm31ln_parallel_residual_fwd_kernelINS_13Kernel_traitsI6__halfffffjLj2048ELj1ELj4ELj1ELj16ENS_18Kernel_traits_baseILj2048ES2_ffffjLj128EEEEELb0ELb1ELb1EEEvNS_9FwdParamsE,"ax",@progbits
	.align	128
        .global         _ZN10layer_norm31ln_parallel_residual_fwd_kernelINS_13Kernel_traitsI6__halfffffjLj2048ELj1ELj4ELj1ELj16ENS_18Kernel_traits_baseILj2048ES2_ffffjLj128EEEEELb0ELb1ELb1EEEvNS_9FwdParamsE
        .type           _ZN10layer_norm31ln_parallel_residual_fwd_kernelINS_13Kernel_traitsI6__halfffffjLj2048ELj1ELj4ELj1ELj16ENS_18Kernel_traits_baseILj2048ES2_ffffjLj128EEEEELb0ELb1ELb1EEEvNS_9FwdParamsE,@function
        .size           _ZN10layer_norm31ln_parallel_residual_fwd_kernelINS_13Kernel_traitsI6__halfffffjLj2048ELj1ELj4ELj1ELj16ENS_18Kernel_traits_baseILj2048ES2_ffffjLj128EEEEELb0ELb1ELb1EEEvNS_9FwdParamsE,(.L_x_53141 - _ZN10layer_norm31ln_parallel_residual_fwd_kernelINS_13Kernel_traitsI6__halfffffjLj2048ELj1ELj4ELj1ELj16ENS_18Kernel_traits_baseILj2048ES2_ffffjLj128EEEEELb0ELb1ELb1EEEvNS_9FwdParamsE)
        .other          _ZN10layer_norm31ln_parallel_residual_fwd_kernelINS_13Kernel_traitsI6__halfffffjLj2048ELj1ELj4ELj1ELj16ENS_18Kernel_traits_baseILj2048ES2_ffffjLj128EEEEELb0ELb1ELb1EEEvNS_9FwdParamsE,@"STO_CUDA_ENTRY STV_DEFAULT"
_ZN10layer_norm31ln_parallel_residual_fwd_kernelINS_13Kernel_traitsI6__halfffffjLj2048ELj1ELj4ELj1ELj16ENS_18Kernel_traits_baseILj2048ES2_ffffjLj128EEEEELb0ELb1ELb1EEEvNS_9FwdParamsE:
.text._ZN10layer_norm31ln_parallel_residual_fwd_kernelINS_13Kernel_traitsI6__halfffffjLj2048ELj1ELj4ELj1ELj16ENS_18Kernel_traits_baseILj2048ES2_ffffjLj128EEEEELb0ELb1ELb1EEEvNS_9FwdParamsE:
[----:B------:R-:W-:Y:S01]  /*0000*/  LDC R1, c[0x0][0x28] ;  /* 0x00000a00ff017b82 */ /* 0x000fe20000000800 */
[----:B------:R-:W0:Y:S01]  /*0010*/  S2R R0, SR_TID.X ;  /* 0x0000000000007919 */ /* 0x000e220000002100 */
[----:B------:R-:W-:Y:S01]  /*0020*/  ULDC.64 UR6, c[0x0][0x2c8] ;  /* 0x0000b20000067ab9 */ /* 0x000fe20000000a00 */
[----:B------:R-:W-:Y:S01]  /*0030*/  ULDC.64 UR4, c[0x0][0x208] ;  /* 0x0000820000047ab9 */ /* 0x000fe20000000a00 */
[----:B------:R-:W-:Y:S01]  /*0040*/  ISETP.NE.U32.AND P2, PT, RZ, UR6, PT ;  /* 0x00000006ff007c0c */ /* 0x000fe2000bf45070 */
[----:B------:R-:W1:Y:S03]  /*0050*/  S2R R17, SR_CTAID.X ;  /* 0x0000000000117919 */ /* 0x000e660000002500 */
[----:B------:R-:W2:Y:S01]  /*0060*/  LDC.64 R30, c[0x0][0x228] ;  /* 0x00008a00ff1e7b82 */ /* 0x000ea20000000a00 */
[----:B------:R-:W-:Y:S01]  /*0070*/  ULDC UR10, c[0x0][0x214] ;  /* 0x00008500000a7ab9 */ /* 0x000fe20000000800 */
[----:B------:R-:W-:Y:S01]  /*0080*/  ISETP.NE.AND.EX P2, PT, RZ, UR7, PT, P2 ;  /* 0x00000007ff007c0c */ /* 0x000fe2000bf45320 */
[----:B------:R-:W-:-:S05]  /*0090*/  ULDC.64 UR8, c[0x0][0x230] ;  /* 0x00008c0000087ab9 */ /* 0x000fca0000000a00 */
[----:B------:R-:W3:Y:S01]  /*00a0*/  LDC.64 R32, c[0x0][0x260] ;  /* 0x00009800ff207b82 */ /* 0x000ee20000000a00 */
[----:B0-----:R-:W-:-:S06]  /*00b0*/  LOP3.LUT R206, R0, 0x1f, RZ, 0xc0, !PT ;  /* 0x0000001f00ce7812 */ /* 0x001fcc00078ec0ff */
[C---:B------:R-:W-:Y:S02]  /*00c0*/  @P2 LEA R2, P0, R206.reuse, UR6, 0x3 ;  /* 0x00000006ce022c11 */ /* 0x040fe4000f8018ff */
[C---:B------:R-:W-:Y:S02]  /*00d0*/  LOP3.LUT R197, R206.reuse, 0x40, RZ, 0xfc, !PT ;  /* 0x00000040cec57812 */ /* 0x040fe400078efcff */
[C---:B------:R-:W-:Y:S02]  /*00e0*/  LOP3.LUT R201, R206.reuse, 0x20, RZ, 0xfc, !PT ;  /* 0x00000020cec97812 */ /* 0x040fe400078efcff */
[----:B------:R-:W-:Y:S02]  /*00f0*/  @P2 IADD3.X R3, RZ, UR7, RZ, P0, !PT ;  /* 0x00000007ff032c10 */ /* 0x000fe400087fe4ff */
[----:B------:R-:W-:Y:S02]  /*0100*/  @P2 LEA R6, P0, R197, UR6, 0x3 ;  /* 0x00000006c5062c11 */ /* 0x000fe4000f8018ff */
[----:B------:R-:W-:Y:S01]  /*0110*/  @P2 LEA R4, P1, R201, UR6, 0x3 ;  /* 0x00000006c9042c11 */ /* 0x000fe2000f8218ff */
[----:B------:R0:W5:Y:S01]  /*0120*/  @P2 LDG.E.64 R28, desc[UR4][R2.64] ;  /* 0x00000004021c2981 */ /* 0x000162000c1e1b00 */
[----:B------:R-:W-:-:S02]  /*0130*/  LOP3.LUT R131, R206, 0x80, RZ, 0xfc, !PT ;  /* 0x00000080ce837812 */ /* 0x000fc400078efcff */
[C---:B------:R-:W-:Y:S02]  /*0140*/  LOP3.LUT R193, R206.reuse, 0x60, RZ, 0xfc, !PT ;  /* 0x00000060cec17812 */ /* 0x040fe400078efcff */
[----:B------:R-:W-:Y:S02]  /*0150*/  @P2 LEA.HI.X R7, R197, UR7, RZ, 0x3, P0 ;  /* 0x00000007c5072c11 */ /* 0x000fe400080f1cff */
[----:B------:R-:W-:Y:S02]  /*0160*/  @P2 LEA.HI.X R5, R201, UR7, RZ, 0x3, P1 ;  /* 0x00000007c9052c11 */ /* 0x000fe400088f1cff */
[----:B------:R-:W-:Y:S01]  /*0170*/  @P2 LEA R10, P0, R131, UR6, 0x3 ;  /* 0x00000006830a2c11 */ /* 0x000fe2000f8018ff */
[----:B------:R4:W5:Y:S01]  /*0180*/  @P2 LDG.E.64 R24, desc[UR4][R6.64] ;  /* 0x0000000406182981 */ /* 0x000962000c1e1b00 */
[----:B------:R-:W-:Y:S02]  /*0190*/  @P2 LEA R8, P1, R193, UR6, 0x3 ;  /* 0x00000006c1082c11 */ /* 0x000fe4000f8218ff */
[C---:B------:R-:W-:Y:S01]  /*01a0*/  LOP3.LUT R127, R206.reuse, 0xc0, RZ, 0xfc, !PT ;  /* 0x000000c0ce7f7812 */ /* 0x040fe200078efcff */
[----:B------:R1:W5:Y:S01]  /*01b0*/  @P2 LDG.E.64 R26, desc[UR4][R4.64] ;  /* 0x00000004041a2981 */ /* 0x000362000c1e1b00 */
[----:B------:R-:W-:-:S02]  /*01c0*/  LOP3.LUT R129, R206, 0xa0, RZ, 0xfc, !PT ;  /* 0x000000a0ce817812 */ /* 0x000fc400078efcff */
[----:B------:R-:W-:Y:S02]  /*01d0*/  @P2 LEA.HI.X R11, R131, UR7, RZ, 0x3, P0 ;  /* 0x00000007830b2c11 */ /* 0x000fe400080f1cff */
[----:B------:R-:W-:Y:S02]  /*01e0*/  @P2 LEA.HI.X R9, R193, UR7, RZ, 0x3, P1 ;  /* 0x00000007c1092c11 */ /* 0x000fe400088f1cff */
[----:B0-----:R-:W-:Y:S01]  /*01f0*/  @P2 LEA R2, P0, R127, UR6, 0x3 ;  /* 0x000000067f022c11 */ /* 0x001fe2000f8018ff */
[----:B------:R0:W5:Y:S01]  /*0200*/  @P2 LDG.E.64 R20, desc[UR4][R10.64] ;  /* 0x000000040a142981 */ /* 0x000162000c1e1b00 */
[----:B------:R-:W-:Y:S02]  /*0210*/  @P2 LEA R12, P1, R129, UR6, 0x3 ;  /* 0x00000006810c2c11 */ /* 0x000fe4000f8218ff */
[C---:B------:R-:W-:Y:S01]  /*0220*/  LOP3.LUT R123, R206.reuse, 0x100, RZ, 0xfc, !PT ;  /* 0x00000100ce7b7812 */ /* 0x040fe200078efcff */
[----:B------:R2:W5:Y:S01]  /*0230*/  @P2 LDG.E.64 R22, desc[UR4][R8.64] ;  /* 0x0000000408162981 */ /* 0x000562000c1e1b00 */
[----:B------:R-:W-:-:S02]  /*0240*/  LOP3.LUT R125, R206, 0xe0, RZ, 0xfc, !PT ;  /* 0x000000e0ce7d7812 */ /* 0x000fc400078efcff */
[----:B------:R-:W-:Y:S02]  /*0250*/  @P2 LEA.HI.X R3, R127, UR7, RZ, 0x3, P0 ;  /* 0x000000077f032c11 */ /* 0x000fe400080f1cff */
[----:B------:R-:W-:Y:S02]  /*0260*/  @P2 LEA.HI.X R13, R129, UR7, RZ, 0x3, P1 ;  /* 0x00000007810d2c11 */ /* 0x000fe400088f1cff */
[----:B----4-:R-:W-:Y:S01]  /*0270*/  @P2 LEA R6, P0, R123, UR6, 0x3 ;  /* 0x000000067b062c11 */ /* 0x010fe2000f8018ff */
[----:B------:R-:W5:Y:S01]  /*0280*/  @P2 LDG.E.64 R60, desc[UR4][R2.64] ;  /* 0x00000004023c2981 */ /* 0x000f62000c1e1b00 */
[----:B-1----:R-:W-:Y:S02]  /*0290*/  @P2 LEA R4, P1, R125, UR6, 0x3 ;  /* 0x000000067d042c11 */ /* 0x002fe4000f8218ff */
[C---:B------:R-:W-:Y:S01]  /*02a0*/  LOP3.LUT R43, R206.reuse, 0x140, RZ, 0xfc, !PT ;  /* 0x00000140ce2b7812 */ /* 0x040fe200078efcff */
[----:B------:R1:W5:Y:S01]  /*02b0*/  @P2 LDG.E.64 R18, desc[UR4][R12.64] ;  /* 0x000000040c122981 */ /* 0x000362000c1e1b00 */
[----:B------:R-:W-:-:S02]  /*02c0*/  LOP3.LUT R121, R206, 0x120, RZ, 0xfc, !PT ;  /* 0x00000120ce797812 */ /* 0x000fc400078efcff */
[----:B------:R-:W-:Y:S02]  /*02d0*/  @P2 LEA.HI.X R7, R123, UR7, RZ, 0x3, P0 ;  /* 0x000000077b072c11 */ /* 0x000fe400080f1cff */
[----:B------:R-:W-:Y:S02]  /*02e0*/  @P2 LEA.HI.X R5, R125, UR7, RZ, 0x3, P1 ;  /* 0x000000077d052c11 */ /* 0x000fe400088f1cff */
[----:B0-----:R-:W-:Y:S01]  /*02f0*/  @P2 LEA R10, P0, R43, UR6, 0x3 ;  /* 0x000000062b0a2c11 */ /* 0x001fe2000f8018ff */
[----:B------:R-:W5:Y:S01]  /*0300*/  @P2 LDG.E.64 R56, desc[UR4][R6.64] ;  /* 0x0000000406382981 */ /* 0x000f62000c1e1b00 */
[----:B--2---:R-:W-:Y:S02]  /*0310*/  @P2 LEA R8, P1, R121, UR6, 0x3 ;  /* 0x0000000679082c11 */ /* 0x004fe4000f8218ff */
[C---:B------:R-:W-:Y:S01]  /*0320*/  LOP3.LUT R39, R206.reuse, 0x180, RZ, 0xfc, !PT ;  /* 0x00000180ce277812 */ /* 0x040fe200078efcff */
[----:B------:R0:W5:Y:S01]  /*0330*/  @P2 LDG.E.64 R58, desc[UR4][R4.64] ;  /* 0x00000004043a2981 */ /* 0x000162000c1e1b00 */
[----:B------:R-:W-:-:S02]  /*0340*/  LOP3.LUT R41, R206, 0x160, RZ, 0xfc, !PT ;  /* 0x00000160ce297812 */ /* 0x000fc400078efcff */
[----:B------:R-:W-:Y:S02]  /*0350*/  @P2 LEA.HI.X R11, R43, UR7, RZ, 0x3, P0 ;  /* 0x000000072b0b2c11 */ /* 0x000fe400080f1cff */
[----:B------:R-:W-:Y:S02]  /*0360*/  @P2 LEA.HI.X R9, R121, UR7, RZ, 0x3, P1 ;  /* 0x0000000779092c11 */ /* 0x000fe400088f1cff */
[----:B-1----:R-:W-:Y:S01]  /*0370*/  @P2 LEA R12, P0, R39, UR6, 0x3 ;  /* 0x00000006270c2c11 */ /* 0x002fe2000f8018ff */
[----:B------:R-:W5:Y:S01]  /*0380*/  @P2 LDG.E.64 R50, desc[UR4][R10.64] ;  /* 0x000000040a322981 */ /* 0x000f62000c1e1b00 */
[----:B------:R-:W-:Y:S02]  /*0390*/  @P2 LEA R2, P1, R41, UR6, 0x3 ;  /* 0x0000000629022c11 */ /* 0x000fe4000f8218ff */
[C---:B------:R-:W-:Y:S01]  /*03a0*/  LOP3.LUT R35, R206.reuse, 0x1c0, RZ, 0xfc, !PT ;  /* 0x000001c0ce237812 */ /* 0x040fe200078efcff */
[----:B------:R1:W5:Y:S01]  /*03b0*/  @P2 LDG.E.64 R54, desc[UR4][R8.64] ;  /* 0x0000000408362981 */ /* 0x000362000c1e1b00 */
[----:B------:R-:W-:-:S02]  /*03c0*/  LOP3.LUT R37, R206, 0x1a0, RZ, 0xfc, !PT ;  /* 0x000001a0ce257812 */ /* 0x000fc400078efcff */
[----:B------:R-:W-:Y:S02]  /*03d0*/  LOP3.LUT R15, R206, 0x1e0, RZ, 0xfc, !PT ;  /* 0x000001e0ce0f7812 */ /* 0x000fe400078efcff */
[----:B------:R-:W-:Y:S02]  /*03e0*/  @P2 LEA.HI.X R13, R39, UR7, RZ, 0x3, P0 ;  /* 0x00000007270d2c11 */ /* 0x000fe400080f1cff */
[----:B------:R-:W-:Y:S02]  /*03f0*/  @P2 LEA.HI.X R3, R41, UR7, RZ, 0x3, P1 ;  /* 0x0000000729032c11 */ /* 0x000fe400088f1cff */
[----:B0-----:R-:W-:Y:S01]  /*0400*/  @P2 LEA R4, P0, R35, UR6, 0x3 ;  /* 0x0000000623042c11 */ /* 0x001fe2000f8018ff */
[----:B------:R0:W5:Y:S01]  /*0410*/  @P2 LDG.E.64 R46, desc[UR4][R12.64] ;  /* 0x000000040c2e2981 */ /* 0x000162000c1e1b00 */
[----:B------:R-:W-:Y:S02]  /*0420*/  @P2 LEA R6, P1, R37, UR6, 0x3 ;  /* 0x0000000625062c11 */ /* 0x000fe4000f8218ff */
[----:B-1----:R-:W-:Y:S01]  /*0430*/  @P2 LEA R8, P3, R15, UR6, 0x3 ;  /* 0x000000060f082c11 */ /* 0x002fe2000f8618ff */
[----:B------:R0:W5:Y:S01]  /*0440*/  @P2 LDG.E.64 R48, desc[UR4][R2.64] ;  /* 0x0000000402302981 */ /* 0x000162000c1e1b00 */
[----:B------:R-:W-:-:S02]  /*0450*/  @P2 LEA.HI.X R5, R35, UR7, RZ, 0x3, P0 ;  /* 0x0000000723052c11 */ /* 0x000fc400080f1cff */
[----:B------:R-:W-:Y:S02]  /*0460*/  @P2 LEA.HI.X R7, R37, UR7, RZ, 0x3, P1 ;  /* 0x0000000725072c11 */ /* 0x000fe400088f1cff */
[----:B------:R-:W-:Y:S01]  /*0470*/  @P2 LEA.HI.X R9, R15, UR7, RZ, 0x3, P3 ;  /* 0x000000070f092c11 */ /* 0x000fe200098f1cff */
[----:B------:R-:W-:Y:S01]  /*0480*/  ULDC.64 UR6, c[0x0][0x260] ;  /* 0x0000980000067ab9 */ /* 0x000fe20000000a00 */
[----:B------:R-:W5:Y:S04]  /*0490*/  @P2 LDG.E.64 R4, desc[UR4][R4.64] ;  /* 0x0000000404042981 */ /* 0x000f68000c1e1b00 */
[----:B------:R0:W5:Y:S04]  /*04a0*/  @P2 LDG.E.64 R44, desc[UR4][R6.64] ;  /* 0x00000004062c2981 */ /* 0x000168000c1e1b00 */
[----:B------:R0:W5:Y:S01]  /*04b0*/  @P2 LDG.E.64 R2, desc[UR4][R8.64] ;  /* 0x0000000408022981 */ /* 0x000162000c1e1b00 */
[----:B------:R-:W-:-:S02]  /*04c0*/  SHF.L.U32 R14, R0, 0x3, RZ ;  /* 0x00000003000e7819 */ /* 0x000fc400000006ff */
[----:B------:R-:W-:-:S04]  /*04d0*/  SHF.R.U32.HI R0, RZ, 0x5, R0 ;  /* 0x00000005ff007819 */ /* 0x000fc80000011600 */
[----:B------:R-:W-:-:S04]  /*04e0*/  LEA R0, R17, R0, 0x2 ;  /* 0x0000000011007211 */ /* 0x000fc800078e10ff */
[----:B------:R-:W-:Y:S02]  /*04f0*/  ISETP.GE.AND P1, PT, R0, UR10, PT ;  /* 0x0000000a00007c0c */ /* 0x000fe4000bf26270 */
[----:B------:R-:W-:Y:S02]  /*0500*/  LOP3.LUT R14, R14, 0xf8, RZ, 0xc0, !PT ;  /* 0x000000f80e0e7812 */ /* 0x000fe400078ec0ff */
[----:B------:R-:W-:Y:S02]  /*0510*/  LOP3.LUT P0, RZ, R30, UR8, RZ, 0xfc, !PT ;  /* 0x000000081eff7c12 */ /* 0x000fe4000f80fcff */
[----:B------:R-:W-:Y:S02]  /*0520*/  IADD3 R204, P3, R14, UR6, RZ ;  /* 0x000000060ecc7c10 */ /* 0x000fe4000ff7e0ff */
[----:B------:R-:W-:Y:S02]  /*0530*/  LOP3.LUT P0, RZ, R31, UR9, RZ, 0xfc, P0 ;  /* 0x000000091fff7c12 */ /* 0x000fe4000800fcff */
[----:B------:R-:W-:Y:S01]  /*0540*/  IADD3.X R205, RZ, UR7, RZ, P3, !PT ;  /* 0x00000007ffcd7c10 */ /* 0x000fe20009ffe4ff */
[----:B---3--:R-:W-:-:S02]  /*0550*/  IMAD.WIDE.U32 R200, R201, 0x8, R32 ;  /* 0x00000008c9c87825 */ /* 0x008fc400078e0020 */
[----:B0-----:R-:W-:Y:S08]  /*0560*/  @P1 EXIT ;  /* 0x000000000000194d */ /* 0x001ff00003800000 */
[--C-:B------:R-:W-:Y:S01]  /*0570*/  IMAD.WIDE.U32 R130, R131, 0x8, R32.reuse ;  /* 0x0000000883827825 */ /* 0x100fe200078e0020 */
[----:B------:R-:W2:Y:S03]  /*0580*/  LDG.E.64 R204, desc[UR4][R204.64] ;  /* 0x00000004cccc7981 */ /* 0x000ea6000c1e1b00 */
[--C-:B------:R-:W-:Y:S01]  /*0590*/  IMAD.WIDE.U32 R128, R129, 0x8, R32.reuse ;  /* 0x0000000881807825 */ /* 0x100fe200078e0020 */
[----:B------:R-:W3:Y:S03]  /*05a0*/  LDG.E.64 R200, desc[UR4][R200.64] ;  /* 0x00000004c8c87981 */ /* 0x000ee6000c1e1b00 */
[--C-:B------:R-:W-:Y:S01]  /*05b0*/  IMAD.WIDE.U32 R126, R127, 0x8, R32.reuse ;  /* 0x000000087f7e7825 */ /* 0x100fe200078e0020 */
[----:B------:R-:W4:Y:S03]  /*05c0*/  LDG.E.64 R130, desc[UR4][R130.64] ;  /* 0x0000000482827981 */ /* 0x000f26000c1e1b00 */
[--C-:B------:R-:W-:Y:S01]  /*05d0*/  IMAD.WIDE.U32 R124, R125, 0x8, R32.reuse ;  /* 0x000000087d7c7825 */ /* 0x100fe200078e0020 */
[----:B------:R-:W3:Y:S03]  /*05e0*/  LDG.E.64 R128, desc[UR4][R128.64] ;  /* 0x0000000480807981 */ /* 0x000ee6000c1e1b00 */
        /* <DEDUP_REMOVED lines=16> */
[----:B------:R-:W-:Y:S01]  /*06f0*/  IMAD.WIDE.U32 R34, R35, 0x8, R32 ;  /* 0x0000000823227825 */ /* 0x000fe200078e0020 */
[----:B------:R-:W3:Y:S01]  /*0700*/  LDG.E.64 R38, desc[UR4][R38.64] ;  /* 0x0000000426267981 */ /* 0x000ee2000c1e1b00 */
[----:B-----5:R-:W-:-:S02]  /*0710*/  @!P2 CS2R R28, SRZ ;  /* 0x00000000001ca805 */ /* 0x020fc4000001ff00 */
[----:B------:R-:W-:Y:S01]  /*0720*/  ISETP.NE.U32.AND P1, PT, R30, RZ, PT ;  /* 0x000000ff1e00720c */ /* 0x000fe20003f25070 */
[----:B------:R-:W-:Y:S01]  /*0730*/  IMAD.WIDE.U32 R32, R15, 0x8, R32 ;  /* 0x000000080f207825 */ /* 0x000fe200078e0020 */
[----:B------:R-:W3:Y:S01]  /*0740*/  LDG.E.64 R36, desc[UR4][R36.64] ;  /* 0x0000000424247981 */ /* 0x000ee2000c1e1b00 */
[----:B------:R-:W-:Y:S02]  /*0750*/  @!P2 CS2R R26, SRZ ;  /* 0x00000000001aa805 */ /* 0x000fe4000001ff00 */
[----:B------:R-:W-:Y:S02]  /*0760*/  @!P2 CS2R R24, SRZ ;  /* 0x000000000018a805 */ /* 0x000fe4000001ff00 */
[----:B------:R-:W-:Y:S01]  /*0770*/  @!P2 CS2R R22, SRZ ;  /* 0x000000000016a805 */ /* 0x000fe2000001ff00 */
[----:B------:R-:W3:Y:S01]  /*0780*/  LDG.E.64 R34, desc[UR4][R34.64] ;  /* 0x0000000422227981 */ /* 0x000ee2000c1e1b00 */
[----:B------:R-:W-:Y:S02]  /*0790*/  @!P2 CS2R R20, SRZ ;  /* 0x000000000014a805 */ /* 0x000fe4000001ff00 */
[----:B------:R-:W-:-:S02]  /*07a0*/  @!P2 CS2R R48, SRZ ;  /* 0x000000000030a805 */ /* 0x000fc4000001ff00 */
[----:B------:R-:W-:Y:S01]  /*07b0*/  @!P2 CS2R R18, SRZ ;  /* 0x000000000012a805 */ /* 0x000fe2000001ff00 */
[----:B------:R-:W3:Y:S01]  /*07c0*/  LDG.E.64 R32, desc[UR4][R32.64] ;  /* 0x0000000420207981 */ /* 0x000ee2000c1e1b00 */
[----:B------:R-:W-:Y:S02]  /*07d0*/  ISETP.NE.AND.EX P1, PT, R31, RZ, PT, P1 ;  /* 0x000000ff1f00720c */ /* 0x000fe40003f25310 */
[----:B------:R-:W-:Y:S02]  /*07e0*/  @!P2 CS2R R50, SRZ ;  /* 0x000000000032a805 */ /* 0x000fe4000001ff00 */
[----:B------:R-:W-:Y:S02]  /*07f0*/  @!P2 CS2R R46, SRZ ;  /* 0x00000000002ea805 */ /* 0x000fe4000001ff00 */
[----:B------:R-:W-:Y:S02]  /*0800*/  @!P2 CS2R R44, SRZ ;  /* 0x00000000002ca805 */ /* 0x000fe4000001ff00 */
[--C-:B------:R-:W-:Y:S01]  /*0810*/  SHF.R.U64 R52, R28, 0x10, R29.reuse ;  /* 0x000000101c347819 */ /* 0x100fe2000000121d */
[----:B------:R-:W-:Y:S01]  /*0820*/  HADD2.F32 R162, -RZ, R29.H0_H0 ;  /* 0x2000001dffa27230 */ /* 0x000fe20000004100 */
[----:B------:R-:W-:-:S02]  /*0830*/  SHF.R.U32.HI R31, RZ, 0x10, R29 ;  /* 0x00000010ff1f7819 */ /* 0x000fc4000001161d */
[----:B------:R-:W-:Y:S02]  /*0840*/  @!P2 CS2R R60, SRZ ;  /* 0x00000000003ca805 */ /* 0x000fe4000001ff00 */
[----:B------:R-:W-:Y:S02]  /*0850*/  @!P2 CS2R R58, SRZ ;  /* 0x00000000003aa805 */ /* 0x000fe4000001ff00 */
[----:B------:R-:W-:Y:S02]  /*0860*/  @!P2 CS2R R56, SRZ ;  /* 0x000000000038a805 */ /* 0x000fe4000001ff00 */
[----:B------:R-:W-:Y:S02]  /*0870*/  @!P2 CS2R R54, SRZ ;  /* 0x000000000036a805 */ /* 0x000fe4000001ff00 */
[----:B------:R-:W-:Y:S02]  /*0880*/  @!P2 CS2R R4, SRZ ;  /* 0x000000000004a805 */ /* 0x000fe4000001ff00 */
[----:B------:R-:W-:Y:S01]  /*0890*/  @!P2 CS2R R2, SRZ ;  /* 0x000000000002a805 */ /* 0x000fe2000001ff00 */
        /* <DEDUP_REMOVED lines=38> */
[----:B------:R-:W-:Y:S01]  /*0b00*/  ULDC.U8 UR6, c[0x0][0x2a0] ;  /* 0x0000a80000067ab9 */ /* 0x000fe20000000000 */
[----:B------:R-:W-:Y:S01]  /*0b10*/  SHF.R.U32.HI R19, RZ, 0x10, R61 ;  /* 0x00000010ff137819 */ /* 0x000fe2000001163d */
[----:B------:R-:W-:Y:S01]  /*0b20*/  ULDC UR7, c[0x0][0x218] ;  /* 0x0000860000077ab9 */ /* 0x000fe20000000800 */
[--C-:B------:R-:W-:Y:S01]  /*0b30*/  SHF.R.U64 R18, R58, 0x10, R59.reuse ;  /* 0x000000103a127819 */ /* 0x100fe2000000123b */
[----:B------:R-:W-:Y:S01]  /*0b40*/  ULDC UR8, c[0x0][0x2d8] ;  /* 0x0000b60000087ab9 */ /* 0x000fe20000000800 */
[----:B------:R-:W-:Y:S01]  /*0b50*/  SHF.R.U32.HI R17, RZ, 0x10, R59 ;  /* 0x00000010ff117819 */ /* 0x000fe2000001163b */
[----:B------:R-:W-:Y:S01]  /*0b60*/  ULDC.64 UR14, c[0x0][0x230] ;  /* 0x00008c00000e7ab9 */ /* 0x000fe20000000a00 */
[--C-:B------:R-:W-:Y:S01]  /*0b70*/  SHF.R.U64 R16, R56, 0x10, R57.reuse ;  /* 0x0000001038107819 */ /* 0x100fe20000001239 */
[----:B------:R-:W-:Y:S01]  /*0b80*/  ULDC.64 UR12, c[0x0][0x228] ;  /* 0x00008a00000c7ab9 */ /* 0x000fe20000000a00 */
[----:B------:R-:W-:Y:S01]  /*0b90*/  SHF.R.U32.HI R15, RZ, 0x10, R57 ;  /* 0x00000010ff0f7819 */ /* 0x000fe20000011639 */
[----:B------:R-:W-:Y:S01]  /*0ba0*/  ULDC.64 UR10, c[0x0][0x2b8] ;  /* 0x0000ae00000a7ab9 */ /* 0x000fe20000000a00 */
[----:B------:R-:W-:-:S02]  /*0bb0*/  SHF.R.U64 R14, R54, 0x10, R55 ;  /* 0x00000010360e7819 */ /* 0x000fc40000001237 */
[----:B------:R-:W-:Y:S02]  /*0bc0*/  SHF.R.U32.HI R13, RZ, 0x10, R55 ;  /* 0x00000010ff0d7819 */ /* 0x000fe40000011637 */
[--C-:B------:R-:W-:Y:S02]  /*0bd0*/  SHF.R.U64 R47, R4, 0x10, R5.reuse ;  /* 0x00000010042f7819 */ /* 0x100fe40000001205 */
[----:B------:R-:W-:Y:S02]  /*0be0*/  SHF.R.U32.HI R46, RZ, 0x10, R5 ;  /* 0x00000010ff2e7819 */ /* 0x000fe40000011605 */
[--C-:B------:R-:W-:Y:S02]  /*0bf0*/  SHF.R.U64 R45, R2, 0x10, R3.reuse ;  /* 0x00000010022d7819 */ /* 0x100fe40000001203 */
[----:B------:R-:W-:Y:S01]  /*0c00*/  SHF.R.U32.HI R44, RZ, 0x10, R3 ;  /* 0x00000010ff2c7819 */ /* 0x000fe20000011603 */
[----:B------:R-:W-:Y:S01]  /*0c10*/  HADD2.F32 R135, -RZ, R4.H0_H0 ;  /* 0x20000004ff877230 */ /* 0x000fe20000004100 */
[----:B------:R-:W-:Y:S01]  /*0c20*/  ISETP.NE.AND P5, PT, RZ, UR6, PT ;  /* 0x00000006ff007c0c */ /* 0x000fe2000bfa5270 */
        /* <DEDUP_REMOVED lines=40> */
[----:B------:R-:W-:Y:S01]  /*0eb0*/  HADD2.F32 R2, -RZ, R45.H0_H0 ;  /* 0x2000002dff027230 */ /* 0x000fe20000004100 */
[----:B--2---:R-:W-:Y:S02]  /*0ec0*/  SHF.R.U64 R203, R204, 0x10, R205 ;  /* 0x00000010cccb7819 */ /* 0x004fe400000012cd */
[----:B----4-:R-:W-:Y:S01]  /*0ed0*/  SHF.R.U64 R187, R130, 0x10, R131 ;  /* 0x0000001082bb7819 */ /* 0x010fe20000001283 */
[----:B------:R-:W-:Y:S01]  /*0ee0*/  HADD2.F32 R188, -RZ, R130.H0_H0 ;  /* 0x20000082ffbc7230 */ /* 0x000fe20000004100 */
[----:B---3--:R-:W-:Y:S01]  /*0ef0*/  SHF.R.U64 R165, R128, 0x10, R129 ;  /* 0x0000001080a57819 */ /* 0x008fe20000001281 */
[----:B------:R-:W-:Y:S01]  /*0f00*/  HADD2.F32 R130, -RZ, R128.H0_H0 ;  /* 0x20000080ff827230 */ /* 0x000fe20000004100 */
[----:B------:R-:W-:Y:S01]  /*0f10*/  SHF.R.U64 R167, R126, 0x10, R127 ;  /* 0x000000107ea77819 */ /* 0x000fe2000000127f */
[----:B------:R-:W-:Y:S01]  /*0f20*/  HADD2.F32 R128, -RZ, R126.H0_H0 ;  /* 0x2000007eff807230 */ /* 0x000fe20000004100 */
[----:B------:R-:W-:Y:S01]  /*0f30*/  SHF.R.U64 R169, R124, 0x10, R125 ;  /* 0x000000107ca97819 */ /* 0x000fe2000000127d */
[----:B------:R-:W-:Y:S01]  /*0f40*/  HADD2.F32 R126, -RZ, R124.H0_H0 ;  /* 0x2000007cff7e7230 */ /* 0x000fe20000004100 */
[----:B------:R-:W-:Y:S01]  /*0f50*/  SHF.R.U64 R171, R122, 0x10, R123 ;  /* 0x000000107aab7819 */ /* 0x000fe2000000127b */
[----:B------:R-:W-:Y:S01]  /*0f60*/  HADD2.F32 R124, -RZ, R122.H0_H0 ;  /* 0x2000007aff7c7230 */ /* 0x000fe20000004100 */
[----:B------:R-:W-:-:S02]  /*0f70*/  SHF.R.U32.HI R51, RZ, 0x10, R205 ;  /* 0x00000010ff337819 */ /* 0x000fc400000116cd */
[----:B------:R-:W-:Y:S01]  /*0f80*/  SHF.R.U64 R173, R120, 0x10, R121 ;  /* 0x0000001078ad7819 */ /* 0x000fe20000001279 */
[----:B------:R-:W-:Y:S01]  /*0f90*/  HADD2.F32 R122, -RZ, R120.H0_H0 ;  /* 0x20000078ff7a7230 */ /* 0x000fe20000004100 */
[--C-:B------:R-:W-:Y:S02]  /*0fa0*/  SHF.R.U64 R199, R200, 0x10, R201.reuse ;  /* 0x00000010c8c77819 */ /* 0x100fe400000012c9 */
[----:B------:R-:W-:Y:S02]  /*0fb0*/  SHF.R.U32.HI R50, RZ, 0x10, R201 ;  /* 0x00000010ff327819 */ /* 0x000fe400000116c9 */
[--C-:B------:R-:W-:Y:S02]  /*0fc0*/  SHF.R.U64 R195, R196, 0x10, R197.reuse ;  /* 0x00000010c4c37819 */ /* 0x100fe400000012c5 */
[----:B------:R-:W-:Y:S02]  /*0fd0*/  SHF.R.U32.HI R49, RZ, 0x10, R197 ;  /* 0x00000010ff317819 */ /* 0x000fe400000116c5 */
[----:B------:R-:W-:-:S02]  /*0fe0*/  SHF.R.U64 R191, R192, 0x10, R193 ;  /* 0x00000010c0bf7819 */ /* 0x000fc400000012c1 */
[----:B------:R-:W-:Y:S01]  /*0ff0*/  SHF.R.U64 R175, R42, 0x10, R43 ;  /* 0x000000102aaf7819 */ /* 0x000fe2000000122b */
[----:B------:R-:W-:Y:S01]  /*1000*/  HADD2.F32 R120, -RZ, R42.H0_H0 ;  /* 0x2000002aff787230 */ /* 0x000fe20000004100 */
[----:B------:R-:W-:Y:S02]  /*1010*/  SHF.R.U32.HI R189, RZ, 0x10, R193 ;  /* 0x00000010ffbd7819 */ /* 0x000fe400000116c1 */
[----:B------:R-:W-:Y:S01]  /*1020*/  SHF.R.U32.HI R164, RZ, 0x10, R131 ;  /* 0x00000010ffa47819 */ /* 0x000fe20000011683 */
[----:B------:R-:W-:Y:S01]  /*1030*/  HADD2.F32 R42, -RZ, R40.H0_H0 ;  /* 0x20000028ff2a7230 */ /* 0x000fe20000004100 */
[----:B------:R-:W-:Y:S02]  /*1040*/  SHF.R.U32.HI R166, RZ, 0x10, R129 ;  /* 0x00000010ffa67819 */ /* 0x000fe40000011681 */
[----:B------:R-:W-:Y:S02]  /*1050*/  SHF.R.U32.HI R168, RZ, 0x10, R127 ;  /* 0x00000010ffa87819 */ /* 0x000fe4000001167f */
[----:B------:R-:W-:-:S02]  /*1060*/  SHF.R.U32.HI R170, RZ, 0x10, R125 ;  /* 0x00000010ffaa7819 */ /* 0x000fc4000001167d */
[----:B------:R-:W-:Y:S02]  /*1070*/  SHF.R.U32.HI R172, RZ, 0x10, R123 ;  /* 0x00000010ffac7819 */ /* 0x000fe4000001167b */
[----:B------:R-:W-:Y:S02]  /*1080*/  SHF.R.U32.HI R174, RZ, 0x10, R121 ;  /* 0x00000010ffae7819 */ /* 0x000fe40000011679 */
[----:B------:R-:W-:Y:S02]  /*1090*/  SHF.R.U32.HI R176, RZ, 0x10, R43 ;  /* 0x00000010ffb07819 */ /* 0x000fe4000001162b */
[--C-:B------:R-:W-:Y:S01]  /*10a0*/  SHF.R.U64 R177, R40, 0x10, R41.reuse ;  /* 0x0000001028b17819 */ /* 0x100fe20000001229 */
[----:B------:R-:W-:Y:S01]  /*10b0*/  HADD2.F32 R40, -RZ, R38.H0_H0 ;  /* 0x20000026ff287230 */ /* 0x000fe20000004100 */
        /* <DEDUP_REMOVED lines=9> */
[----:B------:R-:W-:Y:S02]  /*1150*/  HADD2.F32 R38, -RZ, R36.H0_H0 ;  /* 0x20000024ff267230 */ /* 0x000fe40000004100 */
[----:B------:R-:W-:Y:S01]  /*1160*/  HADD2.F32 R202, -RZ, R205.H0_H0 ;  /* 0x200000cdffca7230 */ /* 0x000fe20000004100 */
[----:B------:R-:W-:Y:S01]  /*1170*/  MOV R205, R0 ;  /* 0x0000000000cd7202 */ /* 0x000fe20000000f00 */
        /* <DEDUP_REMOVED lines=54> */
[----:B------:R-:W-:-:S07]  /*14e0*/  HADD2.F32 R186, -RZ, R186.H0_H0 ;  /* 0x200000baffba7230 */ /* 0x000fce0000004100 */
.L_x_42955:
[----:B------:R-:W0:Y:S01]  /*14f0*/  LDC.64 R116, c[0x0][0x220] ;  /* 0x00008800ff747b82 */ /* 0x000e220000000a00 */
[----:B------:R-:W-:Y:S01]  /*1500*/  ISETP.NE.U32.AND P2, PT, RZ, UR14, PT ;  /* 0x0000000eff007c0c */ /* 0x000fe2000bf45070 */
[----:B-1----:R-:W-:-:S03]  /*1510*/  IMAD R44, R205, UR7, RZ ;  /* 0x00000007cd2c7c24 */ /* 0x002fc6000f8e02ff */
[----:B------:R-:W-:Y:S02]  /*1520*/  ISETP.NE.AND.EX P2, PT, RZ, UR15, PT, P2 ;  /* 0x0000000fff007c0c */ /* 0x000fe4000bf45320 */
[----:B------:R-:W-:-:S04]  /*1530*/  SHF.R.S32.HI R45, RZ, 0x1f, R44 ;  /* 0x0000001fff2d7819 */ /* 0x000fc8000001142c */
[----:B------:R-:W-:-:S04]  /*1540*/  LEA.HI R45, R45, R44, RZ, 0x2 ;  /* 0x0000002c2d2d7211 */ /* 0x000fc800078f10ff */
[----:B------:R-:W-:-:S04]  /*1550*/  LEA.HI.SX32 R222, R45, R206, 0x1e ;  /* 0x000000ce2dde7211 */ /* 0x000fc800078ff2ff */
[C---:B------:R-:W-:Y:S02]  /*1560*/  @P1 LEA R62, P3, R222.reuse, UR12, 0x4 ;  /* 0x0000000cde3e1c11 */ /* 0x040fe4000f8620ff */
[C---:B------:R-:W-:Y:S02]  /*1570*/  @P2 LEA R60, P4, R222.reuse, UR14, 0x4 ;  /* 0x0000000ede3c2c11 */ /* 0x040fe4000f8820ff */
[C---:B------:R-:W-:Y:S01]  /*1580*/  @P1 LEA.HI.X R63, R222.reuse, UR13, RZ, 0x4, P3 ;  /* 0x0000000dde3f1c11 */ /* 0x040fe200098f24ff */
[C---:B0-----:R-:W-:Y:S01]  /*1590*/  IMAD.WIDE.U32 R44, R222.reuse, 0x10, R116 ;  /* 0x00000010de2c7825 */ /* 0x041fe200078e0074 */
[----:B------:R-:W-:-:S03]  /*15a0*/  @P2 LEA.HI.X R61, R222, UR15, RZ, 0x4, P4 ;  /* 0x0000000fde3d2c11 */ /* 0x000fc6000a0f24ff */
[----:B------:R0:W5:Y:S04]  /*15b0*/  @P1 LDG.E.128 R48, desc[UR4][R62.64] ;  /* 0x000000043e301981 */ /* 0x000168000c1e1d00 */
[----:B------:R-:W5:Y:S04]  /*15c0*/  LDG.E.128 R44, desc[UR4][R44.64] ;  /* 0x000000042c2c7981 */ /* 0x000f68000c1e1d00 */
        /* <DEDUP_REMOVED lines=9> */
.L_x_42699:
[----:B-----5:R-:W-:Y:S01]  /*1660*/  FADD.FTZ R44, R52, R44 ;  /* 0x0000002c342c7221 */ /* 0x020fe20000010000 */
[----:B------:R-:W-:Y:S06]  /*1670*/  BRA `(.L_x_42700) ;  /* 0x0000000000087947 */ /* 0x000fec0003800000 */
.L_x_42698:
[----:B-----5:R-:W-:-:S04]  /*1680*/  FADD.FTZ R44, R48, R44 ;  /* 0x0000002c302c7221 */ /* 0x020fc80000010000 */
[----:B------:R-:W-:-:S07]  /*1690*/  @P2 FADD.FTZ R44, R52, R44 ;  /* 0x0000002c342c2221 */ /* 0x000fce0000010000 */
.L_x_42700:
[----:B-----5:R-:W-:-:S07]  /*16a0*/  MOV R56, R44 ;  /* 0x0000002c00387202 */ /* 0x020fce0000000f00 */
.L_x_42701:
[----:B------:R-:W-:Y:S05]  /*16b0*/  @P3 BRA `(.L_x_42702) ;  /* 0x00000000001c3947 */ /* 0x000fea0003800000 */
[----:B------:R-:W-:-:S04]  /*16c0*/  ISETP.NE.U32.AND P4, PT, RZ, UR14, PT ;  /* 0x0000000eff007c0c */ /* 0x000fc8000bf85070 */
[----:B------:R-:W-:-:S13]  /*16d0*/  ISETP.NE.AND.EX P4, PT, RZ, UR15, PT, P4 ;  /* 0x0000000fff007c0c */ /* 0x000fda000bf85340 */
[----:B------:R-:W-:Y:S05]  /*16e0*/  @P4 BRA `(.L_x_42703) ;  /* 0x0000000000084947 */ /* 0x000fea0003800000 */
[----:B------:R-:W-:Y:S05]  /*16f0*/  @P0 BRA `(.L_x_42704) ;  /* 0x0000000000140947 */ /* 0x000fea0003800000 */
[----:B------:R-:W-:Y:S05]  /*1700*/  BRA `(.L_x_42705) ;  /* 0x0000000000147947 */ /* 0x000fea0003800000 */
.L_x_42703:
[----:B-----5:R-:W-:Y:S01]  /*1710*/  FADD.FTZ R45, R53, R45 ;  /* 0x0000002d352d7221 */ /* 0x020fe20000010000 */
[----:B------:R-:W-:Y:S06]  /*1720*/  BRA `(.L_x_42704) ;  /* 0x0000000000087947 */ /* 0x000fec0003800000 */
.L_x_42702:
[----:B-----5:R-:W-:-:S04]  /*1730*/  FADD.FTZ R45, R49, R45 ;  /* 0x0000002d312d7221 */ /* 0x020fc80000010000 */
[----:B------:R-:W-:-:S07]  /*1740*/  @P2 FADD.FTZ R45, R53, R45 ;  /* 0x0000002d352d2221 */ /* 0x000fce0000010000 */
.L_x_42704:
[----:B-----5:R-:W-:-:S07]  /*1750*/  MOV R57, R45 ;  /* 0x0000002d00397202 */ /* 0x020fce0000000f00 */
.L_x_42705:
[----:B------:R-:W-:Y:S05]  /*1760*/  @P3 BRA `(.L_x_42706) ;  /* 0x00000000001c3947 */ /* 0x000fea0003800000 */
[----:B------:R-:W-:-:S04]  /*1770*/  ISETP.NE.U32.AND P4, PT, RZ, UR14, PT ;  /* 0x0000000eff007c0c */ /* 0x000fc8000bf85070 */
[----:B------:R-:W-:-:S13]  /*1780*/  ISETP.NE.AND.EX P4, PT, RZ, UR15, PT, P4 ;  /* 0x0000000fff007c0c */ /* 0x000fda000bf85340 */
[----:B------:R-:W-:Y:S05]  /*1790*/  @P4 BRA `(.L_x_42707) ;  /* 0x0000000000084947 */ /* 0x000fea0003800000 */
[----:B------:R-:W-:Y:S05]  /*17a0*/  @P0 BRA `(.L_x_42708) ;  /* 0x0000000000140947 */ /* 0x000fea0003800000 */
[----:B------:R-:W-:Y:S05]  /*17b0*/  BRA `(.L_x_42709) ;  /* 0x0000000000147947 */ /* 0x000fea0003800000 */
.L_x_42707:
[----:B-----5:R-:W-:Y:S01]  /*17c0*/  FADD.FTZ R46, R54, R46 ;  /* 0x0000002e362e7221 */ /* 0x020fe20000010000 */
[----:B------:R-:W-:Y:S06]  /*17d0*/  BRA `(.L_x_42708) ;  /* 0x0000000000087947 */ /* 0x000fec0003800000 */
.L_x_42706:
[----:B-----5:R-:W-:-:S04]  /*17e0*/  FADD.FTZ R46, R50, R46 ;  /* 0x0000002e322e7221 */ /* 0x020fc80000010000 */
[----:B------:R-:W-:-:S07]  /*17f0*/  @P2 FADD.FTZ R46, R54, R46 ;  /* 0x0000002e362e2221 */ /* 0x000fce0000010000 */
.L_x_42708:
[----:B-----5:R-:W-:-:S07]  /*1800*/  MOV R58, R46 ;  /* 0x0000002e003a7202 */ /* 0x020fce0000000f00 */
.L_x_42709:
[----:B------:R-:W-:Y:S05]  /*1810*/  @P3 BRA `(.L_x_42710) ;  /* 0x00000000001c3947 */ /* 0x000fea0003800000 */
[----:B------:R-:W-:-:S04]  /*1820*/  ISETP.NE.U32.AND P4, PT, RZ, UR14, PT ;  /* 0x0000000eff007c0c */ /* 0x000fc8000bf85070 */
[----:B------:R-:W-:-:S13]  /*1830*/  ISETP.NE.AND.EX P4, PT, RZ, UR15, PT, P4 ;  /* 0x0000000fff007c0c */ /* 0x000fda000bf85340 */
[----:B------:R-:W-:Y:S05]  /*1840*/  @P4 BRA `(.L_x_42711) ;  /* 0x0000000000084947 */ /* 0x000fea0003800000 */
[----:B------:R-:W-:Y:S05]  /*1850*/  @P0 BRA `(.L_x_42712) ;  /* 0x0000000000140947 */ /* 0x000fea0003800000 */
[----:B------:R-:W-:Y:S05]  /*1860*/  BRA `(.L_x_42713) ;  /* 0x0000000000147947 */ /* 0x000fea0003800000 */
.L_x_42711:
[----:B-----5:R-:W-:Y:S01]  /*1870*/  FADD.FTZ R47, R55, R47 ;  /* 0x0000002f372f7221 */ /* 0x020fe20000010000 */
[----:B------:R-:W-:Y:S06]  /*1880*/  BRA `(.L_x_42712) ;  /* 0x0000000000087947 */ /* 0x000fec0003800000 */
.L_x_42710:
[----:B-----5:R-:W-:-:S04]  /*1890*/  FADD.FTZ R47, R51, R47 ;  /* 0x0000002f332f7221 */ /* 0x020fc80000010000 */
[----:B------:R-:W-:-:S07]  /*18a0*/  @P2 FADD.FTZ R47, R55, R47 ;  /* 0x0000002f372f2221 */ /* 0x000fce0000010000 */
.L_x_42712:
[----:B-----5:R-:W-:-:S07]  /*18b0*/  MOV R59, R47 ;  /* 0x0000002f003b7202 */ /* 0x020fce0000000f00 */
.L_x_42713:
        /* <DEDUP_REMOVED lines=12> */
[----:B0-----:R1:W5:Y:S01]  /*1980*/  LDG.E.128 R60, desc[UR4][R66.64] ;  /* 0x00000004423c7981 */ /* 0x001362000c1e1d00 */
[----:B------:R-:W-:Y:S05]  /*1990*/  @P3 BRA `(.L_x_42714) ;  /* 0x00000000001c3947 */ /* 0x000fea0003800000 */
[----:B------:R-:W-:-:S04]  /*19a0*/  ISETP.NE.U32.AND P4, PT, RZ, UR14, PT ;  /* 0x0000000eff007c0c */ /* 0x000fc8000bf85070 */
[----:B------:R-:W-:-:S13]  /*19b0*/  ISETP.NE.AND.EX P4, PT, RZ, UR15, PT, P4 ;  /* 0x0000000fff007c0c */ /* 0x000fda000bf85340 */
[----:B------:R-:W-:Y:S05]  /*19c0*/  @P4 BRA `(.L_x_42715) ;  /* 0x0000000000084947 */ /* 0x000fea0003800000 */
[----:B------:R-:W-:Y:S05]  /*19d0*/  @P0 BRA `(.L_x_42716) ;  /* 0x0000000000140947 */ /* 0x000fea0003800000 */
[----:B------:R-:W-:Y:S05]  /*19e0*/  BRA `(.L_x_42717) ;  /* 0x0000000000147947 */ /* 0x000fea0003800000 */
.L_x_42715:
[----:B-----5:R-:W-:Y:S01]  /*19f0*/  FADD.FTZ R60, R52, R60 ;  /* 0x0000003c343c7221 */ /* 0x020fe20000010000 */
[----:B------:R-:W-:Y:S06]  /*1a00*/  BRA `(.L_x_42716) ;  /* 0x0000000000087947 */ /* 0x000fec0003800000 */
.L_x_42714:
[----:B-----5:R-:W-:-:S04]  /*1a10*/  FADD.FTZ R60, R48, R60 ;  /* 0x0000003c303c7221 */ /* 0x020fc80000010000 */
[----:B------:R-:W-:-:S07]  /*1a20*/  @P2 FADD.FTZ R60, R52, R60 ;  /* 0x0000003c343c2221 */ /* 0x000fce0000010000 */
.L_x_42716:
[----:B-----5:R-:W-:-:S07]  /*1a30*/  MOV R56, R60 ;  /* 0x0000003c00387202 */ /* 0x020fce0000000f00 */
.L_x_42717:
[----:B------:R-:W-:Y:S05]  /*1a40*/  @P3 BRA `(.L_x_42718) ;  /* 0x00000000001c3947 */ /* 0x000fea0003800000 */
[----:B------:R-:W-:-:S04]  /*1a50*/  ISETP.NE.U32.AND P4, PT, RZ, UR14, PT ;  /* 0x0000000eff007c0c */ /* 0x000fc8000bf85070 */
[----:B------:R-:W-:-:S13]  /*1a60*/  ISETP.NE.AND.EX P4, PT, RZ, UR15, PT, P4 ;  /* 0x0000000fff007c0c */ /* 0x000fda000bf85340 */
[----:B------:R-:W-:Y:S05]  /*1a70*/  @P4 BRA `(.L_x_42719) ;  /* 0x0000000000084947 */ /* 0x000fea0003800000 */
[----:B------:R-:W-:Y:S05]  /*1a80*/  @P0 BRA `(.L_x_42720) ;  /* 0x0000000000140947 */ /* 0x000fea0003800000 */
[----:B------:R-:W-:Y:S05]  /*1a90*/  BRA `(.L_x_42721) ;  /* 0x0000000000147947 */ /* 0x000fea0003800000 */
.L_x_42719:
[----:B-----5:R-:W-:Y:S01]  /*1aa0*/  FADD.FTZ R61, R53, R61 ;  /* 0x0000003d353d7221 */ /* 0x020fe20000010000 */
[----:B------:R-:W-:Y:S06]  /*1ab0*/  BRA `(.L_x_42720) ;  /* 0x0000000000087947 */ /* 0x000fec0003800000 */
.L_x_42718:
[----:B-----5:R-:W-:-:S04]  /*1ac0*/  FADD.FTZ R61, R49, R61 ;  /* 0x0000003d313d7221 */ /* 0x020fc80000010000 */
[----:B------:R-:W-:-:S07]  /*1ad0*/  @P2 FADD.FTZ R61, R53, R61 ;  /* 0x0000003d353d2221 */ /* 0x000fce0000010000 */
.L_x_42720:
[----:B-----5:R-:W-:-:S07]  /*1ae0*/  MOV R57, R61 ;  /* 0x0000003d00397202 */ /* 0x020fce0000000f00 */
.L_x_42721:
[----:B------:R-:W-:Y:S05]  /*1af0*/  @P3 BRA `(.L_x_42722) ;  /* 0x00000000001c3947 */ /* 0x000fea0003800000 */
[----:B------:R-:W-:-:S04]  /*1b00*/  ISETP.NE.U32.AND P4, PT, RZ, UR14, PT ;  /* 0x0000000eff007c0c */ /* 0x000fc8000bf85070 */
[----:B------:R-:W-:-:S13]  /*1b10*/  ISETP.NE.AND.EX P4, PT, RZ, UR15, PT, P4 ;  /* 0x0000000fff007c0c */ /* 0x000fda000bf85340 */
[----:B------:R-:W-:Y:S05]  /*1b20*/  @P4 BRA `(.L_x_42723) ;  /* 0x0000000000084947 */ /* 0x000fea0003800000 */
[----:B------:R-:W-:Y:S05]  /*1b30*/  @P0 BRA `(.L_x_42724) ;  /* 0x0000000000140947 */ /* 0x000fea0003800000 */
[----:B------:R-:W-:Y:S05]  /*1b40*/  BRA `(.L_x_42725) ;  /* 0x0000000000147947 */ /* 0x000fea0003800000 */
.L_x_42723:
[----:B-1---5:R-:W-:Y:S01]  /*1b50*/  FADD.FTZ R62, R54, R62 ;  /* 0x0000003e363e7221 */ /* 0x022fe20000010000 */
[----:B------:R-:W-:Y:S06]  /*1b60*/  BRA `(.L_x_42724) ;  /* 0x0000000000087947 */ /* 0x000fec0003800000 */
.L_x_42722:
[----:B-1---5:R-:W-:-:S04]  /*1b70*/  FADD.FTZ R62, R50, R62 ;  /* 0x0000003e323e7221 */ /* 0x022fc80000010000 */
[----:B------:R-:W-:-:S07]  /*1b80*/  @P2 FADD.FTZ R62, R54, R62 ;  /* 0x0000003e363e2221 */ /* 0x000fce0000010000 */
.L_x_42724:
[----:B-----5:R-:W-:-:S07]  /*1b90*/  MOV R58, R62 ;  /* 0x0000003e003a7202 */ /* 0x020fce0000000f00 */
.L_x_42725:
[----:B------:R-:W-:Y:S05]  /*1ba0*/  @P3 BRA `(.L_x_42726) ;  /* 0x00000000001c3947 */ /* 0x000fea0003800000 */
[----:B------:R-:W-:-:S04]  /*1bb0*/  ISETP.NE.U32.AND P4, PT, RZ, UR14, PT ;  /* 0x0000000eff007c0c */ /* 0x000fc8000bf85070 */
[----:B------:R-:W-:-:S13]  /*1bc0*/  ISETP.NE.AND.EX P4, PT, RZ, UR15, PT, P4 ;  /* 0x0000000fff007c0c */ /* 0x000fda000bf85340 */
[----:B------:R-:W-:Y:S05]  /*1bd0*/  @P4 BRA `(.L_x_42727) ;  /* 0x0000000000084947 */ /* 0x000fea0003800000 */
[----:B------:R-:W-:Y:S05]  /*1be0*/  @P0 BRA `(.L_x_42728) ;  /* 0x0000000000140947 */ /* 0x000fea0003800000 */
[----:B------:R-:W-:Y:S05]  /*1bf0*/  BRA `(.L_x_42729) ;  /* 0x0000000000147947 */ /* 0x000fea0003800000 */
.L_x_42727:
[----:B-1---5:R-:W-:Y:S01]  /*1c00*/  FADD.FTZ R63, R55, R63 ;  /* 0x0000003f373f7221 */ /* 0x022fe20000010000 */
[----:B------:R-:W-:Y:S06]  /*1c10*/  BRA `(.L_x_42728) ;  /* 0x0000000000087947 */ /* 0x000fec0003800000 */
.L_x_42726:
[----:B-1---5:R-:W-:-:S04]  /*1c20*/  FADD.FTZ R63, R51, R63 ;  /* 0x0000003f333f7221 */ /* 0x022fc80000010000 */
[----:B------:R-:W-:-:S07]  /*1c30*/  @P2 FADD.FTZ R63, R55, R63 ;  /* 0x0000003f373f2221 */ /* 0x000fce0000010000 */
.L_x_42728:
[----:B-----5:R-:W-:-:S07]  /*1c40*/  MOV R59, R63 ;  /* 0x0000003f003b7202 */ /* 0x020fce0000000f00 */
.L_x_42729:
[----:B------:R-:W0:Y:S01]  /*1c50*/  @P0 LDC.64 R70, c[0x0][0x238] ;  /* 0x00008e00ff460b82 */ /* 0x000e220000000a00 */
[----:B------:R-:W-:-:S05]  /*1c60*/  IADD3 R216, R222, 0x40, RZ ;  /* 0x00000040ded87810 */ /* 0x000fca0007ffe0ff */
[----:B------:R-:W-:Y:S02]  /*1c70*/  IMAD.WIDE.U32 R68, R216, 0x10, R116 ;  /* 0x00000010d8447825 */ /* 0x000fe400078e0074 */
[----:B-1----:R-:W1:Y:S08]  /*1c80*/  @P1 LDC.64 R66, c[0x0][0x228] ;  /* 0x00008a00ff421b82 */ /* 0x002e700000000a00 */
[----:B------:R-:W2:Y:S01]  /*1c90*/  @P2 LDC.64 R64, c[0x0][0x230] ;  /* 0x00008c00ff402b82 */ /* 0x000ea20000000a00 */
[----:B0-----:R-:W-:-:S05]  /*1ca0*/  @P0 IMAD.WIDE.U32 R70, R207, 0x10, R70 ;  /* 0x00000010cf460825 */ /* 0x001fca00078e0046 */
[----:B------:R0:W-:Y:S01]  /*1cb0*/  @P0 STG.E.128 desc[UR4][R70.64], R56 ;  /* 0x0000003846000986 */ /* 0x0001e2000c101d04 */
[----:B-1----:R-:W-:-:S05]  /*1cc0*/  @P1 IMAD.WIDE.U32 R66, R216, 0x10, R66 ;  /* 0x00000010d8421825 */ /* 0x002fca00078e0042 */
[----:B-----5:R0:W5:Y:S01]  /*1cd0*/  @P1 LDG.E.128 R48, desc[UR4][R66.64] ;  /* 0x0000000442301981 */ /* 0x020162000c1e1d00 */
[----:B--2---:R-:W-:-:S05]  /*1ce0*/  @P2 IMAD.WIDE.U32 R64, R216, 0x10, R64 ;  /* 0x00000010d8402825 */ /* 0x004fca00078e0040 */
[----:B------:R0:W5:Y:S04]  /*1cf0*/  @P2 LDG.E.128 R52, desc[UR4][R64.64] ;  /* 0x0000000440342981 */ /* 0x000168000c1e1d00 */
[----:B------:R0:W5:Y:S01]  /*1d00*/  LDG.E.128 R64, desc[UR4][R68.64] ;  /* 0x0000000444407981 */ /* 0x000162000c1e1d00 */
[----:B------:R-:W-:Y:S05]  /*1d10*/  @P3 BRA `(.L_x_42730) ;  /* 0x00000000001c3947 */ /* 0x000fea0003800000 */
[----:B------:R-:W-:-:S04]  /*1d20*/  ISETP.NE.U32.AND P4, PT, RZ, UR14, PT ;  /* 0x0000000eff007c0c */ /* 0x000fc8000bf85070 */
[----:B------:R-:W-:-:S13]  /*1d30*/  ISETP.NE.AND.EX P4, PT, RZ, UR15, PT, P4 ;  /* 0x0000000fff007c0c */ /* 0x000fda000bf85340 */
[----:B------:R-:W-:Y:S05]  /*1d40*/  @P4 BRA `(.L_x_42731) ;  /* 0x0000000000084947 */ /* 0x000fea0003800000 */
[----:B------:R-:W-:Y:S05]  /*1d50*/  @P0 BRA `(.L_x_42732) ;  /* 0x0000000000140947 */ /* 0x000fea0003800000 */
[----:B------:R-:W-:Y:S05]  /*1d60*/  BRA `(.L_x_42733) ;  /* 0x0000000000147947 */ /* 0x000fea0003800000 */
.L_x_42731:
[----:B0----5:R-:W-:Y:S01]  /*1d70*/  FADD.FTZ R64, R52, R64 ;  /* 0x0000004034407221 */ /* 0x021fe20000010000 */
[----:B------:R-:W-:Y:S06]  /*1d80*/  BRA `(.L_x_42732) ;  /* 0x0000000000087947 */ /* 0x000fec0003800000 */
.L_x_42730:
[----:B0----5:R-:W-:-:S04]  /*1d90*/  FADD.FTZ R64, R48, R64 ;  /* 0x0000004030407221 */ /* 0x021fc80000010000 */
[----:B------:R-:W-:-:S07]  /*1da0*/  @P2 FADD.FTZ R64, R52, R64 ;  /* 0x0000004034402221 */ /* 0x000fce0000010000 */
.L_x_42732:
[----:B0----5:R-:W-:-:S07]  /*1db0*/  MOV R56, R64 ;  /* 0x0000004000387202 */ /* 0x021fce0000000f00 */
.L_x_42733:
[----:B------:R-:W-:Y:S05]  /*1dc0*/  @P3 BRA `(.L_x_42734) ;  /* 0x00000000001c3947 */ /* 0x000fea0003800000 */
[----:B------:R-:W-:-:S04]  /*1dd0*/  ISETP.NE.U32.AND P4, PT, RZ, UR14, PT ;  /* 0x0000000eff007c0c */ /* 0x000fc8000bf85070 */
[----:B------:R-:W-:-:S13]  /*1de0*/  ISETP.NE.AND.EX P4, PT, RZ, UR15, PT, P4 ;  /* 0x0000000fff007c0c */ /* 0x000fda000bf85340 */
[----:B------:R-:W-:Y:S05]  /*1df0*/  @P4 BRA `(.L_x_42735) ;  /* 0x0000000000084947 */ /* 0x000fea0003800000 */
[----:B------:R-:W-:Y:S05]  /*1e00*/  @P0 BRA `(.L_x_42736) ;  /* 0x0000000000140947 */ /* 0x000fea0003800000 */
[----:B------:R-:W-:Y:S05]  /*1e10*/  BRA `(.L_x_42737) ;  /* 0x0000000000147947 */ /* 0x000fea0003800000 */
.L_x_42735:
[----:B0----5:R-:W-:Y:S01]  /*1e20*/  FADD.FTZ R65, R53, R65 ;  /* 0x0000004135417221 */ /* 0x021fe20000010000 */
[----:B------:R-:W-:Y:S06]  /*1e30*/  BRA `(.L_x_42736) ;  /* 0x0000000000087947 */ /* 0x000fec0003800000 */
.L_x_42734:
[----:B0----5:R-:W-:-:S04]  /*1e40*/  FADD.FTZ R65, R49, R65 ;  /* 0x0000004131417221 */ /* 0x021fc80000010000 */
[----:B------:R-:W-:-:S07]  /*1e50*/  @P2 FADD.FTZ R65, R53, R65 ;  /* 0x0000004135412221 */ /* 0x000fce0000010000 */
.L_x_42736:
[----:B0----5:R-:W-:-:S07]  /*1e60*/  MOV R57, R65 ;  /* 0x0000004100397202 */ /* 0x021fce0000000f00 */
.L_x_42737:
[----:B------:R-:W-:Y:S05]  /*1e70*/  @P3 BRA `(.L_x_42738) ;  /* 0x00000000001c3947 */ /* 0x000fea0003800000 */
[----:B------:R-:W-:-:S04]  /*1e80*/  ISETP.NE.U32.AND P4, PT, RZ, UR14, PT ;  /* 0x0000000eff007c0c */ /* 0x000fc8000bf85070 */
[----:B------:R-:W-:-:S13]  /*1e90*/  ISETP.NE.AND.EX P4, PT, RZ, UR15, PT, P4 ;  /* 0x0000000fff007c0c */ /* 0x000fda000bf85340 */
[----:B------:R-:W-:Y:S05]  /*1ea0*/  @P4 BRA `(.L_x_42739) ;  /* 0x0000000000084947 */ /* 0x000fea0003800000 */
[----:B------:R-:W-:Y:S05]  /*1eb0*/  @P0 BRA `(.L_x_42740) ;  /* 0x0000000000140947 */ /* 0x000fea0003800000 */
[----:B------:R-:W-:Y:S05]  /*1ec0*/  BRA `(.L_x_42741) ;  /* 0x0000000000147947 */ /* 0x000fea0003800000 */
.L_x_42739:
[----:B0----5:R-:W-:Y:S01]  /*1ed0*/  FADD.FTZ R66, R54, R66 ;  /* 0x0000004236427221 */ /* 0x021fe20000010000 */
[----:B------:R-:W-:Y:S06]  /*1ee0*/  BRA `(.L_x_42740) ;  /* 0x0000000000087947 */ /* 0x000fec0003800000 */
.L_x_42738:
[----:B0----5:R-:W-:-:S04]  /*1ef0*/  FADD.FTZ R66, R50, R66 ;  /* 0x0000004232427221 */ /* 0x021fc80000010000 */
[----:B------:R-:W-:-:S07]  /*1f00*/  @P2 FADD.FTZ R66, R54, R66 ;  /* 0x0000004236422221 */ /* 0x000fce0000010000 */
.L_x_42740:
[----:B0----5:R-:W-:-:S07]  /*1f10*/  MOV R58, R66 ;  /* 0x00000042003a7202 */ /* 0x021fce0000000f00 */
.L_x_42741:
[----:B------:R-:W-:Y:S05]  /*1f20*/  @P3 BRA `(.L_x_42742) ;  /* 0x00000000001c3947 */ /* 0x000fea0003800000 */
[----:B------:R-:W-:-:S04]  /*1f30*/  ISETP.NE.U32.AND P4, PT, RZ, UR14, PT ;  /* 0x0000000eff007c0c */ /* 0x000fc8000bf85070 */
[----:B------:R-:W-:-:S13]  /*1f40*/  ISETP.NE.AND.EX P4, PT, RZ, UR15, PT, P4 ;  /* 0x0000000fff007c0c */ /* 0x000fda000bf85340 */
[----:B------:R-:W-:Y:S05]  /*1f50*/  @P4 BRA `(.L_x_42743) ;  /* 0x0000000000084947 */ /* 0x000fea0003800000 */
[----:B------:R-:W-:Y:S05]  /*1f60*/  @P0 BRA `(.L_x_42744) ;  /* 0x0000000000140947 */ /* 0x000fea0003800000 */
[----:B------:R-:W-:Y:S05]  /*1f70*/  BRA `(.L_x_42745) ;  /* 0x0000000000147947 */ /* 0x000fea0003800000 */
.L_x_42743:
[----:B0----5:R-:W-:Y:S01]  /*1f80*/  FADD.FTZ R67, R55, R67 ;  /* 0x0000004337437221 */ /* 0x021fe20000010000 */
[----:B------:R-:W-:Y:S06]  /*1f90*/  BRA `(.L_x_42744) ;  /* 0x0000000000087947 */ /* 0x000fec0003800000 */
.L_x_42742:
[----:B0----5:R-:W-:-:S04]  /*1fa0*/  FADD.FTZ R67, R51, R67 ;  /* 0x0000004333437221 */ /* 0x021fc80000010000 */
[----:B------:R-:W-:-:S07]  /*1fb0*/  @P2 FADD.FTZ R67, R55, R67 ;  /* 0x0000004337432221 */ /* 0x000fce0000010000 */
.L_x_42744:
[----:B0----5:R-:W-:-:S07]  /*1fc0*/  MOV R59, R67 ;  /* 0x00000043003b7202 */ /* 0x021fce0000000f00 */
.L_x_42745:
[----:B------:R-:W1:Y:S01]  /*1fd0*/  @P0 LDC.64 R74, c[0x0][0x238] ;  /* 0x00008e00ff4a0b82 */ /* 0x000e620000000a00 */
[----:B------:R-:W-:-:S05]  /*1fe0*/  IADD3 R220, R222, 0x60, RZ ;  /* 0x00000060dedc7810 */ /* 0x000fca0007ffe0ff */
[----:B------:R-:W-:Y:S02]  /*1ff0*/  IMAD.WIDE.U32 R72, R220, 0x10, R116 ;  /* 0x00000010dc487825 */ /* 0x000fe400078e0074 */
[----:B0-----:R-:W0:Y:S08]  /*2000*/  @P1 LDC.64 R70, c[0x0][0x228] ;  /* 0x00008a00ff461b82 */ /* 0x001e300000000a00 */
[----:B------:R-:W2:Y:S01]  /*2010*/  @P2 LDC.64 R68, c[0x0][0x230] ;  /* 0x00008c00ff442b82 */ /* 0x000ea20000000a00 */
[----:B-1----:R-:W-:-:S05]  /*2020*/  @P0 IMAD.WIDE.U32 R74, R216, 0x10, R74 ;  /* 0x00000010d84a0825 */ /* 0x002fca00078e004a */
[----:B------:R1:W-:Y:S01]  /*2030*/  @P0 STG.E.128 desc[UR4][R74.64], R56 ;  /* 0x000000384a000986 */ /* 0x0003e2000c101d04 */
[----:B0-----:R-:W-:-:S05]  /*2040*/  @P1 IMAD.WIDE.U32 R70, R220, 0x10, R70 ;  /* 0x00000010dc461825 */ /* 0x001fca00078e0046 */
        /* <DEDUP_REMOVED lines=10> */
.L_x_42747:
[----:B-1---5:R-:W-:Y:S01]  /*20f0*/  FADD.FTZ R68, R52, R68 ;  /* 0x0000004434447221 */ /* 0x022fe20000010000 */
[----:B------:R-:W-:Y:S06]  /*2100*/  BRA `(.L_x_42748) ;  /* 0x0000000000087947 */ /* 0x000fec0003800000 */
.L_x_42746:
[----:B-1---5:R-:W-:-:S04]  /*2110*/  FADD.FTZ R68, R48, R68 ;  /* 0x0000004430447221 */ /* 0x022fc80000010000 */
[----:B------:R-:W-:-:S07]  /*2120*/  @P2 FADD.FTZ R68, R52, R68 ;  /* 0x0000004434442221 */ /* 0x000fce0000010000 */
.L_x_42748:
[----:B-1---5:R-:W-:-:S07]  /*2130*/  MOV R56, R68 ;  /* 0x0000004400387202 */ /* 0x022fce0000000f00 */
.L_x_42749:
[----:B------:R-:W-:Y:S05]  /*2140*/  @P3 BRA `(.L_x_42750) ;  /* 0x00000000001c3947 */ /* 0x000fea0003800000 */
[----:B------:R-:W-:-:S04]  /*2150*/  ISETP.NE.U32.AND P4, PT, RZ, UR14, PT ;  /* 0x0000000eff007c0c */ /* 0x000fc8000bf85070 */
[----:B------:R-:W-:-:S13]  /*2160*/  ISETP.NE.AND.EX P4, PT, RZ, UR15, PT, P4 ;  /* 0x0000000fff007c0c */ /* 0x000fda000bf85340 */
[----:B------:R-:W-:Y:S05]  /*2170*/  @P4 BRA `(.L_x_42751) ;  /* 0x0000000000084947 */ /* 0x000fea0003800000 */
[----:B------:R-:W-:Y:S05]  /*2180*/  @P0 BRA `(.L_x_42752) ;  /* 0x0000000000140947 */ /* 0x000fea0003800000 */
[----:B------:R-:W-:Y:S05]  /*2190*/  BRA `(.L_x_42753) ;  /* 0x0000000000147947 */ /* 0x000fea0003800000 */
.L_x_42751:
[----:B-1---5:R-:W-:Y:S01]  /*21a0*/  FADD.FTZ R69, R53, R69 ;  /* 0x0000004535457221 */ /* 0x022fe20000010000 */
[----:B------:R-:W-:Y:S06]  /*21b0*/  BRA `(.L_x_42752) ;  /* 0x0000000000087947 */ /* 0x000fec0003800000 */
.L_x_42750:
[----:B-1---5:R-:W-:-:S04]  /*21c0*/  FADD.FTZ R69, R49, R69 ;  /* 0x0000004531457221 */ /* 0x022fc80000010000 */
[----:B------:R-:W-:-:S07]  /*21d0*/  @P2 FADD.FTZ R69, R53, R69 ;  /* 0x0000004535452221 */ /* 0x000fce0000010000 */
.L_x_42752:
[----:B-1---5:R-:W-:-:S07]  /*21e0*/  MOV R57, R69 ;  /* 0x0000004500397202 */ /* 0x022fce0000000f00 */
.L_x_42753:
[----:B------:R-:W-:Y:S05]  /*21f0*/  @P3 BRA `(.L_x_42754) ;  /* 0x00000000001c3947 */ /* 0x000fea0003800000 */
[----:B------:R-:W-:-:S04]  /*2200*/  ISETP.NE.U32.AND P4, PT, RZ, UR14, PT ;  /* 0x0000000eff007c0c */ /* 0x000fc8000bf85070 */
[----:B------:R-:W-:-:S13]  /*2210*/  ISETP.NE.AND.EX P4, PT, RZ, UR15, PT, P4 ;  /* 0x0000000fff007c0c */ /* 0x000fda000bf85340 */
[----:B------:R-:W-:Y:S05]  /*2220*/  @P4 BRA `(.L_x_42755) ;  /* 0x0000000000084947 */ /* 0x000fea0003800000 */
[----:B------:R-:W-:Y:S05]  /*2230*/  @P0 BRA `(.L_x_42756) ;  /* 0x0000000000140947 */ /* 0x000fea0003800000 */
[----:B------:R-:W-:Y:S05]  /*2240*/  BRA `(.L_x_42757) ;  /* 0x0000000000147947 */ /* 0x000fea0003800000 */
.L_x_42755:
[----:B-1---5:R-:W-:Y:S01]  /*2250*/  FADD.FTZ R70, R54, R70 ;  /* 0x0000004636467221 */ /* 0x022fe20000010000 */
[----:B------:R-:W-:Y:S06]  /*2260*/  BRA `(.L_x_42756) ;  /* 0x0000000000087947 */ /* 0x000fec0003800000 */
.L_x_42754:
[----:B-1---5:R-:W-:-:S04]  /*2270*/  FADD.FTZ R70, R50, R70 ;  /* 0x0000004632467221 */ /* 0x022fc80000010000 */
[----:B------:R-:W-:-:S07]  /*2280*/  @P2 FADD.FTZ R70, R54, R70 ;  /* 0x0000004636462221 */ /* 0x000fce0000010000 */
.L_x_42756:
[----:B-1---5:R-:W-:-:S07]  /*2290*/  MOV R58, R70 ;  /* 0x00000046003a7202 */ /* 0x022fce0000000f00 */
.L_x_42757:
[----:B------:R-:W-:Y:S05]  /*22a0*/  @P3 BRA `(.L_x_42758) ;  /* 0x00000000001c3947 */ /* 0x000fea0003800000 */
[----:B------:R-:W-:-:S04]  /*22b0*/  ISETP.NE.U32.AND P4, PT, RZ, UR14, PT ;  /* 0x0000000eff007c0c */ /* 0x000fc8000bf85070 */
[----:B------:R-:W-:-:S13]  /*22c0*/  ISETP.NE.AND.EX P4, PT, RZ, UR15, PT, P4 ;  /* 0x0000000fff007c0c */ /* 0x000fda000bf85340 */
[----:B------:R-:W-:Y:S05]  /*22d0*/  @P4 BRA `(.L_x_42759) ;  /* 0x0000000000084947 */ /* 0x000fea0003800000 */
[----:B------:R-:W-:Y:S05]  /*22e0*/  @P0 BRA `(.L_x_42760) ;  /* 0x0000000000140947 */ /* 0x000fea0003800000 */
[----:B------:R-:W-:Y:S05]  /*22f0*/  BRA `(.L_x_42761) ;  /* 0x0000000000147947 */ /* 0x000fea0003800000 */
.L_x_42759:
[----:B-1---5:R-:W-:Y:S01]  /*2300*/  FADD.FTZ R71, R55, R71 ;  /* 0x0000004737477221 */ /* 0x022fe20000010000 */
[----:B------:R-:W-:Y:S06]  /*2310*/  BRA `(.L_x_42760) ;  /* 0x0000000000087947 */ /* 0x000fec0003800000 */
.L_x_42758:
[----:B-1---5:R-:W-:-:S04]  /*2320*/  FADD.FTZ R71, R51, R71 ;  /* 0x0000004733477221 */ /* 0x022fc80000010000 */
[----:B------:R-:W-:-:S07]  /*2330*/  @P2 FADD.FTZ R71, R55, R71 ;  /* 0x0000004737472221 */ /* 0x000fce0000010000 */
.L_x_42760:
[----:B-1---5:R-:W-:-:S07]  /*2340*/  MOV R59, R71 ;  /* 0x00000047003b7202 */ /* 0x022fce0000000f00 */
.L_x_42761:
        /* <DEDUP_REMOVED lines=18> */
.L_x_42763:
[----:B0----5:R-:W-:Y:S01]  /*2470*/  FADD.FTZ R72, R52, R72 ;  /* 0x0000004834487221 */ /* 0x021fe20000010000 */
[----:B------:R-:W-:Y:S06]  /*2480*/  BRA `(.L_x_42764) ;  /* 0x0000000000087947 */ /* 0x000fec0003800000 */
.L_x_42762:
[----:B0----5:R-:W-:-:S04]  /*2490*/  FADD.FTZ R72, R48, R72 ;  /* 0x0000004830487221 */ /* 0x021fc80000010000 */
[----:B------:R-:W-:-:S07]  /*24a0*/  @P2 FADD.FTZ R72, R52, R72 ;  /* 0x0000004834482221 */ /* 0x000fce0000010000 */
.L_x_42764:
[----:B0----5:R-:W-:-:S07]  /*24b0*/  MOV R56, R72 ;  /* 0x0000004800387202 */ /* 0x021fce0000000f00 */
.L_x_42765:
[----:B------:R-:W-:Y:S05]  /*24c0*/  @P3 BRA `(.L_x_42766) ;  /* 0x00000000001c3947 */ /* 0x000fea0003800000 */
[----:B------:R-:W-:-:S04]  /*24d0*/  ISETP.NE.U32.AND P4, PT, RZ, UR14, PT ;  /* 0x0000000eff007c0c */ /* 0x000fc8000bf85070 */
[----:B------:R-:W-:-:S13]  /*24e0*/  ISETP.NE.AND.EX P4, PT, RZ, UR15, PT, P4 ;  /* 0x0000000fff007c0c */ /* 0x000fda000bf85340 */
[----:B------:R-:W-:Y:S05]  /*24f0*/  @P4 BRA `(.L_x_42767) ;  /* 0x0000000000084947 */ /* 0x000fea0003800000 */
[----:B------:R-:W-:Y:S05]  /*2500*/  @P0 BRA `(.L_x_42768) ;  /* 0x0000000000140947 */ /* 0x000fea0003800000 */
[----:B------:R-:W-:Y:S05]  /*2510*/  BRA `(.L_x_42769) ;  /* 0x0000000000147947 */ /* 0x000fea0003800000 */
.L_x_42767:
[----:B0----5:R-:W-:Y:S01]  /*2520*/  FADD.FTZ R73, R53, R73 ;  /* 0x0000004935497221 */ /* 0x021fe20000010000 */
[----:B------:R-:W-:Y:S06]  /*2530*/  BRA `(.L_x_42768) ;  /* 0x0000000000087947 */ /* 0x000fec0003800000 */
.L_x_42766:
[----:B0----5:R-:W-:-:S04]  /*2540*/  FADD.FTZ R73, R49, R73 ;  /* 0x0000004931497221 */ /* 0x021fc80000010000 */
[----:B------:R-:W-:-:S07]  /*2550*/  @P2 FADD.FTZ R73, R53, R73 ;  /* 0x0000004935492221 */ /* 0x000fce0000010000 */
.L_x_42768:
[----:B0----5:R-:W-:-:S07]  /*2560*/  MOV R57, R73 ;  /* 0x0000004900397202 */ /* 0x021fce0000000f00 */
.L_x_42769:
[----:B------:R-:W-:Y:S05]  /*2570*/  @P3 BRA `(.L_x_42770) ;  /* 0x00000000001c3947 */ /* 0x000fea0003800000 */
[----:B------:R-:W-:-:S04]  /*2580*/  ISETP.NE.U32.AND P4, PT, RZ, UR14, PT ;  /* 0x0000000eff007c0c */ /* 0x000fc8000bf85070 */
[----:B------:R-:W-:-:S13]  /*2590*/  ISETP.NE.AND.EX P4, PT, RZ, UR15, PT, P4 ;  /* 0x0000000fff007c0c */ /* 0x000fda000bf85340 */
[----:B------:R-:W-:Y:S05]  /*25a0*/  @P4 BRA `(.L_x_42771) ;  /* 0x0000000000084947 */ /* 0x000fea0003800000 */
[----:B------:R-:W-:Y:S05]  /*25b0*/  @P0 BRA `(.L_x_42772) ;  /* 0x0000000000140947 */ /* 0x000fea0003800000 */
[----:B------:R-:W-:Y:S05]  /*25c0*/  BRA `(.L_x_42773) ;  /* 0x0000000000147947 */ /* 0x000fea0003800000 */
.L_x_42771:
[----:B0----5:R-:W-:Y:S01]  /*25d0*/  FADD.FTZ R74, R54, R74 ;  /* 0x0000004a364a7221 */ /* 0x021fe20000010000 */
[----:B------:R-:W-:Y:S06]  /*25e0*/  BRA `(.L_x_42772) ;  /* 0x0000000000087947 */ /* 0x000fec0003800000 */
.L_x_42770:
[----:B0----5:R-:W-:-:S04]  /*25f0*/  FADD.FTZ R74, R50, R74 ;  /* 0x0000004a324a7221 */ /* 0x021fc80000010000 */
[----:B------:R-:W-:-:S07]  /*2600*/  @P2 FADD.FTZ R74, R54, R74 ;  /* 0x0000004a364a2221 */ /* 0x000fce0000010000 */
.L_x_42772:
[----:B0----5:R-:W-:-:S07]  /*2610*/  MOV R58, R74 ;  /* 0x0000004a003a7202 */ /* 0x021fce0000000f00 */
.L_x_42773:
[----:B------:R-:W-:Y:S05]  /*2620*/  @P3 BRA `(.L_x_42774) ;  /* 0x00000000001c3947 */ /* 0x000fea0003800000 */
[----:B------:R-:W-:-:S04]  /*2630*/  ISETP.NE.U32.AND P4, PT, RZ, UR14, PT ;  /* 0x0000000eff007c0c */ /* 0x000fc8000bf85070 */
[----:B------:R-:W-:-:S13]  /*2640*/  ISETP.NE.AND.EX P4, PT, RZ, UR15, PT, P4 ;  /* 0x0000000fff007c0c */ /* 0x000fda000bf85340 */
[----:B------:R-:W-:Y:S05]  /*2650*/  @P4 BRA `(.L_x_42775) ;  /* 0x0000000000084947 */ /* 0x000fea0003800000 */
[----:B------:R-:W-:Y:S05]  /*2660*/  @P0 BRA `(.L_x_42776) ;  /* 0x0000000000140947 */ /* 0x000fea0003800000 */
[----:B------:R-:W-:Y:S05]  /*2670*/  BRA `(.L_x_42777) ;  /* 0x0000000000147947 */ /* 0x000fea0003800000 */
.L_x_42775:
[----:B0----5:R-:W-:Y:S01]  /*2680*/  FADD.FTZ R75, R55, R75 ;  /* 0x0000004b374b7221 */ /* 0x021fe20000010000 */
[----:B------:R-:W-:Y:S06]  /*2690*/  BRA `(.L_x_42776) ;  /* 0x0000000000087947 */ /* 0x000fec0003800000 */
.L_x_42774:
[----:B0----5:R-:W-:-:S04]  /*26a0*/  FADD.FTZ R75, R51, R75 ;  /* 0x0000004b334b7221 */ /* 0x021fc80000010000 */
[----:B------:R-:W-:-:S07]  /*26b0*/  @P2 FADD.FTZ R75, R55, R75 ;  /* 0x0000004b374b2221 */ /* 0x000fce0000010000 */
.L_x_42776:
[----:B0----5:R-:W-:-:S07]  /*26c0*/  MOV R59, R75 ;  /* 0x0000004b003b7202 */ /* 0x021fce0000000f00 */
.L_x_42777:
        /* <DEDUP_REMOVED lines=18> */
.L_x_42779:
[----:B-1---5:R-:W-:Y:S01]  /*27f0*/  FADD.FTZ R76, R52, R76 ;  /* 0x0000004c344c7221 */ /* 0x022fe20000010000 */
[----:B------:R-:W-:Y:S06]  /*2800*/  BRA `(.L_x_42780) ;  /* 0x0000000000087947 */ /* 0x000fec0003800000 */
.L_x_42778:
[----:B-1---5:R-:W-:-:S04]  /*2810*/  FADD.FTZ R76, R48, R76 ;  /* 0x0000004c304c7221 */ /* 0x022fc80000010000 */
[----:B------:R-:W-:-:S07]  /*2820*/  @P2 FADD.FTZ R76, R52, R76 ;  /* 0x0000004c344c2221 */ /* 0x000fce0000010000 */
.L_x_42780:
[----:B-1---5:R-:W-:-:S07]  /*2830*/  MOV R56, R76 ;  /* 0x0000004c00387202 */ /* 0x022fce0000000f00 */
.L_x_42781:
[----:B------:R-:W-:Y:S05]  /*2840*/  @P3 BRA `(.L_x_42782) ;  /* 0x00000000001c3947 */ /* 0x000fea0003800000 */
[----:B------:R-:W-:-:S04]  /*2850*/  ISETP.NE.U32.AND P4, PT, RZ, UR14, PT ;  /* 0x0000000eff007c0c */ /* 0x000fc8000bf85070 */
[----:B------:R-:W-:-:S13]  /*2860*/  ISETP.NE.AND.EX P4, PT, RZ, UR15, PT, P4 ;  /* 0x0000000fff007c0c */ /* 0x000fda000bf85340 */
[----:B------:R-:W-:Y:S05]  /*2870*/  @P4 BRA `(.L_x_42783) ;  /* 0x0000000000084947 */ /* 0x000fea0003800000 */
[----:B------:R-:W-:Y:S05]  /*2880*/  @P0 BRA `(.L_x_42784) ;  /* 0x0000000000140947 */ /* 0x000fea0003800000 */
[----:B------:R-:W-:Y:S05]  /*2890*/  BRA `(.L_x_42785) ;  /* 0x0000000000147947 */ /* 0x000fea0003800000 */
.L_x_42783:
[----:B-1---5:R-:W-:Y:S01]  /*28a0*/  FADD.FTZ R77, R53, R77 ;  /* 0x0000004d354d7221 */ /* 0x022fe20000010000 */
[----:B------:R-:W-:Y:S06]  /*28b0*/  BRA `(.L_x_42784) ;  /* 0x0000000000087947 */ /* 0x000fec0003800000 */
.L_x_42782:
[----:B-1---5:R-:W-:-:S04]  /*28c0*/  FADD.FTZ R77, R49, R77 ;  /* 0x0000004d314d7221 */ /* 0x022fc80000010000 */
[----:B------:R-:W-:-:S07]  /*28d0*/  @P2 FADD.FTZ R77, R53, R77 ;  /* 0x0000004d354d2221 */ /* 0x000fce0000010000 */
.L_x_42784:
[----:B-1---5:R-:W-:-:S07]  /*28e0*/  MOV R57, R77 ;  /* 0x0000004d00397202 */ /* 0x022fce0000000f00 */
.L_x_42785:
[----:B------:R-:W-:Y:S05]  /*28f0*/  @P3 BRA `(.L_x_42786) ;  /* 0x00000000001c3947 */ /* 0x000fea0003800000 */
[----:B------:R-:W-:-:S04]  /*2900*/  ISETP.NE.U32.AND P4, PT, RZ, UR14, PT ;  /* 0x0000000eff007c0c */ /* 0x000fc8000bf85070 */
[----:B------:R-:W-:-:S13]  /*2910*/  ISETP.NE.AND.EX P4, PT, RZ, UR15, PT, P4 ;  /* 0x0000000fff007c0c */ /* 0x000fda000bf85340 */
[----:B------:R-:W-:Y:S05]  /*2920*/  @P4 BRA `(.L_x_42787) ;  /* 0x0000000000084947 */ /* 0x000fea0003800000 */
[----:B------:R-:W-:Y:S05]  /*2930*/  @P0 BRA `(.L_x_42788) ;  /* 0x0000000000140947 */ /* 0x000fea0003800000 */
[----:B------:R-:W-:Y:S05]  /*2940*/  BRA `(.L_x_42789) ;  /* 0x0000000000147947 */ /* 0x000fea0003800000 */
.L_x_42787:
[----:B-1---5:R-:W-:Y:S01]  /*2950*/  FADD.FTZ R78, R54, R78 ;  /* 0x0000004e364e7221 */ /* 0x022fe20000010000 */
[----:B------:R-:W-:Y:S06]  /*2960*/  BRA `(.L_x_42788) ;  /* 0x0000000000087947 */ /* 0x000fec0003800000 */
.L_x_42786:
[----:B-1---5:R-:W-:-:S04]  /*2970*/  FADD.FTZ R78, R50, R78 ;  /* 0x0000004e324e7221 */ /* 0x022fc80000010000 */
[----:B------:R-:W-:-:S07]  /*2980*/  @P2 FADD.FTZ R78, R54, R78 ;  /* 0x0000004e364e2221 */ /* 0x000fce0000010000 */
.L_x_42788:
[----:B-1---5:R-:W-:-:S07]  /*2990*/  MOV R58, R78 ;  /* 0x0000004e003a7202 */ /* 0x022fce0000000f00 */
.L_x_42789:
[----:B------:R-:W-:Y:S05]  /*29a0*/  @P3 BRA `(.L_x_42790) ;  /* 0x00000000001c3947 */ /* 0x000fea0003800000 */
[----:B------:R-:W-:-:S04]  /*29b0*/  ISETP.NE.U32.AND P4, PT, RZ, UR14, PT ;  /* 0x0000000eff007c0c */ /* 0x000fc8000bf85070 */
[----:B------:R-:W-:-:S13]  /*29c0*/  ISETP.NE.AND.EX P4, PT, RZ, UR15, PT, P4 ;  /* 0x0000000fff007c0c */ /* 0x000fda000bf85340 */
[----:B------:R-:W-:Y:S05]  /*29d0*/  @P4 BRA `(.L_x_42791) ;  /* 0x0000000000084947 */ /* 0x000fea0003800000 */
[----:B------:R-:W-:Y:S05]  /*29e0*/  @P0 BRA `(.L_x_42792) ;  /* 0x0000000000140947 */ /* 0x000fea0003800000 */
[----:B------:R-:W-:Y:S05]  /*29f0*/  BRA `(.L_x_42793) ;  /* 0x0000000000147947 */ /* 0x000fea0003800000 */
.L_x_42791:
[----:B-1---5:R-:W-:Y:S01]  /*2a00*/  FADD.FTZ R79, R55, R79 ;  /* 0x0000004f374f7221 */ /* 0x022fe20000010000 */
[----:B------:R-:W-:Y:S06]  /*2a10*/  BRA `(.L_x_42792) ;  /* 0x0000000000087947 */ /* 0x000fec0003800000 */
.L_x_42790:
[----:B-1---5:R-:W-:-:S04]  /*2a20*/  FADD.FTZ R79, R51, R79 ;  /* 0x0000004f334f7221 */ /* 0x022fc80000010000 */
[----:B------:R-:W-:-:S07]  /*2a30*/  @P2 FADD.FTZ R79, R55, R79 ;  /* 0x0000004f374f2221 */ /* 0x000fce0000010000 */
.L_x_42792:
[----:B-1---5:R-:W-:-:S07]  /*2a40*/  MOV R59, R79 ;  /* 0x0000004f003b7202 */ /* 0x022fce0000000f00 */
.L_x_42793:
        /* <DEDUP_REMOVED lines=18> */
.L_x_42795:
[----:B0----5:R-:W-:Y:S01]  /*2b70*/  FADD.FTZ R80, R52, R80 ;  /* 0x0000005034507221 */ /* 0x021fe20000010000 */
[----:B------:R-:W-:Y:S06]  /*2b80*/  BRA `(.L_x_42796) ;  /* 0x0000000000087947 */ /* 0x000fec0003800000 */
.L_x_42794:
[----:B0----5:R-:W-:-:S04]  /*2b90*/  FADD.FTZ R80, R48, R80 ;  /* 0x0000005030507221 */ /* 0x021fc80000010000 */
[----:B------:R-:W-:-:S07]  /*2ba0*/  @P2 FADD.FTZ R80, R52, R80 ;  /* 0x0000005034502221 */ /* 0x000fce0000010000 */
.L_x_42796:
[----:B0----5:R-:W-:-:S07]  /*2bb0*/  MOV R56, R80 ;  /* 0x0000005000387202 */ /* 0x021fce0000000f00 */
.L_x_42797:
[----:B------:R-:W-:Y:S05]  /*2bc0*/  @P3 BRA `(.L_x_42798) ;  /* 0x00000000001c3947 */ /* 0x000fea0003800000 */
[----:B------:R-:W-:-:S04]  /*2bd0*/  ISETP.NE.U32.AND P4, PT, RZ, UR14, PT ;  /* 0x0000000eff007c0c */ /* 0x000fc8000bf85070 */
[----:B------:R-:W-:-:S13]  /*2be0*/  ISETP.NE.AND.EX P4, PT, RZ, UR15, PT, P4 ;  /* 0x0000000fff007c0c */ /* 0x000fda000bf85340 */
[----:B------:R-:W-:Y:S05]  /*2bf0*/  @P4 BRA `(.L_x_42799) ;  /* 0x0000000000084947 */ /* 0x000fea0003800000 */
[----:B------:R-:W-:Y:S05]  /*2c00*/  @P0 BRA `(.L_x_42800) ;  /* 0x0000000000140947 */ /* 0x000fea0003800000 */
[----:B------:R-:W-:Y:S05]  /*2c10*/  BRA `(.L_x_42801) ;  /* 0x0000000000147947 */ /* 0x000fea0003800000 */
.L_x_42799:
[----:B0----5:R-:W-:Y:S01]  /*2c20*/  FADD.FTZ R81, R53, R81 ;  /* 0x0000005135517221 */ /* 0x021fe20000010000 */
[----:B------:R-:W-:Y:S06]  /*2c30*/  BRA `(.L_x_42800) ;  /* 0x0000000000087947 */ /* 0x000fec0003800000 */
.L_x_42798:
[----:B0----5:R-:W-:-:S04]  /*2c40*/  FADD.FTZ R81, R49, R81 ;  /* 0x0000005131517221 */ /* 0x021fc80000010000 */
[----:B------:R-:W-:-:S07]  /*2c50*/  @P2 FADD.FTZ R81, R53, R81 ;  /* 0x0000005135512221 */ /* 0x000fce0000010000 */
.L_x_42800:
[----:B0----5:R-:W-:-:S07]  /*2c60*/  MOV R57, R81 ;  /* 0x0000005100397202 */ /* 0x021fce0000000f00 */
.L_x_42801:
[----:B------:R-:W-:Y:S05]  /*2c70*/  @P3 BRA `(.L_x_42802) ;  /* 0x00000000001c3947 */ /* 0x000fea0003800000 */
[----:B------:R-:W-:-:S04]  /*2c80*/  ISETP.NE.U32.AND P4, PT, RZ, UR14, PT ;  /* 0x0000000eff007c0c */ /* 0x000fc8000bf85070 */
[----:B------:R-:W-:-:S13]  /*2c90*/  ISETP.NE.AND.EX P4, PT, RZ, UR15, PT, P4 ;  /* 0x0000000fff007c0c */ /* 0x000fda000bf85340 */
[----:B------:R-:W-:Y:S05]  /*2ca0*/  @P4 BRA `(.L_x_42803) ;  /* 0x0000000000084947 */ /* 0x000fea0003800000 */
[----:B------:R-:W-:Y:S05]  /*2cb0*/  @P0 BRA `(.L_x_42804) ;  /* 0x0000000000140947 */ /* 0x000fea0003800000 */
[----:B------:R-:W-:Y:S05]  /*2cc0*/  BRA `(.L_x_42805) ;  /* 0x0000000000147947 */ /* 0x000fea0003800000 */
.L_x_42803:
[----:B0----5:R-:W-:Y:S01]  /*2cd0*/  FADD.FTZ R82, R54, R82 ;  /* 0x0000005236527221 */ /* 0x021fe20000010000 */
[----:B------:R-:W-:Y:S06]  /*2ce0*/  BRA `(.L_x_42804) ;  /* 0x0000000000087947 */ /* 0x000fec0003800000 */
.L_x_42802:
[----:B0----5:R-:W-:-:S04]  /*2cf0*/  FADD.FTZ R82, R50, R82 ;  /* 0x0000005232527221 */ /* 0x021fc80000010000 */
[----:B------:R-:W-:-:S07]  /*2d00*/  @P2 FADD.FTZ R82, R54, R82 ;  /* 0x0000005236522221 */ /* 0x000fce0000010000 */
.L_x_42804:
[----:B0----5:R-:W-:-:S07]  /*2d10*/  MOV R58, R82 ;  /* 0x00000052003a7202 */ /* 0x021fce0000000f00 */
.L_x_42805:
[----:B------:R-:W-:Y:S05]  /*2d20*/  @P3 BRA `(.L_x_42806) ;  /* 0x00000000001c3947 */ /* 0x000fea0003800000 */
[----:B------:R-:W-:-:S04]  /*2d30*/  ISETP.NE.U32.AND P4, PT, RZ, UR14, PT ;  /* 0x0000000eff007c0c */ /* 0x000fc8000bf85070 */
[----:B------:R-:W-:-:S13]  /*2d40*/  ISETP.NE.AND.EX P4, PT, RZ, UR15, PT, P4 ;  /* 0x0000000fff007c0c */ /* 0x000fda000bf85340 */
[----:B------:R-:W-:Y:S05]  /*2d50*/  @P4 BRA `(.L_x_42807) ;  /* 0x0000000000084947 */ /* 0x000fea0003800000 */
[----:B------:R-:W-:Y:S05]  /*2d60*/  @P0 BRA `(.L_x_42808) ;  /* 0x0000000000140947 */ /* 0x000fea0003800000 */
[----:B------:R-:W-:Y:S05]  /*2d70*/  BRA `(.L_x_42809) ;  /* 0x0000000000147947 */ /* 0x000fea0003800000 */
.L_x_42807:
[----:B0----5:R-:W-:Y:S01]  /*2d80*/  FADD.FTZ R83, R55, R83 ;  /* 0x0000005337537221 */ /* 0x021fe20000010000 */
[----:B------:R-:W-:Y:S06]  /*2d90*/  BRA `(.L_x_42808) ;  /* 0x0000000000087947 */ /* 0x000fec0003800000 */
.L_x_42806:
[----:B0----5:R-:W-:-:S04]  /*2da0*/  FADD.FTZ R83, R51, R83 ;  /* 0x0000005333537221 */ /* 0x021fc80000010000 */
[----:B------:R-:W-:-:S07]  /*2db0*/  @P2 FADD.FTZ R83, R55, R83 ;  /* 0x0000005337532221 */ /* 0x000fce0000010000 */
.L_x_42808:
[----:B0----5:R-:W-:-:S07]  /*2dc0*/  MOV R59, R83 ;  /* 0x00000053003b7202 */ /* 0x021fce0000000f00 */
.L_x_42809:
        /* <DEDUP_REMOVED lines=18> */
.L_x_42811:
[----:B-1---5:R-:W-:Y:S01]  /*2ef0*/  FADD.FTZ R84, R52, R84 ;  /* 0x0000005434547221 */ /* 0x022fe20000010000 */
[----:B------:R-:W-:Y:S06]  /*2f00*/  BRA `(.L_x_42812) ;  /* 0x0000000000087947 */ /* 0x000fec0003800000 */
.L_x_42810:
[----:B-1---5:R-:W-:-:S04]  /*2f10*/  FADD.FTZ R84, R48, R84 ;  /* 0x0000005430547221 */ /* 0x022fc80000010000 */
[----:B------:R-:W-:-:S07]  /*2f20*/  @P2 FADD.FTZ R84, R52, R84 ;  /* 0x0000005434542221 */ /* 0x000fce0000010000 */
.L_x_42812:
[----:B-1---5:R-:W-:-:S07]  /*2f30*/  MOV R56, R84 ;  /* 0x0000005400387202 */ /* 0x022fce0000000f00 */
.L_x_42813:
[----:B------:R-:W-:Y:S05]  /*2f40*/  @P3 BRA `(.L_x_42814) ;  /* 0x00000000001c3947 */ /* 0x000fea0003800000 */
[----:B------:R-:W-:-:S04]  /*2f50*/  ISETP.NE.U32.AND P4, PT, RZ, UR14, PT ;  /* 0x0000000eff007c0c */ /* 0x000fc8000bf85070 */
[----:B------:R-:W-:-:S13]  /*2f60*/  ISETP.NE.AND.EX P4, PT, RZ, UR15, PT, P4 ;  /* 0x0000000fff007c0c */ /* 0x000fda000bf85340 */
[----:B------:R-:W-:Y:S05]  /*2f70*/  @P4 BRA `(.L_x_42815) ;  /* 0x0000000000084947 */ /* 0x000fea0003800000 */
[----:B------:R-:W-:Y:S05]  /*2f80*/  @P0 BRA `(.L_x_42816) ;  /* 0x0000000000140947 */ /* 0x000fea0003800000 */
[----:B------:R-:W-:Y:S05]  /*2f90*/  BRA `(.L_x_42817) ;  /* 0x0000000000147947 */ /* 0x000fea0003800000 */
.L_x_42815:
[----:B-1---5:R-:W-:Y:S01]  /*2fa0*/  FADD.FTZ R85, R53, R85 ;  /* 0x0000005535557221 */ /* 0x022fe20000010000 */
[----:B------:R-:W-:Y:S06]  /*2fb0*/  BRA `(.L_x_42816) ;  /* 0x0000000000087947 */ /* 0x000fec0003800000 */
.L_x_42814:
[----:B-1---5:R-:W-:-:S04]  /*2fc0*/  FADD.FTZ R85, R49, R85 ;  /* 0x0000005531557221 */ /* 0x022fc80000010000 */
[----:B------:R-:W-:-:S07]  /*2fd0*/  @P2 FADD.FTZ R85, R53, R85 ;  /* 0x0000005535552221 */ /* 0x000fce0000010000 */
.L_x_42816:
[----:B-1---5:R-:W-:-:S07]  /*2fe0*/  MOV R57, R85 ;  /* 0x0000005500397202 */ /* 0x022fce0000000f00 */
.L_x_42817:
[----:B------:R-:W-:Y:S05]  /*2ff0*/  @P3 BRA `(.L_x_42818) ;  /* 0x00000000001c3947 */ /* 0x000fea0003800000 */
[----:B------:R-:W-:-:S04]  /*3000*/  ISETP.NE.U32.AND P4, PT, RZ, UR14, PT ;  /* 0x0000000eff007c0c */ /* 0x000fc8000bf85070 */
[----:B------:R-:W-:-:S13]  /*3010*/  ISETP.NE.AND.EX P4, PT, RZ, UR15, PT, P4 ;  /* 0x0000000fff007c0c */ /* 0x000fda000bf85340 */
[----:B------:R-:W-:Y:S05]  /*3020*/  @P4 BRA `(.L_x_42819) ;  /* 0x0000000000084947 */ /* 0x000fea0003800000 */
[----:B------:R-:W-:Y:S05]  /*3030*/  @P0 BRA `(.L_x_42820) ;  /* 0x0000000000140947 */ /* 0x000fea0003800000 */
[----:B------:R-:W-:Y:S05]  /*3040*/  BRA `(.L_x_42821) ;  /* 0x0000000000147947 */ /* 0x000fea0003800000 */
.L_x_42819:
[----:B-1---5:R-:W-:Y:S01]  /*3050*/  FADD.FTZ R86, R54, R86 ;  /* 0x0000005636567221 */ /* 0x022fe20000010000 */
[----:B------:R-:W-:Y:S06]  /*3060*/  BRA `(.L_x_42820) ;  /* 0x0000000000087947 */ /* 0x000fec0003800000 */
.L_x_42818:
[----:B-1---5:R-:W-:-:S04]  /*3070*/  FADD.FTZ R86, R50, R86 ;  /* 0x0000005632567221 */ /* 0x022fc80000010000 */
[----:B------:R-:W-:-:S07]  /*3080*/  @P2 FADD.FTZ R86, R54, R86 ;  /* 0x0000005636562221 */ /* 0x000fce0000010000 */
.L_x_42820:
[----:B-1---5:R-:W-:-:S07]  /*3090*/  MOV R58, R86 ;  /* 0x00000056003a7202 */ /* 0x022fce0000000f00 */
.L_x_42821:
[----:B------:R-:W-:Y:S05]  /*30a0*/  @P3 BRA `(.L_x_42822) ;  /* 0x00000000001c3947 */ /* 0x000fea0003800000 */
[----:B------:R-:W-:-:S04]  /*30b0*/  ISETP.NE.U32.AND P4, PT, RZ, UR14, PT ;  /* 0x0000000eff007c0c */ /* 0x000fc8000bf85070 */
[----:B------:R-:W-:-:S13]  /*30c0*/  ISETP.NE.AND.EX P4, PT, RZ, UR15, PT, P4 ;  /* 0x0000000fff007c0c */ /* 0x000fda000bf85340 */
[----:B------:R-:W-:Y:S05]  /*30d0*/  @P4 BRA `(.L_x_42823) ;  /* 0x0000000000084947 */ /* 0x000fea0003800000 */
[----:B------:R-:W-:Y:S05]  /*30e0*/  @P0 BRA `(.L_x_42824) ;  /* 0x0000000000140947 */ /* 0x000fea0003800000 */
[----:B------:R-:W-:Y:S05]  /*30f0*/  BRA `(.L_x_42825) ;  /* 0x0000000000147947 */ /* 0x000fea0003800000 */
.L_x_42823:
[----:B-1---5:R-:W-:Y:S01]  /*3100*/  FADD.FTZ R87, R55, R87 ;  /* 0x0000005737577221 */ /* 0x022fe20000010000 */
[----:B------:R-:W-:Y:S06]  /*3110*/  BRA `(.L_x_42824) ;  /* 0x0000000000087947 */ /* 0x000fec0003800000 */
.L_x_42822:
[----:B-1---5:R-:W-:-:S04]  /*3120*/  FADD.FTZ R87, R51, R87 ;  /* 0x0000005733577221 */ /* 0x022fc80000010000 */
[----:B------:R-:W-:-:S07]  /*3130*/  @P2 FADD.FTZ R87, R55, R87 ;  /* 0x0000005737572221 */ /* 0x000fce0000010000 */
.L_x_42824:
[----:B-1---5:R-:W-:-:S07]  /*3140*/  MOV R59, R87 ;  /* 0x00000057003b7202 */ /* 0x022fce0000000f00 */
.L_x_42825:
        /* <DEDUP_REMOVED lines=18> */
.L_x_42827:
[----:B0----5:R-:W-:Y:S01]  /*3270*/  FADD.FTZ R88, R52, R88 ;  /* 0x0000005834587221 */ /* 0x021fe20000010000 */
[----:B------:R-:W-:Y:S06]  /*3280*/  BRA `(.L_x_42828) ;  /* 0x0000000000087947 */ /* 0x000fec0003800000 */
.L_x_42826:
[----:B0----5:R-:W-:-:S04]  /*3290*/  FADD.FTZ R88, R48, R88 ;  /* 0x0000005830587221 */ /* 0x021fc80000010000 */
[----:B------:R-:W-:-:S07]  /*32a0*/  @P2 FADD.FTZ R88, R52, R88 ;  /* 0x0000005834582221 */ /* 0x000fce0000010000 */
.L_x_42828:
[----:B0----5:R-:W-:-:S07]  /*32b0*/  MOV R56, R88 ;  /* 0x0000005800387202 */ /* 0x021fce0000000f00 */
.L_x_42829:
[----:B------:R-:W-:Y:S05]  /*32c0*/  @P3 BRA `(.L_x_42830) ;  /* 0x00000000001c3947 */ /* 0x000fea0003800000 */
[----:B------:R-:W-:-:S04]  /*32d0*/  ISETP.NE.U32.AND P4, PT, RZ, UR14, PT ;  /* 0x0000000eff007c0c */ /* 0x000fc8000bf85070 */
[----:B------:R-:W-:-:S13]  /*32e0*/  ISETP.NE.AND.EX P4, PT, RZ, UR15, PT, P4 ;  /* 0x0000000fff007c0c */ /* 0x000fda000bf85340 */
[----:B------:R-:W-:Y:S05]  /*32f0*/  @P4 BRA `(.L_x_42831) ;  /* 0x0000000000084947 */ /* 0x000fea0003800000 */
[----:B------:R-:W-:Y:S05]  /*3300*/  @P0 BRA `(.L_x_42832) ;  /* 0x0000000000140947 */ /* 0x000fea0003800000 */
[----:B------:R-:W-:Y:S05]  /*3310*/  BRA `(.L_x_42833) ;  /* 0x0000000000147947 */ /* 0x000fea0003800000 */
.L_x_42831:
[----:B0----5:R-:W-:Y:S01]  /*3320*/  FADD.FTZ R89, R53, R89 ;  /* 0x0000005935597221 */ /* 0x021fe20000010000 */
[----:B------:R-:W-:Y:S06]  /*3330*/  BRA `(.L_x_42832) ;  /* 0x0000000000087947 */ /* 0x000fec0003800000 */
.L_x_42830:
[----:B0----5:R-:W-:-:S04]  /*3340*/  FADD.FTZ R89, R49, R89 ;  /* 0x0000005931597221 */ /* 0x021fc80000010000 */
[----:B------:R-:W-:-:S07]  /*3350*/  @P2 FADD.FTZ R89, R53, R89 ;  /* 0x0000005935592221 */ /* 0x000fce0000010000 */
.L_x_42832:
[----:B0----5:R-:W-:-:S07]  /*3360*/  MOV R57, R89 ;  /* 0x0000005900397202 */ /* 0x021fce0000000f00 */
.L_x_42833:
[----:B------:R-:W-:Y:S05]  /*3370*/  @P3 BRA `(.L_x_42834) ;  /* 0x00000000001c3947 */ /* 0x000fea0003800000 */
[----:B------:R-:W-:-:S04]  /*3380*/  ISETP.NE.U32.AND P4, PT, RZ, UR14, PT ;  /* 0x0000000eff007c0c */ /* 0x000fc8000bf85070 */
[----:B------:R-:W-:-:S13]  /*3390*/  ISETP.NE.AND.EX P4, PT, RZ, UR15, PT, P4 ;  /* 0x0000000fff007c0c */ /* 0x000fda000bf85340 */
[----:B------:R-:W-:Y:S05]  /*33a0*/  @P4 BRA `(.L_x_42835) ;  /* 0x0000000000084947 */ /* 0x000fea0003800000 */
[----:B------:R-:W-:Y:S05]  /*33b0*/  @P0 BRA `(.L_x_42836) ;  /* 0x0000000000140947 */ /* 0x000fea0003800000 */
[----:B------:R-:W-:Y:S05]  /*33c0*/  BRA `(.L_x_42837) ;  /* 0x0000000000147947 */ /* 0x000fea0003800000 */
.L_x_42835:
[----:B0----5:R-:W-:Y:S01]  /*33d0*/  FADD.FTZ R90, R54, R90 ;  /* 0x0000005a365a7221 */ /* 0x021fe20000010000 */
[----:B------:R-:W-:Y:S06]  /*33e0*/  BRA `(.L_x_42836) ;  /* 0x0000000000087947 */ /* 0x000fec0003800000 */
.L_x_42834:
[----:B0----5:R-:W-:-:S04]  /*33f0*/  FADD.FTZ R90, R50, R90 ;  /* 0x0000005a325a7221 */ /* 0x021fc80000010000 */
[----:B------:R-:W-:-:S07]  /*3400*/  @P2 FADD.FTZ R90, R54, R90 ;  /* 0x0000005a365a2221 */ /* 0x000fce0000010000 */
.L_x_42836:
[----:B0----5:R-:W-:-:S07]  /*3410*/  MOV R58, R90 ;  /* 0x0000005a003a7202 */ /* 0x021fce0000000f00 */
.L_x_42837:
[----:B------:R-:W-:Y:S05]  /*3420*/  @P3 BRA `(.L_x_42838) ;  /* 0x00000000001c3947 */ /* 0x000fea0003800000 */
[----:B------:R-:W-:-:S04]  /*3430*/  ISETP.NE.U32.AND P4, PT, RZ, UR14, PT ;  /* 0x0000000eff007c0c */ /* 0x000fc8000bf85070 */
[----:B------:R-:W-:-:S13]  /*3440*/  ISETP.NE.AND.EX P4, PT, RZ, UR15, PT, P4 ;  /* 0x0000000fff007c0c */ /* 0x000fda000bf85340 */
[----:B------:R-:W-:Y:S05]  /*3450*/  @P4 BRA `(.L_x_42839) ;  /* 0x0000000000084947 */ /* 0x000fea0003800000 */
[----:B------:R-:W-:Y:S05]  /*3460*/  @P0 BRA `(.L_x_42840) ;  /* 0x0000000000140947 */ /* 0x000fea0003800000 */
[----:B------:R-:W-:Y:S05]  /*3470*/  BRA `(.L_x_42841) ;  /* 0x0000000000147947 */ /* 0x000fea0003800000 */
.L_x_42839:
[----:B0----5:R-:W-:Y:S01]  /*3480*/  FADD.FTZ R91, R55, R91 ;  /* 0x0000005b375b7221 */ /* 0x021fe20000010000 */
[----:B------:R-:W-:Y:S06]  /*3490*/  BRA `(.L_x_42840) ;  /* 0x0000000000087947 */ /* 0x000fec0003800000 */
.L_x_42838:
[----:B0----5:R-:W-:-:S04]  /*34a0*/  FADD.FTZ R91, R51, R91 ;  /* 0x0000005b335b7221 */ /* 0x021fc80000010000 */
[----:B------:R-:W-:-:S07]  /*34b0*/  @P2 FADD.FTZ R91, R55, R91 ;  /* 0x0000005b375b2221 */ /* 0x000fce0000010000 */
.L_x_42840:
[----:B0----5:R-:W-:-:S07]  /*34c0*/  MOV R59, R91 ;  /* 0x0000005b003b7202 */ /* 0x021fce0000000f00 */
.L_x_42841:
        /* <DEDUP_REMOVED lines=18> */
.L_x_42843:
[----:B-1---5:R-:W-:Y:S01]  /*35f0*/  FADD.FTZ R92, R52, R92 ;  /* 0x0000005c345c7221 */ /* 0x022fe20000010000 */
[----:B------:R-:W-:Y:S06]  /*3600*/  BRA `(.L_x_42844) ;  /* 0x0000000000087947 */ /* 0x000fec0003800000 */
.L_x_42842:
[----:B-1---5:R-:W-:-:S04]  /*3610*/  FADD.FTZ R92, R48, R92 ;  /* 0x0000005c305c7221 */ /* 0x022fc80000010000 */
[----:B------:R-:W-:-:S07]  /*3620*/  @P2 FADD.FTZ R92, R52, R92 ;  /* 0x0000005c345c2221 */ /* 0x000fce0000010000 */
.L_x_42844:
[----:B-1---5:R-:W-:-:S07]  /*3630*/  MOV R56, R92 ;  /* 0x0000005c00387202 */ /* 0x022fce0000000f00 */
.L_x_42845:
[----:B------:R-:W-:Y:S05]  /*3640*/  @P3 BRA `(.L_x_42846) ;  /* 0x00000000001c3947 */ /* 0x000fea0003800000 */
[----:B------:R-:W-:-:S04]  /*3650*/  ISETP.NE.U32.AND P4, PT, RZ, UR14, PT ;  /* 0x0000000eff007c0c */ /* 0x000fc8000bf85070 */
[----:B------:R-:W-:-:S13]  /*3660*/  ISETP.NE.AND.EX P4, PT, RZ, UR15, PT, P4 ;  /* 0x0000000fff007c0c */ /* 0x000fda000bf85340 */
[----:B------:R-:W-:Y:S05]  /*3670*/  @P4 BRA `(.L_x_42847) ;  /* 0x0000000000084947 */ /* 0x000fea0003800000 */
[----:B------:R-:W-:Y:S05]  /*3680*/  @P0 BRA `(.L_x_42848) ;  /* 0x0000000000140947 */ /* 0x000fea0003800000 */
[----:B------:R-:W-:Y:S05]  /*3690*/  BRA `(.L_x_42849) ;  /* 0x0000000000147947 */ /* 0x000fea0003800000 */
.L_x_42847:
[----:B-1---5:R-:W-:Y:S01]  /*36a0*/  FADD.FTZ R93, R53, R93 ;  /* 0x0000005d355d7221 */ /* 0x022fe20000010000 */
[----:B------:R-:W-:Y:S06]  /*36b0*/  BRA `(.L_x_42848) ;  /* 0x0000000000087947 */ /* 0x000fec0003800000 */
.L_x_42846:
[----:B-1---5:R-:W-:-:S04]  /*36c0*/  FADD.FTZ R93, R49, R93 ;  /* 0x0000005d315d7221 */ /* 0x022fc80000010000 */
[----:B------:R-:W-:-:S07]  /*36d0*/  @P2 FADD.FTZ R93, R53, R93 ;  /* 0x0000005d355d2221 */ /* 0x000fce0000010000 */
.L_x_42848:
[----:B-1---5:R-:W-:-:S07]  /*36e0*/  MOV R57, R93 ;  /* 0x0000005d00397202 */ /* 0x022fce0000000f00 */
.L_x_42849:
[----:B------:R-:W-:Y:S05]  /*36f0*/  @P3 BRA `(.L_x_42850) ;  /* 0x00000000001c3947 */ /* 0x000fea0003800000 */
[----:B------:R-:W-:-:S04]  /*3700*/  ISETP.NE.U32.AND P4, PT, RZ, UR14, PT ;  /* 0x0000000eff007c0c */ /* 0x000fc8000bf85070 */
[----:B------:R-:W-:-:S13]  /*3710*/  ISETP.NE.AND.EX P4, PT, RZ, UR15, PT, P4 ;  /* 0x0000000fff007c0c */ /* 0x000fda000bf85340 */
[----:B------:R-:W-:Y:S05]  /*3720*/  @P4 BRA `(.L_x_42851) ;  /* 0x0000000000084947 */ /* 0x000fea0003800000 */
[----:B------:R-:W-:Y:S05]  /*3730*/  @P0 BRA `(.L_x_42852) ;  /* 0x0000000000140947 */ /* 0x000fea0003800000 */
[----:B------:R-:W-:Y:S05]  /*3740*/  BRA `(.L_x_42853) ;  /* 0x0000000000147947 */ /* 0x000fea0003800000 */
.L_x_42851:
[----:B-1---5:R-:W-:Y:S01]  /*3750*/  FADD.FTZ R94, R54, R94 ;  /* 0x0000005e365e7221 */ /* 0x022fe20000010000 */
[----:B------:R-:W-:Y:S06]  /*3760*/  BRA `(.L_x_42852) ;  /* 0x0000000000087947 */ /* 0x000fec0003800000 */
.L_x_42850:
[----:B-1---5:R-:W-:-:S04]  /*3770*/  FADD.FTZ R94, R50, R94 ;  /* 0x0000005e325e7221 */ /* 0x022fc80000010000 */
[----:B------:R-:W-:-:S07]  /*3780*/  @P2 FADD.FTZ R94, R54, R94 ;  /* 0x0000005e365e2221 */ /* 0x000fce0000010000 */
.L_x_42852:
[----:B-1---5:R-:W-:-:S07]  /*3790*/  MOV R58, R94 ;  /* 0x0000005e003a7202 */ /* 0x022fce0000000f00 */
.L_x_42853:
[----:B------:R-:W-:Y:S05]  /*37a0*/  @P3 BRA `(.L_x_42854) ;  /* 0x00000000001c3947 */ /* 0x000fea0003800000 */
[----:B------:R-:W-:-:S04]  /*37b0*/  ISETP.NE.U32.AND P4, PT, RZ, UR14, PT ;  /* 0x0000000eff007c0c */ /* 0x000fc8000bf85070 */
[----:B------:R-:W-:-:S13]  /*37c0*/  ISETP.NE.AND.EX P4, PT, RZ, UR15, PT, P4 ;  /* 0x0000000fff007c0c */ /* 0x000fda000bf85340 */
[----:B------:R-:W-:Y:S05]  /*37d0*/  @P4 BRA `(.L_x_42855) ;  /* 0x0000000000084947 */ /* 0x000fea0003800000 */
[----:B------:R-:W-:Y:S05]  /*37e0*/  @P0 BRA `(.L_x_42856) ;  /* 0x0000000000140947 */ /* 0x000fea0003800000 */
[----:B------:R-:W-:Y:S05]  /*37f0*/  BRA `(.L_x_42857) ;  /* 0x0000000000147947 */ /* 0x000fea0003800000 */
.L_x_42855:
[----:B-1---5:R-:W-:Y:S01]  /*3800*/  FADD.FTZ R95, R55, R95 ;  /* 0x0000005f375f7221 */ /* 0x022fe20000010000 */
[----:B------:R-:W-:Y:S06]  /*3810*/  BRA `(.L_x_42856) ;  /* 0x0000000000087947 */ /* 0x000fec0003800000 */
.L_x_42854:
[----:B-1---5:R-:W-:-:S04]  /*3820*/  FADD.FTZ R95, R51, R95 ;  /* 0x0000005f335f7221 */ /* 0x022fc80000010000 */
[----:B------:R-:W-:-:S07]  /*3830*/  @P2 FADD.FTZ R95, R55, R95 ;  /* 0x0000005f375f2221 */ /* 0x000fce0000010000 */
.L_x_42856:
[----:B-1---5:R-:W-:-:S07]  /*3840*/  MOV R59, R95 ;  /* 0x0000005f003b7202 */ /* 0x022fce0000000f00 */
.L_x_42857:
        /* <DEDUP_REMOVED lines=18> */
.L_x_42859:
[----:B0----5:R-:W-:Y:S01]  /*3970*/  FADD.FTZ R96, R52, R96 ;  /* 0x0000006034607221 */ /* 0x021fe20000010000 */
[----:B------:R-:W-:Y:S06]  /*3980*/  BRA `(.L_x_42860) ;  /* 0x0000000000087947 */ /* 0x000fec0003800000 */
.L_x_42858:
[----:B0----5:R-:W-:-:S04]  /*3990*/  FADD.FTZ R96, R48, R96 ;  /* 0x0000006030607221 */ /* 0x021fc80000010000 */
[----:B------:R-:W-:-:S07]  /*39a0*/  @P2 FADD.FTZ R96, R52, R96 ;  /* 0x0000006034602221 */ /* 0x000fce0000010000 */
.L_x_42860:
[----:B0----5:R-:W-:-:S07]  /*39b0*/  MOV R56, R96 ;  /* 0x0000006000387202 */ /* 0x021fce0000000f00 */
.L_x_42861:
[----:B------:R-:W-:Y:S05]  /*39c0*/  @P3 BRA `(.L_x_42862) ;  /* 0x00000000001c3947 */ /* 0x000fea0003800000 */
[----:B------:R-:W-:-:S04]  /*39d0*/  ISETP.NE.U32.AND P4, PT, RZ, UR14, PT ;  /* 0x0000000eff007c0c */ /* 0x000fc8000bf85070 */
[----:B------:R-:W-:-:S13]  /*39e0*/  ISETP.NE.AND.EX P4, PT, RZ, UR15, PT, P4 ;  /* 0x0000000fff007c0c */ /* 0x000fda000bf85340 */
[----:B------:R-:W-:Y:S05]  /*39f0*/  @P4 BRA `(.L_x_42863) ;  /* 0x0000000000084947 */ /* 0x000fea0003800000 */
[----:B------:R-:W-:Y:S05]  /*3a00*/  @P0 BRA `(.L_x_42864) ;  /* 0x0000000000140947 */ /* 0x000fea0003800000 */
[----:B------:R-:W-:Y:S05]  /*3a10*/  BRA `(.L_x_42865) ;  /* 0x0000000000147947 */ /* 0x000fea0003800000 */
.L_x_42863:
[----:B0----5:R-:W-:Y:S01]  /*3a20*/  FADD.FTZ R97, R53, R97 ;  /* 0x0000006135617221 */ /* 0x021fe20000010000 */
[----:B------:R-:W-:Y:S06]  /*3a30*/  BRA `(.L_x_42864) ;  /* 0x0000000000087947 */ /* 0x000fec0003800000 */
.L_x_42862:
[----:B0----5:R-:W-:-:S04]  /*3a40*/  FADD.FTZ R97, R49, R97 ;  /* 0x0000006131617221 */ /* 0x021fc80000010000 */
[----:B------:R-:W-:-:S07]  /*3a50*/  @P2 FADD.FTZ R97, R53, R97 ;  /* 0x0000006135612221 */ /* 0x000fce0000010000 */
.L_x_42864:
[----:B0----5:R-:W-:-:S07]  /*3a60*/  MOV R57, R97 ;  /* 0x0000006100397202 */ /* 0x021fce0000000f00 */
.L_x_42865:
[----:B------:R-:W-:Y:S05]  /*3a70*/  @P3 BRA `(.L_x_42866) ;  /* 0x00000000001c3947 */ /* 0x000fea0003800000 */
[----:B------:R-:W-:-:S04]  /*3a80*/  ISETP.NE.U32.AND P4, PT, RZ, UR14, PT ;  /* 0x0000000eff007c0c */ /* 0x000fc8000bf85070 */
[----:B------:R-:W-:-:S13]  /*3a90*/  ISETP.NE.AND.EX P4, PT, RZ, UR15, PT, P4 ;  /* 0x0000000fff007c0c */ /* 0x000fda000bf85340 */
[----:B------:R-:W-:Y:S05]  /*3aa0*/  @P4 BRA `(.L_x_42867) ;  /* 0x0000000000084947 */ /* 0x000fea0003800000 */
[----:B------:R-:W-:Y:S05]  /*3ab0*/  @P0 BRA `(.L_x_42868) ;  /* 0x0000000000140947 */ /* 0x000fea0003800000 */
[----:B------:R-:W-:Y:S05]  /*3ac0*/  BRA `(.L_x_42869) ;  /* 0x0000000000147947 */ /* 0x000fea0003800000 */
.L_x_42867:
[----:B0----5:R-:W-:Y:S01]  /*3ad0*/  FADD.FTZ R98, R54, R98 ;  /* 0x0000006236627221 */ /* 0x021fe20000010000 */
[----:B------:R-:W-:Y:S06]  /*3ae0*/  BRA `(.L_x_42868) ;  /* 0x0000000000087947 */ /* 0x000fec0003800000 */
.L_x_42866:
[----:B0----5:R-:W-:-:S04]  /*3af0*/  FADD.FTZ R98, R50, R98 ;  /* 0x0000006232627221 */ /* 0x021fc80000010000 */
[----:B------:R-:W-:-:S07]  /*3b00*/  @P2 FADD.FTZ R98, R54, R98 ;  /* 0x0000006236622221 */ /* 0x000fce0000010000 */
.L_x_42868:
[----:B0----5:R-:W-:-:S07]  /*3b10*/  MOV R58, R98 ;  /* 0x00000062003a7202 */ /* 0x021fce0000000f00 */
.L_x_42869:
[----:B------:R-:W-:Y:S05]  /*3b20*/  @P3 BRA `(.L_x_42870) ;  /* 0x00000000001c3947 */ /* 0x000fea0003800000 */
[----:B------:R-:W-:-:S04]  /*3b30*/  ISETP.NE.U32.AND P4, PT, RZ, UR14, PT ;  /* 0x0000000eff007c0c */ /* 0x000fc8000bf85070 */
[----:B------:R-:W-:-:S13]  /*3b40*/  ISETP.NE.AND.EX P4, PT, RZ, UR15, PT, P4 ;  /* 0x0000000fff007c0c */ /* 0x000fda000bf85340 */
[----:B------:R-:W-:Y:S05]  /*3b50*/  @P4 BRA `(.L_x_42871) ;  /* 0x0000000000084947 */ /* 0x000fea0003800000 */
[----:B------:R-:W-:Y:S05]  /*3b60*/  @P0 BRA `(.L_x_42872) ;  /* 0x0000000000140947 */ /* 0x000fea0003800000 */
[----:B------:R-:W-:Y:S05]  /*3b70*/  BRA `(.L_x_42873) ;  /* 0x0000000000147947 */ /* 0x000fea0003800000 */
.L_x_42871:
[----:B0----5:R-:W-:Y:S01]  /*3b80*/  FADD.FTZ R99, R55, R99 ;  /* 0x0000006337637221 */ /* 0x021fe20000010000 */
[----:B------:R-:W-:Y:S06]  /*3b90*/  BRA `(.L_x_42872) ;  /* 0x0000000000087947 */ /* 0x000fec0003800000 */
.L_x_42870:
[----:B0----5:R-:W-:-:S04]  /*3ba0*/  FADD.FTZ R99, R51, R99 ;  /* 0x0000006333637221 */ /* 0x021fc80000010000 */
[----:B------:R-:W-:-:S07]  /*3bb0*/  @P2 FADD.FTZ R99, R55, R99 ;  /* 0x0000006337632221 */ /* 0x000fce0000010000 */
.L_x_42872:
[----:B0----5:R-:W-:-:S07]  /*3bc0*/  MOV R59, R99 ;  /* 0x00000063003b7202 */ /* 0x021fce0000000f00 */
.L_x_42873:
        /* <DEDUP_REMOVED lines=18> */
.L_x_42875:
[----:B-1---5:R-:W-:Y:S01]  /*3cf0*/  FADD.FTZ R100, R52, R100 ;  /* 0x0000006434647221 */ /* 0x022fe20000010000 */
[----:B------:R-:W-:Y:S06]  /*3d00*/  BRA `(.L_x_42876) ;  /* 0x0000000000087947 */ /* 0x000fec0003800000 */
.L_x_42874:
[----:B-1---5:R-:W-:-:S04]  /*3d10*/  FADD.FTZ R100, R48, R100 ;  /* 0x0000006430647221 */ /* 0x022fc80000010000 */
[----:B------:R-:W-:-:S07]  /*3d20*/  @P2 FADD.FTZ R100, R52, R100 ;  /* 0x0000006434642221 */ /* 0x000fce0000010000 */
.L_x_42876:
[----:B-1---5:R-:W-:-:S07]  /*3d30*/  MOV R56, R100 ;  /* 0x0000006400387202 */ /* 0x022fce0000000f00 */
.L_x_42877:
[----:B------:R-:W-:Y:S05]  /*3d40*/  @P3 BRA `(.L_x_42878) ;  /* 0x00000000001c3947 */ /* 0x000fea0003800000 */
[----:B------:R-:W-:-:S04]  /*3d50*/  ISETP.NE.U32.AND P4, PT, RZ, UR14, PT ;  /* 0x0000000eff007c0c */ /* 0x000fc8000bf85070 */
[----:B------:R-:W-:-:S13]  /*3d60*/  ISETP.NE.AND.EX P4, PT, RZ, UR15, PT, P4 ;  /* 0x0000000fff007c0c */ /* 0x000fda000bf85340 */
[----:B------:R-:W-:Y:S05]  /*3d70*/  @P4 BRA `(.L_x_42879) ;  /* 0x0000000000084947 */ /* 0x000fea0003800000 */
[----:B------:R-:W-:Y:S05]  /*3d80*/  @P0 BRA `(.L_x_42880) ;  /* 0x0000000000140947 */ /* 0x000fea0003800000 */
[----:B------:R-:W-:Y:S05]  /*3d90*/  BRA `(.L_x_42881) ;  /* 0x0000000000147947 */ /* 0x000fea0003800000 */
.L_x_42879:
[----:B-1---5:R-:W-:Y:S01]  /*3da0*/  FADD.FTZ R101, R53, R101 ;  /* 0x0000006535657221 */ /* 0x022fe20000010000 */
[----:B------:R-:W-:Y:S06]  /*3db0*/  BRA `(.L_x_42880) ;  /* 0x0000000000087947 */ /* 0x000fec0003800000 */
.L_x_42878:
[----:B-1---5:R-:W-:-:S04]  /*3dc0*/  FADD.FTZ R101, R49, R101 ;  /* 0x0000006531657221 */ /* 0x022fc80000010000 */
[----:B------:R-:W-:-:S07]  /*3dd0*/  @P2 FADD.FTZ R101, R53, R101 ;  /* 0x0000006535652221 */ /* 0x000fce0000010000 */
.L_x_42880:
[----:B-1---5:R-:W-:-:S07]  /*3de0*/  MOV R57, R101 ;  /* 0x0000006500397202 */ /* 0x022fce0000000f00 */
.L_x_42881:
[----:B------:R-:W-:Y:S05]  /*3df0*/  @P3 BRA `(.L_x_42882) ;  /* 0x00000000001c3947 */ /* 0x000fea0003800000 */
[----:B------:R-:W-:-:S04]  /*3e00*/  ISETP.NE.U32.AND P4, PT, RZ, UR14, PT ;  /* 0x0000000eff007c0c */ /* 0x000fc8000bf85070 */
[----:B------:R-:W-:-:S13]  /*3e10*/  ISETP.NE.AND.EX P4, PT, RZ, UR15, PT, P4 ;  /* 0x0000000fff007c0c */ /* 0x000fda000bf85340 */
[----:B------:R-:W-:Y:S05]  /*3e20*/  @P4 BRA `(.L_x_42883) ;  /* 0x0000000000084947 */ /* 0x000fea0003800000 */
[----:B------:R-:W-:Y:S05]  /*3e30*/  @P0 BRA `(.L_x_42884) ;  /* 0x0000000000140947 */ /* 0x000fea0003800000 */
[----:B------:R-:W-:Y:S05]  /*3e40*/  BRA `(.L_x_42885) ;  /* 0x0000000000147947 */ /* 0x000fea0003800000 */
.L_x_42883:
[----:B-1---5:R-:W-:Y:S01]  /*3e50*/  FADD.FTZ R102, R54, R102 ;  /* 0x0000006636667221 */ /* 0x022fe20000010000 */
[----:B------:R-:W-:Y:S06]  /*3e60*/  BRA `(.L_x_42884) ;  /* 0x0000000000087947 */ /* 0x000fec0003800000 */
.L_x_42882:
[----:B-1---5:R-:W-:-:S04]  /*3e70*/  FADD.FTZ R102, R50, R102 ;  /* 0x0000006632667221 */ /* 0x022fc80000010000 */
[----:B------:R-:W-:-:S07]  /*3e80*/  @P2 FADD.FTZ R102, R54, R102 ;  /* 0x0000006636662221 */ /* 0x000fce0000010000 */
.L_x_42884:
[----:B-1---5:R-:W-:-:S07]  /*3e90*/  MOV R58, R102 ;  /* 0x00000066003a7202 */ /* 0x022fce0000000f00 */
.L_x_42885:
[----:B------:R-:W-:Y:S05]  /*3ea0*/  @P3 BRA `(.L_x_42886) ;  /* 0x00000000001c3947 */ /* 0x000fea0003800000 */
[----:B------:R-:W-:-:S04]  /*3eb0*/  ISETP.NE.U32.AND P4, PT, RZ, UR14, PT ;  /* 0x0000000eff007c0c */ /* 0x000fc8000bf85070 */
[----:B------:R-:W-:-:S13]  /*3ec0*/  ISETP.NE.AND.EX P4, PT, RZ, UR15, PT, P4 ;  /* 0x0000000fff007c0c */ /* 0x000fda000bf85340 */
[----:B------:R-:W-:Y:S05]  /*3ed0*/  @P4 BRA `(.L_x_42887) ;  /* 0x0000000000084947 */ /* 0x000fea0003800000 */
[----:B------:R-:W-:Y:S05]  /*3ee0*/  @P0 BRA `(.L_x_42888) ;  /* 0x0000000000140947 */ /* 0x000fea0003800000 */
[----:B------:R-:W-:Y:S05]  /*3ef0*/  BRA `(.L_x_42889) ;  /* 0x0000000000147947 */ /* 0x000fea0003800000 */
.L_x_42887:
[----:B-1---5:R-:W-:Y:S01]  /*3f00*/  FADD.FTZ R103, R55, R103 ;  /* 0x0000006737677221 */ /* 0x022fe20000010000 */
[----:B------:R-:W-:Y:S06]  /*3f10*/  BRA `(.L_x_42888) ;  /* 0x0000000000087947 */ /* 0x000fec0003800000 */
.L_x_42886:
[----:B-1---5:R-:W-:-:S04]  /*3f20*/  FADD.FTZ R103, R51, R103 ;  /* 0x0000006733677221 */ /* 0x022fc80000010000 */
[----:B------:R-:W-:-:S07]  /*3f30*/  @P2 FADD.FTZ R103, R55, R103 ;  /* 0x0000006737672221 */ /* 0x000fce0000010000 */
.L_x_42888:
[----:B-1---5:R-:W-:-:S07]  /*3f40*/  MOV R59, R103 ;  /* 0x00000067003b7202 */ /* 0x022fce0000000f00 */
.L_x_42889:
        /* <DEDUP_REMOVED lines=18> */
.L_x_42891:
[----:B0----5:R-:W-:Y:S01]  /*4070*/  FADD.FTZ R104, R52, R104 ;  /* 0x0000006834687221 */ /* 0x021fe20000010000 */
[----:B------:R-:W-:Y:S06]  /*4080*/  BRA `(.L_x_42892) ;  /* 0x0000000000087947 */ /* 0x000fec0003800000 */
.L_x_42890:
[----:B0----5:R-:W-:-:S04]  /*4090*/  FADD.FTZ R104, R48, R104 ;  /* 0x0000006830687221 */ /* 0x021fc80000010000 */
[----:B------:R-:W-:-:S07]  /*40a0*/  @P2 FADD.FTZ R104, R52, R104 ;  /* 0x0000006834682221 */ /* 0x000fce0000010000 */
.L_x_42892:
[----:B0----5:R-:W-:-:S07]  /*40b0*/  MOV R56, R104 ;  /* 0x0000006800387202 */ /* 0x021fce0000000f00 */
.L_x_42893:
[----:B------:R-:W-:Y:S05]  /*40c0*/  @P3 BRA `(.L_x_42894) ;  /* 0x00000000001c3947 */ /* 0x000fea0003800000 */
[----:B------:R-:W-:-:S04]  /*40d0*/  ISETP.NE.U32.AND P4, PT, RZ, UR14, PT ;  /* 0x0000000eff007c0c */ /* 0x000fc8000bf85070 */
[----:B------:R-:W-:-:S13]  /*40e0*/  ISETP.NE.AND.EX P4, PT, RZ, UR15, PT, P4 ;  /* 0x0000000fff007c0c */ /* 0x000fda000bf85340 */
[----:B------:R-:W-:Y:S05]  /*40f0*/  @P4 BRA `(.L_x_42895) ;  /* 0x0000000000084947 */ /* 0x000fea0003800000 */
[----:B------:R-:W-:Y:S05]  /*4100*/  @P0 BRA `(.L_x_42896) ;  /* 0x0000000000140947 */ /* 0x000fea0003800000 */
[----:B------:R-:W-:Y:S05]  /*4110*/  BRA `(.L_x_42897) ;  /* 0x0000000000147947 */ /* 0x000fea0003800000 */
.L_x_42895:
[----:B0----5:R-:W-:Y:S01]  /*4120*/  FADD.FTZ R105, R53, R105 ;  /* 0x0000006935697221 */ /* 0x021fe20000010000 */
[----:B------:R-:W-:Y:S06]  /*4130*/  BRA `(.L_x_42896) ;  /* 0x0000000000087947 */ /* 0x000fec0003800000 */
.L_x_42894:
[----:B0----5:R-:W-:-:S04]  /*4140*/  FADD.FTZ R105, R49, R105 ;  /* 0x0000006931697221 */ /* 0x021fc80000010000 */
[----:B------:R-:W-:-:S07]  /*4150*/  @P2 FADD.FTZ R105, R53, R105 ;  /* 0x0000006935692221 */ /* 0x000fce0000010000 */
.L_x_42896:
[----:B0----5:R-:W-:-:S07]  /*4160*/  MOV R57, R105 ;  /* 0x0000006900397202 */ /* 0x021fce0000000f00 */
.L_x_42897:
[----:B------:R-:W-:Y:S05]  /*4170*/  @P3 BRA `(.L_x_42898) ;  /* 0x00000000001c3947 */ /* 0x000fea0003800000 */
[----:B------:R-:W-:-:S04]  /*4180*/  ISETP.NE.U32.AND P4, PT, RZ, UR14, PT ;  /* 0x0000000eff007c0c */ /* 0x000fc8000bf85070 */
[----:B------:R-:W-:-:S13]  /*4190*/  ISETP.NE.AND.EX P4, PT, RZ, UR15, PT, P4 ;  /* 0x0000000fff007c0c */ /* 0x000fda000bf85340 */
[----:B------:R-:W-:Y:S05]  /*41a0*/  @P4 BRA `(.L_x_42899) ;  /* 0x0000000000084947 */ /* 0x000fea0003800000 */
[----:B------:R-:W-:Y:S05]  /*41b0*/  @P0 BRA `(.L_x_42900) ;  /* 0x0000000000140947 */ /* 0x000fea0003800000 */
[----:B------:R-:W-:Y:S05]  /*41c0*/  BRA `(.L_x_42901) ;  /* 0x0000000000147947 */ /* 0x000fea0003800000 */
.L_x_42899:
[----:B0----5:R-:W-:Y:S01]  /*41d0*/  FADD.FTZ R106, R54, R106 ;  /* 0x0000006a366a7221 */ /* 0x021fe20000010000 */
[----:B------:R-:W-:Y:S06]  /*41e0*/  BRA `(.L_x_42900) ;  /* 0x0000000000087947 */ /* 0x000fec0003800000 */
.L_x_42898:
[----:B0----5:R-:W-:-:S04]  /*41f0*/  FADD.FTZ R106, R50, R106 ;  /* 0x0000006a326a7221 */ /* 0x021fc80000010000 */
[----:B------:R-:W-:-:S07]  /*4200*/  @P2 FADD.FTZ R106, R54, R106 ;  /* 0x0000006a366a2221 */ /* 0x000fce0000010000 */
.L_x_42900:
[----:B0----5:R-:W-:-:S07]  /*4210*/  MOV R58, R106 ;  /* 0x0000006a003a7202 */ /* 0x021fce0000000f00 */
.L_x_42901:
[----:B------:R-:W-:Y:S05]  /*4220*/  @P3 BRA `(.L_x_42902) ;  /* 0x00000000001c3947 */ /* 0x000fea0003800000 */
[----:B------:R-:W-:-:S04]  /*4230*/  ISETP.NE.U32.AND P4, PT, RZ, UR14, PT ;  /* 0x0000000eff007c0c */ /* 0x000fc8000bf85070 */
[----:B------:R-:W-:-:S13]  /*4240*/  ISETP.NE.AND.EX P4, PT, RZ, UR15, PT, P4 ;  /* 0x0000000fff007c0c */ /* 0x000fda000bf85340 */
[----:B------:R-:W-:Y:S05]  /*4250*/  @P4 BRA `(.L_x_42903) ;  /* 0x0000000000084947 */ /* 0x000fea0003800000 */
[----:B------:R-:W-:Y:S05]  /*4260*/  @P0 BRA `(.L_x_42904) ;  /* 0x0000000000140947 */ /* 0x000fea0003800000 */
[----:B------:R-:W-:Y:S05]  /*4270*/  BRA `(.L_x_42905) ;  /* 0x0000000000147947 */ /* 0x000fea0003800000 */
.L_x_42903:
[----:B0----5:R-:W-:Y:S01]  /*4280*/  FADD.FTZ R107, R55, R107 ;  /* 0x0000006b376b7221 */ /* 0x021fe20000010000 */
[----:B------:R-:W-:Y:S06]  /*4290*/  BRA `(.L_x_42904) ;  /* 0x0000000000087947 */ /* 0x000fec0003800000 */
.L_x_42902:
[----:B0----5:R-:W-:-:S04]  /*42a0*/  FADD.FTZ R107, R51, R107 ;  /* 0x0000006b336b7221 */ /* 0x021fc80000010000 */
[----:B------:R-:W-:-:S07]  /*42b0*/  @P2 FADD.FTZ R107, R55, R107 ;  /* 0x0000006b376b2221 */ /* 0x000fce0000010000 */
.L_x_42904:
[----:B0----5:R-:W-:-:S07]  /*42c0*/  MOV R59, R107 ;  /* 0x0000006b003b7202 */ /* 0x021fce0000000f00 */
.L_x_42905:
        /* <DEDUP_REMOVED lines=18> */
.L_x_42907:
[----:B-1---5:R-:W-:Y:S01]  /*43f0*/  FADD.FTZ R108, R52, R108 ;  /* 0x0000006c346c7221 */ /* 0x022fe20000010000 */
[----:B------:R-:W-:Y:S06]  /*4400*/  BRA `(.L_x_42908) ;  /* 0x0000000000087947 */ /* 0x000fec0003800000 */
.L_x_42906:
[----:B-1---5:R-:W-:-:S04]  /*4410*/  FADD.FTZ R108, R48, R108 ;  /* 0x0000006c306c7221 */ /* 0x022fc80000010000 */
[----:B------:R-:W-:-:S07]  /*4420*/  @P2 FADD.FTZ R108, R52, R108 ;  /* 0x0000006c346c2221 */ /* 0x000fce0000010000 */
.L_x_42908:
[----:B-1---5:R-:W-:-:S07]  /*4430*/  MOV R56, R108 ;  /* 0x0000006c00387202 */ /* 0x022fce0000000f00 */
.L_x_42909:
[----:B------:R-:W-:Y:S05]  /*4440*/  @P3 BRA `(.L_x_42910) ;  /* 0x00000000001c3947 */ /* 0x000fea0003800000 */
[----:B------:R-:W-:-:S04]  /*4450*/  ISETP.NE.U32.AND P4, PT, RZ, UR14, PT ;  /* 0x0000000eff007c0c */ /* 0x000fc8000bf85070 */
[----:B------:R-:W-:-:S13]  /*4460*/  ISETP.NE.AND.EX P4, PT, RZ, UR15, PT, P4 ;  /* 0x0000000fff007c0c */ /* 0x000fda000bf85340 */
[----:B------:R-:W-:Y:S05]  /*4470*/  @P4 BRA `(.L_x_42911) ;  /* 0x0000000000084947 */ /* 0x000fea0003800000 */
[----:B------:R-:W-:Y:S05]  /*4480*/  @P0 BRA `(.L_x_42912) ;  /* 0x0000000000140947 */ /* 0x000fea0003800000 */
[----:B------:R-:W-:Y:S05]  /*4490*/  BRA `(.L_x_42913) ;  /* 0x0000000000147947 */ /* 0x000fea0003800000 */
.L_x_42911:
[----:B-1---5:R-:W-:Y:S01]  /*44a0*/  FADD.FTZ R109, R53, R109 ;  /* 0x0000006d356d7221 */ /* 0x022fe20000010000 */
[----:B------:R-:W-:Y:S06]  /*44b0*/  BRA `(.L_x_42912) ;  /* 0x0000000000087947 */ /* 0x000fec0003800000 */
.L_x_42910:
[----:B-1---5:R-:W-:-:S04]  /*44c0*/  FADD.FTZ R109, R49, R109 ;  /* 0x0000006d316d7221 */ /* 0x022fc80000010000 */
[----:B------:R-:W-:-:S07]  /*44d0*/  @P2 FADD.FTZ R109, R53, R109 ;  /* 0x0000006d356d2221 */ /* 0x000fce0000010000 */
.L_x_42912:
[----:B-1---5:R-:W-:-:S07]  /*44e0*/  MOV R57, R109 ;  /* 0x0000006d00397202 */ /* 0x022fce0000000f00 */
.L_x_42913:
[----:B------:R-:W-:Y:S05]  /*44f0*/  @P3 BRA `(.L_x_42914) ;  /* 0x00000000001c3947 */ /* 0x000fea0003800000 */
[----:B------:R-:W-:-:S04]  /*4500*/  ISETP.NE.U32.AND P4, PT, RZ, UR14, PT ;  /* 0x0000000eff007c0c */ /* 0x000fc8000bf85070 */
[----:B------:R-:W-:-:S13]  /*4510*/  ISETP.NE.AND.EX P4, PT, RZ, UR15, PT, P4 ;  /* 0x0000000fff007c0c */ /* 0x000fda000bf85340 */
[----:B------:R-:W-:Y:S05]  /*4520*/  @P4 BRA `(.L_x_42915) ;  /* 0x0000000000084947 */ /* 0x000fea0003800000 */
[----:B------:R-:W-:Y:S05]  /*4530*/  @P0 BRA `(.L_x_42916) ;  /* 0x0000000000140947 */ /* 0x000fea0003800000 */
[----:B------:R-:W-:Y:S05]  /*4540*/  BRA `(.L_x_42917) ;  /* 0x0000000000147947 */ /* 0x000fea0003800000 */
.L_x_42915:
[----:B-1---5:R-:W-:Y:S01]  /*4550*/  FADD.FTZ R110, R54, R110 ;  /* 0x0000006e366e7221 */ /* 0x022fe20000010000 */
[----:B------:R-:W-:Y:S06]  /*4560*/  BRA `(.L_x_42916) ;  /* 0x0000000000087947 */ /* 0x000fec0003800000 */
.L_x_42914:
[----:B-1---5:R-:W-:-:S04]  /*4570*/  FADD.FTZ R110, R50, R110 ;  /* 0x0000006e326e7221 */ /* 0x022fc80000010000 */
[----:B------:R-:W-:-:S07]  /*4580*/  @P2 FADD.FTZ R110, R54, R110 ;  /* 0x0000006e366e2221 */ /* 0x000fce0000010000 */
.L_x_42916:
[----:B-1---5:R-:W-:-:S07]  /*4590*/  MOV R58, R110 ;  /* 0x0000006e003a7202 */ /* 0x022fce0000000f00 */
.L_x_42917:
[----:B------:R-:W-:Y:S05]  /*45a0*/  @P3 BRA `(.L_x_42918) ;  /* 0x00000000001c3947 */ /* 0x000fea0003800000 */
[----:B------:R-:W-:-:S04]  /*45b0*/  ISETP.NE.U32.AND P4, PT, RZ, UR14, PT ;  /* 0x0000000eff007c0c */ /* 0x000fc8000bf85070 */
[----:B------:R-:W-:-:S13]  /*45c0*/  ISETP.NE.AND.EX P4, PT, RZ, UR15, PT, P4 ;  /* 0x0000000fff007c0c */ /* 0x000fda000bf85340 */
[----:B------:R-:W-:Y:S05]  /*45d0*/  @P4 BRA `(.L_x_42919) ;  /* 0x0000000000084947 */ /* 0x000fea0003800000 */
[----:B------:R-:W-:Y:S05]  /*45e0*/  @P0 BRA `(.L_x_42920) ;  /* 0x0000000000140947 */ /* 0x000fea0003800000 */
[----:B------:R-:W-:Y:S05]  /*45f0*/  BRA `(.L_x_42921) ;  /* 0x0000000000147947 */ /* 0x000fea0003800000 */
.L_x_42919:
[----:B-1---5:R-:W-:Y:S01]  /*4600*/  FADD.FTZ R111, R55, R111 ;  /* 0x0000006f376f7221 */ /* 0x022fe20000010000 */
[----:B------:R-:W-:Y:S06]  /*4610*/  BRA `(.L_x_42920) ;  /* 0x0000000000087947 */ /* 0x000fec0003800000 */
.L_x_42918:
[----:B-1---5:R-:W-:-:S04]  /*4620*/  FADD.FTZ R111, R51, R111 ;  /* 0x0000006f336f7221 */ /* 0x022fc80000010000 */
[----:B------:R-:W-:-:S07]  /*4630*/  @P2 FADD.FTZ R111, R55, R111 ;  /* 0x0000006f376f2221 */ /* 0x000fce0000010000 */
.L_x_42920:
[----:B-1---5:R-:W-:-:S07]  /*4640*/  MOV R59, R111 ;  /* 0x0000006f003b7202 */ /* 0x022fce0000000f00 */
.L_x_42921:
        /* <DEDUP_REMOVED lines=18> */
.L_x_42923:
[----:B0----5:R-:W-:Y:S01]  /*4770*/  FADD.FTZ R112, R52, R112 ;  /* 0x0000007034707221 */ /* 0x021fe20000010000 */
[----:B------:R-:W-:Y:S06]  /*4780*/  BRA `(.L_x_42924) ;  /* 0x0000000000087947 */ /* 0x000fec0003800000 */
.L_x_42922:
[----:B0----5:R-:W-:-:S04]  /*4790*/  FADD.FTZ R112, R48, R112 ;  /* 0x0000007030707221 */ /* 0x021fc80000010000 */
[----:B------:R-:W-:-:S07]  /*47a0*/  @P2 FADD.FTZ R112, R52, R112 ;  /* 0x0000007034702221 */ /* 0x000fce0000010000 */
.L_x_42924:
[----:B0----5:R-:W-:-:S07]  /*47b0*/  MOV R56, R112 ;  /* 0x0000007000387202 */ /* 0x021fce0000000f00 */
.L_x_42925:
[----:B------:R-:W-:Y:S05]  /*47c0*/  @P3 BRA `(.L_x_42926) ;  /* 0x00000000001c3947 */ /* 0x000fea0003800000 */
[----:B------:R-:W-:-:S04]  /*47d0*/  ISETP.NE.U32.AND P4, PT, RZ, UR14, PT ;  /* 0x0000000eff007c0c */ /* 0x000fc8000bf85070 */
[----:B------:R-:W-:-:S13]  /*47e0*/  ISETP.NE.AND.EX P4, PT, RZ, UR15, PT, P4 ;  /* 0x0000000fff007c0c */ /* 0x000fda000bf85340 */
[----:B------:R-:W-:Y:S05]  /*47f0*/  @P4 BRA `(.L_x_42927) ;  /* 0x0000000000084947 */ /* 0x000fea0003800000 */
[----:B------:R-:W-:Y:S05]  /*4800*/  @P0 BRA `(.L_x_42928) ;  /* 0x0000000000140947 */ /* 0x000fea0003800000 */
[----:B------:R-:W-:Y:S05]  /*4810*/  BRA `(.L_x_42929) ;  /* 0x0000000000147947 */ /* 0x000fea0003800000 */
.L_x_42927:
[----:B0----5:R-:W-:Y:S01]  /*4820*/  FADD.FTZ R113, R53, R113 ;  /* 0x0000007135717221 */ /* 0x021fe20000010000 */
[----:B------:R-:W-:Y:S06]  /*4830*/  BRA `(.L_x_42928) ;  /* 0x0000000000087947 */ /* 0x000fec0003800000 */
.L_x_42926:
[----:B0----5:R-:W-:-:S04]  /*4840*/  FADD.FTZ R113, R49, R113 ;  /* 0x0000007131717221 */ /* 0x021fc80000010000 */
[----:B------:R-:W-:-:S07]  /*4850*/  @P2 FADD.FTZ R113, R53, R113 ;  /* 0x0000007135712221 */ /* 0x000fce0000010000 */
.L_x_42928:
[----:B0----5:R-:W-:-:S07]  /*4860*/  MOV R57, R113 ;  /* 0x0000007100397202 */ /* 0x021fce0000000f00 */
.L_x_42929:
[----:B------:R-:W-:Y:S05]  /*4870*/  @P3 BRA `(.L_x_42930) ;  /* 0x00000000001c3947 */ /* 0x000fea0003800000 */
[----:B------:R-:W-:-:S04]  /*4880*/  ISETP.NE.U32.AND P4, PT, RZ, UR14, PT ;  /* 0x0000000eff007c0c */ /* 0x000fc8000bf85070 */
[----:B------:R-:W-:-:S13]  /*4890*/  ISETP.NE.AND.EX P4, PT, RZ, UR15, PT, P4 ;  /* 0x0000000fff007c0c */ /* 0x000fda000bf85340 */
[----:B------:R-:W-:Y:S05]  /*48a0*/  @P4 BRA `(.L_x_42931) ;  /* 0x0000000000084947 */ /* 0x000fea0003800000 */
[----:B------:R-:W-:Y:S05]  /*48b0*/  @P0 BRA `(.L_x_42932) ;  /* 0x0000000000140947 */ /* 0x000fea0003800000 */
[----:B------:R-:W-:Y:S05]  /*48c0*/  BRA `(.L_x_42933) ;  /* 0x0000000000147947 */ /* 0x000fea0003800000 */
.L_x_42931:
[----:B0----5:R-:W-:Y:S01]  /*48d0*/  FADD.FTZ R114, R54, R114 ;  /* 0x0000007236727221 */ /* 0x021fe20000010000 */
[----:B------:R-:W-:Y:S06]  /*48e0*/  BRA `(.L_x_42932) ;  /* 0x0000000000087947 */ /* 0x000fec0003800000 */
.L_x_42930:
[----:B0----5:R-:W-:-:S04]  /*48f0*/  FADD.FTZ R114, R50, R114 ;  /* 0x0000007232727221 */ /* 0x021fc80000010000 */
[----:B------:R-:W-:-:S07]  /*4900*/  @P2 FADD.FTZ R114, R54, R114 ;  /* 0x0000007236722221 */ /* 0x000fce0000010000 */
.L_x_42932:
[----:B0----5:R-:W-:-:S07]  /*4910*/  MOV R58, R114 ;  /* 0x00000072003a7202 */ /* 0x021fce0000000f00 */
.L_x_42933:
[----:B------:R-:W-:Y:S05]  /*4920*/  @P3 BRA `(.L_x_42934) ;  /* 0x00000000001c3947 */ /* 0x000fea0003800000 */
[----:B------:R-:W-:-:S04]  /*4930*/  ISETP.NE.U32.AND P4, PT, RZ, UR14, PT ;  /* 0x0000000eff007c0c */ /* 0x000fc8000bf85070 */
[----:B------:R-:W-:-:S13]  /*4940*/  ISETP.NE.AND.EX P4, PT, RZ, UR15, PT, P4 ;  /* 0x0000000fff007c0c */ /* 0x000fda000bf85340 */
[----:B------:R-:W-:Y:S05]  /*4950*/  @P4 BRA `(.L_x_42935) ;  /* 0x0000000000084947 */ /* 0x000fea0003800000 */
[----:B------:R-:W-:Y:S05]  /*4960*/  @P0 BRA `(.L_x_42936) ;  /* 0x0000000000140947 */ /* 0x000fea0003800000 */
[----:B------:R-:W-:Y:S05]  /*4970*/  BRA `(.L_x_42937) ;  /* 0x0000000000147947 */ /* 0x000fea0003800000 */
.L_x_42935:
[----:B0----5:R-:W-:Y:S01]  /*4980*/  FADD.FTZ R115, R55, R115 ;  /* 0x0000007337737221 */ /* 0x021fe20000010000 */
[----:B------:R-:W-:Y:S06]  /*4990*/  BRA `(.L_x_42936) ;  /* 0x0000000000087947 */ /* 0x000fec0003800000 */
.L_x_42934:
[----:B0----5:R-:W-:-:S04]  /*49a0*/  FADD.FTZ R115, R51, R115 ;  /* 0x0000007333737221 */ /* 0x021fc80000010000 */
[----:B------:R-:W-:-:S07]  /*49b0*/  @P2 FADD.FTZ R115, R55, R115 ;  /* 0x0000007337732221 */ /* 0x000fce0000010000 */
.L_x_42936:
[----:B0----5:R-:W-:-:S07]  /*49c0*/  MOV R59, R115 ;  /* 0x00000073003b7202 */ /* 0x021fce0000000f00 */
.L_x_42937:
        /* <DEDUP_REMOVED lines=11> */
[----:B------:R-:W5:Y:S01]  /*4a80*/  LDG.E.128 R116, desc[UR4][R116.64] ;  /* 0x0000000474747981 */ /* 0x000f62000c1e1d00 */
[----:B------:R-:W-:Y:S05]  /*4a90*/  @P3 BRA `(.L_x_42938) ;  /* 0x00000000001c3947 */ /* 0x000fea0003800000 */
[----:B------:R-:W-:-:S04]  /*4aa0*/  ISETP.NE.U32.AND P4, PT, RZ, UR14, PT ;  /* 0x0000000eff007c0c */ /* 0x000fc8000bf85070 */
[----:B------:R-:W-:-:S13]  /*4ab0*/  ISETP.NE.AND.EX P4, PT, RZ, UR15, PT, P4 ;  /* 0x0000000fff007c0c */ /* 0x000fda000bf85340 */
[----:B------:R-:W-:Y:S05]  /*4ac0*/  @P4 BRA `(.L_x_42939) ;  /* 0x0000000000084947 */ /* 0x000fea0003800000 */
[----:B------:R-:W-:Y:S05]  /*4ad0*/  @P0 BRA `(.L_x_42940) ;  /* 0x0000000000140947 */ /* 0x000fea0003800000 */
[----:B------:R-:W-:Y:S05]  /*4ae0*/  BRA `(.L_x_42941) ;  /* 0x0000000000147947 */ /* 0x000fea0003800000 */
.L_x_42939:
[----:B-----5:R-:W-:Y:S01]  /*4af0*/  FADD.FTZ R116, R52, R116 ;  /* 0x0000007434747221 */ /* 0x020fe20000010000 */
[----:B------:R-:W-:Y:S06]  /*4b00*/  BRA `(.L_x_42940) ;  /* 0x0000000000087947 */ /* 0x000fec0003800000 */
.L_x_42938:
[----:B-----5:R-:W-:-:S04]  /*4b10*/  FADD.FTZ R116, R48, R116 ;  /* 0x0000007430747221 */ /* 0x020fc80000010000 */
[----:B------:R-:W-:-:S07]  /*4b20*/  @P2 FADD.FTZ R116, R52, R116 ;  /* 0x0000007434742221 */ /* 0x000fce0000010000 */
.L_x_42940:
[----:B-1---5:R-:W-:-:S07]  /*4b30*/  MOV R56, R116 ;  /* 0x0000007400387202 */ /* 0x022fce0000000f00 */
.L_x_42941:
[----:B------:R-:W-:Y:S05]  /*4b40*/  @P3 BRA `(.L_x_42942) ;  /* 0x00000000001c3947 */ /* 0x000fea0003800000 */
[----:B------:R-:W-:-:S04]  /*4b50*/  ISETP.NE.U32.AND P4, PT, RZ, UR14, PT ;  /* 0x0000000eff007c0c */ /* 0x000fc8000bf85070 */
[----:B------:R-:W-:-:S13]  /*4b60*/  ISETP.NE.AND.EX P4, PT, RZ, UR15, PT, P4 ;  /* 0x0000000fff007c0c */ /* 0x000fda000bf85340 */
[----:B------:R-:W-:Y:S05]  /*4b70*/  @P4 BRA `(.L_x_42943) ;  /* 0x0000000000084947 */ /* 0x000fea0003800000 */
[----:B------:R-:W-:Y:S05]  /*4b80*/  @P0 BRA `(.L_x_42944) ;  /* 0x0000000000140947 */ /* 0x000fea0003800000 */
[----:B------:R-:W-:Y:S05]  /*4b90*/  BRA `(.L_x_42945) ;  /* 0x0000000000147947 */ /* 0x000fea0003800000 */
.L_x_42943:
[----:B-----5:R-:W-:Y:S01]  /*4ba0*/  FADD.FTZ R117, R53, R117 ;  /* 0x0000007535757221 */ /* 0x020fe20000010000 */
[----:B------:R-:W-:Y:S06]  /*4bb0*/  BRA `(.L_x_42944) ;  /* 0x0000000000087947 */ /* 0x000fec0003800000 */
.L_x_42942:
[----:B-----5:R-:W-:-:S04]  /*4bc0*/  FADD.FTZ R117, R49, R117 ;  /* 0x0000007531757221 */ /* 0x020fc80000010000 */
[----:B------:R-:W-:-:S07]  /*4bd0*/  @P2 FADD.FTZ R117, R53, R117 ;  /* 0x0000007535752221 */ /* 0x000fce0000010000 */
.L_x_42944:
[----:B-1---5:R-:W-:-:S07]  /*4be0*/  MOV R57, R117 ;  /* 0x0000007500397202 */ /* 0x022fce0000000f00 */
.L_x_42945:
[----:B------:R-:W-:Y:S05]  /*4bf0*/  @P3 BRA `(.L_x_42946) ;  /* 0x00000000001c3947 */ /* 0x000fea0003800000 */
[----:B------:R-:W-:-:S04]  /*4c00*/  ISETP.NE.U32.AND P4, PT, RZ, UR14, PT ;  /* 0x0000000eff007c0c */ /* 0x000fc8000bf85070 */
[----:B------:R-:W-:-:S13]  /*4c10*/  ISETP.NE.AND.EX P4, PT, RZ, UR15, PT, P4 ;  /* 0x0000000fff007c0c */ /* 0x000fda000bf85340 */
[----:B------:R-:W-:Y:S05]  /*4c20*/  @P4 BRA `(.L_x_42947) ;  /* 0x0000000000084947 */ /* 0x000fea0003800000 */
[----:B------:R-:W-:Y:S05]  /*4c30*/  @P0 BRA `(.L_x_42948) ;  /* 0x0000000000140947 */ /* 0x000fea0003800000 */
[----:B------:R-:W-:Y:S05]  /*4c40*/  BRA `(.L_x_42949) ;  /* 0x0000000000147947 */ /* 0x000fea0003800000 */
.L_x_42947:
[----:B-1---5:R-:W-:Y:S01]  /*4c50*/  FADD.FTZ R118, R54, R118 ;  /* 0x0000007636767221 */ /* 0x022fe20000010000 */
[----:B------:R-:W-:Y:S06]  /*4c60*/  BRA `(.L_x_42948) ;  /* 0x0000000000087947 */ /* 0x000fec0003800000 */
.L_x_42946:
[----:B-1---5:R-:W-:-:S04]  /*4c70*/  FADD.FTZ R118, R50, R118 ;  /* 0x0000007632767221 */ /* 0x022fc80000010000 */
[----:B------:R-:W-:-:S07]  /*4c80*/  @P2 FADD.FTZ R118, R54, R118 ;  /* 0x0000007636762221 */ /* 0x000fce0000010000 */
.L_x_42948:
[----:B-1---5:R-:W-:-:S07]  /*4c90*/  MOV R58, R118 ;  /* 0x00000076003a7202 */ /* 0x022fce0000000f00 */
.L_x_42949:
[----:B------:R-:W-:Y:S05]  /*4ca0*/  @P3 BRA `(.L_x_42950) ;  /* 0x00000000001c3947 */ /* 0x000fea0003800000 */
[----:B------:R-:W-:-:S04]  /*4cb0*/  ISETP.NE.U32.AND P2, PT, RZ, UR14, PT ;  /* 0x0000000eff007c0c */ /* 0x000fc8000bf45070 */
[----:B------:R-:W-:-:S13]  /*4cc0*/  ISETP.NE.AND.EX P2, PT, RZ, UR15, PT, P2 ;  /* 0x0000000fff007c0c */ /* 0x000fda000bf45320 */
[----:B------:R-:W-:Y:S05]  /*4cd0*/  @P2 BRA `(.L_x_42951) ;  /* 0x0000000000082947 */ /* 0x000fea0003800000 */
[----:B------:R-:W-:Y:S05]  /*4ce0*/  @P0 BRA `(.L_x_42952) ;  /* 0x0000000000140947 */ /* 0x000fea0003800000 */
[----:B------:R-:W-:Y:S05]  /*4cf0*/  BRA `(.L_x_42953) ;  /* 0x0000000000147947 */ /* 0x000fea0003800000 */
.L_x_42951:
[----:B-1---5:R-:W-:Y:S01]  /*4d00*/  FADD.FTZ R119, R55, R119 ;  /* 0x0000007737777221 */ /* 0x022fe20000010000 */
[----:B------:R-:W-:Y:S06]  /*4d10*/  BRA `(.L_x_42952) ;  /* 0x0000000000087947 */ /* 0x000fec0003800000 */
.L_x_42950:
[----:B-1---5:R-:W-:-:S04]  /*4d20*/  FADD.FTZ R119, R51, R119 ;  /* 0x0000007733777221 */ /* 0x022fc80000010000 */
[----:B------:R-:W-:-:S07]  /*4d30*/  @P2 FADD.FTZ R119, R55, R119 ;  /* 0x0000007737772221 */ /* 0x000fce0000010000 */
.L_x_42952:
[----:B-1---5:R-:W-:-:S07]  /*4d40*/  MOV R59, R119 ;  /* 0x00000077003b7202 */ /* 0x022fce0000000f00 */
.L_x_42953:
[----:B-1----:R-:W-:Y:S01]  /*4d50*/  FADD.FTZ R224, RZ, R44 ;  /* 0x0000002cffe07221 */ /* 0x002fe20000010000 */
        /* <DEDUP_REMOVED lines=218> */
.L_x_42967:
[----:B-1----:R-:W-:Y:S01]  /*5b00*/  FADD.FTZ R230, R229, R230 ;  /* 0x000000e6e5e67221 */ /* 0x002fe20000010000 */
[----:B------:R-:W-:Y:S01]  /*5b10*/  FSEL R223, R224, RZ, !P5 ;  /* 0x000000ffe0df7208 */ /* 0x000fe20006800000 */
[----:B------:R-:W1:Y:S02]  /*5b20*/  @!P2 LDC.64 R232, c[0x0][0x258] ;  /* 0x00009600ffe8ab82 */ /* 0x000e640000000a00 */
[----:B------:R-:W-:Y:S02]  /*5b30*/  FFMA.FTZ R227, R230, R227, UR8 ;  /* 0x00000008e6e37e23 */ /* 0x000fe400080100e3 */
[C---:B------:R-:W-:Y:S01]  /*5b40*/  FADD.FTZ R225, -R223.reuse, R60 ;  /* 0x0000003cdfe17221 */ /* 0x040fe20000010100 */
[----:B------:R-:W-:Y:S01]  /*5b50*/  FMUL.FTZ R60, R224, R224 ;  /* 0x000000e0e03c7220 */ /* 0x000fe20000410000 */
[C---:B------:R-:W-:Y:S01]  /*5b60*/  FADD.FTZ R44, -R223.reuse, R44 ;  /* 0x0000002cdf2c7221 */ /* 0x040fe20000010100 */
[C---:B------:R-:W-:Y:S01]  /*5b70*/  FADD.FTZ R45, -R223.reuse, R45 ;  /* 0x0000002ddf2d7221 */ /* 0x040fe20000010100 */
[----:B------:R-:W2:Y:S01]  /*5b80*/  @!P2 LDC.64 R230, c[0x0][0x250] ;  /* 0x00009400ffe6ab82 */ /* 0x000ea20000000a00 */
[C---:B------:R-:W-:Y:S01]  /*5b90*/  FADD.FTZ R46, -R223.reuse, R46 ;  /* 0x0000002edf2e7221 */ /* 0x040fe20000010100 */
[----:B------:R-:W-:Y:S01]  /*5ba0*/  FSEL R60, R60, RZ, P5 ;  /* 0x000000ff3c3c7208 */ /* 0x000fe20002800000 */
[C---:B------:R-:W-:Y:S01]  /*5bb0*/  FADD.FTZ R47, -R223.reuse, R47 ;  /* 0x0000002fdf2f7221 */ /* 0x040fe20000010100 */
[C---:B------:R-:W-:Y:S01]  /*5bc0*/  FADD.FTZ R226, -R223.reuse, R61 ;  /* 0x0000003ddfe27221 */ /* 0x040fe20000010100 */
[C---:B------:R-:W-:Y:S01]  /*5bd0*/  FADD.FTZ R62, -R223.reuse, R62 ;  /* 0x0000003edf3e7221 */ /* 0x040fe20000010100 */
[----:B------:R-:W-:Y:S01]  /*5be0*/  FADD.FTZ R63, -R223, R63 ;  /* 0x0000003fdf3f7221 */ /* 0x000fe20000010100 */
[----:B0-----:R-:W-:Y:S01]  /*5bf0*/  FADD.FTZ R229, R227, R60 ;  /* 0x0000003ce3e57221 */ /* 0x001fe20000010000 */
[C---:B------:R-:W-:Y:S01]  /*5c00*/  FADD.FTZ R227, -R223.reuse, R105 ;  /* 0x00000069dfe37221 */ /* 0x040fe20000010100 */
[C---:B------:R-:W-:Y:S01]  /*5c10*/  LEA R60, P3, R222.reuse, UR10, 0x4 ;  /* 0x0000000ade3c7c11 */ /* 0x040fe2000f8620ff */
[C---:B------:R-:W-:Y:S01]  /*5c20*/  FADD.FTZ R64, -R223.reuse, R64 ;  /* 0x00000040df407221 */ /* 0x040fe20000010100 */
[----:B------:R-:W0:Y:S01]  /*5c30*/  MUFU.RSQ R105, R229 ;  /* 0x000000e500697308 */ /* 0x000e220000001400 */
[C---:B------:R-:W-:Y:S01]  /*5c40*/  FADD.FTZ R65, -R223.reuse, R65 ;  /* 0x00000041df417221 */ /* 0x040fe20000010100 */
[C---:B------:R-:W-:Y:S01]  /*5c50*/  FADD.FTZ R66, -R223.reuse, R66 ;  /* 0x00000042df427221 */ /* 0x040fe20000010100 */
[----:B------:R-:W-:Y:S01]  /*5c60*/  FADD.FTZ R67, -R223, R67 ;  /* 0x00000043df437221 */ /* 0x000fe20000010100 */
[----:B------:R-:W-:Y:S01]  /*5c70*/  LEA.HI.X R61, R222, UR11, RZ, 0x4, P3 ;  /* 0x0000000bde3d7c11 */ /* 0x000fe200098f24ff */
[----:B-1----:R-:W-:-:S04]  /*5c80*/  @!P2 IMAD.WIDE R232, R205, 0x4, R232 ;  /* 0x00000004cde8a825 */ /* 0x002fc800078e02e8 */
[C---:B------:R-:W-:Y:S01]  /*5c90*/  FADD.FTZ R68, -R223.reuse, R68 ;  /* 0x00000044df447221 */ /* 0x040fe20000010100 */
[C---:B------:R-:W-:Y:S01]  /*5ca0*/  FADD.FTZ R69, -R223.reuse, R69 ;  /* 0x00000045df457221 */ /* 0x040fe20000010100 */
[C---:B------:R-:W-:Y:S01]  /*5cb0*/  FADD.FTZ R70, -R223.reuse, R70 ;  /* 0x00000046df467221 */ /* 0x040fe20000010100 */
[C---:B------:R-:W-:Y:S01]  /*5cc0*/  FADD.FTZ R71, -R223.reuse, R71 ;  /* 0x00000047df477221 */ /* 0x040fe20000010100 */
[C---:B------:R-:W-:Y:S01]  /*5cd0*/  FADD.FTZ R228, -R223.reuse, R114 ;  /* 0x00000072dfe47221 */ /* 0x040fe20000010100 */
[C---:B------:R-:W-:Y:S01]  /*5ce0*/  FADD.FTZ R72, -R223.reuse, R72 ;  /* 0x00000048df487221 */ /* 0x040fe20000010100 */
[----:B------:R-:W-:Y:S01]  /*5cf0*/  FADD.FTZ R73, -R223, R73 ;  /* 0x00000049df497221 */ /* 0x000fe20000010100 */
[----:B--2---:R-:W-:-:S04]  /*5d00*/  @!P2 IMAD.WIDE R230, R205, 0x4, R230 ;  /* 0x00000004cde6a825 */ /* 0x004fc800078e02e6 */
[C---:B------:R-:W-:Y:S01]  /*5d10*/  FADD.FTZ R74, -R223.reuse, R74 ;  /* 0x0000004adf4a7221 */ /* 0x040fe20000010100 */
[C---:B------:R-:W-:Y:S01]  /*5d20*/  FADD.FTZ R75, -R223.reuse, R75 ;  /* 0x0000004bdf4b7221 */ /* 0x040fe20000010100 */
[----:B------:R-:W-:Y:S01]  /*5d30*/  FADD.FTZ R76, -R223, R76 ;  /* 0x0000004cdf4c7221 */ /* 0x000fe20000010100 */
[C---:B0-----:R-:W-:Y:S01]  /*5d40*/  FMUL.FTZ R44, R105.reuse, R44 ;  /* 0x0000002c692c7220 */ /* 0x041fe20000410000 */
[----:B------:R0:W-:Y:S01]  /*5d50*/  @!P2 STG.E desc[UR4][R230.64], R224 ;  /* 0x000000e0e600a986 */ /* 0x0001e2000c101904 */
        /* <DEDUP_REMOVED lines=11> */
[----:B0-----:R-:W0:Y:S01]  /*5e10*/  LDC.64 R230, c[0x0][0x2b8] ;  /* 0x0000ae00ffe67b82 */ /* 0x001e220000000a00 */
        /* <DEDUP_REMOVED lines=40> */
[----:B------:R-:W-:Y:S01]  /*60a0*/  FADD.FTZ R223, -R223, R119 ;  /* 0x00000077dfdf7221 */ /* 0x000fe20000010100 */
[C---:B------:R-:W-:Y:S01]  /*60b0*/  FMUL.FTZ R118, R105.reuse, R64 ;  /* 0x0000004069767220 */ /* 0x040fe20000410000 */
[C---:B------:R-:W-:Y:S01]  /*60c0*/  FMUL.FTZ R119, R105.reuse, R65 ;  /* 0x0000004169777220 */ /* 0x040fe20000410000 */
[C---:B------:R-:W-:Y:S01]  /*60d0*/  FMUL.FTZ R62, R105.reuse, R66 ;  /* 0x00000042693e7220 */ /* 0x040fe20000410000 */
[C---:B------:R-:W-:Y:S01]  /*60e0*/  FMUL.FTZ R63, R105.reuse, R67 ;  /* 0x00000043693f7220 */ /* 0x040fe20000410000 */
[----:B------:R-:W-:Y:S01]  /*60f0*/  @!P2 STG.E desc[UR4][R232.64], R105 ;  /* 0x00000069e800a986 */ /* 0x000fe2000c101904 */
[C---:B------:R-:W-:Y:S01]  /*6100*/  FMUL.FTZ R64, R105.reuse, R68 ;  /* 0x0000004469407220 */ /* 0x040fe20000410000 */
[C---:B------:R-:W-:Y:S01]  /*6110*/  FMUL.FTZ R65, R105.reuse, R69 ;  /* 0x0000004569417220 */ /* 0x040fe20000410000 */
[C---:B------:R-:W-:Y:S01]  /*6120*/  FMUL.FTZ R66, R105.reuse, R70 ;  /* 0x0000004669427220 */ /* 0x040fe20000410000 */
[C---:B------:R-:W-:Y:S01]  /*6130*/  FMUL.FTZ R67, R105.reuse, R71 ;  /* 0x0000004769437220 */ /* 0x040fe20000410000 */
[----:B------:R1:W-:Y:S01]  /*6140*/  STG.E.128 desc[UR4][R60.64], R44 ;  /* 0x0000002c3c007986 */ /* 0x0003e2000c101d04 */
[C---:B------:R-:W-:Y:S01]  /*6150*/  FMUL.FTZ R68, R105.reuse, R72 ;  /* 0x0000004869447220 */ /* 0x040fe20000410000 */
[C---:B------:R-:W-:Y:S01]  /*6160*/  FMUL.FTZ R69, R105.reuse, R73 ;  /* 0x0000004969457220 */ /* 0x040fe20000410000 */
[C---:B------:R-:W-:Y:S01]  /*6170*/  FMUL.FTZ R70, R105.reuse, R74 ;  /* 0x0000004a69467220 */ /* 0x040fe20000410000 */
[----:B------:R-:W-:Y:S01]  /*6180*/  FMUL.FTZ R71, R105, R75 ;  /* 0x0000004b69477220 */ /* 0x000fe20000410000 */
[----:B0-----:R-:W-:-:S04]  /*6190*/  IMAD.WIDE.U32 R234, R207, 0x10, R230 ;  /* 0x00000010cfea7825 */ /* 0x001fc800078e00e6 */
        /* <DEDUP_REMOVED lines=11> */
[----:B------:R-:W-:Y:S01]  /*6250*/  FFMA.FTZ R67, R189, R67, R25 ;  /* 0x00000043bd437223 */ /* 0x000fe20000010019 */
[----:B-1----:R-:W-:Y:S01]  /*6260*/  FFMA.FTZ R47, R197, R224, R29 ;  /* 0x000000e0c52f7223 */ /* 0x002fe2000001001d */
[----:B------:R-:W-:Y:S01]  /*6270*/  FFMA.FTZ R46, R198, R222, R160 ;  /* 0x000000dec62e7223 */ /* 0x000fe200000100a0 */
[----:B------:R-:W-:Y:S01]  /*6280*/  FFMA.FTZ R45, R199, R226, R30 ;  /* 0x000000e2c72d7223 */ /* 0x000fe2000001001e */
[----:B------:R-:W-:Y:S01]  /*6290*/  FFMA.FTZ R44, R200, R225, R161 ;  /* 0x000000e1c82c7223 */ /* 0x000fe200000100a1 */
[----:B------:R-:W-:Y:S01]  /*62a0*/  FFMA.FTZ R61, R195, R119, R28 ;  /* 0x00000077c33d7223 */ /* 0x000fe2000001001c */
[----:B------:R-:W-:Y:S01]  /*62b0*/  FFMA.FTZ R60, R196, R118, R159 ;  /* 0x00000076c43c7223 */ /* 0x000fe2000001009f */
[----:B------:R-:W-:-:S04]  /*62c0*/  IMAD.WIDE.U32 R238, R220, 0x10, R230 ;  /* 0x00000010dcee7825 */ /* 0x000fc800078e00e6 */
[----:B------:R-:W-:Y:S01]  /*62d0*/  FFMA.FTZ R66, R190, R66, R156 ;  /* 0x00000042be427223 */ /* 0x000fe2000001009c */
[----:B------:R-:W-:Y:S01]  /*62e0*/  FFMA.FTZ R65, R191, R65, R26 ;  /* 0x00000041bf417223 */ /* 0x000fe2000001001a */
[----:B------:R-:W-:Y:S01]  /*62f0*/  FFMA.FTZ R64, R192, R64, R157 ;  /* 0x00000040c0407223 */ /* 0x000fe2000001009d */
[----:B------:R-:W-:-:S04]  /*6300*/  IMAD.WIDE.U32 R240, R219, 0x10, R230 ;  /* 0x00000010dbf07825 */ /* 0x000fc800078e00e6 */
        /* <DEDUP_REMOVED lines=9> */
[----:B------:R0:W-:Y:S01]  /*63a0*/  STG.E.128 desc[UR4][R234.64], R44 ;  /* 0x0000002cea007986 */ /* 0x0001e2000c101d04 */
[----:B------:R-:W-:-:S04]  /*63b0*/  IMAD.WIDE.U32 R76, R217, 0x10, R230 ;  /* 0x00000010d94c7825 */ /* 0x000fc800078e00e6 */
[C---:B------:R-:W-:Y:S01]  /*63c0*/  FMUL.FTZ R84, R105.reuse, R84 ;  /* 0x0000005469547220 */ /* 0x040fe20000410000 */
[C---:B------:R-:W-:Y:S01]  /*63d0*/  FMUL.FTZ R85, R105.reuse, R85 ;  /* 0x0000005569557220 */ /* 0x040fe20000410000 */
[----:B------:R1:W-:Y:S01]  /*63e0*/  STG.E.128 desc[UR4][R236.64], R60 ;  /* 0x0000003cec007986 */ /* 0x0003e2000c101d04 */
[C---:B------:R-:W-:Y:S01]  /*63f0*/  FMUL.FTZ R86, R105.reuse, R86 ;  /* 0x0000005669567220 */ /* 0x040fe20000410000 */
[C---:B------:R-:W-:Y:S01]  /*6400*/  FMUL.FTZ R87, R105.reuse, R87 ;  /* 0x0000005769577220 */ /* 0x040fe20000410000 */
[C---:B------:R-:W-:Y:S01]  /*6410*/  FMUL.FTZ R88, R105.reuse, R88 ;  /* 0x0000005869587220 */ /* 0x040fe20000410000 */
[----:B------:R2:W-:Y:S01]  /*6420*/  STG.E.128 desc[UR4][R238.64], R64 ;  /* 0x00000040ee007986 */ /* 0x0005e2000c101d04 */
[C---:B------:R-:W-:Y:S01]  /*6430*/  FMUL.FTZ R89, R105.reuse, R89 ;  /* 0x0000005969597220 */ /* 0x040fe20000410000 */
[C---:B------:R-:W-:Y:S01]  /*6440*/  FMUL.FTZ R90, R105.reuse, R90 ;  /* 0x0000005a695a7220 */ /* 0x040fe20000410000 */
[C---:B------:R-:W-:Y:S01]  /*6450*/  FMUL.FTZ R91, R105.reuse, R91 ;  /* 0x0000005b695b7220 */ /* 0x040fe20000410000 */
[----:B------:R-:W-:Y:S01]  /*6460*/  STG.E.128 desc[UR4][R240.64], R68 ;  /* 0x00000044f0007986 */ /* 0x000fe2000c101d04 */
[C---:B------:R-:W-:Y:S01]  /*6470*/  FMUL.FTZ R92, R105.reuse, R92 ;  /* 0x0000005c695c7220 */ /* 0x040fe20000410000 */
[C---:B------:R-:W-:Y:S01]  /*6480*/  FMUL.FTZ R93, R105.reuse, R93 ;  /* 0x0000005d695d7220 */ /* 0x040fe20000410000 */
[C---:B------:R-:W-:Y:S01]  /*6490*/  FMUL.FTZ R94, R105.reuse, R94 ;  /* 0x0000005e695e7220 */ /* 0x040fe20000410000 */
[----:B------:R-:W-:Y:S01]  /*64a0*/  STG.E.128 desc[UR4][R242.64], R72 ;  /* 0x00000048f2007986 */ /* 0x000fe2000c101d04 */
[----:B------:R-:W-:Y:S01]  /*64b0*/  FMUL.FTZ R95, R105, R95 ;  /* 0x0000005f695f7220 */ /* 0x000fe20000410000 */
[----:B0-----:R-:W-:Y:S01]  /*64c0*/  FFMA.FTZ R47, R168, R83, R19 ;  /* 0x00000053a82f7223 */ /* 0x001fe20000010013 */
[----:B------:R-:W-:Y:S01]  /*64d0*/  FFMA.FTZ R46, R127, R82, R150 ;  /* 0x000000527f2e7223 */ /* 0x000fe20000010096 */
[----:B------:R-:W-:Y:S01]  /*64e0*/  FFMA.FTZ R45, R167, R81, R20 ;  /* 0x00000051a72d7223 */ /* 0x000fe20000010014 */
[----:B------:R-:W-:Y:S01]  /*64f0*/  FFMA.FTZ R44, R128, R80, R151 ;  /* 0x00000050802c7223 */ /* 0x000fe20000010097 */
[C---:B------:R-:W-:Y:S01]  /*6500*/  FMUL.FTZ R96, R105.reuse, R96 ;  /* 0x0000006069607220 */ /* 0x040fe20000410000 */
[C---:B------:R-:W-:Y:S01]  /*6510*/  FMUL.FTZ R97, R105.reuse, R97 ;  /* 0x0000006169617220 */ /* 0x040fe20000410000 */
[C---:B------:R-:W-:Y:S01]  /*6520*/  FMUL.FTZ R98, R105.reuse, R98 ;  /* 0x0000006269627220 */ /* 0x040fe20000410000 */
[----:B------:R-:W-:Y:S01]  /*6530*/  FMUL.FTZ R99, R105, R99 ;  /* 0x0000006369637220 */ /* 0x000fe20000410000 */
[----:B------:R0:W-:Y:S01]  /*6540*/  STG.E.128 desc[UR4][R76.64], R44 ;  /* 0x0000002c4c007986 */ /* 0x0001e2000c101d04 */
[----:B------:R-:W-:-:S04]  /*6550*/  IMAD.WIDE.U32 R216, R211, 0x10, R230 ;  /* 0x00000010d3d87825 */ /* 0x000fc800078e00e6 */
[----:B-1----:R-:W-:Y:S01]  /*6560*/  FFMA.FTZ R63, R170, R87, R17 ;  /* 0x00000057aa3f7223 */ /* 0x002fe20000010011 */
[----:B------:R-:W-:Y:S01]  /*6570*/  FFMA.FTZ R62, R125, R86, R148 ;  /* 0x000000567d3e7223 */ /* 0x000fe20000010094 */
[----:B------:R-:W-:Y:S01]  /*6580*/  FFMA.FTZ R61, R169, R85, R18 ;  /* 0x00000055a93d7223 */ /* 0x000fe20000010012 */
[----:B------:R-:W-:Y:S01]  /*6590*/  FFMA.FTZ R60, R126, R84, R149 ;  /* 0x000000547e3c7223 */ /* 0x000fe20000010095 */
[C---:B------:R-:W-:Y:S01]  /*65a0*/  FMUL.FTZ R100, R105.reuse, R100 ;  /* 0x0000006469647220 */ /* 0x040fe20000410000 */
[C---:B------:R-:W-:Y:S01]  /*65b0*/  FMUL.FTZ R101, R105.reuse, R101 ;  /* 0x0000006569657220 */ /* 0x040fe20000410000 */
[C---:B------:R-:W-:Y:S01]  /*65c0*/  FMUL.FTZ R102, R105.reuse, R102 ;  /* 0x0000006669667220 */ /* 0x040fe20000410000 */
[----:B------:R-:W-:Y:S01]  /*65d0*/  FMUL.FTZ R103, R105, R103 ;  /* 0x0000006769677220 */ /* 0x000fe20000410000 */
[----:B------:R-:W-:-:S04]  /*65e0*/  IMAD.WIDE.U32 R218, R215, 0x10, R230 ;  /* 0x00000010d7da7825 */ /* 0x000fc800078e00e6 */
[----:B--2---:R-:W-:Y:S01]  /*65f0*/  FFMA.FTZ R67, R172, R91, R15 ;  /* 0x0000005bac437223 */ /* 0x004fe2000001000f */
[----:B------:R-:W-:Y:S01]  /*6600*/  FFMA.FTZ R66, R123, R90, R146 ;  /* 0x0000005a7b427223 */ /* 0x000fe20000010092 */
[----:B------:R-:W-:Y:S01]  /*6610*/  FFMA.FTZ R65, R171, R89, R16 ;  /* 0x00000059ab417223 */ /* 0x000fe20000010010 */
[----:B------:R-:W-:Y:S01]  /*6620*/  FFMA.FTZ R64, R124, R88, R147 ;  /* 0x000000587c407223 */ /* 0x000fe20000010093 */
[C---:B------:R-:W-:Y:S01]  /*6630*/  FMUL.FTZ R104, R105.reuse, R104 ;  /* 0x0000006869687220 */ /* 0x040fe20000410000 */
[C---:B------:R-:W-:Y:S01]  /*6640*/  FMUL.FTZ R227, R105.reuse, R227 ;  /* 0x000000e369e37220 */ /* 0x040fe20000410000 */
[C---:B------:R-:W-:Y:S01]  /*6650*/  FMUL.FTZ R106, R105.reuse, R106 ;  /* 0x0000006a696a7220 */ /* 0x040fe20000410000 */
[----:B0-----:R-:W0:Y:S01]  /*6660*/  LDC.64 R76, c[0x0][0x210] ;  /* 0x00008400ff4c7b82 */ /* 0x001e220000000a00 */
[----:B------:R-:W-:Y:S01]  /*6670*/  FMUL.FTZ R107, R105, R107 ;  /* 0x0000006b696b7220 */ /* 0x000fe20000410000 */
[----:B------:R-:W-:-:S04]  /*6680*/  IMAD.WIDE.U32 R214, R214, 0x10, R230 ;  /* 0x00000010d6d67825 */ /* 0x000fc800078e00e6 */
[----:B------:R-:W-:Y:S01]  /*6690*/  FFMA.FTZ R71, R174, R95, R13 ;  /* 0x0000005fae477223 */ /* 0x000fe2000001000d */
        /* <DEDUP_REMOVED lines=20> */
[----:B------:R-:W-:Y:S01]  /*67e0*/  IMAD.WIDE.U32 R212, R212, 0x10, R230 ;  /* 0x00000010d4d47825 */ /* 0x000fe200078e00e6 */
[----:B------:R1:W-:Y:S03]  /*67f0*/  STG.E.128 desc[UR4][R216.64], R60 ;  /* 0x0000003cd8007986 */ /* 0x0003e6000c101d04 */
[----:B------:R-:W-:Y:S01]  /*6800*/  FFMA.FTZ R47, R178, R103, R9 ;  /* 0x00000067b22f7223 */ /* 0x000fe20000010009 */
[----:B------:R-:W-:Y:S01]  /*6810*/  FFMA.FTZ R46, R41, R102, R140 ;  /* 0x00000066292e7223 */ /* 0x000fe2000001008c */
[----:B------:R-:W-:Y:S01]  /*6820*/  FFMA.FTZ R45, R177, R101, R10 ;  /* 0x00000065b12d7223 */ /* 0x000fe2000001000a */
[----:B------:R-:W-:Y:S01]  /*6830*/  FFMA.FTZ R44, R42, R100, R141 ;  /* 0x000000642a2c7223 */ /* 0x000fe2000001008d */
[----:B------:R-:W-:Y:S01]  /*6840*/  IMAD.WIDE.U32 R78, R208, 0x10, R230 ;  /* 0x00000010d04e7825 */ /* 0x000fe200078e00e6 */
[----:B------:R2:W-:Y:S01]  /*6850*/  STG.E.128 desc[UR4][R218.64], R64 ;  /* 0x00000040da007986 */ /* 0x0005e2000c101d04 */
[----:B0-----:R-:W-:-:S02]  /*6860*/  LEA R205, R76, R205, 0x2 ;  /* 0x000000cd4ccd7211 */ /* 0x001fc400078e10ff */
[--C-:B------:R-:W-:Y:S01]  /*6870*/  IMAD.WIDE.U32 R210, R210, 0x10, R230.reuse ;  /* 0x00000010d2d27825 */ /* 0x100fe200078e00e6 */
[----:B------:R0:W-:Y:S01]  /*6880*/  STG.E.128 desc[UR4][R214.64], R68 ;  /* 0x00000044d6007986 */ /* 0x0001e2000c101d04 */
[----:B------:R-:W-:Y:S02]  /*6890*/  ISETP.GE.AND P2, PT, R205, R77, PT ;  /* 0x0000004dcd00720c */ /* 0x000fe40003f46270 */
[--C-:B------:R-:W-:Y:S01]  /*68a0*/  IMAD.WIDE.U32 R208, R209, 0x10, R230.reuse ;  /* 0x00000010d1d07825 */ /* 0x100fe200078e00e6 */
[----:B------:R3:W-:Y:S03]  /*68b0*/  STG.E.128 desc[UR4][R232.64], R72 ;  /* 0x00000048e8007986 */ /* 0x0007e6000c101d04 */
[----:B------:R-:W-:-:S04]  /*68c0*/  IMAD.WIDE.U32 R230, R221, 0x10, R230 ;  /* 0x00000010dde67825 */ /* 0x000fc800078e00e6 */
[----:B-1----:R-:W-:Y:S01]  /*68d0*/  FFMA.FTZ R63, R180, R107, R7 ;  /* 0x0000006bb43f7223 */ /* 0x002fe20000010007 */
[----:B------:R-:W-:Y:S01]  /*68e0*/  FFMA.FTZ R62, R39, R106, R138 ;  /* 0x0000006a273e7223 */ /* 0x000fe2000001008a */
[----:B------:R-:W-:Y:S01]  /*68f0*/  FFMA.FTZ R61, R179, R227, R8 ;  /* 0x000000e3b33d7223 */ /* 0x000fe20000010008 */
[----:B------:R-:W-:Y:S01]  /*6900*/  FFMA.FTZ R60, R40, R104, R139 ;  /* 0x00000068283c7223 */ /* 0x000fe2000001008b */
[----:B------:R1:W-:Y:S01]  /*6910*/  STG.E.128 desc[UR4][R212.64], R44 ;  /* 0x0000002cd4007986 */ /* 0x0003e2000c101d04 */
[----:B--2---:R-:W-:Y:S01]  /*6920*/  FFMA.FTZ R67, R182, R111, R5 ;  /* 0x0000006fb6437223 */ /* 0x004fe20000010005 */
[----:B------:R-:W-:Y:S01]  /*6930*/  FFMA.FTZ R66, R37, R110, R136 ;  /* 0x0000006e25427223 */ /* 0x000fe20000010088 */
[----:B------:R-:W-:Y:S01]  /*6940*/  FFMA.FTZ R65, R181, R109, R6 ;  /* 0x0000006db5417223 */ /* 0x000fe20000010006 */
[----:B------:R-:W-:Y:S01]  /*6950*/  FFMA.FTZ R64, R38, R108, R137 ;  /* 0x0000006c26407223 */ /* 0x000fe20000010089 */
[----:B0-----:R-:W-:Y:S01]  /*6960*/  FFMA.FTZ R71, R184, R115, R3 ;  /* 0x00000073b8477223 */ /* 0x001fe20000010003 */
[----:B------:R-:W-:Y:S01]  /*6970*/  FFMA.FTZ R70, R35, R228, R134 ;  /* 0x000000e423467223 */ /* 0x000fe20000010086 */
[----:B------:R-:W-:Y:S01]  /*6980*/  FFMA.FTZ R69, R183, R113, R4 ;  /* 0x00000071b7457223 */ /* 0x000fe20000010004 */
[----:B------:R-:W-:Y:S01]  /*6990*/  FFMA.FTZ R68, R36, R112, R135 ;  /* 0x0000007024447223 */ /* 0x000fe20000010087 */
[----:B---3--:R-:W-:Y:S01]  /*69a0*/  FFMA.FTZ R75, R186, R223, R0 ;  /* 0x000000dfba4b7223 */ /* 0x008fe20000010000 */
[----:B------:R-:W-:Y:S01]  /*69b0*/  FFMA.FTZ R74, R33, R114, R132 ;  /* 0x00000072214a7223 */ /* 0x000fe20000010084 */
[----:B------:R-:W-:Y:S01]  /*69c0*/  FFMA.FTZ R73, R185, R117, R2 ;  /* 0x00000075b9497223 */ /* 0x000fe20000010002 */
[----:B------:R-:W-:Y:S01]  /*69d0*/  FFMA.FTZ R72, R34, R116, R133 ;  /* 0x0000007422487223 */ /* 0x000fe20000010085 */
[----:B------:R1:W-:Y:S04]  /*69e0*/  STG.E.128 desc[UR4][R78.64], R60 ;  /* 0x0000003c4e007986 */ /* 0x0003e8000c101d04 */
[----:B------:R1:W-:Y:S04]  /*69f0*/  STG.E.128 desc[UR4][R210.64], R64 ;  /* 0x00000040d2007986 */ /* 0x0003e8000c101d04 */
[----:B------:R1:W-:Y:S04]  /*6a00*/  STG.E.128 desc[UR4][R208.64], R68 ;  /* 0x00000044d0007986 */ /* 0x0003e8000c101d04 */
[----:B------:R1:W-:Y:S01]  /*6a10*/  STG.E.128 desc[UR4][R230.64], R72 ;  /* 0x00000048e6007986 */ /* 0x0003e2000c101d04 */
[----:B------:R-:W-:Y:S05]  /*6a20*/  @!P2 BRA `(.L_x_42955) ;  /* 0xffffffa800b0a947 */ /* 0x000fea000383ffff */
[----:B------:R-:W-:Y:S05]  /*6a30*/  EXIT ;  /* 0x000000000000794d */ /* 0x000fea0003800000 */
.L_x_42954:
        /* <DEDUP_REMOVED lines=8> */
.L_x_42957:
[----:B------:R-:W-:Y:S05]  /*6ac0*/  BSYNC B0 ;  /* 0x0000000000007941 */ /* 0x000fea0003800000 */
.L_x_42956:
        /* <DEDUP_REMOVED lines=10> */
.L_x_42958:
[----:B------:R-:W-:Y:S01]  /*6b70*/  HFMA2.MMA R233, -RZ, RZ, 0, 2.384185791015625e-07 ;  /* 0x00000004ffe97435 */ /* 0x000fe200000001ff */
[----:B------:R-:W-:-:S05]  /*6b80*/  MOV R224, R232 ;  /* 0x000000e800e07202 */ /* 0x000fca0000000f00 */
[----:B------:R-:W-:-:S05]  /*6b90*/  FADD.FTZ R228, R225, R224 ;  /* 0x000000e0e1e47221 */ /* 0x000fca0000010000 */
[----:B------:R-:W-:-:S07]  /*6ba0*/  MOV R234, R228 ;  /* 0x000000e400ea7202 */ /* 0x000fce0000000f00 */
[----:B------:R-:W-:Y:S05]  /*6bb0*/  WARPSYNC.COLLECTIVE R231, `(.L_x_42959) ;  /* 0x00000000e7087348 */ /* 0x000fea0003c00000 */
[----:B------:R0:W1:Y:S02]  /*6bc0*/  SHFL.BFLY P3, R232, R234, R233, R236 ;  /* 0x0c0000e9eae87389 */ /* 0x00006400000600ec */
[----:B01----:R-:W-:Y:S01]  /*6bd0*/  ENDCOLLECTIVE ;  /* 0x000000000000791b */ /* 0x003fe20003800000 */
.L_x_42959:
[----:B------:R-:W-:Y:S01]  /*6be0*/  HFMA2.MMA R233, -RZ, RZ, 0, 4.76837158203125e-07 ;  /* 0x00000008ffe97435 */ /* 0x000fe200000001ff */
[----:B------:R-:W-:-:S05]  /*6bf0*/  MOV R223, R232 ;  /* 0x000000e800df7202 */ /* 0x000fca0000000f00 */
[----:B------:R-:W-:-:S05]  /*6c00*/  FADD.FTZ R229, R228, R223 ;  /* 0x000000dfe4e57221 */ /* 0x000fca0000010000 */
[----:B------:R-:W-:-:S07]  /*6c10*/  MOV R234, R229 ;  /* 0x000000e500ea7202 */ /* 0x000fce0000000f00 */
[----:B------:R-:W-:Y:S05]  /*6c20*/  WARPSYNC.COLLECTIVE R231, `(.L_x_42960) ;  /* 0x00000000e7087348 */ /* 0x000fea0003c00000 */
[----:B------:R0:W1:Y:S02]  /*6c30*/  SHFL.BFLY P3, R232, R234, R233, R236 ;  /* 0x0c0000e9eae87389 */ /* 0x00006400000600ec */
[----:B01----:R-:W-:Y:S01]  /*6c40*/  ENDCOLLECTIVE ;  /* 0x000000000000791b */ /* 0x003fe20003800000 */
.L_x_42960:
[----:B------:R-:W-:Y:S01]  /*6c50*/  HFMA2.MMA R233, -RZ, RZ, 0, 9.5367431640625e-07 ;  /* 0x00000010ffe97435 */ /* 0x000fe200000001ff */
[----:B------:R-:W-:-:S05]  /*6c60*/  MOV R224, R232 ;  /* 0x000000e800e07202 */ /* 0x000fca0000000f00 */
[----:B------:R-:W-:-:S05]  /*6c70*/  FADD.FTZ R230, R229, R224 ;  /* 0x000000e0e5e67221 */ /* 0x000fca0000010000 */
[----:B------:R-:W-:-:S07]  /*6c80*/  MOV R234, R230 ;  /* 0x000000e600ea7202 */ /* 0x000fce0000000f00 */
[----:B------:R-:W-:Y:S05]  /*6c90*/  WARPSYNC.COLLECTIVE R231, `(.L_x_42961) ;  /* 0x00000000e7087348 */ /* 0x000fea0003c00000 */
[----:B------:R0:W1:Y:S02]  /*6ca0*/  SHFL.BFLY P3, R232, R234, R233, R236 ;  /* 0x0c0000e9eae87389 */ /* 0x00006400000600ec */
[----:B01----:R-:W-:Y:S01]  /*6cb0*/  ENDCOLLECTIVE ;  /* 0x000000000000791b */ /* 0x003fe20003800000 */
.L_x_42961:
        /* <DEDUP_REMOVED lines=136> */
.L_x_42962:
[----:B------:R-:W-:Y:S01]  /*7540*/  HFMA2.MMA R233, -RZ, RZ, 0, 1.1920928955078125e-07 ;  /* 0x00000002ffe97435 */ /* 0x000fe200000001ff */
[----:B------:R-:W-:-:S05]  /*7550*/  MOV R226, R232 ;  /* 0x000000e800e27202 */ /* 0x000fca0000000f00 */
[----:B------:R-:W-:-:S05]  /*7560*/  FADD.FTZ R226, R223, R226 ;  /* 0x000000e2dfe27221 */ /* 0x000fca0000010000 */
[----:B------:R-:W-:-:S07]  /*7570*/  MOV R234, R226 ;  /* 0x000000e200ea7202 */ /* 0x000fce0000000f00 */
[----:B------:R-:W-:Y:S05]  /*7580*/  WARPSYNC.COLLECTIVE R231, `(.L_x_42963) ;  /* 0x00000000e7087348 */ /* 0x000fea0003c00000 */
[----:B------:R0:W1:Y:S02]  /*7590*/  SHFL.BFLY P3, R232, R234, R233, R236 ;  /* 0x0c0000e9eae87389 */ /* 0x00006400000600ec */
[----:B01----:R-:W-:Y:S01]  /*75a0*/  ENDCOLLECTIVE ;  /* 0x000000000000791b */ /* 0x003fe20003800000 */
.L_x_42963:
[----:B------:R-:W-:Y:S01]  /*75b0*/  HFMA2.MMA R233, -RZ, RZ, 0, 2.384185791015625e-07 ;  /* 0x00000004ffe97435 */ /* 0x000fe200000001ff */
[----:B------:R-:W-:-:S05]  /*75c0*/  MOV R225, R232 ;  /* 0x000000e800e17202 */ /* 0x000fca0000000f00 */
[----:B------:R-:W-:-:S05]  /*75d0*/  FADD.FTZ R225, R226, R225 ;  /* 0x000000e1e2e17221 */ /* 0x000fca0000010000 */
[----:B------:R-:W-:-:S07]  /*75e0*/  MOV R234, R225 ;  /* 0x000000e100ea7202 */ /* 0x000fce0000000f00 */
[----:B------:R-:W-:Y:S05]  /*75f0*/  WARPSYNC.COLLECTIVE R231, `(.L_x_42964) ;  /* 0x00000000e7087348 */ /* 0x000fea0003c00000 */
[----:B------:R0:W1:Y:S02]  /*7600*/  SHFL.BFLY P3, R232, R234, R233, R236 ;  /* 0x0c0000e9eae87389 */ /* 0x00006400000600ec */
[----:B01----:R-:W-:Y:S01]  /*7610*/  ENDCOLLECTIVE ;  /* 0x000000000000791b */ /* 0x003fe20003800000 */
.L_x_42964:
[----:B------:R-:W-:Y:S01]  /*7620*/  HFMA2.MMA R233, -RZ, RZ, 0, 4.76837158203125e-07 ;  /* 0x00000008ffe97435 */ /* 0x000fe200000001ff */
[----:B------:R-:W-:-:S05]  /*7630*/  MOV R228, R232 ;  /* 0x000000e800e47202 */ /* 0x000fca0000000f00 */
[----:B------:R-:W-:-:S05]  /*7640*/  FADD.FTZ R228, R225, R228 ;  /* 0x000000e4e1e47221 */ /* 0x000fca0000010000 */
[----:B------:R-:W-:-:S07]  /*7650*/  MOV R234, R228 ;  /* 0x000000e400ea7202 */ /* 0x000fce0000000f00 */
[----:B------:R-:W-:Y:S05]  /*7660*/  WARPSYNC.COLLECTIVE R231, `(.L_x_42965) ;  /* 0x00000000e7087348 */ /* 0x000fea0003c00000 */
[----:B------:R0:W1:Y:S02]  /*7670*/  SHFL.BFLY P3, R232, R234, R233, R236 ;  /* 0x0c0000e9eae87389 */ /* 0x00006400000600ec */
[----:B01----:R-:W-:Y:S01]  /*7680*/  ENDCOLLECTIVE ;  /* 0x000000000000791b */ /* 0x003fe20003800000 */
.L_x_42965:
[----:B------:R-:W-:Y:S01]  /*7690*/  HFMA2.MMA R233, -RZ, RZ, 0, 9.5367431640625e-07 ;  /* 0x00000010ffe97435 */ /* 0x000fe200000001ff */
[----:B------:R-:W-:-:S05]  /*76a0*/  MOV R229, R232 ;  /* 0x000000e800e57202 */ /* 0x000fca0000000f00 */
[----:B------:R-:W-:-:S05]  /*76b0*/  FADD.FTZ R229, R228, R229 ;  /* 0x000000e5e4e57221 */ /* 0x000fca0000010000 */
[----:B------:R-:W-:-:S07]  /*76c0*/  MOV R234, R229 ;  /* 0x000000e500ea7202 */ /* 0x000fce0000000f00 */
[----:B------:R-:W-:Y:S05]  /*76d0*/  WARPSYNC.COLLECTIVE R231, `(.L_x_42966) ;  /* 0x00000000e7087348 */ /* 0x000fea0003c00000 */
[----:B------:R0:W1:Y:S02]  /*76e0*/  SHFL.BFLY P3, R232, R234, R233, R236 ;  /* 0x0c0000e9eae87389 */ /* 0x00006400000600ec */
[----:B01----:R-:W-:Y:S01]  /*76f0*/  ENDCOLLECTIVE ;  /* 0x000000000000791b */ /* 0x003fe20003800000 */
.L_x_42966:
[----:B------:R-:W-:Y:S01]  /*7700*/  MOV R230, R232 ;  /* 0x000000e800e67202 */ /* 0x000fe20000000f00 */
[----:B------:R-:W-:Y:S06]  /*7710*/  BRA `(.L_x_42967) ;  /* 0xffffffe000f87947 */ /* 0x000fec000383ffff */
.L_x_42968:
        /* <DEDUP_REMOVED lines=14> */
.L_x_53141:


//--------------------- .text._ZN10layer_norm31ln_parallel_residual_fwd_kernelINS_13Kernel_traitsI6__halfffffjLj2048ELj1ELj4ELj1ELj16ENS_18Kernel_traits_baseILj2048ES2_ffffjLj128EEEEELb1ELb0ELb0EEEvNS_9FwdParamsE --------------------------
	.section	.text._ZN10layer_norm31ln_parallel_residual_fwd_kernelINS_13Kernel_traitsI6__halfffffjLj2048ELj1ELj4ELj1ELj16ENS_18Kernel_traits_baseILj2048ES2_ffffjLj128EEEEELb1ELb0ELb0EEEvNS_9FwdParamsE,"ax",@progbits
	.align	128
        .global         _ZN10layer_norm31ln_parallel_residual_fwd_kernelINS_13Kernel_traitsI6__halfffffjLj2048ELj1ELj4ELj1ELj16ENS_18Kernel_traits_baseILj2048ES2_ffffjLj128EEEEELb1ELb0ELb0EEEvNS_9FwdParamsE
        .type           _ZN10layer_norm31ln_parallel_residual_fwd_kernelINS_13Kernel_traitsI6__halfffffjLj2048ELj1ELj4ELj1ELj16ENS_18Kernel_traits_baseILj2048ES2_ffffjLj128EEEEELb1ELb0ELb0EEEvNS_9FwdParamsE,@function
        .size           _ZN10layer_norm31ln_parallel_residual_fwd_kernelINS_13Kernel_traitsI6__halfffffjLj2048ELj1ELj4ELj1ELj16ENS_18Kernel_traits_baseILj2048ES2_ffffjLj128EEEEELb1ELb0ELb0EEEvNS_9FwdParamsE,(.L_x_53142 - _ZN10layer_norm31ln_parallel_residual_fwd_kernelINS_13Kernel_traitsI6__halfffffjLj2048ELj1ELj4ELj1ELj16ENS_18Kernel_traits_baseILj2048ES2_ffffjLj128EEEEELb1ELb0ELb0EEEvNS_9FwdParamsE)
        .other          _ZN10layer_norm31ln_parallel_residual_fwd_kernelINS_13Kernel_traitsI6__halfffffjLj2048ELj1ELj4ELj1ELj16ENS_18Kernel_traits_baseILj2048ES2_ffffjLj128EEEEELb1ELb0ELb0EEEvNS_9FwdParamsE,@"STO_CUDA_ENTRY STV_DEFAULT"
_ZN10layer_norm31ln_parallel_residual_fwd_kernelINS_13Kernel_traitsI6__halfffffjLj2048ELj1ELj4ELj1ELj16ENS_18Kernel_traits_baseILj2048ES2_ffffjLj128EEEEELb1ELb0ELb0EEEvNS_9FwdParamsE:
.text._ZN10layer_norm31ln_parallel_residual_fwd_kernelINS_13Kernel_traitsI6__halfffffjLj2048ELj1ELj4ELj1ELj16ENS_18Kernel_traits_baseILj2048ES2_ffffjLj128EEEEELb1ELb0ELb0EEEvNS_9FwdParamsE:
        /* <DEDUP_REMOVED lines=24> */
[----:B----4-:R-:W-:Y:S02]  /*0180*/  IMAD R120, R34, UR8, R29 ;  /* 0x0000000822787c24 */ /* 0x010fe4000f8e021d */
[----:B------:R-:W-:Y:S01]  /*0190*/  IMAD.MOV.U32 R0, RZ, RZ, R10 ;  /* 0x000000ffff007224 */ /* 0x000fe200078e000a */
        /* <DEDUP_REMOVED lines=35> */
[----:B------:R-:W-:Y:S02]  /*03d0*/  LOP3.LUT R3, R3, UR11, R6, 0x96, !PT ;  /* 0x0000000b03037c12 */ /* 0x000fe4000f8e9606 */
[----:B------:R-:W-:Y:S02]  /*03e0*/  LOP3.LUT R6, R0, 0x1f, RZ, 0x3c, !PT ;  /* 0x0000001f00067812 */ /* 0x000fe400078e3cff */
[----:B------:R-:W-:Y:S01]  /*03f0*/  LOP3.LUT R18, R5, UR12, R2, 0x96, !PT ;  /* 0x0000000c05127c12 */ /* 0x000fe2000f8e9602 */
[----:B------:R-:W-:Y:S01]  /*0400*/  IMAD.WIDE.U32 R2, R3, -0x326172a9, RZ ;  /* 0xcd9e8d5703027825 */ /* 0x000fe200078e00ff */
[----:B------:R-:W-:-:S03]  /*0410*/  LEA.HI.SX32 R41, R41, R6, 0x1e ;  /* 0x0000000629297211 */ /* 0x000fc600078ff2ff */
[----:B------:R-:W-:Y:S01]  /*0420*/  IMAD.WIDE.U32 R18, R18, -0x326172a9, RZ ;  /* 0xcd9e8d5712127825 */ /* 0x000fe200078e00ff */
        /* <DEDUP_REMOVED lines=32> */
[----:B------:R0:W5:Y:S01]  /*0630*/  @P0 LDG.E.64 R142, desc[UR4][R6.64] ;  /* 0x00000004068e0981 */ /* 0x000162000c1e1b00 */
[C---:B------:R-:W-:Y:S02]  /*0640*/  @P1 IADD3.X R9, R5.reuse, UR29, RZ, P2, !PT ;  /* 0x0000001d05091c10 */ /* 0x040fe400097fe4ff */
        /* <DEDUP_REMOVED lines=8> */
.L_x_42970:
[----:B------:R-:W-:Y:S05]  /*06d0*/  BSYNC B0 ;  /* 0x0000000000007941 */ /* 0x000fea0003800000 */
.L_x_42969:
        /* <DEDUP_REMOVED lines=23> */
[----:B------:R-:W-:Y:S01]  /*0850*/  VIADD R0, R0, 0x20 ;  /* 0x0000002000007836 */ /* 0x000fe20000000000 */
[----:B------:R-:W-:-:S02]  /*0860*/  @!P0 CS2R R138, SRZ ;  /* 0x00000000008a8805 */ /* 0x000fc4000001ff00 */
[----:B0-----:R-:W-:-:S07]  /*0870*/  @!P1 CS2R R136, SRZ ;  /* 0x0000000000889805 */ /* 0x001fce000001ff00 */
.L_x_42972:
[----:B------:R-:W-:Y:S05]  /*0880*/  BSYNC B0 ;  /* 0x0000000000007941 */ /* 0x000fea0003800000 */
.L_x_42971:
        /* <DEDUP_REMOVED lines=23> */
[----:B------:R-:W-:-:S02]  /*0a00*/  IADD3 R0, R0, 0x20, RZ ;  /* 0x0000002000007810 */ /* 0x000fc40007ffe0ff */
[----:B------:R-:W-:Y:S02]  /*0a10*/  @!P0 CS2R R134, SRZ ;  /* 0x0000000000868805 */ /* 0x000fe4000001ff00 */
[----:B0-----:R-:W-:-:S07]  /*0a20*/  @!P1 CS2R R132, SRZ ;  /* 0x0000000000849805 */ /* 0x001fce000001ff00 */
.L_x_42974:
[----:B------:R-:W-:Y:S05]  /*0a30*/  BSYNC B0 ;  /* 0x0000000000007941 */ /* 0x000fea0003800000 */
.L_x_42973:
        /* <DEDUP_REMOVED lines=26> */
.L_x_42976:
[----:B------:R-:W-:Y:S05]  /*0be0*/  BSYNC B0 ;  /* 0x0000000000007941 */ /* 0x000fea0003800000 */
.L_x_42975:
        /* <DEDUP_REMOVED lines=22> */
[----:B------:R-:W0:Y:S02]  /*0d50*/  LDC.64 R18, c[0x0][0x260] ;  /* 0x00009800ff127b82 */ /* 0x000e240000000a00 */
[----:B------:R1:W5:Y:S01]  /*0d60*/  @P0 LDG.E.64 R124, desc[UR4][R26.64] ;  /* 0x000000041a7c0981 */ /* 0x000362000c1e1b00 */
[----:B------:R-:W-:-:S13]  /*0d70*/  ISETP.NE.AND.EX P1, PT, RZ, UR27, PT, P1 ;  /* 0x0000001bff007c0c */ /* 0x000fda000bf25310 */
[----:B------:R-:W-:-:S04]  /*0d80*/  @P1 LEA R24, P2, R0, UR26, 0x3 ;  /* 0x0000001a00181c11 */ /* 0x000fc8000f8418ff */
[C---:B------:R-:W-:Y:S01]  /*0d90*/  @P1 LEA.HI.X R25, R0.reuse, UR27, RZ, 0x3, P2 ;  /* 0x0000001b00191c11 */ /* 0x040fe200090f1cff */
[----:B0-----:R-:W-:-:S04]  /*0da0*/  IMAD.WIDE.U32 R18, R0, 0x8, R18 ;  /* 0x0000000800127825 */ /* 0x001fc800078e0012 */
[----:B------:R1:W5:Y:S04]  /*0db0*/  @P1 LDG.E.64 R126, desc[UR4][R24.64] ;  /* 0x00000004187e1981 */ /* 0x000368000c1e1b00 */
[----:B------:R-:W5:Y:S01]  /*0dc0*/  LDG.E.64 R18, desc[UR4][R18.64] ;  /* 0x0000000412127981 */ /* 0x000f62000c1e1b00 */
[----:B------:R-:W-:Y:S01]  /*0dd0*/  VIADD R0, R0, 0x20 ;  /* 0x0000002000007836 */ /* 0x000fe20000000000 */
[----:B------:R-:W-:Y:S02]  /*0de0*/  @!P0 CS2R R124, SRZ ;  /* 0x00000000007c8805 */ /* 0x000fe4000001ff00 */
[----:B-1----:R-:W-:-:S07]  /*0df0*/  @!P1 CS2R R126, SRZ ;  /* 0x00000000007e9805 */ /* 0x002fce000001ff00 */
.L_x_42978:
[----:B------:R-:W-:Y:S05]  /*0e00*/  BSYNC B0 ;  /* 0x0000000000007941 */ /* 0x000fea0003800000 */
.L_x_42977:
        /* <DEDUP_REMOVED lines=35> */
.L_x_42980:
[----:B------:R-:W-:Y:S05]  /*1040*/  BSYNC B0 ;  /* 0x0000000000007941 */ /* 0x000fea0003800000 */
.L_x_42979:
        /* <DEDUP_REMOVED lines=12> */
[----:B------:R-:W-:-:S03]  /*1110*/  SHF.L.U64.HI R30, R0, 0x3, RZ ;  /* 0x00000003001e7819 */ /* 0x000fc600000102ff */
[----:B------:R-:W-:-:S04]  /*1120*/  IADD3 R44, P0, R32, UR26, RZ ;  /* 0x0000001a202c7c10 */ /* 0x000fc8000ff1e0ff */
[----:B------:R-:W-:Y:S01]  /*1130*/  IADD3.X R45, R30, UR27, RZ, P0, !PT ;  /* 0x0000001b1e2d7c10 */ /* 0x000fe200087fe4ff */
[----:B------:R-:W-:Y:S02]  /*1140*/  ULDC.64 UR26, c[0x0][0x2c8] ;  /* 0x0000b200001a7ab9 */ /* 0x000fe40000000a00 */
[----:B------:R-:W-:-:S03]  /*1150*/  ISETP.NE.U32.AND P0, PT, RZ, UR26, PT ;  /* 0x0000001aff007c0c */ /* 0x000fc6000bf05070 */
[----:B------:R-:W5:Y:S01]  /*1160*/  LDG.E.64 R44, desc[UR4][R44.64] ;  /* 0x000000042c2c7981 */ /* 0x000f62000c1e1b00 */
[----:B------:R-:W-:-:S13]  /*1170*/  ISETP.NE.AND.EX P0, PT, RZ, UR27, PT, P0 ;  /* 0x0000001bff007c0c */ /* 0x000fda000bf05300 */
        /* <DEDUP_REMOVED lines=15> */
.L_x_42982:
[----:B------:R-:W-:Y:S05]  /*1270*/  BSYNC B0 ;  /* 0x0000000000007941 */ /* 0x000fea0003800000 */
.L_x_42981:
        /* <DEDUP_REMOVED lines=26> */
[----:B------:R-:W-:Y:S01]  /*1420*/  VIADD R0, R0, 0x20 ;  /* 0x0000002000007836 */ /* 0x000fe20000000000 */
[----:B------:R-:W-:Y:S02]  /*1430*/  @!P0 CS2R R112, SRZ ;  /* 0x0000000000708805 */ /* 0x000fe4000001ff00 */
[----:B0-----:R-:W-:-:S07]  /*1440*/  @!P1 CS2R R110, SRZ ;  /* 0x00000000006e9805 */ /* 0x001fce000001ff00 */
.L_x_42984:
[----:B------:R-:W-:Y:S05]  /*1450*/  BSYNC B0 ;  /* 0x0000000000007941 */ /* 0x000fea0003800000 */
.L_x_42983:
[----:B------:R-:W-:Y:S01]  /*1460*/  ISETP.GE.U32.AND P0, PT, R41, 0x120, PT ;  /* 0x000001202900780c */ /* 0x000fe20003f06070 */
[----:B------:R-:W-:Y:S01]  /*1470*/  BSSY B0, `(.L_x_42985) ;  /* 0x000001d000007945 */ /* 0x000fe20003800000 */
[----:B------:R-:W-:Y:S01]  /*1480*/  LOP3.LUT R40, R40, 0xfffbffff, RZ, 0xc0, !PT ;  /* 0xfffbffff28287812 */ /* 0x000fe200078ec0ff */
[----:B------:R-:W-:-:S10]  /*1490*/  IMAD.HI.U32 R121, R178, -0x2daee0ad, RZ ;  /* 0xd2511f53b2797827 */ /* 0x000fd400078e00ff */
        /* <DEDUP_REMOVED lines=26> */
.L_x_42986:
[----:B------:R-:W-:Y:S05]  /*1640*/  BSYNC B0 ;  /* 0x0000000000007941 */ /* 0x000fea0003800000 */
.L_x_42985:
        /* <DEDUP_REMOVED lines=29> */
.L_x_42988:
[----:B------:R-:W-:Y:S05]  /*1820*/  BSYNC B0 ;  /* 0x0000000000007941 */ /* 0x000fea0003800000 */
.L_x_42987:
        /* <DEDUP_REMOVED lines=29> */
.L_x_42990:
[----:B------:R-:W-:Y:S05]  /*1a00*/  BSYNC B0 ;  /* 0x0000000000007941 */ /* 0x000fea0003800000 */
.L_x_42989:
        /* <DEDUP_REMOVED lines=29> */
.L_x_42992:
[----:B------:R-:W-:Y:S05]  /*1be0*/  BSYNC B0 ;  /* 0x0000000000007941 */ /* 0x000fea0003800000 */
.L_x_42991:
        /* <DEDUP_REMOVED lines=29> */
.L_x_42994:
[----:B------:R-:W-:Y:S05]  /*1dc0*/  BSYNC B0 ;  /* 0x0000000000007941 */ /* 0x000fea0003800000 */
.L_x_42993:
        /* <DEDUP_REMOVED lines=29> */
.L_x_42996:
[----:B------:R-:W-:Y:S05]  /*1fa0*/  BSYNC B0 ;  /* 0x0000000000007941 */ /* 0x000fea0003800000 */
.L_x_42995:
        /* <DEDUP_REMOVED lines=29> */
.L_x_42998:
[----:B------:R-:W-:Y:S05]  /*2180*/  BSYNC B0 ;  /* 0x0000000000007941 */ /* 0x000fea0003800000 */
.L_x_42997:
[----:B------:R-:W-:Y:S01]  /*2190*/  ISETP.GE.U32.AND P0, PT, R41, 0x200, PT ;  /* 0x000002002900780c */ /* 0x000fe20003f06070 */
[----:B------:R-:W-:Y:S01]  /*21a0*/  BSSY B0, `(.L_x_42999) ;  /* 0x000001b000007945 */ /* 0x000fe20003800000 */
[----:B------:R-:W-:-:S11]  /*21b0*/  LOP3.LUT R40, R40, 0xfffff7ff, RZ, 0xc0, !PT ;  /* 0xfffff7ff28287812 */ /* 0x000fd600078ec0ff */
        /* <DEDUP_REMOVED lines=25> */
.L_x_43000:
[----:B------:R-:W-:Y:S05]  /*2350*/  BSYNC B0 ;  /* 0x0000000000007941 */ /* 0x000fea0003800000 */
.L_x_42999:
[----:B------:R-:W-:Y:S01]  /*2360*/  ULDC UR26, c[0x0][0x214] ;  /* 0x00008500001a7ab9 */ /* 0x000fe20000000800 */
[----:B------:R-:W-:Y:S02]  /*2370*/  LOP3.LUT R121, R121, UR23, R24, 0x96, !PT ;  /* 0x0000001779797c12 */ /* 0x000fe4000f8e9618 */
[----:B------:R-:W-:-:S13]  /*2380*/  ISETP.GE.AND P0, PT, R39, UR26, PT ;  /* 0x0000001a27007c0c */ /* 0x000fda000bf06270 */
[----:B------:R-:W-:Y:S05]  /*2390*/  @P0 EXIT ;  /* 0x000000000000094d */ /* 0x000fea0003800000 */
[----:B-----5:R-:W-:Y:S01]  /*23a0*/  IMAD.MOV.U32 R176, RZ, RZ, R158 ;  /* 0x000000ffffb07224 */ /* 0x020fe200078e009e */
[--C-:B------:R-:W-:Y:S01]  /*23b0*/  SHF.R.U64 R158, R158, 0x10, R159.reuse ;  /* 0x000000109e9e7819 */ /* 0x100fe2000000129f */
[--C-:B------:R-:W-:Y:S01]  /*23c0*/  IMAD.MOV.U32 R177, RZ, RZ, R159.reuse ;  /* 0x000000ffffb17224 */ /* 0x100fe200078e009f */
[----:B------:R-:W-:Y:S01]  /*23d0*/  SHF.R.U32.HI R190, RZ, 0x10, R159 ;  /* 0x00000010ffbe7819 */ /* 0x000fe2000001169f */
[----:B------:R-:W-:Y:S01]  /*23e0*/  IMAD R38, R38, -0x326172a9, RZ ;  /* 0xcd9e8d5726267824 */ /* 0x000fe200078e02ff */
[--C-:B------:R-:W-:Y:S01]  /*23f0*/  SHF.R.U64 R192, R156, 0x10, R157.reuse ;  /* 0x000000109cc07819 */ /* 0x100fe2000000129d */
[----:B------:R-:W-:Y:S01]  /*2400*/  IMAD.HI.U32 R159, R121, -0x326172a9, RZ ;  /* 0xcd9e8d57799f7827 */ /* 0x000fe200078e00ff */
[--C-:B------:R-:W-:Y:S01]  /*2410*/  SHF.R.U32.HI R195, RZ, 0x10, R157.reuse ;  /* 0x00000010ffc37819 */ /* 0x100fe2000001169d */
[----:B------:R-:W-:Y:S01]  /*2420*/  BSSY B0, `(.L_x_43001) ;  /* 0x000333a000007945 */ /* 0x000fe20003800000 */
[----:B------:R-:W-:Y:S01]  /*2430*/  MOV R191, R156 ;  /* 0x0000009c00bf7202 */ /* 0x000fe20000000f00 */
[----:B------:R-:W-:Y:S01]  /*2440*/  IMAD.MOV.U32 R193, RZ, RZ, R157 ;  /* 0x000000ffffc17224 */ /* 0x000fe200078e009d */
[----:B------:R-:W-:Y:S01]  /*2450*/  LOP3.LUT R38, R159, UR24, R38, 0x96, !PT ;  /* 0x000000189f267c12 */ /* 0x000fe2000f8e9626 */
[----:B------:R-:W-:Y:S01]  /*2460*/  IMAD R157, R178, -0x2daee0ad, RZ ;  /* 0xd2511f53b29d7824 */ /* 0x000fe200078e02ff */
[--C-:B------:R-:W-:Y:S01]  /*2470*/  SHF.R.U64 R178, R36, 0x10, R37.reuse ;  /* 0x0000001024b27819 */ /* 0x100fe20000001225 */
[----:B------:R-:W-:Y:S01]  /*2480*/  IMAD.HI.U32 R180, R34, -0x2daee0ad, RZ ;  /* 0xd2511f5322b47827 */ /* 0x000fe200078e00ff */
[----:B------:R-:W-:Y:S01]  /*2490*/  MOV R156, R37 ;  /* 0x00000025009c7202 */ /* 0x000fe20000000f00 */
[----:B------:R-:W-:Y:S01]  /*24a0*/  ULDC UR37, c[0x0][0x218] ;  /* 0x0000860000257ab9 */ /* 0x000fe20000000800 */
[----:B------:R-:W-:Y:S01]  /*24b0*/  SHF.R.U32.HI R179, RZ, 0x10, R37 ;  /* 0x00000010ffb37819 */ /* 0x000fe20000011625 */
[----:B------:R-:W-:Y:S01]  /*24c0*/  IMAD.MOV.U32 R194, RZ, RZ, R36 ;  /* 0x000000ffffc27224 */ /* 0x000fe200078e0024 */
[----:B------:R-:W-:Y:S01]  /*24d0*/  LOP3.LUT R37, R180, UR25, R157, 0x96, !PT ;  /* 0x00000019b4257c12 */ /* 0x000fe2000f8e969d */
[----:B------:R-:W-:Y:S01]  /*24e0*/  HADD2.F32 R159, -RZ, R142.H0_H0 ;  /* 0x2000008eff9f7230 */ /* 0x000fe20000004100 */
[--C-:B------:R-:W-:Y:S01]  /*24f0*/  SHF.R.U64 R157, R142, 0x10, R143.reuse ;  /* 0x000000108e9d7819 */ /* 0x100fe2000000128f */
[----:B------:R-:W-:Y:S01]  /*2500*/  HADD2.F32 R36, -RZ, R143.H0_H0 ;  /* 0x2000008fff247230 */ /* 0x000fe20000004100 */
[----:B------:R-:W-:Y:S01]  /*2510*/  SHF.R.U32.HI R142, RZ, 0x10, R143 ;  /* 0x00000010ff8e7819 */ /* 0x000fe2000001168f */
[----:B------:R-:W-:Y:S01]  /*2520*/  HADD2.F32 R143, -RZ, R140.H0_H0 ;  /* 0x2000008cff8f7230 */ /* 0x000fe20000004100 */
[----:B------:R0:W-:Y:S01]  /*2530*/  STL [R1+0x1cc], R159 ;  /* 0x0001cc9f01007387 */ /* 0x0001e20000100800 */
[----:B------:R-:W-:Y:S01]  /*2540*/  SHF.R.U64 R180, R140, 0x10, R141 ;  /* 0x000000108cb47819 */ /* 0x000fe2000000128d */
[----:B------:R-:W-:Y:S01]  /*2550*/  IMAD.MOV.U32 R214, RZ, RZ, R3 ;  /* 0x000000ffffd67224 */ /* 0x000fe200078e0003 */
[----:B------:R-:W-:Y:S01]  /*2560*/  SHF.R.U32.HI R140, RZ, 0x10, R141 ;  /* 0x00000010ff8c7819 */ /* 0x000fe2000001168d */
[----:B------:R1:W-:Y:S01]  /*2570*/  STL [R1+0x1c8], R36 ;  /* 0x0001c82401007387 */ /* 0x0003e20000100800 */
[----:B------:R-:W-:Y:S01]  /*2580*/  SHF.R.U64 R181, R136, 0x10, R137 ;  /* 0x0000001088b57819 */ /* 0x000fe20000001289 */
[----:B------:R-:W-:Y:S01]  /*2590*/  IMAD.MOV.U32 R215, RZ, RZ, R4 ;  /* 0x000000ffffd77224 */ /* 0x000fe200078e0004 */
[----:B------:R-:W-:Y:S01]  /*25a0*/  SHF.R.U64 R182, R132, 0x10, R133 ;  /* 0x0000001084b67819 */ /* 0x000fe20000001285 */
[----:B------:R2:W-:Y:S01]  /*25b0*/  STL [R1+0x1c4], R143 ;  /* 0x0001c48f01007387 */ /* 0x0005e20000100800 */
[----:B------:R-:W-:Y:S01]  /*25c0*/  SHF.R.U64 R183, R128, 0x10, R129 ;  /* 0x0000001080b77819 */ /* 0x000fe20000001281 */
[----:B------:R-:W-:Y:S01]  /*25d0*/  IMAD.MOV.U32 R212, RZ, RZ, R6 ;  /* 0x000000ffffd47224 */ /* 0x000fe200078e0006 */
[----:B0-----:R-:W-:Y:S01]  /*25e0*/  SHF.R.U32.HI R159, RZ, 0x10, R139 ;  /* 0x00000010ff9f7819 */ /* 0x001fe2000001168b */
[----:B------:R-:W-:Y:S01]  /*25f0*/  IMAD.MOV.U32 R210, RZ, RZ, R7 ;  /* 0x000000ffffd27224 */ /* 0x000fe200078e0007 */
[----:B------:R-:W-:Y:S01]  /*2600*/  SHF.R.U64 R186, R90, 0x10, R91 ;  /* 0x000000105aba7819 */ /* 0x000fe2000000125b */
[----:B-1----:R-:W-:Y:S01]  /*2610*/  HADD2.F32 R36, -RZ, R141.H0_H0 ;  /* 0x2000008dff247230 */ /* 0x002fe20000004100 */
[----:B------:R-:W-:Y:S01]  /*2620*/  SHF.R.U64 R141, R138, 0x10, R139 ;  /* 0x000000108a8d7819 */ /* 0x000fe2000000128b */
[----:B------:R-:W-:Y:S01]  /*2630*/  HADD2.F32 R138, -RZ, R138.H0_H0 ;  /* 0x2000008aff8a7230 */ /* 0x000fe20000004100 */
[----:B------:R-:W-:Y:S01]  /*2640*/  SHF.R.U64 R185, R94, 0x10, R95 ;  /* 0x000000105eb97819 */ /* 0x000fe2000000125f */
[----:B------:R-:W-:Y:S01]  /*2650*/  HADD2.F32 R90, -RZ, R90.H0_H0 ;  /* 0x2000005aff5a7230 */ /* 0x000fe20000004100 */
[----:B------:R0:W-:Y:S01]  /*2660*/  STL [R1+0x1c0], R36 ;  /* 0x0001c02401007387 */ /* 0x0001e20000100800 */
[----:B--2---:R-:W-:Y:S01]  /*2670*/  SHF.R.U32.HI R143, RZ, 0x10, R123 ;  /* 0x00000010ff8f7819 */ /* 0x004fe2000001167b */
[----:B------:R-:W-:Y:S01]  /*2680*/  IMAD.MOV.U32 R209, RZ, RZ, R9 ;  /* 0x000000ffffd17224 */ /* 0x000fe200078e0009 */
[----:B------:R-:W-:Y:S01]  /*2690*/  MOV R216, R2 ;  /* 0x0000000200d87202 */ /* 0x000fe20000000f00 */
[----:B------:R1:W-:Y:S01]  /*26a0*/  STL [R1+0x1bc], R138 ;  /* 0x0001bc8a01007387 */ /* 0x0003e20000100800 */
[--C-:B------:R-:W-:Y:S01]  /*26b0*/  SHF.R.U64 R0, R2, 0x10, R3.reuse ;  /* 0x0000001002007819 */ /* 0x100fe20000001203 */
[----:B------:R-:W-:Y:S01]  /*26c0*/  IMAD.MOV.U32 R208, RZ, RZ, R10 ;  /* 0x000000ffffd07224 */ /* 0x000fe200078e000a */
[----:B------:R-:W-:Y:S01]  /*26d0*/  SHF.R.U32.HI R2, RZ, 0x10, R3 ;  /* 0x00000010ff027819 */ /* 0x000fe20000011603 */
[----:B------:R-:W-:Y:S01]  /*26e0*/  IMAD.MOV.U32 R207, RZ, RZ, R12 ;  /* 0x000000ffffcf7224 */ /* 0x000fe200078e000c */
[----:B------:R-:W-:Y:S01]  /*26f0*/  SHF.R.U64 R3, R4, 0x10, R5 ;  /* 0x0000001004037819 */ /* 0x000fe20000001205 */
[----:B0-----:R-:W-:Y:S01]  /*2700*/  HADD2.F32 R36, -RZ, R139.H0_H0 ;  /* 0x2000008bff247230 */ /* 0x001fe20000004100 */
[----:B------:R-:W-:Y:S01]  /*2710*/  SHF.R.U32.HI R139, RZ, 0x10, R117 ;  /* 0x00000010ff8b7819 */ /* 0x000fe20000011675 */
[----:B------:R-:W-:Y:S01]  /*2720*/  IMAD.MOV.U32 R205, RZ, RZ, R13 ;  /* 0x000000ffffcd7224 */ /* 0x000fe200078e000d */
[----:B------:R-:W-:Y:S01]  /*2730*/  MOV R213, R5 ;  /* 0x0000000500d57202 */ /* 0x000fe20000000f00 */
[----:B-1----:R-:W-:Y:S01]  /*2740*/  HADD2.F32 R138, -RZ, R136.H0_H0 ;  /* 0x20000088ff8a7230 */ /* 0x002fe20000004100 */
[----:B------:R0:W-:Y:S01]  /*2750*/  STL [R1+0x1b8], R36 ;  /* 0x0001b82401007387 */ /* 0x0001e20000100800 */
[----:B------:R-:W-:Y:S01]  /*2760*/  SHF.R.U32.HI R136, RZ, 0x10, R137 ;  /* 0x00000010ff887819 */ /* 0x000fe20000011689 */
[----:B------:R-:W-:Y:S01]  /*2770*/  IMAD.MOV.U32 R202, RZ, RZ, R15 ;  /* 0x000000ffffca7224 */ /* 0x000fe200078e000f */
[----:B------:R-:W-:Y:S01]  /*2780*/  SHF.R.U32.HI R4, RZ, 0x10, R5 ;  /* 0x00000010ff047819 */ /* 0x000fe20000011605 */
[----:B------:R1:W-:Y:S01]  /*2790*/  STL [R1+0x1b4], R138 ;  /* 0x0001b48a01007387 */ /* 0x0003e20000100800 */
[--C-:B------:R-:W-:Y:S01]  /*27a0*/  SHF.R.U64 R5, R6, 0x10, R7.reuse ;  /* 0x0000001006057819 */ /* 0x100fe20000001207 */
[----:B------:R-:W-:Y:S01]  /*27b0*/  IMAD.MOV.U32 R203, RZ, RZ, R16 ;  /* 0x000000ffffcb7224 */ /* 0x000fe200078e0010 */
[----:B------:R-:W-:Y:S01]  /*27c0*/  SHF.R.U32.HI R6, RZ, 0x10, R7 ;  /* 0x00000010ff067819 */ /* 0x000fe20000011607 */
[----:B------:R-:W-:Y:S01]  /*27d0*/  IMAD.MOV.U32 R200, RZ, RZ, R18 ;  /* 0x000000ffffc87224 */ /* 0x000fe200078e0012 */
[----:B------:R-:W-:Y:S01]  /*27e0*/  MOV R211, R8 ;  /* 0x0000000800d37202 */ /* 0x000fe20000000f00 */
[----:B0-----:R-:W-:Y:S01]  /*27f0*/  HADD2.F32 R36, -RZ, R137.H0_H0 ;  /* 0x20000089ff247230 */ /* 0x001fe20000004100 */
[----:B------:R-:W-:Y:S01]  /*2800*/  SHF.R.U64 R137, R134, 0x10, R135 ;  /* 0x0000001086897819 */ /* 0x000fe20000001287 */
[----:B------:R-:W-:Y:S01]  /*2810*/  IMAD.MOV.U32 R198, RZ, RZ, R19 ;  /* 0x000000ffffc67224 */ /* 0x000fe200078e0013 */
[----:B------:R-:W-:Y:S01]  /*2820*/  SHF.R.U64 R7, R8, 0x10, R9 ;  /* 0x0000001008077819 */ /* 0x000fe20000001209 */
        /* <DEDUP_REMOVED lines=8> */
[----:B------:R-:W-:Y:S01]  /*28b0*/  MOV R206, R11 ;  /* 0x0000000b00ce7202 */ /* 0x000fe20000000f00 */
[----:B------:R-:W-:Y:S01]  /*28c0*/  IMAD.MOV.U32 R24, RZ, RZ, R26 ;  /* 0x000000ffff187224 */ /* 0x000fe200078e001a */
[----:B------:R-:W-:Y:S01]  /*28d0*/  SHF.R.U32.HI R10, RZ, 0x10, R11 ;  /* 0x00000010ff0a7819 */ /* 0x000fe2000001160b */
[----:B0-----:R-:W-:Y:S01]  /*28e0*/  HADD2.F32 R36, -RZ, R135.H0_H0 ;  /* 0x20000087ff247230 */ /* 0x001fe20000004100 */
[----:B------:R-:W-:Y:S01]  /*28f0*/  SHF.R.U64 R11, R12, 0x10, R13 ;  /* 0x000000100c0b7819 */ /* 0x000fe2000000120d */
[----:B------:R-:W-:Y:S01]  /*2900*/  HADD2.F32 R135, -RZ, R132.H0_H0 ;  /* 0x20000084ff877230 */ /* 0x000fe20000004100 */
[----:B------:R-:W-:Y:S01]  /*2910*/  SHF.R.U32.HI R132, RZ, 0x10, R133 ;  /* 0x00000010ff847819 */ /* 0x000fe20000011685 */
[----:B------:R-:W-:Y:S01]  /*2920*/  IMAD.MOV.U32 R168, RZ, RZ, R166 ;  /* 0x000000ffffa87224 */ /* 0x000fe200078e00a6 */
[----:B------:R0:W-:Y:S01]  /*2930*/  STL [R1+0x1a8], R36 ;  /* 0x0001a82401007387 */ /* 0x0001e20000100800 */
[----:B-1----:R-:W-:Y:S01]  /*2940*/  SHF.R.U32.HI R138, RZ, 0x10, R115 ;  /* 0x00000010ff8a7819 */ /* 0x002fe20000011673 */
[----:B------:R-:W-:Y:S01]  /*2950*/  IMAD.MOV.U32 R174, RZ, RZ, R160 ;  /* 0x000000ffffae7224 */ /* 0x000fe200078e00a0 */
[----:B------:R-:W-:Y:S01]  /*2960*/  SHF.R.U32.HI R12, RZ, 0x10, R13 ;  /* 0x00000010ff0c7819 */ /* 0x000fe2000001160d */
[----:B------:R1:W-:Y:S01]  /*2970*/  STL [R1+0x1a4], R135 ;  /* 0x0001a48701007387 */ /* 0x0003e20000100800 */
[----:B------:R-:W-:Y:S01]  /*2980*/  MOV R204, R14 ;  /* 0x0000000e00cc7202 */ /* 0x000fe20000000f00 */
[----:B------:R-:W-:Y:S01]  /*2990*/  IMAD.MOV.U32 R171, RZ, RZ, R165 ;  /* 0x000000ffffab7224 */ /* 0x000fe200078e00a5 */
[----:B------:R-:W-:Y:S01]  /*29a0*/  SHF.R.U64 R13, R14, 0x10, R15 ;  /* 0x000000100e0d7819 */ /* 0x000fe2000000120f */
[----:B------:R-:W-:Y:S01]  /*29b0*/  IMAD.MOV.U32 R173, RZ, RZ, R163 ;  /* 0x000000ffffad7224 */ /* 0x000fe200078e00a3 */
[----:B------:R-:W-:Y:S01]  /*29c0*/  SHF.R.U32.HI R14, RZ, 0x10, R15 ;  /* 0x00000010ff0e7819 */ /* 0x000fe2000001160f */
[----:B0-----:R-:W-:Y:S01]  /*29d0*/  HADD2.F32 R36, -RZ, R133.H0_H0 ;  /* 0x20000085ff247230 */ /* 0x001fe20000004100 */
[----:B------:R-:W-:Y:S01]  /*29e0*/  SHF.R.U64 R15, R16, 0x10, R17 ;  /* 0x00000010100f7819 */ /* 0x000fe20000001211 */
[----:B------:R-:W-:Y:S01]  /*29f0*/  HADD2.F32 R133, -RZ, R130.H0_H0 ;  /* 0x20000082ff857230 */ /* 0x000fe20000004100 */
[----:B------:R-:W-:Y:S01]  /*2a00*/  MOV R201, R17 ;  /* 0x0000001100c97202 */ /* 0x000fe20000000f00 */
[----:B------:R-:W-:Y:S01]  /*2a10*/  IMAD.MOV.U32 R32, RZ, RZ, R44 ;  /* 0x000000ffff207224 */ /* 0x000fe200078e002c */
[----:B------:R0:W-:Y:S01]  /*2a20*/  STL [R1+0x1a0], R36 ;  /* 0x0001a02401007387 */ /* 0x0001e20000100800 */
[--C-:B-1----:R-:W-:Y:S01]  /*2a30*/  SHF.R.U64 R135, R130, 0x10, R131.reuse ;  /* 0x0000001082877819 */ /* 0x102fe20000001283 */
[----:B------:R-:W-:Y:S01]  /*2a40*/  IMAD.MOV.U32 R46, RZ, RZ, R48 ;  /* 0x000000ffff2e7224 */ /* 0x000fe200078e0030 */
[----:B------:R-:W-:Y:S01]  /*2a50*/  SHF.R.U32.HI R130, RZ, 0x10, R131 ;  /* 0x00000010ff827819 */ /* 0x000fe20000011683 */
[----:B------:R1:W-:Y:S01]  /*2a60*/  STL [R1+0x19c], R133 ;  /* 0x00019c8501007387 */ /* 0x0003e20000100800 */
[----:B------:R-:W-:Y:S01]  /*2a70*/  SHF.R.U32.HI R16, RZ, 0x10, R17 ;  /* 0x00000010ff107819 */ /* 0x000fe20000011611 */
[----:B------:R-:W-:Y:S01]  /*2a80*/  IMAD.MOV.U32 R54, RZ, RZ, R56 ;  /* 0x000000ffff367224 */ /* 0x000fe200078e0038 */
[--C-:B------:R-:W-:Y:S01]  /*2a90*/  SHF.R.U64 R17, R18, 0x10, R19.reuse ;  /* 0x0000001012117819 */ /* 0x100fe20000001213 */
[----:B------:R-:W-:Y:S01]  /*2aa0*/  IMAD.MOV.U32 R58, RZ, RZ, R60 ;  /* 0x000000ffff3a7224 */ /* 0x000fe200078e003c */
[----:B------:R-:W-:Y:S01]  /*2ab0*/  SHF.R.U32.HI R18, RZ, 0x10, R19 ;  /* 0x00000010ff127819 */ /* 0x000fe20000011613 */
[----:B0-----:R-:W-:Y:S01]  /*2ac0*/  HADD2.F32 R36, -RZ, R131.H0_H0 ;  /* 0x20000083ff247230 */ /* 0x001fe20000004100 */
[----:B------:R-:W-:Y:S01]  /*2ad0*/  MOV R199, R20 ;  /* 0x0000001400c77202 */ /* 0x000fe20000000f00 */
[----:B------:R-:W-:Y:S01]  /*2ae0*/  HADD2.F32 R131, -RZ, R128.H0_H0 ;  /* 0x20000080ff837230 */ /* 0x000fe20000004100 */
[----:B------:R-:W-:Y:S01]  /*2af0*/  SHF.R.U32.HI R128, RZ, 0x10, R129 ;  /* 0x00000010ff807819 */ /* 0x000fe20000011681 */
[----:B------:R-:W-:Y:S01]  /*2b00*/  IMAD.MOV.U32 R66, RZ, RZ, R68 ;  /* 0x000000ffff427224 */ /* 0x000fe200078e0044 */
[----:B------:R0:W-:Y:S01]  /*2b10*/  STL [R1+0x198], R36 ;  /* 0x0001982401007387 */ /* 0x0001e20000100800 */
[----:B-1----:R-:W-:Y:S01]  /*2b20*/  SHF.R.U32.HI R133, RZ, 0x10, R113 ;  /* 0x00000010ff857819 */ /* 0x002fe20000011671 */
[----:B------:R-:W-:Y:S01]  /*2b30*/  IMAD.MOV.U32 R70, RZ, RZ, R72 ;  /* 0x000000ffff467224 */ /* 0x000fe200078e0048 */
[--C-:B------:R-:W-:Y:S01]  /*2b40*/  SHF.R.U64 R19, R20, 0x10, R21.reuse ;  /* 0x0000001014137819 */ /* 0x100fe20000001215 */
[----:B------:R1:W-:Y:S01]  /*2b50*/  STL [R1+0x194], R131 ;  /* 0x0001948301007387 */ /* 0x0003e20000100800 */
[----:B------:R-:W-:Y:S01]  /*2b60*/  SHF.R.U32.HI R20, RZ, 0x10, R21 ;  /* 0x00000010ff147819 */ /* 0x000fe20000011615 */
[----:B------:R-:W-:Y:S01]  /*2b70*/  IMAD.MOV.U32 R78, RZ, RZ, R80 ;  /* 0x000000ffff4e7224 */ /* 0x000fe200078e0050 */
[--C-:B------:R-:W-:Y:S01]  /*2b80*/  SHF.R.U64 R21, R22, 0x10, R23.reuse ;  /* 0x0000001016157819 */ /* 0x100fe20000001217 */
[----:B------:R-:W-:Y:S01]  /*2b90*/  IMAD.MOV.U32 R82, RZ, RZ, R84 ;  /* 0x000000ffff527224 */ /* 0x000fe200078e0054 */
[----:B------:R-:W-:Y:S01]  /*2ba0*/  MOV R22, R23 ;  /* 0x0000001700167202 */ /* 0x000fe20000000f00 */
[----:B0-----:R-:W-:Y:S01]  /*2bb0*/  HADD2.F32 R36, -RZ, R129.H0_H0 ;  /* 0x20000081ff247230 */ /* 0x001fe20000004100 */
[----:B------:R-:W-:Y:S01]  /*2bc0*/  SHF.R.U32.HI R23, RZ, 0x10, R23 ;  /* 0x00000010ff177819 */ /* 0x000fe20000011617 */
[----:B------:R-:W-:Y:S01]  /*2bd0*/  HADD2.F32 R129, -RZ, R126.H0_H0 ;  /* 0x2000007eff817230 */ /* 0x000fe20000004100 */
[--C-:B------:R-:W-:Y:S01]  /*2be0*/  SHF.R.U64 R25, R26, 0x10, R27.reuse ;  /* 0x000000101a197819 */ /* 0x100fe2000000121b */
[----:B------:R-:W-:Y:S01]  /*2bf0*/  IMAD.MOV.U32 R26, RZ, RZ, R27 ;  /* 0x000000ffff1a7224 */ /* 0x000fe200078e001b */
[----:B------:R0:W-:Y:S01]  /*2c00*/  STL [R1+0x190], R36 ;  /* 0x0001902401007387 */ /* 0x0001e20000100800 */
[--C-:B-1----:R-:W-:Y:S01]  /*2c10*/  SHF.R.U64 R131, R126, 0x10, R127.reuse ;  /* 0x000000107e837819 */ /* 0x102fe2000000127f */
[----:B------:R-:W-:Y:S01]  /*2c20*/  IMAD.MOV.U32 R170, RZ, RZ, R164 ;  /* 0x000000ffffaa7224 */ /* 0x000fe200078e00a4 */
[----:B------:R-:W-:Y:S01]  /*2c30*/  SHF.R.U32.HI R126, RZ, 0x10, R127 ;  /* 0x00000010ff7e7819 */ /* 0x000fe2000001167f */
[----:B------:R1:W-:Y:S01]  /*2c40*/  STL [R1+0x18c], R129 ;  /* 0x00018c8101007387 */ /* 0x0003e20000100800 */
[----:B------:R-:W-:Y:S01]  /*2c50*/  SHF.R.U32.HI R27, RZ, 0x10, R27 ;  /* 0x00000010ff1b7819 */ /* 0x000fe2000001161b */
[----:B------:R-:W-:Y:S01]  /*2c60*/  HADD2.F32 R252, -RZ, R32.H0_H0 ;  /* 0x20000020fffc7230 */ /* 0x000fe20000004100 */
[----:B------:R-:W-:Y:S01]  /*2c70*/  MOV R28, R30 ;  /* 0x0000001e001c7202 */ /* 0x000fe20000000f00 */
[----:B------:R-:W-:Y:S01]  /*2c80*/  IMAD R34, R34, -0x2daee0ad, RZ ;  /* 0xd2511f5322227824 */ /* 0x000fe200078e02ff */
[----:B------:R-:W-:Y:S01]  /*2c90*/  SHF.R.U64 R29, R30, 0x10, R31 ;  /* 0x000000101e1d7819 */ /* 0x000fe2000000121f */
[----:B0-----:R-:W-:Y:S01]  /*2ca0*/  HADD2.F32 R36, -RZ, R127.H0_H0 ;  /* 0x2000007fff247230 */ /* 0x001fe20000004100 */
[----:B------:R-:W-:Y:S01]  /*2cb0*/  SHF.R.U64 R166, R166, 0x10, R167 ;  /* 0x00000010a6a67819 */ /* 0x000fe200000012a7 */
[----:B------:R-:W-:Y:S01]  /*2cc0*/  HADD2.F32 R127, -RZ, R124.H0_H0 ;  /* 0x2000007cff7f7230 */ /* 0x000fe20000004100 */
[----:B------:R-:W-:Y:S01]  /*2cd0*/  MOV R169, R167 ;  /* 0x000000a700a97202 */ /* 0x000fe20000000f00 */
[----:B------:R-:W-:Y:S01]  /*2ce0*/  IMAD.MOV.U32 R30, RZ, RZ, R31 ;  /* 0x000000ffff1e7224 */ /* 0x000fe200078e001f */
[----:B------:R0:W-:Y:S01]  /*2cf0*/  STL [R1+0x188], R36 ;  /* 0x0001882401007387 */ /* 0x0001e20000100800 */
[----:B-1----:R-:W-:Y:S01]  /*2d00*/  SHF.R.U32.HI R129, RZ, 0x10, R109 ;  /* 0x00000010ff817819 */ /* 0x002fe2000001166d */
[----:B------:R-:W-:Y:S01]  /*2d10*/  HADD2.F32 R248, -RZ, R46.H0_H0 ;  /* 0x2000002efff87230 */ /* 0x000fe20000004100 */
[----:B------:R-:W-:Y:S01]  /*2d20*/  SHF.R.U32.HI R31, RZ, 0x10, R31 ;  /* 0x00000010ff1f7819 */ /* 0x000fe2000001161f */
        /* <DEDUP_REMOVED lines=10> */
[----:B------:R-:W-:Y:S01]  /*2dd0*/  HADD2.F32 R224, -RZ, R70.H0_H0 ;  /* 0x20000046ffe07230 */ /* 0x000fe20000004100 */
[----:B-1----:R-:W-:Y:S01]  /*2de0*/  SHF.R.U64 R127, R122, 0x10, R123 ;  /* 0x000000107a7f7819 */ /* 0x002fe2000000127b */
[----:B------:R-:W-:Y:S01]  /*2df0*/  HADD2.F32 R122, -RZ, R122.H0_H0 ;  /* 0x2000007aff7a7230 */ /* 0x000fe20000004100 */
[----:B------:R0:W-:Y:S01]  /*2e00*/  STL [R1+0x180], R36 ;  /* 0x0001802401007387 */ /* 0x0001e20000100800 */
[----:B------:R-:W-:Y:S01]  /*2e10*/  SHF.R.U64 R184, R124, 0x10, R125 ;  /* 0x000000107cb87819 */ /* 0x000fe2000000127d */
[----:B------:R-:W-:Y:S01]  /*2e20*/  HADD2.F32 R173, -RZ, R173.H0_H0 ;  /* 0x200000adffad7230 */ /* 0x000fe20000004100 */
[----:B------:R-:W-:Y:S01]  /*2e30*/  SHF.R.U64 R33, R44, 0x10, R45 ;  /* 0x000000102c217819 */ /* 0x000fe2000000122d */
[----:B------:R1:W-:Y:S01]  /*2e40*/  STL [R1+0x17c], R122 ;  /* 0x00017c7a01007387 */ /* 0x0003e20000100800 */
[--C-:B------:R-:W-:Y:S01]  /*2e50*/  SHF.R.U64 R47, R48, 0x10, R49.reuse ;  /* 0x00000010302f7819 */ /* 0x100fe20000001231 */
[----:B------:R-:W-:Y:S01]  /*2e60*/  IMAD.MOV.U32 R48, RZ, RZ, R49 ;  /* 0x000000ffff307224 */ /* 0x000fe200078e0031 */
[----:B------:R-:W-:Y:S01]  /*2e70*/  MOV R50, R52 ;  /* 0x0000003400327202 */ /* 0x000fe20000000f00 */
[----:B------:R-:W-:Y:S01]  /*2e80*/  HADD2.F32 R251, -RZ, R33.H0_H0 ;  /* 0x20000021fffb7230 */ /* 0x000fe20000004100 */
[----:B------:R-:W-:Y:S01]  /*2e90*/  SHF.R.U64 R51, R52, 0x10, R53 ;  /* 0x0000001034337819 */ /* 0x000fe20000001235 */
[----:B0-----:R-:W-:Y:S01]  /*2ea0*/  HADD2.F32 R36, -RZ, R123.H0_H0 ;  /* 0x2000007bff247230 */ /* 0x001fe20000004100 */
[----:B------:R-:W-:Y:S01]  /*2eb0*/  SHF.R.U64 R55, R56, 0x10, R57 ;  /* 0x0000001038377819 */ /* 0x000fe20000001239 */
[----:B------:R-:W-:Y:S01]  /*2ec0*/  HADD2.F32 R123, -RZ, R118.H0_H0 ;  /* 0x20000076ff7b7230 */ /* 0x000fe20000004100 */
[----:B------:R-:W-:Y:S01]  /*2ed0*/  SHF.R.U64 R59, R60, 0x10, R61 ;  /* 0x000000103c3b7819 */ /* 0x000fe2000000123d */
[----:B------:R-:W-:Y:S01]  /*2ee0*/  IMAD.MOV.U32 R52, RZ, RZ, R53 ;  /* 0x000000ffff347224 */ /* 0x000fe200078e0035 */
[----:B------:R0:W-:Y:S01]  /*2ef0*/  STL [R1+0x178], R36 ;  /* 0x0001782401007387 */ /* 0x0001e20000100800 */
[----:B-1----:R-:W-:Y:S01]  /*2f00*/  SHF.R.U64 R122, R118, 0x10, R119 ;  /* 0x00000010767a7819 */ /* 0x002fe20000001277 */
[----:B------:R-:W-:Y:S01]  /*2f10*/  IMAD.MOV.U32 R60, RZ, RZ, R61 ;  /* 0x000000ffff3c7224 */ /* 0x000fe200078e003d */
[----:B------:R-:W-:Y:S01]  /*2f20*/  SHF.R.U32.HI R118, RZ, 0x10, R119 ;  /* 0x00000010ff767819 */ /* 0x000fe20000011677 */
[----:B------:R1:W-:Y:S01]  /*2f30*/  STL [R1+0x174], R123 ;  /* 0x0001747b01007387 */ /* 0x0003e20000100800 */
[----:B------:R-:W-:Y:S01]  /*2f40*/  MOV R62, R64 ;  /* 0x00000040003e7202 */ /* 0x000fe20000000f00 */
[----:B------:R-:W-:Y:S01]  /*2f50*/  HADD2.F32 R247, -RZ, R47.H0_H0 ;  /* 0x2000002ffff77230 */ /* 0x000fe20000004100 */
[--C-:B------:R-:W-:Y:S01]  /*2f60*/  SHF.R.U64 R63, R64, 0x10, R65.reuse ;  /* 0x00000010403f7819 */ /* 0x100fe20000001241 */
[----:B------:R-:W-:Y:S01]  /*2f70*/  IMAD.MOV.U32 R64, RZ, RZ, R65 ;  /* 0x000000ffff407224 */ /* 0x000fe200078e0041 */
[----:B------:R-:W-:Y:S01]  /*2f80*/  SHF.R.U64 R67, R68, 0x10, R69 ;  /* 0x0000001044437819 */ /* 0x000fe20000001245 */
[----:B0-----:R-:W-:Y:S01]  /*2f90*/  HADD2.F32 R36, -RZ, R119.H0_H0 ;  /* 0x20000077ff247230 */ /* 0x001fe20000004100 */
[----:B------:R-:W-:Y:S01]  /*2fa0*/  SHF.R.U64 R119, R116, 0x10, R117 ;  /* 0x0000001074777819 */ /* 0x000fe20000001275 */
[----:B------:R-:W-:Y:S01]  /*2fb0*/  HADD2.F32 R116, -RZ, R116.H0_H0 ;  /* 0x20000074ff747230 */ /* 0x000fe20000004100 */
[--C-:B------:R-:W-:Y:S01]  /*2fc0*/  SHF.R.U64 R71, R72, 0x10, R73.reuse ;  /* 0x0000001048477819 */ /* 0x100fe20000001249 */
[----:B------:R-:W-:Y:S01]  /*2fd0*/  IMAD.MOV.U32 R72, RZ, RZ, R73 ;  /* 0x000000ffff487224 */ /* 0x000fe200078e0049 */
[----:B------:R0:W-:Y:S01]  /*2fe0*/  STL [R1+0x170], R36 ;  /* 0x0001702401007387 */ /* 0x0001e20000100800 */
[----:B-1----:R-:W-:Y:S01]  /*2ff0*/  SHF.R.U64 R123, R100, 0x10, R101 ;  /* 0x00000010647b7819 */ /* 0x002fe20000001265 */
[----:B------:R-:W-:Y:S01]  /*3000*/  HADD2.F32 R246, -RZ, R48.H0_H0 ;  /* 0x20000030fff67230 */ /* 0x000fe20000004100 */
[----:B------:R-:W-:Y:S01]  /*3010*/  MOV R74, R76 ;  /* 0x0000004c004a7202 */ /* 0x000fe20000000f00 */
[----:B------:R1:W-:Y:S01]  /*3020*/  STL [R1+0x16c], R116 ;  /* 0x00016c7401007387 */ /* 0x0003e20000100800 */
[--C-:B------:R-:W-:Y:S01]  /*3030*/  SHF.R.U64 R75, R76, 0x10, R77.reuse ;  /* 0x000000104c4b7819 */ /* 0x100fe2000000124d */
[----:B------:R-:W-:Y:S01]  /*3040*/  IMAD.MOV.U32 R76, RZ, RZ, R77 ;  /* 0x000000ffff4c7224 */ /* 0x000fe200078e004d */
[----:B------:R-:W-:Y:S01]  /*3050*/  SHF.R.U64 R79, R80, 0x10, R81 ;  /* 0x00000010504f7819 */ /* 0x000fe20000001251 */
[----:B------:R-:W-:Y:S01]  /*3060*/  HADD2.F32 R244, -RZ, R50.H0_H0 ;  /* 0x20000032fff47230 */ /* 0x000fe20000004100 */
[----:B------:R-:W-:Y:S01]  /*3070*/  SHF.R.U64 R83, R84, 0x10, R85 ;  /* 0x0000001054537819 */ /* 0x000fe20000001255 */
[----:B0-----:R-:W-:Y:S01]  /*3080*/  HADD2.F32 R36, -RZ, R117.H0_H0 ;  /* 0x20000075ff247230 */ /* 0x001fe20000004100 */
[----:B------:R-:W-:Y:S01]  /*3090*/  SHF.R.U64 R117, R98, 0x10, R99 ;  /* 0x0000001062757819 */ /* 0x000fe20000001263 */
[----:B------:R-:W-:Y:S01]  /*30a0*/  IMAD.MOV.U32 R84, RZ, RZ, R85 ;  /* 0x000000ffff547224 */ /* 0x000fe200078e0055 */
[----:B------:R-:W-:Y:S01]  /*30b0*/  MOV R86, R88 ;  /* 0x0000005800567202 */ /* 0x000fe20000000f00 */
[----:B------:R-:W-:Y:S01]  /*30c0*/  HADD2.F32 R243, -RZ, R51.H0_H0 ;  /* 0x20000033fff37230 */ /* 0x000fe20000004100 */
[----:B-1----:R-:W-:Y:S01]  /*30d0*/  SHF.R.U64 R116, R114, 0x10, R115 ;  /* 0x0000001072747819 */ /* 0x002fe20000001273 */
[----:B------:R-:W-:Y:S01]  /*30e0*/  HADD2.F32 R114, -RZ, R114.H0_H0 ;  /* 0x20000072ff727230 */ /* 0x000fe20000004100 */
[----:B------:R0:W-:Y:S01]  /*30f0*/  STL [R1+0x168], R36 ;  /* 0x0001682401007387 */ /* 0x0001e20000100800 */
[--C-:B------:R-:W-:Y:S01]  /*3100*/  SHF.R.U64 R87, R88, 0x10, R89.reuse ;  /* 0x0000001058577819 */ /* 0x100fe20000001259 */
[----:B------:R-:W-:Y:S01]  /*3110*/  IMAD.MOV.U32 R88, RZ, RZ, R89 ;  /* 0x000000ffff587224 */ /* 0x000fe200078e0059 */
[----:B------:R-:W-:Y:S01]  /*3120*/  SHF.R.U32.HI R163, RZ, 0x10, R163 ;  /* 0x00000010ffa37819 */ /* 0x000fe200000116a3 */
[----:B------:R1:W-:Y:S01]  /*3130*/  STL [R1+0x164], R114 ;  /* 0x0001647201007387 */ /* 0x0003e20000100800 */
[----:B------:R-:W-:Y:S01]  /*3140*/  SHF.R.U32.HI R161, RZ, 0x10, R161 ;  /* 0x00000010ffa17819 */ /* 0x000fe200000116a1 */
[----:B------:R-:W-:Y:S01]  /*3150*/  HADD2.F32 R242, -RZ, R52.H0_H0 ;  /* 0x20000034fff27230 */ /* 0x000fe20000004100 */
[----:B------:R-:W-:Y:S01]  /*3160*/  SHF.R.U32.HI R124, RZ, 0x10, R125 ;  /* 0x00000010ff7c7819 */ /* 0x000fe2000001167d */
[----:B------:R-:W-:Y:S01]  /*3170*/  HADD2.F32 R239, -RZ, R55.H0_H0 ;  /* 0x20000037ffef7230 */ /* 0x000fe20000004100 */
[----:B------:R-:W-:Y:S01]  /*3180*/  MOV R44, R45 ;  /* 0x0000002d002c7202 */ /* 0x000fe20000000f00 */
        /* <DEDUP_REMOVED lines=8> */
[----:B------:R-:W-:Y:S01]  /*3210*/  MOV R68, R69 ;  /* 0x0000004500447202 */ /* 0x000fe20000000f00 */
[----:B------:R-:W-:Y:S01]  /*3220*/  HADD2.F32 R238, -RZ, R56.H0_H0 ;  /* 0x20000038ffee7230 */ /* 0x000fe20000004100 */
[----:B------:R-:W-:Y:S01]  /*3230*/  MOV R80, R81 ;  /* 0x0000005100507202 */ /* 0x000fe20000000f00 */
[----:B------:R1:W-:Y:S01]  /*3240*/  STL [R1+0x15c], R112 ;  /* 0x00015c7001007387 */ /* 0x0003e20000100800 */
[----:B------:R-:W-:Y:S01]  /*3250*/  SHF.R.U64 R164, R164, 0x10, R165 ;  /* 0x00000010a4a47819 */ /* 0x000fe200000012a5 */
[----:B------:R-:W-:Y:S01]  /*3260*/  HADD2.F32 R234, -RZ, R60.H0_H0 ;  /* 0x2000003cffea7230 */ /* 0x000fe20000004100 */
[----:B------:R-:W-:Y:S01]  /*3270*/  SHF.R.U32.HI R125, RZ, 0x10, R105 ;  /* 0x00000010ff7d7819 */ /* 0x000fe20000011669 */
[----:B------:R-:W-:Y:S01]  /*3280*/  HADD2.F32 R232, -RZ, R62.H0_H0 ;  /* 0x2000003effe87230 */ /* 0x000fe20000004100 */
[----:B------:R-:W-:Y:S01]  /*3290*/  SHF.R.U32.HI R45, RZ, 0x10, R45 ;  /* 0x00000010ff2d7819 */ /* 0x000fe2000001162d */
[----:B0-----:R-:W-:Y:S01]  /*32a0*/  HADD2.F32 R36, -RZ, R113.H0_H0 ;  /* 0x20000071ff247230 */ /* 0x001fe20000004100 */
[----:B------:R-:W-:Y:S01]  /*32b0*/  SHF.R.U32.HI R49, RZ, 0x10, R49 ;  /* 0x00000010ff317819 */ /* 0x000fe20000011631 */
[----:B------:R-:W-:Y:S01]  /*32c0*/  HADD2.F32 R113, -RZ, R110.H0_H0 ;  /* 0x2000006eff717230 */ /* 0x000fe20000004100 */
[----:B------:R-:W-:Y:S01]  /*32d0*/  SHF.R.U32.HI R53, RZ, 0x10, R53 ;  /* 0x00000010ff357819 */ /* 0x000fe20000011635 */
[----:B------:R-:W-:Y:S01]  /*32e0*/  HADD2.F32 R249, -RZ, R45.H0_H0 ;  /* 0x2000002dfff97230 */ /* 0x000fe20000004100 */
[----:B------:R0:W-:Y:S01]  /*32f0*/  STL [R1+0x158], R36 ;  /* 0x0001582401007387 */ /* 0x0001e20000100800 */
[--C-:B-1----:R-:W-:Y:S01]  /*3300*/  SHF.R.U64 R112, R110, 0x10, R111.reuse ;  /* 0x000000106e707819 */ /* 0x102fe2000000126f */
[----:B------:R-:W-:Y:S01]  /*3310*/  HADD2.F32 R245, -RZ, R49.H0_H0 ;  /* 0x20000031fff57230 */ /* 0x000fe20000004100 */
[----:B------:R-:W-:Y:S01]  /*3320*/  SHF.R.U32.HI R110, RZ, 0x10, R111 ;  /* 0x00000010ff6e7819 */ /* 0x000fe2000001166f */
[----:B------:R1:W-:Y:S01]  /*3330*/  STL [R1+0x154], R113 ;  /* 0x0001547101007387 */ /* 0x0003e20000100800 */
[----:B------:R-:W-:Y:S01]  /*3340*/  SHF.R.U32.HI R57, RZ, 0x10, R57 ;  /* 0x00000010ff397819 */ /* 0x000fe20000011639 */
[----:B------:R-:W-:Y:S01]  /*3350*/  HADD2.F32 R241, -RZ, R53.H0_H0 ;  /* 0x20000035fff17230 */ /* 0x000fe20000004100 */
[----:B------:R-:W-:Y:S01]  /*3360*/  SHF.R.U32.HI R61, RZ, 0x10, R61 ;  /* 0x00000010ff3d7819 */ /* 0x000fe2000001163d */
[----:B------:R-:W-:Y:S01]  /*3370*/  HADD2.F32 R231, -RZ, R63.H0_H0 ;  /* 0x2000003fffe77230 */ /* 0x000fe20000004100 */
[----:B------:R-:W-:Y:S01]  /*3380*/  SHF.R.U32.HI R65, RZ, 0x10, R65 ;  /* 0x00000010ff417819 */ /* 0x000fe20000011641 */
[----:B0-----:R-:W-:Y:S01]  /*3390*/  HADD2.F32 R36, -RZ, R111.H0_H0 ;  /* 0x2000006fff247230 */ /* 0x001fe20000004100 */
[----:B------:R-:W-:Y:S01]  /*33a0*/  SHF.R.U64 R111, R108, 0x10, R109 ;  /* 0x000000106c6f7819 */ /* 0x000fe2000000126d */
[----:B------:R-:W-:Y:S01]  /*33b0*/  HADD2.F32 R108, -RZ, R108.H0_H0 ;  /* 0x2000006cff6c7230 */ /* 0x000fe20000004100 */
[----:B------:R-:W-:Y:S01]  /*33c0*/  SHF.R.U32.HI R69, RZ, 0x10, R69 ;  /* 0x00000010ff457819 */ /* 0x000fe20000011645 */
[----:B------:R-:W-:Y:S01]  /*33d0*/  HADD2.F32 R237, -RZ, R57.H0_H0 ;  /* 0x20000039ffed7230 */ /* 0x000fe20000004100 */
[----:B------:R0:W-:Y:S01]  /*33e0*/  STL [R1+0x150], R36 ;  /* 0x0001502401007387 */ /* 0x0001e20000100800 */
[----:B-1----:R-:W-:Y:S01]  /*33f0*/  SHF.R.U64 R113, R106, 0x10, R107 ;  /* 0x000000106a717819 */ /* 0x002fe2000000126b */
        /* <DEDUP_REMOVED lines=12> */
[----:B-1----:R-:W-:Y:S01]  /*34c0*/  HADD2.F32 R108, -RZ, R106.H0_H0 ;  /* 0x2000006aff6c7230 */ /* 0x002fe20000004100 */
[----:B------:R0:W-:Y:S01]  /*34d0*/  STL [R1+0x148], R36 ;  /* 0x0001482401007387 */ /* 0x0001e20000100800 */
[----:B------:R-:W-:Y:S01]  /*34e0*/  SHF.R.U32.HI R106, RZ, 0x10, R107 ;  /* 0x00000010ff6a7819 */ /* 0x000fe2000001166b */
[----:B------:R-:W-:Y:S01]  /*34f0*/  HADD2.F32 R227, -RZ, R67.H0_H0 ;  /* 0x20000043ffe37230 */ /* 0x000fe20000004100 */
[----:B------:R-:W-:Y:S01]  /*3500*/  SHF.R.U64 R187, R146, 0x10, R147 ;  /* 0x0000001092bb7819 */ /* 0x000fe20000001293 */
[----:B------:R1:W-:Y:S01]  /*3510*/  STL [R1+0x144], R108 ;  /* 0x0001446c01007387 */ /* 0x0003e20000100800 */
[----:B------:R-:W-:Y:S01]  /*3520*/  SHF.R.U64 R188, R150, 0x10, R151 ;  /* 0x0000001096bc7819 */ /* 0x000fe20000001297 */
[----:B------:R-:W-:Y:S01]  /*3530*/  HADD2.F32 R226, -RZ, R68.H0_H0 ;  /* 0x20000044ffe27230 */ /* 0x000fe20000004100 */
[----:B------:R-:W-:Y:S01]  /*3540*/  SHF.R.U64 R189, R154, 0x10, R155 ;  /* 0x000000109abd7819 */ /* 0x000fe2000000129b */
[----:B------:R-:W-:Y:S01]  /*3550*/  HADD2.F32 R225, -RZ, R69.H0_H0 ;  /* 0x20000045ffe17230 */ /* 0x000fe20000004100 */
[----:B------:R-:W-:Y:S01]  /*3560*/  LOP3.LUT R35, R35, 0x3, RZ, 0xc0, !PT ;  /* 0x0000000323237812 */ /* 0x000fe200078ec0ff */
[----:B0-----:R-:W-:Y:S01]  /*3570*/  HADD2.F32 R36, -RZ, R107.H0_H0 ;  /* 0x2000006bff247230 */ /* 0x001fe20000004100 */
[----:B------:R-:W-:Y:S01]  /*3580*/  SHF.R.U64 R107, R104, 0x10, R105 ;  /* 0x00000010686b7819 */ /* 0x000fe20000001269 */
[----:B------:R-:W-:Y:S01]  /*3590*/  HADD2.F32 R104, -RZ, R104.H0_H0 ;  /* 0x20000068ff687230 */ /* 0x000fe20000004100 */
[----:B------:R-:W-:Y:S01]  /*35a0*/  ULDC.U8 UR27, c[0x0][0x2a0] ;  /* 0x0000a800001b7ab9 */ /* 0x000fe20000000000 */
[----:B-1----:R-:W-:Y:S01]  /*35b0*/  SHF.R.U64 R108, R152, 0x10, R153 ;  /* 0x00000010986c7819 */ /* 0x002fe20000001299 */
[----:B------:R0:W-:Y:S01]  /*35c0*/  STL [R1+0x140], R36 ;  /* 0x0001402401007387 */ /* 0x0001e20000100800 */
[----:B------:R-:W-:Y:S01]  /*35d0*/  HADD2.F32 R223, -RZ, R71.H0_H0 ;  /* 0x20000047ffdf7230 */ /* 0x000fe20000004100 */
[----:B------:R-:W-:Y:S01]  /*35e0*/  ULDC UR36, c[0x0][0x2d8] ;  /* 0x0000b60000247ab9 */ /* 0x000fe20000000800 */
[----:B------:R-:W-:Y:S01]  /*35f0*/  HADD2.F32 R222, -RZ, R72.H0_H0 ;  /* 0x20000048ffde7230 */ /* 0x000fe20000004100 */
[----:B------:R1:W-:Y:S01]  /*3600*/  STL [R1+0x13c], R104 ;  /* 0x00013c6801007387 */ /* 0x0003e20000100800 */
[----:B------:R-:W-:Y:S01]  /*3610*/  HADD2.F32 R221, -RZ, R73.H0_H0 ;  /* 0x20000049ffdd7230 */ /* 0x000fe20000004100 */
[----:B------:R-:W-:Y:S01]  /*3620*/  ULDC.64 UR28, c[0x0][0x230] ;  /* 0x00008c00001c7ab9 */ /* 0x000fe20000000a00 */
[----:B------:R-:W-:Y:S01]  /*3630*/  HADD2.F32 R220, -RZ, R74.H0_H0 ;  /* 0x2000004affdc7230 */ /* 0x000fe20000004100 */
[----:B------:R-:W-:Y:S01]  /*3640*/  ULDC.64 UR30, c[0x0][0x238] ;  /* 0x00008e00001e7ab9 */ /* 0x000fe20000000a00 */
[----:B------:R-:W-:Y:S01]  /*3650*/  HADD2.F32 R219, -RZ, R75.H0_H0 ;  /* 0x2000004bffdb7230 */ /* 0x000fe20000004100 */
[----:B------:R-:W-:Y:S01]  /*3660*/  ULDC.64 UR32, c[0x0][0x240] ;  /* 0x0000900000207ab9 */ /* 0x000fe20000000a00 */
[----:B0-----:R-:W-:Y:S01]  /*3670*/  HADD2.F32 R36, -RZ, R105.H0_H0 ;  /* 0x20000069ff247230 */ /* 0x001fe20000004100 */
[----:B------:R-:W-:Y:S01]  /*3680*/  SHF.R.U32.HI R105, RZ, 0x10, R151 ;  /* 0x00000010ff697819 */ /* 0x000fe20000011697 */
[----:B------:R-:W-:Y:S01]  /*3690*/  HADD2.F32 R218, -RZ, R76.H0_H0 ;  /* 0x2000004cffda7230 */ /* 0x000fe20000004100 */
[----:B------:R-:W-:Y:S01]  /*36a0*/  ULDC.64 UR34, c[0x0][0x248] ;  /* 0x0000920000227ab9 */ /* 0x000fe20000000a00 */
[----:B-1----:R-:W-:Y:S01]  /*36b0*/  HADD2.F32 R104, -RZ, R102.H0_H0 ;  /* 0x20000066ff687230 */ /* 0x002fe20000004100 */
[----:B------:R0:W-:Y:S01]  /*36c0*/  STL [R1+0x138], R36 ;  /* 0x0001382401007387 */ /* 0x0001e20000100800 */
[----:B------:R-:W-:Y:S01]  /*36d0*/  SHF.R.U32.HI R102, RZ, 0x10, R103 ;  /* 0x00000010ff667819 */ /* 0x000fe20000011667 */
[----:B------:R-:W-:-:S02]  /*36e0*/  HADD2.F32 R217, -RZ, R77.H0_H0 ;  /* 0x2000004dffd97230 */ /* 0x000fc40000004100 */
[----:B------:R1:W-:Y:S01]  /*36f0*/  STL [R1+0x134], R104 ;  /* 0x0001346801007387 */ /* 0x0003e20000100800 */
[----:B------:R-:W-:Y:S02]  /*3700*/  HADD2.F32 R174, -RZ, R174.H0_H0 ;  /* 0x200000aeffae7230 */ /* 0x000fe40000004100 */
[----:B------:R-:W-:Y:S02]  /*3710*/  HADD2.F32 R175, -RZ, R175.H0_H0 ;  /* 0x200000afffaf7230 */ /* 0x000fe40000004100 */
[----:B------:R-:W-:Y:S02]  /*3720*/  HADD2.F32 R176, -RZ, R176.H0_H0 ;  /* 0x200000b0ffb07230 */ /* 0x000fe40000004100 */
[----:B0-----:R-:W-:Y:S02]  /*3730*/  HADD2.F32 R36, -RZ, R103.H0_H0 ;  /* 0x20000067ff247230 */ /* 0x001fe40000004100 */
[----:B------:R-:W-:Y:S01]  /*3740*/  HADD2.F32 R103, -RZ, R100.H0_H0 ;  /* 0x20000064ff677230 */ /* 0x000fe20000004100 */
[----:B------:R-:W-:Y:S01]  /*3750*/  SHF.R.U32.HI R100, RZ, 0x10, R101 ;  /* 0x00000010ff647819 */ /* 0x000fe20000011665 */
[----:B------:R-:W-:Y:S01]  /*3760*/  HADD2.F32 R177, -RZ, R177.H0_H0 ;  /* 0x200000b1ffb17230 */ /* 0x000fe20000004100 */
[----:B------:R0:W-:Y:S01]  /*3770*/  STL [R1+0x130], R36 ;  /* 0x0001302401007387 */ /* 0x0001e20000100800 */
[----:B-1----:R-:W-:Y:S01]  /*3780*/  SHF.R.U64 R104, R148, 0x10, R149 ;  /* 0x0000001094687819 */ /* 0x002fe20000001295 */
        /* <DEDUP_REMOVED lines=10> */
[----:B-1----:R-:W-:Y:S01]  /*3830*/  SHF.R.U32.HI R103, RZ, 0x10, R147 ;  /* 0x00000010ff677819 */ /* 0x002fe20000011693 */
[----:B------:R-:W-:-:S02]  /*3840*/  HADD2.F32 R159, -RZ, R159.H0_H0 ;  /* 0x2000009fff9f7230 */ /* 0x000fc40000004100 */
[----:B------:R1:W-:Y:S01]  /*3850*/  STL [R1+0x124], R101 ;  /* 0x0001246501007387 */ /* 0x0003e20000100800 */
[----:B------:R-:W-:Y:S02]  /*3860*/  HADD2.F32 R152, -RZ, R183.H0_H0 ;  /* 0x200000b7ff987230 */ /* 0x000fe40000004100 */
[----:B------:R-:W-:Y:S02]  /*3870*/  HADD2.F32 R143, -RZ, R143.H0_H0 ;  /* 0x2000008fff8f7230 */ /* 0x000fe40000004100 */
[----:B------:R-:W-:Y:S02]  /*3880*/  HADD2.F32 R139, -RZ, R139.H0_H0 ;  /* 0x2000008bff8b7230 */ /* 0x000fe40000004100 */
[----:B0-----:R-:W-:Y:S01]  /*3890*/  HADD2.F32 R36, -RZ, R99.H0_H0 ;  /* 0x20000063ff247230 */ /* 0x001fe20000004100 */
[--C-:B------:R-:W-:Y:S01]  /*38a0*/  SHF.R.U64 R99, R96, 0x10, R97.reuse ;  /* 0x0000001060637819 */ /* 0x100fe20000001261 */
[----:B------:R-:W-:Y:S02]  /*38b0*/  HADD2.F32 R138, -RZ, R138.H0_H0 ;  /* 0x2000008aff8a7230 */ /* 0x000fe40000004100 */
        /* <DEDUP_REMOVED lines=10> */
[----:B------:R-:W-:-:S02]  /*3960*/  SHF.R.U32.HI R94, RZ, 0x10, R95 ;  /* 0x00000010ff5e7819 */ /* 0x000fc4000001165f */
[----:B------:R0:W-:Y:S01]  /*3970*/  STL [R1+0x118], R36 ;  /* 0x0001182401007387 */ /* 0x0001e20000100800 */
[----:B-1----:R-:W-:-:S03]  /*3980*/  SHF.R.U64 R101, R144, 0x10, R145 ;  /* 0x0000001090657819 */ /* 0x002fc60000001291 */
[----:B------:R1:W-:Y:S01]  /*3990*/  STL [R1+0x114], R97 ;  /* 0x0001146101007387 */ /* 0x0003e20000100800 */
[----:B0-----:R-:W-:Y:S01]  /*39a0*/  HADD2.F32 R36, -RZ, R95.H0_H0 ;  /* 0x2000005fff247230 */ /* 0x001fe20000004100 */
[----:B------:R-:W-:Y:S01]  /*39b0*/  SHF.R.U64 R95, R92, 0x10, R93 ;  /* 0x000000105c5f7819 */ /* 0x000fe2000000125d */
[----:B-1----:R-:W-:-:S03]  /*39c0*/  HADD2.F32 R97, -RZ, R92.H0_H0 ;  /* 0x2000005cff617230 */ /* 0x002fc60000004100 */
[----:B------:R0:W-:Y:S01]  /*39d0*/  STL [R1+0x110], R36 ;  /* 0x0001102401007387 */ /* 0x0001e20000100800 */
[----:B------:R-:W-:-:S03]  /*39e0*/  SHF.R.U32.HI R92, RZ, 0x10, R93 ;  /* 0x00000010ff5c7819 */ /* 0x000fc6000001165d */
[----:B------:R1:W-:Y:S01]  /*39f0*/  STL [R1+0x10c], R97 ;  /* 0x00010c6101007387 */ /* 0x0003e20000100800 */
[----:B0-----:R-:W-:Y:S02]  /*3a00*/  HADD2.F32 R36, -RZ, R93.H0_H0 ;  /* 0x2000005dff247230 */ /* 0x001fe40000004100 */
[----:B------:R-:W-:Y:S01]  /*3a10*/  HADD2.F32 R93, -RZ, R148.H0_H0 ;  /* 0x20000094ff5d7230 */ /* 0x000fe20000004100 */
[----:B-1----:R-:W-:Y:S02]  /*3a20*/  SHF.R.U32.HI R97, RZ, 0x10, R91 ;  /* 0x00000010ff617819 */ /* 0x002fe4000001165b */
[----:B------:R0:W-:Y:S01]  /*3a30*/  STL [R1+0x108], R36 ;  /* 0x0001082401007387 */ /* 0x0001e20000100800 */
[----:B------:R-:W-:-:S03]  /*3a40*/  HADD2.F32 R148, -RZ, R184.H0_H0 ;  /* 0x200000b8ff947230 */ /* 0x000fc60000004100 */
[----:B------:R1:W-:Y:S01]  /*3a50*/  STL [R1+0x104], R90 ;  /* 0x0001045a01007387 */ /* 0x0003e20000100800 */
[----:B0-----:R-:W-:Y:S02]  /*3a60*/  HADD2.F32 R36, -RZ, R91.H0_H0 ;  /* 0x2000005bff247230 */ /* 0x001fe40000004100 */
[----:B------:R-:W-:Y:S02]  /*3a70*/  HADD2.F32 R91, -RZ, R144.H0_H0 ;  /* 0x20000090ff5b7230 */ /* 0x000fe40000004100 */
[----:B------:R-:W-:Y:S01]  /*3a80*/  HADD2.F32 R144, -RZ, R154.H0_H0 ;  /* 0x2000009aff907230 */ /* 0x000fe20000004100 */
[----:B------:R0:W-:Y:S01]  /*3a90*/  STL [R1+0x100], R36 ;  /* 0x0001002401007387 */ /* 0x0001e20000100800 */
[----:B-1----:R-:W-:Y:S01]  /*3aa0*/  SHF.R.U32.HI R90, RZ, 0x10, R145 ;  /* 0x00000010ff5a7819 */ /* 0x002fe20000011691 */
[----:B------:R-:W-:Y:S02]  /*3ab0*/  HADD2.F32 R154, -RZ, R132.H0_H0 ;  /* 0x20000084ff9a7230 */ /* 0x000fe40000004100 */
[----:B------:R1:W-:Y:S01]  /*3ac0*/  STL [R1+0xfc], R91 ;  /* 0x0000fc5b01007387 */ /* 0x0003e20000100800 */
[----:B------:R-:W-:-:S02]  /*3ad0*/  HADD2.F32 R132, -RZ, R110.H0_H0 ;  /* 0x2000006eff847230 */ /* 0x000fc40000004100 */
[----:B0-----:R-:W-:Y:S02]  /*3ae0*/  HADD2.F32 R36, -RZ, R145.H0_H0 ;  /* 0x20000091ff247230 */ /* 0x001fe40000004100 */
[----:B------:R-:W-:Y:S02]  /*3af0*/  HADD2.F32 R145, -RZ, R216.H0_H0 ;  /* 0x200000d8ff917230 */ /* 0x000fe40000004100 */
[----:B-1----:R-:W-:Y:S01]  /*3b00*/  HADD2.F32 R91, -RZ, R146.H0_H0 ;  /* 0x20000092ff5b7230 */ /* 0x002fe20000004100 */
[----:B------:R0:W-:Y:S01]  /*3b10*/  STL [R1+0xf8], R36 ;  /* 0x0000f82401007387 */ /* 0x0001e20000100800 */
[----:B------:R-:W-:Y:S02]  /*3b20*/  HADD2.F32 R146, -RZ, R124.H0_H0 ;  /* 0x2000007cff927230 */ /* 0x000fe40000004100 */
[----:B------:R-:W-:Y:S01]  /*3b30*/  HADD2.F32 R216, -RZ, R78.H0_H0 ;  /* 0x2000004effd87230 */ /* 0x000fe20000004100 */
[----:B------:R1:W-:Y:S01]  /*3b40*/  STL [R1+0xf4], R91 ;  /* 0x0000f45b01007387 */ /* 0x0003e20000100800 */
[----:B------:R-:W-:-:S02]  /*3b50*/  HADD2.F32 R124, -RZ, R102.H0_H0 ;  /* 0x20000066ff7c7230 */ /* 0x000fc40000004100 */
        /* <DEDUP_REMOVED lines=21> */
[----:B------:R-:W-:Y:S01]  /*3cb0*/  HADD2.F32 R153, -RZ, R135.H0_H0 ;  /* 0x20000087ff997230 */ /* 0x000fe20000004100 */
[----:B-1----:R-:W-:Y:S02]  /*3cc0*/  SHF.R.U32.HI R109, RZ, 0x10, R155 ;  /* 0x00000010ff6d7819 */ /* 0x002fe4000001169b */
[----:B------:R0:W-:Y:S04]  /*3cd0*/  STL [R1+0xd8], R36 ;  /* 0x0000d82401007387 */ /* 0x0001e80000100800 */
[----:B------:R1:W-:Y:S01]  /*3ce0*/  STL [R1+0xd4], R144 ;  /* 0x0000d49001007387 */ /* 0x0003e20000100800 */
[----:B0-----:R-:W-:-:S02]  /*3cf0*/  HADD2.F32 R36, -RZ, R155.H0_H0 ;  /* 0x2000009bff247230 */ /* 0x001fc40000004100 */
[----:B------:R-:W-:Y:S02]  /*3d00*/  HADD2.F32 R155, -RZ, R134.H0_H0 ;  /* 0x20000086ff9b7230 */ /* 0x000fe40000004100 */
[----:B-1----:R-:W-:Y:S01]  /*3d10*/  HADD2.F32 R144, -RZ, R214.H0_H0 ;  /* 0x200000d6ff907230 */ /* 0x002fe20000004100 */
[----:B------:R0:W-:Y:S01]  /*3d20*/  STL [R1+0xd0], R36 ;  /* 0x0000d02401007387 */ /* 0x0001e20000100800 */
[----:B------:R-:W-:Y:S02]  /*3d30*/  HADD2.F32 R214, -RZ, R80.H0_H0 ;  /* 0x20000050ffd67230 */ /* 0x000fe40000004100 */
[----:B------:R-:W-:Y:S01]  /*3d40*/  HADD2.F32 R134, -RZ, R112.H0_H0 ;  /* 0x20000070ff867230 */ /* 0x000fe20000004100 */
[----:B------:R1:W-:Y:S01]  /*3d50*/  STL [R1+0xcc], R145 ;  /* 0x0000cc9101007387 */ /* 0x0003e20000100800 */
[----:B0-----:R-:W-:Y:S02]  /*3d60*/  IMAD R36, R121, -0x326172a9, RZ ;  /* 0xcd9e8d5779247824 */ /* 0x001fe400078e02ff */
[----:B------:R-:W-:-:S02]  /*3d70*/  HADD2.F32 R121, -RZ, R0.H0_H0 ;  /* 0x20000000ff797230 */ /* 0x000fc40000004100 */
[----:B------:R-:W-:Y:S02]  /*3d80*/  HADD2.F32 R0, -RZ, R2.H0_H0 ;  /* 0x20000002ff007230 */ /* 0x000fe40000004100 */
[----:B------:R-:W-:Y:S01]  /*3d90*/  HADD2.F32 R2, -RZ, R3.H0_H0 ;  /* 0x20000003ff027230 */ /* 0x000fe20000004100 */
[----:B------:R0:W-:Y:S01]  /*3da0*/  STL [R1+0xc8], R121 ;  /* 0x0000c87901007387 */ /* 0x0001e20000100800 */
[----:B------:R-:W-:Y:S02]  /*3db0*/  HADD2.F32 R3, -RZ, R4.H0_H0 ;  /* 0x20000004ff037230 */ /* 0x000fe40000004100 */
[----:B-1----:R-:W-:Y:S01]  /*3dc0*/  HADD2.F32 R145, -RZ, R127.H0_H0 ;  /* 0x2000007fff917230 */ /* 0x002fe20000004100 */
        /* <DEDUP_REMOVED lines=8> */
[----:B--2---:R-:W-:Y:S01]  /*3e50*/  HADD2.F32 R0, -RZ, R213.H0_H0 ;  /* 0x200000d5ff007230 */ /* 0x004fe20000004100 */
[----:B------:R1:W-:Y:S01]  /*3e60*/  STL [R1+0xb8], R2 ;  /* 0x0000b80201007387 */ /* 0x0003e20000100800 */
[----:B------:R-:W-:-:S03]  /*3e70*/  HADD2.F32 R213, -RZ, R81.H0_H0 ;  /* 0x20000051ffd57230 */ /* 0x000fc60000004100 */
[----:B------:R2:W-:Y:S01]  /*3e80*/  STL [R1+0xb4], R0 ;  /* 0x0000b40001007387 */ /* 0x0005e20000100800 */
[----:B0-----:R-:W-:-:S03]  /*3e90*/  HADD2.F32 R121, -RZ, R100.H0_H0 ;  /* 0x20000064ff797230 */ /* 0x001fc60000004100 */
[----:B------:R0:W-:Y:S01]  /*3ea0*/  STL [R1+0xb0], R3 ;  /* 0x0000b00301007387 */ /* 0x0001e20000100800 */
[----:B-1----:R-:W-:Y:S02]  /*3eb0*/  HADD2.F32 R2, -RZ, R212.H0_H0 ;  /* 0x200000d4ff027230 */ /* 0x002fe40000004100 */
[----:B------:R-:W-:Y:S02]  /*3ec0*/  HADD2.F32 R212, -RZ, R82.H0_H0 ;  /* 0x20000052ffd47230 */ /* 0x000fe40000004100 */
[----:B--2---:R-:W-:Y:S01]  /*3ed0*/  HADD2.F32 R0, -RZ, R5.H0_H0 ;  /* 0x20000005ff007230 */ /* 0x004fe20000004100 */
[----:B------:R1:W-:Y:S01]  /*3ee0*/  STL [R1+0xac], R2 ;  /* 0x0000ac0201007387 */ /* 0x0003e20000100800 */
[----:B0-----:R-:W-:-:S03]  /*3ef0*/  HADD2.F32 R3, -RZ, R210.H0_H0 ;  /* 0x200000d2ff037230 */ /* 0x001fc60000004100 */
[----:B------:R0:W-:Y:S01]  /*3f00*/  STL [R1+0xa8], R0 ;  /* 0x0000a80001007387 */ /* 0x0001e20000100800 */
[----:B------:R-:W-:-:S03]  /*3f10*/  HADD2.F32 R210, -RZ, R84.H0_H0 ;  /* 0x20000054ffd27230 */ /* 0x000fc60000004100 */
[----:B------:R2:W-:Y:S01]  /*3f20*/  STL [R1+0xa4], R3 ;  /* 0x0000a40301007387 */ /* 0x0005e20000100800 */
[----:B-1----:R-:W-:Y:S02]  /*3f30*/  HADD2.F32 R2, -RZ, R6.H0_H0 ;  /* 0x20000006ff027230 */ /* 0x002fe40000004100 */
[----:B------:R-:W-:Y:S02]  /*3f40*/  IMAD.MOV.U32 R6, RZ, RZ, RZ ;  /* 0x000000ffff067224 */ /* 0x000fe400078e00ff */
[----:B0-----:R-:W-:Y:S01]  /*3f50*/  HADD2.F32 R0, -RZ, R211.H0_H0 ;  /* 0x200000d3ff007230 */ /* 0x001fe20000004100 */
[----:B------:R0:W-:Y:S01]  /*3f60*/  STL [R1+0xa0], R2 ;  /* 0x0000a00201007387 */ /* 0x0001e20000100800 */
[----:B------:R-:W-:Y:S02]  /*3f70*/  HADD2.F32 R211, -RZ, R83.H0_H0 ;  /* 0x20000053ffd37230 */ /* 0x000fe40000004100 */
[----:B--2---:R-:W-:Y:S01]  /*3f80*/  HADD2.F32 R3, -RZ, R7.H0_H0 ;  /* 0x20000007ff037230 */ /* 0x004fe20000004100 */
        /* <DEDUP_REMOVED lines=37> */
[----:B------:R-:W-:-:S02]  /*41e0*/  HADD2.F32 R168, -RZ, R158.H0_H0 ;  /* 0x2000009effa87230 */ /* 0x000fc40000004100 */
[----:B------:R-:W-:Y:S01]  /*41f0*/  HADD2.F32 R158, -RZ, R136.H0_H0 ;  /* 0x20000088ff9e7230 */ /* 0x000fe20000004100 */
[----:B------:R2:W-:Y:S01]  /*4200*/  STL [R1+0x68], R3 ;  /* 0x0000680301007387 */ /* 0x0005e20000100800 */
[----:B------:R-:W-:Y:S02]  /*4210*/  HADD2.F32 R13, -RZ, R188.H0_H0 ;  /* 0x200000bcff0d7230 */ /* 0x000fe40000004100 */
[----:B0-----:R-:W-:Y:S02]  /*4220*/  HADD2.F32 R2, -RZ, R202.H0_H0 ;  /* 0x200000caff027230 */ /* 0x001fe40000004100 */
[----:B------:R-:W-:Y:S02]  /*4230*/  HADD2.F32 R202, -RZ, R169.H0_H0 ;  /* 0x200000a9ffca7230 */ /* 0x000fe40000004100 */
[----:B-1----:R-:W-:Y:S01]  /*4240*/  HADD2.F32 R0, -RZ, R14.H0_H0 ;  /* 0x2000000eff007230 */ /* 0x002fe20000004100 */
[----:B------:R0:W-:Y:S01]  /*4250*/  STL [R1+0x64], R2 ;  /* 0x0000640201007387 */ /* 0x0001e20000100800 */
[----:B------:R-:W-:-:S02]  /*4260*/  HADD2.F32 R169, -RZ, R161.H0_H0 ;  /* 0x200000a1ffa97230 */ /* 0x000fc40000004100 */
[----:B--2---:R-:W-:Y:S01]  /*4270*/  HADD2.F32 R3, -RZ, R203.H0_H0 ;  /* 0x200000cbff037230 */ /* 0x004fe20000004100 */
[----:B------:R1:W-:Y:S01]  /*4280*/  STL [R1+0x60], R0 ;  /* 0x0000600001007387 */ /* 0x0003e20000100800 */
[----:B------:R-:W-:Y:S02]  /*4290*/  HADD2.F32 R203, -RZ, R166.H0_H0 ;  /* 0x200000a6ffcb7230 */ /* 0x000fe40000004100 */
[----:B------:R-:W-:Y:S01]  /*42a0*/  HADD2.F32 R161, -RZ, R141.H0_H0 ;  /* 0x2000008dffa17230 */ /* 0x000fe20000004100 */
[----:B------:R2:W-:Y:S01]  /*42b0*/  STL [R1+0x5c], R3 ;  /* 0x00005c0301007387 */ /* 0x0005e20000100800 */
[----:B------:R-:W-:Y:S02]  /*42c0*/  HADD2.F32 R166, -RZ, R180.H0_H0 ;  /* 0x200000b4ffa67230 */ /* 0x000fe40000004100 */
[----:B0-----:R-:W-:Y:S02]  /*42d0*/  HADD2.F32 R2, -RZ, R15.H0_H0 ;  /* 0x2000000fff027230 */ /* 0x001fe40000004100 */
[----:B------:R-:W-:-:S02]  /*42e0*/  HADD2.F32 R141, -RZ, R119.H0_H0 ;  /* 0x20000077ff8d7230 */ /* 0x000fc40000004100 */
[----:B-1----:R-:W-:Y:S01]  /*42f0*/  HADD2.F32 R0, -RZ, R201.H0_H0 ;  /* 0x200000c9ff007230 */ /* 0x002fe20000004100 */
[----:B------:R0:W-:Y:S01]  /*4300*/  STL [R1+0x58], R2 ;  /* 0x0000580201007387 */ /* 0x0001e20000100800 */
[----:B------:R-:W-:Y:S02]  /*4310*/  HADD2.F32 R201, -RZ, R167.H0_H0 ;  /* 0x200000a7ffc97230 */ /* 0x000fe40000004100 */
[----:B--2---:R-:W-:Y:S01]  /*4320*/  HADD2.F32 R3, -RZ, R16.H0_H0 ;  /* 0x20000010ff037230 */ /* 0x004fe20000004100 */
[----:B------:R1:W-:Y:S01]  /*4330*/  STL [R1+0x54], R0 ;  /* 0x0000540001007387 */ /* 0x0003e20000100800 */
[----:B------:R-:W-:Y:S02]  /*4340*/  HADD2.F32 R167, -RZ, R157.H0_H0 ;  /* 0x2000009dffa77230 */ /* 0x000fe40000004100 */
[----:B------:R-:W-:Y:S01]  /*4350*/  HADD2.F32 R157, -RZ, R137.H0_H0 ;  /* 0x20000089ff9d7230 */ /* 0x000fe20000004100 */
[----:B------:R2:W-:Y:S01]  /*4360*/  STL [R1+0x50], R3 ;  /* 0x0000500301007387 */ /* 0x0005e20000100800 */
[----:B------:R-:W-:-:S02]  /*4370*/  HADD2.F32 R137, -RZ, R114.H0_H0 ;  /* 0x20000072ff897230 */ /* 0x000fc40000004100 */
        /* <DEDUP_REMOVED lines=70> */
[----:B------:R-:W-:-:S03]  /*47e0*/  HADD2.F32 R31, -RZ, R194.H0_H0 ;  /* 0x200000c2ff1f7230 */ /* 0x000fc60000004100 */
[----:B------:R2:W-:Y:S04]  /*47f0*/  STL [R1], R0 ;  /* 0x0000000001007387 */ /* 0x0005e80000100800 */
.L_x_44106:
[----:B------:R-:W0:Y:S01]  /*4800*/  S2R R178, SR_TID.X ;  /* 0x0000000000b27919 */ /* 0x000e220000002100 */
[----:B------:R-:W-:Y:S01]  /*4810*/  IMAD R5, R39, UR37, RZ ;  /* 0x0000002527057c24 */ /* 0x000fe2000f8e02ff */
        /* <DEDUP_REMOVED lines=34> */
.L_x_43005:
[----:B------:R-:W-:-:S07]  /*4a40*/  IMAD.MOV.U32 R135, RZ, RZ, R36 ;  /* 0x000000ffff877224 */ /* 0x000fce00078e0024 */
.L_x_43006:
[----:B------:R-:W-:Y:S05]  /*4a50*/  BSYNC B2 ;  /* 0x0000000000027941 */ /* 0x000fea0003800000 */
.L_x_43004:
        /* <DEDUP_REMOVED lines=16> */
.L_x_43010:
[----:B------:R-:W-:Y:S05]  /*4b60*/  BSYNC B3 ;  /* 0x0000000000037941 */ /* 0x000fea0003800000 */
.L_x_43009:
        /* <DEDUP_REMOVED lines=40> */
[----:B------:R-:W-:Y:S02]  /*4df0*/  LOP3.LUT R38, R119, UR24, R36, 0x96, !PT ;  /* 0x0000001877267c12 */ /* 0x000fe4000f8e9624 */
[----:B------:R-:W-:Y:S01]  /*4e00*/  MOV R36, R118 ;  /* 0x0000007600247202 */ /* 0x000fe20000000f00 */
[----:B------:R-:W-:-:S07]  /*4e10*/  IMAD.MOV.U32 R118, RZ, RZ, RZ ;  /* 0x000000ffff767224 */ /* 0x000fce00078e00ff */
.L_x_43008:
[----:B------:R-:W-:Y:S05]  /*4e20*/  BSYNC B2 ;  /* 0x0000000000027941 */ /* 0x000fea0003800000 */
.L_x_43007:
[----:B------:R-:W-:Y:S02]  /*4e30*/  ISETP.NE.U32.AND P2, PT, R116, RZ, PT ;  /* 0x000000ff7400720c */ /* 0x000fe40003f45070 */
[----:B------:R-:W0:Y:S01]  /*4e40*/  LDC R116, c[0x0][0x294] ;  /* 0x0000a500ff747b82 */ /* 0x000e220000000800 */
[----:B------:R-:W-:Y:S02]  /*4e50*/  I2FP.F32.U32 R35, R135 ;  /* 0x0000008700237245 */ /* 0x000fe40000201000 */
[----:B------:R-:W-:Y:S01]  /*4e60*/  ISETP.NE.AND.EX P2, PT, R117, RZ, PT, P2 ;  /* 0x000000ff7500720c */ /* 0x000fe20003f45320 */
[----:B------:R-:W-:Y:S01]  /*4e70*/  IMAD.MOV.U32 R117, RZ, RZ, 0x2f800000 ;  /* 0x2f800000ff757424 */ /* 0x000fe200078e00ff */
[----:B------:R-:W-:-:S03]  /*4e80*/  LOP3.LUT R40, R40, 0xfffffffe, RZ, 0xc0, !PT ;  /* 0xfffffffe28287812 */ /* 0x000fc600078ec0ff */
[----:B------:R-:W1:Y:S01]  /*4e90*/  LDC R135, c[0x0][0x298] ;  /* 0x0000a600ff877b82 */ /* 0x000e620000000800 */
[----:B------:R-:W-:-:S05]  /*4ea0*/  FFMA.FTZ R35, R35, R117, 1.1641532182693481445e-10 ;  /* 0x2f00000023237423 */ /* 0x000fca0000010075 */
[----:B0-----:R-:W-:Y:S01]  /*4eb0*/  FSETP.GTU.FTZ.AND P3, PT, R35, R116, PT ;  /* 0x000000742300720b */ /* 0x001fe20003f7c000 */
[----:B-1---5:R-:W-:-:S12]  /*4ec0*/  FMUL.FTZ R52, R52, R135 ;  /* 0x0000008734347220 */ /* 0x022fd80000410000 */
        /* <DEDUP_REMOVED lines=8> */
.L_x_43011:
        /* <DEDUP_REMOVED lines=12> */
.L_x_43014:
[----:B------:R-:W-:-:S07]  /*5010*/  MOV R4, R36 ;  /* 0x0000002400047202 */ /* 0x000fce0000000f00 */
.L_x_43015:
[----:B------:R-:W-:Y:S05]  /*5020*/  BSYNC B2 ;  /* 0x0000000000027941 */ /* 0x000fea0003800000 */
.L_x_43013:
        /* <DEDUP_REMOVED lines=16> */
.L_x_43019:
[----:B------:R-:W-:Y:S05]  /*5130*/  BSYNC B3 ;  /* 0x0000000000037941 */ /* 0x000fea0003800000 */
.L_x_43018:
        /* <DEDUP_REMOVED lines=41> */
[----:B------:R-:W-:Y:S01]  /*53d0*/  HFMA2.MMA R119, -RZ, RZ, 0, 0 ;  /* 0x00000000ff777435 */ /* 0x000fe200000001ff */
[----:B------:R-:W-:-:S10]  /*53e0*/  IMAD.MOV.U32 R36, RZ, RZ, R118 ;  /* 0x000000ffff247224 */ /* 0x000fd400078e0076 */
.L_x_43017:
[----:B------:R-:W-:Y:S05]  /*53f0*/  BSYNC B2 ;  /* 0x0000000000027941 */ /* 0x000fea0003800000 */
.L_x_43016:
[----:B------:R-:W-:-:S05]  /*5400*/  I2FP.F32.U32 R4, R4 ;  /* 0x0000000400047245 */ /* 0x000fca0000201000 */
[----:B------:R-:W-:-:S05]  /*5410*/  FFMA.FTZ R4, R4, R117, 1.1641532182693481445e-10 ;  /* 0x2f00000004047423 */ /* 0x000fca0000010075 */
[----:B------:R-:W-:Y:S01]  /*5420*/  FSETP.GTU.FTZ.AND P3, PT, R4, R116, PT ;  /* 0x000000740400720b */ /* 0x000fe20003f7c000 */
[----:B------:R-:W-:-:S05]  /*5430*/  FMUL.FTZ R4, R48, R135 ;  /* 0x0000008730047220 */ /* 0x000fca0000410000 */
[----:B------:R-:W-:-:S05]  /*5440*/  FSEL R4, R4, RZ, !P3 ;  /* 0x000000ff04047208 */ /* 0x000fca0005800000 */
[----:B------:R-:W-:Y:S01]  /*5450*/  FADD.FTZ R52, R4, R52 ;  /* 0x0000003404347221 */ /* 0x000fe20000010000 */
[----:B------:R-:W-:-:S03]  /*5460*/  SEL R4, RZ, 0x1, P3 ;  /* 0x00000001ff047807 */ /* 0x000fc60001800000 */
[----:B------:R-:W-:-:S07]  /*5470*/  @P0 FADD.FTZ R52, R44, R52 ;  /* 0x000000342c340221 */ /* 0x000fce0000010000 */
.L_x_43012:
        /* <DEDUP_REMOVED lines=12> */
.L_x_43021:
[----:B------:R-:W-:-:S07]  /*5540*/  IMAD.MOV.U32 R136, RZ, RZ, R36 ;  /* 0x000000ffff887224 */ /* 0x000fce00078e0024 */
.L_x_43022:
[----:B------:R-:W-:Y:S05]  /*5550*/  BSYNC B2 ;  /* 0x0000000000027941 */ /* 0x000fea0003800000 */
.L_x_43020:
        /* <DEDUP_REMOVED lines=16> */
.L_x_43026:
[----:B------:R-:W-:Y:S05]  /*5660*/  BSYNC B3 ;  /* 0x0000000000037941 */ /* 0x000fea0003800000 */
.L_x_43025:
        /* <DEDUP_REMOVED lines=41> */
[----:B------:R-:W-:Y:S01]  /*5900*/  LOP3.LUT R38, R119, UR24, R36, 0x96, !PT ;  /* 0x0000001877267c12 */ /* 0x000fe2000f8e9624 */
[----:B------:R-:W-:-:S07]  /*5910*/  IMAD.MOV.U32 R36, RZ, RZ, R118 ;  /* 0x000000ffff247224 */ /* 0x000fce00078e0076 */
.L_x_43024:
[----:B------:R-:W-:Y:S05]  /*5920*/  BSYNC B2 ;  /* 0x0000000000027941 */ /* 0x000fea0003800000 */
.L_x_43023:
[----:B------:R-:W-:Y:S01]  /*5930*/  I2FP.F32.U32 R118, R136 ;  /* 0x0000008800767245 */ /* 0x000fe20000201000 */
[----:B------:R-:W-:-:S04]  /*5940*/  FMUL.FTZ R53, R53, R135 ;  /* 0x0000008735357220 */ /* 0x000fc80000410000 */
[----:B------:R-:W-:-:S05]  /*5950*/  FFMA.FTZ R118, R118, R117, 1.1641532182693481445e-10 ;  /* 0x2f00000076767423 */ /* 0x000fca0000010075 */
        /* <DEDUP_REMOVED lines=8> */
.L_x_43027:
[C---:B------:R-:W-:Y:S01]  /*59e0*/  ISETP.NE.AND P4, PT, R35.reuse, 0x1, PT ;  /* 0x000000012300780c */ /* 0x040fe20003f85270 */
[----:B------:R-:W-:Y:S01]  /*59f0*/  BSSY B2, `(.L_x_43029) ;  /* 0x000000c000027945 */ /* 0x000fe20003800000 */
[----:B------:R-:W-:-:S11]  /*5a00*/  VIADD R118, R35, 0x1 ;  /* 0x0000000123767836 */ /* 0x000fd60000000000 */
[----:B------:R-:W-:Y:S05]  /*5a10*/  @!P4 BRA `(.L_x_43030) ;  /* 0x000000000020c947 */ /* 0x000fea0003800000 */
[----:B------:R-:W-:Y:S02]  /*5a20*/  ISETP.NE.AND P4, PT, R35, 0x2, PT ;  /* 0x000000022300780c */ /* 0x000fe40003f85270 */
[----:B--2---:R-:W-:-:S11]  /*5a30*/  MOV R3, R37 ;  /* 0x0000002500037202 */ /* 0x004fd60000000f00 */
[----:B------:R-:W-:Y:S05]  /*5a40*/  @!P4 BRA `(.L_x_43031) ;  /* 0x000000000018c947 */ /* 0x000fea0003800000 */
[----:B------:R-:W-:Y:S01]  /*5a50*/  ISETP.NE.AND P4, PT, R35, 0x3, PT ;  /* 0x000000032300780c */ /* 0x000fe20003f85270 */
[----:B------:R-:W-:-:S12]  /*5a60*/  IMAD.MOV.U32 R3, RZ, RZ, R38 ;  /* 0x000000ffff037224 */ /* 0x000fd800078e0026 */
[----:B------:R-:W-:Y:S05]  /*5a70*/  @P4 BRA `(.L_x_43031) ;  /* 0x00000000000c4947 */ /* 0x000fea0003800000 */
[----:B------:R-:W-:Y:S01]  /*5a80*/  IMAD.MOV.U32 R3, RZ, RZ, R34 ;  /* 0x000000ffff037224 */ /* 0x000fe200078e0022 */
[----:B------:R-:W-:Y:S06]  /*5a90*/  BRA `(.L_x_43031) ;  /* 0x0000000000047947 */ /* 0x000fec0003800000 */
.L_x_43030:
[----:B--2---:R-:W-:-:S07]  /*5aa0*/  MOV R3, R36 ;  /* 0x0000002400037202 */ /* 0x004fce0000000f00 */
.L_x_43031:
[----:B------:R-:W-:Y:S05]  /*5ab0*/  BSYNC B2 ;  /* 0x0000000000027941 */ /* 0x000fea0003800000 */
.L_x_43029:
        /* <DEDUP_REMOVED lines=16> */
.L_x_43035:
[----:B------:R-:W-:Y:S05]  /*5bc0*/  BSYNC B3 ;  /* 0x0000000000037941 */ /* 0x000fea0003800000 */
.L_x_43034:
        /* <DEDUP_REMOVED lines=41> */
[----:B------:R-:W-:Y:S01]  /*5e60*/  IMAD.MOV.U32 R36, RZ, RZ, R118 ;  /* 0x000000ffff247224 */ /* 0x000fe200078e0076 */
[----:B------:R-:W-:-:S11]  /*5e70*/  HFMA2.MMA R118, -RZ, RZ, 0, 0 ;  /* 0x00000000ff767435 */ /* 0x000fd600000001ff */
.L_x_43033:
[----:B------:R-:W-:Y:S05]  /*5e80*/  BSYNC B2 ;  /* 0x0000000000027941 */ /* 0x000fea0003800000 */
.L_x_43032:
        /* <DEDUP_REMOVED lines=8> */
.L_x_43028:
        /* <DEDUP_REMOVED lines=12> */
.L_x_43037:
[----:B------:R-:W-:-:S07]  /*5fd0*/  IMAD.MOV.U32 R136, RZ, RZ, R36 ;  /* 0x000000ffff887224 */ /* 0x000fce00078e0024 */
.L_x_43038:
[----:B------:R-:W-:Y:S05]  /*5fe0*/  BSYNC B2 ;  /* 0x0000000000027941 */ /* 0x000fea0003800000 */
.L_x_43036:
        /* <DEDUP_REMOVED lines=16> */
.L_x_43042:
[----:B------:R-:W-:Y:S05]  /*60f0*/  BSYNC B3 ;  /* 0x0000000000037941 */ /* 0x000fea0003800000 */
.L_x_43041:
        /* <DEDUP_REMOVED lines=43> */
.L_x_43040:
[----:B------:R-:W-:Y:S05]  /*63b0*/  BSYNC B2 ;  /* 0x0000000000027941 */ /* 0x000fea0003800000 */
.L_x_43039:
        /* <DEDUP_REMOVED lines=11> */
.L_x_43043:
        /* <DEDUP_REMOVED lines=12> */
.L_x_43046:
[----:B--2---:R-:W-:-:S07]  /*6530*/  MOV R2, R36 ;  /* 0x0000002400027202 */ /* 0x004fce0000000f00 */
.L_x_43047:
[----:B------:R-:W-:Y:S05]  /*6540*/  BSYNC B2 ;  /* 0x0000000000027941 */ /* 0x000fea0003800000 */
.L_x_43045:
        /* <DEDUP_REMOVED lines=16> */
.L_x_43051:
[----:B------:R-:W-:Y:S05]  /*6650*/  BSYNC B3 ;  /* 0x0000000000037941 */ /* 0x000fea0003800000 */
.L_x_43050:
        /* <DEDUP_REMOVED lines=43> */
.L_x_43049:
[----:B------:R-:W-:Y:S05]  /*6910*/  BSYNC B2 ;  /* 0x0000000000027941 */ /* 0x000fea0003800000 */
.L_x_43048:
        /* <DEDUP_REMOVED lines=8> */
.L_x_43044:
        /* <DEDUP_REMOVED lines=12> */
.L_x_43053:
[----:B------:R-:W-:-:S07]  /*6a60*/  IMAD.MOV.U32 R136, RZ, RZ, R36 ;  /* 0x000000ffff887224 */ /* 0x000fce00078e0024 */
.L_x_43054:
[----:B------:R-:W-:Y:S05]  /*6a70*/  BSYNC B2 ;  /* 0x0000000000027941 */ /* 0x000fea0003800000 */
.L_x_43052:
        /* <DEDUP_REMOVED lines=16> */
.L_x_43058:
[----:B------:R-:W-:Y:S05]  /*6b80*/  BSYNC B3 ;  /* 0x0000000000037941 */ /* 0x000fea0003800000 */
.L_x_43057:
        /* <DEDUP_REMOVED lines=41> */
[----:B------:R-:W-:Y:S02]  /*6e20*/  IMAD.MOV.U32 R36, RZ, RZ, R118 ;  /* 0x000000ffff247224 */ /* 0x000fe400078e0076 */
[----:B------:R-:W-:-:S07]  /*6e30*/  IMAD.MOV.U32 R118, RZ, RZ, RZ ;  /* 0x000000ffff767224 */ /* 0x000fce00078e00ff */
.L_x_43056:
[----:B------:R-:W-:Y:S05]  /*6e40*/  BSYNC B2 ;  /* 0x0000000000027941 */ /* 0x000fea0003800000 */
.L_x_43055:
        /* <DEDUP_REMOVED lines=11> */
.L_x_43059:
        /* <DEDUP_REMOVED lines=12> */
.L_x_43062:
[----:B--2---:R-:W-:-:S07]  /*6fc0*/  MOV R0, R36 ;  /* 0x0000002400007202 */ /* 0x004fce0000000f00 */
.L_x_43063:
[----:B------:R-:W-:Y:S05]  /*6fd0*/  BSYNC B2 ;  /* 0x0000000000027941 */ /* 0x000fea0003800000 */
.L_x_43061:
        /* <DEDUP_REMOVED lines=16> */
.L_x_43067:
[----:B------:R-:W-:Y:S05]  /*70e0*/  BSYNC B3 ;  /* 0x0000000000037941 */ /* 0x000fea0003800000 */
.L_x_43066:
        /* <DEDUP_REMOVED lines=41> */
[----:B------:R-:W-:Y:S01]  /*7380*/  LOP3.LUT R38, R119, UR24, R36, 0x96, !PT ;  /* 0x0000001877267c12 */ /* 0x000fe2000f8e9624 */
[----:B------:R-:W-:-:S07]  /*7390*/  IMAD.MOV.U32 R36, RZ, RZ, R118 ;  /* 0x000000ffff247224 */ /* 0x000fce00078e0076 */
.L_x_43065:
[----:B------:R-:W-:Y:S05]  /*73a0*/  BSYNC B2 ;  /* 0x0000000000027941 */ /* 0x000fea0003800000 */
.L_x_43064:
[----:B------:R-:W-:-:S05]  /*73b0*/  I2FP.F32.U32 R0, R0 ;  /* 0x0000000000007245 */ /* 0x000fca0000201000 */
[----:B------:R-:W-:-:S05]  /*73c0*/  FFMA.FTZ R0, R0, R117, 1.1641532182693481445e-10 ;  /* 0x2f00000000007423 */ /* 0x000fca0000010075 */
[----:B------:R-:W-:Y:S01]  /*73d0*/  FSETP.GTU.FTZ.AND P2, PT, R0, R116, PT ;  /* 0x000000740000720b */ /* 0x000fe20003f5c000 */
[----:B------:R-:W-:-:S03]  /*73e0*/  FMUL.FTZ R0, R51, R135 ;  /* 0x0000008733007220 */ /* 0x000fc60000410000 */
[----:B------:R-:W-:Y:S02]  /*73f0*/  SEL R116, RZ, 0x1, P2 ;  /* 0x00000001ff747807 */ /* 0x000fe40001000000 */
[----:B------:R-:W-:-:S05]  /*7400*/  FSEL R0, R0, RZ, !P2 ;  /* 0x000000ff00007208 */ /* 0x000fca0005000000 */
[----:B------:R-:W-:Y:S01]  /*7410*/  FADD.FTZ R55, R0, R55 ;  /* 0x0000003700377221 */ /* 0x000fe20000010000 */
[----:B------:R-:W-:-:S03]  /*7420*/  PRMT R0, R116, 0x7610, R0 ;  /* 0x0000761074007816 */ /* 0x000fc60000000000 */
[----:B------:R-:W-:-:S07]  /*7430*/  @P0 FADD.FTZ R55, R47, R55 ;  /* 0x000000372f370221 */ /* 0x000fce0000010000 */
.L_x_43060:
[C---:B------:R-:W-:Y:S01]  /*7440*/  LEA R116, P0, R5.reuse, UR30, 0x4 ;  /* 0x0000001e05747c11 */ /* 0x040fe2000f8020ff */
[C---:B------:R-:W-:Y:S01]  /*7450*/  IMAD.SHL.U32 R119, R5.reuse, 0x4, RZ ;  /* 0x0000000405777824 */ /* 0x040fe200078e00ff */
[----:B------:R-:W-:Y:S02]  /*7460*/  LOP3.LUT P2, RZ, R40, 0x1, RZ, 0xc0, !PT ;  /* 0x0000000128ff7812 */ /* 0x000fe4000784c0ff */
[----:B------:R-:W-:Y:S02]  /*7470*/  LEA.HI.X R117, R5, UR31, RZ, 0x4, P0 ;  /* 0x0000001f05757c11 */ /* 0x000fe400080f24ff */
[----:B------:R-:W-:Y:S02]  /*7480*/  SEL R118, RZ, 0x1000000, P5 ;  /* 0x01000000ff767807 */ /* 0x000fe40002800000 */
[----:B------:R-:W-:Y:S01]  /*7490*/  SEL R135, RZ, 0x1, P2 ;  /* 0x00000001ff877807 */ /* 0x000fe20001000000 */
[----:B------:R0:W-:Y:S02]  /*74a0*/  STG.E.128 desc[UR4][R116.64], R52 ;  /* 0x0000003474007986 */ /* 0x0001e4000c101d04 */
[----:B0-----:R-:W-:-:S02]  /*74b0*/  SEL R116, RZ, 0x10000, P4 ;  /* 0x00010000ff747807 */ /* 0x001fc40002000000 */
[----:B------:R-:W-:-:S04]  /*74c0*/  SEL R117, RZ, 0x100, P3 ;  /* 0x00000100ff757807 */ /* 0x000fc80001800000 */
[----:B------:R-:W-:Y:S02]  /*74d0*/  IADD3 R116, R117, R118, R116 ;  /* 0x0000007675747210 */ /* 0x000fe40007ffe074 */
[----:B------:R-:W-:-:S03]  /*74e0*/  SHF.L.U64.HI R118, R5, 0x2, RZ ;  /* 0x0000000205767819 */ /* 0x000fc600000102ff */
[----:B------:R-:W-:Y:S01]  /*74f0*/  IMAD.IADD R135, R116, 0x1, R135 ;  /* 0x0000000174877824 */ /* 0x000fe200078e0287 */
[----:B------:R-:W-:-:S04]  /*7500*/  IADD3 R116, P0, R119, UR32, RZ ;  /* 0x0000002077747c10 */ /* 0x000fc8000ff1e0ff */
[----:B------:R-:W-:-:S05]  /*7510*/  IADD3.X R117, R118, UR33, RZ, P0, !PT ;  /* 0x0000002176757c10 */ /* 0x000fca00087fe4ff */
[----:B------:R0:W-:Y:S01]  /*7520*/  STG.E desc[UR4][R116.64], R135 ;  /* 0x0000008774007986 */ /* 0x0001e2000c101904 */
[----:B------:R-:W-:Y:S05]  /*7530*/  @!P1 BRA `(.L_x_43068) ;  /* 0x00000000002c9947 */ /* 0x000fea0003800000 */
[----:B0-----:R-:W-:Y:S02]  /*7540*/  IADD3 R116, P0, R119, UR34, RZ ;  /* 0x0000002277747c10 */ /* 0x001fe4000ff1e0ff */
[----:B------:R-:W-:Y:S02]  /*7550*/  LOP3.LUT R119, R0, 0xffff, RZ, 0xc0, !PT ;  /* 0x0000ffff00777812 */ /* 0x000fe400078ec0ff */
[----:B------:R-:W-:Y:S02]  /*7560*/  IADD3.X R117, R118, UR35, RZ, P0, !PT ;  /* 0x0000002376757c10 */ /* 0x000fe400087fe4ff */
[----:B------:R-:W-:-:S04]  /*7570*/  SHF.L.U32 R118, R2, 0x10, RZ ;  /* 0x0000001002767819 */ /* 0x000fc800000006ff */
[----:B------:R-:W-:-:S05]  /*7580*/  LOP3.LUT R118, R118, 0xff0000, RZ, 0xc0, !PT ;  /* 0x00ff000076767812 */ /* 0x000fca00078ec0ff */
[----:B------:R-:W-:Y:S01]  /*7590*/  IMAD R118, R119, 0x1000000, R118 ;  /* 0x0100000077767824 */ /* 0x000fe200078e0276 */
[----:B------:R-:W-:-:S05]  /*75a0*/  LOP3.LUT R119, R3, 0xff, RZ, 0xc0, !PT ;  /* 0x000000ff03777812 */ /* 0x000fca00078ec0ff */
[----:B------:R-:W-:Y:S01]  /*75b0*/  IMAD R118, R119, 0x100, R118 ;  /* 0x0000010077767824 */ /* 0x000fe200078e0276 */
[----:B------:R-:W-:-:S04]  /*75c0*/  LOP3.LUT R119, R4, 0xff, RZ, 0xc0, !PT ;  /* 0x000000ff04777812 */ /* 0x000fc800078ec0ff */
[----:B------:R-:W-:-:S05]  /*75d0*/  IADD3 R118, R118, R119, RZ ;  /* 0x0000007776767210 */ /* 0x000fca0007ffe0ff */
[----:B------:R1:W-:Y:S02]  /*75e0*/  STG.E desc[UR4][R116.64], R118 ;  /* 0x0000007674007986 */ /* 0x0003e4000c101904 */
.L_x_43068:
[----:B01----:R-:W-:-:S07]  /*75f0*/  VIADD R116, R5, 0x20 ;  /* 0x0000002005747836 */ /* 0x003fce0000000000 */
.L_x_43003:
[----:B------:R-:W-:Y:S05]  /*7600*/  BSYNC B1 ;  /* 0x0000000000017941 */ /* 0x000fea0003800000 */
.L_x_43002:
[----:B------:R-:W-:Y:S01]  /*7610*/  LOP3.LUT P0, RZ, R40, 0x2000000, RZ, 0xc0, !PT ;  /* 0x0200000028ff7812 */ /* 0x000fe2000780c0ff */
[----:B------:R-:W-:-:S12]  /*7620*/  BSSY B1, `(.L_x_43069) ;  /* 0x00002d8000017945 */ /* 0x000fd80003800000 */
[----:B------:R-:W-:Y:S05]  /*7630*/  @!P0 BRA `(.L_x_43070) ;  /* 0x0000002c00588947 */ /* 0x000fea0003800000 */
        /* <DEDUP_REMOVED lines=26> */
.L_x_43072:
[----:B------:R-:W-:-:S07]  /*77e0*/  MOV R135, R36 ;  /* 0x0000002400877202 */ /* 0x000fce0000000f00 */
.L_x_43073:
[----:B------:R-:W-:Y:S05]  /*77f0*/  BSYNC B2 ;  /* 0x0000000000027941 */ /* 0x000fea0003800000 */
.L_x_43071:
        /* <DEDUP_REMOVED lines=16> */
.L_x_43077:
[----:B------:R-:W-:Y:S05]  /*7900*/  BSYNC B3 ;  /* 0x0000000000037941 */ /* 0x000fea0003800000 */
.L_x_43076:
        /* <DEDUP_REMOVED lines=43> */
.L_x_43075:
[----:B------:R-:W-:Y:S05]  /*7bc0*/  BSYNC B2 ;  /* 0x0000000000027941 */ /* 0x000fea0003800000 */
.L_x_43074:
        /* <DEDUP_REMOVED lines=9> */
[----:B-1---5:R-:W-:-:S12]  /*7c60*/  FMUL.FTZ R56, R56, R136 ;  /* 0x0000008838387220 */ /* 0x022fd80000410000 */
        /* <DEDUP_REMOVED lines=8> */
.L_x_43078:
        /* <DEDUP_REMOVED lines=12> */
.L_x_43081:
[----:B------:R-:W-:-:S07]  /*7db0*/  IMAD.MOV.U32 R4, RZ, RZ, R36 ;  /* 0x000000ffff047224 */ /* 0x000fce00078e0024 */
.L_x_43082:
[----:B------:R-:W-:Y:S05]  /*7dc0*/  BSYNC B2 ;  /* 0x0000000000027941 */ /* 0x000fea0003800000 */
.L_x_43080:
        /* <DEDUP_REMOVED lines=16> */
.L_x_43086:
[----:B------:R-:W-:Y:S05]  /*7ed0*/  BSYNC B3 ;  /* 0x0000000000037941 */ /* 0x000fea0003800000 */
.L_x_43085:
        /* <DEDUP_REMOVED lines=43> */
.L_x_43084:
[----:B------:R-:W-:Y:S05]  /*8190*/  BSYNC B2 ;  /* 0x0000000000027941 */ /* 0x000fea0003800000 */
.L_x_43083:
        /* <DEDUP_REMOVED lines=8> */
.L_x_43079:
        /* <DEDUP_REMOVED lines=12> */
.L_x_43088:
[----:B------:R-:W-:-:S07]  /*82e0*/  IMAD.MOV.U32 R164, RZ, RZ, R36 ;  /* 0x000000ffffa47224 */ /* 0x000fce00078e0024 */
.L_x_43089:
[----:B------:R-:W-:Y:S05]  /*82f0*/  BSYNC B2 ;  /* 0x0000000000027941 */ /* 0x000fea0003800000 */
.L_x_43087:
        /* <DEDUP_REMOVED lines=16> */
.L_x_43093:
[----:B------:R-:W-:Y:S05]  /*8400*/  BSYNC B3 ;  /* 0x0000000000037941 */ /* 0x000fea0003800000 */
.L_x_43092:
        /* <DEDUP_REMOVED lines=41> */
[----:B------:R-:W-:Y:S02]  /*86a0*/  LOP3.LUT R38, R119, UR24, R36, 0x96, !PT ;  /* 0x0000001877267c12 */ /* 0x000fe4000f8e9624 */
[----:B------:R-:W-:-:S07]  /*86b0*/  MOV R36, R118 ;  /* 0x0000007600247202 */ /* 0x000fce0000000f00 */
.L_x_43091:
[----:B------:R-:W-:Y:S05]  /*86c0*/  BSYNC B2 ;  /* 0x0000000000027941 */ /* 0x000fea0003800000 */
.L_x_43090:
[----:B------:R-:W-:Y:S01]  /*86d0*/  I2FP.F32.U32 R118, R164 ;  /* 0x000000a400767245 */ /* 0x000fe20000201000 */
[----:B------:R-:W-:-:S04]  /*86e0*/  FMUL.FTZ R57, R57, R136 ;  /* 0x0000008839397220 */ /* 0x000fc80000410000 */
[----:B------:R-:W-:-:S05]  /*86f0*/  FFMA.FTZ R118, R118, R135, 1.1641532182693481445e-10 ;  /* 0x2f00000076767423 */ /* 0x000fca0000010087 */
        /* <DEDUP_REMOVED lines=8> */
.L_x_43094:
[C---:B------:R-:W-:Y:S01]  /*8780*/  ISETP.NE.AND P4, PT, R35.reuse, 0x1, PT ;  /* 0x000000012300780c */ /* 0x040fe20003f85270 */
[----:B------:R-:W-:Y:S01]  /*8790*/  BSSY B2, `(.L_x_43096) ;  /* 0x000000c000027945 */ /* 0x000fe20003800000 */
[----:B------:R-:W-:-:S11]  /*87a0*/  VIADD R118, R35, 0x1 ;  /* 0x0000000123767836 */ /* 0x000fd60000000000 */
[----:B------:R-:W-:Y:S05]  /*87b0*/  @!P4 BRA `(.L_x_43097) ;  /* 0x000000000020c947 */ /* 0x000fea0003800000 */
[----:B------:R-:W-:Y:S01]  /*87c0*/  ISETP.NE.AND P4, PT, R35, 0x2, PT ;  /* 0x000000022300780c */ /* 0x000fe20003f85270 */
[----:B--2---:R-:W-:-:S12]  /*87d0*/  IMAD.MOV.U32 R3, RZ, RZ, R37 ;  /* 0x000000ffff037224 */ /* 0x004fd800078e0025 */
[----:B------:R-:W-:Y:S05]  /*87e0*/  @!P4 BRA `(.L_x_43098) ;  /* 0x000000000018c947 */ /* 0x000fea0003800000 */
[----:B------:R-:W-:Y:S02]  /*87f0*/  ISETP.NE.AND P4, PT, R35, 0x3, PT ;  /* 0x000000032300780c */ /* 0x000fe40003f85270 */
[----:B------:R-:W-:-:S11]  /*8800*/  MOV R3, R38 ;  /* 0x0000002600037202 */ /* 0x000fd60000000f00 */
[----:B------:R-:W-:Y:S05]  /*8810*/  @P4 BRA `(.L_x_43098) ;  /* 0x00000000000c4947 */ /* 0x000fea0003800000 */
[----:B------:R-:W-:Y:S01]  /*8820*/  IMAD.MOV.U32 R3, RZ, RZ, R34 ;  /* 0x000000ffff037224 */ /* 0x000fe200078e0022 */
[----:B------:R-:W-:Y:S06]  /*8830*/  BRA `(.L_x_43098) ;  /* 0x0000000000047947 */ /* 0x000fec0003800000 */
.L_x_43097:
[----:B--2---:R-:W-:-:S07]  /*8840*/  IMAD.MOV.U32 R3, RZ, RZ, R36 ;  /* 0x000000ffff037224 */ /* 0x004fce00078e0024 */
.L_x_43098:
[----:B------:R-:W-:Y:S05]  /*8850*/  BSYNC B2 ;  /* 0x0000000000027941 */ /* 0x000fea0003800000 */
.L_x_43096:
        /* <DEDUP_REMOVED lines=16> */
.L_x_43102:
[----:B------:R-:W-:Y:S05]  /*8960*/  BSYNC B3 ;  /* 0x0000000000037941 */ /* 0x000fea0003800000 */
.L_x_43101:
        /* <DEDUP_REMOVED lines=43> */
.L_x_43100:
[----:B------:R-:W-:Y:S05]  /*8c20*/  BSYNC B2 ;  /* 0x0000000000027941 */ /* 0x000fea0003800000 */
.L_x_43099:
        /* <DEDUP_REMOVED lines=8> */
.L_x_43095:
        /* <DEDUP_REMOVED lines=12> */
.L_x_43104:
[----:B------:R-:W-:-:S07]  /*8d70*/  IMAD.MOV.U32 R164, RZ, RZ, R36 ;  /* 0x000000ffffa47224 */ /* 0x000fce00078e0024 */
.L_x_43105:
[----:B------:R-:W-:Y:S05]  /*8d80*/  BSYNC B2 ;  /* 0x0000000000027941 */ /* 0x000fea0003800000 */
.L_x_43103:
        /* <DEDUP_REMOVED lines=16> */
.L_x_43109:
[----:B------:R-:W-:Y:S05]  /*8e90*/  BSYNC B3 ;  /* 0x0000000000037941 */ /* 0x000fea0003800000 */
.L_x_43108:
        /* <DEDUP_REMOVED lines=43> */
.L_x_43107:
[----:B------:R-:W-:Y:S05]  /*9150*/  BSYNC B2 ;  /* 0x0000000000027941 */ /* 0x000fea0003800000 */
.L_x_43106:
        /* <DEDUP_REMOVED lines=11> */
.L_x_43110:
        /* <DEDUP_REMOVED lines=12> */
.L_x_43113:
[----:B--2---:R-:W-:-:S07]  /*92d0*/  IMAD.MOV.U32 R2, RZ, RZ, R36 ;  /* 0x000000ffff027224 */ /* 0x004fce00078e0024 */
.L_x_43114:
[----:B------:R-:W-:Y:S05]  /*92e0*/  BSYNC B2 ;  /* 0x0000000000027941 */ /* 0x000fea0003800000 */
.L_x_43112:
        /* <DEDUP_REMOVED lines=16> */
.L_x_43118:
[----:B------:R-:W-:Y:S05]  /*93f0*/  BSYNC B3 ;  /* 0x0000000000037941 */ /* 0x000fea0003800000 */
.L_x_43117:
        /* <DEDUP_REMOVED lines=43> */
.L_x_43116:
[----:B------:R-:W-:Y:S05]  /*96b0*/  BSYNC B2 ;  /* 0x0000000000027941 */ /* 0x000fea0003800000 */
.L_x_43115:
        /* <DEDUP_REMOVED lines=8> */
.L_x_43111:
        /* <DEDUP_REMOVED lines=12> */
.L_x_43120:
[----:B------:R-:W-:-:S07]  /*9800*/  IMAD.MOV.U32 R164, RZ, RZ, R36 ;  /* 0x000000ffffa47224 */ /* 0x000fce00078e0024 */
.L_x_43121:
[----:B------:R-:W-:Y:S05]  /*9810*/  BSYNC B2 ;  /* 0x0000000000027941 */ /* 0x000fea0003800000 */
.L_x_43119:
        /* <DEDUP_REMOVED lines=16> */
.L_x_43125:
[----:B------:R-:W-:Y:S05]  /*9920*/  BSYNC B3 ;  /* 0x0000000000037941 */ /* 0x000fea0003800000 */
.L_x_43124:
        /* <DEDUP_REMOVED lines=43> */
.L_x_43123:
[----:B------:R-:W-:Y:S05]  /*9be0*/  BSYNC B2 ;  /* 0x0000000000027941 */ /* 0x000fea0003800000 */
.L_x_43122:
        /* <DEDUP_REMOVED lines=11> */
.L_x_43126:
        /* <DEDUP_REMOVED lines=12> */
.L_x_43129:
[----:B--2---:R-:W-:-:S07]  /*9d60*/  IMAD.MOV.U32 R0, RZ, RZ, R36 ;  /* 0x000000ffff007224 */ /* 0x004fce00078e0024 */
.L_x_43130:
[----:B------:R-:W-:Y:S05]  /*9d70*/  BSYNC B2 ;  /* 0x0000000000027941 */ /* 0x000fea0003800000 */
.L_x_43128:
        /* <DEDUP_REMOVED lines=16> */
.L_x_43134:
[----:B------:R-:W-:Y:S05]  /*9e80*/  BSYNC B3 ;  /* 0x0000000000037941 */ /* 0x000fea0003800000 */
.L_x_43133:
        /* <DEDUP_REMOVED lines=43> */
.L_x_43132:
[----:B------:R-:W-:Y:S05]  /*a140*/  BSYNC B2 ;  /* 0x0000000000027941 */ /* 0x000fea0003800000 */
.L_x_43131:
        /* <DEDUP_REMOVED lines=9> */
.L_x_43127:
[C---:B------:R-:W-:Y:S01]  /*a1e0*/  LEA R118, P0, R116.reuse, UR30, 0x4 ;  /* 0x0000001e74767c11 */ /* 0x040fe2000f8020ff */
[----:B------:R-:W-:Y:S01]  /*a1f0*/  IMAD.SHL.U32 R135, R116, 0x4, RZ ;  /* 0x0000000474877824 */ /* 0x000fe200078e00ff */
        /* <DEDUP_REMOVED lines=8> */
[----:B------:R-:W-:Y:S02]  /*a280*/  IADD3 R118, P0, R135, UR32, RZ ;  /* 0x0000002087767c10 */ /* 0x000fe4000ff1e0ff */
[----:B------:R-:W-:Y:S02]  /*a290*/  IADD3 R136, R117, R136, RZ ;  /* 0x0000008875887210 */ /* 0x000fe40007ffe0ff */
[----:B------:R-:W-:-:S04]  /*a2a0*/  SHF.L.U64.HI R117, R116, 0x2, RZ ;  /* 0x0000000274757819 */ /* 0x000fc800000102ff */
[----:B------:R-:W-:-:S05]  /*a2b0*/  IADD3.X R119, R117, UR33, RZ, P0, !PT ;  /* 0x0000002175777c10 */ /* 0x000fca00087fe4ff */
[----:B------:R0:W-:Y:S01]  /*a2c0*/  STG.E desc[UR4][R118.64], R136 ;  /* 0x0000008876007986 */ /* 0x0001e2000c101904 */
[----:B------:R-:W-:Y:S05]  /*a2d0*/  @!P1 BRA `(.L_x_43135) ;  /* 0x00000000002c9947 */ /* 0x000fea0003800000 */
[----:B0-----:R-:W-:Y:S02]  /*a2e0*/  IADD3 R118, P0, R135, UR34, RZ ;  /* 0x0000002287767c10 */ /* 0x001fe4000ff1e0ff */
[----:B------:R-:W-:Y:S02]  /*a2f0*/  LOP3.LUT R135, R0, 0xffff, RZ, 0xc0, !PT ;  /* 0x0000ffff00877812 */ /* 0x000fe400078ec0ff */
[----:B------:R-:W-:Y:S01]  /*a300*/  IADD3.X R119, R117, UR35, RZ, P0, !PT ;  /* 0x0000002375777c10 */ /* 0x000fe200087fe4ff */
[----:B------:R-:W-:-:S05]  /*a310*/  IMAD.U32 R117, R2, 0x10000, RZ ;  /* 0x0001000002757824 */ /* 0x000fca00078e00ff */
[----:B------:R-:W-:-:S04]  /*a320*/  LOP3.LUT R117, R117, 0xff0000, RZ, 0xc0, !PT ;  /* 0x00ff000075757812 */ /* 0x000fc800078ec0ff */
[----:B------:R-:W-:Y:S02]  /*a330*/  LEA R117, R135, R117, 0x18 ;  /* 0x0000007587757211 */ /* 0x000fe400078ec0ff */
[----:B------:R-:W-:-:S05]  /*a340*/  LOP3.LUT R135, R3, 0xff, RZ, 0xc0, !PT ;  /* 0x000000ff03877812 */ /* 0x000fca00078ec0ff */
[----:B------:R-:W-:Y:S01]  /*a350*/  IMAD R117, R135, 0x100, R117 ;  /* 0x0000010087757824 */ /* 0x000fe200078e0275 */
[----:B------:R-:W-:-:S05]  /*a360*/  LOP3.LUT R135, R4, 0xff, RZ, 0xc0, !PT ;  /* 0x000000ff04877812 */ /* 0x000fca00078ec0ff */
[----:B------:R-:W-:-:S05]  /*a370*/  IMAD.IADD R117, R117, 0x1, R135 ;  /* 0x0000000175757824 */ /* 0x000fca00078e0287 */
[----:B------:R1:W-:Y:S02]  /*a380*/  STG.E desc[UR4][R118.64], R117 ;  /* 0x0000007576007986 */ /* 0x0003e4000c101904 */
.L_x_43135:
[----:B------:R-:W-:-:S07]  /*a390*/  IADD3 R116, R116, 0x20, RZ ;  /* 0x0000002074747810 */ /* 0x000fce0007ffe0ff */
.L_x_43070:
[----:B------:R-:W-:Y:S05]  /*a3a0*/  BSYNC B1 ;  /* 0x0000000000017941 */ /* 0x000fea0003800000 */
.L_x_43069:
[----:B------:R-:W-:Y:S01]  /*a3b0*/  LOP3.LUT P0, RZ, R40, 0x1000000, RZ, 0xc0, !PT ;  /* 0x0100000028ff7812 */ /* 0x000fe2000780c0ff */
[----:B------:R-:W-:-:S12]  /*a3c0*/  BSSY B1, `(.L_x_43136) ;  /* 0x00002d8000017945 */ /* 0x000fd80003800000 */
[----:B------:R-:W-:Y:S05]  /*a3d0*/  @!P0 BRA `(.L_x_43137) ;  /* 0x0000002c00588947 */ /* 0x000fea0003800000 */
[----:B------:R-:W-:Y:S01]  /*a3e0*/  ISETP.NE.U32.AND P0, PT, RZ, UR28, PT ;  /* 0x0000001cff007c0c */ /* 0x000fe2000bf05070 */
[----:B01----:R-:W0:Y:S03]  /*a3f0*/  LDC.64 R118, c[0x0][0x228] ;  /* 0x00008a00ff767b82 */ /* 0x003e260000000a00 */
        /* <DEDUP_REMOVED lines=24> */
.L_x_43139:
[----:B------:R-:W-:-:S07]  /*a580*/  IMAD.MOV.U32 R135, RZ, RZ, R36 ;  /* 0x000000ffff877224 */ /* 0x000fce00078e0024 */
.L_x_43140:
[----:B------:R-:W-:Y:S05]  /*a590*/  BSYNC B2 ;  /* 0x0000000000027941 */ /* 0x000fea0003800000 */
.L_x_43138:
        /* <DEDUP_REMOVED lines=16> */
.L_x_43144:
[----:B------:R-:W-:Y:S05]  /*a6a0*/  BSYNC B3 ;  /* 0x0000000000037941 */ /* 0x000fea0003800000 */
.L_x_43143:
        /* <DEDUP_REMOVED lines=43> */
.L_x_43142:
[----:B------:R-:W-:Y:S05]  /*a960*/  BSYNC B2 ;  /* 0x0000000000027941 */ /* 0x000fea0003800000 */
.L_x_43141:
[----:B------:R-:W0:Y:S01]  /*a970*/  LDC R117, c[0x0][0x294] ;  /* 0x0000a500ff757b82 */ /* 0x000e220000000800 */
[----:B------:R-:W-:Y:S01]  /*a980*/  I2FP.F32.U32 R35, R135 ;  /* 0x0000008700237245 */ /* 0x000fe20000201000 */
[----:B------:R-:W-:Y:S01]  /*a990*/  HFMA2.MMA R135, -RZ, RZ, 0.1171875, 0 ;  /* 0x2f800000ff877435 */ /* 0x000fe200000001ff */
[----:B------:R-:W-:Y:S02]  /*a9a0*/  ISETP.NE.U32.AND P2, PT, R118, RZ, PT ;  /* 0x000000ff7600720c */ /* 0x000fe40003f45070 */
[----:B------:R-:W-:Y:S02]  /*a9b0*/  LOP3.LUT R40, R40, 0xfffffffe, RZ, 0xc0, !PT ;  /* 0xfffffffe28287812 */ /* 0x000fe400078ec0ff */
[----:B------:R-:W-:Y:S01]  /*a9c0*/  ISETP.NE.AND.EX P2, PT, R119, RZ, PT, P2 ;  /* 0x000000ff7700720c */ /* 0x000fe20003f45320 */
[----:B------:R-:W1:Y:S04]  /*a9d0*/  LDC R136, c[0x0][0x298] ;  /* 0x0000a600ff887b82 */ /* 0x000e680000000800 */
[----:B------:R-:W-:-:S05]  /*a9e0*/  FFMA.FTZ R35, R35, R135, 1.1641532182693481445e-10 ;  /* 0x2f00000023237423 */ /* 0x000fca0000010087 */
[----:B0-----:R-:W-:Y:S01]  /*a9f0*/  FSETP.GTU.FTZ.AND P3, PT, R35, R117, PT ;  /* 0x000000752300720b */ /* 0x001fe20003f7c000 */
[----:B-1---5:R-:W-:-:S12]  /*aa00*/  FMUL.FTZ R60, R60, R136 ;  /* 0x000000883c3c7220 */ /* 0x022fd80000410000 */
        /* <DEDUP_REMOVED lines=8> */
.L_x_43145:
        /* <DEDUP_REMOVED lines=12> */
.L_x_43148:
[----:B------:R-:W-:-:S07]  /*ab50*/  IMAD.MOV.U32 R4, RZ, RZ, R36 ;  /* 0x000000ffff047224 */ /* 0x000fce00078e0024 */
.L_x_43149:
[----:B------:R-:W-:Y:S05]  /*ab60*/  BSYNC B2 ;  /* 0x0000000000027941 */ /* 0x000fea0003800000 */
.L_x_43147:
        /* <DEDUP_REMOVED lines=16> */
.L_x_43153:
[----:B------:R-:W-:Y:S05]  /*ac70*/  BSYNC B3 ;  /* 0x0000000000037941 */ /* 0x000fea0003800000 */
.L_x_43152:
        /* <DEDUP_REMOVED lines=43> */
.L_x_43151:
[----:B------:R-:W-:Y:S05]  /*af30*/  BSYNC B2 ;  /* 0x0000000000027941 */ /* 0x000fea0003800000 */
.L_x_43150:
        /* <DEDUP_REMOVED lines=8> */
.L_x_43146:
        /* <DEDUP_REMOVED lines=12> */
.L_x_43155:
[----:B------:R-:W-:-:S07]  /*b080*/  MOV R164, R36 ;  /* 0x0000002400a47202 */ /* 0x000fce0000000f00 */
.L_x_43156:
[----:B------:R-:W-:Y:S05]  /*b090*/  BSYNC B2 ;  /* 0x0000000000027941 */ /* 0x000fea0003800000 */
.L_x_43154:
        /* <DEDUP_REMOVED lines=16> */
.L_x_43160:
[----:B------:R-:W-:Y:S05]  /*b1a0*/  BSYNC B3 ;  /* 0x0000000000037941 */ /* 0x000fea0003800000 */
.L_x_43159:
        /* <DEDUP_REMOVED lines=43> */
.L_x_43158:
[----:B------:R-:W-:Y:S05]  /*b460*/  BSYNC B2 ;  /* 0x0000000000027941 */ /* 0x000fea0003800000 */
.L_x_43157:
        /* <DEDUP_REMOVED lines=11> */
.L_x_43161:
[C---:B------:R-:W-:Y:S01]  /*b520*/  ISETP.NE.AND P4, PT, R35.reuse, 0x1, PT ;  /* 0x000000012300780c */ /* 0x040fe20003f85270 */
[----:B------:R-:W-:Y:S01]  /*b530*/  BSSY B2, `(.L_x_43163) ;  /* 0x000000c000027945 */ /* 0x000fe20003800000 */
[----:B------:R-:W-:-:S11]  /*b540*/  IADD3 R118, R35, 0x1, RZ ;  /* 0x0000000123767810 */ /* 0x000fd60007ffe0ff */
[----:B------:R-:W-:Y:S05]  /*b550*/  @!P4 BRA `(.L_x_43164) ;  /* 0x000000000020c947 */ /* 0x000fea0003800000 */
[----:B------:R-:W-:Y:S01]  /*b560*/  ISETP.NE.AND P4, PT, R35, 0x2, PT ;  /* 0x000000022300780c */ /* 0x000fe20003f85270 */
[----:B--2---:R-:W-:-:S12]  /*b570*/  IMAD.MOV.U32 R3, RZ, RZ, R37 ;  /* 0x000000ffff037224 */ /* 0x004fd800078e0025 */
[----:B------:R-:W-:Y:S05]  /*b580*/  @!P4 BRA `(.L_x_43165) ;  /* 0x000000000018c947 */ /* 0x000fea0003800000 */
[----:B------:R-:W-:Y:S01]  /*b590*/  ISETP.NE.AND P4, PT, R35, 0x3, PT ;  /* 0x000000032300780c */ /* 0x000fe20003f85270 */
[----:B------:R-:W-:-:S12]  /*b5a0*/  IMAD.MOV.U32 R3, RZ, RZ, R38 ;  /* 0x000000ffff037224 */ /* 0x000fd800078e0026 */
[----:B------:R-:W-:Y:S05]  /*b5b0*/  @P4 BRA `(.L_x_43165) ;  /* 0x00000000000c4947 */ /* 0x000fea0003800000 */
[----:B------:R-:W-:Y:S01]  /*b5c0*/  MOV R3, R34 ;  /* 0x0000002200037202 */ /* 0x000fe20000000f00 */
[----:B------:R-:W-:Y:S06]  /*b5d0*/  BRA `(.L_x_43165) ;  /* 0x0000000000047947 */ /* 0x000fec0003800000 */
.L_x_43164:
[----:B--2---:R-:W-:-:S07]  /*b5e0*/  IMAD.MOV.U32 R3, RZ, RZ, R36 ;  /* 0x000000ffff037224 */ /* 0x004fce00078e0024 */
.L_x_43165:
[----:B------:R-:W-:Y:S05]  /*b5f0*/  BSYNC B2 ;  /* 0x0000000000027941 */ /* 0x000fea0003800000 */
.L_x_43163:
        /* <DEDUP_REMOVED lines=16> */
.L_x_43169:
[----:B------:R-:W-:Y:S05]  /*b700*/  BSYNC B3 ;  /* 0x0000000000037941 */ /* 0x000fea0003800000 */
.L_x_43168:
        /* <DEDUP_REMOVED lines=43> */
.L_x_43167:
[----:B------:R-:W-:Y:S05]  /*b9c0*/  BSYNC B2 ;  /* 0x0000000000027941 */ /* 0x000fea0003800000 */
.L_x_43166:
        /* <DEDUP_REMOVED lines=8> */
.L_x_43162:
        /* <DEDUP_REMOVED lines=12> */
.L_x_43171:
[----:B------:R-:W-:-:S07]  /*bb10*/  MOV R164, R36 ;  /* 0x0000002400a47202 */ /* 0x000fce0000000f00 */
.L_x_43172:
[----:B------:R-:W-:Y:S05]  /*bb20*/  BSYNC B2 ;  /* 0x0000000000027941 */ /* 0x000fea0003800000 */
.L_x_43170:
        /* <DEDUP_REMOVED lines=16> */
.L_x_43176:
[----:B------:R-:W-:Y:S05]  /*bc30*/  BSYNC B3 ;  /* 0x0000000000037941 */ /* 0x000fea0003800000 */
.L_x_43175:
        /* <DEDUP_REMOVED lines=43> */
.L_x_43174:
[----:B------:R-:W-:Y:S05]  /*bef0*/  BSYNC B2 ;  /* 0x0000000000027941 */ /* 0x000fea0003800000 */
.L_x_43173:
        /* <DEDUP_REMOVED lines=11> */
.L_x_43177:
        /* <DEDUP_REMOVED lines=12> */
.L_x_43180:
[----:B--2---:R-:W-:-:S07]  /*c070*/  IMAD.MOV.U32 R2, RZ, RZ, R36 ;  /* 0x000000ffff027224 */ /* 0x004fce00078e0024 */
.L_x_43181:
[----:B------:R-:W-:Y:S05]  /*c080*/  BSYNC B2 ;  /* 0x0000000000027941 */ /* 0x000fea0003800000 */
.L_x_43179:
        /* <DEDUP_REMOVED lines=16> */
.L_x_43185:
[----:B------:R-:W-:Y:S05]  /*c190*/  BSYNC B3 ;  /* 0x0000000000037941 */ /* 0x000fea0003800000 */
.L_x_43184:
        /* <DEDUP_REMOVED lines=43> */
.L_x_43183:
[----:B------:R-:W-:Y:S05]  /*c450*/  BSYNC B2 ;  /* 0x0000000000027941 */ /* 0x000fea0003800000 */
.L_x_43182:
        /* <DEDUP_REMOVED lines=8> */
.L_x_43178:
        /* <DEDUP_REMOVED lines=12> */
.L_x_43187:
[----:B------:R-:W-:-:S07]  /*c5a0*/  MOV R164, R36 ;  /* 0x0000002400a47202 */ /* 0x000fce0000000f00 */
.L_x_43188:
[----:B------:R-:W-:Y:S05]  /*c5b0*/  BSYNC B2 ;  /* 0x0000000000027941 */ /* 0x000fea0003800000 */
.L_x_43186:
        /* <DEDUP_REMOVED lines=16> */
.L_x_43192:
[----:B------:R-:W-:Y:S05]  /*c6c0*/  BSYNC B3 ;  /* 0x0000000000037941 */ /* 0x000fea0003800000 */
.L_x_43191:
        /* <DEDUP_REMOVED lines=43> */
.L_x_43190:
[----:B------:R-:W-:Y:S05]  /*c980*/  BSYNC B2 ;  /* 0x0000000000027941 */ /* 0x000fea0003800000 */
.L_x_43189:
        /* <DEDUP_REMOVED lines=11> */
.L_x_43193:
        /* <DEDUP_REMOVED lines=12> */
.L_x_43196:
[----:B--2---:R-:W-:-:S07]  /*cb00*/  IMAD.MOV.U32 R0, RZ, RZ, R36 ;  /* 0x000000ffff007224 */ /* 0x004fce00078e0024 */
.L_x_43197:
[----:B------:R-:W-:Y:S05]  /*cb10*/  BSYNC B2 ;  /* 0x0000000000027941 */ /* 0x000fea0003800000 */
.L_x_43195:
        /* <DEDUP_REMOVED lines=16> */
.L_x_43201:
[----:B------:R-:W-:Y:S05]  /*cc20*/  BSYNC B3 ;  /* 0x0000000000037941 */ /* 0x000fea0003800000 */
.L_x_43200:
        /* <DEDUP_REMOVED lines=43> */
.L_x_43199:
[----:B------:R-:W-:Y:S05]  /*cee0*/  BSYNC B2 ;  /* 0x0000000000027941 */ /* 0x000fea0003800000 */
.L_x_43198:
        /* <DEDUP_REMOVED lines=9> */
.L_x_43194:
[----:B------:R-:W-:Y:S02]  /*cf80*/  LEA R118, P0, R116, UR30, 0x4 ;  /* 0x0000001e74767c11 */ /* 0x000fe4000f8020ff */
[----:B------:R-:W-:Y:S02]  /*cf90*/  LOP3.LUT P2, RZ, R40, 0x1, RZ, 0xc0, !PT ;  /* 0x0000000128ff7812 */ /* 0x000fe4000784c0ff */
[C---:B------:R-:W-:Y:S02]  /*cfa0*/  LEA.HI.X R119, R116.reuse, UR31, RZ, 0x4, P0 ;  /* 0x0000001f74777c11 */ /* 0x040fe400080f24ff */
[----:B------:R-:W-:Y:S02]  /*cfb0*/  SEL R117, RZ, 0x1000000, P5 ;  /* 0x01000000ff757807 */ /* 0x000fe40002800000 */
[----:B------:R-:W-:Y:S01]  /*cfc0*/  SEL R136, RZ, 0x1, P2 ;  /* 0x00000001ff887807 */ /* 0x000fe20001000000 */
[----:B------:R0:W-:Y:S01]  /*cfd0*/  STG.E.128 desc[UR4][R118.64], R60 ;  /* 0x0000003c76007986 */ /* 0x0001e2000c101d04 */
[----:B------:R-:W-:-:S02]  /*cfe0*/  SHF.L.U32 R135, R116, 0x2, RZ ;  /* 0x0000000274877819 */ /* 0x000fc400000006ff */
[----:B0-----:R-:W-:Y:S02]  /*cff0*/  SEL R118, RZ, 0x10000, P4 ;  /* 0x00010000ff767807 */ /* 0x001fe40002000000 */
[----:B------:R-:W-:-:S04]  /*d000*/  SEL R119, RZ, 0x100, P3 ;  /* 0x00000100ff777807 */ /* 0x000fc80001800000 */
[----:B------:R-:W-:Y:S02]  /*d010*/  IADD3 R117, R119, R117, R118 ;  /* 0x0000007577757210 */ /* 0x000fe40007ffe076 */
[----:B------:R-:W-:-:S03]  /*d020*/  IADD3 R118, P0, R135, UR32, RZ ;  /* 0x0000002087767c10 */ /* 0x000fc6000ff1e0ff */
[----:B------:R-:W-:Y:S01]  /*d030*/  IMAD.IADD R136, R117, 0x1, R136 ;  /* 0x0000000175887824 */ /* 0x000fe200078e0288 */
        /* <DEDUP_REMOVED lines=8> */
[----:B------:R-:W-:-:S05]  /*d0c0*/  LOP3.LUT R117, R117, 0xff0000, RZ, 0xc0, !PT ;  /* 0x00ff000075757812 */ /* 0x000fca00078ec0ff */
[----:B------:R-:W-:Y:S01]  /*d0d0*/  IMAD R117, R135, 0x1000000, R117 ;  /* 0x0100000087757824 */ /* 0x000fe200078e0275 */
[----:B------:R-:W-:-:S04]  /*d0e0*/  LOP3.LUT R135, R3, 0xff, RZ, 0xc0, !PT ;  /* 0x000000ff03877812 */ /* 0x000fc800078ec0ff */
[----:B------:R-:W-:Y:S02]  /*d0f0*/  LEA R117, R135, R117, 0x8 ;  /* 0x0000007587757211 */ /* 0x000fe400078e40ff */
[----:B------:R-:W-:-:S05]  /*d100*/  LOP3.LUT R135, R4, 0xff, RZ, 0xc0, !PT ;  /* 0x000000ff04877812 */ /* 0x000fca00078ec0ff */
[----:B------:R-:W-:-:S05]  /*d110*/  IMAD.IADD R117, R117, 0x1, R135 ;  /* 0x0000000175757824 */ /* 0x000fca00078e0287 */
[----:B------:R1:W-:Y:S02]  /*d120*/  STG.E desc[UR4][R118.64], R117 ;  /* 0x0000007576007986 */ /* 0x0003e4000c101904 */
.L_x_43202:
[----:B------:R-:W-:-:S07]  /*d130*/  VIADD R116, R116, 0x20 ;  /* 0x0000002074747836 */ /* 0x000fce0000000000 */
.L_x_43137:
[----:B------:R-:W-:Y:S05]  /*d140*/  BSYNC B1 ;  /* 0x0000000000017941 */ /* 0x000fea0003800000 */
.L_x_43136:
        /* <DEDUP_REMOVED lines=29> */
.L_x_43206:
[----:B------:R-:W-:-:S07]  /*d320*/  IMAD.MOV.U32 R135, RZ, RZ, R36 ;  /* 0x000000ffff877224 */ /* 0x000fce00078e0024 */
.L_x_43207:
[----:B------:R-:W-:Y:S05]  /*d330*/  BSYNC B2 ;  /* 0x0000000000027941 */ /* 0x000fea0003800000 */
.L_x_43205:
        /* <DEDUP_REMOVED lines=16> */
.L_x_43211:
[----:B------:R-:W-:Y:S05]  /*d440*/  BSYNC B3 ;  /* 0x0000000000037941 */ /* 0x000fea0003800000 */
.L_x_43210:
        /* <DEDUP_REMOVED lines=43> */
.L_x_43209:
[----:B------:R-:W-:Y:S05]  /*d700*/  BSYNC B2 ;  /* 0x0000000000027941 */ /* 0x000fea0003800000 */
.L_x_43208:
        /* <DEDUP_REMOVED lines=18> */
.L_x_43212:
        /* <DEDUP_REMOVED lines=12> */
.L_x_43215:
[----:B------:R-:W-:-:S07]  /*d8f0*/  MOV R4, R36 ;  /* 0x0000002400047202 */ /* 0x000fce0000000f00 */
.L_x_43216:
[----:B------:R-:W-:Y:S05]  /*d900*/  BSYNC B2 ;  /* 0x0000000000027941 */ /* 0x000fea0003800000 */
.L_x_43214:
        /* <DEDUP_REMOVED lines=16> */
.L_x_43220:
[----:B------:R-:W-:Y:S05]  /*da10*/  BSYNC B3 ;  /* 0x0000000000037941 */ /* 0x000fea0003800000 */
.L_x_43219:
        /* <DEDUP_REMOVED lines=43> */
.L_x_43218:
[----:B------:R-:W-:Y:S05]  /*dcd0*/  BSYNC B2 ;  /* 0x0000000000027941 */ /* 0x000fea0003800000 */
.L_x_43217:
        /* <DEDUP_REMOVED lines=8> */
.L_x_43213:
        /* <DEDUP_REMOVED lines=12> */
.L_x_43222:
[----:B------:R-:W-:-:S07]  /*de20*/  IMAD.MOV.U32 R164, RZ, RZ, R36 ;  /* 0x000000ffffa47224 */ /* 0x000fce00078e0024 */
.L_x_43223:
[----:B------:R-:W-:Y:S05]  /*de30*/  BSYNC B2 ;  /* 0x0000000000027941 */ /* 0x000fea0003800000 */
.L_x_43221:
        /* <DEDUP_REMOVED lines=16> */
.L_x_43227:
[----:B------:R-:W-:Y:S05]  /*df40*/  BSYNC B3 ;  /* 0x0000000000037941 */ /* 0x000fea0003800000 */
.L_x_43226:
        /* <DEDUP_REMOVED lines=43> */
.L_x_43225:
[----:B------:R-:W-:Y:S05]  /*e200*/  BSYNC B2 ;  /* 0x0000000000027941 */ /* 0x000fea0003800000 */
.L_x_43224:
        /* <DEDUP_REMOVED lines=11> */
.L_x_43228:
        /* <DEDUP_REMOVED lines=12> */
.L_x_43231:
[----:B--2---:R-:W-:-:S07]  /*e380*/  MOV R3, R36 ;  /* 0x0000002400037202 */ /* 0x004fce0000000f00 */
.L_x_43232:
[----:B------:R-:W-:Y:S05]  /*e390*/  BSYNC B2 ;  /* 0x0000000000027941 */ /* 0x000fea0003800000 */
.L_x_43230:
        /* <DEDUP_REMOVED lines=16> */
.L_x_43236:
[----:B------:R-:W-:Y:S05]  /*e4a0*/  BSYNC B3 ;  /* 0x0000000000037941 */ /* 0x000fea0003800000 */
.L_x_43235:
        /* <DEDUP_REMOVED lines=43> */
.L_x_43234:
[----:B------:R-:W-:Y:S05]  /*e760*/  BSYNC B2 ;  /* 0x0000000000027941 */ /* 0x000fea0003800000 */
.L_x_43233:
        /* <DEDUP_REMOVED lines=8> */
.L_x_43229:
        /* <DEDUP_REMOVED lines=12> */
.L_x_43238:
[----:B------:R-:W-:-:S07]  /*e8b0*/  IMAD.MOV.U32 R164, RZ, RZ, R36 ;  /* 0x000000ffffa47224 */ /* 0x000fce00078e0024 */
.L_x_43239:
[----:B------:R-:W-:Y:S05]  /*e8c0*/  BSYNC B2 ;  /* 0x0000000000027941 */ /* 0x000fea0003800000 */
.L_x_43237:
        /* <DEDUP_REMOVED lines=16> */
.L_x_43243:
[----:B------:R-:W-:Y:S05]  /*e9d0*/  BSYNC B3 ;  /* 0x0000000000037941 */ /* 0x000fea0003800000 */
.L_x_43242:
        /* <DEDUP_REMOVED lines=43> */
.L_x_43241:
[----:B------:R-:W-:Y:S05]  /*ec90*/  BSYNC B2 ;  /* 0x0000000000027941 */ /* 0x000fea0003800000 */
.L_x_43240:
        /* <DEDUP_REMOVED lines=11> */
.L_x_43244:
        /* <DEDUP_REMOVED lines=12> */
.L_x_43247:
[----:B--2---:R-:W-:-:S07]  /*ee10*/  MOV R2, R36 ;  /* 0x0000002400027202 */ /* 0x004fce0000000f00 */
.L_x_43248:
[----:B------:R-:W-:Y:S05]  /*ee20*/  BSYNC B2 ;  /* 0x0000000000027941 */ /* 0x000fea0003800000 */
.L_x_43246:
        /* <DEDUP_REMOVED lines=16> */
.L_x_43252:
[----:B------:R-:W-:Y:S05]  /*ef30*/  BSYNC B3 ;  /* 0x0000000000037941 */ /* 0x000fea0003800000 */
.L_x_43251:
        /* <DEDUP_REMOVED lines=43> */
.L_x_43250:
[----:B------:R-:W-:Y:S05]  /*f1f0*/  BSYNC B2 ;  /* 0x0000000000027941 */ /* 0x000fea0003800000 */
.L_x_43249:
        /* <DEDUP_REMOVED lines=8> */
.L_x_43245:
        /* <DEDUP_REMOVED lines=12> */
.L_x_43254:
[----:B------:R-:W-:-:S07]  /*f340*/  IMAD.MOV.U32 R164, RZ, RZ, R36 ;  /* 0x000000ffffa47224 */ /* 0x000fce00078e0024 */
.L_x_43255:
[----:B------:R-:W-:Y:S05]  /*f350*/  BSYNC B2 ;  /* 0x0000000000027941 */ /* 0x000fea0003800000 */
.L_x_43253:
        /* <DEDUP_REMOVED lines=16> */
.L_x_43259:
[----:B------:R-:W-:Y:S05]  /*f460*/  BSYNC B3 ;  /* 0x0000000000037941 */ /* 0x000fea0003800000 */
.L_x_43258:
        /* <DEDUP_REMOVED lines=43> */
.L_x_43257:
[----:B------:R-:W-:Y:S05]  /*f720*/  BSYNC B2 ;  /* 0x0000000000027941 */ /* 0x000fea0003800000 */
.L_x_43256:
        /* <DEDUP_REMOVED lines=11> */
.L_x_43260:
        /* <DEDUP_REMOVED lines=12> */
.L_x_43263:
[----:B--2---:R-:W-:-:S07]  /*f8a0*/  MOV R0, R36 ;  /* 0x0000002400007202 */ /* 0x004fce0000000f00 */
.L_x_43264:
[----:B------:R-:W-:Y:S05]  /*f8b0*/  BSYNC B2 ;  /* 0x0000000000027941 */ /* 0x000fea0003800000 */
.L_x_43262:
        /* <DEDUP_REMOVED lines=16> */
.L_x_43268:
[----:B------:R-:W-:Y:S05]  /*f9c0*/  BSYNC B3 ;  /* 0x0000000000037941 */ /* 0x000fea0003800000 */
.L_x_43267:
        /* <DEDUP_REMOVED lines=43> */
.L_x_43266:
[----:B------:R-:W-:Y:S05]  /*fc80*/  BSYNC B2 ;  /* 0x0000000000027941 */ /* 0x000fea0003800000 */
.L_x_43265:
        /* <DEDUP_REMOVED lines=9> */
.L_x_43261:
        /* <DEDUP_REMOVED lines=27> */
.L_x_43269:
[----:B------:R-:W-:-:S07]  /*fed0*/  VIADD R116, R116, 0x20 ;  /* 0x0000002074747836 */ /* 0x000fce0000000000 */
.L_x_43204:
[----:B------:R-:W-:Y:S05]  /*fee0*/  BSYNC B1 ;  /* 0x0000000000017941 */ /* 0x000fea0003800000 */
.L_x_43203:
        /* <DEDUP_REMOVED lines=29> */
.L_x_43273:
[----:B------:R-:W-:-:S07]  /*100c0*/  MOV R135, R36 ;  /* 0x0000002400877202 */ /* 0x000fce0000000f00 */
.L_x_43274:
[----:B------:R-:W-:Y:S05]  /*100d0*/  BSYNC B2 ;  /* 0x0000000000027941 */ /* 0x000fea0003800000 */
.L_x_43272:
        /* <DEDUP_REMOVED lines=16> */
.L_x_43278:
[----:B------:R-:W-:Y:S05]  /*101e0*/  BSYNC B3 ;  /* 0x0000000000037941 */ /* 0x000fea0003800000 */
.L_x_43277:
        /* <DEDUP_REMOVED lines=43> */
.L_x_43276:
[----:B------:R-:W-:Y:S05]  /*104a0*/  BSYNC B2 ;  /* 0x0000000000027941 */ /* 0x000fea0003800000 */
.L_x_43275:
        /* <DEDUP_REMOVED lines=18> */
.L_x_43279:
        /* <DEDUP_REMOVED lines=12> */
.L_x_43282:
[----:B------:R-:W-:-:S07]  /*10690*/  IMAD.MOV.U32 R4, RZ, RZ, R36 ;  /* 0x000000ffff047224 */ /* 0x000fce00078e0024 */
.L_x_43283:
[----:B------:R-:W-:Y:S05]  /*106a0*/  BSYNC B2 ;  /* 0x0000000000027941 */ /* 0x000fea0003800000 */
.L_x_43281:
        /* <DEDUP_REMOVED lines=16> */
.L_x_43287:
[----:B------:R-:W-:Y:S05]  /*107b0*/  BSYNC B3 ;  /* 0x0000000000037941 */ /* 0x000fea0003800000 */
.L_x_43286:
        /* <DEDUP_REMOVED lines=43> */
.L_x_43285:
[----:B------:R-:W-:Y:S05]  /*10a70*/  BSYNC B2 ;  /* 0x0000000000027941 */ /* 0x000fea0003800000 */
.L_x_43284:
        /* <DEDUP_REMOVED lines=8> */
.L_x_43280:
        /* <DEDUP_REMOVED lines=12> */
.L_x_43289:
[----:B------:R-:W-:-:S07]  /*10bc0*/  IMAD.MOV.U32 R164, RZ, RZ, R36 ;  /* 0x000000ffffa47224 */ /* 0x000fce00078e0024 */
.L_x_43290:
[----:B------:R-:W-:Y:S05]  /*10bd0*/  BSYNC B2 ;  /* 0x0000000000027941 */ /* 0x000fea0003800000 */
.L_x_43288:
        /* <DEDUP_REMOVED lines=16> */
.L_x_43294:
[----:B------:R-:W-:Y:S05]  /*10ce0*/  BSYNC B3 ;  /* 0x0000000000037941 */ /* 0x000fea0003800000 */
.L_x_43293:
        /* <DEDUP_REMOVED lines=43> */
.L_x_43292:
[----:B------:R-:W-:Y:S05]  /*10fa0*/  BSYNC B2 ;  /* 0x0000000000027941 */ /* 0x000fea0003800000 */
.L_x_43291:
        /* <DEDUP_REMOVED lines=11> */
.L_x_43295:
        /* <DEDUP_REMOVED lines=12> */
.L_x_43298:
[----:B--2---:R-:W-:-:S07]  /*11120*/  IMAD.MOV.U32 R3, RZ, RZ, R36 ;  /* 0x000000ffff037224 */ /* 0x004fce00078e0024 */
.L_x_43299:
[----:B------:R-:W-:Y:S05]  /*11130*/  BSYNC B2 ;  /* 0x0000000000027941 */ /* 0x000fea0003800000 */
.L_x_43297:
        /* <DEDUP_REMOVED lines=16> */
.L_x_43303:
[----:B------:R-:W-:Y:S05]  /*11240*/  BSYNC B3 ;  /* 0x0000000000037941 */ /* 0x000fea0003800000 */
.L_x_43302:
        /* <DEDUP_REMOVED lines=43> */
.L_x_43301:
[----:B------:R-:W-:Y:S05]  /*11500*/  BSYNC B2 ;  /* 0x0000000000027941 */ /* 0x000fea0003800000 */
.L_x_43300:
        /* <DEDUP_REMOVED lines=8> */
.L_x_43296:
        /* <DEDUP_REMOVED lines=12> */
.L_x_43305:
[----:B------:R-:W-:-:S07]  /*11650*/  IMAD.MOV.U32 R164, RZ, RZ, R36 ;  /* 0x000000ffffa47224 */ /* 0x000fce00078e0024 */
.L_x_43306:
[----:B------:R-:W-:Y:S05]  /*11660*/  BSYNC B2 ;  /* 0x0000000000027941 */ /* 0x000fea0003800000 */
.L_x_43304:
        /* <DEDUP_REMOVED lines=16> */
.L_x_43310:
[----:B------:R-:W-:Y:S05]  /*11770*/  BSYNC B3 ;  /* 0x0000000000037941 */ /* 0x000fea0003800000 */
.L_x_43309:
        /* <DEDUP_REMOVED lines=43> */
.L_x_43308:
[----:B------:R-:W-:Y:S05]  /*11a30*/  BSYNC B2 ;  /* 0x0000000000027941 */ /* 0x000fea0003800000 */
.L_x_43307:
        /* <DEDUP_REMOVED lines=11> */
.L_x_43311:
        /* <DEDUP_REMOVED lines=12> */
.L_x_43314:
[----:B--2---:R-:W-:-:S07]  /*11bb0*/  IMAD.MOV.U32 R2, RZ, RZ, R36 ;  /* 0x000000ffff027224 */ /* 0x004fce00078e0024 */
.L_x_43315:
[----:B------:R-:W-:Y:S05]  /*11bc0*/  BSYNC B2 ;  /* 0x0000000000027941 */ /* 0x000fea0003800000 */
.L_x_43313:
        /* <DEDUP_REMOVED lines=16> */
.L_x_43319:
[----:B------:R-:W-:Y:S05]  /*11cd0*/  BSYNC B3 ;  /* 0x0000000000037941 */ /* 0x000fea0003800000 */
.L_x_43318:
        /* <DEDUP_REMOVED lines=43> */
.L_x_43317:
[----:B------:R-:W-:Y:S05]  /*11f90*/  BSYNC B2 ;  /* 0x0000000000027941 */ /* 0x000fea0003800000 */
.L_x_43316:
        /* <DEDUP_REMOVED lines=8> */
.L_x_43312:
        /* <DEDUP_REMOVED lines=12> */
.L_x_43321:
[----:B------:R-:W-:-:S07]  /*120e0*/  IMAD.MOV.U32 R164, RZ, RZ, R36 ;  /* 0x000000ffffa47224 */ /* 0x000fce00078e0024 */
.L_x_43322:
[----:B------:R-:W-:Y:S05]  /*120f0*/  BSYNC B2 ;  /* 0x0000000000027941 */ /* 0x000fea0003800000 */
.L_x_43320:
        /* <DEDUP_REMOVED lines=16> */
.L_x_43326:
[----:B------:R-:W-:Y:S05]  /*12200*/  BSYNC B3 ;  /* 0x0000000000037941 */ /* 0x000fea0003800000 */
.L_x_43325:
        /* <DEDUP_REMOVED lines=43> */
.L_x_43324:
[----:B------:R-:W-:Y:S05]  /*124c0*/  BSYNC B2 ;  /* 0x0000000000027941 */ /* 0x000fea0003800000 */
.L_x_43323:
        /* <DEDUP_REMOVED lines=11> */
.L_x_43327:
        /* <DEDUP_REMOVED lines=12> */
.L_x_43330:
[----:B--2---:R-:W-:-:S07]  /*12640*/  IMAD.MOV.U32 R0, RZ, RZ, R36 ;  /* 0x000000ffff007224 */ /* 0x004fce00078e0024 */
.L_x_43331:
[----:B------:R-:W-:Y:S05]  /*12650*/  BSYNC B2 ;  /* 0x0000000000027941 */ /* 0x000fea0003800000 */
.L_x_43329:
        /* <DEDUP_REMOVED lines=16> */
.L_x_43335:
[----:B------:R-:W-:Y:S05]  /*12760*/  BSYNC B3 ;  /* 0x0000000000037941 */ /* 0x000fea0003800000 */
.L_x_43334:
        /* <DEDUP_REMOVED lines=43> */
.L_x_43333:
[----:B------:R-:W-:Y:S05]  /*12a20*/  BSYNC B2 ;  /* 0x0000000000027941 */ /* 0x000fea0003800000 */
.L_x_43332:
        /* <DEDUP_REMOVED lines=9> */
.L_x_43328:
        /* <DEDUP_REMOVED lines=27> */
.L_x_43336:
[----:B------:R-:W-:-:S07]  /*12c70*/  IADD3 R116, R116, 0x20, RZ ;  /* 0x0000002074747810 */ /* 0x000fce0007ffe0ff */
.L_x_43271:
[----:B------:R-:W-:Y:S05]  /*12c80*/  BSYNC B1 ;  /* 0x0000000000017941 */ /* 0x000fea0003800000 */
.L_x_43270:
        /* <DEDUP_REMOVED lines=29> */
.L_x_43340:
[----:B------:R-:W-:-:S07]  /*12e60*/  IMAD.MOV.U32 R135, RZ, RZ, R36 ;  /* 0x000000ffff877224 */ /* 0x000fce00078e0024 */
.L_x_43341:
[----:B------:R-:W-:Y:S05]  /*12e70*/  BSYNC B2 ;  /* 0x0000000000027941 */ /* 0x000fea0003800000 */
.L_x_43339:
        /* <DEDUP_REMOVED lines=16> */
.L_x_43345:
[----:B------:R-:W-:Y:S05]  /*12f80*/  BSYNC B3 ;  /* 0x0000000000037941 */ /* 0x000fea0003800000 */
.L_x_43344:
        /* <DEDUP_REMOVED lines=43> */
.L_x_43343:
[----:B------:R-:W-:Y:S05]  /*13240*/  BSYNC B2 ;  /* 0x0000000000027941 */ /* 0x000fea0003800000 */
.L_x_43342:
        /* <DEDUP_REMOVED lines=18> */
.L_x_43346:
        /* <DEDUP_REMOVED lines=12> */
.L_x_43349:
[----:B------:R-:W-:-:S07]  /*13430*/  IMAD.MOV.U32 R4, RZ, RZ, R36 ;  /* 0x000000ffff047224 */ /* 0x000fce00078e0024 */
.L_x_43350:
[----:B------:R-:W-:Y:S05]  /*13440*/  BSYNC B2 ;  /* 0x0000000000027941 */ /* 0x000fea0003800000 */
.L_x_43348:
        /* <DEDUP_REMOVED lines=16> */
.L_x_43354:
[----:B------:R-:W-:Y:S05]  /*13550*/  BSYNC B3 ;  /* 0x0000000000037941 */ /* 0x000fea0003800000 */
.L_x_43353:
        /* <DEDUP_REMOVED lines=43> */
.L_x_43352:
[----:B------:R-:W-:Y:S05]  /*13810*/  BSYNC B2 ;  /* 0x0000000000027941 */ /* 0x000fea0003800000 */
.L_x_43351:
        /* <DEDUP_REMOVED lines=8> */
.L_x_43347:
        /* <DEDUP_REMOVED lines=12> */
.L_x_43356:
[----:B------:R-:W-:-:S07]  /*13960*/  MOV R164, R36 ;  /* 0x0000002400a47202 */ /* 0x000fce0000000f00 */
.L_x_43357:
[----:B------:R-:W-:Y:S05]  /*13970*/  BSYNC B2 ;  /* 0x0000000000027941 */ /* 0x000fea0003800000 */
.L_x_43355:
        /* <DEDUP_REMOVED lines=16> */
.L_x_43361:
[----:B------:R-:W-:Y:S05]  /*13a80*/  BSYNC B3 ;  /* 0x0000000000037941 */ /* 0x000fea0003800000 */
.L_x_43360:
        /* <DEDUP_REMOVED lines=43> */
.L_x_43359:
[----:B------:R-:W-:Y:S05]  /*13d40*/  BSYNC B2 ;  /* 0x0000000000027941 */ /* 0x000fea0003800000 */
.L_x_43358:
        /* <DEDUP_REMOVED lines=11> */
.L_x_43362:
        /* <DEDUP_REMOVED lines=12> */
.L_x_43365:
[----:B--2---:R-:W-:-:S07]  /*13ec0*/  IMAD.MOV.U32 R3, RZ, RZ, R36 ;  /* 0x000000ffff037224 */ /* 0x004fce00078e0024 */
.L_x_43366:
[----:B------:R-:W-:Y:S05]  /*13ed0*/  BSYNC B2 ;  /* 0x0000000000027941 */ /* 0x000fea0003800000 */
.L_x_43364:
        /* <DEDUP_REMOVED lines=16> */
.L_x_43370:
[----:B------:R-:W-:Y:S05]  /*13fe0*/  BSYNC B3 ;  /* 0x0000000000037941 */ /* 0x000fea0003800000 */
.L_x_43369:
        /* <DEDUP_REMOVED lines=43> */
.L_x_43368:
[----:B------:R-:W-:Y:S05]  /*142a0*/  BSYNC B2 ;  /* 0x0000000000027941 */ /* 0x000fea0003800000 */
.L_x_43367:
        /* <DEDUP_REMOVED lines=8> */
.L_x_43363:
        /* <DEDUP_REMOVED lines=12> */
.L_x_43372:
[----:B------:R-:W-:-:S07]  /*143f0*/  MOV R164, R36 ;  /* 0x0000002400a47202 */ /* 0x000fce0000000f00 */
.L_x_43373:
[----:B------:R-:W-:Y:S05]  /*14400*/  BSYNC B2 ;  /* 0x0000000000027941 */ /* 0x000fea0003800000 */
.L_x_43371:
        /* <DEDUP_REMOVED lines=16> */
.L_x_43377:
[----:B------:R-:W-:Y:S05]  /*14510*/  BSYNC B3 ;  /* 0x0000000000037941 */ /* 0x000fea0003800000 */
.L_x_43376:
        /* <DEDUP_REMOVED lines=43> */
.L_x_43375:
[----:B------:R-:W-:Y:S05]  /*147d0*/  BSYNC B2 ;  /* 0x0000000000027941 */ /* 0x000fea0003800000 */
.L_x_43374:
        /* <DEDUP_REMOVED lines=11> */
.L_x_43378:
        /* <DEDUP_REMOVED lines=12> */
.L_x_43381:
[----:B--2---:R-:W-:-:S07]  /*14950*/  IMAD.MOV.U32 R2, RZ, RZ, R36 ;  /* 0x000000ffff027224 */ /* 0x004fce00078e0024 */
.L_x_43382:
[----:B------:R-:W-:Y:S05]  /*14960*/  BSYNC B2 ;  /* 0x0000000000027941 */ /* 0x000fea0003800000 */
.L_x_43380:
        /* <DEDUP_REMOVED lines=16> */
.L_x_43386:
[----:B------:R-:W-:Y:S05]  /*14a70*/  BSYNC B3 ;  /* 0x0000000000037941 */ /* 0x000fea0003800000 */
.L_x_43385:
        /* <DEDUP_REMOVED lines=43> */
.L_x_43384:
[----:B------:R-:W-:Y:S05]  /*14d30*/  BSYNC B2 ;  /* 0x0000000000027941 */ /* 0x000fea0003800000 */
.L_x_43383:
        /* <DEDUP_REMOVED lines=8> */
.L_x_43379:
        /* <DEDUP_REMOVED lines=12> */
.L_x_43388:
[----:B------:R-:W-:-:S07]  /*14e80*/  MOV R164, R36 ;  /* 0x0000002400a47202 */ /* 0x000fce0000000f00 */
.L_x_43389:
[----:B------:R-:W-:Y:S05]  /*14e90*/  BSYNC B2 ;  /* 0x0000000000027941 */ /* 0x000fea0003800000 */
.L_x_43387:
        /* <DEDUP_REMOVED lines=16> */
.L_x_43393:
[----:B------:R-:W-:Y:S05]  /*14fa0*/  BSYNC B3 ;  /* 0x0000000000037941 */ /* 0x000fea0003800000 */
.L_x_43392:
        /* <DEDUP_REMOVED lines=43> */
.L_x_43391:
[----:B------:R-:W-:Y:S05]  /*15260*/  BSYNC B2 ;  /* 0x0000000000027941 */ /* 0x000fea0003800000 */
.L_x_43390:
        /* <DEDUP_REMOVED lines=11> */
.L_x_43394:
        /* <DEDUP_REMOVED lines=12> */
.L_x_43397:
[----:B--2---:R-:W-:-:S07]  /*153e0*/  IMAD.MOV.U32 R0, RZ, RZ, R36 ;  /* 0x000000ffff007224 */ /* 0x004fce00078e0024 */
.L_x_43398:
[----:B------:R-:W-:Y:S05]  /*153f0*/  BSYNC B2 ;  /* 0x0000000000027941 */ /* 0x000fea0003800000 */
.L_x_43396:
        /* <DEDUP_REMOVED lines=16> */
.L_x_43402:
[----:B------:R-:W-:Y:S05]  /*15500*/  BSYNC B3 ;  /* 0x0000000000037941 */ /* 0x000fea0003800000 */
.L_x_43401:
        /* <DEDUP_REMOVED lines=43> */
.L_x_43400:
[----:B------:R-:W-:Y:S05]  /*157c0*/  BSYNC B2 ;  /* 0x0000000000027941 */ /* 0x000fea0003800000 */
.L_x_43399:
        /* <DEDUP_REMOVED lines=9> */
.L_x_43395:
        /* <DEDUP_REMOVED lines=27> */
.L_x_43403:
[----:B------:R-:W-:-:S07]  /*15a10*/  VIADD R116, R116, 0x20 ;  /* 0x0000002074747836 */ /* 0x000fce0000000000 */
.L_x_43338:
[----:B------:R-:W-:Y:S05]  /*15a20*/  BSYNC B1 ;  /* 0x0000000000017941 */ /* 0x000fea0003800000 */
.L_x_43337:
        /* <DEDUP_REMOVED lines=29> */
.L_x_43407:
[----:B------:R-:W-:-:S07]  /*15c00*/  IMAD.MOV.U32 R135, RZ, RZ, R36 ;  /* 0x000000ffff877224 */ /* 0x000fce00078e0024 */
.L_x_43408:
[----:B------:R-:W-:Y:S05]  /*15c10*/  BSYNC B2 ;  /* 0x0000000000027941 */ /* 0x000fea0003800000 */
.L_x_43406:
        /* <DEDUP_REMOVED lines=16> */
.L_x_43412:
[----:B------:R-:W-:Y:S05]  /*15d20*/  BSYNC B3 ;  /* 0x0000000000037941 */ /* 0x000fea0003800000 */
.L_x_43411:
        /* <DEDUP_REMOVED lines=43> */
.L_x_43410:
[----:B------:R-:W-:Y:S05]  /*15fe0*/  BSYNC B2 ;  /* 0x0000000000027941 */ /* 0x000fea0003800000 */
.L_x_43409:
        /* <DEDUP_REMOVED lines=18> */
.L_x_43413:
        /* <DEDUP_REMOVED lines=12> */
.L_x_43416:
[----:B------:R-:W-:-:S07]  /*161d0*/  MOV R4, R36 ;  /* 0x0000002400047202 */ /* 0x000fce0000000f00 */
.L_x_43417:
[----:B------:R-:W-:Y:S05]  /*161e0*/  BSYNC B2 ;  /* 0x0000000000027941 */ /* 0x000fea0003800000 */
.L_x_43415:
        /* <DEDUP_REMOVED lines=16> */
.L_x_43421:
[----:B------:R-:W-:Y:S05]  /*162f0*/  BSYNC B3 ;  /* 0x0000000000037941 */ /* 0x000fea0003800000 */
.L_x_43420:
        /* <DEDUP_REMOVED lines=43> */
.L_x_43419:
[----:B------:R-:W-:Y:S05]  /*165b0*/  BSYNC B2 ;  /* 0x0000000000027941 */ /* 0x000fea0003800000 */
.L_x_43418:
        /* <DEDUP_REMOVED lines=8> */
.L_x_43414:
        /* <DEDUP_REMOVED lines=12> */
.L_x_43423:
[----:B------:R-:W-:-:S07]  /*16700*/  IMAD.MOV.U32 R164, RZ, RZ, R36 ;  /* 0x000000ffffa47224 */ /* 0x000fce00078e0024 */
.L_x_43424:
[----:B------:R-:W-:Y:S05]  /*16710*/  BSYNC B2 ;  /* 0x0000000000027941 */ /* 0x000fea0003800000 */
.L_x_43422:
        /* <DEDUP_REMOVED lines=16> */
.L_x_43428:
[----:B------:R-:W-:Y:S05]  /*16820*/  BSYNC B3 ;  /* 0x0000000000037941 */ /* 0x000fea0003800000 */
.L_x_43427:
        /* <DEDUP_REMOVED lines=43> */
.L_x_43426:
[----:B------:R-:W-:Y:S05]  /*16ae0*/  BSYNC B2 ;  /* 0x0000000000027941 */ /* 0x000fea0003800000 */
.L_x_43425:
        /* <DEDUP_REMOVED lines=11> */
.L_x_43429:
        /* <DEDUP_REMOVED lines=12> */
.L_x_43432:
[----:B--2---:R-:W-:-:S07]  /*16c60*/  MOV R3, R36 ;  /* 0x0000002400037202 */ /* 0x004fce0000000f00 */
.L_x_43433:
[----:B------:R-:W-:Y:S05]  /*16c70*/  BSYNC B2 ;  /* 0x0000000000027941 */ /* 0x000fea0003800000 */
.L_x_43431:
        /* <DEDUP_REMOVED lines=16> */
.L_x_43437:
[----:B------:R-:W-:Y:S05]  /*16d80*/  BSYNC B3 ;  /* 0x0000000000037941 */ /* 0x000fea0003800000 */
.L_x_43436:
        /* <DEDUP_REMOVED lines=43> */
.L_x_43435:
[----:B------:R-:W-:Y:S05]  /*17040*/  BSYNC B2 ;  /* 0x0000000000027941 */ /* 0x000fea0003800000 */
.L_x_43434:
        /* <DEDUP_REMOVED lines=8> */
.L_x_43430:
        /* <DEDUP_REMOVED lines=12> */
.L_x_43439:
[----:B------:R-:W-:-:S07]  /*17190*/  IMAD.MOV.U32 R164, RZ, RZ, R36 ;  /* 0x000000ffffa47224 */ /* 0x000fce00078e0024 */
.L_x_43440:
[----:B------:R-:W-:Y:S05]  /*171a0*/  BSYNC B2 ;  /* 0x0000000000027941 */ /* 0x000fea0003800000 */
.L_x_43438:
        /* <DEDUP_REMOVED lines=16> */
.L_x_43444:
[----:B------:R-:W-:Y:S05]  /*172b0*/  BSYNC B3 ;  /* 0x0000000000037941 */ /* 0x000fea0003800000 */
.L_x_43443:
        /* <DEDUP_REMOVED lines=43> */
.L_x_43442:
[----:B------:R-:W-:Y:S05]  /*17570*/  BSYNC B2 ;  /* 0x0000000000027941 */ /* 0x000fea0003800000 */
.L_x_43441:
        /* <DEDUP_REMOVED lines=11> */
.L_x_43445:
        /* <DEDUP_REMOVED lines=12> */
.L_x_43448:
[----:B--2---:R-:W-:-:S07]  /*176f0*/  MOV R2, R36 ;  /* 0x0000002400027202 */ /* 0x004fce0000000f00 */
.L_x_43449:
[----:B------:R-:W-:Y:S05]  /*17700*/  BSYNC B2 ;  /* 0x0000000000027941 */ /* 0x000fea0003800000 */
.L_x_43447:
        /* <DEDUP_REMOVED lines=16> */
.L_x_43453:
[----:B------:R-:W-:Y:S05]  /*17810*/  BSYNC B3 ;  /* 0x0000000000037941 */ /* 0x000fea0003800000 */
.L_x_43452:
        /* <DEDUP_REMOVED lines=43> */
.L_x_43451:
[----:B------:R-:W-:Y:S05]  /*17ad0*/  BSYNC B2 ;  /* 0x0000000000027941 */ /* 0x000fea0003800000 */
.L_x_43450:
        /* <DEDUP_REMOVED lines=8> */
.L_x_43446:
        /* <DEDUP_REMOVED lines=12> */
.L_x_43455:
[----:B------:R-:W-:-:S07]  /*17c20*/  IMAD.MOV.U32 R164, RZ, RZ, R36 ;  /* 0x000000ffffa47224 */ /* 0x000fce00078e0024 */
.L_x_43456:
[----:B------:R-:W-:Y:S05]  /*17c30*/  BSYNC B2 ;  /* 0x0000000000027941 */ /* 0x000fea0003800000 */
.L_x_43454:
        /* <DEDUP_REMOVED lines=16> */
.L_x_43460:
[----:B------:R-:W-:Y:S05]  /*17d40*/  BSYNC B3 ;  /* 0x0000000000037941 */ /* 0x000fea0003800000 */
.L_x_43459:
        /* <DEDUP_REMOVED lines=43> */
.L_x_43458:
[----:B------:R-:W-:Y:S05]  /*18000*/  BSYNC B2 ;  /* 0x0000000000027941 */ /* 0x000fea0003800000 */
.L_x_43457:
        /* <DEDUP_REMOVED lines=11> */
.L_x_43461:
        /* <DEDUP_REMOVED lines=12> */
.L_x_43464:
[----:B--2---:R-:W-:-:S07]  /*18180*/  MOV R0, R36 ;  /* 0x0000002400007202 */ /* 0x004fce0000000f00 */
.L_x_43465:
[----:B------:R-:W-:Y:S05]  /*18190*/  BSYNC B2 ;  /* 0x0000000000027941 */ /* 0x000fea0003800000 */
.L_x_43463:
        /* <DEDUP_REMOVED lines=16> */
.L_x_43469:
[----:B------:R-:W-:Y:S05]  /*182a0*/  BSYNC B3 ;  /* 0x0000000000037941 */ /* 0x000fea0003800000 */
.L_x_43468:
        /* <DEDUP_REMOVED lines=43> */
.L_x_43467:
[----:B------:R-:W-:Y:S05]  /*18560*/  BSYNC B2 ;  /* 0x0000000000027941 */ /* 0x000fea0003800000 */
.L_x_43466:
        /* <DEDUP_REMOVED lines=9> */
.L_x_43462:
        /* <DEDUP_REMOVED lines=27> */
.L_x_43470:
[----:B------:R-:W-:-:S07]  /*187b0*/  VIADD R116, R116, 0x20 ;  /* 0x0000002074747836 */ /* 0x000fce0000000000 */
.L_x_43405:
[----:B------:R-:W-:Y:S05]  /*187c0*/  BSYNC B1 ;  /* 0x0000000000017941 */ /* 0x000fea0003800000 */
.L_x_43404:
        /* <DEDUP_REMOVED lines=29> */
.L_x_43474:
[----:B------:R-:W-:-:S07]  /*189a0*/  MOV R135, R36 ;  /* 0x0000002400877202 */ /* 0x000fce0000000f00 */
.L_x_43475:
[----:B------:R-:W-:Y:S05]  /*189b0*/  BSYNC B2 ;  /* 0x0000000000027941 */ /* 0x000fea0003800000 */
.L_x_43473:
        /* <DEDUP_REMOVED lines=16> */
.L_x_43479:
[----:B------:R-:W-:Y:S05]  /*18ac0*/  BSYNC B3 ;  /* 0x0000000000037941 */ /* 0x000fea0003800000 */
.L_x_43478:
        /* <DEDUP_REMOVED lines=43> */
.L_x_43477:
[----:B------:R-:W-:Y:S05]  /*18d80*/  BSYNC B2 ;  /* 0x0000000000027941 */ /* 0x000fea0003800000 */
.L_x_43476:
        /* <DEDUP_REMOVED lines=18> */
.L_x_43480:
        /* <DEDUP_REMOVED lines=12> */
.L_x_43483:
[----:B------:R-:W-:-:S07]  /*18f70*/  IMAD.MOV.U32 R4, RZ, RZ, R36 ;  /* 0x000000ffff047224 */ /* 0x000fce00078e0024 */
.L_x_43484:
[----:B------:R-:W-:Y:S05]  /*18f80*/  BSYNC B2 ;  /* 0x0000000000027941 */ /* 0x000fea0003800000 */
.L_x_43482:
        /* <DEDUP_REMOVED lines=16> */
.L_x_43488:
[----:B------:R-:W-:Y:S05]  /*19090*/  BSYNC B3 ;  /* 0x0000000000037941 */ /* 0x000fea0003800000 */
.L_x_43487:
        /* <DEDUP_REMOVED lines=43> */
.L_x_43486:
[----:B------:R-:W-:Y:S05]  /*19350*/  BSYNC B2 ;  /* 0x0000000000027941 */ /* 0x000fea0003800000 */
.L_x_43485:
        /* <DEDUP_REMOVED lines=8> */
.L_x_43481:
        /* <DEDUP_REMOVED lines=12> */
.L_x_43490:
[----:B------:R-:W-:-:S07]  /*194a0*/  IMAD.MOV.U32 R164, RZ, RZ, R36 ;  /* 0x000000ffffa47224 */ /* 0x000fce00078e0024 */
.L_x_43491:
[----:B------:R-:W-:Y:S05]  /*194b0*/  BSYNC B2 ;  /* 0x0000000000027941 */ /* 0x000fea0003800000 */
.L_x_43489:
        /* <DEDUP_REMOVED lines=16> */
.L_x_43495:
[----:B------:R-:W-:Y:S05]  /*195c0*/  BSYNC B3 ;  /* 0x0000000000037941 */ /* 0x000fea0003800000 */
.L_x_43494:
        /* <DEDUP_REMOVED lines=43> */
.L_x_43493:
[----:B------:R-:W-:Y:S05]  /*19880*/  BSYNC B2 ;  /* 0x0000000000027941 */ /* 0x000fea0003800000 */
.L_x_43492:
        /* <DEDUP_REMOVED lines=11> */
.L_x_43496:
        /* <DEDUP_REMOVED lines=12> */
.L_x_43499:
[----:B--2---:R-:W-:-:S07]  /*19a00*/  IMAD.MOV.U32 R3, RZ, RZ, R36 ;  /* 0x000000ffff037224 */ /* 0x004fce00078e0024 */
.L_x_43500:
[----:B------:R-:W-:Y:S05]  /*19a10*/  BSYNC B2 ;  /* 0x0000000000027941 */ /* 0x000fea0003800000 */
.L_x_43498:
        /* <DEDUP_REMOVED lines=16> */
.L_x_43504:
[----:B------:R-:W-:Y:S05]  /*19b20*/  BSYNC B3 ;  /* 0x0000000000037941 */ /* 0x000fea0003800000 */
.L_x_43503:
        /* <DEDUP_REMOVED lines=43> */
.L_x_43502:
[----:B------:R-:W-:Y:S05]  /*19de0*/  BSYNC B2 ;  /* 0x0000000000027941 */ /* 0x000fea0003800000 */
.L_x_43501:
        /* <DEDUP_REMOVED lines=8> */
.L_x_43497:
        /* <DEDUP_REMOVED lines=12> */
.L_x_43506:
[----:B------:R-:W-:-:S07]  /*19f30*/  IMAD.MOV.U32 R164, RZ, RZ, R36 ;  /* 0x000000ffffa47224 */ /* 0x000fce00078e0024 */
.L_x_43507:
[----:B------:R-:W-:Y:S05]  /*19f40*/  BSYNC B2 ;  /* 0x0000000000027941 */ /* 0x000fea0003800000 */
.L_x_43505:
        /* <DEDUP_REMOVED lines=16> */
.L_x_43511:
[----:B------:R-:W-:Y:S05]  /*1a050*/  BSYNC B3 ;  /* 0x0000000000037941 */ /* 0x000fea0003800000 */
.L_x_43510:
        /* <DEDUP_REMOVED lines=43> */
.L_x_43509:
[----:B------:R-:W-:Y:S05]  /*1a310*/  BSYNC B2 ;  /* 0x0000000000027941 */ /* 0x000fea0003800000 */
.L_x_43508:
        /* <DEDUP_REMOVED lines=11> */
.L_x_43512:
        /* <DEDUP_REMOVED lines=12> */
.L_x_43515:
[----:B--2---:R-:W-:-:S07]  /*1a490*/  IMAD.MOV.U32 R2, RZ, RZ, R36 ;  /* 0x000000ffff027224 */ /* 0x004fce00078e0024 */
.L_x_43516:
[----:B------:R-:W-:Y:S05]  /*1a4a0*/  BSYNC B2 ;  /* 0x0000000000027941 */ /* 0x000fea0003800000 */
.L_x_43514:
        /* <DEDUP_REMOVED lines=16> */
.L_x_43520:
[----:B------:R-:W-:Y:S05]  /*1a5b0*/  BSYNC B3 ;  /* 0x0000000000037941 */ /* 0x000fea0003800000 */
.L_x_43519:
        /* <DEDUP_REMOVED lines=43> */
.L_x_43518:
[----:B------:R-:W-:Y:S05]  /*1a870*/  BSYNC B2 ;  /* 0x0000000000027941 */ /* 0x000fea0003800000 */
.L_x_43517:
        /* <DEDUP_REMOVED lines=8> */
.L_x_43513:
        /* <DEDUP_REMOVED lines=12> */
.L_x_43522:
[----:B------:R-:W-:-:S07]  /*1a9c0*/  IMAD.MOV.U32 R164, RZ, RZ, R36 ;  /* 0x000000ffffa47224 */ /* 0x000fce00078e0024 */
.L_x_43523:
[----:B------:R-:W-:Y:S05]  /*1a9d0*/  BSYNC B2 ;  /* 0x0000000000027941 */ /* 0x000fea0003800000 */
.L_x_43521:
        /* <DEDUP_REMOVED lines=16> */
.L_x_43527:
[----:B------:R-:W-:Y:S05]  /*1aae0*/  BSYNC B3 ;  /* 0x0000000000037941 */ /* 0x000fea0003800000 */
.L_x_43526:
        /* <DEDUP_REMOVED lines=43> */
.L_x_43525:
[----:B------:R-:W-:Y:S05]  /*1ada0*/  BSYNC B2 ;  /* 0x0000000000027941 */ /* 0x000fea0003800000 */
.L_x_43524:
        /* <DEDUP_REMOVED lines=11> */
.L_x_43528:
        /* <DEDUP_REMOVED lines=12> */
.L_x_43531:
[----:B--2---:R-:W-:-:S07]  /*1af20*/  IMAD.MOV.U32 R0, RZ, RZ, R36 ;  /* 0x000000ffff007224 */ /* 0x004fce00078e0024 */
.L_x_43532:
[----:B------:R-:W-:Y:S05]  /*1af30*/  BSYNC B2 ;  /* 0x0000000000027941 */ /* 0x000fea0003800000 */
.L_x_43530:
        /* <DEDUP_REMOVED lines=16> */
.L_x_43536:
[----:B------:R-:W-:Y:S05]  /*1b040*/  BSYNC B3 ;  /* 0x0000000000037941 */ /* 0x000fea0003800000 */
.L_x_43535:
        /* <DEDUP_REMOVED lines=43> */
.L_x_43534:
[----:B------:R-:W-:Y:S05]  /*1b300*/  BSYNC B2 ;  /* 0x0000000000027941 */ /* 0x000fea0003800000 */
.L_x_43533:
        /* <DEDUP_REMOVED lines=9> */
.L_x_43529:
        /* <DEDUP_REMOVED lines=27> */
.L_x_43537:
[----:B------:R-:W-:-:S07]  /*1b550*/  IADD3 R116, R116, 0x20, RZ ;  /* 0x0000002074747810 */ /* 0x000fce0007ffe0ff */
.L_x_43472:
[----:B------:R-:W-:Y:S05]  /*1b560*/  BSYNC B1 ;  /* 0x0000000000017941 */ /* 0x000fea0003800000 */
.L_x_43471:
        /* <DEDUP_REMOVED lines=29> */
.L_x_43541:
[----:B------:R-:W-:-:S07]  /*1b740*/  IMAD.MOV.U32 R135, RZ, RZ, R36 ;  /* 0x000000ffff877224 */ /* 0x000fce00078e0024 */
.L_x_43542:
[----:B------:R-:W-:Y:S05]  /*1b750*/  BSYNC B2 ;  /* 0x0000000000027941 */ /* 0x000fea0003800000 */
.L_x_43540:
        /* <DEDUP_REMOVED lines=16> */
.L_x_43546:
[----:B------:R-:W-:Y:S05]  /*1b860*/  BSYNC B3 ;  /* 0x0000000000037941 */ /* 0x000fea0003800000 */
.L_x_43545:
        /* <DEDUP_REMOVED lines=43> */
.L_x_43544:
[----:B------:R-:W-:Y:S05]  /*1bb20*/  BSYNC B2 ;  /* 0x0000000000027941 */ /* 0x000fea0003800000 */
.L_x_43543:
        /* <DEDUP_REMOVED lines=18> */
.L_x_43547:
        /* <DEDUP_REMOVED lines=12> */
.L_x_43550:
[----:B------:R-:W-:-:S07]  /*1bd10*/  IMAD.MOV.U32 R4, RZ, RZ, R36 ;  /* 0x000000ffff047224 */ /* 0x000fce00078e0024 */
.L_x_43551:
[----:B------:R-:W-:Y:S05]  /*1bd20*/  BSYNC B2 ;  /* 0x0000000000027941 */ /* 0x000fea0003800000 */
.L_x_43549:
        /* <DEDUP_REMOVED lines=16> */
.L_x_43555:
[----:B------:R-:W-:Y:S05]  /*1be30*/  BSYNC B3 ;  /* 0x0000000000037941 */ /* 0x000fea0003800000 */
.L_x_43554:
        /* <DEDUP_REMOVED lines=43> */
.L_x_43553:
[----:B------:R-:W-:Y:S05]  /*1c0f0*/  BSYNC B2 ;  /* 0x0000000000027941 */ /* 0x000fea0003800000 */
.L_x_43552:
        /* <DEDUP_REMOVED lines=8> */
.L_x_43548:
        /* <DEDUP_REMOVED lines=12> */
.L_x_43557:
[----:B------:R-:W-:-:S07]  /*1c240*/  MOV R164, R36 ;  /* 0x0000002400a47202 */ /* 0x000fce0000000f00 */
.L_x_43558:
[----:B------:R-:W-:Y:S05]  /*1c250*/  BSYNC B2 ;  /* 0x0000000000027941 */ /* 0x000fea0003800000 */
.L_x_43556:
        /* <DEDUP_REMOVED lines=16> */
.L_x_43562:
[----:B------:R-:W-:Y:S05]  /*1c360*/  BSYNC B3 ;  /* 0x0000000000037941 */ /* 0x000fea0003800000 */
.L_x_43561:
        /* <DEDUP_REMOVED lines=43> */
.L_x_43560:
[----:B------:R-:W-:Y:S05]  /*1c620*/  BSYNC B2 ;  /* 0x0000000000027941 */ /* 0x000fea0003800000 */
.L_x_43559:
        /* <DEDUP_REMOVED lines=11> */
.L_x_43563:
        /* <DEDUP_REMOVED lines=12> */
.L_x_43566:
[----:B--2---:R-:W-:-:S07]  /*1c7a0*/  IMAD.MOV.U32 R3, RZ, RZ, R36 ;  /* 0x000000ffff037224 */ /* 0x004fce00078e0024 */
.L_x_43567:
[----:B------:R-:W-:Y:S05]  /*1c7b0*/  BSYNC B2 ;  /* 0x0000000000027941 */ /* 0x000fea0003800000 */
.L_x_43565:
        /* <DEDUP_REMOVED lines=16> */
.L_x_43571:
[----:B------:R-:W-:Y:S05]  /*1c8c0*/  BSYNC B3 ;  /* 0x0000000000037941 */ /* 0x000fea0003800000 */
.L_x_43570:
        /* <DEDUP_REMOVED lines=43> */
.L_x_43569:
[----:B------:R-:W-:Y:S05]  /*1cb80*/  BSYNC B2 ;  /* 0x0000000000027941 */ /* 0x000fea0003800000 */
.L_x_43568:
        /* <DEDUP_REMOVED lines=8> */
.L_x_43564:
        /* <DEDUP_REMOVED lines=12> */
.L_x_43573:
[----:B------:R-:W-:-:S07]  /*1ccd0*/  MOV R164, R36 ;  /* 0x0000002400a47202 */ /* 0x000fce0000000f00 */
.L_x_43574:
[----:B------:R-:W-:Y:S05]  /*1cce0*/  BSYNC B2 ;  /* 0x0000000000027941 */ /* 0x000fea0003800000 */
.L_x_43572:
        /* <DEDUP_REMOVED lines=16> */
.L_x_43578:
[----:B------:R-:W-:Y:S05]  /*1cdf0*/  BSYNC B3 ;  /* 0x0000000000037941 */ /* 0x000fea0003800000 */
.L_x_43577:
        /* <DEDUP_REMOVED lines=43> */
.L_x_43576:
[----:B------:R-:W-:Y:S05]  /*1d0b0*/  BSYNC B2 ;  /* 0x0000000000027941 */ /* 0x000fea0003800000 */
.L_x_43575:
        /* <DEDUP_REMOVED lines=11> */
.L_x_43579:
        /* <DEDUP_REMOVED lines=12> */
.L_x_43582:
[----:B--2---:R-:W-:-:S07]  /*1d230*/  IMAD.MOV.U32 R2, RZ, RZ, R36 ;  /* 0x000000ffff027224 */ /* 0x004fce00078e0024 */
.L_x_43583:
[----:B------:R-:W-:Y:S05]  /*1d240*/  BSYNC B2 ;  /* 0x0000000000027941 */ /* 0x000fea0003800000 */
.L_x_43581:
        /* <DEDUP_REMOVED lines=16> */
.L_x_43587:
[----:B------:R-:W-:Y:S05]  /*1d350*/  BSYNC B3 ;  /* 0x0000000000037941 */ /* 0x000fea0003800000 */
.L_x_43586:
        /* <DEDUP_REMOVED lines=43> */
.L_x_43585:
[----:B------:R-:W-:Y:S05]  /*1d610*/  BSYNC B2 ;  /* 0x0000000000027941 */ /* 0x000fea0003800000 */
.L_x_43584:
        /* <DEDUP_REMOVED lines=8> */
.L_x_43580:
        /* <DEDUP_REMOVED lines=12> */
.L_x_43589:
[----:B------:R-:W-:-:S07]  /*1d760*/  MOV R164, R36 ;  /* 0x0000002400a47202 */ /* 0x000fce0000000f00 */
.L_x_43590:
[----:B------:R-:W-:Y:S05]  /*1d770*/  BSYNC B2 ;  /* 0x0000000000027941 */ /* 0x000fea0003800000 */
.L_x_43588:
        /* <DEDUP_REMOVED lines=16> */
.L_x_43594:
[----:B------:R-:W-:Y:S05]  /*1d880*/  BSYNC B3 ;  /* 0x0000000000037941 */ /* 0x000fea0003800000 */
.L_x_43593:
        /* <DEDUP_REMOVED lines=43> */
.L_x_43592:
[----:B------:R-:W-:Y:S05]  /*1db40*/  BSYNC B2 ;  /* 0x0000000000027941 */ /* 0x000fea0003800000 */
.L_x_43591:
        /* <DEDUP_REMOVED lines=11> */
.L_x_43595:
        /* <DEDUP_REMOVED lines=12> */
.L_x_43598:
[----:B--2---:R-:W-:-:S07]  /*1dcc0*/  IMAD.MOV.U32 R0, RZ, RZ, R36 ;  /* 0x000000ffff007224 */ /* 0x004fce00078e0024 */
.L_x_43599:
[----:B------:R-:W-:Y:S05]  /*1dcd0*/  BSYNC B2 ;  /* 0x0000000000027941 */ /* 0x000fea0003800000 */
.L_x_43597:
        /* <DEDUP_REMOVED lines=16> */
.L_x_43603:
[----:B------:R-:W-:Y:S05]  /*1dde0*/  BSYNC B3 ;  /* 0x0000000000037941 */ /* 0x000fea0003800000 */
.L_x_43602:
        /* <DEDUP_REMOVED lines=43> */
.L_x_43601:
[----:B------:R-:W-:Y:S05]  /*1e0a0*/  BSYNC B2 ;  /* 0x0000000000027941 */ /* 0x000fea0003800000 */
.L_x_43600:
        /* <DEDUP_REMOVED lines=9> */
.L_x_43596:
        /* <DEDUP_REMOVED lines=27> */
.L_x_43604:
[----:B------:R-:W-:-:S07]  /*1e2f0*/  VIADD R116, R116, 0x20 ;  /* 0x0000002074747836 */ /* 0x000fce0000000000 */
.L_x_43539:
[----:B------:R-:W-:Y:S05]  /*1e300*/  BSYNC B1 ;  /* 0x0000000000017941 */ /* 0x000fea0003800000 */
.L_x_43538:
        /* <DEDUP_REMOVED lines=29> */
.L_x_43608:
[----:B------:R-:W-:-:S07]  /*1e4e0*/  IMAD.MOV.U32 R135, RZ, RZ, R36 ;  /* 0x000000ffff877224 */ /* 0x000fce00078e0024 */
.L_x_43609:
[----:B------:R-:W-:Y:S05]  /*1e4f0*/  BSYNC B2 ;  /* 0x0000000000027941 */ /* 0x000fea0003800000 */
.L_x_43607:
        /* <DEDUP_REMOVED lines=16> */
.L_x_43613:
[----:B------:R-:W-:Y:S05]  /*1e600*/  BSYNC B3 ;  /* 0x0000000000037941 */ /* 0x000fea0003800000 */
.L_x_43612:
        /* <DEDUP_REMOVED lines=43> */
.L_x_43611:
[----:B------:R-:W-:Y:S05]  /*1e8c0*/  BSYNC B2 ;  /* 0x0000000000027941 */ /* 0x000fea0003800000 */
.L_x_43610:
        /* <DEDUP_REMOVED lines=18> */
.L_x_43614:
        /* <DEDUP_REMOVED lines=12> */
.L_x_43617:
[----:B------:R-:W-:-:S07]  /*1eab0*/  MOV R4, R36 ;  /* 0x0000002400047202 */ /* 0x000fce0000000f00 */
.L_x_43618:
[----:B------:R-:W-:Y:S05]  /*1eac0*/  BSYNC B2 ;  /* 0x0000000000027941 */ /* 0x000fea0003800000 */
.L_x_43616:
        /* <DEDUP_REMOVED lines=16> */
.L_x_43622:
[----:B------:R-:W-:Y:S05]  /*1ebd0*/  BSYNC B3 ;  /* 0x0000000000037941 */ /* 0x000fea0003800000 */
.L_x_43621:
        /* <DEDUP_REMOVED lines=43> */
.L_x_43620:
[----:B------:R-:W-:Y:S05]  /*1ee90*/  BSYNC B2 ;  /* 0x0000000000027941 */ /* 0x000fea0003800000 */
.L_x_43619:
        /* <DEDUP_REMOVED lines=8> */
.L_x_43615:
        /* <DEDUP_REMOVED lines=12> */
.L_x_43624:
[----:B------:R-:W-:-:S07]  /*1efe0*/  IMAD.MOV.U32 R164, RZ, RZ, R36 ;  /* 0x000000ffffa47224 */ /* 0x000fce00078e0024 */
.L_x_43625:
[----:B------:R-:W-:Y:S05]  /*1eff0*/  BSYNC B2 ;  /* 0x0000000000027941 */ /* 0x000fea0003800000 */
.L_x_43623:
        /* <DEDUP_REMOVED lines=16> */
.L_x_43629:
[----:B------:R-:W-:Y:S05]  /*1f100*/  BSYNC B3 ;  /* 0x0000000000037941 */ /* 0x000fea0003800000 */
.L_x_43628:
        /* <DEDUP_REMOVED lines=43> */
.L_x_43627:
[----:B------:R-:W-:Y:S05]  /*1f3c0*/  BSYNC B2 ;  /* 0x0000000000027941 */ /* 0x000fea0003800000 */
.L_x_43626:
        /* <DEDUP_REMOVED lines=11> */
.L_x_43630:
        /* <DEDUP_REMOVED lines=12> */
.L_x_43633:
[----:B--2---:R-:W-:-:S07]  /*1f540*/  MOV R3, R36 ;  /* 0x0000002400037202 */ /* 0x004fce0000000f00 */
.L_x_43634:
[----:B------:R-:W-:Y:S05]  /*1f550*/  BSYNC B2 ;  /* 0x0000000000027941 */ /* 0x000fea0003800000 */
.L_x_43632:
        /* <DEDUP_REMOVED lines=16> */
.L_x_43638:
[----:B------:R-:W-:Y:S05]  /*1f660*/  BSYNC B3 ;  /* 0x0000000000037941 */ /* 0x000fea0003800000 */
.L_x_43637:
        /* <DEDUP_REMOVED lines=43> */
.L_x_43636:
[----:B------:R-:W-:Y:S05]  /*1f920*/  BSYNC B2 ;  /* 0x0000000000027941 */ /* 0x000fea0003800000 */
.L_x_43635:
        /* <DEDUP_REMOVED lines=8> */
.L_x_43631:
        /* <DEDUP_REMOVED lines=12> */
.L_x_43640:
[----:B------:R-:W-:-:S07]  /*1fa70*/  IMAD.MOV.U32 R164, RZ, RZ, R36 ;  /* 0x000000ffffa47224 */ /* 0x000fce00078e0024 */
.L_x_43641:
[----:B------:R-:W-:Y:S05]  /*1fa80*/  BSYNC B2 ;  /* 0x0000000000027941 */ /* 0x000fea0003800000 */
.L_x_43639:
        /* <DEDUP_REMOVED lines=16> */
.L_x_43645:
[----:B------:R-:W-:Y:S05]  /*1fb90*/  BSYNC B3 ;  /* 0x0000000000037941 */ /* 0x000fea0003800000 */
.L_x_43644:
        /* <DEDUP_REMOVED lines=43> */
.L_x_43643:
[----:B------:R-:W-:Y:S05]  /*1fe50*/  BSYNC B2 ;  /* 0x0000000000027941 */ /* 0x000fea0003800000 */
.L_x_43642:
        /* <DEDUP_REMOVED lines=11> */
.L_x_43646:
        /* <DEDUP_REMOVED lines=12> */
.L_x_43649:
[----:B--2---:R-:W-:-:S07]  /*1ffd0*/  MOV R2, R36 ;  /* 0x0000002400027202 */ /* 0x004fce0000000f00 */
.L_x_43650:
[----:B------:R-:W-:Y:S05]  /*1ffe0*/  BSYNC B2 ;  /* 0x0000000000027941 */ /* 0x000fea0003800000 */
.L_x_43648:
        /* <DEDUP_REMOVED lines=16> */
.L_x_43654:
[----:B------:R-:W-:Y:S05]  /*200f0*/  BSYNC B3 ;  /* 0x0000000000037941 */ /* 0x000fea0003800000 */
.L_x_43653:
        /* <DEDUP_REMOVED lines=43> */
.L_x_43652:
[----:B------:R-:W-:Y:S05]  /*203b0*/  BSYNC B2 ;  /* 0x0000000000027941 */ /* 0x000fea0003800000 */
.L_x_43651:
        /* <DEDUP_REMOVED lines=8> */
.L_x_43647:
        /* <DEDUP_REMOVED lines=12> */
.L_x_43656:
[----:B------:R-:W-:-:S07]  /*20500*/  IMAD.MOV.U32 R164, RZ, RZ, R36 ;  /* 0x000000ffffa47224 */ /* 0x000fce00078e0024 */
.L_x_43657:
[----:B------:R-:W-:Y:S05]  /*20510*/  BSYNC B2 ;  /* 0x0000000000027941 */ /* 0x000fea0003800000 */
.L_x_43655:
        /* <DEDUP_REMOVED lines=16> */
.L_x_43661:
[----:B------:R-:W-:Y:S05]  /*20620*/  BSYNC B3 ;  /* 0x0000000000037941 */ /* 0x000fea0003800000 */
.L_x_43660:
        /* <DEDUP_REMOVED lines=43> */
.L_x_43659:
[----:B------:R-:W-:Y:S05]  /*208e0*/  BSYNC B2 ;  /* 0x0000000000027941 */ /* 0x000fea0003800000 */
.L_x_43658:
        /* <DEDUP_REMOVED lines=11> */
.L_x_43662:
        /* <DEDUP_REMOVED lines=12> */
.L_x_43665:
[----:B--2---:R-:W-:-:S07]  /*20a60*/  MOV R0, R36 ;  /* 0x0000002400007202 */ /* 0x004fce0000000f00 */
.L_x_43666:
[----:B------:R-:W-:Y:S05]  /*20a70*/  BSYNC B2 ;  /* 0x0000000000027941 */ /* 0x000fea0003800000 */
.L_x_43664:
        /* <DEDUP_REMOVED lines=16> */
.L_x_43670:
[----:B------:R-:W-:Y:S05]  /*20b80*/  BSYNC B3 ;  /* 0x0000000000037941 */ /* 0x000fea0003800000 */
.L_x_43669:
        /* <DEDUP_REMOVED lines=43> */
.L_x_43668:
[----:B------:R-:W-:Y:S05]  /*20e40*/  BSYNC B2 ;  /* 0x0000000000027941 */ /* 0x000fea0003800000 */
.L_x_43667:
        /* <DEDUP_REMOVED lines=9> */
.L_x_43663:
        /* <DEDUP_REMOVED lines=27> */
.L_x_43671:
[----:B------:R-:W-:-:S07]  /*21090*/  VIADD R116, R116, 0x20 ;  /* 0x0000002074747836 */ /* 0x000fce0000000000 */
.L_x_43606:
[----:B------:R-:W-:Y:S05]  /*210a0*/  BSYNC B1 ;  /* 0x0000000000017941 */ /* 0x000fea0003800000 */
.L_x_43605:
        /* <DEDUP_REMOVED lines=29> */
.L_x_43675:
[----:B------:R-:W-:-:S07]  /*21280*/  MOV R135, R36 ;  /* 0x0000002400877202 */ /* 0x000fce0000000f00 */
.L_x_43676:
[----:B------:R-:W-:Y:S05]  /*21290*/  BSYNC B2 ;  /* 0x0000000000027941 */ /* 0x000fea0003800000 */
.L_x_43674:
        /* <DEDUP_REMOVED lines=16> */
.L_x_43680:
[----:B------:R-:W-:Y:S05]  /*213a0*/  BSYNC B3 ;  /* 0x0000000000037941 */ /* 0x000fea0003800000 */
.L_x_43679:
        /* <DEDUP_REMOVED lines=43> */
.L_x_43678:
[----:B------:R-:W-:Y:S05]  /*21660*/  BSYNC B2 ;  /* 0x0000000000027941 */ /* 0x000fea0003800000 */
.L_x_43677:
        /* <DEDUP_REMOVED lines=18> */
.L_x_43681:
        /* <DEDUP_REMOVED lines=12> */
.L_x_43684:
[----:B------:R-:W-:-:S07]  /*21850*/  IMAD.MOV.U32 R4, RZ, RZ, R36 ;  /* 0x000000ffff047224 */ /* 0x000fce00078e0024 */
.L_x_43685:
[----:B------:R-:W-:Y:S05]  /*21860*/  BSYNC B2 ;  /* 0x0000000000027941 */ /* 0x000fea0003800000 */
.L_x_43683:
        /* <DEDUP_REMOVED lines=16> */
.L_x_43689:
[----:B------:R-:W-:Y:S05]  /*21970*/  BSYNC B3 ;  /* 0x0000000000037941 */ /* 0x000fea0003800000 */
.L_x_43688:
        /* <DEDUP_REMOVED lines=43> */
.L_x_43687:
[----:B------:R-:W-:Y:S05]  /*21c30*/  BSYNC B2 ;  /* 0x0000000000027941 */ /* 0x000fea0003800000 */
.L_x_43686:
        /* <DEDUP_REMOVED lines=8> */
.L_x_43682:
        /* <DEDUP_REMOVED lines=12> */
.L_x_43691:
[----:B------:R-:W-:-:S07]  /*21d80*/  IMAD.MOV.U32 R164, RZ, RZ, R36 ;  /* 0x000000ffffa47224 */ /* 0x000fce00078e0024 */
.L_x_43692:
[----:B------:R-:W-:Y:S05]  /*21d90*/  BSYNC B2 ;  /* 0x0000000000027941 */ /* 0x000fea0003800000 */
.L_x_43690:
        /* <DEDUP_REMOVED lines=16> */
.L_x_43696:
[----:B------:R-:W-:Y:S05]  /*21ea0*/  BSYNC B3 ;  /* 0x0000000000037941 */ /* 0x000fea0003800000 */
.L_x_43695:
        /* <DEDUP_REMOVED lines=43> */
.L_x_43694:
[----:B------:R-:W-:Y:S05]  /*22160*/  BSYNC B2 ;  /* 0x0000000000027941 */ /* 0x000fea0003800000 */
.L_x_43693:
        /* <DEDUP_REMOVED lines=11> */
.L_x_43697:
        /* <DEDUP_REMOVED lines=12> */
.L_x_43700:
[----:B--2---:R-:W-:-:S07]  /*222e0*/  IMAD.MOV.U32 R3, RZ, RZ, R36 ;  /* 0x000000ffff037224 */ /* 0x004fce00078e0024 */
.L_x_43701:
[----:B------:R-:W-:Y:S05]  /*222f0*/  BSYNC B2 ;  /* 0x0000000000027941 */ /* 0x000fea0003800000 */
.L_x_43699:
        /* <DEDUP_REMOVED lines=16> */
.L_x_43705:
[----:B------:R-:W-:Y:S05]  /*22400*/  BSYNC B3 ;  /* 0x0000000000037941 */ /* 0x000fea0003800000 */
.L_x_43704:
        /* <DEDUP_REMOVED lines=43> */
.L_x_43703:
[----:B------:R-:W-:Y:S05]  /*226c0*/  BSYNC B2 ;  /* 0x0000000000027941 */ /* 0x000fea0003800000 */
.L_x_43702:
        /* <DEDUP_REMOVED lines=8> */
.L_x_43698:
        /* <DEDUP_REMOVED lines=12> */
.L_x_43707:
[----:B------:R-:W-:-:S07]  /*22810*/  IMAD.MOV.U32 R164, RZ, RZ, R36 ;  /* 0x000000ffffa47224 */ /* 0x000fce00078e0024 */
.L_x_43708:
[----:B------:R-:W-:Y:S05]  /*22820*/  BSYNC B2 ;  /* 0x0000000000027941 */ /* 0x000fea0003800000 */
.L_x_43706:
        /* <DEDUP_REMOVED lines=16> */
.L_x_43712:
[----:B------:R-:W-:Y:S05]  /*22930*/  BSYNC B3 ;  /* 0x0000000000037941 */ /* 0x000fea0003800000 */
.L_x_43711:
        /* <DEDUP_REMOVED lines=43> */
.L_x_43710:
[----:B------:R-:W-:Y:S05]  /*22bf0*/  BSYNC B2 ;  /* 0x0000000000027941 */ /* 0x000fea0003800000 */
.L_x_43709:
        /* <DEDUP_REMOVED lines=11> */
.L_x_43713:
        /* <DEDUP_REMOVED lines=12> */
.L_x_43716:
[----:B--2---:R-:W-:-:S07]  /*22d70*/  IMAD.MOV.U32 R2, RZ, RZ, R36 ;  /* 0x000000ffff027224 */ /* 0x004fce00078e0024 */
.L_x_43717:
[----:B------:R-:W-:Y:S05]  /*22d80*/  BSYNC B2 ;  /* 0x0000000000027941 */ /* 0x000fea0003800000 */
.L_x_43715:
        /* <DEDUP_REMOVED lines=16> */
.L_x_43721:
[----:B------:R-:W-:Y:S05]  /*22e90*/  BSYNC B3 ;  /* 0x0000000000037941 */ /* 0x000fea0003800000 */
.L_x_43720:
        /* <DEDUP_REMOVED lines=43> */
.L_x_43719:
[----:B------:R-:W-:Y:S05]  /*23150*/  BSYNC B2 ;  /* 0x0000000000027941 */ /* 0x000fea0003800000 */
.L_x_43718:
        /* <DEDUP_REMOVED lines=8> */
.L_x_43714:
        /* <DEDUP_REMOVED lines=12> */
.L_x_43723:
[----:B------:R-:W-:-:S07]  /*232a0*/  IMAD.MOV.U32 R164, RZ, RZ, R36 ;  /* 0x000000ffffa47224 */ /* 0x000fce00078e0024 */
.L_x_43724:
[----:B------:R-:W-:Y:S05]  /*232b0*/  BSYNC B2 ;  /* 0x0000000000027941 */ /* 0x000fea0003800000 */
.L_x_43722:
        /* <DEDUP_REMOVED lines=16> */
.L_x_43728:
[----:B------:R-:W-:Y:S05]  /*233c0*/  BSYNC B3 ;  /* 0x0000000000037941 */ /* 0x000fea0003800000 */
.L_x_43727:
        /* <DEDUP_REMOVED lines=43> */
.L_x_43726:
[----:B------:R-:W-:Y:S05]  /*23680*/  BSYNC B2 ;  /* 0x0000000000027941 */ /* 0x000fea0003800000 */
.L_x_43725:
        /* <DEDUP_REMOVED lines=11> */
.L_x_43729:
        /* <DEDUP_REMOVED lines=12> */
.L_x_43732:
[----:B--2---:R-:W-:-:S07]  /*23800*/  IMAD.MOV.U32 R0, RZ, RZ, R36 ;  /* 0x000000ffff007224 */ /* 0x004fce00078e0024 */
.L_x_43733:
[----:B------:R-:W-:Y:S05]  /*23810*/  BSYNC B2 ;  /* 0x0000000000027941 */ /* 0x000fea0003800000 */
.L_x_43731:
        /* <DEDUP_REMOVED lines=16> */
.L_x_43737:
[----:B------:R-:W-:Y:S05]  /*23920*/  BSYNC B3 ;  /* 0x0000000000037941 */ /* 0x000fea0003800000 */
.L_x_43736:
        /* <DEDUP_REMOVED lines=43> */
.L_x_43735:
[----:B------:R-:W-:Y:S05]  /*23be0*/  BSYNC B2 ;  /* 0x0000000000027941 */ /* 0x000fea0003800000 */
.L_x_43734:
        /* <DEDUP_REMOVED lines=9> */
.L_x_43730:
        /* <DEDUP_REMOVED lines=27> */
.L_x_43738:
[----:B------:R-:W-:-:S07]  /*23e30*/  IADD3 R116, R116, 0x20, RZ ;  /* 0x0000002074747810 */ /* 0x000fce0007ffe0ff */
.L_x_43673:
[----:B------:R-:W-:Y:S05]  /*23e40*/  BSYNC B1 ;  /* 0x0000000000017941 */ /* 0x000fea0003800000 */
.L_x_43672:
        /* <DEDUP_REMOVED lines=29> */
.L_x_43742:
[----:B------:R-:W-:-:S07]  /*24020*/  IMAD.MOV.U32 R135, RZ, RZ, R36 ;  /* 0x000000ffff877224 */ /* 0x000fce00078e0024 */
.L_x_43743:
[----:B------:R-:W-:Y:S05]  /*24030*/  BSYNC B2 ;  /* 0x0000000000027941 */ /* 0x000fea0003800000 */
.L_x_43741:
        /* <DEDUP_REMOVED lines=16> */
.L_x_43747:
[----:B------:R-:W-:Y:S05]  /*24140*/  BSYNC B3 ;  /* 0x0000000000037941 */ /* 0x000fea0003800000 */
.L_x_43746:
        /* <DEDUP_REMOVED lines=43> */
.L_x_43745:
[----:B------:R-:W-:Y:S05]  /*24400*/  BSYNC B2 ;  /* 0x0000000000027941 */ /* 0x000fea0003800000 */
.L_x_43744:
        /* <DEDUP_REMOVED lines=18> */
.L_x_43748:
        /* <DEDUP_REMOVED lines=12> */
.L_x_43751:
[----:B------:R-:W-:-:S07]  /*245f0*/  IMAD.MOV.U32 R4, RZ, RZ, R36 ;  /* 0x000000ffff047224 */ /* 0x000fce00078e0024 */
.L_x_43752:
[----:B------:R-:W-:Y:S05]  /*24600*/  BSYNC B2 ;  /* 0x0000000000027941 */ /* 0x000fea0003800000 */
.L_x_43750:
        /* <DEDUP_REMOVED lines=16> */
.L_x_43756:
[----:B------:R-:W-:Y:S05]  /*24710*/  BSYNC B3 ;  /* 0x0000000000037941 */ /* 0x000fea0003800000 */
.L_x_43755:
        /* <DEDUP_REMOVED lines=43> */
.L_x_43754:
[----:B------:R-:W-:Y:S05]  /*249d0*/  BSYNC B2 ;  /* 0x0000000000027941 */ /* 0x000fea0003800000 */
.L_x_43753:
        /* <DEDUP_REMOVED lines=8> */
.L_x_43749:
        /* <DEDUP_REMOVED lines=12> */
.L_x_43758:
[----:B------:R-:W-:-:S07]  /*24b20*/  MOV R164, R36 ;  /* 0x0000002400a47202 */ /* 0x000fce0000000f00 */
.L_x_43759:
[----:B------:R-:W-:Y:S05]  /*24b30*/  BSYNC B2 ;  /* 0x0000000000027941 */ /* 0x000fea0003800000 */
.L_x_43757:
        /* <DEDUP_REMOVED lines=16> */
.L_x_43763:
[----:B------:R-:W-:Y:S05]  /*24c40*/  BSYNC B3 ;  /* 0x0000000000037941 */ /* 0x000fea0003800000 */
.L_x_43762:
        /* <DEDUP_REMOVED lines=43> */
.L_x_43761:
[----:B------:R-:W-:Y:S05]  /*24f00*/  BSYNC B2 ;  /* 0x0000000000027941 */ /* 0x000fea0003800000 */
.L_x_43760:
        /* <DEDUP_REMOVED lines=11> */
.L_x_43764:
        /* <DEDUP_REMOVED lines=12> */
.L_x_43767:
[----:B--2---:R-:W-:-:S07]  /*25080*/  IMAD.MOV.U32 R3, RZ, RZ, R36 ;  /* 0x000000ffff037224 */ /* 0x004fce00078e0024 */
.L_x_43768:
[----:B------:R-:W-:Y:S05]  /*25090*/  BSYNC B2 ;  /* 0x0000000000027941 */ /* 0x000fea0003800000 */
.L_x_43766:
        /* <DEDUP_REMOVED lines=16> */
.L_x_43772:
[----:B------:R-:W-:Y:S05]  /*251a0*/  BSYNC B3 ;  /* 0x0000000000037941 */ /* 0x000fea0003800000 */
.L_x_43771:
        /* <DEDUP_REMOVED lines=43> */
.L_x_43770:
[----:B------:R-:W-:Y:S05]  /*25460*/  BSYNC B2 ;  /* 0x0000000000027941 */ /* 0x000fea0003800000 */
.L_x_43769:
        /* <DEDUP_REMOVED lines=8> */
.L_x_43765:
        /* <DEDUP_REMOVED lines=12> */
.L_x_43774:
[----:B------:R-:W-:-:S07]  /*255b0*/  MOV R164, R36 ;  /* 0x0000002400a47202 */ /* 0x000fce0000000f00 */
.L_x_43775:
[----:B------:R-:W-:Y:S05]  /*255c0*/  BSYNC B2 ;  /* 0x0000000000027941 */ /* 0x000fea0003800000 */
.L_x_43773:
        /* <DEDUP_REMOVED lines=16> */
.L_x_43779:
[----:B------:R-:W-:Y:S05]  /*256d0*/  BSYNC B3 ;  /* 0x0000000000037941 */ /* 0x000fea0003800000 */
.L_x_43778:
        /* <DEDUP_REMOVED lines=43> */
.L_x_43777:
[----:B------:R-:W-:Y:S05]  /*25990*/  BSYNC B2 ;  /* 0x0000000000027941 */ /* 0x000fea0003800000 */
.L_x_43776:
        /* <DEDUP_REMOVED lines=11> */
.L_x_43780:
        /* <DEDUP_REMOVED lines=12> */
.L_x_43783:
[----:B--2---:R-:W-:-:S07]  /*25b10*/  IMAD.MOV.U32 R2, RZ, RZ, R36 ;  /* 0x000000ffff027224 */ /* 0x004fce00078e0024 */
.L_x_43784:
[----:B------:R-:W-:Y:S05]  /*25b20*/  BSYNC B2 ;  /* 0x0000000000027941 */ /* 0x000fea0003800000 */
.L_x_43782:
        /* <DEDUP_REMOVED lines=16> */
.L_x_43788:
[----:B------:R-:W-:Y:S05]  /*25c30*/  BSYNC B3 ;  /* 0x0000000000037941 */ /* 0x000fea0003800000 */
.L_x_43787:
        /* <DEDUP_REMOVED lines=43> */
.L_x_43786:
[----:B------:R-:W-:Y:S05]  /*25ef0*/  BSYNC B2 ;  /* 0x0000000000027941 */ /* 0x000fea0003800000 */
.L_x_43785:
        /* <DEDUP_REMOVED lines=8> */
.L_x_43781:
        /* <DEDUP_REMOVED lines=12> */
.L_x_43790:
[----:B------:R-:W-:-:S07]  /*26040*/  MOV R164, R36 ;  /* 0x0000002400a47202 */ /* 0x000fce0000000f00 */
.L_x_43791:
[----:B------:R-:W-:Y:S05]  /*26050*/  BSYNC B2 ;  /* 0x0000000000027941 */ /* 0x000fea0003800000 */
.L_x_43789:
        /* <DEDUP_REMOVED lines=16> */
.L_x_43795:
[----:B------:R-:W-:Y:S05]  /*26160*/  BSYNC B3 ;  /* 0x0000000000037941 */ /* 0x000fea0003800000 */
.L_x_43794:
        /* <DEDUP_REMOVED lines=43> */
.L_x_43793:
[----:B------:R-:W-:Y:S05]  /*26420*/  BSYNC B2 ;  /* 0x0000000000027941 */ /* 0x000fea0003800000 */
.L_x_43792:
        /* <DEDUP_REMOVED lines=11> */
.L_x_43796:
        /* <DEDUP_REMOVED lines=12> */
.L_x_43799:
[----:B--2---:R-:W-:-:S07]  /*265a0*/  IMAD.MOV.U32 R0, RZ, RZ, R36 ;  /* 0x000000ffff007224 */ /* 0x004fce00078e0024 */
.L_x_43800:
[----:B------:R-:W-:Y:S05]  /*265b0*/  BSYNC B2 ;  /* 0x0000000000027941 */ /* 0x000fea0003800000 */
.L_x_43798:
        /* <DEDUP_REMOVED lines=16> */
.L_x_43804:
[----:B------:R-:W-:Y:S05]  /*266c0*/  BSYNC B3 ;  /* 0x0000000000037941 */ /* 0x000fea0003800000 */
.L_x_43803:
        /* <DEDUP_REMOVED lines=43> */
.L_x_43802:
[----:B------:R-:W-:Y:S05]  /*26980*/  BSYNC B2 ;  /* 0x0000000000027941 */ /* 0x000fea0003800000 */
.L_x_43801:
        /* <DEDUP_REMOVED lines=9> */
.L_x_43797:
        /* <DEDUP_REMOVED lines=27> */
.L_x_43805:
[----:B------:R-:W-:-:S07]  /*26bd0*/  VIADD R116, R116, 0x20 ;  /* 0x0000002074747836 */ /* 0x000fce0000000000 */
.L_x_43740:
[----:B------:R-:W-:Y:S05]  /*26be0*/  BSYNC B1 ;  /* 0x0000000000017941 */ /* 0x000fea0003800000 */
.L_x_43739:
        /* <DEDUP_REMOVED lines=29> */
.L_x_43809:
[----:B------:R-:W-:-:S07]  /*26dc0*/  IMAD.MOV.U32 R135, RZ, RZ, R36 ;  /* 0x000000ffff877224 */ /* 0x000fce00078e0024 */
.L_x_43810:
[----:B------:R-:W-:Y:S05]  /*26dd0*/  BSYNC B2 ;  /* 0x0000000000027941 */ /* 0x000fea0003800000 */
.L_x_43808:
        /* <DEDUP_REMOVED lines=16> */
.L_x_43814:
[----:B------:R-:W-:Y:S05]  /*26ee0*/  BSYNC B3 ;  /* 0x0000000000037941 */ /* 0x000fea0003800000 */
.L_x_43813:
        /* <DEDUP_REMOVED lines=43> */
.L_x_43812:
[----:B------:R-:W-:Y:S05]  /*271a0*/  BSYNC B2 ;  /* 0x0000000000027941 */ /* 0x000fea0003800000 */
.L_x_43811:
        /* <DEDUP_REMOVED lines=18> */
.L_x_43815:
        /* <DEDUP_REMOVED lines=12> */
.L_x_43818:
[----:B------:R-:W-:-:S07]  /*27390*/  MOV R4, R36 ;  /* 0x0000002400047202 */ /* 0x000fce0000000f00 */
.L_x_43819:
[----:B------:R-:W-:Y:S05]  /*273a0*/  BSYNC B2 ;  /* 0x0000000000027941 */ /* 0x000fea0003800000 */
.L_x_43817:
        /* <DEDUP_REMOVED lines=16> */
.L_x_43823:
[----:B------:R-:W-:Y:S05]  /*274b0*/  BSYNC B3 ;  /* 0x0000000000037941 */ /* 0x000fea0003800000 */
.L_x_43822:
        /* <DEDUP_REMOVED lines=43> */
.L_x_43821:
[----:B------:R-:W-:Y:S05]  /*27770*/  BSYNC B2 ;  /* 0x0000000000027941 */ /* 0x000fea0003800000 */
.L_x_43820:
        /* <DEDUP_REMOVED lines=8> */
.L_x_43816:
        /* <DEDUP_REMOVED lines=12> */
.L_x_43825:
[----:B------:R-:W-:-:S07]  /*278c0*/  IMAD.MOV.U32 R164, RZ, RZ, R36 ;  /* 0x000000ffffa47224 */ /* 0x000fce00078e0024 */
.L_x_43826:
[----:B------:R-:W-:Y:S05]  /*278d0*/  BSYNC B2 ;  /* 0x0000000000027941 */ /* 0x000fea0003800000 */
.L_x_43824:
        /* <DEDUP_REMOVED lines=16> */
.L_x_43830:
[----:B------:R-:W-:Y:S05]  /*279e0*/  BSYNC B3 ;  /* 0x0000000000037941 */ /* 0x000fea0003800000 */
.L_x_43829:
        /* <DEDUP_REMOVED lines=43> */
.L_x_43828:
[----:B------:R-:W-:Y:S05]  /*27ca0*/  BSYNC B2 ;  /* 0x0000000000027941 */ /* 0x000fea0003800000 */
.L_x_43827:
        /* <DEDUP_REMOVED lines=11> */
.L_x_43831:
        /* <DEDUP_REMOVED lines=12> */
.L_x_43834:
[----:B--2---:R-:W-:-:S07]  /*27e20*/  MOV R3, R36 ;  /* 0x0000002400037202 */ /* 0x004fce0000000f00 */
.L_x_43835:
[----:B------:R-:W-:Y:S05]  /*27e30*/  BSYNC B2 ;  /* 0x0000000000027941 */ /* 0x000fea0003800000 */
.L_x_43833:
        /* <DEDUP_REMOVED lines=16> */
.L_x_43839:
[----:B------:R-:W-:Y:S05]  /*27f40*/  BSYNC B3 ;  /* 0x0000000000037941 */ /* 0x000fea0003800000 */
.L_x_43838:
        /* <DEDUP_REMOVED lines=43> */
.L_x_43837:
[----:B------:R-:W-:Y:S05]  /*28200*/  BSYNC B2 ;  /* 0x0000000000027941 */ /* 0x000fea0003800000 */
.L_x_43836:
        /* <DEDUP_REMOVED lines=8> */
.L_x_43832:
        /* <DEDUP_REMOVED lines=12> */
.L_x_43841:
[----:B------:R-:W-:-:S07]  /*28350*/  IMAD.MOV.U32 R164, RZ, RZ, R36 ;  /* 0x000000ffffa47224 */ /* 0x000fce00078e0024 */
.L_x_43842:
[----:B------:R-:W-:Y:S05]  /*28360*/  BSYNC B2 ;  /* 0x0000000000027941 */ /* 0x000fea0003800000 */
.L_x_43840:
        /* <DEDUP_REMOVED lines=16> */
.L_x_43846:
[----:B------:R-:W-:Y:S05]  /*28470*/  BSYNC B3 ;  /* 0x0000000000037941 */ /* 0x000fea0003800000 */
.L_x_43845:
        /* <DEDUP_REMOVED lines=43> */
.L_x_43844:
[----:B------:R-:W-:Y:S05]  /*28730*/  BSYNC B2 ;  /* 0x0000000000027941 */ /* 0x000fea0003800000 */
.L_x_43843:
        /* <DEDUP_REMOVED lines=11> */
.L_x_43847:
        /* <DEDUP_REMOVED lines=12> */
.L_x_43850:
[----:B--2---:R-:W-:-:S07]  /*288b0*/  MOV R2, R36 ;  /* 0x0000002400027202 */ /* 0x004fce0000000f00 */
.L_x_43851:
[----:B------:R-:W-:Y:S05]  /*288c0*/  BSYNC B2 ;  /* 0x0000000000027941 */ /* 0x000fea0003800000 */
.L_x_43849:
        /* <DEDUP_REMOVED lines=16> */
.L_x_43855:
[----:B------:R-:W-:Y:S05]  /*289d0*/  BSYNC B3 ;  /* 0x0000000000037941 */ /* 0x000fea0003800000 */
.L_x_43854:
        /* <DEDUP_REMOVED lines=43> */
.L_x_43853:
[----:B------:R-:W-:Y:S05]  /*28c90*/  BSYNC B2 ;  /* 0x0000000000027941 */ /* 0x000fea0003800000 */
.L_x_43852:
        /* <DEDUP_REMOVED lines=8> */
.L_x_43848:
        /* <DEDUP_REMOVED lines=12> */
.L_x_43857:
[----:B------:R-:W-:-:S07]  /*28de0*/  IMAD.MOV.U32 R164, RZ, RZ, R36 ;  /* 0x000000ffffa47224 */ /* 0x000fce00078e0024 */
.L_x_43858:
[----:B------:R-:W-:Y:S05]  /*28df0*/  BSYNC B2 ;  /* 0x0000000000027941 */ /* 0x000fea0003800000 */
.L_x_43856:
        /* <DEDUP_REMOVED lines=16> */
.L_x_43862:
[----:B------:R-:W-:Y:S05]  /*28f00*/  BSYNC B3 ;  /* 0x0000000000037941 */ /* 0x000fea0003800000 */
.L_x_43861:
        /* <DEDUP_REMOVED lines=43> */
.L_x_43860:
[----:B------:R-:W-:Y:S05]  /*291c0*/  BSYNC B2 ;  /* 0x0000000000027941 */ /* 0x000fea0003800000 */
.L_x_43859:
        /* <DEDUP_REMOVED lines=11> */
.L_x_43863:
        /* <DEDUP_REMOVED lines=12> */
.L_x_43866:
[----:B--2---:R-:W-:-:S07]  /*29340*/  MOV R0, R36 ;  /* 0x0000002400007202 */ /* 0x004fce0000000f00 */
.L_x_43867:
[----:B------:R-:W-:Y:S05]  /*29350*/  BSYNC B2 ;  /* 0x0000000000027941 */ /* 0x000fea0003800000 */
.L_x_43865:
        /* <DEDUP_REMOVED lines=16> */
.L_x_43871:
[----:B------:R-:W-:Y:S05]  /*29460*/  BSYNC B3 ;  /* 0x0000000000037941 */ /* 0x000fea0003800000 */
.L_x_43870:
        /* <DEDUP_REMOVED lines=43> */
.L_x_43869:
[----:B------:R-:W-:Y:S05]  /*29720*/  BSYNC B2 ;  /* 0x0000000000027941 */ /* 0x000fea0003800000 */
.L_x_43868:
        /* <DEDUP_REMOVED lines=9> */
.L_x_43864:
        /* <DEDUP_REMOVED lines=27> */
.L_x_43872:
[----:B------:R-:W-:-:S07]  /*29970*/  VIADD R116, R116, 0x20 ;  /* 0x0000002074747836 */ /* 0x000fce0000000000 */
.L_x_43807:
[----:B------:R-:W-:Y:S05]  /*29980*/  BSYNC B1 ;  /* 0x0000000000017941 */ /* 0x000fea0003800000 */
.L_x_43806:
        /* <DEDUP_REMOVED lines=29> */
.L_x_43876:
[----:B------:R-:W-:-:S07]  /*29b60*/  MOV R135, R36 ;  /* 0x0000002400877202 */ /* 0x000fce0000000f00 */
.L_x_43877:
[----:B------:R-:W-:Y:S05]  /*29b70*/  BSYNC B2 ;  /* 0x0000000000027941 */ /* 0x000fea0003800000 */
.L_x_43875:
        /* <DEDUP_REMOVED lines=16> */
.L_x_43881:
[----:B------:R-:W-:Y:S05]  /*29c80*/  BSYNC B3 ;  /* 0x0000000000037941 */ /* 0x000fea0003800000 */
.L_x_43880:
        /* <DEDUP_REMOVED lines=43> */
.L_x_43879:
[----:B------:R-:W-:Y:S05]  /*29f40*/  BSYNC B2 ;  /* 0x0000000000027941 */ /* 0x000fea0003800000 */
.L_x_43878:
        /* <DEDUP_REMOVED lines=18> */
.L_x_43882:
        /* <DEDUP_REMOVED lines=12> */
.L_x_43885:
[----:B------:R-:W-:-:S07]  /*2a130*/  IMAD.MOV.U32 R4, RZ, RZ, R36 ;  /* 0x000000ffff047224 */ /* 0x000fce00078e0024 */
.L_x_43886:
[----:B------:R-:W-:Y:S05]  /*2a140*/  BSYNC B2 ;  /* 0x0000000000027941 */ /* 0x000fea0003800000 */
.L_x_43884:
        /* <DEDUP_REMOVED lines=16> */
.L_x_43890:
[----:B------:R-:W-:Y:S05]  /*2a250*/  BSYNC B3 ;  /* 0x0000000000037941 */ /* 0x000fea0003800000 */
.L_x_43889:
        /* <DEDUP_REMOVED lines=43> */
.L_x_43888:
[----:B------:R-:W-:Y:S05]  /*2a510*/  BSYNC B2 ;  /* 0x0000000000027941 */ /* 0x000fea0003800000 */
.L_x_43887:
        /* <DEDUP_REMOVED lines=8> */
.L_x_43883:
        /* <DEDUP_REMOVED lines=12> */
.L_x_43892:
[----:B------:R-:W-:-:S07]  /*2a660*/  IMAD.MOV.U32 R164, RZ, RZ, R36 ;  /* 0x000000ffffa47224 */ /* 0x000fce00078e0024 */
.L_x_43893:
[----:B------:R-:W-:Y:S05]  /*2a670*/  BSYNC B2 ;  /* 0x0000000000027941 */ /* 0x000fea0003800000 */
.L_x_43891:
        /* <DEDUP_REMOVED lines=16> */
.L_x_43897:
[----:B------:R-:W-:Y:S05]  /*2a780*/  BSYNC B3 ;  /* 0x0000000000037941 */ /* 0x000fea0003800000 */
.L_x_43896:
        /* <DEDUP_REMOVED lines=43> */
.L_x_43895:
[----:B------:R-:W-:Y:S05]  /*2aa40*/  BSYNC B2 ;  /* 0x0000000000027941 */ /* 0x000fea0003800000 */
.L_x_43894:
        /* <DEDUP_REMOVED lines=11> */
.L_x_43898:
        /* <DEDUP_REMOVED lines=12> */
.L_x_43901:
[----:B--2---:R-:W-:-:S07]  /*2abc0*/  IMAD.MOV.U32 R3, RZ, RZ, R36 ;  /* 0x000000ffff037224 */ /* 0x004fce00078e0024 */
.L_x_43902:
[----:B------:R-:W-:Y:S05]  /*2abd0*/  BSYNC B2 ;  /* 0x0000000000027941 */ /* 0x000fea0003800000 */
.L_x_43900:
        /* <DEDUP_REMOVED lines=16> */
.L_x_43906:
[----:B------:R-:W-:Y:S05]  /*2ace0*/  BSYNC B3 ;  /* 0x0000000000037941 */ /* 0x000fea0003800000 */
.L_x_43905:
        /* <DEDUP_REMOVED lines=43> */
.L_x_43904:
[----:B------:R-:W-:Y:S05]  /*2afa0*/  BSYNC B2 ;  /* 0x0000000000027941 */ /* 0x000fea0003800000 */
.L_x_43903:
        /* <DEDUP_REMOVED lines=8> */
.L_x_43899:
        /* <DEDUP_REMOVED lines=12> */
.L_x_43908:
[----:B------:R-:W-:-:S07]  /*2b0f0*/  IMAD.MOV.U32 R164, RZ, RZ, R36 ;  /* 0x000000ffffa47224 */ /* 0x000fce00078e0024 */
.L_x_43909:
[----:B------:R-:W-:Y:S05]  /*2b100*/  BSYNC B2 ;  /* 0x0000000000027941 */ /* 0x000fea0003800000 */
.L_x_43907:
        /* <DEDUP_REMOVED lines=16> */
.L_x_43913:
[----:B------:R-:W-:Y:S05]  /*2b210*/  BSYNC B3 ;  /* 0x0000000000037941 */ /* 0x000fea0003800000 */
.L_x_43912:
        /* <DEDUP_REMOVED lines=43> */
.L_x_43911:
[----:B------:R-:W-:Y:S05]  /*2b4d0*/  BSYNC B2 ;  /* 0x0000000000027941 */ /* 0x000fea0003800000 */
.L_x_43910:
        /* <DEDUP_REMOVED lines=11> */
.L_x_43914:
        /* <DEDUP_REMOVED lines=12> */
.L_x_43917:
[----:B--2---:R-:W-:-:S07]  /*2b650*/  IMAD.MOV.U32 R2, RZ, RZ, R36 ;  /* 0x000000ffff027224 */ /* 0x004fce00078e0024 */
.L_x_43918:
[----:B------:R-:W-:Y:S05]  /*2b660*/  BSYNC B2 ;  /* 0x0000000000027941 */ /* 0x000fea0003800000 */
.L_x_43916:
        /* <DEDUP_REMOVED lines=16> */
.L_x_43922:
[----:B------:R-:W-:Y:S05]  /*2b770*/  BSYNC B3 ;  /* 0x0000000000037941 */ /* 0x000fea0003800000 */
.L_x_43921:
        /* <DEDUP_REMOVED lines=43> */
.L_x_43920:
[----:B------:R-:W-:Y:S05]  /*2ba30*/  BSYNC B2 ;  /* 0x0000000000027941 */ /* 0x000fea0003800000 */
.L_x_43919:
        /* <DEDUP_REMOVED lines=8> */
.L_x_43915:
        /* <DEDUP_REMOVED lines=12> */
.L_x_43924:
[----:B------:R-:W-:-:S07]  /*2bb80*/  IMAD.MOV.U32 R164, RZ, RZ, R36 ;  /* 0x000000ffffa47224 */ /* 0x000fce00078e0024 */
.L_x_43925:
[----:B------:R-:W-:Y:S05]  /*2bb90*/  BSYNC B2 ;  /* 0x0000000000027941 */ /* 0x000fea0003800000 */
.L_x_43923:
        /* <DEDUP_REMOVED lines=16> */
.L_x_43929:
[----:B------:R-:W-:Y:S05]  /*2bca0*/  BSYNC B3 ;  /* 0x0000000000037941 */ /* 0x000fea0003800000 */
.L_x_43928:
        /* <DEDUP_REMOVED lines=43> */
.L_x_43927:
[----:B------:R-:W-:Y:S05]  /*2bf60*/  BSYNC B2 ;  /* 0x0000000000027941 */ /* 0x000fea0003800000 */
.L_x_43926:
        /* <DEDUP_REMOVED lines=11> */
.L_x_43930:
        /* <DEDUP_REMOVED lines=12> */
.L_x_43933:
[----:B--2---:R-:W-:-:S07]  /*2c0e0*/  IMAD.MOV.U32 R0, RZ, RZ, R36 ;  /* 0x000000ffff007224 */ /* 0x004fce00078e0024 */
.L_x_43934:
[----:B------:R-:W-:Y:S05]  /*2c0f0*/  BSYNC B2 ;  /* 0x0000000000027941 */ /* 0x000fea0003800000 */
.L_x_43932:
        /* <DEDUP_REMOVED lines=16> */
.L_x_43938:
[----:B------:R-:W-:Y:S05]  /*2c200*/  BSYNC B3 ;  /* 0x0000000000037941 */ /* 0x000fea0003800000 */
.L_x_43937:
        /* <DEDUP_REMOVED lines=43> */
.L_x_43936:
[----:B------:R-:W-:Y:S05]  /*2c4c0*/  BSYNC B2 ;  /* 0x0000000000027941 */ /* 0x000fea0003800000 */
.L_x_43935:
        /* <DEDUP_REMOVED lines=9> */
.L_x_43931:
        /* <DEDUP_REMOVED lines=27> */
.L_x_43939:
[----:B------:R-:W-:-:S07]  /*2c710*/  IADD3 R116, R116, 0x20, RZ ;  /* 0x0000002074747810 */ /* 0x000fce0007ffe0ff */
.L_x_43874:
[----:B------:R-:W-:Y:S05]  /*2c720*/  BSYNC B1 ;  /* 0x0000000000017941 */ /* 0x000fea0003800000 */
.L_x_43873:
        /* <DEDUP_REMOVED lines=29> */
.L_x_43943:
[----:B------:R-:W-:-:S07]  /*2c900*/  IMAD.MOV.U32 R135, RZ, RZ, R36 ;  /* 0x000000ffff877224 */ /* 0x000fce00078e0024 */
.L_x_43944:
[----:B------:R-:W-:Y:S05]  /*2c910*/  BSYNC B2 ;  /* 0x0000000000027941 */ /* 0x000fea0003800000 */
.L_x_43942:
        /* <DEDUP_REMOVED lines=16> */
.L_x_43948:
[----:B------:R-:W-:Y:S05]  /*2ca20*/  BSYNC B3 ;  /* 0x0000000000037941 */ /* 0x000fea0003800000 */
.L_x_43947:
        /* <DEDUP_REMOVED lines=43> */
.L_x_43946:
[----:B------:R-:W-:Y:S05]  /*2cce0*/  BSYNC B2 ;  /* 0x0000000000027941 */ /* 0x000fea0003800000 */
.L_x_43945:
        /* <DEDUP_REMOVED lines=18> */
.L_x_43949:
        /* <DEDUP_REMOVED lines=12> */
.L_x_43952:
[----:B------:R-:W-:-:S07]  /*2ced0*/  IMAD.MOV.U32 R4, RZ, RZ, R36 ;  /* 0x000000ffff047224 */ /* 0x000fce00078e0024 */
.L_x_43953:
[----:B------:R-:W-:Y:S05]  /*2cee0*/  BSYNC B2 ;  /* 0x0000000000027941 */ /* 0x000fea0003800000 */
.L_x_43951:
        /* <DEDUP_REMOVED lines=16> */
.L_x_43957:
[----:B------:R-:W-:Y:S05]  /*2cff0*/  BSYNC B3 ;  /* 0x0000000000037941 */ /* 0x000fea0003800000 */
.L_x_43956:
        /* <DEDUP_REMOVED lines=43> */
.L_x_43955:
[----:B------:R-:W-:Y:S05]  /*2d2b0*/  BSYNC B2 ;  /* 0x0000000000027941 */ /* 0x000fea0003800000 */
.L_x_43954:
        /* <DEDUP_REMOVED lines=8> */
.L_x_43950:
        /* <DEDUP_REMOVED lines=12> */
.L_x_43959:
[----:B------:R-:W-:-:S07]  /*2d400*/  MOV R164, R36 ;  /* 0x0000002400a47202 */ /* 0x000fce0000000f00 */
.L_x_43960:
[----:B------:R-:W-:Y:S05]  /*2d410*/  BSYNC B2 ;  /* 0x0000000000027941 */ /* 0x000fea0003800000 */
.L_x_43958:
        /* <DEDUP_REMOVED lines=16> */
.L_x_43964:
[----:B------:R-:W-:Y:S05]  /*2d520*/  BSYNC B3 ;  /* 0x0000000000037941 */ /* 0x000fea0003800000 */
.L_x_43963:
        /* <DEDUP_REMOVED lines=43> */
.L_x_43962:
[----:B------:R-:W-:Y:S05]  /*2d7e0*/  BSYNC B2 ;  /* 0x0000000000027941 */ /* 0x000fea0003800000 */
.L_x_43961:
        /* <DEDUP_REMOVED lines=11> */
.L_x_43965:
        /* <DEDUP_REMOVED lines=12> */
.L_x_43968:
[----:B--2---:R-:W-:-:S07]  /*2d960*/  IMAD.MOV.U32 R3, RZ, RZ, R36 ;  /* 0x000000ffff037224 */ /* 0x004fce00078e0024 */
.L_x_43969:
[----:B------:R-:W-:Y:S05]  /*2d970*/  BSYNC B2 ;  /* 0x0000000000027941 */ /* 0x000fea0003800000 */
.L_x_43967:
        /* <DEDUP_REMOVED lines=16> */
.L_x_43973:
[----:B------:R-:W-:Y:S05]  /*2da80*/  BSYNC B3 ;  /* 0x0000000000037941 */ /* 0x000fea0003800000 */
.L_x_43972:
        /* <DEDUP_REMOVED lines=43> */
.L_x_43971:
[----:B------:R-:W-:Y:S05]  /*2dd40*/  BSYNC B2 ;  /* 0x0000000000027941 */ /* 0x000fea0003800000 */
.L_x_43970:
        /* <DEDUP_REMOVED lines=8> */
.L_x_43966:
        /* <DEDUP_REMOVED lines=12> */
.L_x_43975:
[----:B------:R-:W-:-:S07]  /*2de90*/  MOV R164, R36 ;  /* 0x0000002400a47202 */ /* 0x000fce0000000f00 */
.L_x_43976:
[----:B------:R-:W-:Y:S05]  /*2dea0*/  BSYNC B2 ;  /* 0x0000000000027941 */ /* 0x000fea0003800000 */
.L_x_43974:
        /* <DEDUP_REMOVED lines=16> */
.L_x_43980:
[----:B------:R-:W-:Y:S05]  /*2dfb0*/  BSYNC B3 ;  /* 0x0000000000037941 */ /* 0x000fea0003800000 */
.L_x_43979:
        /* <DEDUP_REMOVED lines=43> */
.L_x_43978:
[----:B------:R-:W-:Y:S05]  /*2e270*/  BSYNC B2 ;  /* 0x0000000000027941 */ /* 0x000fea0003800000 */
.L_x_43977:
        /* <DEDUP_REMOVED lines=11> */
.L_x_43981:
        /* <DEDUP_REMOVED lines=12> */
.L_x_43984:
[----:B--2---:R-:W-:-:S07]  /*2e3f0*/  IMAD.MOV.U32 R2, RZ, RZ, R36 ;  /* 0x000000ffff027224 */ /* 0x004fce00078e0024 */
.L_x_43985:
[----:B------:R-:W-:Y:S05]  /*2e400*/  BSYNC B2 ;  /* 0x0000000000027941 */ /* 0x000fea0003800000 */
.L_x_43983:
        /* <DEDUP_REMOVED lines=16> */
.L_x_43989:
[----:B------:R-:W-:Y:S05]  /*2e510*/  BSYNC B3 ;  /* 0x0000000000037941 */ /* 0x000fea0003800000 */
.L_x_43988:
        /* <DEDUP_REMOVED lines=43> */
.L_x_43987:
[----:B------:R-:W-:Y:S05]  /*2e7d0*/  BSYNC B2 ;  /* 0x0000000000027941 */ /* 0x000fea0003800000 */
.L_x_43986:
        /* <DEDUP_REMOVED lines=8> */
.L_x_43982:
        /* <DEDUP_REMOVED lines=12> */
.L_x_43991:
[----:B------:R-:W-:-:S07]  /*2e920*/  MOV R164, R36 ;  /* 0x0000002400a47202 */ /* 0x000fce0000000f00 */
.L_x_43992:
[----:B------:R-:W-:Y:S05]  /*2e930*/  BSYNC B2 ;  /* 0x0000000000027941 */ /* 0x000fea0003800000 */
.L_x_43990:
        /* <DEDUP_REMOVED lines=16> */
.L_x_43996:
[----:B------:R-:W-:Y:S05]  /*2ea40*/  BSYNC B3 ;  /* 0x0000000000037941 */ /* 0x000fea0003800000 */
.L_x_43995:
        /* <DEDUP_REMOVED lines=43> */
.L_x_43994:
[----:B------:R-:W-:Y:S05]  /*2ed00*/  BSYNC B2 ;  /* 0x0000000000027941 */ /* 0x000fea0003800000 */
.L_x_43993:
        /* <DEDUP_REMOVED lines=11> */
.L_x_43997:
        /* <DEDUP_REMOVED lines=12> */
.L_x_44000:
[----:B--2---:R-:W-:-:S07]  /*2ee80*/  IMAD.MOV.U32 R0, RZ, RZ, R36 ;  /* 0x000000ffff007224 */ /* 0x004fce00078e0024 */
.L_x_44001:
[----:B------:R-:W-:Y:S05]  /*2ee90*/  BSYNC B2 ;  /* 0x0000000000027941 */ /* 0x000fea0003800000 */
.L_x_43999:
        /* <DEDUP_REMOVED lines=16> */
.L_x_44005:
[----:B------:R-:W-:Y:S05]  /*2efa0*/  BSYNC B3 ;  /* 0x0000000000037941 */ /* 0x000fea0003800000 */
.L_x_44004:
        /* <DEDUP_REMOVED lines=43> */
.L_x_44003:
[----:B------:R-:W-:Y:S05]  /*2f260*/  BSYNC B2 ;  /* 0x0000000000027941 */ /* 0x000fea0003800000 */
.L_x_44002:
        /* <DEDUP_REMOVED lines=9> */
.L_x_43998:
        /* <DEDUP_REMOVED lines=27> */
.L_x_44006:
[----:B------:R-:W-:-:S07]  /*2f4b0*/  VIADD R116, R116, 0x20 ;  /* 0x0000002074747836 */ /* 0x000fce0000000000 */
.L_x_43941:
[----:B------:R-:W-:Y:S05]  /*2f4c0*/  BSYNC B1 ;  /* 0x0000000000017941 */ /* 0x000fea0003800000 */
.L_x_43940:
        /* <DEDUP_REMOVED lines=29> */
.L_x_44010:
[----:B------:R-:W-:-:S07]  /*2f6a0*/  IMAD.MOV.U32 R135, RZ, RZ, R36 ;  /* 0x000000ffff877224 */ /* 0x000fce00078e0024 */
.L_x_44011:
[----:B------:R-:W-:Y:S05]  /*2f6b0*/  BSYNC B2 ;  /* 0x0000000000027941 */ /* 0x000fea0003800000 */
.L_x_44009:
        /* <DEDUP_REMOVED lines=16> */
.L_x_44015:
[----:B------:R-:W-:Y:S05]  /*2f7c0*/  BSYNC B3 ;  /* 0x0000000000037941 */ /* 0x000fea0003800000 */
.L_x_44014:
        /* <DEDUP_REMOVED lines=43> */
.L_x_44013:
[----:B------:R-:W-:Y:S05]  /*2fa80*/  BSYNC B2 ;  /* 0x0000000000027941 */ /* 0x000fea0003800000 */
.L_x_44012:
        /* <DEDUP_REMOVED lines=18> */
.L_x_44016:
        /* <DEDUP_REMOVED lines=12> */
.L_x_44019:
[----:B------:R-:W-:-:S07]  /*2fc70*/  MOV R4, R36 ;  /* 0x0000002400047202 */ /* 0x000fce0000000f00 */
.L_x_44020:
[----:B------:R-:W-:Y:S05]  /*2fc80*/  BSYNC B2 ;  /* 0x0000000000027941 */ /* 0x000fea0003800000 */
.L_x_44018:
        /* <DEDUP_REMOVED lines=16> */
.L_x_44024:
[----:B------:R-:W-:Y:S05]  /*2fd90*/  BSYNC B3 ;  /* 0x0000000000037941 */ /* 0x000fea0003800000 */
.L_x_44023:
        /* <DEDUP_REMOVED lines=43> */
.L_x_44022:
[----:B------:R-:W-:Y:S05]  /*30050*/  BSYNC B2 ;  /* 0x0000000000027941 */ /* 0x000fea0003800000 */
.L_x_44021:
        /* <DEDUP_REMOVED lines=8> */
.L_x_44017:
        /* <DEDUP_REMOVED lines=12> */
.L_x_44026:
[----:B------:R-:W-:-:S07]  /*301a0*/  IMAD.MOV.U32 R164, RZ, RZ, R36 ;  /* 0x000000ffffa47224 */ /* 0x000fce00078e0024 */
.L_x_44027:
[----:B------:R-:W-:Y:S05]  /*301b0*/  BSYNC B2 ;  /* 0x0000000000027941 */ /* 0x000fea0003800000 */
.L_x_44025:
        /* <DEDUP_REMOVED lines=16> */
.L_x_44031:
[----:B------:R-:W-:Y:S05]  /*302c0*/  BSYNC B3 ;  /* 0x0000000000037941 */ /* 0x000fea0003800000 */
.L_x_44030:
        /* <DEDUP_REMOVED lines=43> */
.L_x_44029:
[----:B------:R-:W-:Y:S05]  /*30580*/  BSYNC B2 ;  /* 0x0000000000027941 */ /* 0x000fea0003800000 */
.L_x_44028:
        /* <DEDUP_REMOVED lines=11> */
.L_x_44032:
        /* <DEDUP_REMOVED lines=12> */
.L_x_44035:
[----:B--2---:R-:W-:-:S07]  /*30700*/  MOV R3, R36 ;  /* 0x0000002400037202 */ /* 0x004fce0000000f00 */
.L_x_44036:
[----:B------:R-:W-:Y:S05]  /*30710*/  BSYNC B2 ;  /* 0x0000000000027941 */ /* 0x000fea0003800000 */
.L_x_44034:
        /* <DEDUP_REMOVED lines=16> */
.L_x_44040:
[----:B------:R-:W-:Y:S05]  /*30820*/  BSYNC B3 ;  /* 0x0000000000037941 */ /* 0x000fea0003800000 */
.L_x_44039:
        /* <DEDUP_REMOVED lines=43> */
.L_x_44038:
[----:B------:R-:W-:Y:S05]  /*30ae0*/  BSYNC B2 ;  /* 0x0000000000027941 */ /* 0x000fea0003800000 */
.L_x_44037:
        /* <DEDUP_REMOVED lines=8> */
.L_x_44033:
        /* <DEDUP_REMOVED lines=12> */
.L_x_44042:
[----:B------:R-:W-:-:S07]  /*30c30*/  IMAD.MOV.U32 R164, RZ, RZ, R36 ;  /* 0x000000ffffa47224 */ /* 0x000fce00078e0024 */
.L_x_44043:
[----:B------:R-:W-:Y:S05]  /*30c40*/  BSYNC B2 ;  /* 0x0000000000027941 */ /* 0x000fea0003800000 */
.L_x_44041:
        /* <DEDUP_REMOVED lines=16> */
.L_x_44047:
[----:B------:R-:W-:Y:S05]  /*30d50*/  BSYNC B3 ;  /* 0x0000000000037941 */ /* 0x000fea0003800000 */
.L_x_44046:
        /* <DEDUP_REMOVED lines=43> */
.L_x_44045:
[----:B------:R-:W-:Y:S05]  /*31010*/  BSYNC B2 ;  /* 0x0000000000027941 */ /* 0x000fea0003800000 */
.L_x_44044:
        /* <DEDUP_REMOVED lines=11> */
.L_x_44048:
        /* <DEDUP_REMOVED lines=12> */
.L_x_44051:
[----:B--2---:R-:W-:-:S07]  /*31190*/  MOV R2, R36 ;  /* 0x0000002400027202 */ /* 0x004fce0000000f00 */
.L_x_44052:
[----:B------:R-:W-:Y:S05]  /*311a0*/  BSYNC B2 ;  /* 0x0000000000027941 */ /* 0x000fea0003800000 */
.L_x_44050:
        /* <DEDUP_REMOVED lines=16> */
.L_x_44056:
[----:B------:R-:W-:Y:S05]  /*312b0*/  BSYNC B3 ;  /* 0x0000000000037941 */ /* 0x000fea0003800000 */
.L_x_44055:
        /* <DEDUP_REMOVED lines=43> */
.L_x_44054:
[----:B------:R-:W-:Y:S05]  /*31570*/  BSYNC B2 ;  /* 0x0000000000027941 */ /* 0x000fea0003800000 */
.L_x_44053:
        /* <DEDUP_REMOVED lines=8> */
.L_x_44049:
        /* <DEDUP_REMOVED lines=12> */
.L_x_44058:
[----:B------:R-:W-:-:S07]  /*316c0*/  IMAD.MOV.U32 R164, RZ, RZ, R36 ;  /* 0x000000ffffa47224 */ /* 0x000fce00078e0024 */
.L_x_44059:
[----:B------:R-:W-:Y:S05]  /*316d0*/  BSYNC B2 ;  /* 0x0000000000027941 */ /* 0x000fea0003800000 */
.L_x_44057:
        /* <DEDUP_REMOVED lines=16> */
.L_x_44063:
[----:B------:R-:W-:Y:S05]  /*317e0*/  BSYNC B3 ;  /* 0x0000000000037941 */ /* 0x000fea0003800000 */
.L_x_44062:
        /* <DEDUP_REMOVED lines=43> */
.L_x_44061:
[----:B------:R-:W-:Y:S05]  /*31aa0*/  BSYNC B2 ;  /* 0x0000000000027941 */ /* 0x000fea0003800000 */
.L_x_44060:
        /* <DEDUP_REMOVED lines=11> */
.L_x_44064:
        /* <DEDUP_REMOVED lines=12> */
.L_x_44067:
[----:B--2---:R-:W-:-:S07]  /*31c20*/  MOV R0, R36 ;  /* 0x0000002400007202 */ /* 0x004fce0000000f00 */
.L_x_44068:
[----:B------:R-:W-:Y:S05]  /*31c30*/  BSYNC B2 ;  /* 0x0000000000027941 */ /* 0x000fea0003800000 */
.L_x_44066:
        /* <DEDUP_REMOVED lines=16> */
.L_x_44072:
[----:B------:R-:W-:Y:S05]  /*31d40*/  BSYNC B3 ;  /* 0x0000000000037941 */ /* 0x000fea0003800000 */
.L_x_44071:
        /* <DEDUP_REMOVED lines=43> */
.L_x_44070:
[----:B------:R-:W-:Y:S05]  /*32000*/  BSYNC B2 ;  /* 0x0000000000027941 */ /* 0x000fea0003800000 */
.L_x_44069:
        /* <DEDUP_REMOVED lines=9> */
.L_x_44065:
[C---:B------:R-:W-:Y:S02]  /*320a0*/  LEA R118, P0, R116.reuse, UR30, 0x4 ;  /* 0x0000001e74767c11 */ /* 0x040fe4000f8020ff */
[----:B------:R-:W-:Y:S02]  /*320b0*/  SEL R117, RZ, 0x1000000, P5 ;  /* 0x01000000ff757807 */ /* 0x000fe40002800000 */
[----:B------:R-:W-:Y:S02]  /*320c0*/  LEA.HI.X R119, R116, UR31, RZ, 0x4, P0 ;  /* 0x0000001f74777c11 */ /* 0x000fe400080f24ff */
[----:B------:R-:W-:-:S03]  /*320d0*/  LOP3.LUT P2, RZ, R40, 0x1, RZ, 0xc0, !PT ;  /* 0x0000000128ff7812 */ /* 0x000fc6000784c0ff */
[----:B------:R0:W-:Y:S01]  /*320e0*/  STG.E.128 desc[UR4][R118.64], R112 ;  /* 0x0000007076007986 */ /* 0x0001e2000c101d04 */
[----:B------:R-:W-:Y:S02]  /*320f0*/  SEL R135, RZ, 0x1, P2 ;  /* 0x00000001ff877807 */ /* 0x000fe40001000000 */
[----:B0-----:R-:W-:Y:S02]  /*32100*/  SEL R118, RZ, 0x10000, P4 ;  /* 0x00010000ff767807 */ /* 0x001fe40002000000 */
[----:B------:R-:W-:-:S04]  /*32110*/  SEL R119, RZ, 0x100, P3 ;  /* 0x00000100ff777807 */ /* 0x000fc80001800000 */
[----:B------:R-:W-:Y:S01]  /*32120*/  IADD3 R117, R119, R117, R118 ;  /* 0x0000007577757210 */ /* 0x000fe20007ffe076 */
[----:B------:R-:W-:Y:S01]  /*32130*/  IMAD.SHL.U32 R119, R116, 0x4, RZ ;  /* 0x0000000474777824 */ /* 0x000fe200078e00ff */
[----:B------:R-:W-:-:S03]  /*32140*/  SHF.R.U32.HI R118, RZ, 0x1e, R116 ;  /* 0x0000001eff767819 */ /* 0x000fc60000011674 */
[----:B------:R-:W-:Y:S01]  /*32150*/  IMAD.IADD R135, R117, 0x1, R135 ;  /* 0x0000000175877824 */ /* 0x000fe200078e0287 */
[----:B------:R-:W-:-:S04]  /*32160*/  IADD3 R116, P0, R119, UR32, RZ ;  /* 0x0000002077747c10 */ /* 0x000fc8000ff1e0ff */
[----:B------:R-:W-:-:S05]  /*32170*/  IADD3.X R117, R118, UR33, RZ, P0, !PT ;  /* 0x0000002176757c10 */ /* 0x000fca00087fe4ff */
[----:B------:R3:W-:Y:S01]  /*32180*/  STG.E desc[UR4][R116.64], R135 ;  /* 0x0000008774007986 */ /* 0x0007e2000c101904 */
[----:B------:R-:W-:Y:S05]  /*32190*/  @!P1 BRA `(.L_x_44008) ;  /* 0x00000000002c9947 */ /* 0x000fea0003800000 */
[----:B---3--:R-:W-:Y:S02]  /*321a0*/  IADD3 R116, P0, R119, UR34, RZ ;  /* 0x0000002277747c10 */ /* 0x008fe4000ff1e0ff */
        /* <DEDUP_REMOVED lines=10> */
.L_x_44008:
[----:B------:R-:W-:Y:S05]  /*32250*/  BSYNC B1 ;  /* 0x0000000000017941 */ /* 0x000fea0003800000 */
.L_x_44007:
[----:B---34-:R-:W-:Y:S01]  /*32260*/  FADD.FTZ R116, RZ, R52 ;  /* 0x00000034ff747221 */ /* 0x018fe20000010000 */
        /* <DEDUP_REMOVED lines=10> */
[----:B------:R-:W-:-:S04]  /*32310*/  ISETP.NE.AND P5, PT, R178, RZ, PT ;  /* 0x000000ffb200720c */ /* 0x000fc80003fa5270 */
[----:B------:R-:W-:Y:S02]  /*32320*/  FSEL R116, R116, RZ, P0 ;  /* 0x000000ff74747208 */ /* 0x000fe40000000000 */
[----:B------:R-:W-:-:S03]  /*32330*/  ISETP.GT.U32.AND P0, PT, R41, 0x3f, PT ;  /* 0x0000003f2900780c */ /* 0x000fc60003f04070 */
[----:B-1----:R-:W-:-:S04]  /*32340*/  FADD.FTZ R117, R56, R116 ;  /* 0x0000007438757221 */ /* 0x002fc80000010000 */
        /* <DEDUP_REMOVED lines=89> */
[----:B------:R-:W1:Y:S01]  /*328e0*/  SHFL.BFLY PT, R117, R116, 0x1, 0x1f ;  /* 0x0c201f0074757f89 */ /* 0x000e6200000e0000 */
[C---:B------:R-:W-:Y:S02]  /*328f0*/  LOP3.LUT P6, RZ, R40.reuse, 0x100, RZ, 0xc0, !PT ;  /* 0x0000010028ff7812 */ /* 0x040fe400078cc0ff */
[----:B------:R-:W-:-:S04]  /*32900*/  LOP3.LUT R40, R40, 0xefffffff, RZ, 0xc0, !PT ;  /* 0xefffffff28287812 */ /* 0x000fc800078ec0ff */
[----:B------:R-:W-:-:S04]  /*32910*/  @P3 LOP3.LUT R40, R40, 0x10000000, RZ, 0xfc, !PT ;  /* 0x1000000028283812 */ /* 0x000fc800078efcff */
[C---:B------:R-:W-:Y:S02]  /*32920*/  LOP3.LUT P3, RZ, R40.reuse, 0x80, RZ, 0xc0, !PT ;  /* 0x0000008028ff7812 */ /* 0x040fe4000786c0ff */
[----:B------:R-:W-:-:S04]  /*32930*/  LOP3.LUT R40, R40, 0xf7ffffff, RZ, 0xc0, !PT ;  /* 0xf7ffffff28287812 */ /* 0x000fc800078ec0ff */
[----:B------:R-:W-:-:S04]  /*32940*/  @P4 LOP3.LUT R40, R40, 0x8000000, RZ, 0xfc, !PT ;  /* 0x0800000028284812 */ /* 0x000fc800078efcff */
[C---:B------:R-:W-:Y:S02]  /*32950*/  LOP3.LUT P4, RZ, R40.reuse, 0x400, RZ, 0xc0, !PT ;  /* 0x0000040028ff7812 */ /* 0x040fe4000788c0ff */
[----:B------:R-:W-:Y:S01]  /*32960*/  LOP3.LUT R40, R40, 0xfbffffff, RZ, 0xc0, !PT ;  /* 0xfbffffff28287812 */ /* 0x000fe200078ec0ff */
[----:B-1----:R-:W-:-:S03]  /*32970*/  FADD.FTZ R116, R116, R117 ;  /* 0x0000007574747221 */ /* 0x002fc60000010000 */
[----:B------:R-:W-:Y:S02]  /*32980*/  @P5 LOP3.LUT R40, R40, 0x4000000, RZ, 0xfc, !PT ;  /* 0x0400000028285812 */ /* 0x000fe400078efcff */
[----:B------:R-:W1:Y:S02]  /*32990*/  SHFL.BFLY PT, R117, R116, 0x2, 0x1f ;  /* 0x0c401f0074757f89 */ /* 0x000e6400000e0000 */
[----:B------:R-:W-:Y:S01]  /*329a0*/  LOP3.LUT P5, RZ, R40, 0x200, RZ, 0xc0, !PT ;  /* 0x0000020028ff7812 */ /* 0x000fe200078ac0ff */
[----:B-1----:R-:W-:-:S05]  /*329b0*/  FADD.FTZ R116, R116, R117 ;  /* 0x0000007574747221 */ /* 0x002fca0000010000 */
[----:B------:R-:W1:Y:S02]  /*329c0*/  SHFL.BFLY PT, R117, R116, 0x4, 0x1f ;  /* 0x0c801f0074757f89 */ /* 0x000e6400000e0000 */
[----:B-1----:R-:W-:-:S05]  /*329d0*/  FADD.FTZ R116, R116, R117 ;  /* 0x0000007574747221 */ /* 0x002fca0000010000 */
[----:B------:R-:W1:Y:S02]  /*329e0*/  SHFL.BFLY PT, R135, R116, 0x8, 0x1f ;  /* 0x0d001f0074877f89 */ /* 0x000e6400000e0000 */
[----:B-1----:R-:W-:Y:S02]  /*329f0*/  FADD.FTZ R135, R116, R135 ;  /* 0x0000008774877221 */ /* 0x002fe40000010000 */
[----:B------:R-:W1:Y:S03]  /*32a00*/  LDC R116, c[0x0][0x290] ;  /* 0x0000a400ff747b82 */ /* 0x000e660000000800 */
[----:B------:R-:W3:Y:S02]  /*32a10*/  SHFL.BFLY PT, R117, R135, 0x10, 0x1f ;  /* 0x0e001f0087757f89 */ /* 0x000ee400000e0000 */
[----:B---3--:R-:W-:-:S04]  /*32a20*/  FADD.FTZ R135, R135, R117 ;  /* 0x0000007587877221 */ /* 0x008fc80000010000 */
[----:B-1----:R-:W-:-:S04]  /*32a30*/  FMUL.FTZ R135, R135, R116 ;  /* 0x0000007487877220 */ /* 0x002fc80000410000 */
[--C-:B------:R-:W-:Y:S01]  /*32a40*/  FADD.FTZ R117, R52, -R135.reuse ;  /* 0x8000008734757221 */ /* 0x100fe20000010000 */
[----:B0-----:R-:W-:-:S03]  /*32a50*/  FADD.FTZ R118, R53, -R135 ;  /* 0x8000008735767221 */ /* 0x001fc60000010000 */
        /* <DEDUP_REMOVED lines=146> */
.L_x_44118:
[----:B-1----:R-:W-:Y:S01]  /*33380*/  FADD.FTZ R117, R136, R117 ;  /* 0x0000007588757221 */ /* 0x002fe20000010000 */
[----:B------:R-:W-:Y:S01]  /*33390*/  ISETP.NE.AND P0, PT, RZ, UR27, PT ;  /* 0x0000001bff007c0c */ /* 0x000fe2000bf05270 */
[----:B------:R-:W-:Y:S01]  /*333a0*/  BSSY B1, `(.L_x_44074) ;  /* 0x0000032000017945 */ /* 0x000fe20003800000 */
[----:B------:R-:W-:Y:S01]  /*333b0*/  LOP3.LUT P1, RZ, R40, 0x400, RZ, 0xc0, !PT ;  /* 0x0000040028ff7812 */ /* 0x000fe2000782c0ff */
        /* <DEDUP_REMOVED lines=8> */
[----:B0-----:R-:W0:Y:S01]  /*33440*/  MUFU.RSQ R136, R118 ;  /* 0x0000007600887308 */ /* 0x001e220000001400 */
[----:B-1----:R-:W-:-:S05]  /*33450*/  @!P5 IMAD.WIDE R116, R39, 0x4, R116 ;  /* 0x000000042774d825 */ /* 0x002fca00078e0274 */
[----:B0-----:R0:W-:Y:S01]  /*33460*/  @!P5 STG.E desc[UR4][R116.64], R136 ;  /* 0x000000887400d986 */ /* 0x0011e2000c101904 */
[----:B------:R-:W-:Y:S05]  /*33470*/  @!P1 BRA `(.L_x_44075) ;  /* 0x0000000000909947 */ /* 0x000fea0003800000 */
[----:B------:R-:W3:Y:S01]  /*33480*/  LDL R119, [R1+0xc0] ;  /* 0x0000c00001777983 */ /* 0x000ee20000100800 */
[----:B------:R-:W1:Y:S03]  /*33490*/  LDC.64 R164, c[0x0][0x2b8] ;  /* 0x0000ae00ffa47b82 */ /* 0x000e660000000a00 */
[----:B------:R-:W4:Y:S04]  /*334a0*/  LDL R195, [R1+0x1c8] ;  /* 0x0001c80001c37983 */ /* 0x000f280000100800 */
[----:B------:R-:W4:Y:S04]  /*334b0*/  LDL R194, [R1+0xc4] ;  /* 0x0000c40001c27983 */ /* 0x000f280000100800 */
[----:B------:R-:W0:Y:S04]  /*334c0*/  LDL R193, [R1+0xc8] ;  /* 0x0000c80001c17983 */ /* 0x000e280000100800 */
[----:B------:R-:W5:Y:S04]  /*334d0*/  LDL R189, [R1+0x1cc] ;  /* 0x0001cc0001bd7983 */ /* 0x000f680000100800 */
[----:B------:R-:W5:Y:S04]  /*334e0*/  LDL R188, [R1+0xcc] ;  /* 0x0000cc0001bc7983 */ /* 0x000f680000100800 */
[----:B------:R-:W2:Y:S04]  /*334f0*/  LDL R187, [R1+0xb0] ;  /* 0x0000b00001bb7983 */ /* 0x000ea80000100800 */
[----:B------:R-:W2:Y:S04]  /*33500*/  LDL R186, [R1+0x1c0] ;  /* 0x0001c00001ba7983 */ /* 0x000ea80000100800 */
[----:B------:R-:W2:Y:S04]  /*33510*/  LDL R185, [R1+0xb4] ;  /* 0x0000b40001b97983 */ /* 0x000ea80000100800 */
[----:B------:R-:W2:Y:S04]  /*33520*/  LDL R184, [R1+0xb8] ;  /* 0x0000b80001b87983 */ /* 0x000ea80000100800 */
[----:B------:R-:W2:Y:S04]  /*33530*/  LDL R183, [R1+0x1c4] ;  /* 0x0001c40001b77983 */ /* 0x000ea80000100800 */
[----:B------:R-:W2:Y:S01]  /*33540*/  LDL R182, [R1+0xbc] ;  /* 0x0000bc0001b67983 */ /* 0x000ea20000100800 */
[----:B------:R-:W-:Y:S01]  /*33550*/  FSEL R179, R135, RZ, !P0 ;  /* 0x000000ff87b37208 */ /* 0x000fe20004000000 */
[----:B-1----:R-:W-:-:S04]  /*33560*/  IMAD.WIDE.U32 R164, R5, 0x10, R164 ;  /* 0x0000001005a47825 */ /* 0x002fc800078e00a4 */
[--C-:B------:R-:W-:Y:S01]  /*33570*/  FADD.FTZ R178, R52, -R179.reuse ;  /* 0x800000b334b27221 */ /* 0x100fe20000010000 */
[--C-:B------:R-:W-:Y:S01]  /*33580*/  FADD.FTZ R181, R55, -R179.reuse ;  /* 0x800000b337b57221 */ /* 0x100fe20000010000 */
[--C-:B------:R-:W-:Y:S01]  /*33590*/  FADD.FTZ R180, R54, -R179.reuse ;  /* 0x800000b336b47221 */ /* 0x100fe20000010000 */
[----:B------:R-:W-:Y:S01]  /*335a0*/  FADD.FTZ R179, R53, -R179 ;  /* 0x800000b335b37221 */ /* 0x000fe20000010000 */
[C---:B------:R-:W-:Y:S01]  /*335b0*/  FMUL.FTZ R178, R136.reuse, R178 ;  /* 0x000000b288b27220 */ /* 0x040fe20000410000 */
[C---:B------:R-:W-:Y:S01]  /*335c0*/  FMUL.FTZ R181, R136.reuse, R181 ;  /* 0x000000b588b57220 */ /* 0x040fe20000410000 */
[C---:B------:R-:W-:Y:S01]  /*335d0*/  FMUL.FTZ R180, R136.reuse, R180 ;  /* 0x000000b488b47220 */ /* 0x040fe20000410000 */
[----:B------:R-:W-:Y:S02]  /*335e0*/  FMUL.FTZ R179, R136, R179 ;  /* 0x000000b388b37220 */ /* 0x000fe40000410000 */
[----:B---3--:R-:W-:Y:S01]  /*335f0*/  FFMA.FTZ R119, R119, R181, R163 ;  /* 0x000000b577777223 */ /* 0x008fe200000100a3 */
[----:B----4-:R-:W-:Y:S01]  /*33600*/  FFMA.FTZ R118, R194, R180, R195 ;  /* 0x000000b4c2767223 */ /* 0x010fe200000100c3 */
[----:B0-----:R-:W-:Y:S01]  /*33610*/  FFMA.FTZ R117, R193, R179, R167 ;  /* 0x000000b3c1757223 */ /* 0x001fe200000100a7 */
[----:B-----5:R-:W-:-:S05]  /*33620*/  FFMA.FTZ R116, R188, R178, R189 ;  /* 0x000000b2bc747223 */ /* 0x020fca00000100bd */
[----:B------:R0:W-:Y:S02]  /*33630*/  STG.E.128 desc[UR4][R164.64], R116 ;  /* 0x00000074a4007986 */ /* 0x0001e4000c101d04 */
[----:B0-----:R-:W0:Y:S01]  /*33640*/  LDC.64 R164, c[0x0][0x2c0] ;  /* 0x0000b000ffa47b82 */ /* 0x001e220000000a00 */
[----:B--2---:R-:W-:Y:S01]  /*33650*/  FFMA.FTZ R119, R187, R181, R162 ;  /* 0x000000b5bb777223 */ /* 0x004fe200000100a2 */
[----:B------:R-:W-:Y:S01]  /*33660*/  FFMA.FTZ R118, R185, R180, R186 ;  /* 0x000000b4b9767223 */ /* 0x000fe200000100ba */
[----:B------:R-:W-:Y:S01]  /*33670*/  FFMA.FTZ R117, R184, R179, R166 ;  /* 0x000000b3b8757223 */ /* 0x000fe200000100a6 */
[----:B------:R-:W-:Y:S01]  /*33680*/  FFMA.FTZ R116, R182, R178, R183 ;  /* 0x000000b2b6747223 */ /* 0x000fe200000100b7 */
[----:B0-----:R-:W-:-:S04]  /*33690*/  IMAD.WIDE.U32 R164, R5, 0x10, R164 ;  /* 0x0000001005a47825 */ /* 0x001fc800078e00a4 */
[----:B------:R-:W-:Y:S01]  /*336a0*/  VIADD R5, R5, 0x20 ;  /* 0x0000002005057836 */ /* 0x000fe20000000000 */
[----:B------:R1:W-:Y:S06]  /*336b0*/  STG.E.128 desc[UR4][R164.64], R116 ;  /* 0x00000074a4007986 */ /* 0x0003ec000c101d04 */
.L_x_44075:
[----:B------:R-:W-:Y:S05]  /*336c0*/  BSYNC B1 ;  /* 0x0000000000017941 */ /* 0x000fea0003800000 */
.L_x_44074:
[----:B------:R-:W-:Y:S01]  /*336d0*/  LOP3.LUT P1, RZ, R40, 0x2000000, RZ, 0xc0, !PT ;  /* 0x0200000028ff7812 */ /* 0x000fe2000782c0ff */
[----:B------:R-:W-:-:S12]  /*336e0*/  BSSY B1, `(.L_x_44076) ;  /* 0x0000026000017945 */ /* 0x000fd80003800000 */
[----:B------:R-:W-:Y:S05]  /*336f0*/  @!P1 BRA `(.L_x_44077) ;  /* 0x0000000000909947 */ /* 0x000fea0003800000 */
[----:B-1----:R-:W3:Y:S01]  /*33700*/  LDL R119, [R1+0xa0] ;  /* 0x0000a00001777983 */ /* 0x002ee20000100800 */
[----:B------:R-:W1:Y:S03]  /*33710*/  LDC.64 R164, c[0x0][0x2b8] ;  /* 0x0000ae00ffa47b82 */ /* 0x000e660000000a00 */
[----:B------:R-:W4:Y:S04]  /*33720*/  LDL R189, [R1+0x1b8] ;  /* 0x0001b80001bd7983 */ /* 0x000f280000100800 */
[----:B------:R-:W4:Y:S04]  /*33730*/  LDL R118, [R1+0xa4] ;  /* 0x0000a40001767983 */ /* 0x000f280000100800 */
[----:B0-----:R-:W5:Y:S04]  /*33740*/  LDL R117, [R1+0xa8] ;  /* 0x0000a80001757983 */ /* 0x001f680000100800 */
        /* <DEDUP_REMOVED lines=20> */
[----:B-----5:R-:W-:Y:S01]  /*33890*/  FFMA.FTZ R117, R117, R179, R161 ;  /* 0x000000b375757223 */ /* 0x020fe200000100a1 */
[----:B--2---:R-:W-:-:S05]  /*338a0*/  FFMA.FTZ R116, R116, R178, R188 ;  /* 0x000000b274747223 */ /* 0x004fca00000100bc */
[----:B------:R0:W-:Y:S02]  /*338b0*/  STG.E.128 desc[UR4][R164.64], R116 ;  /* 0x00000074a4007986 */ /* 0x0001e4000c101d04 */
[----:B0-----:R-:W0:Y:S01]  /*338c0*/  LDC.64 R164, c[0x0][0x2c0] ;  /* 0x0000b000ffa47b82 */ /* 0x001e220000000a00 */
[----:B------:R-:W-:Y:S01]  /*338d0*/  FFMA.FTZ R119, R187, R181, R158 ;  /* 0x000000b5bb777223 */ /* 0x000fe2000001009e */
[----:B------:R-:W-:Y:S01]  /*338e0*/  FFMA.FTZ R118, R185, R180, R186 ;  /* 0x000000b4b9767223 */ /* 0x000fe200000100ba */
[----:B------:R-:W-:Y:S01]  /*338f0*/  FFMA.FTZ R117, R184, R179, R160 ;  /* 0x000000b3b8757223 */ /* 0x000fe200000100a0 */
[----:B------:R-:W-:Y:S01]  /*33900*/  FFMA.FTZ R116, R182, R178, R183 ;  /* 0x000000b2b6747223 */ /* 0x000fe200000100b7 */
[----:B0-----:R-:W-:-:S04]  /*33910*/  IMAD.WIDE.U32 R164, R5, 0x10, R164 ;  /* 0x0000001005a47825 */ /* 0x001fc800078e00a4 */
[----:B------:R-:W-:Y:S01]  /*33920*/  VIADD R5, R5, 0x20 ;  /* 0x0000002005057836 */ /* 0x000fe20000000000 */
[----:B------:R3:W-:Y:S06]  /*33930*/  STG.E.128 desc[UR4][R164.64], R116 ;  /* 0x00000074a4007986 */ /* 0x0007ec000c101d04 */
.L_x_44077:
[----:B------:R-:W-:Y:S05]  /*33940*/  BSYNC B1 ;  /* 0x0000000000017941 */ /* 0x000fea0003800000 */
.L_x_44076:
[----:B------:R-:W-:Y:S01]  /*33950*/  LOP3.LUT P1, RZ, R40, 0x1000000, RZ, 0xc0, !PT ;  /* 0x0100000028ff7812 */ /* 0x000fe2000782c0ff */
[----:B------:R-:W-:-:S12]  /*33960*/  BSSY B1, `(.L_x_44078) ;  /* 0x0000026000017945 */ /* 0x000fd80003800000 */
[----:B------:R-:W-:Y:S05]  /*33970*/  @!P1 BRA `(.L_x_44079) ;  /* 0x0000000000909947 */ /* 0x000fea0003800000 */
[----:B-1-3--:R-:W3:Y:S01]  /*33980*/  LDL R119, [R1+0x80] ;  /* 0x0000800001777983 */ /* 0x00aee20000100800 */
        /* <DEDUP_REMOVED lines=35> */
.L_x_44079:
[----:B------:R-:W-:Y:S05]  /*33bc0*/  BSYNC B1 ;  /* 0x0000000000017941 */ /* 0x000fea0003800000 */
.L_x_44078:
[----:B------:R-:W-:Y:S01]  /*33bd0*/  LOP3.LUT P1, RZ, R40, 0x800000, RZ, 0xc0, !PT ;  /* 0x0080000028ff7812 */ /* 0x000fe2000782c0ff */
[----:B------:R-:W-:-:S12]  /*33be0*/  BSSY B1, `(.L_x_44080) ;  /* 0x0000026000017945 */ /* 0x000fd80003800000 */
[----:B------:R-:W-:Y:S05]  /*33bf0*/  @!P1 BRA `(.L_x_44081) ;  /* 0x0000000000909947 */ /* 0x000fea0003800000 */
[----:B-1-34-:R-:W3:Y:S01]  /*33c00*/  LDL R119, [R1+0x60] ;  /* 0x0000600001777983 */ /* 0x01aee20000100800 */
        /* <DEDUP_REMOVED lines=35> */
.L_x_44081:
[----:B------:R-:W-:Y:S05]  /*33e40*/  BSYNC B1 ;  /* 0x0000000000017941 */ /* 0x000fea0003800000 */
.L_x_44080:
[----:B------:R-:W-:Y:S01]  /*33e50*/  LOP3.LUT P1, RZ, R40, 0x400000, RZ, 0xc0, !PT ;  /* 0x0040000028ff7812 */ /* 0x000fe2000782c0ff */
[----:B------:R-:W-:-:S12]  /*33e60*/  BSSY B1, `(.L_x_44082) ;  /* 0x0000026000017945 */ /* 0x000fd80003800000 */
[----:B------:R-:W-:Y:S05]  /*33e70*/  @!P1 BRA `(.L_x_44083) ;  /* 0x0000000000909947 */ /* 0x000fea0003800000 */
[----:B01-34-:R-:W3:Y:S01]  /*33e80*/  LDL R119, [R1+0x40] ;  /* 0x0000400001777983 */ /* 0x01bee20000100800 */
[----:B------:R-:W0:Y:S03]  /*33e90*/  LDC.64 R164, c[0x0][0x2b8] ;  /* 0x0000ae00ffa47b82 */ /* 0x000e260000000a00 */
[----:B------:R-:W4:Y:S04]  /*33ea0*/  LDL R189, [R1+0x188] ;  /* 0x0001880001bd7983 */ /* 0x000f280000100800 */
[----:B------:R-:W4:Y:S04]  /*33eb0*/  LDL R118, [R1+0x44] ;  /* 0x0000440001767983 */ /* 0x000f280000100800 */
[----:B------:R-:W5:Y:S04]  /*33ec0*/  LDL R117, [R1+0x48] ;  /* 0x0000480001757983 */ /* 0x000f680000100800 */
        /* <DEDUP_REMOVED lines=9> */
[----:B0-----:R-:W-:-:S04]  /*33f60*/  IMAD.WIDE.U32 R164, R5, 0x10, R164 ;  /* 0x0000001005a47825 */ /* 0x001fc800078e00a4 */
        /* <DEDUP_REMOVED lines=21> */
.L_x_44083:
[----:B------:R-:W-:Y:S05]  /*340c0*/  BSYNC B1 ;  /* 0x0000000000017941 */ /* 0x000fea0003800000 */
.L_x_44082:
        /* <DEDUP_REMOVED lines=39> */
.L_x_44085:
[----:B------:R-:W-:Y:S05]  /*34340*/  BSYNC B1 ;  /* 0x0000000000017941 */ /* 0x000fea0003800000 */
.L_x_44084:
[----:B------:R-:W-:Y:S01]  /*34350*/  LOP3.LUT P1, RZ, R40, 0x100000, RZ, 0xc0, !PT ;  /* 0x0010000028ff7812 */ /* 0x000fe2000782c0ff */
[----:B------:R-:W-:-:S12]  /*34360*/  BSSY B1, `(.L_x_44086) ;  /* 0x0000022000017945 */ /* 0x000fd80003800000 */
[----:B------:R-:W-:Y:S05]  /*34370*/  @!P1 BRA `(.L_x_44087) ;  /* 0x0000000000809947 */ /* 0x000fea0003800000 */
[----:B01-34-:R-:W3:Y:S01]  /*34380*/  LDL R119, [R1] ;  /* 0x0000000001777983 */ /* 0x01bee20000100800 */
[----:B------:R-:W0:Y:S03]  /*34390*/  LDC.64 R164, c[0x0][0x2b8] ;  /* 0x0000ae00ffa47b82 */ /* 0x000e260000000a00 */
[----:B------:R-:W4:Y:S04]  /*343a0*/  LDL R185, [R1+0x168] ;  /* 0x0001680001b97983 */ /* 0x000f280000100800 */
[----:B------:R-:W4:Y:S04]  /*343b0*/  LDL R118, [R1+0x4] ;  /* 0x0000040001767983 */ /* 0x000f280000100800 */
[----:B------:R-:W5:Y:S04]  /*343c0*/  LDL R117, [R1+0x8] ;  /* 0x0000080001757983 */ /* 0x000f680000100800 */
        /* <DEDUP_REMOVED lines=27> */
.L_x_44087:
[----:B------:R-:W-:Y:S05]  /*34580*/  BSYNC B1 ;  /* 0x0000000000017941 */ /* 0x000fea0003800000 */
.L_x_44086:
[----:B------:R-:W-:Y:S01]  /*34590*/  LOP3.LUT P1, RZ, R40, 0x80000, RZ, 0xc0, !PT ;  /* 0x0008000028ff7812 */ /* 0x000fe2000782c0ff */
[----:B------:R-:W-:-:S12]  /*345a0*/  BSSY B1, `(.L_x_44088) ;  /* 0x000001e000017945 */ /* 0x000fd80003800000 */
[----:B------:R-:W-:Y:S05]  /*345b0*/  @!P1 BRA `(.L_x_44089) ;  /* 0x0000000000709947 */ /* 0x000fea0003800000 */
[----:B01-34-:R-:W3:Y:S01]  /*345c0*/  LDL R117, [R1+0x158] ;  /* 0x0001580001757983 */ /* 0x01bee20000100800 */
[----:B------:R-:W0:Y:S03]  /*345d0*/  LDC.64 R164, c[0x0][0x2b8] ;  /* 0x0000ae00ffa47b82 */ /* 0x000e260000000a00 */
[----:B------:R-:W4:Y:S04]  /*345e0*/  LDL R116, [R1+0x15c] ;  /* 0x00015c0001747983 */ /* 0x000f280000100800 */
[----:B------:R-:W5:Y:S04]  /*345f0*/  LDL R183, [R1+0x150] ;  /* 0x0001500001b77983 */ /* 0x000f680000100800 */
[----:B------:R-:W2:Y:S01]  /*34600*/  LDL R182, [R1+0x154] ;  /* 0x0001540001b67983 */ /* 0x000ea20000100800 */
        /* <DEDUP_REMOVED lines=11> */
[----:B---3--:R-:W-:Y:S01]  /*346c0*/  FFMA.FTZ R118, R246, R180, R117 ;  /* 0x000000b4f6767223 */ /* 0x008fe20000010075 */
[----:B------:R-:W-:Y:S01]  /*346d0*/  FFMA.FTZ R117, R247, R179, R137 ;  /* 0x000000b3f7757223 */ /* 0x000fe20000010089 */
[----:B----4-:R-:W-:-:S05]  /*346e0*/  FFMA.FTZ R116, R248, R178, R116 ;  /* 0x000000b2f8747223 */ /* 0x010fca0000010074 */
[----:B------:R0:W-:Y:S02]  /*346f0*/  STG.E.128 desc[UR4][R164.64], R116 ;  /* 0x00000074a4007986 */ /* 0x0001e4000c101d04 */
[----:B0-----:R-:W0:Y:S01]  /*34700*/  LDC.64 R164, c[0x0][0x2c0] ;  /* 0x0000b000ffa47b82 */ /* 0x001e220000000a00 */
[----:B------:R-:W-:Y:S01]  /*34710*/  FFMA.FTZ R119, R241, R181, R132 ;  /* 0x000000b5f1777223 */ /* 0x000fe20000010084 */
[----:B-----5:R-:W-:Y:S01]  /*34720*/  FFMA.FTZ R118, R242, R180, R183 ;  /* 0x000000b4f2767223 */ /* 0x020fe200000100b7 */
[----:B------:R-:W-:Y:S01]  /*34730*/  FFMA.FTZ R117, R243, R179, R134 ;  /* 0x000000b3f3757223 */ /* 0x000fe20000010086 */
[----:B--2---:R-:W-:Y:S01]  /*34740*/  FFMA.FTZ R116, R244, R178, R182 ;  /* 0x000000b2f4747223 */ /* 0x004fe200000100b6 */
[----:B0-----:R-:W-:-:S04]  /*34750*/  IMAD.WIDE.U32 R164, R5, 0x10, R164 ;  /* 0x0000001005a47825 */ /* 0x001fc800078e00a4 */
[----:B------:R-:W-:Y:S01]  /*34760*/  VIADD R5, R5, 0x20 ;  /* 0x0000002005057836 */ /* 0x000fe20000000000 */
[----:B------:R0:W-:Y:S06]  /*34770*/  STG.E.128 desc[UR4][R164.64], R116 ;  /* 0x00000074a4007986 */ /* 0x0001ec000c101d04 */
.L_x_44089:
[----:B------:R-:W-:Y:S05]  /*34780*/  BSYNC B1 ;  /* 0x0000000000017941 */ /* 0x000fea0003800000 */
.L_x_44088:
        /* <DEDUP_REMOVED lines=28> */
[C---:B0-----:R-:W-:Y:S01]  /*34950*/  IMAD.WIDE.U32 R164, R5.reuse, 0x10, R164 ;  /* 0x0000001005a47825 */ /* 0x041fe200078e00a4 */
[----:B------:R-:W-:-:S04]  /*34960*/  IADD3 R5, R5, 0x20, RZ ;  /* 0x0000002005057810 */ /* 0x000fc80007ffe0ff */
[----:B------:R0:W-:Y:S03]  /*34970*/  STG.E.128 desc[UR4][R164.64], R116 ;  /* 0x00000074a4007986 */ /* 0x0001e6000c101d04 */
.L_x_44091:
[----:B------:R-:W-:Y:S05]  /*34980*/  BSYNC B1 ;  /* 0x0000000000017941 */ /* 0x000fea0003800000 */
.L_x_44090:
        /* <DEDUP_REMOVED lines=31> */
.L_x_44093:
[----:B------:R-:W-:Y:S05]  /*34b80*/  BSYNC B1 ;  /* 0x0000000000017941 */ /* 0x000fea0003800000 */
.L_x_44092:
        /* <DEDUP_REMOVED lines=31> */
.L_x_44095:
[----:B------:R-:W-:Y:S05]  /*34d80*/  BSYNC B1 ;  /* 0x0000000000017941 */ /* 0x000fea0003800000 */
.L_x_44094:
        /* <DEDUP_REMOVED lines=31> */
.L_x_44097:
[----:B------:R-:W-:Y:S05]  /*34f80*/  BSYNC B1 ;  /* 0x0000000000017941 */ /* 0x000fea0003800000 */
.L_x_44096:
        /* <DEDUP_REMOVED lines=31> */
.L_x_44099:
[----:B------:R-:W-:Y:S05]  /*35180*/  BSYNC B1 ;  /* 0x0000000000017941 */ /* 0x000fea0003800000 */
.L_x_44098:
        /* <DEDUP_REMOVED lines=31> */
.L_x_44101:
[----:B------:R-:W-:Y:S05]  /*35380*/  BSYNC B1 ;  /* 0x0000000000017941 */ /* 0x000fea0003800000 */
.L_x_44100:
        /* <DEDUP_REMOVED lines=31> */
.L_x_44103:
[----:B------:R-:W-:Y:S05]  /*35580*/  BSYNC B1 ;  /* 0x0000000000017941 */ /* 0x000fea0003800000 */
.L_x_44102:
        /* <DEDUP_REMOVED lines=28> */
[----:B0-----:R-:W-:-:S05]  /*35750*/  IMAD.WIDE.U32 R164, R5, 0x10, R164 ;  /* 0x0000001005a47825 */ /* 0x001fca00078e00a4 */
[----:B------:R0:W-:Y:S02]  /*35760*/  STG.E.128 desc[UR4][R164.64], R116 ;  /* 0x00000074a4007986 */ /* 0x0001e4000c101d04 */
.L_x_44105:
[----:B------:R-:W-:Y:S05]  /*35770*/  BSYNC B1 ;  /* 0x0000000000017941 */ /* 0x000fea0003800000 */
.L_x_44104:
[----:B01-34-:R-:W0:Y:S02]  /*35780*/  LDC.64 R116, c[0x0][0x210] ;  /* 0x00008400ff747b82 */ /* 0x01be240000000a00 */
[----:B0-----:R-:W-:-:S05]  /*35790*/  IMAD R39, R116, 0x4, R39 ;  /* 0x0000000474277824 */ /* 0x001fca00078e0227 */
[----:B------:R-:W-:-:S13]  /*357a0*/  ISETP.GE.AND P0, PT, R39, R117, PT ;  /* 0x000000752700720c */ /* 0x000fda0003f06270 */
[----:B------:R-:W-:Y:S05]  /*357b0*/  @!P0 BRA `(.L_x_44106) ;  /* 0xfffffcf000108947 */ /* 0x000fea000383ffff */
[----:B------:R-:W-:Y:S05]  /*357c0*/  BSYNC B0 ;  /* 0x0000000000007941 */ /* 0x000fea0003800000 */
.L_x_43001:
[----:B------:R-:W-:Y:S05]  /*357d0*/  EXIT ;  /* 0x000000000000794d */ /* 0x000fea0003800000 */
.L_x_44073:
[----:B0-----:R-:W-:Y:S01]  /*357e0*/  HFMA2.MMA R119, -RZ, RZ, 0, 5.9604644775390625e-08 ;  /* 0x00000001ff777435 */ /* 0x001fe200000001ff */
[----:B------:R-:W-:Y:S01]  /*357f0*/  BSSY B1, `(.L_x_44107) ;  /* 0x0000007000017945 */ /* 0x000fe20003800000 */
[----:B------:R-:W-:Y:S01]  /*35800*/  IMAD.MOV.U32 R164, RZ, RZ, R116 ;  /* 0x000000ffffa47224 */ /* 0x000fe200078e0074 */
[----:B------:R-:W-:Y:S01]  /*35810*/  MOV R117, 0xffffffff ;  /* 0xffffffff00757802 */ /* 0x000fe20000000f00 */
[----:B------:R-:W-:-:S07]  /*35820*/  IMAD.MOV.U32 R118, RZ, RZ, 0x1f ;  /* 0x0000001fff767424 */ /* 0x000fce00078e00ff */
[----:B--2---:R-:W-:Y:S05]  /*35830*/  WARPSYNC.COLLECTIVE R117, `(.L_x_44108) ;  /* 0x0000000075087348 */ /* 0x004fea0003c00000 */
[----:B------:R0:W1:Y:S02]  /*35840*/  SHFL.BFLY P6, R117, R164, R119, R118 ;  /* 0x0c000077a4757389 */ /* 0x00006400000c0076 */
[----:B012---:R-:W-:Y:S01]  /*35850*/  ENDCOLLECTIVE ;  /* 0x000000000000791b */ /* 0x007fe20003800000 */
.L_x_44108:
[----:B------:R-:W-:Y:S05]  /*35860*/  BSYNC B1 ;  /* 0x0000000000017941 */ /* 0x000fea0003800000 */
.L_x_44107:
        /* <DEDUP_REMOVED lines=10> */
.L_x_44109:
[C---:B------:R-:W-:Y:S02]  /*35910*/  LOP3.LUT P3, RZ, R40.reuse, 0x80, RZ, 0xc0, !PT ;  /* 0x0000008028ff7812 */ /* 0x040fe4000786c0ff */
[----:B------:R-:W-:-:S04]  /*35920*/  LOP3.LUT R40, R40, 0xf7ffffff, RZ, 0xc0, !PT ;  /* 0xf7ffffff28287812 */ /* 0x000fc800078ec0ff */
[----:B------:R-:W-:-:S04]  /*35930*/  @P4 LOP3.LUT R40, R40, 0x8000000, RZ, 0xfc, !PT ;  /* 0x0800000028284812 */ /* 0x000fc800078efcff */
[C---:B------:R-:W-:Y:S01]  /*35940*/  LOP3.LUT P4, RZ, R40.reuse, 0x400, RZ, 0xc0, !PT ;  /* 0x0000040028ff7812 */ /* 0x040fe2000788c0ff */
[----:B------:R-:W-:Y:S01]  /*35950*/  HFMA2.MMA R119, -RZ, RZ, 0, 2.384185791015625e-07 ;  /* 0x00000004ff777435 */ /* 0x000fe200000001ff */
[----:B------:R-:W-:-:S04]  /*35960*/  LOP3.LUT R40, R40, 0xfbffffff, RZ, 0xc0, !PT ;  /* 0xfbffffff28287812 */ /* 0x000fc800078ec0ff */
[----:B------:R-:W-:-:S04]  /*35970*/  @P5 LOP3.LUT R40, R40, 0x4000000, RZ, 0xfc, !PT ;  /* 0x0400000028285812 */ /* 0x000fc800078efcff */
[----:B------:R-:W-:Y:S01]  /*35980*/  LOP3.LUT P5, RZ, R40, 0x200, RZ, 0xc0, !PT ;  /* 0x0000020028ff7812 */ /* 0x000fe200078ac0ff */
[----:B------:R-:W-:Y:S01]  /*35990*/  FADD.FTZ R116, R116, R117 ;  /* 0x0000007574747221 */ /* 0x000fe20000010000 */
[----:B------:R-:W-:-:S03]  /*359a0*/  IMAD.MOV.U32 R117, RZ, RZ, -0x1 ;  /* 0xffffffffff757424 */ /* 0x000fc600078e00ff */
[----:B------:R-:W-:-:S08]  /*359b0*/  IMAD.MOV.U32 R164, RZ, RZ, R116 ;  /* 0x000000ffffa47224 */ /* 0x000fd000078e0074 */
[----:B------:R-:W-:Y:S05]  /*359c0*/  WARPSYNC.COLLECTIVE R117, `(.L_x_44110) ;  /* 0x0000000075087348 */ /* 0x000fea0003c00000 */
[----:B------:R0:W1:Y:S02]  /*359d0*/  SHFL.BFLY P6, R117, R164, R119, R118 ;  /* 0x0c000077a4757389 */ /* 0x00006400000c0076 */
[----:B01----:R-:W-:Y:S01]  /*359e0*/  ENDCOLLECTIVE ;  /* 0x000000000000791b */ /* 0x003fe20003800000 */
.L_x_44110:
[----:B------:R-:W-:Y:S02]  /*359f0*/  IMAD.MOV.U32 R119, RZ, RZ, 0x8 ;  /* 0x00000008ff777424 */ /* 0x000fe400078e00ff */
[----:B------:R-:W-:Y:S01]  /*35a00*/  FADD.FTZ R116, R116, R117 ;  /* 0x0000007574747221 */ /* 0x000fe20000010000 */
[----:B------:R-:W-:-:S04]  /*35a10*/  MOV R117, 0xffffffff ;  /* 0xffffffff00757802 */ /* 0x000fc80000000f00 */
[----:B------:R-:W-:-:S07]  /*35a20*/  MOV R164, R116 ;  /* 0x0000007400a47202 */ /* 0x000fce0000000f00 */
[----:B------:R-:W-:Y:S05]  /*35a30*/  WARPSYNC.COLLECTIVE R117, `(.L_x_44111) ;  /* 0x0000000075087348 */ /* 0x000fea0003c00000 */
[----:B------:R0:W1:Y:S02]  /*35a40*/  SHFL.BFLY P6, R117, R164, R119, R118 ;  /* 0x0c000077a4757389 */ /* 0x00006400000c0076 */
[----:B01----:R-:W-:Y:S01]  /*35a50*/  ENDCOLLECTIVE ;  /* 0x000000000000791b */ /* 0x003fe20003800000 */
.L_x_44111:
        /* <DEDUP_REMOVED lines=9> */
.L_x_44112:
        /* <DEDUP_REMOVED lines=149> */
.L_x_44113:
[----:B------:R-:W-:Y:S01]  /*36440*/  HFMA2.MMA R119, -RZ, RZ, 0, 1.1920928955078125e-07 ;  /* 0x00000002ff777435 */ /* 0x000fe200000001ff */
[----:B------:R-:W-:Y:S01]  /*36450*/  FADD.FTZ R136, R136, R117 ;  /* 0x0000007588887221 */ /* 0x000fe20000010000 */
[----:B------:R-:W-:-:S03]  /*36460*/  IMAD.MOV.U32 R117, RZ, RZ, -0x1 ;  /* 0xffffffffff757424 */ /* 0x000fc600078e00ff */
[----:B------:R-:W-:-:S07]  /*36470*/  IMAD.MOV.U32 R164, RZ, RZ, R136 ;  /* 0x000000ffffa47224 */ /* 0x000fce00078e0088 */
[----:B------:R-:W-:Y:S05]  /*36480*/  WARPSYNC.COLLECTIVE R117, `(.L_x_44114) ;  /* 0x0000000075087348 */ /* 0x000fea0003c00000 */
[----:B------:R0:W1:Y:S02]  /*36490*/  SHFL.BFLY P6, R117, R164, R119, R118 ;  /* 0x0c000077a4757389 */ /* 0x00006400000c0076 */
[----:B01----:R-:W-:Y:S01]  /*364a0*/  ENDCOLLECTIVE ;  /* 0x000000000000791b */ /* 0x003fe20003800000 */
.L_x_44114:
[----:B------:R-:W-:Y:S02]  /*364b0*/  IMAD.MOV.U32 R119, RZ, RZ, 0x4 ;  /* 0x00000004ff777424 */ /* 0x000fe400078e00ff */
[----:B------:R-:W-:Y:S01]  /*364c0*/  FADD.FTZ R136, R136, R117 ;  /* 0x0000007588887221 */ /* 0x000fe20000010000 */
[----:B------:R-:W-:-:S04]  /*364d0*/  MOV R117, 0xffffffff ;  /* 0xffffffff00757802 */ /* 0x000fc80000000f00 */
[----:B------:R-:W-:-:S07]  /*364e0*/  MOV R164, R136 ;  /* 0x0000008800a47202 */ /* 0x000fce0000000f00 */
[----:B------:R-:W-:Y:S05]  /*364f0*/  WARPSYNC.COLLECTIVE R117, `(.L_x_44115) ;  /* 0x0000000075087348 */ /* 0x000fea0003c00000 */
[----:B------:R0:W1:Y:S02]  /*36500*/  SHFL.BFLY P6, R117, R164, R119, R118 ;  /* 0x0c000077a4757389 */ /* 0x00006400000c0076 */
[----:B01----:R-:W-:Y:S01]  /*36510*/  ENDCOLLECTIVE ;  /* 0x000000000000791b */ /* 0x003fe20003800000 */
.L_x_44115:
[----:B------:R-:W-:Y:S01]  /*36520*/  HFMA2.MMA R119, -RZ, RZ, 0, 4.76837158203125e-07 ;  /* 0x00000008ff777435 */ /* 0x000fe200000001ff */
[----:B------:R-:W-:Y:S01]  /*36530*/  FADD.FTZ R136, R136, R117 ;  /* 0x0000007588887221 */ /* 0x000fe20000010000 */
[----:B------:R-:W-:-:S03]  /*36540*/  IMAD.MOV.U32 R117, RZ, RZ, -0x1 ;  /* 0xffffffffff757424 */ /* 0x000fc600078e00ff */
[----:B------:R-:W-:-:S07]  /*36550*/  IMAD.MOV.U32 R164, RZ, RZ, R136 ;  /* 0x000000ffffa47224 */ /* 0x000fce00078e0088 */
[----:B------:R-:W-:Y:S05]  /*36560*/  WARPSYNC.COLLECTIVE R117, `(.L_x_44116) ;  /* 0x0000000075087348 */ /* 0x000fea0003c00000 */
[----:B------:R0:W1:Y:S02]  /*36570*/  SHFL.BFLY P6, R117, R164, R119, R118 ;  /* 0x0c000077a4757389 */ /* 0x00006400000c0076 */
[----:B01----:R-:W-:Y:S01]  /*36580*/  ENDCOLLECTIVE ;  /* 0x000000000000791b */ /* 0x003fe20003800000 */
.L_x_44116:
[----:B------:R-:W-:Y:S02]  /*36590*/  IMAD.MOV.U32 R119, RZ, RZ, 0x10 ;  /* 0x00000010ff777424 */ /* 0x000fe400078e00ff */
[----:B------:R-:W-:Y:S01]  /*365a0*/  FADD.FTZ R136, R136, R117 ;  /* 0x0000007588887221 */ /* 0x000fe20000010000 */
[----:B------:R-:W-:-:S04]  /*365b0*/  MOV R117, 0xffffffff ;  /* 0xffffffff00757802 */ /* 0x000fc80000000f00 */
[----:B------:R-:W-:-:S07]  /*365c0*/  MOV R164, R136 ;  /* 0x0000008800a47202 */ /* 0x000fce0000000f00 */
[----:B------:R-:W-:Y:S05]  /*365d0*/  WARPSYNC.COLLECTIVE R117, `(.L_x_44117) ;  /* 0x0000000075087348 */ /* 0x000fea0003c00000 */
[----:B------:R0:W1:Y:S02]  /*365e0*/  SHFL.BFLY P6, R117, R164, R119, R118 ;  /* 0x0c000077a4757389 */ /* 0x00006400000c0076 */
[----:B01----:R-:W-:Y:S01]  /*365f0*/  ENDCOLLECTIVE ;  /* 0x000000000000791b */ /* 0x003fe20003800000 */
.L_x_44117:
[----:B------:R-:W-:Y:S05]  /*36600*/  BRA `(.L_x_44118) ;  /* 0xffffffcc005c7947 */ /* 0x000fea000383ffff */
.L_x_44119:
        /* <DEDUP_REMOVED lines=15> */
.L_x_53142:


//--------------------- .text._ZN10layer_norm31ln_parallel_residual_fwd_kernelINS_13Kernel_traitsI6__halfffffjLj2048ELj1ELj4ELj1ELj16ENS_18Kernel_traits_baseILj2048ES2_ffffjLj128EEEEELb1ELb0ELb1EEEvNS_9FwdParamsE --------------------------
	.section	.text._ZN10layer_norm31ln_parallel_residual_fwd_kernelINS_13Kernel_traitsI6__halfffffjLj2048ELj1ELj4ELj1ELj16ENS_18Kernel_traits_baseILj2048ES2_ffffjLj128EEEEELb1ELb0ELb1EEEvNS_9FwdParamsE,"ax",@progbits
	.align	128
        .global         _ZN10layer_norm31ln_parallel_residual_fwd_kernelINS_13Kernel_traitsI6__halfffffjLj2048ELj1ELj4ELj1ELj16ENS_18Kernel_traits_baseILj2048ES2_ffffjLj128EEEEELb1ELb0ELb1EEEvNS_9FwdParamsE
        .type           _ZN10layer_norm31ln_parallel_residual_fwd_kernelINS_13Kernel_traitsI6__halfffffjLj2048ELj1ELj4ELj1ELj16ENS_18Kernel_traits_baseILj2048ES2_ffffjLj128EEEEELb1ELb0ELb1EEEvNS_9FwdParamsE,@function
        .size           _ZN10layer_norm31ln_parallel_residual_fwd_kernelINS_13Kernel_traitsI6__halfffffjLj2048ELj1ELj4ELj1ELj16ENS_18Kernel_traits_baseILj2048ES2_ffffjLj128EEEEELb1ELb0ELb1EEEvNS_9FwdParamsE,(.L_x_53143 - _ZN10layer_norm31ln_parallel_residual_fwd_kernelINS_13Kernel_traitsI6__halfffffjLj2048ELj1ELj4ELj1ELj16ENS_18Kernel_traits_baseILj2048ES2_ffffjLj128EEEEELb1ELb0ELb1EEEvNS_9FwdParamsE)
        .other          _ZN10layer_norm31ln_parallel_residual_fwd_kernelINS_13Kernel_traitsI6__halfffffjLj2048ELj1ELj4ELj1ELj16ENS_18Kernel_traits_baseILj2048ES2_ffffjLj128EEEEELb1ELb0ELb1EEEvNS_9FwdParamsE,@"STO_CUDA_ENTRY STV_DEFAULT"
_ZN10layer_norm31ln_parallel_residual_fwd_kernelINS_13Kernel_traitsI6__halfffffjLj2048ELj1ELj4ELj1ELj16ENS_18Kernel_traits_baseILj2048ES2_ffffjLj128EEEEELb1ELb0ELb1EEEvNS_9FwdParamsE:
.text._ZN10layer_norm31ln_parallel_residual_fwd_kernelINS_13Kernel_traitsI6__halfffffjLj2048ELj1ELj4ELj1ELj16ENS_18Kernel_traits_baseILj2048ES2_ffffjLj128EEEEELb1ELb0ELb1EEEvNS_9FwdParamsE:
[----:B------:R-:W0:Y:S08]  /*0000*/  LDC R1, c[0x0][0x28] ;  /* 0x00000a00ff017b82 */ /* 0x000e300000000800 */
[----:B------:R-:W1:Y:S01]  /*0010*/  LDC R130, c[0x0][0x2e8] ;  /* 0x0000ba00ff827b82 */ /* 0x000e620000000800 */
[----:B------:R-:W-:Y:S01]  /*0020*/  ULDC.U8 UR4, c[0x0][0x2f4] ;  /* 0x0000bd0000047ab9 */ /* 0x000fe20000000000 */
[----:B------:R-:W-:Y:S01]  /*0030*/  ULDC.64 UR6, c[0x0][0x2e0] ;  /* 0x0000b80000067ab9 */ /* 0x000fe20000000a00 */
[----:B------:R-:W-:Y:S01]  /*0040*/  ISETP.NE.AND P0, PT, RZ, UR4, PT ;  /* 0x00000004ff007c0c */ /* 0x000fe2000bf05270 */
[----:B------:R-:W-:Y:S01]  /*0050*/  ULDC.64 UR4, c[0x0][0x208] ;  /* 0x0000820000047ab9 */ /* 0x000fe20000000a00 */
[----:B------:R-:W-:Y:S01]  /*0060*/  IMAD.U32 R2, RZ, RZ, UR6 ;  /* 0x00000006ff027e24 */ /* 0x000fe2000f8e00ff */
[----:B------:R-:W-:Y:S01]  /*0070*/  MOV R3, UR7 ;  /* 0x0000000700037c02 */ /* 0x000fe20008000f00 */
[----:B0-----:R-:W-:Y:S01]  /*0080*/  VIADD R1, R1, 0xfffffe20 ;  /* 0xfffffe2001017836 */ /* 0x001fe20000000000 */
[----:B------:R-:W0:Y:S01]  /*0090*/  LDC R131, c[0x0][0x2ec] ;  /* 0x0000bb00ff837b82 */ /* 0x000e220000000800 */
[----:B------:R-:W2:Y:S01]  /*00a0*/  S2R R0, SR_TID.X ;  /* 0x0000000000007919 */ /* 0x000ea20000002100 */
[----:B------:R-:W2:Y:S01]  /*00b0*/  S2R R11, SR_CTAID.X ;  /* 0x00000000000b7919 */ /* 0x000ea20000002500 */
[----:B------:R-:W-:Y:S01]  /*00c0*/  ULDC UR8, c[0x0][0x0] ;  /* 0x0000000000087ab9 */ /* 0x000fe20000000800 */
[----:B------:R-:W-:-:S04]  /*00d0*/  ULDC.64 UR10, c[0x0][0x2d0] ;  /* 0x0000b400000a7ab9 */ /* 0x000fc80000000a00 */
[----:B------:R-:W3:Y:S01]  /*00e0*/  @P0 LDC R7, c[0x0][0x2f0] ;  /* 0x0000bc00ff070b82 */ /* 0x000ee20000000800 */
[----:B------:R-:W4:Y:S01]  /*00f0*/  @P0 LDG.E.64 R2, desc[UR4][R2.64] ;  /* 0x0000000402020981 */ /* 0x000f22000c1e1b00 */
[----:B-1----:R-:W-:-:S06]  /*0100*/  @P0 IMAD.MOV.U32 R4, RZ, RZ, R130 ;  /* 0x000000ffff040224 */ /* 0x002fcc00078e0082 */
[----:B------:R-:W1:Y:S01]  /*0110*/  LDC.64 R20, c[0x0][0x260] ;  /* 0x00009800ff147b82 */ /* 0x000e620000000a00 */
[----:B0-----:R-:W-:-:S06]  /*0120*/  @P0 IMAD.MOV.U32 R5, RZ, RZ, R131 ;  /* 0x000000ffff050224 */ /* 0x001fcc00078e0083 */
[----:B------:R-:W3:Y:S01]  /*0130*/  @P0 LDG.E.64 R4, desc[UR4][R4.64] ;  /* 0x0000000404040981 */ /* 0x000ee2000c1e1b00 */
[----:B--2---:R-:W-:Y:S01]  /*0140*/  IMAD R113, R11, UR8, R0 ;  /* 0x000000080b717c24 */ /* 0x004fe2000f8e0200 */
[----:B------:R-:W-:Y:S01]  /*0150*/  ULDC.64 UR8, c[0x0][0x2c8] ;  /* 0x0000b20000087ab9 */ /* 0x000fe20000000a00 */
[----:B------:R-:W-:-:S04]  /*0160*/  LOP3.LUT R24, R0, 0x1f, RZ, 0xc0, !PT ;  /* 0x0000001f00187812 */ /* 0x000fc800078ec0ff */
[C---:B------:R-:W-:Y:S02]  /*0170*/  SHF.L.U32 R76, R24.reuse, 0x3, RZ ;  /* 0x00000003184c7819 */ /* 0x040fe400000006ff */
[C---:B------:R-:W-:Y:S02]  /*0180*/  LOP3.LUT R75, R24.reuse, 0x20, RZ, 0xfc, !PT ;  /* 0x00000020184b7812 */ /* 0x040fe400078efcff */
[C---:B------:R-:W-:Y:S02]  /*0190*/  LOP3.LUT R71, R24.reuse, 0x40, RZ, 0xfc, !PT ;  /* 0x0000004018477812 */ /* 0x040fe400078efcff */
[----:B------:R-:W-:Y:S02]  /*01a0*/  SHF.L.U32 R72, R75, 0x3, RZ ;  /* 0x000000034b487819 */ /* 0x000fe400000006ff */
[C---:B------:R-:W-:Y:S01]  /*01b0*/  LOP3.LUT R67, R24.reuse, 0x60, RZ, 0xfc, !PT ;  /* 0x0000006018437812 */ /* 0x040fe200078efcff */
[----:B------:R-:W-:Y:S01]  /*01c0*/  IMAD.SHL.U32 R68, R71, 0x8, RZ ;  /* 0x0000000847447824 */ /* 0x000fe200078e00ff */
[----:B------:R-:W-:-:S03]  /*01d0*/  LOP3.LUT R63, R24, 0x80, RZ, 0xfc, !PT ;  /* 0x00000080183f7812 */ /* 0x000fc600078efcff */
[----:B------:R-:W-:Y:S01]  /*01e0*/  IMAD.SHL.U32 R64, R67, 0x8, RZ ;  /* 0x0000000843407824 */ /* 0x000fe200078e00ff */
[C---:B------:R-:W-:Y:S01]  /*01f0*/  LOP3.LUT R59, R24.reuse, 0xa0, RZ, 0xfc, !PT ;  /* 0x000000a0183b7812 */ /* 0x040fe200078efcff */
[----:B------:R-:W-:Y:S01]  /*0200*/  IMAD.SHL.U32 R60, R63, 0x8, RZ ;  /* 0x000000083f3c7824 */ /* 0x000fe200078e00ff */
[C---:B------:R-:W-:Y:S02]  /*0210*/  LOP3.LUT R55, R24.reuse, 0xc0, RZ, 0xfc, !PT ;  /* 0x000000c018377812 */ /* 0x040fe400078efcff */
[C---:B------:R-:W-:Y:S01]  /*0220*/  LOP3.LUT R107, R24.reuse, 0x100, RZ, 0xfc, !PT ;  /* 0x00000100186b7812 */ /* 0x040fe200078efcff */
[----:B------:R-:W-:Y:S01]  /*0230*/  IMAD.SHL.U32 R56, R59, 0x8, RZ ;  /* 0x000000083b387824 */ /* 0x000fe200078e00ff */
[----:B------:R-:W-:Y:S01]  /*0240*/  SHF.R.U32.HI R128, RZ, 0x5, R0 ;  /* 0x00000005ff807819 */ /* 0x000fe20000011600 */
[----:B------:R-:W-:Y:S01]  /*0250*/  IMAD.SHL.U32 R52, R55, 0x8, RZ ;  /* 0x0000000837347824 */ /* 0x000fe200078e00ff */
[C---:B------:R-:W-:Y:S02]  /*0260*/  LOP3.LUT R103, R24.reuse, 0x120, RZ, 0xfc, !PT ;  /* 0x0000012018677812 */ /* 0x040fe400078efcff */
[----:B------:R-:W-:-:S02]  /*0270*/  LOP3.LUT R29, R24, 0x180, RZ, 0xfc, !PT ;  /* 0x00000180181d7812 */ /* 0x000fc400078efcff */
[C---:B------:R-:W-:Y:S01]  /*0280*/  LOP3.LUT R51, R24.reuse, 0xe0, RZ, 0xfc, !PT ;  /* 0x000000e018337812 */ /* 0x040fe200078efcff */
[----:B------:R-:W-:Y:S01]  /*0290*/  IMAD.SHL.U32 R100, R103, 0x8, RZ ;  /* 0x0000000867647824 */ /* 0x000fe200078e00ff */
[C---:B------:R-:W-:Y:S02]  /*02a0*/  LOP3.LUT R95, R24.reuse, 0x140, RZ, 0xfc, !PT ;  /* 0x00000140185f7812 */ /* 0x040fe400078efcff */
[----:B------:R-:W-:Y:S02]  /*02b0*/  SHF.L.U32 R108, R51, 0x3, RZ ;  /* 0x00000003336c7819 */ /* 0x000fe400000006ff */
[C---:B------:R-:W-:Y:S01]  /*02c0*/  LOP3.LUT R85, R24.reuse, 0x160, RZ, 0xfc, !PT ;  /* 0x0000016018557812 */ /* 0x040fe200078efcff */
[----:B------:R-:W-:Y:S01]  /*02d0*/  IMAD.SHL.U32 R104, R107, 0x8, RZ ;  /* 0x000000086b687824 */ /* 0x000fe200078e00ff */
[C---:B------:R-:W-:Y:S01]  /*02e0*/  LOP3.LUT R81, R24.reuse, 0x1a0, RZ, 0xfc, !PT ;  /* 0x000001a018517812 */ /* 0x040fe200078efcff */
[----:B------:R-:W-:Y:S01]  /*02f0*/  IMAD.SHL.U32 R90, R95, 0x8, RZ ;  /* 0x000000085f5a7824 */ /* 0x000fe200078e00ff */
[----:B------:R-:W-:Y:S01]  /*0300*/  LOP3.LUT R25, R24, 0x1c0, RZ, 0xfc, !PT ;  /* 0x000001c018197812 */ /* 0x000fe200078efcff */
[----:B------:R-:W-:-:S02]  /*0310*/  IMAD.SHL.U32 R26, R29, 0x8, RZ ;  /* 0x000000081d1a7824 */ /* 0x000fc400078e00ff */
[----:B------:R-:W-:Y:S01]  /*0320*/  IMAD.SHL.U32 R22, R81, 0x8, RZ ;  /* 0x0000000851167824 */ /* 0x000fe200078e00ff */
[----:B------:R-:W-:Y:S02]  /*0330*/  SHF.L.U32 R146, R85, 0x3, RZ ;  /* 0x0000000355927819 */ /* 0x000fe400000006ff */
[----:B------:R-:W-:Y:S01]  /*0340*/  SHF.L.U32 R138, R25, 0x3, RZ ;  /* 0x00000003198a7819 */ /* 0x000fe200000006ff */
[----:B------:R-:W-:Y:S01]  /*0350*/  IMAD R128, R11, 0x4, R128 ;  /* 0x000000040b807824 */ /* 0x000fe200078e0280 */
        /* <DEDUP_REMOVED lines=11> */
[----:B------:R-:W-:Y:S01]  /*0410*/  IMAD.WIDE.U32 R6, R6, -0x2daee0ad, RZ ;  /* 0xd2511f5306067825 */ /* 0x000fe200078e00ff */
[----:B------:R-:W-:-:S03]  /*0420*/  UIADD3 UR25, UR6, -0x61c88647, URZ ;  /* 0x9e3779b906197890 */ /* 0x000fc6000fffe03f */
[----:B------:R-:W-:Y:S01]  /*0430*/  IMAD.WIDE.U32 R8, R8, -0x326172a9, RZ ;  /* 0xcd9e8d5708087825 */ /* 0x000fe200078e00ff */
[----:B------:R-:W-:Y:S01]  /*0440*/  LOP3.LUT R5, R7, UR26, R2, 0x96, !PT ;  /* 0x0000001a07057c12 */ /* 0x000fe2000f8e9602 */
[----:B------:R-:W-:-:S03]  /*0450*/  UIADD3 UR27, UR6, 0x3c6ef372, URZ ;  /* 0x3c6ef372061b7890 */ /* 0x000fc6000fffe03f */
[----:B------:R-:W-:Y:S01]  /*0460*/  LOP3.LUT R2, R9, UR25, R4, 0x96, !PT ;  /* 0x0000001909027c12 */ /* 0x000fe2000f8e9604 */
[----:B------:R-:W-:Y:S01]  /*0470*/  IMAD.WIDE.U32 R4, R5, -0x326172a9, RZ ;  /* 0xcd9e8d5705047825 */ /* 0x000fe200078e00ff */
[----:B------:R-:W-:Y:S01]  /*0480*/  UIADD3 UR28, UR7, 0x76cf5d0a, URZ ;  /* 0x76cf5d0a071c7890 */ /* 0x000fe2000fffe03f */
[----:B------:R-:W-:Y:S02]  /*0490*/  ISETP.NE.U32.AND P0, PT, RZ, UR8, PT ;  /* 0x00000008ff007c0c */ /* 0x000fe4000bf05070 */
[----:B------:R-:W-:Y:S01]  /*04a0*/  IMAD.WIDE.U32 R2, R2, -0x2daee0ad, RZ ;  /* 0xd2511f5302027825 */ /* 0x000fe200078e00ff */
[----:B------:R-:W-:Y:S02]  /*04b0*/  LOP3.LUT R7, R5, UR27, R8, 0x96, !PT ;  /* 0x0000001b05077c12 */ /* 0x000fe4000f8e9608 */
[----:B------:R-:W-:Y:S02]  /*04c0*/  ISETP.NE.AND.EX P0, PT, RZ, UR9, PT, P0 ;  /* 0x00000009ff007c0c */ /* 0x000fe4000bf05300 */
[----:B------:R-:W-:Y:S01]  /*04d0*/  LOP3.LUT R8, R3, UR28, R6, 0x96, !PT ;  /* 0x0000001c03087c12 */ /* 0x000fe2000f8e9606 */
[----:B------:R-:W-:Y:S01]  /*04e0*/  UIADD3 UR30, UR7, 0x32370b8f, URZ ;  /* 0x32370b8f071e7890 */ /* 0x000fe2000fffe03f */
[----:B------:R-:W-:Y:S01]  /*04f0*/  ISETP.NE.U32.AND P1, PT, RZ, UR10, PT ;  /* 0x0000000aff007c0c */ /* 0x000fe2000bf25070 */
[----:B------:R-:W-:Y:S01]  /*0500*/  IMAD.WIDE.U32 R6, R7, -0x2daee0ad, RZ ;  /* 0xd2511f5307067825 */ /* 0x000fe200078e00ff */
[----:B------:R-:W-:-:S03]  /*0510*/  UIADD3 UR29, UR6, -0x255992d5, URZ ;  /* 0xdaa66d2b061d7890 */ /* 0x000fc6000fffe03f */
[----:B------:R-:W-:Y:S01]  /*0520*/  IMAD.WIDE.U32 R8, R8, -0x326172a9, RZ ;  /* 0xcd9e8d5708087825 */ /* 0x000fe200078e00ff */
[----:B------:R-:W-:Y:S02]  /*0530*/  ISETP.NE.AND.EX P1, PT, RZ, UR11, PT, P1 ;  /* 0x0000000bff007c0c */ /* 0x000fe4000bf25310 */
[----:B------:R-:W-:Y:S02]  /*0540*/  LOP3.LUT R5, R7, UR30, R2, 0x96, !PT ;  /* 0x0000001e07057c12 */ /* 0x000fe4000f8e9602 */
[----:B------:R-:W-:Y:S01]  /*0550*/  LOP3.LUT R2, R9, UR29, R4, 0x96, !PT ;  /* 0x0000001d09027c12 */ /* 0x000fe2000f8e9604 */
[----:B------:R-:W-:Y:S01]  /*0560*/  UIADD3 UR31, UR6, 0x78dde6e4, URZ ;  /* 0x78dde6e4061f7890 */ /* 0x000fe2000fffe03f */
[----:B------:R-:W-:Y:S01]  /*0570*/  @P0 LEA R18, P2, R24, UR8, 0x3 ;  /* 0x0000000818120c11 */ /* 0x000fe2000f8418ff */
[----:B------:R-:W-:Y:S01]  /*0580*/  IMAD.WIDE.U32 R4, R5, -0x326172a9, RZ ;  /* 0xcd9e8d5705047825 */ /* 0x000fe200078e00ff */
[----:B------:R-:W-:-:S03]  /*0590*/  UIADD3 UR32, UR7, -0x126145ec, URZ ;  /* 0xed9eba1407207890 */ /* 0x000fc6000fffe03f */
[----:B------:R-:W-:Y:S01]  /*05a0*/  IMAD.WIDE.U32 R2, R2, -0x2daee0ad, RZ ;  /* 0xd2511f5302027825 */ /* 0x000fe200078e00ff */
[----:B------:R-:W-:-:S03]  /*05b0*/  LOP3.LUT R7, R5, UR31, R8, 0x96, !PT ;  /* 0x0000001f05077c12 */ /* 0x000fc6000f8e9608 */
[----:B------:R-:W-:Y:S01]  /*05c0*/  @P0 IMAD.X R19, RZ, RZ, UR9, P2 ;  /* 0x00000009ff130e24 */ /* 0x000fe200090e06ff */
[----:B------:R-:W-:Y:S02]  /*05d0*/  LOP3.LUT R8, R3, UR32, R6, 0x96, !PT ;  /* 0x0000002003087c12 */ /* 0x000fe4000f8e9606 */
[----:B------:R-:W-:Y:S01]  /*05e0*/  @P1 IADD3 R16, P2, R76, UR10, RZ ;  /* 0x0000000a4c101c10 */ /* 0x000fe2000ff5e0ff */
[----:B------:R-:W-:Y:S01]  /*05f0*/  UIADD3 UR34, UR7, -0x56f99767, URZ ;  /* 0xa906689907227890 */ /* 0x000fe2000fffe03f */
[----:B------:R-:W-:Y:S01]  /*0600*/  @P0 LEA R14, P3, R75, UR8, 0x3 ;  /* 0x000000084b0e0c11 */ /* 0x000fe2000f8618ff */
[----:B------:R-:W-:Y:S01]  /*0610*/  UIADD3 UR33, UR6, 0x1715609d, URZ ;  /* 0x1715609d06217890 */ /* 0x000fe2000fffe03f */
[----:B------:R-:W-:Y:S01]  /*0620*/  IMAD.WIDE.U32 R6, R7, -0x2daee0ad, RZ ;  /* 0xd2511f5307067825 */ /* 0x000fe200078e00ff */
[----:B------:R-:W-:Y:S02]  /*0630*/  UIADD3 UR35, UR6, -0x4ab325aa, URZ ;  /* 0xb54cda5606237890 */ /* 0x000fe4000fffe03f */
[----:B------:R-:W-:Y:S01]  /*0640*/  UIADD3 UR36, UR7, 0x646e171e, URZ ;  /* 0x646e171e07247890 */ /* 0x000fe2000fffe03f */
[----:B------:R-:W-:Y:S01]  /*0650*/  IMAD.WIDE.U32 R8, R8, -0x326172a9, RZ ;  /* 0xcd9e8d5708087825 */ /* 0x000fe200078e00ff */
[----:B------:R-:W-:Y:S01]  /*0660*/  UIADD3 UR37, UR6, 0x5384540f, URZ ;  /* 0x5384540f06257890 */ /* 0x000fe2000fffe03f */
[----:B------:R-:W-:Y:S01]  /*0670*/  @P0 LEA R96, P4, R55, UR8, 0x3 ;  /* 0x0000000837600c11 */ /* 0x000fe2000f8818ff */
[----:B------:R-:W-:Y:S01]  /*0680*/  UIADD3 UR40, UR7, -0x24c28bd8, URZ ;  /* 0xdb3d742807287890 */ /* 0x000fe2000fffe03f */
[----:B------:R-:W-:Y:S01]  /*0690*/  @P1 IMAD.X R17, RZ, RZ, UR11, P2 ;  /* 0x0000000bff111e24 */ /* 0x000fe200090e06ff */
[----:B------:R-:W-:Y:S01]  /*06a0*/  @P1 IADD3 R134, P2, R72, UR10, RZ ;  /* 0x0000000a48861c10 */ /* 0x000fe2000ff5e0ff */
[----:B------:R-:W-:Y:S01]  /*06b0*/  @P0 IMAD.X R15, RZ, RZ, UR9, P3 ;  /* 0x00000009ff0f0e24 */ /* 0x000fe200098e06ff */
[----:B------:R-:W-:Y:S01]  /*06c0*/  @P0 LEA R132, P3, R71, UR8, 0x3 ;  /* 0x0000000847840c11 */ /* 0x000fe2000f8618ff */
[----:B------:R-:W-:Y:S01]  /*06d0*/  UIADD3 UR38, UR7, 0x1fd5c5a3, URZ ;  /* 0x1fd5c5a307267890 */ /* 0x000fe2000fffe03f */
[----:B------:R-:W-:Y:S01]  /*06e0*/  LOP3.LUT R5, R7, UR34, R2, 0x96, !PT ;  /* 0x0000002207057c12 */ /* 0x000fe2000f8e9602 */
[----:B------:R-:W-:Y:S01]  /*06f0*/  @P1 IMAD.X R135, RZ, RZ, UR11, P2 ;  /* 0x0000000bff871e24 */ /* 0x000fe200090e06ff */
[----:B------:R-:W-:Y:S01]  /*0700*/  LOP3.LUT R2, R9, UR33, R4, 0x96, !PT ;  /* 0x0000002109027c12 */ /* 0x000fe2000f8e9604 */
[----:B------:R-:W-:Y:S01]  /*0710*/  UIADD3 UR39, UR6, -0xe443238, URZ ;  /* 0xf1bbcdc806277890 */ /* 0x000fe2000fffe03f */
[----:B------:R-:W-:Y:S01]  /*0720*/  @P0 IADD3.X R133, RZ, UR9, RZ, P3, !PT ;  /* 0x00000009ff850c10 */ /* 0x000fe20009ffe4ff */
[----:B------:R-:W5:Y:S01]  /*0730*/  @P0 LDG.E.64 R18, desc[UR4][R18.64] ;  /* 0x0000000412120981 */ /* 0x000f62000c1e1b00 */
[----:B------:R-:W-:Y:S01]  /*0740*/  @P1 IADD3 R126, P2, R68, UR10, RZ ;  /* 0x0000000a447e1c10 */ /* 0x000fe2000ff5e0ff */
[----:B------:R-:W-:Y:S01]  /*0750*/  IMAD.WIDE.U32 R4, R5, -0x326172a9, RZ ;  /* 0xcd9e8d5705047825 */ /* 0x000fe200078e00ff */
[----:B------:R-:W-:Y:S01]  /*0760*/  @P0 LEA R124, P3, R67, UR8, 0x3 ;  /* 0x00000008437c0c11 */ /* 0x000fe2000f8618ff */
[----:B------:R-:W5:Y:S02]  /*0770*/  @P1 LDG.E.64 R16, desc[UR4][R16.64] ;  /* 0x0000000410101981 */ /* 0x000f64000c1e1b00 */
[----:B------:R-:W-:Y:S01]  /*0780*/  IMAD.WIDE.U32 R2, R2, -0x2daee0ad, RZ ;  /* 0xd2511f5302027825 */ /* 0x000fe200078e00ff */
[----:B------:R-:W-:Y:S01]  /*0790*/  @P0 IADD3.X R125, RZ, UR9, RZ, P3, !PT ;  /* 0x00000009ff7d0c10 */ /* 0x000fe20009ffe4ff */
[----:B------:R-:W5:Y:S01]  /*07a0*/  @P0 LDG.E.64 R14, desc[UR4][R14.64] ;  /* 0x000000040e0e0981 */ /* 0x000f62000c1e1b00 */
[----:B------:R-:W-:Y:S01]  /*07b0*/  @P0 LEA R120, P3, R63, UR8, 0x3 ;  /* 0x000000083f780c11 */ /* 0x000fe2000f8618ff */
[----:B------:R-:W-:Y:S01]  /*07c0*/  @P1 IMAD.X R127, RZ, RZ, UR11, P2 ;  /* 0x0000000bff7f1e24 */ /* 0x000fe200090e06ff */
[----:B------:R-:W-:Y:S01]  /*07d0*/  @P1 IADD3 R122, P2, R64, UR10, RZ ;  /* 0x0000000a407a1c10 */ /* 0x000fe2000ff5e0ff */
[----:B------:R-:W5:Y:S01]  /*07e0*/  @P1 LDG.E.64 R134, desc[UR4][R134.64] ;  /* 0x0000000486861981 */ /* 0x000f62000c1e1b00 */
[----:B------:R-:W-:-:S02]  /*07f0*/  LOP3.LUT R7, R5, UR35, R8, 0x96, !PT ;  /* 0x0000002305077c12 */ /* 0x000fc4000f8e9608 */
[----:B------:R-:W-:Y:S01]  /*0800*/  LOP3.LUT R8, R3, UR36, R6, 0x96, !PT ;  /* 0x0000002403087c12 */ /* 0x000fe2000f8e9606 */
[----:B------:R-:W-:Y:S01]  /*0810*/  @P1 IMAD.X R123, RZ, RZ, UR11, P2 ;  /* 0x0000000bff7b1e24 */ /* 0x000fe200090e06ff */
[----:B------:R-:W-:Y:S01]  /*0820*/  @P0 IADD3.X R121, RZ, UR9, RZ, P3, !PT ;  /* 0x00000009ff790c10 */ /* 0x000fe20009ffe4ff */
[----:B------:R-:W5:Y:S01]  /*0830*/  @P0 LDG.E.64 R132, desc[UR4][R132.64] ;  /* 0x0000000484840981 */ /* 0x000f62000c1e1b00 */
[----:B------:R-:W-:Y:S01]  /*0840*/  @P0 LEA R116, P3, R59, UR8, 0x3 ;  /* 0x000000083b740c11 */ /* 0x000fe2000f8618ff */
[----:B------:R-:W-:Y:S01]  /*0850*/  IMAD.WIDE.U32 R8, R8, -0x326172a9, RZ ;  /* 0xcd9e8d5708087825 */ /* 0x000fe200078e00ff */
[----:B------:R-:W-:Y:S01]  /*0860*/  @P1 IADD3 R118, P2, R60, UR10, RZ ;  /* 0x0000000a3c761c10 */ /* 0x000fe2000ff5e0ff */
[----:B------:R-:W5:Y:S01]  /*0870*/  @P1 LDG.E.64 R126, desc[UR4][R126.64] ;  /* 0x000000047e7e1981 */ /* 0x000f62000c1e1b00 */
[----:B------:R-:W-:Y:S02]  /*0880*/  @P0 IADD3.X R117, RZ, UR9, RZ, P3, !PT ;  /* 0x00000009ff750c10 */ /* 0x000fe40009ffe4ff */
[----:B------:R-:W-:Y:S01]  /*0890*/  @P0 LEA R82, P3, R107, UR8, 0x3 ;  /* 0x000000086b520c11 */ /* 0x000fe2000f8618ff */
[----:B------:R-:W-:Y:S01]  /*08a0*/  @P1 IMAD.X R119, RZ, RZ, UR11, P2 ;  /* 0x0000000bff771e24 */ /* 0x000fe200090e06ff */
[----:B------:R-:W-:Y:S01]  /*08b0*/  LOP3.LUT R0, R9, UR37, R4, 0x96, !PT ;  /* 0x0000002509007c12 */ /* 0x000fe2000f8e9604 */
[----:B------:R-:W-:Y:S01]  /*08c0*/  IMAD.WIDE.U32 R6, R7, -0x2daee0ad, RZ ;  /* 0xd2511f5307067825 */ /* 0x000fe200078e00ff */
[----:B------:R-:W-:Y:S01]  /*08d0*/  @P1 IADD3 R114, P2, R56, UR10, RZ ;  /* 0x0000000a38721c10 */ /* 0x000fe2000ff5e0ff */
[----:B------:R-:W5:Y:S01]  /*08e0*/  @P0 LDG.E.64 R124, desc[UR4][R124.64] ;  /* 0x000000047c7c0981 */ /* 0x000f62000c1e1b00 */
[----:B------:R-:W-:Y:S01]  /*08f0*/  @P1 IADD3 R92, P6, R52, UR10, RZ ;  /* 0x0000000a345c1c10 */ /* 0x000fe2000ffde0ff */
[----:B------:R-:W-:Y:S01]  /*0900*/  @P0 IMAD.X R83, RZ, RZ, UR9, P3 ;  /* 0x00000009ff530e24 */ /* 0x000fe200098e06ff */
[----:B------:R-:W-:Y:S01]  /*0910*/  @P0 LEA R36, P3, R29, UR8, 0x3 ;  /* 0x000000081d240c11 */ /* 0x000fe2000f8618ff */
[----:B------:R-:W-:Y:S01]  /*0920*/  IMAD.HI.U32 R3, R0, -0x2daee0ad, RZ ;  /* 0xd2511f5300037827 */ /* 0x000fe200078e00ff */
[----:B------:R-:W-:Y:S01]  /*0930*/  @P0 IADD3.X R97, RZ, UR9, RZ, P4, !PT ;  /* 0x00000009ff610c10 */ /* 0x000fe2000a7fe4ff */
[----:B------:R-:W5:Y:S02]  /*0940*/  @P1 LDG.E.64 R122, desc[UR4][R122.64] ;  /* 0x000000047a7a1981 */ /* 0x000f64000c1e1b00 */
[----:B------:R-:W-:Y:S01]  /*0950*/  @P1 IMAD.X R115, RZ, RZ, UR11, P2 ;  /* 0x0000000bff731e24 */ /* 0x000fe200090e06ff */
[----:B------:R-:W-:Y:S01]  /*0960*/  @P0 LEA R88, P2, R51, UR8, 0x3 ;  /* 0x0000000833580c11 */ /* 0x000fe2000f8418ff */
[----:B------:R-:W-:Y:S01]  /*0970*/  @P1 IMAD.X R93, RZ, RZ, UR11, P6 ;  /* 0x0000000bff5d1e24 */ /* 0x000fe2000b0e06ff */
[----:B------:R-:W-:Y:S01]  /*0980*/  @P0 IADD3.X R37, RZ, UR9, RZ, P3, !PT ;  /* 0x00000009ff250c10 */ /* 0x000fe20009ffe4ff */
[----:B------:R-:W5:Y:S01]  /*0990*/  @P0 LDG.E.64 R120, desc[UR4][R120.64] ;  /* 0x0000000478780981 */ /* 0x000f62000c1e1b00 */
[----:B------:R-:W-:-:S02]  /*09a0*/  @P0 LEA R46, P4, R103, UR8, 0x3 ;  /* 0x00000008672e0c11 */ /* 0x000fc4000f8818ff */
[----:B------:R-:W-:Y:S01]  /*09b0*/  @P1 IADD3 R44, P3, R100, UR10, RZ ;  /* 0x0000000a642c1c10 */ /* 0x000fe2000ff7e0ff */
[----:B------:R-:W-:Y:S01]  /*09c0*/  @P0 IMAD.X R89, RZ, RZ, UR9, P2 ;  /* 0x00000009ff590e24 */ /* 0x000fe200090e06ff */
[----:B------:R-:W-:Y:S01]  /*09d0*/  LOP3.LUT R110, R3, UR40, R6, 0x96, !PT ;  /* 0x00000028036e7c12 */ /* 0x000fe2000f8e9606 */
[----:B------:R-:W5:Y:S01]  /*09e0*/  @P1 LDG.E.64 R118, desc[UR4][R118.64] ;  /* 0x0000000476761981 */ /* 0x000f62000c1e1b00 */
[----:B------:R-:W-:Y:S02]  /*09f0*/  @P0 LEA R42, P5, R95, UR8, 0x3 ;  /* 0x000000085f2a0c11 */ /* 0x000fe4000f8a18ff */
[----:B------:R-:W-:Y:S01]  /*0a00*/  @P1 IADD3 R86, P6, R108, UR10, RZ ;  /* 0x0000000a6c561c10 */ /* 0x000fe2000ffde0ff */
[----:B------:R-:W5:Y:S01]  /*0a10*/  @P0 LDG.E.64 R116, desc[UR4][R116.64] ;  /* 0x0000000474740981 */ /* 0x000f62000c1e1b00 */
[----:B------:R-:W-:Y:S02]  /*0a20*/  LOP3.LUT R2, R7, UR38, R2, 0x96, !PT ;  /* 0x0000002607027c12 */ /* 0x000fe4000f8e9602 */
[----:B------:R-:W-:Y:S01]  /*0a30*/  LOP3.LUT R3, R24, 0x1e0, RZ, 0xfc, !PT ;  /* 0x000001e018037812 */ /* 0x000fe200078efcff */
[----:B------:R-:W5:Y:S01]  /*0a40*/  @P1 LDG.E.64 R114, desc[UR4][R114.64] ;  /* 0x0000000472721981 */ /* 0x000f62000c1e1b00 */
[----:B------:R-:W-:Y:S01]  /*0a50*/  @P0 LEA R32, P2, R85, UR8, 0x3 ;  /* 0x0000000855200c11 */ /* 0x000fe2000f8418ff */
[----:B------:R-:W-:Y:S01]  /*0a60*/  @P0 IMAD.X R47, RZ, RZ, UR9, P4 ;  /* 0x00000009ff2f0e24 */ /* 0x000fe2000a0e06ff */
[----:B------:R-:W-:Y:S01]  /*0a70*/  @P1 IADD3.X R87, RZ, UR11, RZ, P6, !PT ;  /* 0x0000000bff571c10 */ /* 0x000fe2000b7fe4ff */
[----:B------:R-:W-:Y:S01]  /*0a80*/  @P1 IMAD.X R45, RZ, RZ, UR11, P3 ;  /* 0x0000000bff2d1e24 */ /* 0x000fe200098e06ff */
[----:B------:R-:W-:Y:S01]  /*0a90*/  @P0 LEA R40, P4, R81, UR8, 0x3 ;  /* 0x0000000851280c11 */ /* 0x000fe2000f8818ff */
[----:B------:R-:W-:Y:S01]  /*0aa0*/  @P0 IMAD.X R43, RZ, RZ, UR9, P5 ;  /* 0x00000009ff2b0e24 */ /* 0x000fe2000a8e06ff */
[----:B------:R-:W-:Y:S01]  /*0ab0*/  @P1 IADD3 R48, P6, R104, UR10, RZ ;  /* 0x0000000a68301c10 */ /* 0x000fe2000ffde0ff */
[----:B------:R-:W-:Y:S01]  /*0ac0*/  IMAD.HI.U32 R99, R2, -0x326172a9, RZ ;  /* 0xcd9e8d5702637827 */ /* 0x000fe200078e00ff */
[----:B------:R-:W-:Y:S01]  /*0ad0*/  @P1 IADD3 R30, P3, R90, UR10, RZ ;  /* 0x0000000a5a1e1c10 */ /* 0x000fe2000ff7e0ff */
[----:B------:R-:W5:Y:S01]  /*0ae0*/  @P0 LDG.E.64 R96, desc[UR4][R96.64] ;  /* 0x0000000460600981 */ /* 0x000f62000c1e1b00 */
[----:B------:R-:W-:Y:S01]  /*0af0*/  @P0 LEA R6, P5, R25, UR8, 0x3 ;  /* 0x0000000819060c11 */ /* 0x000fe2000f8a18ff */
[C---:B------:R-:W-:Y:S01]  /*0b00*/  IMAD.SHL.U32 R136, R3.reuse, 0x8, RZ ;  /* 0x0000000803887824 */ /* 0x040fe200078e00ff */
[----:B------:R-:W-:Y:S01]  /*0b10*/  @P0 IADD3.X R33, RZ, UR9, RZ, P2, !PT ;  /* 0x00000009ff210c10 */ /* 0x000fe200097fe4ff */
[----:B------:R-:W-:Y:S01]  /*0b20*/  @P0 IMAD.X R41, RZ, RZ, UR9, P4 ;  /* 0x00000009ff290e24 */ /* 0x000fe2000a0e06ff */
[----:B------:R-:W-:Y:S01]  /*0b30*/  @P0 LEA R10, P2, R3, UR8, 0x3 ;  /* 0x00000008030a0c11 */ /* 0x000fe2000f8418ff */
[----:B------:R-:W-:Y:S01]  /*0b40*/  @P1 IMAD.X R49, RZ, RZ, UR11, P6 ;  /* 0x0000000bff311e24 */ /* 0x000fe2000b0e06ff */
[----:B------:R-:W-:Y:S01]  /*0b50*/  LOP3.LUT R99, R99, UR39, R8, 0x96, !PT ;  /* 0x0000002763637c12 */ /* 0x000fe2000f8e9608 */
[----:B------:R-:W-:Y:S01]  /*0b60*/  @P1 IMAD.X R31, RZ, RZ, UR11, P3 ;  /* 0x0000000bff1f1e24 */ /* 0x000fe200098e06ff */
[----:B------:R-:W-:Y:S01]  /*0b70*/  @P0 IADD3.X R11, RZ, UR9, RZ, P2, !PT ;  /* 0x00000009ff0b0c10 */ /* 0x000fe200097fe4ff */
[----:B------:R-:W-:Y:S01]  /*0b80*/  @P0 IMAD.X R7, RZ, RZ, UR9, P5 ;  /* 0x00000009ff070e24 */ /* 0x000fe2000a8e06ff */
[----:B------:R-:W-:Y:S01]  /*0b90*/  @P1 IADD3 R38, P3, R26, UR10, RZ ;  /* 0x0000000a1a261c10 */ /* 0x000fe2000ff7e0ff */
[----:B------:R-:W5:Y:S01]  /*0ba0*/  @P1 LDG.E.64 R92, desc[UR4][R92.64] ;  /* 0x000000045c5c1981 */ /* 0x000f62000c1e1b00 */
[----:B------:R-:W-:Y:S01]  /*0bb0*/  @P1 IADD3 R4, P4, R22, UR10, RZ ;  /* 0x0000000a16041c10 */ /* 0x000fe2000ff9e0ff */
[----:B------:R-:W-:Y:S01]  /*0bc0*/  ULDC.64 UR8, c[0x0][0x268] ;  /* 0x00009a0000087ab9 */ /* 0x000fe20000000a00 */
[----:B------:R-:W-:Y:S01]  /*0bd0*/  @P1 IADD3 R12, P6, R136, UR10, RZ ;  /* 0x0000000a880c1c10 */ /* 0x000fe2000ffde0ff */
[----:B------:R-:W5:Y:S01]  /*0be0*/  @P0 LDG.E.64 R88, desc[UR4][R88.64] ;  /* 0x0000000458580981 */ /* 0x000f62000c1e1b00 */
[----:B------:R-:W-:-:S02]  /*0bf0*/  @P1 IADD3 R34, P2, R146, UR10, RZ ;  /* 0x0000000a92221c10 */ /* 0x000fc4000ff5e0ff */
[----:B------:R-:W-:Y:S01]  /*0c00*/  @P1 IADD3 R8, P5, R138, UR10, RZ ;  /* 0x0000000a8a081c10 */ /* 0x000fe2000ffbe0ff */
[----:B------:R-:W-:Y:S01]  /*0c10*/  @P1 IMAD.X R39, RZ, RZ, UR11, P3 ;  /* 0x0000000bff271e24 */ /* 0x000fe200098e06ff */
[----:B------:R-:W-:Y:S01]  /*0c20*/  @P1 IADD3.X R35, RZ, UR11, RZ, P2, !PT ;  /* 0x0000000bff231c10 */ /* 0x000fe200097fe4ff */
[----:B------:R-:W-:Y:S01]  /*0c30*/  @P1 IMAD.X R5, RZ, RZ, UR11, P4 ;  /* 0x0000000bff051e24 */ /* 0x000fe2000a0e06ff */
[----:B------:R-:W-:Y:S01]  /*0c40*/  @P1 IADD3.X R9, RZ, UR11, RZ, P5, !PT ;  /* 0x0000000bff091c10 */ /* 0x000fe2000affe4ff */
[----:B------:R-:W-:Y:S01]  /*0c50*/  @P1 IMAD.X R13, RZ, RZ, UR11, P6 ;  /* 0x0000000bff0d1e24 */ /* 0x000fe2000b0e06ff */
[----:B------:R-:W5:Y:S01]  /*0c60*/  @P1 LDG.E.64 R86, desc[UR4][R86.64] ;  /* 0x0000000456561981 */ /* 0x000f62000c1e1b00 */
[----:B------:R-:W-:-:S03]  /*0c70*/  ULDC UR10, c[0x0][0x214] ;  /* 0x00008500000a7ab9 */ /* 0x000fc60000000800 */
[----:B------:R-:W5:Y:S04]  /*0c80*/  @P0 LDG.E.64 R82, desc[UR4][R82.64] ;  /* 0x0000000452520981 */ /* 0x000f68000c1e1b00 */
        /* <DEDUP_REMOVED lines=14> */
[----:B------:R-:W5:Y:S01]  /*0d70*/  @P1 LDG.E.64 R12, desc[UR4][R12.64] ;  /* 0x000000040c0c1981 */ /* 0x000f62000c1e1b00 */
[----:B------:R-:W-:-:S02]  /*0d80*/  IADD3 R68, P3, R68, UR8, RZ ;  /* 0x0000000844447c10 */ /* 0x000fc4000ff7e0ff */
[----:B------:R-:W-:Y:S02]  /*0d90*/  IADD3 R72, P5, R72, UR8, RZ ;  /* 0x0000000848487c10 */ /* 0x000fe4000ffbe0ff */
[----:B------:R-:W-:Y:S01]  /*0da0*/  IADD3 R76, P4, R76, UR8, RZ ;  /* 0x000000084c4c7c10 */ /* 0x000fe2000ff9e0ff */
[----:B------:R-:W-:Y:S01]  /*0db0*/  IMAD.X R69, RZ, RZ, UR9, P3 ;  /* 0x00000009ff457e24 */ /* 0x000fe200098e06ff */
[----:B------:R-:W-:Y:S02]  /*0dc0*/  IADD3.X R73, RZ, UR9, RZ, P5, !PT ;  /* 0x00000009ff497c10 */ /* 0x000fe4000affe4ff */
[----:B------:R-:W-:Y:S02]  /*0dd0*/  IADD3 R56, P5, R56, UR8, RZ ;  /* 0x0000000838387c10 */ /* 0x000fe4000ffbe0ff */
[----:B------:R-:W-:Y:S01]  /*0de0*/  IADD3 R52, P3, R52, UR8, RZ ;  /* 0x0000000834347c10 */ /* 0x000fe2000ff7e0ff */
[----:B------:R-:W-:Y:S01]  /*0df0*/  IMAD.X R77, RZ, RZ, UR9, P4 ;  /* 0x00000009ff4d7e24 */ /* 0x000fe2000a0e06ff */
[----:B------:R-:W-:Y:S01]  /*0e00*/  IADD3 R60, P4, R60, UR8, RZ ;  /* 0x000000083c3c7c10 */ /* 0x000fe2000ff9e0ff */
[----:B------:R-:W-:Y:S01]  /*0e10*/  IMAD.X R57, RZ, RZ, UR9, P5 ;  /* 0x00000009ff397e24 */ /* 0x000fe2000a8e06ff */
[----:B------:R-:W-:Y:S01]  /*0e20*/  IADD3 R104, P5, R104, UR8, RZ ;  /* 0x0000000868687c10 */ /* 0x000fe2000ffbe0ff */
[----:B------:R-:W-:Y:S01]  /*0e30*/  IMAD.X R53, RZ, RZ, UR9, P3 ;  /* 0x00000009ff357e24 */ /* 0x000fe200098e06ff */
[----:B------:R-:W-:-:S02]  /*0e40*/  IADD3 R100, P3, R100, UR8, RZ ;  /* 0x0000000864647c10 */ /* 0x000fc4000ff7e0ff */
[----:B------:R-:W-:Y:S02]  /*0e50*/  IADD3.X R61, RZ, UR9, RZ, P4, !PT ;  /* 0x00000009ff3d7c10 */ /* 0x000fe4000a7fe4ff */
[----:B------:R-:W-:Y:S01]  /*0e60*/  IADD3 R108, P4, R108, UR8, RZ ;  /* 0x000000086c6c7c10 */ /* 0x000fe2000ff9e0ff */
[----:B------:R-:W-:Y:S01]  /*0e70*/  IMAD.X R105, RZ, RZ, UR9, P5 ;  /* 0x00000009ff697e24 */ /* 0x000fe2000a8e06ff */
[----:B------:R-:W-:Y:S01]  /*0e80*/  ISETP.GE.AND P2, PT, R128, UR10, PT ;  /* 0x0000000a80007c0c */ /* 0x000fe2000bf46270 */
[----:B------:R-:W-:Y:S01]  /*0e90*/  IMAD.X R101, RZ, RZ, UR9, P3 ;  /* 0x00000009ff657e24 */ /* 0x000fe200098e06ff */
[----:B------:R-:W-:Y:S02]  /*0ea0*/  IADD3 R146, P5, R146, UR8, RZ ;  /* 0x0000000892927c10 */ /* 0x000fe4000ffbe0ff */
[----:B------:R-:W-:Y:S02]  /*0eb0*/  IADD3 R26, P3, R26, UR8, RZ ;  /* 0x000000081a1a7c10 */ /* 0x000fe4000ff7e0ff */
[----:B------:R-:W-:-:S02]  /*0ec0*/  IADD3.X R109, RZ, UR9, RZ, P4, !PT ;  /* 0x00000009ff6d7c10 */ /* 0x000fc4000a7fe4ff */
[----:B------:R-:W-:Y:S01]  /*0ed0*/  IADD3 R90, P4, R90, UR8, RZ ;  /* 0x000000085a5a7c10 */ /* 0x000fe2000ff9e0ff */
[----:B------:R-:W-:Y:S01]  /*0ee0*/  IMAD.X R147, RZ, RZ, UR9, P5 ;  /* 0x00000009ff937e24 */ /* 0x000fe2000a8e06ff */
[----:B------:R-:W-:Y:S01]  /*0ef0*/  IADD3 R64, P6, R64, UR8, RZ ;  /* 0x0000000840407c10 */ /* 0x000fe2000ffde0ff */
[----:B------:R-:W-:Y:S01]  /*0f00*/  IMAD.X R27, RZ, RZ, UR9, P3 ;  /* 0x00000009ff1b7e24 */ /* 0x000fe200098e06ff */
[----:B------:R-:W-:Y:S02]  /*0f10*/  IADD3.X R91, RZ, UR9, RZ, P4, !PT ;  /* 0x00000009ff5b7c10 */ /* 0x000fe4000a7fe4ff */
[----:B------:R-:W-:Y:S02]  /*0f20*/  IADD3 R138, P5, R138, UR8, RZ ;  /* 0x000000088a8a7c10 */ /* 0x000fe4000ffbe0ff */
[----:B------:R-:W-:Y:S02]  /*0f30*/  IADD3 R136, P3, R136, UR8, RZ ;  /* 0x0000000888887c10 */ /* 0x000fe4000ff7e0ff */
[----:B------:R-:W-:Y:S01]  /*0f40*/  IADD3 R22, P4, R22, UR8, RZ ;  /* 0x0000000816167c10 */ /* 0x000fe2000ff9e0ff */
[----:B------:R-:W-:-:S02]  /*0f50*/  IMAD.X R65, RZ, RZ, UR9, P6 ;  /* 0x00000009ff417e24 */ /* 0x000fc4000b0e06ff */
[----:B------:R-:W-:Y:S01]  /*0f60*/  IMAD.X R139, RZ, RZ, UR9, P5 ;  /* 0x00000009ff8b7e24 */ /* 0x000fe2000a8e06ff */
[----:B------:R-:W-:Y:S01]  /*0f70*/  IADD3.X R23, RZ, UR9, RZ, P4, !PT ;  /* 0x00000009ff177c10 */ /* 0x000fe2000a7fe4ff */
[----:B------:R-:W-:Y:S01]  /*0f80*/  IMAD.X R137, RZ, RZ, UR9, P3 ;  /* 0x00000009ff897e24 */ /* 0x000fe200098e06ff */
[----:B-1----:R-:W-:Y:S07]  /*0f90*/  @P2 EXIT ;  /* 0x000000000000294d */ /* 0x002fee0003800000 */
[--C-:B------:R-:W-:Y:S01]  /*0fa0*/  IMAD.WIDE.U32 R78, R24, 0x8, R20.reuse ;  /* 0x00000008184e7825 */ /* 0x100fe200078e0014 */
[----:B------:R-:W2:Y:S03]  /*0fb0*/  LDG.E.64 R76, desc[UR4][R76.64] ;  /* 0x000000044c4c7981 */ /* 0x000ea6000c1e1b00 */
[--C-:B------:R-:W-:Y:S01]  /*0fc0*/  IMAD.WIDE.U32 R74, R75, 0x8, R20.reuse ;  /* 0x000000084b4a7825 */ /* 0x100fe200078e0014 */
[----:B------:R-:W3:Y:S03]  /*0fd0*/  LDG.E.64 R72, desc[UR4][R72.64] ;  /* 0x0000000448487981 */ /* 0x000ee6000c1e1b00 */
[--C-:B------:R-:W-:Y:S01]  /*0fe0*/  IMAD.WIDE.U32 R70, R71, 0x8, R20.reuse ;  /* 0x0000000847467825 */ /* 0x100fe200078e0014 */
[----:B------:R-:W4:Y:S03]  /*0ff0*/  LDG.E.64 R78, desc[UR4][R78.64] ;  /* 0x000000044e4e7981 */ /* 0x000f26000c1e1b00 */
[--C-:B------:R-:W-:Y:S01]  /*1000*/  IMAD.WIDE.U32 R66, R67, 0x8, R20.reuse ;  /* 0x0000000843427825 */ /* 0x100fe200078e0014 */
[----:B------:R-:W3:Y:S04]  /*1010*/  LDG.E.64 R74, desc[UR4][R74.64] ;  /* 0x000000044a4a7981 */ /* 0x000ee8000c1e1b00 */
[----:B------:R-:W3:Y:S01]  /*1020*/  LDG.E.64 R68, desc[UR4][R68.64] ;  /* 0x0000000444447981 */ /* 0x000ee2000c1e1b00 */
[----:B------:R-:W-:-:S03]  /*1030*/  IMAD.WIDE.U32 R62, R63, 0x8, R20 ;  /* 0x000000083f3e7825 */ /* 0x000fc600078e0014 */
[----:B------:R-:W3:Y:S01]  /*1040*/  LDG.E.64 R64, desc[UR4][R64.64] ;  /* 0x0000000440407981 */ /* 0x000ee2000c1e1b00 */
[----:B------:R-:W-:-:S03]  /*1050*/  IMAD.WIDE.U32 R58, R59, 0x8, R20 ;  /* 0x000000083b3a7825 */ /* 0x000fc600078e0014 */
[----:B------:R-:W3:Y:S01]  /*1060*/  LDG.E.64 R60, desc[UR4][R60.64] ;  /* 0x000000043c3c7981 */ /* 0x000ee2000c1e1b00 */
[----:B------:R-:W-:-:S03]  /*1070*/  IMAD.WIDE.U32 R54, R55, 0x8, R20 ;  /* 0x0000000837367825 */ /* 0x000fc600078e0014 */
[----:B------:R-:W3:Y:S01]  /*1080*/  LDG.E.64 R56, desc[UR4][R56.64] ;  /* 0x0000000438387981 */ /* 0x000ee2000c1e1b00 */
[----:B------:R-:W-:-:S03]  /*1090*/  IMAD.WIDE.U32 R50, R51, 0x8, R20 ;  /* 0x0000000833327825 */ /* 0x000fc600078e0014 */
[----:B------:R-:W3:Y:S04]  /*10a0*/  LDG.E.64 R52, desc[UR4][R52.64] ;  /* 0x0000000434347981 */ /* 0x000ee8000c1e1b00 */
[----:B------:R-:W3:Y:S01]  /*10b0*/  LDG.E.64 R108, desc[UR4][R108.64] ;  /* 0x000000046c6c7981 */ /* 0x000ee2000c1e1b00 */
[----:B-----5:R-:W-:Y:S01]  /*10c0*/  @!P0 CS2R R18, SRZ ;  /* 0x0000000000128805 */ /* 0x020fe2000001ff00 */
[----:B------:R-:W-:Y:S01]  /*10d0*/  IMAD.WIDE.U32 R144, R3, 0x8, R20 ;  /* 0x0000000803907825 */ /* 0x000fe200078e0014 */
[----:B------:R-:W-:Y:S01]  /*10e0*/  @!P1 CS2R R16, SRZ ;  /* 0x0000000000109805 */ /* 0x000fe2000001ff00 */
[----:B------:R-:W3:Y:S01]  /*10f0*/  LDG.E.64 R70, desc[UR4][R70.64] ;  /* 0x0000000446467981 */ /* 0x000ee2000c1e1b00 */
[----:B------:R-:W-:Y:S01]  /*1100*/  @!P0 CS2R R14, SRZ ;  /* 0x00000000000e8805 */ /* 0x000fe2000001ff00 */
[----:B------:R-:W-:-:S02]  /*1110*/  UIADD3 UR41, UR6, -0x700cb87f, URZ ;  /* 0x8ff3478106297890 */ /* 0x000fc4000fffe03f */
[----:B------:R-:W3:Y:S01]  /*1120*/  LDG.E.64 R66, desc[UR4][R66.64] ;  /* 0x0000000442427981 */ /* 0x000ee2000c1e1b00 */
[----:B------:R-:W-:-:S03]  /*1130*/  IMAD.WIDE.U32 R106, R107, 0x8, R20 ;  /* 0x000000086b6a7825 */ /* 0x000fc600078e0014 */
[----:B------:R-:W3:Y:S01]  /*1140*/  LDG.E.64 R104, desc[UR4][R104.64] ;  /* 0x0000000468687981 */ /* 0x000ee2000c1e1b00 */
[----:B------:R-:W-:-:S03]  /*1150*/  IMAD.WIDE.U32 R102, R103, 0x8, R20 ;  /* 0x0000000867667825 */ /* 0x000fc600078e0014 */
[----:B------:R-:W3:Y:S01]  /*1160*/  LDG.E.64 R100, desc[UR4][R100.64] ;  /* 0x0000000464647981 */ /* 0x000ee2000c1e1b00 */
[----:B------:R-:W-:-:S03]  /*1170*/  IMAD.WIDE.U32 R94, R95, 0x8, R20 ;  /* 0x000000085f5e7825 */ /* 0x000fc600078e0014 */
[----:B------:R-:W3:Y:S01]  /*1180*/  LDG.E.64 R90, desc[UR4][R90.64] ;  /* 0x000000045a5a7981 */ /* 0x000ee2000c1e1b00 */
[----:B------:R-:W-:-:S03]  /*1190*/  IMAD.HI.U32 R131, R110, -0x326172a9, RZ ;  /* 0xcd9e8d576e837827 */ /* 0x000fc600078e00ff */
[----:B------:R-:W3:Y:S01]  /*11a0*/  LDG.E.64 R26, desc[UR4][R26.64] ;  /* 0x000000041a1a7981 */ /* 0x000ee2000c1e1b00 */
[----:B------:R-:W-:-:S03]  /*11b0*/  IMAD.WIDE.U32 R84, R85, 0x8, R20 ;  /* 0x0000000855547825 */ /* 0x000fc600078e0014 */
[----:B------:R-:W3:Y:S01]  /*11c0*/  LDG.E.64 R22, desc[UR4][R22.64] ;  /* 0x0000000416167981 */ /* 0x000ee2000c1e1b00 */
[----:B------:R-:W-:-:S04]  /*11d0*/  IMAD.WIDE.U32 R28, R29, 0x8, R20 ;  /* 0x000000081d1c7825 */ /* 0x000fc800078e0014 */
[--C-:B------:R-:W-:Y:S01]  /*11e0*/  IMAD.WIDE.U32 R140, R81, 0x8, R20.reuse ;  /* 0x00000008518c7825 */ /* 0x100fe200078e0014 */
[----:B------:R-:W3:Y:S03]  /*11f0*/  LDG.E.64 R62, desc[UR4][R62.64] ;  /* 0x000000043e3e7981 */ /* 0x000ee6000c1e1b00 */
[----:B------:R-:W-:Y:S01]  /*1200*/  IMAD.WIDE.U32 R142, R25, 0x8, R20 ;  /* 0x00000008198e7825 */ /* 0x000fe200078e0014 */
[----:B------:R-:W3:Y:S01]  /*1210*/  LDG.E.64 R58, desc[UR4][R58.64] ;  /* 0x000000043a3a7981 */ /* 0x000ee2000c1e1b00 */
[----:B------:R-:W-:Y:S02]  /*1220*/  @!P1 CS2R R134, SRZ ;  /* 0x0000000000869805 */ /* 0x000fe4000001ff00 */
[----:B------:R-:W-:Y:S02]  /*1230*/  @!P0 CS2R R132, SRZ ;  /* 0x0000000000848805 */ /* 0x000fe4000001ff00 */
[----:B------:R-:W-:Y:S01]  /*1240*/  @!P1 CS2R R126, SRZ ;  /* 0x00000000007e9805 */ /* 0x000fe2000001ff00 */
[----:B------:R-:W3:Y:S01]  /*1250*/  LDG.E.64 R54, desc[UR4][R54.64] ;  /* 0x0000000436367981 */ /* 0x000ee2000c1e1b00 */
[----:B------:R-:W-:-:S02]  /*1260*/  @!P0 CS2R R124, SRZ ;  /* 0x00000000007c8805 */ /* 0x000fc4000001ff00 */
[----:B------:R-:W-:Y:S02]  /*1270*/  @!P1 CS2R R122, SRZ ;  /* 0x00000000007a9805 */ /* 0x000fe4000001ff00 */
[----:B------:R-:W-:Y:S01]  /*1280*/  @!P0 CS2R R120, SRZ ;  /* 0x0000000000788805 */ /* 0x000fe2000001ff00 */
[----:B------:R-:W3:Y:S01]  /*1290*/  LDG.E.64 R50, desc[UR4][R50.64] ;  /* 0x0000000432327981 */ /* 0x000ee2000c1e1b00 */
[----:B------:R-:W-:Y:S01]  /*12a0*/  HADD2.F32 R3, -RZ, R18.H0_H0 ;  /* 0x20000012ff037230 */ /* 0x000fe20000004100 */
[----:B------:R-:W-:Y:S01]  /*12b0*/  SHF.R.U64 R184, R14, 0x10, R15 ;  /* 0x000000100eb87819 */ /* 0x000fe2000000120f */
[----:B------:R-:W-:Y:S01]  /*12c0*/  IMAD R24, R2, -0x326172a9, RZ ;  /* 0xcd9e8d5702187824 */ /* 0x000fe200078e02ff */
[----:B------:R-:W-:Y:S01]  /*12d0*/  SHF.R.U64 R188, R18, 0x10, R19 ;  /* 0x0000001012bc7819 */ /* 0x000fe20000001213 */
[----:B------:R-:W3:Y:S01]  /*12e0*/  LDG.E.64 R106, desc[UR4][R106.64] ;  /* 0x000000046a6a7981 */ /* 0x000ee2000c1e1b00 */
[----:B------:R-:W-:Y:S02]  /*12f0*/  @!P1 CS2R R118, SRZ ;  /* 0x0000000000769805 */ /* 0x000fe4000001ff00 */
[----:B------:R-:W-:-:S02]  /*1300*/  @!P0 CS2R R116, SRZ ;  /* 0x0000000000748805 */ /* 0x000fc4000001ff00 */
[----:B------:R-:W-:Y:S01]  /*1310*/  @!P1 CS2R R114, SRZ ;  /* 0x0000000000729805 */ /* 0x000fe2000001ff00 */
[----:B------:R0:W-:Y:S01]  /*1320*/  STL [R1+0x1d0], R3 ;  /* 0x0001d00301007387 */ /* 0x0001e20000100800 */
[----:B------:R-:W-:Y:S02]  /*1330*/  SHF.R.U32.HI R186, RZ, 0x10, R19 ;  /* 0x00000010ffba7819 */ /* 0x000fe40000011613 */
[----:B------:R-:W-:Y:S02]  /*1340*/  @!P0 CS2R R96, SRZ ;  /* 0x0000000000608805 */ /* 0x000fe4000001ff00 */
[--C-:B------:R-:W-:Y:S01]  /*1350*/  SHF.R.U64 R187, R16, 0x10, R17.reuse ;  /* 0x0000001010bb7819 */ /* 0x100fe20000001211 */
[----:B------:R-:W3:Y:S01]  /*1360*/  LDG.E.64 R102, desc[UR4][R102.64] ;  /* 0x0000000466667981 */ /* 0x000ee2000c1e1b00 */
[----:B------:R-:W-:Y:S02]  /*1370*/  SHF.R.U32.HI R185, RZ, 0x10, R17 ;  /* 0x00000010ffb97819 */ /* 0x000fe40000011611 */
[----:B------:R-:W-:-:S02]  /*1380*/  @!P1 CS2R R92, SRZ ;  /* 0x00000000005c9805 */ /* 0x000fc4000001ff00 */
[----:B------:R-:W-:Y:S01]  /*1390*/  SHF.R.U32.HI R182, RZ, 0x10, R15 ;  /* 0x00000010ffb67819 */ /* 0x000fe2000001160f */
[----:B------:R-:W3:Y:S01]  /*13a0*/  LDG.E.64 R94, desc[UR4][R94.64] ;  /* 0x000000045e5e7981 */ /* 0x000ee2000c1e1b00 */
[----:B------:R-:W-:Y:S01]  /*13b0*/  @!P0 CS2R R88, SRZ ;  /* 0x0000000000588805 */ /* 0x000fe2000001ff00 */
[----:B0-----:R-:W-:Y:S01]  /*13c0*/  HADD2.F32 R3, -RZ, R19.H0_H0 ;  /* 0x20000013ff037230 */ /* 0x001fe20000004100 */
[----:B------:R-:W-:Y:S01]  /*13d0*/  @!P1 CS2R R86, SRZ ;  /* 0x0000000000569805 */ /* 0x000fe2000001ff00 */
[----:B------:R-:W-:Y:S01]  /*13e0*/  HADD2.F32 R14, -RZ, R14.H0_H0 ;  /* 0x2000000eff0e7230 */ /* 0x000fe20000004100 */
[----:B------:R-:W3:Y:S01]  /*13f0*/  LDG.E.64 R84, desc[UR4][R84.64] ;  /* 0x0000000454547981 */ /* 0x000ee2000c1e1b00 */
[----:B------:R-:W-:Y:S02]  /*1400*/  @!P0 CS2R R82, SRZ ;  /* 0x0000000000528805 */ /* 0x000fe4000001ff00 */
[----:B------:R-:W-:Y:S02]  /*1410*/  @!P1 CS2R R48, SRZ ;  /* 0x0000000000309805 */ /* 0x000fe4000001ff00 */
[----:B------:R-:W-:Y:S01]  /*1420*/  @!P0 CS2R R46, SRZ ;  /* 0x00000000002e8805 */ /* 0x000fe2000001ff00 */
[----:B------:R0:W-:Y:S01]  /*1430*/  STL [R1+0x1c8], R3 ;  /* 0x0001c80301007387 */ /* 0x0001e20000100800 */
[----:B------:R-:W-:Y:S01]  /*1440*/  IMAD R2, R0, -0x2daee0ad, RZ ;  /* 0xd2511f5300027824 */ /* 0x000fe200078e02ff */
[----:B------:R-:W-:-:S02]  /*1450*/  @!P1 CS2R R44, SRZ ;  /* 0x00000000002c9805 */ /* 0x000fc4000001ff00 */
[----:B------:R-:W-:Y:S01]  /*1460*/  @!P0 CS2R R42, SRZ ;  /* 0x00000000002a8805 */ /* 0x000fe2000001ff00 */
[----:B------:R-:W3:Y:S01]  /*1470*/  LDG.E.64 R80, desc[UR4][R146.64] ;  /* 0x0000000492507981 */ /* 0x000ee2000c1e1b00 */
[----:B------:R-:W-:Y:S02]  /*1480*/  @!P1 CS2R R30, SRZ ;  /* 0x00000000001e9805 */ /* 0x000fe4000001ff00 */
[----:B------:R-:W-:Y:S02]  /*1490*/  @!P0 CS2R R32, SRZ ;  /* 0x0000000000208805 */ /* 0x000fe4000001ff00 */
[----:B------:R-:W-:Y:S01]  /*14a0*/  @!P1 CS2R R34, SRZ ;  /* 0x0000000000229805 */ /* 0x000fe2000001ff00 */
[----:B------:R-:W3:Y:S01]  /*14b0*/  LDG.E.64 R28, desc[UR4][R28.64] ;  /* 0x000000041c1c7981 */ /* 0x000ee2000c1e1b00 */
[----:B------:R-:W-:Y:S01]  /*14c0*/  @!P0 CS2R R36, SRZ ;  /* 0x0000000000248805 */ /* 0x000fe2000001ff00 */
[----:B0-----:R-:W-:Y:S01]  /*14d0*/  HADD2.F32 R3, -RZ, R16.H0_H0 ;  /* 0x20000010ff037230 */ /* 0x001fe20000004100 */
[----:B------:R-:W-:Y:S01]  /*14e0*/  @!P1 CS2R R38, SRZ ;  /* 0x0000000000269805 */ /* 0x000fe2000001ff00 */
[----:B------:R-:W3:Y:S01]  /*14f0*/  LDG.E.64 R20, desc[UR4][R142.64] ;  /* 0x000000048e147981 */ /* 0x000ee2000c1e1b00 */
[----:B------:R-:W-:-:S02]  /*1500*/  @!P0 CS2R R40, SRZ ;  /* 0x0000000000288805 */ /* 0x000fc4000001ff00 */
[----:B------:R-:W-:Y:S02]  /*1510*/  @!P1 CS2R R4, SRZ ;  /* 0x0000000000049805 */ /* 0x000fe4000001ff00 */
[----:B------:R-:W-:Y:S01]  /*1520*/  @!P0 CS2R R6, SRZ ;  /* 0x0000000000068805 */ /* 0x000fe2000001ff00 */
[----:B------:R0:W-:Y:S01]  /*1530*/  STL [R1+0x1cc], R3 ;  /* 0x0001cc0301007387 */ /* 0x0001e20000100800 */
[----:B------:R-:W-:Y:S02]  /*1540*/  LOP3.LUT R0, R131, UR41, R24, 0x96, !PT ;  /* 0x0000002983007c12 */ /* 0x000fe4000f8e9618 */
[----:B------:R-:W-:Y:S02]  /*1550*/  @!P1 CS2R R8, SRZ ;  /* 0x0000000000089805 */ /* 0x000fe4000001ff00 */
[----:B------:R-:W-:Y:S01]  /*1560*/  @!P0 CS2R R10, SRZ ;  /* 0x00000000000a8805 */ /* 0x000fe2000001ff00 */
[----:B------:R-:W3:Y:S01]  /*1570*/  LDG.E.64 R24, desc[UR4][R140.64] ;  /* 0x000000048c187981 */ /* 0x000ee2000c1e1b00 */
[----:B------:R-:W-:Y:S01]  /*1580*/  @!P1 CS2R R12, SRZ ;  /* 0x00000000000c9805 */ /* 0x000fe2000001ff00 */
[----:B------:R-:W-:-:S02]  /*1590*/  UIADD3 UR42, UR7, -0x695add53, URZ ;  /* 0x96a522ad072a7890 */ /* 0x000fc4000fffe03f */
[----:B------:R1:W3:Y:S01]  /*15a0*/  LDG.E.64 R18, desc[UR4][R138.64] ;  /* 0x000000048a127981 */ /* 0x0002e2000c1e1b00 */
[----:B------:R-:W-:Y:S01]  /*15b0*/  IMAD.HI.U32 R129, R99, -0x2daee0ad, RZ ;  /* 0xd2511f5363817827 */ /* 0x000fe200078e00ff */
[----:B------:R-:W-:Y:S01]  /*15c0*/  ULDC.64 UR8, c[0x0][0x228] ;  /* 0x00008a0000087ab9 */ /* 0x000fe20000000a00 */
[----:B------:R-:W-:Y:S01]  /*15d0*/  LOP3.LUT R130, R130, 0x3, RZ, 0xc0, !PT ;  /* 0x0000000382827812 */ /* 0x000fe200078ec0ff */
[----:B------:R-:W-:Y:S01]  /*15e0*/  ULDC UR23, c[0x0][0x218] ;  /* 0x0000860000177ab9 */ /* 0x000fe20000000800 */
[----:B0-----:R-:W-:Y:S01]  /*15f0*/  HADD2.F32 R3, -RZ, R17.H0_H0 ;  /* 0x20000011ff037230 */ /* 0x001fe20000004100 */
[----:B------:R-:W-:Y:S01]  /*1600*/  ULDC.U8 UR43, c[0x0][0x2a0] ;  /* 0x0000a800002b7ab9 */ /* 0x000fe20000000000 */
[----:B------:R-:W3:Y:S01]  /*1610*/  LDG.E.64 R16, desc[UR4][R144.64] ;  /* 0x0000000490107981 */ /* 0x000ee2000c1e1b00 */
[----:B------:R-:W-:Y:S01]  /*1620*/  ULDC UR24, c[0x0][0x2d8] ;  /* 0x0000b60000187ab9 */ /* 0x000fe20000000800 */
[----:B------:R-:W-:Y:S01]  /*1630*/  ULDC.64 UR10, c[0x0][0x230] ;  /* 0x00008c00000a7ab9 */ /* 0x000fe20000000a00 */
[----:B------:R-:W-:Y:S01]  /*1640*/  ULDC.64 UR12, c[0x0][0x238] ;  /* 0x00008e00000c7ab9 */ /* 0x000fe20000000a00 */
[----:B------:R0:W-:Y:S01]  /*1650*/  STL [R1+0x1c4], R3 ;  /* 0x0001c40301007387 */ /* 0x0001e20000100800 */
[----:B------:R-:W-:Y:S01]  /*1660*/  ULDC.64 UR14, c[0x0][0x240] ;  /* 0x00009000000e7ab9 */ /* 0x000fe20000000a00 */
[----:B------:R-:W-:Y:S01]  /*1670*/  ULDC.64 UR16, c[0x0][0x248] ;  /* 0x0000920000107ab9 */ /* 0x000fe20000000a00 */
[----:B------:R-:W-:Y:S01]  /*1680*/  ULDC.64 UR18, c[0x0][0x2b8] ;  /* 0x0000ae0000127ab9 */ /* 0x000fe20000000a00 */
[----:B------:R1:W-:Y:S01]  /*1690*/  STL [R1+0x1c0], R14 ;  /* 0x0001c00e01007387 */ /* 0x0003e20000100800 */
[----:B------:R-:W-:Y:S01]  /*16a0*/  ULDC.64 UR20, c[0x0][0x2c0] ;  /* 0x0000b00000147ab9 */ /* 0x000fe20000000a00 */
[----:B0-----:R-:W-:-:S02]  /*16b0*/  HADD2.F32 R3, -RZ, R15.H0_H0 ;  /* 0x2000000fff037230 */ /* 0x001fc40000004100 */
[----:B-1----:R0:W3:Y:S01]  /*16c0*/  LDG.E.64 R14, desc[UR4][R136.64] ;  /* 0x00000004880e7981 */ /* 0x0020e2000c1e1b00 */
[----:B------:R-:W-:-:S03]  /*16d0*/  HADD2.F32 R98, -RZ, R134.H0_H0 ;  /* 0x20000086ff627230 */ /* 0x000fc60000004100 */
[----:B------:R1:W-:Y:S04]  /*16e0*/  STL [R1+0x1b8], R3 ;  /* 0x0001b80301007387 */ /* 0x0003e80000100800 */
[----:B------:R0:W-:Y:S01]  /*16f0*/  STL [R1+0x1bc], R98 ;  /* 0x0001bc6201007387 */ /* 0x0001e20000100800 */
[----:B-1----:R-:W-:Y:S02]  /*1700*/  HADD2.F32 R3, -RZ, R135.H0_H0 ;  /* 0x20000087ff037230 */ /* 0x002fe40000004100 */
[----:B0-----:R-:W-:-:S03]  /*1710*/  HADD2.F32 R98, -RZ, R132.H0_H0 ;  /* 0x20000084ff627230 */ /* 0x001fc60000004100 */
[----:B------:R0:W-:Y:S04]  /*1720*/  STL [R1+0x1b4], R3 ;  /* 0x0001b40301007387 */ /* 0x0001e80000100800 */
[----:B------:R1:W-:Y:S01]  /*1730*/  STL [R1+0x1b0], R98 ;  /* 0x0001b06201007387 */ /* 0x0003e20000100800 */
[----:B0-----:R-:W-:Y:S02]  /*1740*/  HADD2.F32 R3, -RZ, R133.H0_H0 ;  /* 0x20000085ff037230 */ /* 0x001fe40000004100 */
[----:B-1----:R-:W-:-:S03]  /*1750*/  HADD2.F32 R98, -RZ, R126.H0_H0 ;  /* 0x2000007eff627230 */ /* 0x002fc60000004100 */
        /* <DEDUP_REMOVED lines=24> */
[----:B------:R0:W-:Y:S01]  /*18e0*/  STL [R1+0x178], R3 ;  /* 0x0001780301007387 */ /* 0x0001e20000100800 */
[----:B------:R-:W-:Y:S01]  /*18f0*/  SHF.R.U64 R139, R96, 0x10, R97 ;  /* 0x00000010608b7819 */ /* 0x000fe20000001261 */
[----:B------:R-:W-:Y:S02]  /*1900*/  HADD2.F32 R96, -RZ, R96.H0_H0 ;  /* 0x20000060ff607230 */ /* 0x000fe40000004100 */
[----:B------:R-:W-:Y:S01]  /*1910*/  STL [R1+0x17c], R98 ;  /* 0x00017c6201007387 */ /* 0x000fe20000100800 */
[----:B0-----:R-:W-:-:S05]  /*1920*/  HADD2.F32 R3, -RZ, R115.H0_H0 ;  /* 0x20000073ff037230 */ /* 0x001fca0000004100 */
[----:B------:R0:W-:Y:S01]  /*1930*/  STL [R1+0x174], R3 ;  /* 0x0001740301007387 */ /* 0x0001e20000100800 */
[----:B------:R-:W-:Y:S01]  /*1940*/  SHF.R.U64 R138, R92, 0x10, R93 ;  /* 0x000000105c8a7819 */ /* 0x000fe2000000125d */
[----:B------:R-:W-:Y:S02]  /*1950*/  HADD2.F32 R92, -RZ, R92.H0_H0 ;  /* 0x2000005cff5c7230 */ /* 0x000fe40000004100 */
[----:B------:R-:W-:Y:S01]  /*1960*/  STL [R1+0x170], R96 ;  /* 0x0001706001007387 */ /* 0x000fe20000100800 */
[----:B0-----:R-:W-:Y:S01]  /*1970*/  HADD2.F32 R3, -RZ, R97.H0_H0 ;  /* 0x20000061ff037230 */ /* 0x001fe20000004100 */
[----:B------:R-:W-:-:S04]  /*1980*/  SHF.R.U64 R183, R134, 0x10, R135 ;  /* 0x0000001086b77819 */ /* 0x000fc80000001287 */
[----:B------:R0:W-:Y:S01]  /*1990*/  STL [R1+0x168], R3 ;  /* 0x0001680301007387 */ /* 0x0001e20000100800 */
[----:B------:R-:W-:Y:S02]  /*19a0*/  SHF.R.U32.HI R181, RZ, 0x10, R135 ;  /* 0x00000010ffb57819 */ /* 0x000fe40000011687 */
[----:B------:R-:W-:Y:S01]  /*19b0*/  SHF.R.U64 R135, R88, 0x10, R89 ;  /* 0x0000001058877819 */ /* 0x000fe20000001259 */
[----:B------:R-:W-:Y:S01]  /*19c0*/  STL [R1+0x16c], R92 ;  /* 0x00016c5c01007387 */ /* 0x000fe20000100800 */
[----:B------:R-:W-:Y:S02]  /*19d0*/  HADD2.F32 R88, -RZ, R88.H0_H0 ;  /* 0x20000058ff587230 */ /* 0x000fe40000004100 */
[----:B0-----:R-:W-:-:S05]  /*19e0*/  HADD2.F32 R3, -RZ, R93.H0_H0 ;  /* 0x2000005dff037230 */ /* 0x001fca0000004100 */
        /* <DEDUP_REMOVED lines=15> */
[----:B------:R-:W-:-:S04]  /*1ae0*/  SHF.R.U32.HI R136, RZ, 0x10, R93 ;  /* 0x00000010ff887819 */ /* 0x000fc8000001165d */
        /* <DEDUP_REMOVED lines=18> */
[--C-:B------:R-:W-:Y:S01]  /*1c10*/  SHF.R.U64 R86, R30, 0x10, R31.reuse ;  /* 0x000000101e567819 */ /* 0x100fe2000000121f */
[----:B------:R-:W-:Y:S02]  /*1c20*/  HADD2.F32 R30, -RZ, R30.H0_H0 ;  /* 0x2000001eff1e7230 */ /* 0x000fe40000004100 */
[----:B------:R-:W-:Y:S01]  /*1c30*/  STL [R1+0x130], R42 ;  /* 0x0001302a01007387 */ /* 0x000fe20000100800 */
[----:B0-----:R-:W-:Y:S01]  /*1c40*/  HADD2.F32 R3, -RZ, R43.H0_H0 ;  /* 0x2000002bff037230 */ /* 0x001fe20000004100 */
[----:B------:R-:W-:-:S04]  /*1c50*/  SHF.R.U32.HI R82, RZ, 0x10, R31 ;  /* 0x00000010ff527819 */ /* 0x000fc8000001161f */
[----:B------:R0:W-:Y:S04]  /*1c60*/  STL [R1+0x128], R3 ;  /* 0x0001280301007387 */ /* 0x0001e80000100800 */
[----:B------:R-:W-:Y:S01]  /*1c70*/  STL [R1+0x12c], R30 ;  /* 0x00012c1e01007387 */ /* 0x000fe20000100800 */
[----:B0-----:R-:W-:Y:S02]  /*1c80*/  HADD2.F32 R3, -RZ, R31.H0_H0 ;  /* 0x2000001fff037230 */ /* 0x001fe40000004100 */
[----:B------:R-:W-:-:S03]  /*1c90*/  HADD2.F32 R31, -RZ, R32.H0_H0 ;  /* 0x20000020ff1f7230 */ /* 0x000fc60000004100 */
[----:B------:R0:W-:Y:S04]  /*1ca0*/  STL [R1+0x124], R3 ;  /* 0x0001240301007387 */ /* 0x0001e80000100800 */
[----:B------:R1:W-:Y:S01]  /*1cb0*/  STL [R1+0x120], R31 ;  /* 0x0001201f01007387 */ /* 0x0003e20000100800 */
[----:B0-----:R-:W-:Y:S01]  /*1cc0*/  HADD2.F32 R3, -RZ, R33.H0_H0 ;  /* 0x20000021ff037230 */ /* 0x001fe20000004100 */
[----:B------:R-:W-:Y:S02]  /*1cd0*/  SHF.R.U64 R30, R32, 0x10, R33 ;  /* 0x00000010201e7819 */ /* 0x000fe40000001221 */
[----:B-1----:R-:W-:Y:S02]  /*1ce0*/  SHF.R.U64 R31, R34, 0x10, R35 ;  /* 0x00000010221f7819 */ /* 0x002fe40000001223 */
[----:B------:R0:W-:Y:S01]  /*1cf0*/  STL [R1+0x118], R3 ;  /* 0x0001180301007387 */ /* 0x0001e20000100800 */
[----:B------:R-:W-:Y:S01]  /*1d00*/  HADD2.F32 R34, -RZ, R34.H0_H0 ;  /* 0x20000022ff227230 */ /* 0x000fe20000004100 */
[----:B------:R-:W-:-:S02]  /*1d10*/  SHF.R.U32.HI R32, RZ, 0x10, R33 ;  /* 0x00000010ff207819 */ /* 0x000fc40000011621 */
[----:B------:R-:W-:Y:S02]  /*1d20*/  SHF.R.U32.HI R33, RZ, 0x10, R35 ;  /* 0x00000010ff217819 */ /* 0x000fe40000011623 */
[----:B------:R1:W-:Y:S01]  /*1d30*/  STL [R1+0x11c], R34 ;  /* 0x00011c2201007387 */ /* 0x0003e20000100800 */
[----:B0-----:R-:W-:Y:S02]  /*1d40*/  HADD2.F32 R3, -RZ, R35.H0_H0 ;  /* 0x20000023ff037230 */ /* 0x001fe40000004100 */
[----:B------:R-:W-:-:S03]  /*1d50*/  HADD2.F32 R35, -RZ, R36.H0_H0 ;  /* 0x20000024ff237230 */ /* 0x000fc60000004100 */
[----:B------:R0:W-:Y:S01]  /*1d60*/  STL [R1+0x10c], R3 ;  /* 0x00010c0301007387 */ /* 0x0001e20000100800 */
[----:B-1----:R-:W-:-:S03]  /*1d70*/  SHF.R.U64 R34, R36, 0x10, R37 ;  /* 0x0000001024227819 */ /* 0x002fc60000001225 */
[----:B------:R1:W-:Y:S01]  /*1d80*/  STL [R1+0x100], R35 ;  /* 0x0001002301007387 */ /* 0x0003e20000100800 */
[----:B------:R-:W-:Y:S01]  /*1d90*/  SHF.R.U32.HI R36, RZ, 0x10, R37 ;  /* 0x00000010ff247819 */ /* 0x000fe20000011625 */
[----:B0-----:R-:W-:Y:S01]  /*1da0*/  HADD2.F32 R3, -RZ, R37.H0_H0 ;  /* 0x20000025ff037230 */ /* 0x001fe20000004100 */
[--C-:B------:R-:W-:Y:S02]  /*1db0*/  SHF.R.U32.HI R37, RZ, 0x10, R39.reuse ;  /* 0x00000010ff257819 */ /* 0x100fe40000011627 */
[----:B-1----:R-:W-:Y:S02]  /*1dc0*/  SHF.R.U64 R35, R38, 0x10, R39 ;  /* 0x0000001026237819 */ /* 0x002fe40000001227 */
[----:B------:R0:W-:Y:S01]  /*1dd0*/  STL [R1+0xe8], R3 ;  /* 0x0000e80301007387 */ /* 0x0001e20000100800 */
[----:B------:R-:W-:Y:S01]  /*1de0*/  HADD2.F32 R38, -RZ, R38.H0_H0 ;  /* 0x20000026ff267230 */ /* 0x000fe20000004100 */
[----:B------:R-:W-:Y:S01]  /*1df0*/  SHF.R.U64 R142, R114, 0x10, R115 ;  /* 0x00000010728e7819 */ /* 0x000fe20000001273 */
[----:B----4-:R-:W-:Y:S01]  /*1e00*/  HADD2.F32 R114, -RZ, R78.H0_H0 ;  /* 0x2000004eff727230 */ /* 0x010fe20000004100 */
[----:B------:R-:W-:-:S02]  /*1e10*/  SHF.R.U32.HI R96, RZ, 0x10, R49 ;  /* 0x00000010ff607819 */ /* 0x000fc40000011631 */
[----:B------:R-:W-:Y:S01]  /*1e20*/  STL [R1+0xf4], R38 ;  /* 0x0000f42601007387 */ /* 0x000fe20000100800 */
[----:B0-----:R-:W-:Y:S02]  /*1e30*/  HADD2.F32 R3, -RZ, R39.H0_H0 ;  /* 0x20000027ff037230 */ /* 0x001fe40000004100 */
[----:B------:R-:W-:Y:S01]  /*1e40*/  HADD2.F32 R39, -RZ, R40.H0_H0 ;  /* 0x20000028ff277230 */ /* 0x000fe20000004100 */
[----:B------:R-:W-:Y:S02]  /*1e50*/  SHF.R.U64 R49, R78, 0x10, R79 ;  /* 0x000000104e317819 */ /* 0x000fe4000000124f */
[----:B------:R-:W-:Y:S01]  /*1e60*/  STL [R1+0xdc], R3 ;  /* 0x0000dc0301007387 */ /* 0x000fe20000100800 */
[----:B------:R-:W-:-:S03]  /*1e70*/  HADD2.F32 R78, -RZ, R79.H0_H0 ;  /* 0x2000004fff4e7230 */ /* 0x000fc60000004100 */
[----:B------:R-:W-:Y:S04]  /*1e80*/  STL [R1+0xd0], R39 ;  /* 0x0000d02701007387 */ /* 0x000fe80000100800 */
[----:B------:R0:W-:Y:S01]  /*1e90*/  STL [R1+0x114], R114 ;  /* 0x0001147201007387 */ /* 0x0001e20000100800 */
[----:B------:R-:W-:Y:S02]  /*1ea0*/  SHF.R.U32.HI R48, RZ, 0x10, R79 ;  /* 0x00000010ff307819 */ /* 0x000fe4000001164f */
[----:B--2---:R-:W-:Y:S01]  /*1eb0*/  SHF.R.U64 R79, R76, 0x10, R77 ;  /* 0x000000104c4f7819 */ /* 0x004fe2000000124d */
[----:B------:R1:W-:Y:S01]  /*1ec0*/  STL [R1+0x110], R78 ;  /* 0x0001104e01007387 */ /* 0x0003e20000100800 */
[----:B0-----:R-:W-:Y:S02]  /*1ed0*/  HADD2.F32 R114, -RZ, R76.H0_H0 ;  /* 0x2000004cff727230 */ /* 0x001fe40000004100 */
[----:B------:R-:W-:-:S03]  /*1ee0*/  HADD2.F32 R76, -RZ, R77.H0_H0 ;  /* 0x2000004dff4c7230 */ /* 0x000fc60000004100 */
[----:B------:R0:W-:Y:S01]  /*1ef0*/  STL [R1+0x108], R114 ;  /* 0x0001087201007387 */ /* 0x0001e20000100800 */
[----:B-1----:R-:W-:Y:S02]  /*1f00*/  SHF.R.U32.HI R78, RZ, 0x10, R77 ;  /* 0x00000010ff4e7819 */ /* 0x002fe4000001164d */
[----:B---3--:R-:W-:Y:S01]  /*1f10*/  SHF.R.U64 R77, R74, 0x10, R75 ;  /* 0x000000104a4d7819 */ /* 0x008fe2000000124b */
[----:B------:R1:W-:Y:S01]  /*1f20*/  STL [R1+0x104], R76 ;  /* 0x0001044c01007387 */ /* 0x0003e20000100800 */
[----:B0-----:R-:W-:Y:S02]  /*1f30*/  HADD2.F32 R114, -RZ, R74.H0_H0 ;  /* 0x2000004aff727230 */ /* 0x001fe40000004100 */
[----:B------:R-:W-:-:S03]  /*1f40*/  HADD2.F32 R74, -RZ, R75.H0_H0 ;  /* 0x2000004bff4a7230 */ /* 0x000fc60000004100 */
[----:B------:R0:W-:Y:S01]  /*1f50*/  STL [R1+0xfc], R114 ;  /* 0x0000fc7201007387 */ /* 0x0001e20000100800 */
[----:B-1----:R-:W-:Y:S02]  /*1f60*/  SHF.R.U32.HI R76, RZ, 0x10, R75 ;  /* 0x00000010ff4c7819 */ /* 0x002fe4000001164b */
[----:B------:R-:W-:Y:S01]  /*1f70*/  SHF.R.U64 R75, R72, 0x10, R73 ;  /* 0x00000010484b7819 */ /* 0x000fe20000001249 */
        /* <DEDUP_REMOVED lines=65> */
[--C-:B------:R-:W-:Y:S01]  /*2390*/  SHF.R.U64 R53, R50, 0x10, R51.reuse ;  /* 0x0000001032357819 */ /* 0x100fe20000001233 */
[----:B------:R1:W-:Y:S01]  /*23a0*/  STL [R1+0x28], R52 ;  /* 0x0000283401007387 */ /* 0x0003e20000100800 */
[----:B0-----:R-:W-:Y:S02]  /*23b0*/  HADD2.F32 R114, -RZ, R50.H0_H0 ;  /* 0x20000032ff727230 */ /* 0x001fe40000004100 */
[----:B------:R-:W-:Y:S01]  /*23c0*/  HADD2.F32 R50, -RZ, R51.H0_H0 ;  /* 0x20000033ff327230 */ /* 0x000fe20000004100 */
[----:B-1----:R-:W-:Y:S02]  /*23d0*/  SHF.R.U32.HI R52, RZ, 0x10, R51 ;  /* 0x00000010ff347819 */ /* 0x002fe40000011633 */
[----:B------:R0:W-:Y:S01]  /*23e0*/  STL [R1+0x1c], R114 ;  /* 0x00001c7201007387 */ /* 0x0001e20000100800 */
[----:B------:R-:W-:Y:S01]  /*23f0*/  SHF.R.U64 R51, R108, 0x10, R109 ;  /* 0x000000106c337819 */ /* 0x000fe2000000126d */
[----:B------:R-:W-:-:S02]  /*2400*/  HADD2.F32 R79, -RZ, R79.H0_H0 ;  /* 0x2000004fff4f7230 */ /* 0x000fc40000004100 */
[----:B------:R-:W-:Y:S01]  /*2410*/  HADD2.F32 R78, -RZ, R78.H0_H0 ;  /* 0x2000004eff4e7230 */ /* 0x000fe20000004100 */
[----:B------:R1:W-:Y:S01]  /*2420*/  STL [R1+0xc], R50 ;  /* 0x00000c3201007387 */ /* 0x0003e20000100800 */
[----:B------:R-:W-:Y:S02]  /*2430*/  HADD2.F32 R77, -RZ, R77.H0_H0 ;  /* 0x2000004dff4d7230 */ /* 0x000fe40000004100 */
[----:B0-----:R-:W-:Y:S02]  /*2440*/  HADD2.F32 R114, -RZ, R108.H0_H0 ;  /* 0x2000006cff727230 */ /* 0x001fe40000004100 */
[----:B------:R-:W-:Y:S02]  /*2450*/  HADD2.F32 R108, -RZ, R109.H0_H0 ;  /* 0x2000006dff6c7230 */ /* 0x000fe40000004100 */
[----:B------:R-:W-:Y:S01]  /*2460*/  HADD2.F32 R76, -RZ, R76.H0_H0 ;  /* 0x2000004cff4c7230 */ /* 0x000fe20000004100 */
[----:B------:R0:W-:Y:S01]  /*2470*/  STL [R1+0x18], R114 ;  /* 0x0000187201007387 */ /* 0x0001e20000100800 */
[----:B------:R-:W-:-:S02]  /*2480*/  HADD2.F32 R75, -RZ, R75.H0_H0 ;  /* 0x2000004bff4b7230 */ /* 0x000fc40000004100 */
[----:B------:R-:W-:Y:S01]  /*2490*/  HADD2.F32 R74, -RZ, R74.H0_H0 ;  /* 0x2000004aff4a7230 */ /* 0x000fe20000004100 */
[----:B------:R0:W-:Y:S01]  /*24a0*/  STL [R1+0x8], R108 ;  /* 0x0000086c01007387 */ /* 0x0001e20000100800 */
[----:B------:R-:W-:-:S03]  /*24b0*/  HADD2.F32 R73, -RZ, R73.H0_H0 ;  /* 0x20000049ff497230 */ /* 0x000fc60000004100 */
        /* <DEDUP_REMOVED lines=33> */
[----:B------:R-:W-:Y:S01]  /*26d0*/  HADD2.F32 R56, -RZ, R56.H0_H0 ;  /* 0x20000038ff387230 */ /* 0x000fe20000004100 */
[----:B-1----:R-:W-:Y:S02]  /*26e0*/  SHF.R.U32.HI R50, RZ, 0x10, R109 ;  /* 0x00000010ff327819 */ /* 0x002fe4000001166d */
        /* <DEDUP_REMOVED lines=16> */
[----:B------:R0:W-:Y:S04]  /*27f0*/  STL [R1+0x20], R54 ;  /* 0x0000203601007387 */ /* 0x0001e80000100800 */
[----:B------:R0:W-:Y:S04]  /*2800*/  STL [R1+0x14], R53 ;  /* 0x0000143501007387 */ /* 0x0001e80000100800 */
[----:B------:R0:W-:Y:S04]  /*2810*/  STL [R1+0x4], R52 ;  /* 0x0000043401007387 */ /* 0x0001e80000100800 */
[----:B------:R0:W-:Y:S04]  /*2820*/  STL [R1+0x10], R51 ;  /* 0x0000103301007387 */ /* 0x0001e80000100800 */
[----:B------:R0:W-:Y:S04]  /*2830*/  STL [R1], R50 ;  /* 0x0000003201007387 */ /* 0x0001e80000100800 */
[----:B------:R0:W-:Y:S04]  /*2840*/  STL [R1+0xcc], R49 ;  /* 0x0000cc3101007387 */ /* 0x0001e80000100800 */
[----:B------:R0:W-:Y:S01]  /*2850*/  STL [R1+0xc4], R48 ;  /* 0x0000c43001007387 */ /* 0x0001e20000100800 */
[----:B------:R-:W-:-:S02]  /*2860*/  SHF.R.U32.HI R178, RZ, 0x10, R133 ;  /* 0x00000010ffb27819 */ /* 0x000fc40000011685 */
[----:B------:R-:W-:Y:S01]  /*2870*/  SHF.R.U32.HI R137, RZ, 0x10, R97 ;  /* 0x00000010ff897819 */ /* 0x000fe20000011661 */
[----:B------:R-:W-:Y:S01]  /*2880*/  HADD2.F32 R3, -RZ, R41.H0_H0 ;  /* 0x20000029ff037230 */ /* 0x000fe20000004100 */
[----:B------:R-:W-:Y:S02]  /*2890*/  SHF.R.U32.HI R133, RZ, 0x10, R89 ;  /* 0x00000010ff857819 */ /* 0x000fe40000011659 */
[----:B------:R-:W-:Y:S02]  /*28a0*/  SHF.R.U32.HI R97, RZ, 0x10, R83 ;  /* 0x00000010ff617819 */ /* 0x000fe40000011653 */
[----:B------:R-:W-:Y:S02]  /*28b0*/  SHF.R.U64 R38, R40, 0x10, R41 ;  /* 0x0000001028267819 */ /* 0x000fe40000001229 */
[--C-:B------:R-:W-:Y:S02]  /*28c0*/  SHF.R.U64 R172, R120, 0x10, R121.reuse ;  /* 0x0000001078ac7819 */ /* 0x100fe40000001279 */
[----:B------:R-:W-:-:S02]  /*28d0*/  SHF.R.U32.HI R170, RZ, 0x10, R121 ;  /* 0x00000010ffaa7819 */ /* 0x000fc40000011679 */
[----:B------:R-:W-:Y:S02]  /*28e0*/  SHF.R.U32.HI R89, RZ, 0x10, R47 ;  /* 0x00000010ff597819 */ /* 0x000fe4000001162f */
[----:B------:R-:W-:Y:S02]  /*28f0*/  SHF.R.U32.HI R88, RZ, 0x10, R45 ;  /* 0x00000010ff587819 */ /* 0x000fe4000001162d */
[----:B------:R-:W-:Y:S02]  /*2900*/  SHF.R.U32.HI R83, RZ, 0x10, R43 ;  /* 0x00000010ff537819 */ /* 0x000fe4000001162b */
[----:B------:R-:W-:Y:S02]  /*2910*/  SHF.R.U32.HI R40, RZ, 0x10, R41 ;  /* 0x00000010ff287819 */ /* 0x000fe40000011629 */
[--C-:B------:R-:W-:Y:S02]  /*2920*/  SHF.R.U64 R179, R126, 0x10, R127.reuse ;  /* 0x000000107eb37819 */ /* 0x100fe4000000127f */
[----:B------:R-:W-:-:S02]  /*2930*/  SHF.R.U32.HI R177, RZ, 0x10, R127 ;  /* 0x00000010ffb17819 */ /* 0x000fc4000001167f */
[--C-:B------:R-:W-:Y:S02]  /*2940*/  SHF.R.U64 R176, R124, 0x10, R125.reuse ;  /* 0x000000107cb07819 */ /* 0x100fe4000000127d */
[----:B------:R-:W-:Y:S02]  /*2950*/  SHF.R.U32.HI R174, RZ, 0x10, R125 ;  /* 0x00000010ffae7819 */ /* 0x000fe4000001167d */
[--C-:B------:R-:W-:Y:S02]  /*2960*/  SHF.R.U64 R175, R122, 0x10, R123.reuse ;  /* 0x000000107aaf7819 */ /* 0x100fe4000000127b */
[----:B------:R-:W-:Y:S02]  /*2970*/  SHF.R.U32.HI R173, RZ, 0x10, R123 ;  /* 0x00000010ffad7819 */ /* 0x000fe4000001167b */
[--C-:B------:R-:W-:Y:S02]  /*2980*/  SHF.R.U64 R171, R118, 0x10, R119.reuse ;  /* 0x0000001076ab7819 */ /* 0x100fe40000001277 */
[----:B------:R-:W-:-:S02]  /*2990*/  SHF.R.U32.HI R144, RZ, 0x10, R119 ;  /* 0x00000010ff907819 */ /* 0x000fc40000011677 */
[--C-:B------:R-:W-:Y:S02]  /*29a0*/  SHF.R.U64 R143, R116, 0x10, R117.reuse ;  /* 0x00000010748f7819 */ /* 0x100fe40000001275 */
[----:B------:R-:W-:Y:S02]  /*29b0*/  SHF.R.U32.HI R141, RZ, 0x10, R117 ;  /* 0x00000010ff8d7819 */ /* 0x000fe40000011675 */
        /* <DEDUP_REMOVED lines=42> */
[----:B------:R-:W-:Y:S01]  /*2c60*/  SHF.R.U32.HI R189, RZ, 0x10, R15 ;  /* 0x00000010ffbd7819 */ /* 0x000fe2000001160f */
[----:B------:R-:W-:Y:S01]  /*2c70*/  HFMA2.MMA R122, -RZ, RZ, 0, 0 ;  /* 0x00000000ff7a7435 */ /* 0x000fe200000001ff */
[----:B------:R-:W-:Y:S01]  /*2c80*/  ISETP.NE.U32.AND P0, PT, RZ, UR8, PT ;  /* 0x00000008ff007c0c */ /* 0x000fe2000bf05070 */
[----:B------:R-:W-:Y:S01]  /*2c90*/  BSSY B0, `(.L_x_44120) ;  /* 0x0003065000007945 */ /* 0x000fe20003800000 */
[----:B------:R-:W-:Y:S01]  /*2ca0*/  HADD2.F32 R220, -RZ, R28.H0_H0 ;  /* 0x2000001cffdc7230 */ /* 0x000fe20000004100 */
[----:B------:R-:W-:Y:S01]  /*2cb0*/  LOP3.LUT R2, R129, UR42, R2, 0x96, !PT ;  /* 0x0000002a81027c12 */ /* 0x000fe2000f8e9602 */
        /* <DEDUP_REMOVED lines=13> */
[----:B------:R-:W-:Y:S01]  /*2d90*/  HADD2.F32 R195, -RZ, R14.H0_H0 ;  /* 0x2000000effc37230 */ /* 0x000fe20000004100 */
[----:B------:R-:W-:Y:S01]  /*2da0*/  MOV R14, R113 ;  /* 0x00000071000e7202 */ /* 0x000fe20000000f00 */
        /* <DEDUP_REMOVED lines=27> */
[----:B------:R-:W-:Y:S02]  /*2f60*/  IMAD.MOV.U32 R15, RZ, RZ, R112 ;  /* 0x000000ffff0f7224 */ /* 0x000fe400078e0070 */
[----:B------:R-:W-:-:S02]  /*2f70*/  IMAD.MOV.U32 R16, RZ, RZ, R111 ;  /* 0x000000ffff107224 */ /* 0x000fc400078e006f */
[----:B------:R-:W-:Y:S02]  /*2f80*/  IMAD R18, R110, -0x326172a9, RZ ;  /* 0xcd9e8d576e127824 */ /* 0x000fe400078e02ff */
[----:B------:R-:W-:Y:S02]  /*2f90*/  IMAD R20, R99, -0x2daee0ad, RZ ;  /* 0xd2511f5363147824 */ /* 0x000fe400078e02ff */
        /* <DEDUP_REMOVED lines=95> */
[----:B------:R-:W-:Y:S01]  /*3590*/  HADD2.F32 R189, -RZ, R189.H0_H0 ;  /* 0x200000bdffbd7230 */ /* 0x000fe20000004100 */
[----:B------:R-:W-:Y:S01]  /*35a0*/  ISETP.NE.AND.EX P0, PT, RZ, UR9, PT, P0 ;  /* 0x00000009ff007c0c */ /* 0x000fe2000bf05300 */
[----:B0-----:R-:W-:-:S12]  /*35b0*/  ULDC.64 UR8, c[0x0][0x228] ;  /* 0x00008a0000087ab9 */ /* 0x001fd80000000a00 */
.L_x_45162:
[----:B-1----:R-:W0:Y:S01]  /*35c0*/  S2R R50, SR_TID.X ;  /* 0x0000000000327919 */ /* 0x002e220000002100 */
[----:B------:R-:W-:Y:S01]  /*35d0*/  IMAD R159, R128, UR23, RZ ;  /* 0x00000017809f7c24 */ /* 0x000fe2000f8e02ff */
[----:B------:R-:W-:Y:S01]  /*35e0*/  ISETP.NE.U32.AND P1, PT, RZ, UR10, PT ;  /* 0x0000000aff007c0c */ /* 0x000fe2000bf25070 */
[----:B------:R-:W1:Y:S03]  /*35f0*/  LDC.64 R164, c[0x0][0x220] ;  /* 0x00008800ffa47b82 */ /* 0x000e660000000a00 */
[----:B------:R-:W-:Y:S02]  /*3600*/  SHF.R.S32.HI R48, RZ, 0x1f, R159 ;  /* 0x0000001fff307819 */ /* 0x000fe4000001149f */
[----:B------:R-:W-:Y:S02]  /*3610*/  ISETP.NE.AND.EX P1, PT, RZ, UR11, PT, P1 ;  /* 0x0000000bff007c0c */ /* 0x000fe4000bf25310 */
[----:B------:R-:W-:-:S02]  /*3620*/  LEA.HI R159, R48, R159, RZ, 0x2 ;  /* 0x0000009f309f7211 */ /* 0x000fc400078f10ff */
[----:B------:R-:W2:Y:S01]  /*3630*/  @P0 LDC.64 R48, c[0x0][0x228] ;  /* 0x00008a00ff300b82 */ /* 0x000ea20000000a00 */
[----:B0-----:R-:W-:-:S04]  /*3640*/  LOP3.LUT R50, R50, 0x1f, RZ, 0xc0, !PT ;  /* 0x0000001f32327812 */ /* 0x001fc800078ec0ff */
[----:B------:R-:W-:-:S04]  /*3650*/  LEA.HI.SX32 R159, R159, R50, 0x1e ;  /* 0x000000329f9f7211 */ /* 0x000fc800078ff2ff */
[----:B------:R-:W-:-:S04]  /*3660*/  @P1 LEA R50, P2, R159, UR10, 0x4 ;  /* 0x0000000a9f321c11 */ /* 0x000fc8000f8420ff */
[C---:B------:R-:W-:Y:S02]  /*3670*/  @P1 LEA.HI.X R51, R159.reuse, UR11, RZ, 0x4, P2 ;  /* 0x0000000b9f331c11 */ /* 0x040fe400090f24ff */
[----:B--2---:R-:W-:-:S03]  /*3680*/  @P0 LEA R48, P2, R159, R48, 0x4 ;  /* 0x000000309f300211 */ /* 0x004fc600078420ff */
[----:B-----5:R-:W5:Y:S01]  /*3690*/  @P1 LDG.E.128 R112, desc[UR4][R50.64] ;  /* 0x0000000432701981 */ /* 0x020f62000c1e1d00 */
[----:B------:R-:W-:-:S05]  /*36a0*/  @P0 LEA.HI.X R49, R159, R49, RZ, 0x4, P2 ;  /* 0x000000319f310211 */ /* 0x000fca00010f24ff */
[----:B------:R1:W5:Y:S02]  /*36b0*/  @P0 LDG.E.128 R108, desc[UR4][R48.64] ;  /* 0x00000004306c0981 */ /* 0x000364000c1e1d00 */
[----:B-1----:R-:W-:-:S06]  /*36c0*/  IMAD.WIDE.U32 R48, R159, 0x10, R164 ;  /* 0x000000109f307825 */ /* 0x002fcc00078e00a4 */
[----:B------:R-:W5:Y:S01]  /*36d0*/  LDG.E.128 R48, desc[UR4][R48.64] ;  /* 0x0000000430307981 */ /* 0x000f62000c1e1d00 */
        /* <DEDUP_REMOVED lines=12> */
.L_x_44122:
[----:B------:R-:W-:-:S07]  /*37a0*/  IMAD.MOV.U32 R58, RZ, RZ, R18 ;  /* 0x000000ffff3a7224 */ /* 0x000fce00078e0012 */
.L_x_44123:
[----:B------:R-:W-:Y:S05]  /*37b0*/  BSYNC B1 ;  /* 0x0000000000017941 */ /* 0x000fea0003800000 */
.L_x_44121:
        /* <DEDUP_REMOVED lines=16> */
.L_x_44127:
[----:B------:R-:W-:Y:S05]  /*38c0*/  BSYNC B2 ;  /* 0x0000000000027941 */ /* 0x000fea0003800000 */
.L_x_44126:
        /* <DEDUP_REMOVED lines=44> */
.L_x_44125:
[----:B------:R-:W-:Y:S05]  /*3b90*/  BSYNC B1 ;  /* 0x0000000000017941 */ /* 0x000fea0003800000 */
.L_x_44124:
        /* <DEDUP_REMOVED lines=18> */
.L_x_44128:
        /* <DEDUP_REMOVED lines=12> */
.L_x_44131:
[----:B------:R-:W-:-:S07]  /*3d80*/  IMAD.MOV.U32 R48, RZ, RZ, R18 ;  /* 0x000000ffff307224 */ /* 0x000fce00078e0012 */
.L_x_44132:
[----:B------:R-:W-:Y:S05]  /*3d90*/  BSYNC B1 ;  /* 0x0000000000017941 */ /* 0x000fea0003800000 */
.L_x_44130:
        /* <DEDUP_REMOVED lines=16> */
.L_x_44136:
[----:B------:R-:W-:Y:S05]  /*3ea0*/  BSYNC B2 ;  /* 0x0000000000027941 */ /* 0x000fea0003800000 */
.L_x_44135:
        /* <DEDUP_REMOVED lines=44> */
.L_x_44134:
[----:B------:R-:W-:Y:S05]  /*4170*/  BSYNC B1 ;  /* 0x0000000000017941 */ /* 0x000fea0003800000 */
.L_x_44133:
[----:B------:R-:W-:-:S05]  /*4180*/  I2FP.F32.U32 R48, R48 ;  /* 0x0000003000307245 */ /* 0x000fca0000201000 */
[----:B------:R-:W-:-:S05]  /*4190*/  FFMA.FTZ R48, R48, R161, 1.1641532182693481445e-10 ;  /* 0x2f00000030307423 */ /* 0x000fca00000100a1 */
[----:B------:R-:W-:Y:S01]  /*41a0*/  FSETP.GTU.FTZ.AND P3, PT, R48, R160, PT ;  /* 0x000000a03000720b */ /* 0x000fe20003f7c000 */
[----:B------:R-:W-:-:S03]  /*41b0*/  FMUL.FTZ R48, R108, R166 ;  /* 0x000000a66c307220 */ /* 0x000fc60000410000 */
[----:B------:R-:W-:Y:S02]  /*41c0*/  SEL R123, RZ, 0x1, P3 ;  /* 0x00000001ff7b7807 */ /* 0x000fe40001800000 */
[----:B------:R-:W-:-:S05]  /*41d0*/  FSEL R48, R48, RZ, !P3 ;  /* 0x000000ff30307208 */ /* 0x000fca0005800000 */
[----:B------:R-:W-:-:S04]  /*41e0*/  FADD.FTZ R104, R104, R48 ;  /* 0x0000003068687221 */ /* 0x000fc80000010000 */
[----:B------:R-:W-:-:S07]  /*41f0*/  @P1 FADD.FTZ R104, R112, R104 ;  /* 0x0000006870681221 */ /* 0x000fce0000010000 */
.L_x_44129:
        /* <DEDUP_REMOVED lines=12> */
.L_x_44138:
[----:B------:R-:W-:-:S07]  /*42c0*/  IMAD.MOV.U32 R48, RZ, RZ, R18 ;  /* 0x000000ffff307224 */ /* 0x000fce00078e0012 */
.L_x_44139:
[----:B------:R-:W-:Y:S05]  /*42d0*/  BSYNC B1 ;  /* 0x0000000000017941 */ /* 0x000fea0003800000 */
.L_x_44137:
        /* <DEDUP_REMOVED lines=16> */
.L_x_44143:
[----:B------:R-:W-:Y:S05]  /*43e0*/  BSYNC B2 ;  /* 0x0000000000027941 */ /* 0x000fea0003800000 */
.L_x_44142:
        /* <DEDUP_REMOVED lines=44> */
.L_x_44141:
[----:B------:R-:W-:Y:S05]  /*46b0*/  BSYNC B1 ;  /* 0x0000000000017941 */ /* 0x000fea0003800000 */
.L_x_44140:
        /* <DEDUP_REMOVED lines=11> */
.L_x_44144:
        /* <DEDUP_REMOVED lines=12> */
.L_x_44147:
[----:B------:R-:W-:-:S07]  /*4830*/  IMAD.MOV.U32 R56, RZ, RZ, R18 ;  /* 0x000000ffff387224 */ /* 0x000fce00078e0012 */
.L_x_44148:
[----:B------:R-:W-:Y:S05]  /*4840*/  BSYNC B1 ;  /* 0x0000000000017941 */ /* 0x000fea0003800000 */
.L_x_44146:
        /* <DEDUP_REMOVED lines=16> */
.L_x_44152:
[----:B------:R-:W-:Y:S05]  /*4950*/  BSYNC B2 ;  /* 0x0000000000027941 */ /* 0x000fea0003800000 */
.L_x_44151:
        /* <DEDUP_REMOVED lines=44> */
.L_x_44150:
[----:B------:R-:W-:Y:S05]  /*4c20*/  BSYNC B1 ;  /* 0x0000000000017941 */ /* 0x000fea0003800000 */
.L_x_44149:
        /* <DEDUP_REMOVED lines=8> */
.L_x_44145:
        /* <DEDUP_REMOVED lines=12> */
.L_x_44154:
[----:B------:R-:W-:-:S07]  /*4d70*/  IMAD.MOV.U32 R56, RZ, RZ, R18 ;  /* 0x000000ffff387224 */ /* 0x000fce00078e0012 */
.L_x_44155:
[----:B------:R-:W-:Y:S05]  /*4d80*/  BSYNC B1 ;  /* 0x0000000000017941 */ /* 0x000fea0003800000 */
.L_x_44153:
        /* <DEDUP_REMOVED lines=16> */
.L_x_44159:
[----:B------:R-:W-:Y:S05]  /*4e90*/  BSYNC B2 ;  /* 0x0000000000027941 */ /* 0x000fea0003800000 */
.L_x_44158:
        /* <DEDUP_REMOVED lines=44> */
.L_x_44157:
[----:B------:R-:W-:Y:S05]  /*5160*/  BSYNC B1 ;  /* 0x0000000000017941 */ /* 0x000fea0003800000 */
.L_x_44156:
        /* <DEDUP_REMOVED lines=11> */
.L_x_44160:
        /* <DEDUP_REMOVED lines=12> */
.L_x_44163:
[----:B------:R-:W-:-:S07]  /*52e0*/  MOV R50, R18 ;  /* 0x0000001200327202 */ /* 0x000fce0000000f00 */
.L_x_44164:
[----:B------:R-:W-:Y:S05]  /*52f0*/  BSYNC B1 ;  /* 0x0000000000017941 */ /* 0x000fea0003800000 */
.L_x_44162:
        /* <DEDUP_REMOVED lines=16> */
.L_x_44168:
[----:B------:R-:W-:Y:S05]  /*5400*/  BSYNC B2 ;  /* 0x0000000000027941 */ /* 0x000fea0003800000 */
.L_x_44167:
        /* <DEDUP_REMOVED lines=44> */
.L_x_44166:
[----:B------:R-:W-:Y:S05]  /*56d0*/  BSYNC B1 ;  /* 0x0000000000017941 */ /* 0x000fea0003800000 */
.L_x_44165:
        /* <DEDUP_REMOVED lines=8> */
.L_x_44161:
        /* <DEDUP_REMOVED lines=12> */
.L_x_44170:
[----:B------:R-:W-:-:S07]  /*5820*/  MOV R50, R18 ;  /* 0x0000001200327202 */ /* 0x000fce0000000f00 */
.L_x_44171:
[----:B------:R-:W-:Y:S05]  /*5830*/  BSYNC B1 ;  /* 0x0000000000017941 */ /* 0x000fea0003800000 */
.L_x_44169:
        /* <DEDUP_REMOVED lines=16> */
.L_x_44175:
[----:B------:R-:W-:Y:S05]  /*5940*/  BSYNC B2 ;  /* 0x0000000000027941 */ /* 0x000fea0003800000 */
.L_x_44174:
        /* <DEDUP_REMOVED lines=44> */
.L_x_44173:
[----:B------:R-:W-:Y:S05]  /*5c10*/  BSYNC B1 ;  /* 0x0000000000017941 */ /* 0x000fea0003800000 */
.L_x_44172:
        /* <DEDUP_REMOVED lines=11> */
.L_x_44176:
        /* <DEDUP_REMOVED lines=12> */
.L_x_44179:
[----:B------:R-:W-:-:S07]  /*5d90*/  IMAD.MOV.U32 R54, RZ, RZ, R18 ;  /* 0x000000ffff367224 */ /* 0x000fce00078e0012 */
.L_x_44180:
[----:B------:R-:W-:Y:S05]  /*5da0*/  BSYNC B1 ;  /* 0x0000000000017941 */ /* 0x000fea0003800000 */
.L_x_44178:
        /* <DEDUP_REMOVED lines=19> */
.L_x_44184:
[----:B------:R-:W-:Y:S05]  /*5ee0*/  BSYNC B2 ;  /* 0x0000000000027941 */ /* 0x000fea0003800000 */
.L_x_44183:
        /* <DEDUP_REMOVED lines=44> */
.L_x_44182:
[----:B------:R-:W-:Y:S05]  /*61b0*/  BSYNC B1 ;  /* 0x0000000000017941 */ /* 0x000fea0003800000 */
.L_x_44181:
        /* <DEDUP_REMOVED lines=8> */
.L_x_44177:
[C---:B------:R-:W-:Y:S01]  /*6240*/  LEA R48, P6, R159.reuse, UR12, 0x4 ;  /* 0x0000000c9f307c11 */ /* 0x040fe2000f8c20ff */
[C---:B------:R-:W-:Y:S01]  /*6250*/  IMAD.SHL.U32 R51, R159.reuse, 0x4, RZ ;  /* 0x000000049f337824 */ /* 0x040fe200078e00ff */
[----:B------:R-:W-:Y:S02]  /*6260*/  SEL R50, RZ, 0x100, P3 ;  /* 0x00000100ff327807 */ /* 0x000fe40001800000 */
[----:B------:R-:W-:Y:S02]  /*6270*/  LEA.HI.X R49, R159, UR13, RZ, 0x4, P6 ;  /* 0x0000000d9f317c11 */ /* 0x000fe4000b0f24ff */
[----:B------:R-:W-:-:S03]  /*6280*/  LOP3.LUT P6, RZ, R126, 0x2, RZ, 0xc0, !PT ;  /* 0x000000027eff7812 */ /* 0x000fc600078cc0ff */
[----:B------:R0:W-:Y:S01]  /*6290*/  STG.E.128 desc[UR4][R48.64], R104 ;  /* 0x0000006830007986 */ /* 0x0001e2000c101d04 */
[----:B------:R-:W-:Y:S02]  /*62a0*/  SEL R53, RZ, 0x1, P6 ;  /* 0x00000001ff357807 */ /* 0x000fe40003000000 */
[----:B0-----:R-:W-:Y:S02]  /*62b0*/  SEL R48, RZ, 0x1000000, P5 ;  /* 0x01000000ff307807 */ /* 0x001fe40002800000 */
[----:B------:R-:W-:-:S04]  /*62c0*/  SEL R49, RZ, 0x10000, P4 ;  /* 0x00010000ff317807 */ /* 0x000fc80002000000 */
[----:B------:R-:W-:Y:S02]  /*62d0*/  IADD3 R48, R50, R48, R49 ;  /* 0x0000003032307210 */ /* 0x000fe40007ffe031 */
[----:B------:R-:W-:-:S03]  /*62e0*/  SHF.R.U32.HI R50, RZ, 0x1e, R159 ;  /* 0x0000001eff327819 */ /* 0x000fc6000001169f */
[----:B------:R-:W-:Y:S01]  /*62f0*/  IMAD.IADD R53, R48, 0x1, R53 ;  /* 0x0000000130357824 */ /* 0x000fe200078e0235 */
[----:B------:R-:W-:-:S04]  /*6300*/  IADD3 R48, P3, R51, UR14, RZ ;  /* 0x0000000e33307c10 */ /* 0x000fc8000ff7e0ff */
[----:B------:R-:W-:-:S05]  /*6310*/  IADD3.X R49, R50, UR15, RZ, P3, !PT ;  /* 0x0000000f32317c10 */ /* 0x000fca0009ffe4ff */
[----:B------:R0:W-:Y:S01]  /*6320*/  STG.E desc[UR4][R48.64], R53 ;  /* 0x0000003530007986 */ /* 0x0001e2000c101904 */
[----:B------:R-:W-:Y:S05]  /*6330*/  @!P0 BRA `(.L_x_44185) ;  /* 0x00000000002c8947 */ /* 0x000fea0003800000 */
[----:B0-----:R-:W-:Y:S02]  /*6340*/  SHF.L.U32 R48, R125, 0x10, RZ ;  /* 0x000000107d307819 */ /* 0x001fe400000006ff */
[----:B------:R-:W-:Y:S02]  /*6350*/  LOP3.LUT R49, R127, 0xffff, RZ, 0xc0, !PT ;  /* 0x0000ffff7f317812 */ /* 0x000fe400078ec0ff */
[----:B------:R-:W-:-:S05]  /*6360*/  LOP3.LUT R48, R48, 0xff0000, RZ, 0xc0, !PT ;  /* 0x00ff000030307812 */ /* 0x000fca00078ec0ff */
[----:B------:R-:W-:Y:S01]  /*6370*/  IMAD R49, R49, 0x1000000, R48 ;  /* 0x0100000031317824 */ /* 0x000fe200078e0230 */
[----:B------:R-:W-:-:S05]  /*6380*/  LOP3.LUT R48, R124, 0xff, RZ, 0xc0, !PT ;  /* 0x000000ff7c307812 */ /* 0x000fca00078ec0ff */
[----:B------:R-:W-:Y:S01]  /*6390*/  IMAD R49, R48, 0x100, R49 ;  /* 0x0000010030317824 */ /* 0x000fe200078e0231 */
[----:B------:R-:W-:Y:S02]  /*63a0*/  IADD3 R48, P3, R51, UR16, RZ ;  /* 0x0000001033307c10 */ /* 0x000fe4000ff7e0ff */
[----:B------:R-:W-:-:S04]  /*63b0*/  LOP3.LUT R51, R123, 0xff, RZ, 0xc0, !PT ;  /* 0x000000ff7b337812 */ /* 0x000fc800078ec0ff */
[----:B------:R-:W-:Y:S02]  /*63c0*/  IADD3 R51, R49, R51, RZ ;  /* 0x0000003331337210 */ /* 0x000fe40007ffe0ff */
[----:B------:R-:W-:-:S05]  /*63d0*/  IADD3.X R49, R50, UR17, RZ, P3, !PT ;  /* 0x0000001132317c10 */ /* 0x000fca0009ffe4ff */
[----:B------:R1:W-:Y:S02]  /*63e0*/  STG.E desc[UR4][R48.64], R51 ;  /* 0x0000003330007986 */ /* 0x0003e4000c101904 */
.L_x_44185:
        /* <DEDUP_REMOVED lines=21> */
.L_x_44187:
[----:B------:R-:W-:-:S07]  /*6540*/  MOV R58, R18 ;  /* 0x00000012003a7202 */ /* 0x000fce0000000f00 */
.L_x_44188:
[----:B------:R-:W-:Y:S05]  /*6550*/  BSYNC B1 ;  /* 0x0000000000017941 */ /* 0x000fea0003800000 */
.L_x_44186:
        /* <DEDUP_REMOVED lines=16> */
.L_x_44192:
[----:B------:R-:W-:Y:S05]  /*6660*/  BSYNC B2 ;  /* 0x0000000000027941 */ /* 0x000fea0003800000 */
.L_x_44191:
        /* <DEDUP_REMOVED lines=44> */
.L_x_44190:
[----:B------:R-:W-:Y:S05]  /*6930*/  BSYNC B1 ;  /* 0x0000000000017941 */ /* 0x000fea0003800000 */
.L_x_44189:
[----:B------:R-:W-:Y:S01]  /*6940*/  I2FP.F32.U32 R52, R58 ;  /* 0x0000003a00347245 */ /* 0x000fe20000201000 */
[----:B-----5:R-:W-:Y:S01]  /*6950*/  FMUL.FTZ R48, R48, R166 ;  /* 0x000000a630307220 */ /* 0x020fe20000410000 */
[----:B------:R-:W-:-:S03]  /*6960*/  LOP3.LUT R126, R126, 0xfffffffd, RZ, 0xc0, !PT ;  /* 0xfffffffd7e7e7812 */ /* 0x000fc600078ec0ff */
[----:B------:R-:W-:-:S05]  /*6970*/  FFMA.FTZ R52, R52, R161, 1.1641532182693481445e-10 ;  /* 0x2f00000034347423 */ /* 0x000fca00000100a1 */
        /* <DEDUP_REMOVED lines=9> */
.L_x_44193:
        /* <DEDUP_REMOVED lines=12> */
.L_x_44196:
[----:B------:R-:W-:-:S07]  /*6ad0*/  IMAD.MOV.U32 R48, RZ, RZ, R18 ;  /* 0x000000ffff307224 */ /* 0x000fce00078e0012 */
.L_x_44197:
[----:B------:R-:W-:Y:S05]  /*6ae0*/  BSYNC B1 ;  /* 0x0000000000017941 */ /* 0x000fea0003800000 */
.L_x_44195:
        /* <DEDUP_REMOVED lines=16> */
.L_x_44201:
[----:B------:R-:W-:Y:S05]  /*6bf0*/  BSYNC B2 ;  /* 0x0000000000027941 */ /* 0x000fea0003800000 */
.L_x_44200:
        /* <DEDUP_REMOVED lines=44> */
.L_x_44199:
[----:B------:R-:W-:Y:S05]  /*6ec0*/  BSYNC B1 ;  /* 0x0000000000017941 */ /* 0x000fea0003800000 */
.L_x_44198:
        /* <DEDUP_REMOVED lines=8> */
.L_x_44194:
        /* <DEDUP_REMOVED lines=12> */
.L_x_44203:
[----:B------:R-:W-:-:S07]  /*7010*/  IMAD.MOV.U32 R48, RZ, RZ, R18 ;  /* 0x000000ffff307224 */ /* 0x000fce00078e0012 */
.L_x_44204:
[----:B------:R-:W-:Y:S05]  /*7020*/  BSYNC B1 ;  /* 0x0000000000017941 */ /* 0x000fea0003800000 */
.L_x_44202:
        /* <DEDUP_REMOVED lines=16> */
.L_x_44208:
[----:B------:R-:W-:Y:S05]  /*7130*/  BSYNC B2 ;  /* 0x0000000000027941 */ /* 0x000fea0003800000 */
.L_x_44207:
        /* <DEDUP_REMOVED lines=44> */
.L_x_44206:
[----:B------:R-:W-:Y:S05]  /*7400*/  BSYNC B1 ;  /* 0x0000000000017941 */ /* 0x000fea0003800000 */
.L_x_44205:
        /* <DEDUP_REMOVED lines=11> */
.L_x_44209:
        /* <DEDUP_REMOVED lines=12> */
.L_x_44212:
[----:B------:R-:W-:-:S07]  /*7580*/  IMAD.MOV.U32 R56, RZ, RZ, R18 ;  /* 0x000000ffff387224 */ /* 0x000fce00078e0012 */
.L_x_44213:
[----:B------:R-:W-:Y:S05]  /*7590*/  BSYNC B1 ;  /* 0x0000000000017941 */ /* 0x000fea0003800000 */
.L_x_44211:
        /* <DEDUP_REMOVED lines=16> */
.L_x_44217:
[----:B------:R-:W-:Y:S05]  /*76a0*/  BSYNC B2 ;  /* 0x0000000000027941 */ /* 0x000fea0003800000 */
.L_x_44216:
        /* <DEDUP_REMOVED lines=44> */
.L_x_44215:
[----:B------:R-:W-:Y:S05]  /*7970*/  BSYNC B1 ;  /* 0x0000000000017941 */ /* 0x000fea0003800000 */
.L_x_44214:
        /* <DEDUP_REMOVED lines=8> */
.L_x_44210:
        /* <DEDUP_REMOVED lines=12> */
.L_x_44219:
[----:B------:R-:W-:-:S07]  /*7ac0*/  IMAD.MOV.U32 R56, RZ, RZ, R18 ;  /* 0x000000ffff387224 */ /* 0x000fce00078e0012 */
.L_x_44220:
[----:B------:R-:W-:Y:S05]  /*7ad0*/  BSYNC B1 ;  /* 0x0000000000017941 */ /* 0x000fea0003800000 */
.L_x_44218:
        /* <DEDUP_REMOVED lines=16> */
.L_x_44224:
[----:B------:R-:W-:Y:S05]  /*7be0*/  BSYNC B2 ;  /* 0x0000000000027941 */ /* 0x000fea0003800000 */
.L_x_44223:
        /* <DEDUP_REMOVED lines=44> */
.L_x_44222:
[----:B------:R-:W-:Y:S05]  /*7eb0*/  BSYNC B1 ;  /* 0x0000000000017941 */ /* 0x000fea0003800000 */
.L_x_44221:
        /* <DEDUP_REMOVED lines=11> */
.L_x_44225:
        /* <DEDUP_REMOVED lines=12> */
.L_x_44228:
[----:B------:R-:W-:-:S07]  /*8030*/  MOV R50, R18 ;  /* 0x0000001200327202 */ /* 0x000fce0000000f00 */
.L_x_44229:
[----:B------:R-:W-:Y:S05]  /*8040*/  BSYNC B1 ;  /* 0x0000000000017941 */ /* 0x000fea0003800000 */
.L_x_44227:
        /* <DEDUP_REMOVED lines=16> */
.L_x_44233:
[----:B------:R-:W-:Y:S05]  /*8150*/  BSYNC B2 ;  /* 0x0000000000027941 */ /* 0x000fea0003800000 */
.L_x_44232:
        /* <DEDUP_REMOVED lines=44> */
.L_x_44231:
[----:B------:R-:W-:Y:S05]  /*8420*/  BSYNC B1 ;  /* 0x0000000000017941 */ /* 0x000fea0003800000 */
.L_x_44230:
        /* <DEDUP_REMOVED lines=8> */
.L_x_44226:
        /* <DEDUP_REMOVED lines=12> */
.L_x_44235:
[----:B------:R-:W-:-:S07]  /*8570*/  MOV R50, R18 ;  /* 0x0000001200327202 */ /* 0x000fce0000000f00 */
.L_x_44236:
[----:B------:R-:W-:Y:S05]  /*8580*/  BSYNC B1 ;  /* 0x0000000000017941 */ /* 0x000fea0003800000 */
.L_x_44234:
        /* <DEDUP_REMOVED lines=16> */
.L_x_44240:
[----:B------:R-:W-:Y:S05]  /*8690*/  BSYNC B2 ;  /* 0x0000000000027941 */ /* 0x000fea0003800000 */
.L_x_44239:
        /* <DEDUP_REMOVED lines=44> */
.L_x_44238:
[----:B------:R-:W-:Y:S05]  /*8960*/  BSYNC B1 ;  /* 0x0000000000017941 */ /* 0x000fea0003800000 */
.L_x_44237:
        /* <DEDUP_REMOVED lines=11> */
.L_x_44241:
        /* <DEDUP_REMOVED lines=12> */
.L_x_44244:
[----:B------:R-:W-:-:S07]  /*8ae0*/  IMAD.MOV.U32 R54, RZ, RZ, R18 ;  /* 0x000000ffff367224 */ /* 0x000fce00078e0012 */
.L_x_44245:
[----:B------:R-:W-:Y:S05]  /*8af0*/  BSYNC B1 ;  /* 0x0000000000017941 */ /* 0x000fea0003800000 */
.L_x_44243:
        /* <DEDUP_REMOVED lines=19> */
.L_x_44249:
[----:B------:R-:W-:Y:S05]  /*8c30*/  BSYNC B2 ;  /* 0x0000000000027941 */ /* 0x000fea0003800000 */
.L_x_44248:
        /* <DEDUP_REMOVED lines=44> */
.L_x_44247:
[----:B------:R-:W-:Y:S05]  /*8f00*/  BSYNC B1 ;  /* 0x0000000000017941 */ /* 0x000fea0003800000 */
.L_x_44246:
        /* <DEDUP_REMOVED lines=8> */
.L_x_44242:
[----:B------:R-:W0:Y:S01]  /*8f90*/  LDC.64 R162, c[0x0][0x238] ;  /* 0x00008e00ffa27b82 */ /* 0x000e220000000a00 */
[----:B------:R-:W-:Y:S02]  /*8fa0*/  SEL R48, RZ, 0x1000000, P5 ;  /* 0x01000000ff307807 */ /* 0x000fe40002800000 */
[----:B------:R-:W-:Y:S02]  /*8fb0*/  SEL R49, RZ, 0x10000, P4 ;  /* 0x00010000ff317807 */ /* 0x000fe40002000000 */
[----:B------:R-:W-:Y:S02]  /*8fc0*/  SEL R50, RZ, 0x100, P3 ;  /* 0x00000100ff327807 */ /* 0x000fe40001800000 */
[----:B------:R-:W-:Y:S01]  /*8fd0*/  LOP3.LUT P6, RZ, R126, 0x2, RZ, 0xc0, !PT ;  /* 0x000000027eff7812 */ /* 0x000fe200078cc0ff */
[----:B------:R-:W1:Y:S01]  /*8fe0*/  LDC.64 R168, c[0x0][0x240] ;  /* 0x00009000ffa87b82 */ /* 0x000e620000000a00 */
[----:B------:R-:W-:Y:S01]  /*8ff0*/  IADD3 R50, R50, R48, R49 ;  /* 0x0000003032327210 */ /* 0x000fe20007ffe031 */
[----:B0-----:R-:W-:-:S05]  /*9000*/  IMAD.WIDE.U32 R48, R158, 0x10, R162 ;  /* 0x000000109e307825 */ /* 0x001fca00078e00a2 */
[----:B------:R0:W-:Y:S02]  /*9010*/  STG.E.128 desc[UR4][R48.64], R100 ;  /* 0x0000006430007986 */ /* 0x0001e4000c101d04 */
[----:B0-----:R-:W-:-:S05]  /*9020*/  SEL R48, RZ, 0x1, P6 ;  /* 0x00000001ff307807 */ /* 0x001fca0003000000 */
[----:B------:R-:W-:Y:S02]  /*9030*/  IMAD.IADD R50, R50, 0x1, R48 ;  /* 0x0000000132327824 */ /* 0x000fe400078e0230 */
[----:B-1----:R-:W-:-:S05]  /*9040*/  IMAD.WIDE.U32 R48, R158, 0x4, R168 ;  /* 0x000000049e307825 */ /* 0x002fca00078e00a8 */
[----:B------:R0:W-:Y:S01]  /*9050*/  STG.E desc[UR4][R48.64], R50 ;  /* 0x0000003230007986 */ /* 0x0001e2000c101904 */
[----:B------:R-:W-:Y:S05]  /*9060*/  @!P0 BRA `(.L_x_44250) ;  /* 0x00000000002c8947 */ /* 0x000fea0003800000 */
[----:B0-----:R-:W-:Y:S01]  /*9070*/  IMAD.U32 R48, R125, 0x10000, RZ ;  /* 0x000100007d307824 */ /* 0x001fe200078e00ff */
[----:B------:R-:W-:Y:S02]  /*9080*/  LOP3.LUT R49, R127, 0xffff, RZ, 0xc0, !PT ;  /* 0x0000ffff7f317812 */ /* 0x000fe400078ec0ff */
[----:B------:R-:W-:Y:S02]  /*9090*/  LOP3.LUT R50, R123, 0xff, RZ, 0xc0, !PT ;  /* 0x000000ff7b327812 */ /* 0x000fe400078ec0ff */
[----:B------:R-:W-:-:S04]  /*90a0*/  LOP3.LUT R48, R48, 0xff0000, RZ, 0xc0, !PT ;  /* 0x00ff000030307812 */ /* 0x000fc800078ec0ff */
[----:B------:R-:W-:Y:S02]  /*90b0*/  LEA R48, R49, R48, 0x18 ;  /* 0x0000003031307211 */ /* 0x000fe400078ec0ff */
[----:B------:R-:W-:-:S05]  /*90c0*/  LOP3.LUT R49, R124, 0xff, RZ, 0xc0, !PT ;  /* 0x000000ff7c317812 */ /* 0x000fca00078ec0ff */
[----:B------:R-:W-:-:S04]  /*90d0*/  IMAD R48, R49, 0x100, R48 ;  /* 0x0000010031307824 */ /* 0x000fc800078e0230 */
[----:B------:R-:W-:Y:S02]  /*90e0*/  IMAD.IADD R50, R48, 0x1, R50 ;  /* 0x0000000130327824 */ /* 0x000fe400078e0232 */
[----:B------:R-:W0:Y:S02]  /*90f0*/  LDC.64 R48, c[0x0][0x248] ;  /* 0x00009200ff307b82 */ /* 0x000e240000000a00 */
[----:B0-----:R-:W-:-:S05]  /*9100*/  IMAD.WIDE.U32 R48, R158, 0x4, R48 ;  /* 0x000000049e307825 */ /* 0x001fca00078e0030 */
[----:B------:R1:W-:Y:S02]  /*9110*/  STG.E desc[UR4][R48.64], R50 ;  /* 0x0000003230007986 */ /* 0x0003e4000c101904 */
.L_x_44250:
        /* <DEDUP_REMOVED lines=21> */
.L_x_44252:
[----:B------:R-:W-:-:S07]  /*9270*/  IMAD.MOV.U32 R58, RZ, RZ, R18 ;  /* 0x000000ffff3a7224 */ /* 0x000fce00078e0012 */
.L_x_44253:
[----:B------:R-:W-:Y:S05]  /*9280*/  BSYNC B1 ;  /* 0x0000000000017941 */ /* 0x000fea0003800000 */
.L_x_44251:
        /* <DEDUP_REMOVED lines=16> */
.L_x_44257:
[----:B------:R-:W-:Y:S05]  /*9390*/  BSYNC B2 ;  /* 0x0000000000027941 */ /* 0x000fea0003800000 */
.L_x_44256:
        /* <DEDUP_REMOVED lines=44> */
.L_x_44255:
[----:B------:R-:W-:Y:S05]  /*9660*/  BSYNC B1 ;  /* 0x0000000000017941 */ /* 0x000fea0003800000 */
.L_x_44254:
        /* <DEDUP_REMOVED lines=13> */
.L_x_44258:
        /* <DEDUP_REMOVED lines=12> */
.L_x_44261:
[----:B------:R-:W-:-:S07]  /*9800*/  IMAD.MOV.U32 R48, RZ, RZ, R18 ;  /* 0x000000ffff307224 */ /* 0x000fce00078e0012 */
.L_x_44262:
[----:B------:R-:W-:Y:S05]  /*9810*/  BSYNC B1 ;  /* 0x0000000000017941 */ /* 0x000fea0003800000 */
.L_x_44260:
        /* <DEDUP_REMOVED lines=16> */
.L_x_44266:
[----:B------:R-:W-:Y:S05]  /*9920*/  BSYNC B2 ;  /* 0x0000000000027941 */ /* 0x000fea0003800000 */
.L_x_44265:
        /* <DEDUP_REMOVED lines=44> */
.L_x_44264:
[----:B------:R-:W-:Y:S05]  /*9bf0*/  BSYNC B1 ;  /* 0x0000000000017941 */ /* 0x000fea0003800000 */
.L_x_44263:
        /* <DEDUP_REMOVED lines=8> */
.L_x_44259:
        /* <DEDUP_REMOVED lines=12> */
.L_x_44268:
[----:B------:R-:W-:-:S07]  /*9d40*/  IMAD.MOV.U32 R48, RZ, RZ, R18 ;  /* 0x000000ffff307224 */ /* 0x000fce00078e0012 */
.L_x_44269:
[----:B------:R-:W-:Y:S05]  /*9d50*/  BSYNC B1 ;  /* 0x0000000000017941 */ /* 0x000fea0003800000 */
.L_x_44267:
        /* <DEDUP_REMOVED lines=16> */
.L_x_44273:
[----:B------:R-:W-:Y:S05]  /*9e60*/  BSYNC B2 ;  /* 0x0000000000027941 */ /* 0x000fea0003800000 */
.L_x_44272:
        /* <DEDUP_REMOVED lines=44> */
.L_x_44271:
[----:B------:R-:W-:Y:S05]  /*a130*/  BSYNC B1 ;  /* 0x0000000000017941 */ /* 0x000fea0003800000 */
.L_x_44270:
        /* <DEDUP_REMOVED lines=11> */
.L_x_44274:
        /* <DEDUP_REMOVED lines=12> */
.L_x_44277:
[----:B------:R-:W-:-:S07]  /*a2b0*/  MOV R56, R18 ;  /* 0x0000001200387202 */ /* 0x000fce0000000f00 */
.L_x_44278:
[----:B------:R-:W-:Y:S05]  /*a2c0*/  BSYNC B1 ;  /* 0x0000000000017941 */ /* 0x000fea0003800000 */
.L_x_44276:
        /* <DEDUP_REMOVED lines=16> */
.L_x_44282:
[----:B------:R-:W-:Y:S05]  /*a3d0*/  BSYNC B2 ;  /* 0x0000000000027941 */ /* 0x000fea0003800000 */
.L_x_44281:
        /* <DEDUP_REMOVED lines=44> */
.L_x_44280:
[----:B------:R-:W-:Y:S05]  /*a6a0*/  BSYNC B1 ;  /* 0x0000000000017941 */ /* 0x000fea0003800000 */
.L_x_44279:
        /* <DEDUP_REMOVED lines=8> */
.L_x_44275:
        /* <DEDUP_REMOVED lines=12> */
.L_x_44284:
[----:B------:R-:W-:-:S07]  /*a7f0*/  MOV R56, R18 ;  /* 0x0000001200387202 */ /* 0x000fce0000000f00 */
.L_x_44285:
[----:B------:R-:W-:Y:S05]  /*a800*/  BSYNC B1 ;  /* 0x0000000000017941 */ /* 0x000fea0003800000 */
.L_x_44283:
        /* <DEDUP_REMOVED lines=16> */
.L_x_44289:
[----:B------:R-:W-:Y:S05]  /*a910*/  BSYNC B2 ;  /* 0x0000000000027941 */ /* 0x000fea0003800000 */
.L_x_44288:
        /* <DEDUP_REMOVED lines=44> */
.L_x_44287:
[----:B------:R-:W-:Y:S05]  /*abe0*/  BSYNC B1 ;  /* 0x0000000000017941 */ /* 0x000fea0003800000 */
.L_x_44286:
        /* <DEDUP_REMOVED lines=11> */
.L_x_44290:
        /* <DEDUP_REMOVED lines=12> */
.L_x_44293:
[----:B------:R-:W-:-:S07]  /*ad60*/  IMAD.MOV.U32 R50, RZ, RZ, R18 ;  /* 0x000000ffff327224 */ /* 0x000fce00078e0012 */
.L_x_44294:
[----:B------:R-:W-:Y:S05]  /*ad70*/  BSYNC B1 ;  /* 0x0000000000017941 */ /* 0x000fea0003800000 */
.L_x_44292:
        /* <DEDUP_REMOVED lines=16> */
.L_x_44298:
[----:B------:R-:W-:Y:S05]  /*ae80*/  BSYNC B2 ;  /* 0x0000000000027941 */ /* 0x000fea0003800000 */
.L_x_44297:
        /* <DEDUP_REMOVED lines=44> */
.L_x_44296:
[----:B------:R-:W-:Y:S05]  /*b150*/  BSYNC B1 ;  /* 0x0000000000017941 */ /* 0x000fea0003800000 */
.L_x_44295:
        /* <DEDUP_REMOVED lines=8> */
.L_x_44291:
        /* <DEDUP_REMOVED lines=12> */
.L_x_44300:
[----:B------:R-:W-:-:S07]  /*b2a0*/  MOV R50, R18 ;  /* 0x0000001200327202 */ /* 0x000fce0000000f00 */
.L_x_44301:
[----:B------:R-:W-:Y:S05]  /*b2b0*/  BSYNC B1 ;  /* 0x0000000000017941 */ /* 0x000fea0003800000 */
.L_x_44299:
        /* <DEDUP_REMOVED lines=16> */
.L_x_44305:
[----:B------:R-:W-:Y:S05]  /*b3c0*/  BSYNC B2 ;  /* 0x0000000000027941 */ /* 0x000fea0003800000 */
.L_x_44304:
        /* <DEDUP_REMOVED lines=44> */
.L_x_44303:
[----:B------:R-:W-:Y:S05]  /*b690*/  BSYNC B1 ;  /* 0x0000000000017941 */ /* 0x000fea0003800000 */
.L_x_44302:
        /* <DEDUP_REMOVED lines=11> */
.L_x_44306:
        /* <DEDUP_REMOVED lines=12> */
.L_x_44309:
[----:B------:R-:W-:-:S07]  /*b810*/  IMAD.MOV.U32 R54, RZ, RZ, R18 ;  /* 0x000000ffff367224 */ /* 0x000fce00078e0012 */
.L_x_44310:
[----:B------:R-:W-:Y:S05]  /*b820*/  BSYNC B1 ;  /* 0x0000000000017941 */ /* 0x000fea0003800000 */
.L_x_44308:
        /* <DEDUP_REMOVED lines=19> */
.L_x_44314:
[----:B------:R-:W-:Y:S05]  /*b960*/  BSYNC B2 ;  /* 0x0000000000027941 */ /* 0x000fea0003800000 */
.L_x_44313:
        /* <DEDUP_REMOVED lines=44> */
.L_x_44312:
[----:B------:R-:W-:Y:S05]  /*bc30*/  BSYNC B1 ;  /* 0x0000000000017941 */ /* 0x000fea0003800000 */
.L_x_44311:
        /* <DEDUP_REMOVED lines=8> */
.L_x_44307:
[----:B------:R-:W-:Y:S01]  /*bcc0*/  IMAD.WIDE.U32 R48, R157, 0x10, R162 ;  /* 0x000000109d307825 */ /* 0x000fe200078e00a2 */
[----:B------:R-:W-:Y:S02]  /*bcd0*/  SEL R50, RZ, 0x100, P3 ;  /* 0x00000100ff327807 */ /* 0x000fe40001800000 */
[----:B------:R-:W-:Y:S02]  /*bce0*/  LOP3.LUT P6, RZ, R126, 0x2, RZ, 0xc0, !PT ;  /* 0x000000027eff7812 */ /* 0x000fe400078cc0ff */
[----:B------:R0:W-:Y:S02]  /*bcf0*/  STG.E.128 desc[UR4][R48.64], R96 ;  /* 0x0000006030007986 */ /* 0x0001e4000c101d04 */
[----:B0-----:R-:W-:Y:S02]  /*bd00*/  SEL R48, RZ, 0x1000000, P5 ;  /* 0x01000000ff307807 */ /* 0x001fe40002800000 */
[----:B------:R-:W-:-:S04]  /*bd10*/  SEL R49, RZ, 0x10000, P4 ;  /* 0x00010000ff317807 */ /* 0x000fc80002000000 */
[----:B------:R-:W-:Y:S02]  /*bd20*/  IADD3 R50, R50, R48, R49 ;  /* 0x0000003032327210 */ /* 0x000fe40007ffe031 */
[----:B------:R-:W-:-:S04]  /*bd30*/  SEL R48, RZ, 0x1, P6 ;  /* 0x00000001ff307807 */ /* 0x000fc80003000000 */
[----:B------:R-:W-:Y:S01]  /*bd40*/  IADD3 R50, R50, R48, RZ ;  /* 0x0000003032327210 */ /* 0x000fe20007ffe0ff */
[----:B------:R-:W-:-:S05]  /*bd50*/  IMAD.WIDE.U32 R48, R157, 0x4, R168 ;  /* 0x000000049d307825 */ /* 0x000fca00078e00a8 */
        /* <DEDUP_REMOVED lines=8> */
[----:B------:R-:W-:-:S05]  /*bde0*/  IMAD R48, R49, 0x100, R48 ;  /* 0x0000010031307824 */ /* 0x000fca00078e0230 */
[----:B------:R-:W-:Y:S02]  /*bdf0*/  IADD3 R50, R48, R50, RZ ;  /* 0x0000003230327210 */ /* 0x000fe40007ffe0ff */
[----:B------:R-:W0:Y:S02]  /*be00*/  LDC.64 R48, c[0x0][0x248] ;  /* 0x00009200ff307b82 */ /* 0x000e240000000a00 */
[----:B0-----:R-:W-:-:S05]  /*be10*/  IMAD.WIDE.U32 R48, R157, 0x4, R48 ;  /* 0x000000049d307825 */ /* 0x001fca00078e0030 */
[----:B------:R1:W-:Y:S02]  /*be20*/  STG.E desc[UR4][R48.64], R50 ;  /* 0x0000003230007986 */ /* 0x0003e4000c101904 */
.L_x_44315:
        /* <DEDUP_REMOVED lines=21> */
.L_x_44317:
[----:B------:R-:W-:-:S07]  /*bf80*/  MOV R58, R18 ;  /* 0x00000012003a7202 */ /* 0x000fce0000000f00 */
.L_x_44318:
[----:B------:R-:W-:Y:S05]  /*bf90*/  BSYNC B1 ;  /* 0x0000000000017941 */ /* 0x000fea0003800000 */
.L_x_44316:
        /* <DEDUP_REMOVED lines=16> */
.L_x_44322:
[----:B------:R-:W-:Y:S05]  /*c0a0*/  BSYNC B2 ;  /* 0x0000000000027941 */ /* 0x000fea0003800000 */
.L_x_44321:
        /* <DEDUP_REMOVED lines=44> */
.L_x_44320:
[----:B------:R-:W-:Y:S05]  /*c370*/  BSYNC B1 ;  /* 0x0000000000017941 */ /* 0x000fea0003800000 */
.L_x_44319:
        /* <DEDUP_REMOVED lines=13> */
.L_x_44323:
        /* <DEDUP_REMOVED lines=12> */
.L_x_44326:
[----:B------:R-:W-:-:S07]  /*c510*/  IMAD.MOV.U32 R48, RZ, RZ, R18 ;  /* 0x000000ffff307224 */ /* 0x000fce00078e0012 */
.L_x_44327:
[----:B------:R-:W-:Y:S05]  /*c520*/  BSYNC B1 ;  /* 0x0000000000017941 */ /* 0x000fea0003800000 */
.L_x_44325:
        /* <DEDUP_REMOVED lines=16> */
.L_x_44331:
[----:B------:R-:W-:Y:S05]  /*c630*/  BSYNC B2 ;  /* 0x0000000000027941 */ /* 0x000fea0003800000 */
.L_x_44330:
        /* <DEDUP_REMOVED lines=44> */
.L_x_44329:
[----:B------:R-:W-:Y:S05]  /*c900*/  BSYNC B1 ;  /* 0x0000000000017941 */ /* 0x000fea0003800000 */
.L_x_44328:
        /* <DEDUP_REMOVED lines=8> */
.L_x_44324:
        /* <DEDUP_REMOVED lines=12> */
.L_x_44333:
[----:B------:R-:W-:-:S07]  /*ca50*/  MOV R48, R18 ;  /* 0x0000001200307202 */ /* 0x000fce0000000f00 */
.L_x_44334:
[----:B------:R-:W-:Y:S05]  /*ca60*/  BSYNC B1 ;  /* 0x0000000000017941 */ /* 0x000fea0003800000 */
.L_x_44332:
        /* <DEDUP_REMOVED lines=16> */
.L_x_44338:
[----:B------:R-:W-:Y:S05]  /*cb70*/  BSYNC B2 ;  /* 0x0000000000027941 */ /* 0x000fea0003800000 */
.L_x_44337:
        /* <DEDUP_REMOVED lines=44> */
.L_x_44336:
[----:B------:R-:W-:Y:S05]  /*ce40*/  BSYNC B1 ;  /* 0x0000000000017941 */ /* 0x000fea0003800000 */
.L_x_44335:
        /* <DEDUP_REMOVED lines=11> */
.L_x_44339:
        /* <DEDUP_REMOVED lines=12> */
.L_x_44342:
[----:B------:R-:W-:-:S07]  /*cfc0*/  IMAD.MOV.U32 R56, RZ, RZ, R18 ;  /* 0x000000ffff387224 */ /* 0x000fce00078e0012 */
.L_x_44343:
[----:B------:R-:W-:Y:S05]  /*cfd0*/  BSYNC B1 ;  /* 0x0000000000017941 */ /* 0x000fea0003800000 */
.L_x_44341:
        /* <DEDUP_REMOVED lines=16> */
.L_x_44347:
[----:B------:R-:W-:Y:S05]  /*d0e0*/  BSYNC B2 ;  /* 0x0000000000027941 */ /* 0x000fea0003800000 */
.L_x_44346:
        /* <DEDUP_REMOVED lines=44> */
.L_x_44345:
[----:B------:R-:W-:Y:S05]  /*d3b0*/  BSYNC B1 ;  /* 0x0000000000017941 */ /* 0x000fea0003800000 */
.L_x_44344:
        /* <DEDUP_REMOVED lines=8> */
.L_x_44340:
        /* <DEDUP_REMOVED lines=12> */
.L_x_44349:
[----:B------:R-:W-:-:S07]  /*d500*/  MOV R56, R18 ;  /* 0x0000001200387202 */ /* 0x000fce0000000f00 */
.L_x_44350:
[----:B------:R-:W-:Y:S05]  /*d510*/  BSYNC B1 ;  /* 0x0000000000017941 */ /* 0x000fea0003800000 */
.L_x_44348:
        /* <DEDUP_REMOVED lines=16> */
.L_x_44354:
[----:B------:R-:W-:Y:S05]  /*d620*/  BSYNC B2 ;  /* 0x0000000000027941 */ /* 0x000fea0003800000 */
.L_x_44353:
        /* <DEDUP_REMOVED lines=44> */
.L_x_44352:
[----:B------:R-:W-:Y:S05]  /*d8f0*/  BSYNC B1 ;  /* 0x0000000000017941 */ /* 0x000fea0003800000 */
.L_x_44351:
        /* <DEDUP_REMOVED lines=11> */
.L_x_44355:
        /* <DEDUP_REMOVED lines=12> */
.L_x_44358:
[----:B------:R-:W-:-:S07]  /*da70*/  IMAD.MOV.U32 R50, RZ, RZ, R18 ;  /* 0x000000ffff327224 */ /* 0x000fce00078e0012 */
.L_x_44359:
[----:B------:R-:W-:Y:S05]  /*da80*/  BSYNC B1 ;  /* 0x0000000000017941 */ /* 0x000fea0003800000 */
.L_x_44357:
        /* <DEDUP_REMOVED lines=16> */
.L_x_44363:
[----:B------:R-:W-:Y:S05]  /*db90*/  BSYNC B2 ;  /* 0x0000000000027941 */ /* 0x000fea0003800000 */
.L_x_44362:
        /* <DEDUP_REMOVED lines=44> */
.L_x_44361:
[----:B------:R-:W-:Y:S05]  /*de60*/  BSYNC B1 ;  /* 0x0000000000017941 */ /* 0x000fea0003800000 */
.L_x_44360:
        /* <DEDUP_REMOVED lines=8> */
.L_x_44356:
        /* <DEDUP_REMOVED lines=12> */
.L_x_44365:
[----:B------:R-:W-:-:S07]  /*dfb0*/  MOV R50, R18 ;  /* 0x0000001200327202 */ /* 0x000fce0000000f00 */
.L_x_44366:
[----:B------:R-:W-:Y:S05]  /*dfc0*/  BSYNC B1 ;  /* 0x0000000000017941 */ /* 0x000fea0003800000 */
.L_x_44364:
        /* <DEDUP_REMOVED lines=16> */
.L_x_44370:
[----:B------:R-:W-:Y:S05]  /*e0d0*/  BSYNC B2 ;  /* 0x0000000000027941 */ /* 0x000fea0003800000 */
.L_x_44369:
        /* <DEDUP_REMOVED lines=44> */
.L_x_44368:
[----:B------:R-:W-:Y:S05]  /*e3a0*/  BSYNC B1 ;  /* 0x0000000000017941 */ /* 0x000fea0003800000 */
.L_x_44367:
        /* <DEDUP_REMOVED lines=11> */
.L_x_44371:
        /* <DEDUP_REMOVED lines=12> */
.L_x_44374:
[----:B------:R-:W-:-:S07]  /*e520*/  IMAD.MOV.U32 R54, RZ, RZ, R18 ;  /* 0x000000ffff367224 */ /* 0x000fce00078e0012 */
.L_x_44375:
[----:B------:R-:W-:Y:S05]  /*e530*/  BSYNC B1 ;  /* 0x0000000000017941 */ /* 0x000fea0003800000 */
.L_x_44373:
        /* <DEDUP_REMOVED lines=19> */
.L_x_44379:
[----:B------:R-:W-:Y:S05]  /*e670*/  BSYNC B2 ;  /* 0x0000000000027941 */ /* 0x000fea0003800000 */
.L_x_44378:
        /* <DEDUP_REMOVED lines=44> */
.L_x_44377:
[----:B------:R-:W-:Y:S05]  /*e940*/  BSYNC B1 ;  /* 0x0000000000017941 */ /* 0x000fea0003800000 */
.L_x_44376:
        /* <DEDUP_REMOVED lines=8> */
.L_x_44372:
        /* <DEDUP_REMOVED lines=23> */
.L_x_44380:
        /* <DEDUP_REMOVED lines=21> */
.L_x_44382:
[----:B------:R-:W-:-:S07]  /*ec90*/  MOV R58, R18 ;  /* 0x00000012003a7202 */ /* 0x000fce0000000f00 */
.L_x_44383:
[----:B------:R-:W-:Y:S05]  /*eca0*/  BSYNC B1 ;  /* 0x0000000000017941 */ /* 0x000fea0003800000 */
.L_x_44381:
        /* <DEDUP_REMOVED lines=16> */
.L_x_44387:
[----:B------:R-:W-:Y:S05]  /*edb0*/  BSYNC B2 ;  /* 0x0000000000027941 */ /* 0x000fea0003800000 */
.L_x_44386:
        /* <DEDUP_REMOVED lines=44> */
.L_x_44385:
[----:B------:R-:W-:Y:S05]  /*f080*/  BSYNC B1 ;  /* 0x0000000000017941 */ /* 0x000fea0003800000 */
.L_x_44384:
        /* <DEDUP_REMOVED lines=13> */
.L_x_44388:
        /* <DEDUP_REMOVED lines=12> */
.L_x_44391:
[----:B------:R-:W-:-:S07]  /*f220*/  IMAD.MOV.U32 R48, RZ, RZ, R18 ;  /* 0x000000ffff307224 */ /* 0x000fce00078e0012 */
.L_x_44392:
[----:B------:R-:W-:Y:S05]  /*f230*/  BSYNC B1 ;  /* 0x0000000000017941 */ /* 0x000fea0003800000 */
.L_x_44390:
        /* <DEDUP_REMOVED lines=16> */
.L_x_44396:
[----:B------:R-:W-:Y:S05]  /*f340*/  BSYNC B2 ;  /* 0x0000000000027941 */ /* 0x000fea0003800000 */
.L_x_44395:
        /* <DEDUP_REMOVED lines=44> */
.L_x_44394:
[----:B------:R-:W-:Y:S05]  /*f610*/  BSYNC B1 ;  /* 0x0000000000017941 */ /* 0x000fea0003800000 */
.L_x_44393:
        /* <DEDUP_REMOVED lines=8> */
.L_x_44389:
        /* <DEDUP_REMOVED lines=12> */
.L_x_44398:
[----:B------:R-:W-:-:S07]  /*f760*/  MOV R48, R18 ;  /* 0x0000001200307202 */ /* 0x000fce0000000f00 */
.L_x_44399:
[----:B------:R-:W-:Y:S05]  /*f770*/  BSYNC B1 ;  /* 0x0000000000017941 */ /* 0x000fea0003800000 */
.L_x_44397:
        /* <DEDUP_REMOVED lines=16> */
.L_x_44403:
[----:B------:R-:W-:Y:S05]  /*f880*/  BSYNC B2 ;  /* 0x0000000000027941 */ /* 0x000fea0003800000 */
.L_x_44402:
        /* <DEDUP_REMOVED lines=44> */
.L_x_44401:
[----:B------:R-:W-:Y:S05]  /*fb50*/  BSYNC B1 ;  /* 0x0000000000017941 */ /* 0x000fea0003800000 */
.L_x_44400:
        /* <DEDUP_REMOVED lines=11> */
.L_x_44404:
        /* <DEDUP_REMOVED lines=12> */
.L_x_44407:
[----:B------:R-:W-:-:S07]  /*fcd0*/  IMAD.MOV.U32 R56, RZ, RZ, R18 ;  /* 0x000000ffff387224 */ /* 0x000fce00078e0012 */
.L_x_44408:
[----:B------:R-:W-:Y:S05]  /*fce0*/  BSYNC B1 ;  /* 0x0000000000017941 */ /* 0x000fea0003800000 */
.L_x_44406:
        /* <DEDUP_REMOVED lines=16> */
.L_x_44412:
[----:B------:R-:W-:Y:S05]  /*fdf0*/  BSYNC B2 ;  /* 0x0000000000027941 */ /* 0x000fea0003800000 */
.L_x_44411:
        /* <DEDUP_REMOVED lines=44> */
.L_x_44410:
[----:B------:R-:W-:Y:S05]  /*100c0*/  BSYNC B1 ;  /* 0x0000000000017941 */ /* 0x000fea0003800000 */
.L_x_44409:
        /* <DEDUP_REMOVED lines=8> */
.L_x_44405:
        /* <DEDUP_REMOVED lines=12> */
.L_x_44414:
[----:B------:R-:W-:-:S07]  /*10210*/  MOV R56, R18 ;  /* 0x0000001200387202 */ /* 0x000fce0000000f00 */
.L_x_44415:
[----:B------:R-:W-:Y:S05]  /*10220*/  BSYNC B1 ;  /* 0x0000000000017941 */ /* 0x000fea0003800000 */
.L_x_44413:
        /* <DEDUP_REMOVED lines=16> */
.L_x_44419:
[----:B------:R-:W-:Y:S05]  /*10330*/  BSYNC B2 ;  /* 0x0000000000027941 */ /* 0x000fea0003800000 */
.L_x_44418:
        /* <DEDUP_REMOVED lines=44> */
.L_x_44417:
[----:B------:R-:W-:Y:S05]  /*10600*/  BSYNC B1 ;  /* 0x0000000000017941 */ /* 0x000fea0003800000 */
.L_x_44416:
        /* <DEDUP_REMOVED lines=11> */
.L_x_44420:
        /* <DEDUP_REMOVED lines=12> */
.L_x_44423:
[----:B------:R-:W-:-:S07]  /*10780*/  IMAD.MOV.U32 R50, RZ, RZ, R18 ;  /* 0x000000ffff327224 */ /* 0x000fce00078e0012 */
.L_x_44424:
[----:B------:R-:W-:Y:S05]  /*10790*/  BSYNC B1 ;  /* 0x0000000000017941 */ /* 0x000fea0003800000 */
.L_x_44422:
        /* <DEDUP_REMOVED lines=16> */
.L_x_44428:
[----:B------:R-:W-:Y:S05]  /*108a0*/  BSYNC B2 ;  /* 0x0000000000027941 */ /* 0x000fea0003800000 */
.L_x_44427:
        /* <DEDUP_REMOVED lines=44> */
.L_x_44426:
[----:B------:R-:W-:Y:S05]  /*10b70*/  BSYNC B1 ;  /* 0x0000000000017941 */ /* 0x000fea0003800000 */
.L_x_44425:
        /* <DEDUP_REMOVED lines=8> */
.L_x_44421:
        /* <DEDUP_REMOVED lines=12> */
.L_x_44430:
[----:B------:R-:W-:-:S07]  /*10cc0*/  MOV R50, R18 ;  /* 0x0000001200327202 */ /* 0x000fce0000000f00 */
.L_x_44431:
[----:B------:R-:W-:Y:S05]  /*10cd0*/  BSYNC B1 ;  /* 0x0000000000017941 */ /* 0x000fea0003800000 */
.L_x_44429:
        /* <DEDUP_REMOVED lines=16> */
.L_x_44435:
[----:B------:R-:W-:Y:S05]  /*10de0*/  BSYNC B2 ;  /* 0x0000000000027941 */ /* 0x000fea0003800000 */
.L_x_44434:
        /* <DEDUP_REMOVED lines=44> */
.L_x_44433:
[----:B------:R-:W-:Y:S05]  /*110b0*/  BSYNC B1 ;  /* 0x0000000000017941 */ /* 0x000fea0003800000 */
.L_x_44432:
        /* <DEDUP_REMOVED lines=11> */
.L_x_44436:
        /* <DEDUP_REMOVED lines=12> */
.L_x_44439:
[----:B------:R-:W-:-:S07]  /*11230*/  IMAD.MOV.U32 R54, RZ, RZ, R18 ;  /* 0x000000ffff367224 */ /* 0x000fce00078e0012 */
.L_x_44440:
[----:B------:R-:W-:Y:S05]  /*11240*/  BSYNC B1 ;  /* 0x0000000000017941 */ /* 0x000fea0003800000 */
.L_x_44438:
        /* <DEDUP_REMOVED lines=19> */
.L_x_44444:
[----:B------:R-:W-:Y:S05]  /*11380*/  BSYNC B2 ;  /* 0x0000000000027941 */ /* 0x000fea0003800000 */
.L_x_44443:
        /* <DEDUP_REMOVED lines=44> */
.L_x_44442:
[----:B------:R-:W-:Y:S05]  /*11650*/  BSYNC B1 ;  /* 0x0000000000017941 */ /* 0x000fea0003800000 */
.L_x_44441:
        /* <DEDUP_REMOVED lines=8> */
.L_x_44437:
        /* <DEDUP_REMOVED lines=23> */
.L_x_44445:
        /* <DEDUP_REMOVED lines=21> */
.L_x_44447:
[----:B------:R-:W-:-:S07]  /*119a0*/  MOV R58, R18 ;  /* 0x00000012003a7202 */ /* 0x000fce0000000f00 */
.L_x_44448:
[----:B------:R-:W-:Y:S05]  /*119b0*/  BSYNC B1 ;  /* 0x0000000000017941 */ /* 0x000fea0003800000 */
.L_x_44446:
        /* <DEDUP_REMOVED lines=16> */
.L_x_44452:
[----:B------:R-:W-:Y:S05]  /*11ac0*/  BSYNC B2 ;  /* 0x0000000000027941 */ /* 0x000fea0003800000 */
.L_x_44451:
        /* <DEDUP_REMOVED lines=44> */
.L_x_44450:
[----:B------:R-:W-:Y:S05]  /*11d90*/  BSYNC B1 ;  /* 0x0000000000017941 */ /* 0x000fea0003800000 */
.L_x_44449:
        /* <DEDUP_REMOVED lines=13> */
.L_x_44453:
        /* <DEDUP_REMOVED lines=12> */
.L_x_44456:
[----:B------:R-:W-:-:S07]  /*11f30*/  IMAD.MOV.U32 R48, RZ, RZ, R18 ;  /* 0x000000ffff307224 */ /* 0x000fce00078e0012 */
.L_x_44457:
[----:B------:R-:W-:Y:S05]  /*11f40*/  BSYNC B1 ;  /* 0x0000000000017941 */ /* 0x000fea0003800000 */
.L_x_44455:
        /* <DEDUP_REMOVED lines=16> */
.L_x_44461:
[----:B------:R-:W-:Y:S05]  /*12050*/  BSYNC B2 ;  /* 0x0000000000027941 */ /* 0x000fea0003800000 */
.L_x_44460:
        /* <DEDUP_REMOVED lines=44> */
.L_x_44459:
[----:B------:R-:W-:Y:S05]  /*12320*/  BSYNC B1 ;  /* 0x0000000000017941 */ /* 0x000fea0003800000 */
.L_x_44458:
        /* <DEDUP_REMOVED lines=8> */
.L_x_44454:
        /* <DEDUP_REMOVED lines=12> */
.L_x_44463:
[----:B------:R-:W-:-:S07]  /*12470*/  MOV R48, R18 ;  /* 0x0000001200307202 */ /* 0x000fce0000000f00 */
.L_x_44464:
[----:B------:R-:W-:Y:S05]  /*12480*/  BSYNC B1 ;  /* 0x0000000000017941 */ /* 0x000fea0003800000 */
.L_x_44462:
        /* <DEDUP_REMOVED lines=16> */
.L_x_44468:
[----:B------:R-:W-:Y:S05]  /*12590*/  BSYNC B2 ;  /* 0x0000000000027941 */ /* 0x000fea0003800000 */
.L_x_44467:
        /* <DEDUP_REMOVED lines=44> */
.L_x_44466:
[----:B------:R-:W-:Y:S05]  /*12860*/  BSYNC B1 ;  /* 0x0000000000017941 */ /* 0x000fea0003800000 */
.L_x_44465:
        /* <DEDUP_REMOVED lines=11> */
.L_x_44469:
        /* <DEDUP_REMOVED lines=12> */
.L_x_44472:
[----:B------:R-:W-:-:S07]  /*129e0*/  IMAD.MOV.U32 R56, RZ, RZ, R18 ;  /* 0x000000ffff387224 */ /* 0x000fce00078e0012 */
.L_x_44473:
[----:B------:R-:W-:Y:S05]  /*129f0*/  BSYNC B1 ;  /* 0x0000000000017941 */ /* 0x000fea0003800000 */
.L_x_44471:
        /* <DEDUP_REMOVED lines=16> */
.L_x_44477:
[----:B------:R-:W-:Y:S05]  /*12b00*/  BSYNC B2 ;  /* 0x0000000000027941 */ /* 0x000fea0003800000 */
.L_x_44476:
        /* <DEDUP_REMOVED lines=44> */
.L_x_44475:
[----:B------:R-:W-:Y:S05]  /*12dd0*/  BSYNC B1 ;  /* 0x0000000000017941 */ /* 0x000fea0003800000 */
.L_x_44474:
        /* <DEDUP_REMOVED lines=8> */
.L_x_44470:
        /* <DEDUP_REMOVED lines=12> */
.L_x_44479:
[----:B------:R-:W-:-:S07]  /*12f20*/  MOV R56, R18 ;  /* 0x0000001200387202 */ /* 0x000fce0000000f00 */
.L_x_44480:
[----:B------:R-:W-:Y:S05]  /*12f30*/  BSYNC B1 ;  /* 0x0000000000017941 */ /* 0x000fea0003800000 */
.L_x_44478:
        /* <DEDUP_REMOVED lines=16> */
.L_x_44484:
[----:B------:R-:W-:Y:S05]  /*13040*/  BSYNC B2 ;  /* 0x0000000000027941 */ /* 0x000fea0003800000 */
.L_x_44483:
        /* <DEDUP_REMOVED lines=44> */
.L_x_44482:
[----:B------:R-:W-:Y:S05]  /*13310*/  BSYNC B1 ;  /* 0x0000000000017941 */ /* 0x000fea0003800000 */
.L_x_44481:
        /* <DEDUP_REMOVED lines=11> */
.L_x_44485:
        /* <DEDUP_REMOVED lines=12> */
.L_x_44488:
[----:B------:R-:W-:-:S07]  /*13490*/  IMAD.MOV.U32 R50, RZ, RZ, R18 ;  /* 0x000000ffff327224 */ /* 0x000fce00078e0012 */
.L_x_44489:
[----:B------:R-:W-:Y:S05]  /*134a0*/  BSYNC B1 ;  /* 0x0000000000017941 */ /* 0x000fea0003800000 */
.L_x_44487:
        /* <DEDUP_REMOVED lines=16> */
.L_x_44493:
[----:B------:R-:W-:Y:S05]  /*135b0*/  BSYNC B2 ;  /* 0x0000000000027941 */ /* 0x000fea0003800000 */
.L_x_44492:
        /* <DEDUP_REMOVED lines=44> */
.L_x_44491:
[----:B------:R-:W-:Y:S05]  /*13880*/  BSYNC B1 ;  /* 0x0000000000017941 */ /* 0x000fea0003800000 */
.L_x_44490:
        /* <DEDUP_REMOVED lines=8> */
.L_x_44486:
        /* <DEDUP_REMOVED lines=12> */
.L_x_44495:
[----:B------:R-:W-:-:S07]  /*139d0*/  MOV R50, R18 ;  /* 0x0000001200327202 */ /* 0x000fce0000000f00 */
.L_x_44496:
[----:B------:R-:W-:Y:S05]  /*139e0*/  BSYNC B1 ;  /* 0x0000000000017941 */ /* 0x000fea0003800000 */
.L_x_44494:
        /* <DEDUP_REMOVED lines=16> */
.L_x_44500:
[----:B------:R-:W-:Y:S05]  /*13af0*/  BSYNC B2 ;  /* 0x0000000000027941 */ /* 0x000fea0003800000 */
.L_x_44499:
        /* <DEDUP_REMOVED lines=44> */
.L_x_44498:
[----:B------:R-:W-:Y:S05]  /*13dc0*/  BSYNC B1 ;  /* 0x0000000000017941 */ /* 0x000fea0003800000 */
.L_x_44497:
        /* <DEDUP_REMOVED lines=11> */
.L_x_44501:
        /* <DEDUP_REMOVED lines=12> */
.L_x_44504:
[----:B------:R-:W-:-:S07]  /*13f40*/  IMAD.MOV.U32 R54, RZ, RZ, R18 ;  /* 0x000000ffff367224 */ /* 0x000fce00078e0012 */
.L_x_44505:
[----:B------:R-:W-:Y:S05]  /*13f50*/  BSYNC B1 ;  /* 0x0000000000017941 */ /* 0x000fea0003800000 */
.L_x_44503:
        /* <DEDUP_REMOVED lines=19> */
.L_x_44509:
[----:B------:R-:W-:Y:S05]  /*14090*/  BSYNC B2 ;  /* 0x0000000000027941 */ /* 0x000fea0003800000 */
.L_x_44508:
        /* <DEDUP_REMOVED lines=44> */
.L_x_44507:
[----:B------:R-:W-:Y:S05]  /*14360*/  BSYNC B1 ;  /* 0x0000000000017941 */ /* 0x000fea0003800000 */
.L_x_44506:
        /* <DEDUP_REMOVED lines=8> */
.L_x_44502:
        /* <DEDUP_REMOVED lines=23> */
.L_x_44510:
        /* <DEDUP_REMOVED lines=21> */
.L_x_44512:
[----:B------:R-:W-:-:S07]  /*146b0*/  MOV R58, R18 ;  /* 0x00000012003a7202 */ /* 0x000fce0000000f00 */
.L_x_44513:
[----:B------:R-:W-:Y:S05]  /*146c0*/  BSYNC B1 ;  /* 0x0000000000017941 */ /* 0x000fea0003800000 */
.L_x_44511:
        /* <DEDUP_REMOVED lines=16> */
.L_x_44517:
[----:B------:R-:W-:Y:S05]  /*147d0*/  BSYNC B2 ;  /* 0x0000000000027941 */ /* 0x000fea0003800000 */
.L_x_44516:
        /* <DEDUP_REMOVED lines=44> */
.L_x_44515:
[----:B------:R-:W-:Y:S05]  /*14aa0*/  BSYNC B1 ;  /* 0x0000000000017941 */ /* 0x000fea0003800000 */
.L_x_44514:
        /* <DEDUP_REMOVED lines=13> */
.L_x_44518:
        /* <DEDUP_REMOVED lines=12> */
.L_x_44521:
[----:B------:R-:W-:-:S07]  /*14c40*/  IMAD.MOV.U32 R48, RZ, RZ, R18 ;  /* 0x000000ffff307224 */ /* 0x000fce00078e0012 */
.L_x_44522:
[----:B------:R-:W-:Y:S05]  /*14c50*/  BSYNC B1 ;  /* 0x0000000000017941 */ /* 0x000fea0003800000 */
.L_x_44520:
        /* <DEDUP_REMOVED lines=16> */
.L_x_44526:
[----:B------:R-:W-:Y:S05]  /*14d60*/  BSYNC B2 ;  /* 0x0000000000027941 */ /* 0x000fea0003800000 */
.L_x_44525:
        /* <DEDUP_REMOVED lines=44> */
.L_x_44524:
[----:B------:R-:W-:Y:S05]  /*15030*/  BSYNC B1 ;  /* 0x0000000000017941 */ /* 0x000fea0003800000 */
.L_x_44523:
        /* <DEDUP_REMOVED lines=8> */
.L_x_44519:
        /* <DEDUP_REMOVED lines=12> */
.L_x_44528:
[----:B------:R-:W-:-:S07]  /*15180*/  MOV R48, R18 ;  /* 0x0000001200307202 */ /* 0x000fce0000000f00 */
.L_x_44529:
[----:B------:R-:W-:Y:S05]  /*15190*/  BSYNC B1 ;  /* 0x0000000000017941 */ /* 0x000fea0003800000 */
.L_x_44527:
        /* <DEDUP_REMOVED lines=16> */
.L_x_44533:
[----:B------:R-:W-:Y:S05]  /*152a0*/  BSYNC B2 ;  /* 0x0000000000027941 */ /* 0x000fea0003800000 */
.L_x_44532:
        /* <DEDUP_REMOVED lines=44> */
.L_x_44531:
[----:B------:R-:W-:Y:S05]  /*15570*/  BSYNC B1 ;  /* 0x0000000000017941 */ /* 0x000fea0003800000 */
.L_x_44530:
        /* <DEDUP_REMOVED lines=11> */
.L_x_44534:
        /* <DEDUP_REMOVED lines=12> */
.L_x_44537:
[----:B------:R-:W-:-:S07]  /*156f0*/  IMAD.MOV.U32 R56, RZ, RZ, R18 ;  /* 0x000000ffff387224 */ /* 0x000fce00078e0012 */
.L_x_44538:
[----:B------:R-:W-:Y:S05]  /*15700*/  BSYNC B1 ;  /* 0x0000000000017941 */ /* 0x000fea0003800000 */
.L_x_44536:
        /* <DEDUP_REMOVED lines=16> */
.L_x_44542:
[----:B------:R-:W-:Y:S05]  /*15810*/  BSYNC B2 ;  /* 0x0000000000027941 */ /* 0x000fea0003800000 */
.L_x_44541:
        /* <DEDUP_REMOVED lines=44> */
.L_x_44540:
[----:B------:R-:W-:Y:S05]  /*15ae0*/  BSYNC B1 ;  /* 0x0000000000017941 */ /* 0x000fea0003800000 */
.L_x_44539:
        /* <DEDUP_REMOVED lines=8> */
.L_x_44535:
        /* <DEDUP_REMOVED lines=12> */
.L_x_44544:
[----:B------:R-:W-:-:S07]  /*15c30*/  MOV R56, R18 ;  /* 0x0000001200387202 */ /* 0x000fce0000000f00 */
.L_x_44545:
[----:B------:R-:W-:Y:S05]  /*15c40*/  BSYNC B1 ;  /* 0x0000000000017941 */ /* 0x000fea0003800000 */
.L_x_44543:
        /* <DEDUP_REMOVED lines=16> */
.L_x_44549:
[----:B------:R-:W-:Y:S05]  /*15d50*/  BSYNC B2 ;  /* 0x0000000000027941 */ /* 0x000fea0003800000 */
.L_x_44548:
        /* <DEDUP_REMOVED lines=44> */
.L_x_44547:
[----:B------:R-:W-:Y:S05]  /*16020*/  BSYNC B1 ;  /* 0x0000000000017941 */ /* 0x000fea0003800000 */
.L_x_44546:
        /* <DEDUP_REMOVED lines=11> */
.L_x_44550:
        /* <DEDUP_REMOVED lines=12> */
.L_x_44553:
[----:B------:R-:W-:-:S07]  /*161a0*/  IMAD.MOV.U32 R50, RZ, RZ, R18 ;  /* 0x000000ffff327224 */ /* 0x000fce00078e0012 */
.L_x_44554:
[----:B------:R-:W-:Y:S05]  /*161b0*/  BSYNC B1 ;  /* 0x0000000000017941 */ /* 0x000fea0003800000 */
.L_x_44552:
        /* <DEDUP_REMOVED lines=16> */
.L_x_44558:
[----:B------:R-:W-:Y:S05]  /*162c0*/  BSYNC B2 ;  /* 0x0000000000027941 */ /* 0x000fea0003800000 */
.L_x_44557:
        /* <DEDUP_REMOVED lines=44> */
.L_x_44556:
[----:B------:R-:W-:Y:S05]  /*16590*/  BSYNC B1 ;  /* 0x0000000000017941 */ /* 0x000fea0003800000 */
.L_x_44555:
        /* <DEDUP_REMOVED lines=8> */
.L_x_44551:
        /* <DEDUP_REMOVED lines=12> */
.L_x_44560:
[----:B------:R-:W-:-:S07]  /*166e0*/  MOV R50, R18 ;  /* 0x0000001200327202 */ /* 0x000fce0000000f00 */
.L_x_44561:
[----:B------:R-:W-:Y:S05]  /*166f0*/  BSYNC B1 ;  /* 0x0000000000017941 */ /* 0x000fea0003800000 */
.L_x_44559:
        /* <DEDUP_REMOVED lines=16> */
.L_x_44565:
[----:B------:R-:W-:Y:S05]  /*16800*/  BSYNC B2 ;  /* 0x0000000000027941 */ /* 0x000fea0003800000 */
.L_x_44564:
        /* <DEDUP_REMOVED lines=44> */
.L_x_44563:
[----:B------:R-:W-:Y:S05]  /*16ad0*/  BSYNC B1 ;  /* 0x0000000000017941 */ /* 0x000fea0003800000 */
.L_x_44562:
        /* <DEDUP_REMOVED lines=11> */
.L_x_44566:
        /* <DEDUP_REMOVED lines=12> */
.L_x_44569:
[----:B------:R-:W-:-:S07]  /*16c50*/  IMAD.MOV.U32 R54, RZ, RZ, R18 ;  /* 0x000000ffff367224 */ /* 0x000fce00078e0012 */
.L_x_44570:
[----:B------:R-:W-:Y:S05]  /*16c60*/  BSYNC B1 ;  /* 0x0000000000017941 */ /* 0x000fea0003800000 */
.L_x_44568:
        /* <DEDUP_REMOVED lines=19> */
.L_x_44574:
[----:B------:R-:W-:Y:S05]  /*16da0*/  BSYNC B2 ;  /* 0x0000000000027941 */ /* 0x000fea0003800000 */
.L_x_44573:
        /* <DEDUP_REMOVED lines=44> */
.L_x_44572:
[----:B------:R-:W-:Y:S05]  /*17070*/  BSYNC B1 ;  /* 0x0000000000017941 */ /* 0x000fea0003800000 */
.L_x_44571:
        /* <DEDUP_REMOVED lines=8> */
.L_x_44567:
        /* <DEDUP_REMOVED lines=23> */
.L_x_44575:
        /* <DEDUP_REMOVED lines=21> */
.L_x_44577:
[----:B------:R-:W-:-:S07]  /*173c0*/  MOV R58, R18 ;  /* 0x00000012003a7202 */ /* 0x000fce0000000f00 */
.L_x_44578:
[----:B------:R-:W-:Y:S05]  /*173d0*/  BSYNC B1 ;  /* 0x0000000000017941 */ /* 0x000fea0003800000 */
.L_x_44576:
        /* <DEDUP_REMOVED lines=16> */
.L_x_44582:
[----:B------:R-:W-:Y:S05]  /*174e0*/  BSYNC B2 ;  /* 0x0000000000027941 */ /* 0x000fea0003800000 */
.L_x_44581:
        /* <DEDUP_REMOVED lines=44> */
.L_x_44580:
[----:B------:R-:W-:Y:S05]  /*177b0*/  BSYNC B1 ;  /* 0x0000000000017941 */ /* 0x000fea0003800000 */
.L_x_44579:
        /* <DEDUP_REMOVED lines=13> */
.L_x_44583:
        /* <DEDUP_REMOVED lines=12> */
.L_x_44586:
[----:B------:R-:W-:-:S07]  /*17950*/  IMAD.MOV.U32 R48, RZ, RZ, R18 ;  /* 0x000000ffff307224 */ /* 0x000fce00078e0012 */
.L_x_44587:
[----:B------:R-:W-:Y:S05]  /*17960*/  BSYNC B1 ;  /* 0x0000000000017941 */ /* 0x000fea0003800000 */
.L_x_44585:
        /* <DEDUP_REMOVED lines=16> */
.L_x_44591:
[----:B------:R-:W-:Y:S05]  /*17a70*/  BSYNC B2 ;  /* 0x0000000000027941 */ /* 0x000fea0003800000 */
.L_x_44590:
        /* <DEDUP_REMOVED lines=44> */
.L_x_44589:
[----:B------:R-:W-:Y:S05]  /*17d40*/  BSYNC B1 ;  /* 0x0000000000017941 */ /* 0x000fea0003800000 */
.L_x_44588:
        /* <DEDUP_REMOVED lines=8> */
.L_x_44584:
        /* <DEDUP_REMOVED lines=12> */
.L_x_44593:
[----:B------:R-:W-:-:S07]  /*17e90*/  MOV R48, R18 ;  /* 0x0000001200307202 */ /* 0x000fce0000000f00 */
.L_x_44594:
[----:B------:R-:W-:Y:S05]  /*17ea0*/  BSYNC B1 ;  /* 0x0000000000017941 */ /* 0x000fea0003800000 */
.L_x_44592:
        /* <DEDUP_REMOVED lines=16> */
.L_x_44598:
[----:B------:R-:W-:Y:S05]  /*17fb0*/  BSYNC B2 ;  /* 0x0000000000027941 */ /* 0x000fea0003800000 */
.L_x_44597:
        /* <DEDUP_REMOVED lines=44> */
.L_x_44596:
[----:B------:R-:W-:Y:S05]  /*18280*/  BSYNC B1 ;  /* 0x0000000000017941 */ /* 0x000fea0003800000 */
.L_x_44595:
        /* <DEDUP_REMOVED lines=11> */
.L_x_44599:
        /* <DEDUP_REMOVED lines=12> */
.L_x_44602:
[----:B------:R-:W-:-:S07]  /*18400*/  IMAD.MOV.U32 R56, RZ, RZ, R18 ;  /* 0x000000ffff387224 */ /* 0x000fce00078e0012 */
.L_x_44603:
[----:B------:R-:W-:Y:S05]  /*18410*/  BSYNC B1 ;  /* 0x0000000000017941 */ /* 0x000fea0003800000 */
.L_x_44601:
        /* <DEDUP_REMOVED lines=16> */
.L_x_44607:
[----:B------:R-:W-:Y:S05]  /*18520*/  BSYNC B2 ;  /* 0x0000000000027941 */ /* 0x000fea0003800000 */
.L_x_44606:
        /* <DEDUP_REMOVED lines=44> */
.L_x_44605:
[----:B------:R-:W-:Y:S05]  /*187f0*/  BSYNC B1 ;  /* 0x0000000000017941 */ /* 0x000fea0003800000 */
.L_x_44604:
        /* <DEDUP_REMOVED lines=8> */
.L_x_44600:
        /* <DEDUP_REMOVED lines=12> */
.L_x_44609:
[----:B------:R-:W-:-:S07]  /*18940*/  MOV R56, R18 ;  /* 0x0000001200387202 */ /* 0x000fce0000000f00 */
.L_x_44610:
[----:B------:R-:W-:Y:S05]  /*18950*/  BSYNC B1 ;  /* 0x0000000000017941 */ /* 0x000fea0003800000 */
.L_x_44608:
        /* <DEDUP_REMOVED lines=16> */
.L_x_44614:
[----:B------:R-:W-:Y:S05]  /*18a60*/  BSYNC B2 ;  /* 0x0000000000027941 */ /* 0x000fea0003800000 */
.L_x_44613:
        /* <DEDUP_REMOVED lines=44> */
.L_x_44612:
[----:B------:R-:W-:Y:S05]  /*18d30*/  BSYNC B1 ;  /* 0x0000000000017941 */ /* 0x000fea0003800000 */
.L_x_44611:
        /* <DEDUP_REMOVED lines=11> */
.L_x_44615:
        /* <DEDUP_REMOVED lines=12> */
.L_x_44618:
[----:B------:R-:W-:-:S07]  /*18eb0*/  IMAD.MOV.U32 R50, RZ, RZ, R18 ;  /* 0x000000ffff327224 */ /* 0x000fce00078e0012 */
.L_x_44619:
[----:B------:R-:W-:Y:S05]  /*18ec0*/  BSYNC B1 ;  /* 0x0000000000017941 */ /* 0x000fea0003800000 */
.L_x_44617:
        /* <DEDUP_REMOVED lines=16> */
.L_x_44623:
[----:B------:R-:W-:Y:S05]  /*18fd0*/  BSYNC B2 ;  /* 0x0000000000027941 */ /* 0x000fea0003800000 */
.L_x_44622:
        /* <DEDUP_REMOVED lines=44> */
.L_x_44621:
[----:B------:R-:W-:Y:S05]  /*192a0*/  BSYNC B1 ;  /* 0x0000000000017941 */ /* 0x000fea0003800000 */
.L_x_44620:
        /* <DEDUP_REMOVED lines=8> */
.L_x_44616:
        /* <DEDUP_REMOVED lines=12> */
.L_x_44625:
[----:B------:R-:W-:-:S07]  /*193f0*/  MOV R50, R18 ;  /* 0x0000001200327202 */ /* 0x000fce0000000f00 */
.L_x_44626:
[----:B------:R-:W-:Y:S05]  /*19400*/  BSYNC B1 ;  /* 0x0000000000017941 */ /* 0x000fea0003800000 */
.L_x_44624:
        /* <DEDUP_REMOVED lines=16> */
.L_x_44630:
[----:B------:R-:W-:Y:S05]  /*19510*/  BSYNC B2 ;  /* 0x0000000000027941 */ /* 0x000fea0003800000 */
.L_x_44629:
        /* <DEDUP_REMOVED lines=44> */
.L_x_44628:
[----:B------:R-:W-:Y:S05]  /*197e0*/  BSYNC B1 ;  /* 0x0000000000017941 */ /* 0x000fea0003800000 */
.L_x_44627:
        /* <DEDUP_REMOVED lines=11> */
.L_x_44631:
        /* <DEDUP_REMOVED lines=12> */
.L_x_44634:
[----:B------:R-:W-:-:S07]  /*19960*/  IMAD.MOV.U32 R54, RZ, RZ, R18 ;  /* 0x000000ffff367224 */ /* 0x000fce00078e0012 */
.L_x_44635:
[----:B------:R-:W-:Y:S05]  /*19970*/  BSYNC B1 ;  /* 0x0000000000017941 */ /* 0x000fea0003800000 */
.L_x_44633:
        /* <DEDUP_REMOVED lines=19> */
.L_x_44639:
[----:B------:R-:W-:Y:S05]  /*19ab0*/  BSYNC B2 ;  /* 0x0000000000027941 */ /* 0x000fea0003800000 */
.L_x_44638:
        /* <DEDUP_REMOVED lines=44> */
.L_x_44637:
[----:B------:R-:W-:Y:S05]  /*19d80*/  BSYNC B1 ;  /* 0x0000000000017941 */ /* 0x000fea0003800000 */
.L_x_44636:
        /* <DEDUP_REMOVED lines=8> */
.L_x_44632:
        /* <DEDUP_REMOVED lines=23> */
.L_x_44640:
        /* <DEDUP_REMOVED lines=21> */
.L_x_44642:
[----:B------:R-:W-:-:S07]  /*1a0d0*/  MOV R58, R18 ;  /* 0x00000012003a7202 */ /* 0x000fce0000000f00 */
.L_x_44643:
[----:B------:R-:W-:Y:S05]  /*1a0e0*/  BSYNC B1 ;  /* 0x0000000000017941 */ /* 0x000fea0003800000 */
.L_x_44641:
        /* <DEDUP_REMOVED lines=16> */
.L_x_44647:
[----:B------:R-:W-:Y:S05]  /*1a1f0*/  BSYNC B2 ;  /* 0x0000000000027941 */ /* 0x000fea0003800000 */
.L_x_44646:
        /* <DEDUP_REMOVED lines=44> */
.L_x_44645:
[----:B------:R-:W-:Y:S05]  /*1a4c0*/  BSYNC B1 ;  /* 0x0000000000017941 */ /* 0x000fea0003800000 */
.L_x_44644:
        /* <DEDUP_REMOVED lines=13> */
.L_x_44648:
        /* <DEDUP_REMOVED lines=12> */
.L_x_44651:
[----:B------:R-:W-:-:S07]  /*1a660*/  IMAD.MOV.U32 R48, RZ, RZ, R18 ;  /* 0x000000ffff307224 */ /* 0x000fce00078e0012 */
.L_x_44652:
[----:B------:R-:W-:Y:S05]  /*1a670*/  BSYNC B1 ;  /* 0x0000000000017941 */ /* 0x000fea0003800000 */
.L_x_44650:
        /* <DEDUP_REMOVED lines=16> */
.L_x_44656:
[----:B------:R-:W-:Y:S05]  /*1a780*/  BSYNC B2 ;  /* 0x0000000000027941 */ /* 0x000fea0003800000 */
.L_x_44655:
        /* <DEDUP_REMOVED lines=44> */
.L_x_44654:
[----:B------:R-:W-:Y:S05]  /*1aa50*/  BSYNC B1 ;  /* 0x0000000000017941 */ /* 0x000fea0003800000 */
.L_x_44653:
        /* <DEDUP_REMOVED lines=8> */
.L_x_44649:
        /* <DEDUP_REMOVED lines=12> */
.L_x_44658:
[----:B------:R-:W-:-:S07]  /*1aba0*/  MOV R48, R18 ;  /* 0x0000001200307202 */ /* 0x000fce0000000f00 */
.L_x_44659:
[----:B------:R-:W-:Y:S05]  /*1abb0*/  BSYNC B1 ;  /* 0x0000000000017941 */ /* 0x000fea0003800000 */
.L_x_44657:
        /* <DEDUP_REMOVED lines=16> */
.L_x_44663:
[----:B------:R-:W-:Y:S05]  /*1acc0*/  BSYNC B2 ;  /* 0x0000000000027941 */ /* 0x000fea0003800000 */
.L_x_44662:
        /* <DEDUP_REMOVED lines=44> */
.L_x_44661:
[----:B------:R-:W-:Y:S05]  /*1af90*/  BSYNC B1 ;  /* 0x0000000000017941 */ /* 0x000fea0003800000 */
.L_x_44660:
        /* <DEDUP_REMOVED lines=11> */
.L_x_44664:
        /* <DEDUP_REMOVED lines=12> */
.L_x_44667:
[----:B------:R-:W-:-:S07]  /*1b110*/  IMAD.MOV.U32 R56, RZ, RZ, R18 ;  /* 0x000000ffff387224 */ /* 0x000fce00078e0012 */
.L_x_44668:
[----:B------:R-:W-:Y:S05]  /*1b120*/  BSYNC B1 ;  /* 0x0000000000017941 */ /* 0x000fea0003800000 */
.L_x_44666:
        /* <DEDUP_REMOVED lines=16> */
.L_x_44672:
[----:B------:R-:W-:Y:S05]  /*1b230*/  BSYNC B2 ;  /* 0x0000000000027941 */ /* 0x000fea0003800000 */
.L_x_44671:
        /* <DEDUP_REMOVED lines=44> */
.L_x_44670:
[----:B------:R-:W-:Y:S05]  /*1b500*/  BSYNC B1 ;  /* 0x0000000000017941 */ /* 0x000fea0003800000 */
.L_x_44669:
        /* <DEDUP_REMOVED lines=8> */
.L_x_44665:
        /* <DEDUP_REMOVED lines=12> */
.L_x_44674:
[----:B------:R-:W-:-:S07]  /*1b650*/  MOV R56, R18 ;  /* 0x0000001200387202 */ /* 0x000fce0000000f00 */
.L_x_44675:
[----:B------:R-:W-:Y:S05]  /*1b660*/  BSYNC B1 ;  /* 0x0000000000017941 */ /* 0x000fea0003800000 */
.L_x_44673:
        /* <DEDUP_REMOVED lines=16> */
.L_x_44679:
[----:B------:R-:W-:Y:S05]  /*1b770*/  BSYNC B2 ;  /* 0x0000000000027941 */ /* 0x000fea0003800000 */
.L_x_44678:
        /* <DEDUP_REMOVED lines=44> */
.L_x_44677:
[----:B------:R-:W-:Y:S05]  /*1ba40*/  BSYNC B1 ;  /* 0x0000000000017941 */ /* 0x000fea0003800000 */
.L_x_44676:
        /* <DEDUP_REMOVED lines=11> */
.L_x_44680:
        /* <DEDUP_REMOVED lines=12> */
.L_x_44683:
[----:B------:R-:W-:-:S07]  /*1bbc0*/  IMAD.MOV.U32 R50, RZ, RZ, R18 ;  /* 0x000000ffff327224 */ /* 0x000fce00078e0012 */
.L_x_44684:
[----:B------:R-:W-:Y:S05]  /*1bbd0*/  BSYNC B1 ;  /* 0x0000000000017941 */ /* 0x000fea0003800000 */
.L_x_44682:
        /* <DEDUP_REMOVED lines=16> */
.L_x_44688:
[----:B------:R-:W-:Y:S05]  /*1bce0*/  BSYNC B2 ;  /* 0x0000000000027941 */ /* 0x000fea0003800000 */
.L_x_44687:
        /* <DEDUP_REMOVED lines=44> */
.L_x_44686:
[----:B------:R-:W-:Y:S05]  /*1bfb0*/  BSYNC B1 ;  /* 0x0000000000017941 */ /* 0x000fea0003800000 */
.L_x_44685:
        /* <DEDUP_REMOVED lines=8> */
.L_x_44681:
        /* <DEDUP_REMOVED lines=12> */
.L_x_44690:
[----:B------:R-:W-:-:S07]  /*1c100*/  MOV R50, R18 ;  /* 0x0000001200327202 */ /* 0x000fce0000000f00 */
.L_x_44691:
[----:B------:R-:W-:Y:S05]  /*1c110*/  BSYNC B1 ;  /* 0x0000000000017941 */ /* 0x000fea0003800000 */
.L_x_44689:
        /* <DEDUP_REMOVED lines=16> */
.L_x_44695:
[----:B------:R-:W-:Y:S05]  /*1c220*/  BSYNC B2 ;  /* 0x0000000000027941 */ /* 0x000fea0003800000 */
.L_x_44694:
        /* <DEDUP_REMOVED lines=44> */
.L_x_44693:
[----:B------:R-:W-:Y:S05]  /*1c4f0*/  BSYNC B1 ;  /* 0x0000000000017941 */ /* 0x000fea0003800000 */
.L_x_44692:
        /* <DEDUP_REMOVED lines=11> */
.L_x_44696:
        /* <DEDUP_REMOVED lines=12> */
.L_x_44699:
[----:B------:R-:W-:-:S07]  /*1c670*/  IMAD.MOV.U32 R54, RZ, RZ, R18 ;  /* 0x000000ffff367224 */ /* 0x000fce00078e0012 */
.L_x_44700:
[----:B------:R-:W-:Y:S05]  /*1c680*/  BSYNC B1 ;  /* 0x0000000000017941 */ /* 0x000fea0003800000 */
.L_x_44698:
        /* <DEDUP_REMOVED lines=19> */
.L_x_44704:
[----:B------:R-:W-:Y:S05]  /*1c7c0*/  BSYNC B2 ;  /* 0x0000000000027941 */ /* 0x000fea0003800000 */
.L_x_44703:
        /* <DEDUP_REMOVED lines=44> */
.L_x_44702:
[----:B------:R-:W-:Y:S05]  /*1ca90*/  BSYNC B1 ;  /* 0x0000000000017941 */ /* 0x000fea0003800000 */
.L_x_44701:
        /* <DEDUP_REMOVED lines=8> */
.L_x_44697:
        /* <DEDUP_REMOVED lines=23> */
.L_x_44705:
        /* <DEDUP_REMOVED lines=21> */
.L_x_44707:
[----:B------:R-:W-:-:S07]  /*1cde0*/  MOV R58, R18 ;  /* 0x00000012003a7202 */ /* 0x000fce0000000f00 */
.L_x_44708:
[----:B------:R-:W-:Y:S05]  /*1cdf0*/  BSYNC B1 ;  /* 0x0000000000017941 */ /* 0x000fea0003800000 */
.L_x_44706:
        /* <DEDUP_REMOVED lines=16> */
.L_x_44712:
[----:B------:R-:W-:Y:S05]  /*1cf00*/  BSYNC B2 ;  /* 0x0000000000027941 */ /* 0x000fea0003800000 */
.L_x_44711:
        /* <DEDUP_REMOVED lines=44> */
.L_x_44710:
[----:B------:R-:W-:Y:S05]  /*1d1d0*/  BSYNC B1 ;  /* 0x0000000000017941 */ /* 0x000fea0003800000 */
.L_x_44709:
        /* <DEDUP_REMOVED lines=13> */
.L_x_44713:
        /* <DEDUP_REMOVED lines=12> */
.L_x_44716:
[----:B------:R-:W-:-:S07]  /*1d370*/  IMAD.MOV.U32 R48, RZ, RZ, R18 ;  /* 0x000000ffff307224 */ /* 0x000fce00078e0012 */
.L_x_44717:
[----:B------:R-:W-:Y:S05]  /*1d380*/  BSYNC B1 ;  /* 0x0000000000017941 */ /* 0x000fea0003800000 */
.L_x_44715:
        /* <DEDUP_REMOVED lines=16> */
.L_x_44721:
[----:B------:R-:W-:Y:S05]  /*1d490*/  BSYNC B2 ;  /* 0x0000000000027941 */ /* 0x000fea0003800000 */
.L_x_44720:
        /* <DEDUP_REMOVED lines=44> */
.L_x_44719:
[----:B------:R-:W-:Y:S05]  /*1d760*/  BSYNC B1 ;  /* 0x0000000000017941 */ /* 0x000fea0003800000 */
.L_x_44718:
        /* <DEDUP_REMOVED lines=8> */
.L_x_44714:
        /* <DEDUP_REMOVED lines=12> */
.L_x_44723:
[----:B------:R-:W-:-:S07]  /*1d8b0*/  MOV R48, R18 ;  /* 0x0000001200307202 */ /* 0x000fce0000000f00 */
.L_x_44724:
[----:B------:R-:W-:Y:S05]  /*1d8c0*/  BSYNC B1 ;  /* 0x0000000000017941 */ /* 0x000fea0003800000 */
.L_x_44722:
        /* <DEDUP_REMOVED lines=16> */
.L_x_44728:
[----:B------:R-:W-:Y:S05]  /*1d9d0*/  BSYNC B2 ;  /* 0x0000000000027941 */ /* 0x000fea0003800000 */
.L_x_44727:
        /* <DEDUP_REMOVED lines=44> */
.L_x_44726:
[----:B------:R-:W-:Y:S05]  /*1dca0*/  BSYNC B1 ;  /* 0x0000000000017941 */ /* 0x000fea0003800000 */
.L_x_44725:
        /* <DEDUP_REMOVED lines=11> */
.L_x_44729:
        /* <DEDUP_REMOVED lines=12> */
.L_x_44732:
[----:B------:R-:W-:-:S07]  /*1de20*/  IMAD.MOV.U32 R56, RZ, RZ, R18 ;  /* 0x000000ffff387224 */ /* 0x000fce00078e0012 */
.L_x_44733:
[----:B------:R-:W-:Y:S05]  /*1de30*/  BSYNC B1 ;  /* 0x0000000000017941 */ /* 0x000fea0003800000 */
.L_x_44731:
        /* <DEDUP_REMOVED lines=16> */
.L_x_44737:
[----:B------:R-:W-:Y:S05]  /*1df40*/  BSYNC B2 ;  /* 0x0000000000027941 */ /* 0x000fea0003800000 */
.L_x_44736:
        /* <DEDUP_REMOVED lines=44> */
.L_x_44735:
[----:B------:R-:W-:Y:S05]  /*1e210*/  BSYNC B1 ;  /* 0x0000000000017941 */ /* 0x000fea0003800000 */
.L_x_44734:
        /* <DEDUP_REMOVED lines=8> */
.L_x_44730:
        /* <DEDUP_REMOVED lines=12> */
.L_x_44739:
[----:B------:R-:W-:-:S07]  /*1e360*/  MOV R56, R18 ;  /* 0x0000001200387202 */ /* 0x000fce0000000f00 */
.L_x_44740:
[----:B------:R-:W-:Y:S05]  /*1e370*/  BSYNC B1 ;  /* 0x0000000000017941 */ /* 0x000fea0003800000 */
.L_x_44738:
        /* <DEDUP_REMOVED lines=16> */
.L_x_44744:
[----:B------:R-:W-:Y:S05]  /*1e480*/  BSYNC B2 ;  /* 0x0000000000027941 */ /* 0x000fea0003800000 */
.L_x_44743:
        /* <DEDUP_REMOVED lines=44> */
.L_x_44742:
[----:B------:R-:W-:Y:S05]  /*1e750*/  BSYNC B1 ;  /* 0x0000000000017941 */ /* 0x000fea0003800000 */
.L_x_44741:
        /* <DEDUP_REMOVED lines=11> */
.L_x_44745:
        /* <DEDUP_REMOVED lines=12> */
.L_x_44748:
[----:B------:R-:W-:-:S07]  /*1e8d0*/  IMAD.MOV.U32 R50, RZ, RZ, R18 ;  /* 0x000000ffff327224 */ /* 0x000fce00078e0012 */
.L_x_44749:
[----:B------:R-:W-:Y:S05]  /*1e8e0*/  BSYNC B1 ;  /* 0x0000000000017941 */ /* 0x000fea0003800000 */
.L_x_44747:
        /* <DEDUP_REMOVED lines=16> */
.L_x_44753:
[----:B------:R-:W-:Y:S05]  /*1e9f0*/  BSYNC B2 ;  /* 0x0000000000027941 */ /* 0x000fea0003800000 */
.L_x_44752:
        /* <DEDUP_REMOVED lines=44> */
.L_x_44751:
[----:B------:R-:W-:Y:S05]  /*1ecc0*/  BSYNC B1 ;  /* 0x0000000000017941 */ /* 0x000fea0003800000 */
.L_x_44750:
        /* <DEDUP_REMOVED lines=8> */
.L_x_44746:
        /* <DEDUP_REMOVED lines=12> */
.L_x_44755:
[----:B------:R-:W-:-:S07]  /*1ee10*/  MOV R50, R18 ;  /* 0x0000001200327202 */ /* 0x000fce0000000f00 */
.L_x_44756:
[----:B------:R-:W-:Y:S05]  /*1ee20*/  BSYNC B1 ;  /* 0x0000000000017941 */ /* 0x000fea0003800000 */
.L_x_44754:
        /* <DEDUP_REMOVED lines=16> */
.L_x_44760:
[----:B------:R-:W-:Y:S05]  /*1ef30*/  BSYNC B2 ;  /* 0x0000000000027941 */ /* 0x000fea0003800000 */
.L_x_44759:
        /* <DEDUP_REMOVED lines=44> */
.L_x_44758:
[----:B------:R-:W-:Y:S05]  /*1f200*/  BSYNC B1 ;  /* 0x0000000000017941 */ /* 0x000fea0003800000 */
.L_x_44757:
        /* <DEDUP_REMOVED lines=11> */
.L_x_44761:
        /* <DEDUP_REMOVED lines=12> */
.L_x_44764:
[----:B------:R-:W-:-:S07]  /*1f380*/  IMAD.MOV.U32 R54, RZ, RZ, R18 ;  /* 0x000000ffff367224 */ /* 0x000fce00078e0012 */
.L_x_44765:
[----:B------:R-:W-:Y:S05]  /*1f390*/  BSYNC B1 ;  /* 0x0000000000017941 */ /* 0x000fea0003800000 */
.L_x_44763:
        /* <DEDUP_REMOVED lines=19> */
.L_x_44769:
[----:B------:R-:W-:Y:S05]  /*1f4d0*/  BSYNC B2 ;  /* 0x0000000000027941 */ /* 0x000fea0003800000 */
.L_x_44768:
        /* <DEDUP_REMOVED lines=44> */
.L_x_44767:
[----:B------:R-:W-:Y:S05]  /*1f7a0*/  BSYNC B1 ;  /* 0x0000000000017941 */ /* 0x000fea0003800000 */
.L_x_44766:
        /* <DEDUP_REMOVED lines=8> */
.L_x_44762:
        /* <DEDUP_REMOVED lines=23> */
.L_x_44770:
        /* <DEDUP_REMOVED lines=21> */
.L_x_44772:
[----:B------:R-:W-:-:S07]  /*1faf0*/  MOV R58, R18 ;  /* 0x00000012003a7202 */ /* 0x000fce0000000f00 */
.L_x_44773:
[----:B------:R-:W-:Y:S05]  /*1fb00*/  BSYNC B1 ;  /* 0x0000000000017941 */ /* 0x000fea0003800000 */
.L_x_44771:
        /* <DEDUP_REMOVED lines=16> */
.L_x_44777:
[----:B------:R-:W-:Y:S05]  /*1fc10*/  BSYNC B2 ;  /* 0x0000000000027941 */ /* 0x000fea0003800000 */
.L_x_44776:
        /* <DEDUP_REMOVED lines=44> */
.L_x_44775:
[----:B------:R-:W-:Y:S05]  /*1fee0*/  BSYNC B1 ;  /* 0x0000000000017941 */ /* 0x000fea0003800000 */
.L_x_44774:
        /* <DEDUP_REMOVED lines=13> */
.L_x_44778:
        /* <DEDUP_REMOVED lines=12> */
.L_x_44781:
[----:B------:R-:W-:-:S07]  /*20080*/  IMAD.MOV.U32 R48, RZ, RZ, R18 ;  /* 0x000000ffff307224 */ /* 0x000fce00078e0012 */
.L_x_44782:
[----:B------:R-:W-:Y:S05]  /*20090*/  BSYNC B1 ;  /* 0x0000000000017941 */ /* 0x000fea0003800000 */
.L_x_44780:
        /* <DEDUP_REMOVED lines=16> */
.L_x_44786:
[----:B------:R-:W-:Y:S05]  /*201a0*/  BSYNC B2 ;  /* 0x0000000000027941 */ /* 0x000fea0003800000 */
.L_x_44785:
        /* <DEDUP_REMOVED lines=44> */
.L_x_44784:
[----:B------:R-:W-:Y:S05]  /*20470*/  BSYNC B1 ;  /* 0x0000000000017941 */ /* 0x000fea0003800000 */
.L_x_44783:
        /* <DEDUP_REMOVED lines=8> */
.L_x_44779:
        /* <DEDUP_REMOVED lines=12> */
.L_x_44788:
[----:B------:R-:W-:-:S07]  /*205c0*/  MOV R48, R18 ;  /* 0x0000001200307202 */ /* 0x000fce0000000f00 */
.L_x_44789:
[----:B------:R-:W-:Y:S05]  /*205d0*/  BSYNC B1 ;  /* 0x0000000000017941 */ /* 0x000fea0003800000 */
.L_x_44787:
        /* <DEDUP_REMOVED lines=16> */
.L_x_44793:
[----:B------:R-:W-:Y:S05]  /*206e0*/  BSYNC B2 ;  /* 0x0000000000027941 */ /* 0x000fea0003800000 */
.L_x_44792:
        /* <DEDUP_REMOVED lines=44> */
.L_x_44791:
[----:B------:R-:W-:Y:S05]  /*209b0*/  BSYNC B1 ;  /* 0x0000000000017941 */ /* 0x000fea0003800000 */
.L_x_44790:
        /* <DEDUP_REMOVED lines=11> */
.L_x_44794:
        /* <DEDUP_REMOVED lines=12> */
.L_x_44797:
[----:B------:R-:W-:-:S07]  /*20b30*/  IMAD.MOV.U32 R56, RZ, RZ, R18 ;  /* 0x000000ffff387224 */ /* 0x000fce00078e0012 */
.L_x_44798:
[----:B------:R-:W-:Y:S05]  /*20b40*/  BSYNC B1 ;  /* 0x0000000000017941 */ /* 0x000fea0003800000 */
.L_x_44796:
        /* <DEDUP_REMOVED lines=16> */
.L_x_44802:
[----:B------:R-:W-:Y:S05]  /*20c50*/  BSYNC B2 ;  /* 0x0000000000027941 */ /* 0x000fea0003800000 */
.L_x_44801:
        /* <DEDUP_REMOVED lines=44> */
.L_x_44800:
[----:B------:R-:W-:Y:S05]  /*20f20*/  BSYNC B1 ;  /* 0x0000000000017941 */ /* 0x000fea0003800000 */
.L_x_44799:
        /* <DEDUP_REMOVED lines=8> */
.L_x_44795:
        /* <DEDUP_REMOVED lines=12> */
.L_x_44804:
[----:B------:R-:W-:-:S07]  /*21070*/  MOV R56, R18 ;  /* 0x0000001200387202 */ /* 0x000fce0000000f00 */
.L_x_44805:
[----:B------:R-:W-:Y:S05]  /*21080*/  BSYNC B1 ;  /* 0x0000000000017941 */ /* 0x000fea0003800000 */
.L_x_44803:
        /* <DEDUP_REMOVED lines=16> */
.L_x_44809:
[----:B------:R-:W-:Y:S05]  /*21190*/  BSYNC B2 ;  /* 0x0000000000027941 */ /* 0x000fea0003800000 */
.L_x_44808:
        /* <DEDUP_REMOVED lines=44> */
.L_x_44807:
[----:B------:R-:W-:Y:S05]  /*21460*/  BSYNC B1 ;  /* 0x0000000000017941 */ /* 0x000fea0003800000 */
.L_x_44806:
        /* <DEDUP_REMOVED lines=11> */
.L_x_44810:
        /* <DEDUP_REMOVED lines=12> */
.L_x_44813:
[----:B------:R-:W-:-:S07]  /*215e0*/  IMAD.MOV.U32 R50, RZ, RZ, R18 ;  /* 0x000000ffff327224 */ /* 0x000fce00078e0012 */
.L_x_44814:
[----:B------:R-:W-:Y:S05]  /*215f0*/  BSYNC B1 ;  /* 0x0000000000017941 */ /* 0x000fea0003800000 */
.L_x_44812:
        /* <DEDUP_REMOVED lines=16> */
.L_x_44818:
[----:B------:R-:W-:Y:S05]  /*21700*/  BSYNC B2 ;  /* 0x0000000000027941 */ /* 0x000fea0003800000 */
.L_x_44817:
        /* <DEDUP_REMOVED lines=44> */
.L_x_44816:
[----:B------:R-:W-:Y:S05]  /*219d0*/  BSYNC B1 ;  /* 0x0000000000017941 */ /* 0x000fea0003800000 */
.L_x_44815:
        /* <DEDUP_REMOVED lines=8> */
.L_x_44811:
        /* <DEDUP_REMOVED lines=12> */
.L_x_44820:
[----:B------:R-:W-:-:S07]  /*21b20*/  MOV R50, R18 ;  /* 0x0000001200327202 */ /* 0x000fce0000000f00 */
.L_x_44821:
[----:B------:R-:W-:Y:S05]  /*21b30*/  BSYNC B1 ;  /* 0x0000000000017941 */ /* 0x000fea0003800000 */
.L_x_44819:
        /* <DEDUP_REMOVED lines=16> */
.L_x_44825:
[----:B------:R-:W-:Y:S05]  /*21c40*/  BSYNC B2 ;  /* 0x0000000000027941 */ /* 0x000fea0003800000 */
.L_x_44824:
        /* <DEDUP_REMOVED lines=44> */
.L_x_44823:
[----:B------:R-:W-:Y:S05]  /*21f10*/  BSYNC B1 ;  /* 0x0000000000017941 */ /* 0x000fea0003800000 */
.L_x_44822:
        /* <DEDUP_REMOVED lines=11> */
.L_x_44826:
        /* <DEDUP_REMOVED lines=12> */
.L_x_44829:
[----:B------:R-:W-:-:S07]  /*22090*/  IMAD.MOV.U32 R54, RZ, RZ, R18 ;  /* 0x000000ffff367224 */ /* 0x000fce00078e0012 */
.L_x_44830:
[----:B------:R-:W-:Y:S05]  /*220a0*/  BSYNC B1 ;  /* 0x0000000000017941 */ /* 0x000fea0003800000 */
.L_x_44828:
        /* <DEDUP_REMOVED lines=19> */
.L_x_44834:
[----:B------:R-:W-:Y:S05]  /*221e0*/  BSYNC B2 ;  /* 0x0000000000027941 */ /* 0x000fea0003800000 */
.L_x_44833:
        /* <DEDUP_REMOVED lines=44> */
.L_x_44832:
[----:B------:R-:W-:Y:S05]  /*224b0*/  BSYNC B1 ;  /* 0x0000000000017941 */ /* 0x000fea0003800000 */
.L_x_44831:
        /* <DEDUP_REMOVED lines=8> */
.L_x_44827:
        /* <DEDUP_REMOVED lines=23> */
.L_x_44835:
        /* <DEDUP_REMOVED lines=21> */
.L_x_44837:
[----:B------:R-:W-:-:S07]  /*22800*/  MOV R58, R18 ;  /* 0x00000012003a7202 */ /* 0x000fce0000000f00 */
.L_x_44838:
[----:B------:R-:W-:Y:S05]  /*22810*/  BSYNC B1 ;  /* 0x0000000000017941 */ /* 0x000fea0003800000 */
.L_x_44836:
        /* <DEDUP_REMOVED lines=16> */
.L_x_44842:
[----:B------:R-:W-:Y:S05]  /*22920*/  BSYNC B2 ;  /* 0x0000000000027941 */ /* 0x000fea0003800000 */
.L_x_44841:
        /* <DEDUP_REMOVED lines=44> */
.L_x_44840:
[----:B------:R-:W-:Y:S05]  /*22bf0*/  BSYNC B1 ;  /* 0x0000000000017941 */ /* 0x000fea0003800000 */
.L_x_44839:
        /* <DEDUP_REMOVED lines=13> */
.L_x_44843:
        /* <DEDUP_REMOVED lines=12> */
.L_x_44846:
[----:B------:R-:W-:-:S07]  /*22d90*/  IMAD.MOV.U32 R48, RZ, RZ, R18 ;  /* 0x000000ffff307224 */ /* 0x000fce00078e0012 */
.L_x_44847:
[----:B------:R-:W-:Y:S05]  /*22da0*/  BSYNC B1 ;  /* 0x0000000000017941 */ /* 0x000fea0003800000 */
.L_x_44845:
        /* <DEDUP_REMOVED lines=16> */
.L_x_44851:
[----:B------:R-:W-:Y:S05]  /*22eb0*/  BSYNC B2 ;  /* 0x0000000000027941 */ /* 0x000fea0003800000 */
.L_x_44850:
        /* <DEDUP_REMOVED lines=44> */
.L_x_44849:
[----:B------:R-:W-:Y:S05]  /*23180*/  BSYNC B1 ;  /* 0x0000000000017941 */ /* 0x000fea0003800000 */
.L_x_44848:
        /* <DEDUP_REMOVED lines=8> */
.L_x_44844:
        /* <DEDUP_REMOVED lines=12> */
.L_x_44853:
[----:B------:R-:W-:-:S07]  /*232d0*/  MOV R48, R18 ;  /* 0x0000001200307202 */ /* 0x000fce0000000f00 */
.L_x_44854:
[----:B------:R-:W-:Y:S05]  /*232e0*/  BSYNC B1 ;  /* 0x0000000000017941 */ /* 0x000fea0003800000 */
.L_x_44852:
        /* <DEDUP_REMOVED lines=16> */
.L_x_44858:
[----:B------:R-:W-:Y:S05]  /*233f0*/  BSYNC B2 ;  /* 0x0000000000027941 */ /* 0x000fea0003800000 */
.L_x_44857:
        /* <DEDUP_REMOVED lines=44> */
.L_x_44856:
[----:B------:R-:W-:Y:S05]  /*236c0*/  BSYNC B1 ;  /* 0x0000000000017941 */ /* 0x000fea0003800000 */
.L_x_44855:
        /* <DEDUP_REMOVED lines=11> */
.L_x_44859:
        /* <DEDUP_REMOVED lines=12> */
.L_x_44862:
[----:B------:R-:W-:-:S07]  /*23840*/  IMAD.MOV.U32 R56, RZ, RZ, R18 ;  /* 0x000000ffff387224 */ /* 0x000fce00078e0012 */
.L_x_44863:
[----:B------:R-:W-:Y:S05]  /*23850*/  BSYNC B1 ;  /* 0x0000000000017941 */ /* 0x000fea0003800000 */
.L_x_44861:
        /* <DEDUP_REMOVED lines=16> */
.L_x_44867:
[----:B------:R-:W-:Y:S05]  /*23960*/  BSYNC B2 ;  /* 0x0000000000027941 */ /* 0x000fea0003800000 */
.L_x_44866:
        /* <DEDUP_REMOVED lines=44> */
.L_x_44865:
[----:B------:R-:W-:Y:S05]  /*23c30*/  BSYNC B1 ;  /* 0x0000000000017941 */ /* 0x000fea0003800000 */
.L_x_44864:
        /* <DEDUP_REMOVED lines=8> */
.L_x_44860:
        /* <DEDUP_REMOVED lines=12> */
.L_x_44869:
[----:B------:R-:W-:-:S07]  /*23d80*/  MOV R56, R18 ;  /* 0x0000001200387202 */ /* 0x000fce0000000f00 */
.L_x_44870:
[----:B------:R-:W-:Y:S05]  /*23d90*/  BSYNC B1 ;  /* 0x0000000000017941 */ /* 0x000fea0003800000 */
.L_x_44868:
        /* <DEDUP_REMOVED lines=16> */
.L_x_44874:
[----:B------:R-:W-:Y:S05]  /*23ea0*/  BSYNC B2 ;  /* 0x0000000000027941 */ /* 0x000fea0003800000 */
.L_x_44873:
        /* <DEDUP_REMOVED lines=44> */
.L_x_44872:
[----:B------:R-:W-:Y:S05]  /*24170*/  BSYNC B1 ;  /* 0x0000000000017941 */ /* 0x000fea0003800000 */
.L_x_44871:
        /* <DEDUP_REMOVED lines=11> */
.L_x_44875:
        /* <DEDUP_REMOVED lines=12> */
.L_x_44878:
[----:B------:R-:W-:-:S07]  /*242f0*/  IMAD.MOV.U32 R50, RZ, RZ, R18 ;  /* 0x000000ffff327224 */ /* 0x000fce00078e0012 */
.L_x_44879:
[----:B------:R-:W-:Y:S05]  /*24300*/  BSYNC B1 ;  /* 0x0000000000017941 */ /* 0x000fea0003800000 */
.L_x_44877:
        /* <DEDUP_REMOVED lines=16> */
.L_x_44883:
[----:B------:R-:W-:Y:S05]  /*24410*/  BSYNC B2 ;  /* 0x0000000000027941 */ /* 0x000fea0003800000 */
.L_x_44882:
        /* <DEDUP_REMOVED lines=44> */
.L_x_44881:
[----:B------:R-:W-:Y:S05]  /*246e0*/  BSYNC B1 ;  /* 0x0000000000017941 */ /* 0x000fea0003800000 */
.L_x_44880:
        /* <DEDUP_REMOVED lines=8> */
.L_x_44876:
        /* <DEDUP_REMOVED lines=12> */
.L_x_44885:
[----:B------:R-:W-:-:S07]  /*24830*/  MOV R50, R18 ;  /* 0x0000001200327202 */ /* 0x000fce0000000f00 */
.L_x_44886:
[----:B------:R-:W-:Y:S05]  /*24840*/  BSYNC B1 ;  /* 0x0000000000017941 */ /* 0x000fea0003800000 */
.L_x_44884:
        /* <DEDUP_REMOVED lines=16> */
.L_x_44890:
[----:B------:R-:W-:Y:S05]  /*24950*/  BSYNC B2 ;  /* 0x0000000000027941 */ /* 0x000fea0003800000 */
.L_x_44889:
        /* <DEDUP_REMOVED lines=44> */
.L_x_44888:
[----:B------:R-:W-:Y:S05]  /*24c20*/  BSYNC B1 ;  /* 0x0000000000017941 */ /* 0x000fea0003800000 */
.L_x_44887:
        /* <DEDUP_REMOVED lines=11> */
.L_x_44891:
        /* <DEDUP_REMOVED lines=12> */
.L_x_44894:
[----:B------:R-:W-:-:S07]  /*24da0*/  IMAD.MOV.U32 R54, RZ, RZ, R18 ;  /* 0x000000ffff367224 */ /* 0x000fce00078e0012 */
.L_x_44895:
[----:B------:R-:W-:Y:S05]  /*24db0*/  BSYNC B1 ;  /* 0x0000000000017941 */ /* 0x000fea0003800000 */
.L_x_44893:
        /* <DEDUP_REMOVED lines=19> */
.L_x_44899:
[----:B------:R-:W-:Y:S05]  /*24ef0*/  BSYNC B2 ;  /* 0x0000000000027941 */ /* 0x000fea0003800000 */
.L_x_44898:
        /* <DEDUP_REMOVED lines=44> */
.L_x_44897:
[----:B------:R-:W-:Y:S05]  /*251c0*/  BSYNC B1 ;  /* 0x0000000000017941 */ /* 0x000fea0003800000 */
.L_x_44896:
        /* <DEDUP_REMOVED lines=8> */
.L_x_44892:
        /* <DEDUP_REMOVED lines=23> */
.L_x_44900:
        /* <DEDUP_REMOVED lines=21> */
.L_x_44902:
[----:B------:R-:W-:-:S07]  /*25510*/  MOV R58, R18 ;  /* 0x00000012003a7202 */ /* 0x000fce0000000f00 */
.L_x_44903:
[----:B------:R-:W-:Y:S05]  /*25520*/  BSYNC B1 ;  /* 0x0000000000017941 */ /* 0x000fea0003800000 */
.L_x_44901:
        /* <DEDUP_REMOVED lines=16> */
.L_x_44907:
[----:B------:R-:W-:Y:S05]  /*25630*/  BSYNC B2 ;  /* 0x0000000000027941 */ /* 0x000fea0003800000 */
.L_x_44906:
        /* <DEDUP_REMOVED lines=44> */
.L_x_44905:
[----:B------:R-:W-:Y:S05]  /*25900*/  BSYNC B1 ;  /* 0x0000000000017941 */ /* 0x000fea0003800000 */
.L_x_44904:
        /* <DEDUP_REMOVED lines=13> */
.L_x_44908:
        /* <DEDUP_REMOVED lines=12> */
.L_x_44911:
[----:B------:R-:W-:-:S07]  /*25aa0*/  IMAD.MOV.U32 R48, RZ, RZ, R18 ;  /* 0x000000ffff307224 */ /* 0x000fce00078e0012 */
.L_x_44912:
[----:B------:R-:W-:Y:S05]  /*25ab0*/  BSYNC B1 ;  /* 0x0000000000017941 */ /* 0x000fea0003800000 */
.L_x_44910:
        /* <DEDUP_REMOVED lines=16> */
.L_x_44916:
[----:B------:R-:W-:Y:S05]  /*25bc0*/  BSYNC B2 ;  /* 0x0000000000027941 */ /* 0x000fea0003800000 */
.L_x_44915:
        /* <DEDUP_REMOVED lines=44> */
.L_x_44914:
[----:B------:R-:W-:Y:S05]  /*25e90*/  BSYNC B1 ;  /* 0x0000000000017941 */ /* 0x000fea0003800000 */
.L_x_44913:
        /* <DEDUP_REMOVED lines=8> */
.L_x_44909:
        /* <DEDUP_REMOVED lines=12> */
.L_x_44918:
[----:B------:R-:W-:-:S07]  /*25fe0*/  MOV R48, R18 ;  /* 0x0000001200307202 */ /* 0x000fce0000000f00 */
.L_x_44919:
[----:B------:R-:W-:Y:S05]  /*25ff0*/  BSYNC B1 ;  /* 0x0000000000017941 */ /* 0x000fea0003800000 */
.L_x_44917:
        /* <DEDUP_REMOVED lines=16> */
.L_x_44923:
[----:B------:R-:W-:Y:S05]  /*26100*/  BSYNC B2 ;  /* 0x0000000000027941 */ /* 0x000fea0003800000 */
.L_x_44922:
        /* <DEDUP_REMOVED lines=44> */
.L_x_44921:
[----:B------:R-:W-:Y:S05]  /*263d0*/  BSYNC B1 ;  /* 0x0000000000017941 */ /* 0x000fea0003800000 */
.L_x_44920:
        /* <DEDUP_REMOVED lines=11> */
.L_x_44924:
        /* <DEDUP_REMOVED lines=12> */
.L_x_44927:
[----:B------:R-:W-:-:S07]  /*26550*/  IMAD.MOV.U32 R58, RZ, RZ, R18 ;  /* 0x000000ffff3a7224 */ /* 0x000fce00078e0012 */
.L_x_44928:
[----:B------:R-:W-:Y:S05]  /*26560*/  BSYNC B1 ;  /* 0x0000000000017941 */ /* 0x000fea0003800000 */
.L_x_44926:
        /* <DEDUP_REMOVED lines=16> */
.L_x_44932:
[----:B------:R-:W-:Y:S05]  /*26670*/  BSYNC B2 ;  /* 0x0000000000027941 */ /* 0x000fea0003800000 */
.L_x_44931:
        /* <DEDUP_REMOVED lines=44> */
.L_x_44930:
[----:B------:R-:W-:Y:S05]  /*26940*/  BSYNC B1 ;  /* 0x0000000000017941 */ /* 0x000fea0003800000 */
.L_x_44929:
        /* <DEDUP_REMOVED lines=8> */
.L_x_44925:
        /* <DEDUP_REMOVED lines=12> */
.L_x_44934:
[----:B------:R-:W-:-:S07]  /*26a90*/  MOV R58, R18 ;  /* 0x00000012003a7202 */ /* 0x000fce0000000f00 */
.L_x_44935:
[----:B------:R-:W-:Y:S05]  /*26aa0*/  BSYNC B1 ;  /* 0x0000000000017941 */ /* 0x000fea0003800000 */
.L_x_44933:
        /* <DEDUP_REMOVED lines=16> */
.L_x_44939:
[----:B------:R-:W-:Y:S05]  /*26bb0*/  BSYNC B2 ;  /* 0x0000000000027941 */ /* 0x000fea0003800000 */
.L_x_44938:
        /* <DEDUP_REMOVED lines=44> */
.L_x_44937:
[----:B------:R-:W-:Y:S05]  /*26e80*/  BSYNC B1 ;  /* 0x0000000000017941 */ /* 0x000fea0003800000 */
.L_x_44936:
        /* <DEDUP_REMOVED lines=11> */
.L_x_44940:
        /* <DEDUP_REMOVED lines=12> */
.L_x_44943:
[----:B------:R-:W-:-:S07]  /*27000*/  IMAD.MOV.U32 R50, RZ, RZ, R18 ;  /* 0x000000ffff327224 */ /* 0x000fce00078e0012 */
.L_x_44944:
[----:B------:R-:W-:Y:S05]  /*27010*/  BSYNC B1 ;  /* 0x0000000000017941 */ /* 0x000fea0003800000 */
.L_x_44942:
        /* <DEDUP_REMOVED lines=16> */
.L_x_44948:
[----:B------:R-:W-:Y:S05]  /*27120*/  BSYNC B2 ;  /* 0x0000000000027941 */ /* 0x000fea0003800000 */
.L_x_44947:
        /* <DEDUP_REMOVED lines=44> */
.L_x_44946:
[----:B------:R-:W-:Y:S05]  /*273f0*/  BSYNC B1 ;  /* 0x0000000000017941 */ /* 0x000fea0003800000 */
.L_x_44945:
        /* <DEDUP_REMOVED lines=8> */
.L_x_44941:
        /* <DEDUP_REMOVED lines=12> */
.L_x_44950:
[----:B------:R-:W-:-:S07]  /*27540*/  MOV R50, R18 ;  /* 0x0000001200327202 */ /* 0x000fce0000000f00 */
.L_x_44951:
[----:B------:R-:W-:Y:S05]  /*27550*/  BSYNC B1 ;  /* 0x0000000000017941 */ /* 0x000fea0003800000 */
.L_x_44949:
        /* <DEDUP_REMOVED lines=16> */
.L_x_44955:
[----:B------:R-:W-:Y:S05]  /*27660*/  BSYNC B2 ;  /* 0x0000000000027941 */ /* 0x000fea0003800000 */
.L_x_44954:
        /* <DEDUP_REMOVED lines=44> */
.L_x_44953:
[----:B------:R-:W-:Y:S05]  /*27930*/  BSYNC B1 ;  /* 0x0000000000017941 */ /* 0x000fea0003800000 */
.L_x_44952:
        /* <DEDUP_REMOVED lines=11> */
.L_x_44956:
        /* <DEDUP_REMOVED lines=12> */
.L_x_44959:
[----:B------:R-:W-:-:S07]  /*27ab0*/  IMAD.MOV.U32 R54, RZ, RZ, R18 ;  /* 0x000000ffff367224 */ /* 0x000fce00078e0012 */
.L_x_44960:
[----:B------:R-:W-:Y:S05]  /*27ac0*/  BSYNC B1 ;  /* 0x0000000000017941 */ /* 0x000fea0003800000 */
.L_x_44958:
        /* <DEDUP_REMOVED lines=19> */
.L_x_44964:
[----:B------:R-:W-:Y:S05]  /*27c00*/  BSYNC B2 ;  /* 0x0000000000027941 */ /* 0x000fea0003800000 */
.L_x_44963:
        /* <DEDUP_REMOVED lines=44> */
.L_x_44962:
[----:B------:R-:W-:Y:S05]  /*27ed0*/  BSYNC B1 ;  /* 0x0000000000017941 */ /* 0x000fea0003800000 */
.L_x_44961:
        /* <DEDUP_REMOVED lines=8> */
.L_x_44957:
        /* <DEDUP_REMOVED lines=23> */
.L_x_44965:
        /* <DEDUP_REMOVED lines=21> */
.L_x_44967:
[----:B------:R-:W-:-:S07]  /*28220*/  MOV R118, R18 ;  /* 0x0000001200767202 */ /* 0x000fce0000000f00 */
.L_x_44968:
[----:B------:R-:W-:Y:S05]  /*28230*/  BSYNC B1 ;  /* 0x0000000000017941 */ /* 0x000fea0003800000 */
.L_x_44966:
        /* <DEDUP_REMOVED lines=16> */
.L_x_44972:
[----:B------:R-:W-:Y:S05]  /*28340*/  BSYNC B2 ;  /* 0x0000000000027941 */ /* 0x000fea0003800000 */
.L_x_44971:
        /* <DEDUP_REMOVED lines=44> */
.L_x_44970:
[----:B------:R-:W-:Y:S05]  /*28610*/  BSYNC B1 ;  /* 0x0000000000017941 */ /* 0x000fea0003800000 */
.L_x_44969:
        /* <DEDUP_REMOVED lines=13> */
.L_x_44973:
        /* <DEDUP_REMOVED lines=12> */
.L_x_44976:
[----:B------:R-:W-:-:S07]  /*287b0*/  IMAD.MOV.U32 R48, RZ, RZ, R18 ;  /* 0x000000ffff307224 */ /* 0x000fce00078e0012 */
.L_x_44977:
[----:B------:R-:W-:Y:S05]  /*287c0*/  BSYNC B1 ;  /* 0x0000000000017941 */ /* 0x000fea0003800000 */
.L_x_44975:
        /* <DEDUP_REMOVED lines=16> */
.L_x_44981:
[----:B------:R-:W-:Y:S05]  /*288d0*/  BSYNC B2 ;  /* 0x0000000000027941 */ /* 0x000fea0003800000 */
.L_x_44980:
        /* <DEDUP_REMOVED lines=44> */
.L_x_44979:
[----:B------:R-:W-:Y:S05]  /*28ba0*/  BSYNC B1 ;  /* 0x0000000000017941 */ /* 0x000fea0003800000 */
.L_x_44978:
        /* <DEDUP_REMOVED lines=8> */
.L_x_44974:
        /* <DEDUP_REMOVED lines=12> */
.L_x_44983:
[----:B------:R-:W-:-:S07]  /*28cf0*/  MOV R48, R18 ;  /* 0x0000001200307202 */ /* 0x000fce0000000f00 */
.L_x_44984:
[----:B------:R-:W-:Y:S05]  /*28d00*/  BSYNC B1 ;  /* 0x0000000000017941 */ /* 0x000fea0003800000 */
.L_x_44982:
        /* <DEDUP_REMOVED lines=16> */
.L_x_44988:
[----:B------:R-:W-:Y:S05]  /*28e10*/  BSYNC B2 ;  /* 0x0000000000027941 */ /* 0x000fea0003800000 */
.L_x_44987:
        /* <DEDUP_REMOVED lines=44> */
.L_x_44986:
[----:B------:R-:W-:Y:S05]  /*290e0*/  BSYNC B1 ;  /* 0x0000000000017941 */ /* 0x000fea0003800000 */
.L_x_44985:
        /* <DEDUP_REMOVED lines=11> */
.L_x_44989:
        /* <DEDUP_REMOVED lines=12> */
.L_x_44992:
[----:B------:R-:W-:-:S07]  /*29260*/  IMAD.MOV.U32 R118, RZ, RZ, R18 ;  /* 0x000000ffff767224 */ /* 0x000fce00078e0012 */
.L_x_44993:
[----:B------:R-:W-:Y:S05]  /*29270*/  BSYNC B1 ;  /* 0x0000000000017941 */ /* 0x000fea0003800000 */
.L_x_44991:
        /* <DEDUP_REMOVED lines=16> */
.L_x_44997:
[----:B------:R-:W-:Y:S05]  /*29380*/  BSYNC B2 ;  /* 0x0000000000027941 */ /* 0x000fea0003800000 */
.L_x_44996:
        /* <DEDUP_REMOVED lines=44> */
.L_x_44995:
[----:B------:R-:W-:Y:S05]  /*29650*/  BSYNC B1 ;  /* 0x0000000000017941 */ /* 0x000fea0003800000 */
.L_x_44994:
        /* <DEDUP_REMOVED lines=8> */
.L_x_44990:
        /* <DEDUP_REMOVED lines=12> */
.L_x_44999:
[----:B------:R-:W-:-:S07]  /*297a0*/  MOV R118, R18 ;  /* 0x0000001200767202 */ /* 0x000fce0000000f00 */
.L_x_45000:
[----:B------:R-:W-:Y:S05]  /*297b0*/  BSYNC B1 ;  /* 0x0000000000017941 */ /* 0x000fea0003800000 */
.L_x_44998:
        /* <DEDUP_REMOVED lines=16> */
.L_x_45004:
[----:B------:R-:W-:Y:S05]  /*298c0*/  BSYNC B2 ;  /* 0x0000000000027941 */ /* 0x000fea0003800000 */
.L_x_45003:
        /* <DEDUP_REMOVED lines=44> */
.L_x_45002:
[----:B------:R-:W-:Y:S05]  /*29b90*/  BSYNC B1 ;  /* 0x0000000000017941 */ /* 0x000fea0003800000 */
.L_x_45001:
        /* <DEDUP_REMOVED lines=11> */
.L_x_45005:
        /* <DEDUP_REMOVED lines=12> */
.L_x_45008:
[----:B------:R-:W-:-:S07]  /*29d10*/  IMAD.MOV.U32 R50, RZ, RZ, R18 ;  /* 0x000000ffff327224 */ /* 0x000fce00078e0012 */
.L_x_45009:
[----:B------:R-:W-:Y:S05]  /*29d20*/  BSYNC B1 ;  /* 0x0000000000017941 */ /* 0x000fea0003800000 */
.L_x_45007:
        /* <DEDUP_REMOVED lines=16> */
.L_x_45013:
[----:B------:R-:W-:Y:S05]  /*29e30*/  BSYNC B2 ;  /* 0x0000000000027941 */ /* 0x000fea0003800000 */
.L_x_45012:
        /* <DEDUP_REMOVED lines=44> */
.L_x_45011:
[----:B------:R-:W-:Y:S05]  /*2a100*/  BSYNC B1 ;  /* 0x0000000000017941 */ /* 0x000fea0003800000 */
.L_x_45010:
        /* <DEDUP_REMOVED lines=8> */
.L_x_45006:
        /* <DEDUP_REMOVED lines=12> */
.L_x_45015:
[----:B------:R-:W-:-:S07]  /*2a250*/  MOV R50, R18 ;  /* 0x0000001200327202 */ /* 0x000fce0000000f00 */
.L_x_45016:
[----:B------:R-:W-:Y:S05]  /*2a260*/  BSYNC B1 ;  /* 0x0000000000017941 */ /* 0x000fea0003800000 */
.L_x_45014:
        /* <DEDUP_REMOVED lines=16> */
.L_x_45020:
[----:B------:R-:W-:Y:S05]  /*2a370*/  BSYNC B2 ;  /* 0x0000000000027941 */ /* 0x000fea0003800000 */
.L_x_45019:
        /* <DEDUP_REMOVED lines=44> */
.L_x_45018:
[----:B------:R-:W-:Y:S05]  /*2a640*/  BSYNC B1 ;  /* 0x0000000000017941 */ /* 0x000fea0003800000 */
.L_x_45017:
        /* <DEDUP_REMOVED lines=11> */
.L_x_45021:
        /* <DEDUP_REMOVED lines=12> */
.L_x_45024:
[----:B------:R-:W-:-:S07]  /*2a7c0*/  IMAD.MOV.U32 R118, RZ, RZ, R18 ;  /* 0x000000ffff767224 */ /* 0x000fce00078e0012 */
.L_x_45025:
[----:B------:R-:W-:Y:S05]  /*2a7d0*/  BSYNC B1 ;  /* 0x0000000000017941 */ /* 0x000fea0003800000 */
.L_x_45023:
        /* <DEDUP_REMOVED lines=19> */
.L_x_45029:
[----:B------:R-:W-:Y:S05]  /*2a910*/  BSYNC B2 ;  /* 0x0000000000027941 */ /* 0x000fea0003800000 */
.L_x_45028:
        /* <DEDUP_REMOVED lines=44> */
.L_x_45027:
[----:B------:R-:W-:Y:S05]  /*2abe0*/  BSYNC B1 ;  /* 0x0000000000017941 */ /* 0x000fea0003800000 */
.L_x_45026:
        /* <DEDUP_REMOVED lines=8> */
.L_x_45022:
        /* <DEDUP_REMOVED lines=23> */
.L_x_45030:
        /* <DEDUP_REMOVED lines=21> */
.L_x_45032:
[----:B------:R-:W-:-:S07]  /*2af30*/  MOV R129, R18 ;  /* 0x0000001200817202 */ /* 0x000fce0000000f00 */
.L_x_45033:
[----:B------:R-:W-:Y:S05]  /*2af40*/  BSYNC B1 ;  /* 0x0000000000017941 */ /* 0x000fea0003800000 */
.L_x_45031:
        /* <DEDUP_REMOVED lines=16> */
.L_x_45037:
[----:B------:R-:W-:Y:S05]  /*2b050*/  BSYNC B2 ;  /* 0x0000000000027941 */ /* 0x000fea0003800000 */
.L_x_45036:
        /* <DEDUP_REMOVED lines=44> */
.L_x_45035:
[----:B------:R-:W-:Y:S05]  /*2b320*/  BSYNC B1 ;  /* 0x0000000000017941 */ /* 0x000fea0003800000 */
.L_x_45034:
        /* <DEDUP_REMOVED lines=13> */
.L_x_45038:
        /* <DEDUP_REMOVED lines=12> */
.L_x_45041:
[----:B------:R-:W-:-:S07]  /*2b4c0*/  IMAD.MOV.U32 R123, RZ, RZ, R18 ;  /* 0x000000ffff7b7224 */ /* 0x000fce00078e0012 */
.L_x_45042:
[----:B------:R-:W-:Y:S05]  /*2b4d0*/  BSYNC B1 ;  /* 0x0000000000017941 */ /* 0x000fea0003800000 */
.L_x_45040:
        /* <DEDUP_REMOVED lines=16> */
.L_x_45046:
[----:B------:R-:W-:Y:S05]  /*2b5e0*/  BSYNC B2 ;  /* 0x0000000000027941 */ /* 0x000fea0003800000 */
.L_x_45045:
        /* <DEDUP_REMOVED lines=44> */
.L_x_45044:
[----:B------:R-:W-:Y:S05]  /*2b8b0*/  BSYNC B1 ;  /* 0x0000000000017941 */ /* 0x000fea0003800000 */
.L_x_45043:
        /* <DEDUP_REMOVED lines=8> */
.L_x_45039:
        /* <DEDUP_REMOVED lines=12> */
.L_x_45048:
[----:B------:R-:W-:-:S07]  /*2ba00*/  MOV R129, R18 ;  /* 0x0000001200817202 */ /* 0x000fce0000000f00 */
.L_x_45049:
[----:B------:R-:W-:Y:S05]  /*2ba10*/  BSYNC B1 ;  /* 0x0000000000017941 */ /* 0x000fea0003800000 */
.L_x_45047:
        /* <DEDUP_REMOVED lines=16> */
.L_x_45053:
[----:B------:R-:W-:Y:S05]  /*2bb20*/  BSYNC B2 ;  /* 0x0000000000027941 */ /* 0x000fea0003800000 */
.L_x_45052:
        /* <DEDUP_REMOVED lines=44> */
.L_x_45051:
[----:B------:R-:W-:Y:S05]  /*2bdf0*/  BSYNC B1 ;  /* 0x0000000000017941 */ /* 0x000fea0003800000 */
.L_x_45050:
        /* <DEDUP_REMOVED lines=11> */
.L_x_45054:
        /* <DEDUP_REMOVED lines=12> */
.L_x_45057:
[----:B------:R-:W-:-:S07]  /*2bf70*/  IMAD.MOV.U32 R124, RZ, RZ, R18 ;  /* 0x000000ffff7c7224 */ /* 0x000fce00078e0012 */
.L_x_45058:
[----:B------:R-:W-:Y:S05]  /*2bf80*/  BSYNC B1 ;  /* 0x0000000000017941 */ /* 0x000fea0003800000 */
.L_x_45056:
        /* <DEDUP_REMOVED lines=16> */
.L_x_45062:
[----:B------:R-:W-:Y:S05]  /*2c090*/  BSYNC B2 ;  /* 0x0000000000027941 */ /* 0x000fea0003800000 */
.L_x_45061:
        /* <DEDUP_REMOVED lines=44> */
.L_x_45060:
[----:B------:R-:W-:Y:S05]  /*2c360*/  BSYNC B1 ;  /* 0x0000000000017941 */ /* 0x000fea0003800000 */
.L_x_45059:
        /* <DEDUP_REMOVED lines=8> */
.L_x_45055:
        /* <DEDUP_REMOVED lines=12> */
.L_x_45064:
[----:B------:R-:W-:-:S07]  /*2c4b0*/  MOV R129, R18 ;  /* 0x0000001200817202 */ /* 0x000fce0000000f00 */
.L_x_45065:
[----:B------:R-:W-:Y:S05]  /*2c4c0*/  BSYNC B1 ;  /* 0x0000000000017941 */ /* 0x000fea0003800000 */
.L_x_45063:
        /* <DEDUP_REMOVED lines=16> */
.L_x_45069:
[----:B------:R-:W-:Y:S05]  /*2c5d0*/  BSYNC B2 ;  /* 0x0000000000027941 */ /* 0x000fea0003800000 */
.L_x_45068:
        /* <DEDUP_REMOVED lines=44> */
.L_x_45067:
[----:B------:R-:W-:Y:S05]  /*2c8a0*/  BSYNC B1 ;  /* 0x0000000000017941 */ /* 0x000fea0003800000 */
.L_x_45066:
        /* <DEDUP_REMOVED lines=11> */
.L_x_45070:
        /* <DEDUP_REMOVED lines=12> */
.L_x_45073:
[----:B------:R-:W-:-:S07]  /*2ca20*/  IMAD.MOV.U32 R125, RZ, RZ, R18 ;  /* 0x000000ffff7d7224 */ /* 0x000fce00078e0012 */
.L_x_45074:
[----:B------:R-:W-:Y:S05]  /*2ca30*/  BSYNC B1 ;  /* 0x0000000000017941 */ /* 0x000fea0003800000 */
.L_x_45072:
        /* <DEDUP_REMOVED lines=16> */
.L_x_45078:
[----:B------:R-:W-:Y:S05]  /*2cb40*/  BSYNC B2 ;  /* 0x0000000000027941 */ /* 0x000fea0003800000 */
.L_x_45077:
        /* <DEDUP_REMOVED lines=44> */
.L_x_45076:
[----:B------:R-:W-:Y:S05]  /*2ce10*/  BSYNC B1 ;  /* 0x0000000000017941 */ /* 0x000fea0003800000 */
.L_x_45075:
        /* <DEDUP_REMOVED lines=8> */
.L_x_45071:
        /* <DEDUP_REMOVED lines=12> */
.L_x_45080:
[----:B------:R-:W-:-:S07]  /*2cf60*/  MOV R129, R18 ;  /* 0x0000001200817202 */ /* 0x000fce0000000f00 */
.L_x_45081:
[----:B------:R-:W-:Y:S05]  /*2cf70*/  BSYNC B1 ;  /* 0x0000000000017941 */ /* 0x000fea0003800000 */
.L_x_45079:
        /* <DEDUP_REMOVED lines=16> */
.L_x_45085:
[----:B------:R-:W-:Y:S05]  /*2d080*/  BSYNC B2 ;  /* 0x0000000000027941 */ /* 0x000fea0003800000 */
.L_x_45084:
        /* <DEDUP_REMOVED lines=44> */
.L_x_45083:
[----:B------:R-:W-:Y:S05]  /*2d350*/  BSYNC B1 ;  /* 0x0000000000017941 */ /* 0x000fea0003800000 */
.L_x_45082:
        /* <DEDUP_REMOVED lines=11> */
.L_x_45086:
        /* <DEDUP_REMOVED lines=12> */
.L_x_45089:
[----:B------:R-:W-:-:S07]  /*2d4d0*/  IMAD.MOV.U32 R127, RZ, RZ, R18 ;  /* 0x000000ffff7f7224 */ /* 0x000fce00078e0012 */
.L_x_45090:
[----:B------:R-:W-:Y:S05]  /*2d4e0*/  BSYNC B1 ;  /* 0x0000000000017941 */ /* 0x000fea0003800000 */
.L_x_45088:
        /* <DEDUP_REMOVED lines=19> */
.L_x_45094:
[----:B------:R-:W-:Y:S05]  /*2d620*/  BSYNC B2 ;  /* 0x0000000000027941 */ /* 0x000fea0003800000 */
.L_x_45093:
        /* <DEDUP_REMOVED lines=44> */
.L_x_45092:
[----:B------:R-:W-:Y:S05]  /*2d8f0*/  BSYNC B1 ;  /* 0x0000000000017941 */ /* 0x000fea0003800000 */
.L_x_45091:
        /* <DEDUP_REMOVED lines=8> */
.L_x_45087:
[----:B------:R-:W0:Y:S01]  /*2d980*/  LDC.64 R116, c[0x0][0x238] ;  /* 0x00008e00ff747b82 */ /* 0x000e220000000a00 */
[----:B------:R-:W-:Y:S02]  /*2d990*/  SEL R118, RZ, 0x100, P3 ;  /* 0x00000100ff767807 */ /* 0x000fe40001800000 */
[----:B------:R-:W-:Y:S01]  /*2d9a0*/  LOP3.LUT P6, RZ, R126, 0x2, RZ, 0xc0, !PT ;  /* 0x000000027eff7812 */ /* 0x000fe200078cc0ff */
[----:B0-----:R-:W-:-:S05]  /*2d9b0*/  IMAD.WIDE.U32 R116, R147, 0x10, R116 ;  /* 0x0000001093747825 */ /* 0x001fca00078e0074 */
        /* <DEDUP_REMOVED lines=20> */
.L_x_45095:
[----:B01----:R-:W0:Y:S01]  /*2db00*/  @P0 LDC.64 R116, c[0x0][0x228] ;  /* 0x00008a00ff740b82 */ /* 0x003e220000000a00 */
[----:B------:R-:W-:-:S04]  /*2db10*/  VIADD R129, R159, 0x1e0 ;  /* 0x000001e09f817836 */ /* 0x000fc80000000000 */
[----:B0-----:R-:W-:-:S05]  /*2db20*/  @P0 IMAD.WIDE.U32 R116, R129, 0x10, R116 ;  /* 0x0000001081740825 */ /* 0x001fca00078e0074 */
[----:B------:R0:W5:Y:S02]  /*2db30*/  @P0 LDG.E.128 R108, desc[UR4][R116.64] ;  /* 0x00000004746c0981 */ /* 0x000164000c1e1d00 */
[----:B0-----:R-:W0:Y:S02]  /*2db40*/  @P1 LDC.64 R116, c[0x0][0x230] ;  /* 0x00008c00ff741b82 */ /* 0x001e240000000a00 */
[----:B0-----:R-:W-:-:S05]  /*2db50*/  @P1 IMAD.WIDE.U32 R116, R129, 0x10, R116 ;  /* 0x0000001081741825 */ /* 0x001fca00078e0074 */
[----:B------:R0:W5:Y:S02]  /*2db60*/  @P1 LDG.E.128 R112, desc[UR4][R116.64] ;  /* 0x0000000474701981 */ /* 0x000164000c1e1d00 */
        /* <DEDUP_REMOVED lines=14> */
.L_x_45097:
[----:B------:R-:W-:-:S07]  /*2dc50*/  MOV R130, R18 ;  /* 0x0000001200827202 */ /* 0x000fce0000000f00 */
.L_x_45098:
[----:B------:R-:W-:Y:S05]  /*2dc60*/  BSYNC B1 ;  /* 0x0000000000017941 */ /* 0x000fea0003800000 */
.L_x_45096:
        /* <DEDUP_REMOVED lines=16> */
.L_x_45102:
[----:B------:R-:W-:Y:S05]  /*2dd70*/  BSYNC B2 ;  /* 0x0000000000027941 */ /* 0x000fea0003800000 */
.L_x_45101:
        /* <DEDUP_REMOVED lines=44> */
.L_x_45100:
[----:B------:R-:W-:Y:S05]  /*2e040*/  BSYNC B1 ;  /* 0x0000000000017941 */ /* 0x000fea0003800000 */
.L_x_45099:
[----:B------:R-:W-:Y:S01]  /*2e050*/  I2FP.F32.U32 R130, R130 ;  /* 0x0000008200827245 */ /* 0x000fe20000201000 */
[----:B-----5:R-:W-:-:S04]  /*2e060*/  FMUL.FTZ R116, R116, R166 ;  /* 0x000000a674747220 */ /* 0x020fc80000410000 */
[----:B------:R-:W-:-:S05]  /*2e070*/  FFMA.FTZ R130, R130, R161, 1.1641532182693481445e-10 ;  /* 0x2f00000082827423 */ /* 0x000fca00000100a1 */
        /* <DEDUP_REMOVED lines=9> */
.L_x_45103:
        /* <DEDUP_REMOVED lines=12> */
.L_x_45106:
[----:B------:R-:W-:-:S07]  /*2e1d0*/  IMAD.MOV.U32 R123, RZ, RZ, R18 ;  /* 0x000000ffff7b7224 */ /* 0x000fce00078e0012 */
.L_x_45107:
[----:B------:R-:W-:Y:S05]  /*2e1e0*/  BSYNC B1 ;  /* 0x0000000000017941 */ /* 0x000fea0003800000 */
.L_x_45105:
        /* <DEDUP_REMOVED lines=16> */
.L_x_45111:
[----:B------:R-:W-:Y:S05]  /*2e2f0*/  BSYNC B2 ;  /* 0x0000000000027941 */ /* 0x000fea0003800000 */
.L_x_45110:
        /* <DEDUP_REMOVED lines=44> */
.L_x_45109:
[----:B------:R-:W-:Y:S05]  /*2e5c0*/  BSYNC B1 ;  /* 0x0000000000017941 */ /* 0x000fea0003800000 */
.L_x_45108:
        /* <DEDUP_REMOVED lines=8> */
.L_x_45104:
        /* <DEDUP_REMOVED lines=12> */
.L_x_45113:
[----:B------:R-:W-:-:S07]  /*2e710*/  MOV R130, R18 ;  /* 0x0000001200827202 */ /* 0x000fce0000000f00 */
.L_x_45114:
[----:B------:R-:W-:Y:S05]  /*2e720*/  BSYNC B1 ;  /* 0x0000000000017941 */ /* 0x000fea0003800000 */
.L_x_45112:
        /* <DEDUP_REMOVED lines=16> */
.L_x_45118:
[----:B------:R-:W-:Y:S05]  /*2e830*/  BSYNC B2 ;  /* 0x0000000000027941 */ /* 0x000fea0003800000 */
.L_x_45117:
        /* <DEDUP_REMOVED lines=44> */
.L_x_45116:
[----:B------:R-:W-:Y:S05]  /*2eb00*/  BSYNC B1 ;  /* 0x0000000000017941 */ /* 0x000fea0003800000 */
.L_x_45115:
        /* <DEDUP_REMOVED lines=11> */
.L_x_45119:
        /* <DEDUP_REMOVED lines=12> */
.L_x_45122:
[----:B------:R-:W-:-:S07]  /*2ec80*/  IMAD.MOV.U32 R124, RZ, RZ, R18 ;  /* 0x000000ffff7c7224 */ /* 0x000fce00078e0012 */
.L_x_45123:
[----:B------:R-:W-:Y:S05]  /*2ec90*/  BSYNC B1 ;  /* 0x0000000000017941 */ /* 0x000fea0003800000 */
.L_x_45121:
        /* <DEDUP_REMOVED lines=16> */
.L_x_45127:
[----:B------:R-:W-:Y:S05]  /*2eda0*/  BSYNC B2 ;  /* 0x0000000000027941 */ /* 0x000fea0003800000 */
.L_x_45126:
        /* <DEDUP_REMOVED lines=44> */
.L_x_45125:
[----:B------:R-:W-:Y:S05]  /*2f070*/  BSYNC B1 ;  /* 0x0000000000017941 */ /* 0x000fea0003800000 */
.L_x_45124:
        /* <DEDUP_REMOVED lines=8> */
.L_x_45120:
        /* <DEDUP_REMOVED lines=12> */
.L_x_45129:
[----:B------:R-:W-:-:S07]  /*2f1c0*/  MOV R130, R18 ;  /* 0x0000001200827202 */ /* 0x000fce0000000f00 */
.L_x_45130:
[----:B------:R-:W-:Y:S05]  /*2f1d0*/  BSYNC B1 ;  /* 0x0000000000017941 */ /* 0x000fea0003800000 */
.L_x_45128:
        /* <DEDUP_REMOVED lines=16> */
.L_x_45134:
[----:B------:R-:W-:Y:S05]  /*2f2e0*/  BSYNC B2 ;  /* 0x0000000000027941 */ /* 0x000fea0003800000 */
.L_x_45133:
        /* <DEDUP_REMOVED lines=44> */
.L_x_45132:
[----:B------:R-:W-:Y:S05]  /*2f5b0*/  BSYNC B1 ;  /* 0x0000000000017941 */ /* 0x000fea0003800000 */
.L_x_45131:
        /* <DEDUP_REMOVED lines=11> */
.L_x_45135:
        /* <DEDUP_REMOVED lines=12> */
.L_x_45138:
[----:B------:R-:W-:-:S07]  /*2f730*/  IMAD.MOV.U32 R125, RZ, RZ, R18 ;  /* 0x000000ffff7d7224 */ /* 0x000fce00078e0012 */
.L_x_45139:
[----:B------:R-:W-:Y:S05]  /*2f740*/  BSYNC B1 ;  /* 0x0000000000017941 */ /* 0x000fea0003800000 */
.L_x_45137:
        /* <DEDUP_REMOVED lines=16> */
.L_x_45143:
[----:B------:R-:W-:Y:S05]  /*2f850*/  BSYNC B2 ;  /* 0x0000000000027941 */ /* 0x000fea0003800000 */
.L_x_45142:
        /* <DEDUP_REMOVED lines=44> */
.L_x_45141:
[----:B------:R-:W-:Y:S05]  /*2fb20*/  BSYNC B1 ;  /* 0x0000000000017941 */ /* 0x000fea0003800000 */
.L_x_45140:
        /* <DEDUP_REMOVED lines=8> */
.L_x_45136:
        /* <DEDUP_REMOVED lines=12> */
.L_x_45145:
[----:B------:R-:W-:-:S07]  /*2fc70*/  MOV R130, R18 ;  /* 0x0000001200827202 */ /* 0x000fce0000000f00 */
.L_x_45146:
[----:B------:R-:W-:Y:S05]  /*2fc80*/  BSYNC B1 ;  /* 0x0000000000017941 */ /* 0x000fea0003800000 */
.L_x_45144:
        /* <DEDUP_REMOVED lines=16> */
.L_x_45150:
[----:B------:R-:W-:Y:S05]  /*2fd90*/  BSYNC B2 ;  /* 0x0000000000027941 */ /* 0x000fea0003800000 */
.L_x_45149:
        /* <DEDUP_REMOVED lines=44> */
.L_x_45148:
[----:B------:R-:W-:Y:S05]  /*30060*/  BSYNC B1 ;  /* 0x0000000000017941 */ /* 0x000fea0003800000 */
.L_x_45147:
        /* <DEDUP_REMOVED lines=11> */
.L_x_45151:
        /* <DEDUP_REMOVED lines=12> */
.L_x_45154:
[----:B------:R-:W-:-:S07]  /*301e0*/  IMAD.MOV.U32 R127, RZ, RZ, R18 ;  /* 0x000000ffff7f7224 */ /* 0x000fce00078e0012 */
.L_x_45155:
[----:B------:R-:W-:Y:S05]  /*301f0*/  BSYNC B1 ;  /* 0x0000000000017941 */ /* 0x000fea0003800000 */
.L_x_45153:
        /* <DEDUP_REMOVED lines=16> */
.L_x_45159:
[----:B------:R-:W-:Y:S05]  /*30300*/  BSYNC B2 ;  /* 0x0000000000027941 */ /* 0x000fea0003800000 */
.L_x_45158:
        /* <DEDUP_REMOVED lines=44> */
.L_x_45157:
[----:B------:R-:W-:Y:S05]  /*305d0*/  BSYNC B1 ;  /* 0x0000000000017941 */ /* 0x000fea0003800000 */
.L_x_45156:
[----:B------:R-:W-:Y:S01]  /*305e0*/  I2FP.F32.U32 R127, R127 ;  /* 0x0000007f007f7245 */ /* 0x000fe20000201000 */
[----:B------:R-:W-:-:S04]  /*305f0*/  FMUL.FTZ R166, R111, R166 ;  /* 0x000000a66fa67220 */ /* 0x000fc80000410000 */
[----:B------:R-:W-:-:S05]  /*30600*/  FFMA.FTZ R127, R127, R161, 1.1641532182693481445e-10 ;  /* 0x2f0000007f7f7423 */ /* 0x000fca00000100a1 */
[----:B------:R-:W-:-:S04]  /*30610*/  FSETP.GTU.FTZ.AND P2, PT, R127, R160, PT ;  /* 0x000000a07f00720b */ /* 0x000fc80003f5c000 */
[----:B------:R-:W-:Y:S02]  /*30620*/  FSEL R166, R166, RZ, !P2 ;  /* 0x000000ffa6a67208 */ /* 0x000fe40005000000 */
[----:B------:R-:W-:-:S03]  /*30630*/  SEL R127, RZ, 0x1, P2 ;  /* 0x00000001ff7f7807 */ /* 0x000fc60001000000 */
[----:B------:R-:W-:-:S04]  /*30640*/  FADD.FTZ R119, R119, R166 ;  /* 0x000000a677777221 */ /* 0x000fc80000010000 */
[----:B------:R-:W-:-:S07]  /*30650*/  @P1 FADD.FTZ R119, R115, R119 ;  /* 0x0000007773771221 */ /* 0x000fce0000010000 */
.L_x_45152:
[----:B------:R-:W0:Y:S01]  /*30660*/  LDC.64 R160, c[0x0][0x238] ;  /* 0x00008e00ffa07b82 */ /* 0x000e220000000a00 */
[----:B------:R-:W-:Y:S02]  /*30670*/  SEL R162, RZ, 0x100, P3 ;  /* 0x00000100ffa27807 */ /* 0x000fe40001800000 */
[----:B------:R-:W-:-:S05]  /*30680*/  ISETP.NE.AND P1, PT, R167, RZ, PT ;  /* 0x000000ffa700720c */ /* 0x000fca0003f25270 */
[----:B------:R-:W1:Y:S01]  /*30690*/  LDC.64 R164, c[0x0][0x240] ;  /* 0x00009000ffa47b82 */ /* 0x000e620000000a00 */
[----:B0-----:R-:W-:-:S05]  /*306a0*/  IMAD.WIDE.U32 R160, R129, 0x10, R160 ;  /* 0x0000001081a07825 */ /* 0x001fca00078e00a0 */
[----:B------:R0:W-:Y:S02]  /*306b0*/  STG.E.128 desc[UR4][R160.64], R116 ;  /* 0x00000074a0007986 */ /* 0x0001e4000c101d04 */
[----:B0-----:R-:W-:Y:S02]  /*306c0*/  SEL R160, RZ, 0x1000000, P5 ;  /* 0x01000000ffa07807 */ /* 0x001fe40002800000 */
[----:B------:R-:W-:-:S04]  /*306d0*/  SEL R161, RZ, 0x10000, P4 ;  /* 0x00010000ffa17807 */ /* 0x000fc80002000000 */
[----:B------:R-:W-:Y:S02]  /*306e0*/  IADD3 R162, R162, R160, R161 ;  /* 0x000000a0a2a27210 */ /* 0x000fe40007ffe0a1 */
[----:B------:R-:W-:-:S04]  /*306f0*/  SEL R160, RZ, 0x1, P1 ;  /* 0x00000001ffa07807 */ /* 0x000fc80000800000 */
[----:B------:R-:W-:Y:S01]  /*30700*/  IADD3 R162, R162, R160, RZ ;  /* 0x000000a0a2a27210 */ /* 0x000fe20007ffe0ff */
        /* <DEDUP_REMOVED lines=14> */
.L_x_45160:
        /* <DEDUP_REMOVED lines=218> */
.L_x_45174:
[----:B------:R-:W2:Y:S01]  /*31590*/  @!P1 LDC.64 R162, c[0x0][0x250] ;  /* 0x00009400ffa29b82 */ /* 0x000ea20000000a00 */
[----:B------:R-:W-:Y:S01]  /*315a0*/  FMUL.FTZ R166, R165, R165 ;  /* 0x000000a5a5a67220 */ /* 0x000fe20000410000 */
[----:B------:R-:W-:Y:S01]  /*315b0*/  ISETP.NE.AND P2, PT, RZ, UR43, PT ;  /* 0x0000002bff007c0c */ /* 0x000fe2000bf45270 */
[----:B01----:R-:W-:Y:S01]  /*315c0*/  FADD.FTZ R164, R164, R161 ;  /* 0x000000a1a4a47221 */ /* 0x003fe20000010000 */
[----:B------:R0:W-:Y:S02]  /*315d0*/  STL [R1+0x1d8], R2 ;  /* 0x0001d80201007387 */ /* 0x0001e40000100800 */
[----:B------:R-:W-:Y:S01]  /*315e0*/  FSEL R166, R166, RZ, P2 ;  /* 0x000000ffa6a67208 */ /* 0x000fe20001000000 */
[----:B------:R-:W-:Y:S01]  /*315f0*/  FFMA.FTZ R164, R164, R160, UR24 ;  /* 0x00000018a4a47e23 */ /* 0x000fe200080100a0 */
[----:B------:R-:W-:Y:S01]  /*31600*/  IMAD.SHL.U32 R168, R159, 0x10, RZ ;  /* 0x000000109fa87824 */ /* 0x000fe200078e00ff */
[----:B------:R-:W1:Y:S02]  /*31610*/  @!P1 LDC.64 R160, c[0x0][0x258] ;  /* 0x00009600ffa09b82 */ /* 0x000e640000000a00 */
[----:B------:R-:W-:Y:S01]  /*31620*/  FADD.FTZ R164, R164, R166 ;  /* 0x000000a6a4a47221 */ /* 0x000fe20000010000 */
[----:B0-----:R-:W3:Y:S05]  /*31630*/  LDL R2, [R1+0x1c8] ;  /* 0x0001c80001027983 */ /* 0x001eea0000100800 */
[----:B------:R-:W0:Y:S01]  /*31640*/  MUFU.RSQ R164, R164 ;  /* 0x000000a400a47308 */ /* 0x000e220000001400 */
[C---:B--2---:R-:W-:Y:S01]  /*31650*/  @!P1 IMAD.WIDE R162, R128.reuse, 0x4, R162 ;  /* 0x0000000480a29825 */ /* 0x044fe200078e02a2 */
[----:B------:R-:W-:Y:S01]  /*31660*/  SHF.R.U32.HI R166, RZ, 0x1c, R159 ;  /* 0x0000001cffa67819 */ /* 0x000fe2000001169f */
[----:B------:R2:W-:Y:S04]  /*31670*/  STL [R1+0x1d4], R0 ;  /* 0x0001d40001007387 */ /* 0x0005e80000100800 */
[----:B------:R4:W-:Y:S01]  /*31680*/  @!P1 STG.E desc[UR4][R162.64], R165 ;  /* 0x000000a5a2009986 */ /* 0x0009e2000c101904 */
[----:B-1----:R-:W-:-:S03]  /*31690*/  @!P1 IMAD.WIDE R160, R128, 0x4, R160 ;  /* 0x0000000480a09825 */ /* 0x002fc600078e02a0 */
[----:B------:R-:W3:Y:S04]  /*316a0*/  LDL R169, [R1+0x108] ;  /* 0x0001080001a97983 */ /* 0x000ee80000100800 */
[----:B--2---:R-:W2:Y:S01]  /*316b0*/  LDL R0, [R1+0x1d0] ;  /* 0x0001d00001007983 */ /* 0x004ea20000100800 */
[----:B----4-:R-:W-:-:S05]  /*316c0*/  FSEL R162, R165, RZ, !P2 ;  /* 0x000000ffa5a27208 */ /* 0x010fca0005000000 */
[C---:B------:R-:W-:Y:S01]  /*316d0*/  FADD.FTZ R104, -R162.reuse, R104 ;  /* 0x00000068a2687221 */ /* 0x040fe20000010100 */
[C---:B------:R-:W-:Y:S01]  /*316e0*/  FADD.FTZ R163, -R162.reuse, R105 ;  /* 0x00000069a2a37221 */ /* 0x040fe20000010100 */
[C---:B------:R-:W-:Y:S01]  /*316f0*/  FADD.FTZ R165, -R162.reuse, R106 ;  /* 0x0000006aa2a57221 */ /* 0x040fe20000010100 */
[----:B------:R-:W-:Y:S01]  /*31700*/  FADD.FTZ R167, -R162, R107 ;  /* 0x0000006ba2a77221 */ /* 0x000fe20000010100 */
[C---:B0-----:R-:W-:Y:S01]  /*31710*/  FMUL.FTZ R159, R164.reuse, R104 ;  /* 0x00000068a49f7220 */ /* 0x041fe20000410000 */
[----:B------:R-:W4:Y:S04]  /*31720*/  LDL R105, [R1+0xcc] ;  /* 0x0000cc0001697983 */ /* 0x000f280000100800 */
[----:B------:R-:W3:Y:S04]  /*31730*/  LDL R106, [R1+0x110] ;  /* 0x00011000016a7983 */ /* 0x000ee80000100800 */
[----:B------:R-:W2:Y:S04]  /*31740*/  LDL R107, [R1+0xc4] ;  /* 0x0000c400016b7983 */ /* 0x000ea80000100800 */
[----:B------:R-:W2:Y:S01]  /*31750*/  LDL R104, [R1+0x114] ;  /* 0x0001140001687983 */ /* 0x000ea20000100800 */
[C---:B------:R-:W-:Y:S01]  /*31760*/  FMUL.FTZ R167, R164.reuse, R167 ;  /* 0x000000a7a4a77220 */ /* 0x040fe20000410000 */
[C---:B------:R-:W-:Y:S01]  /*31770*/  FMUL.FTZ R165, R164.reuse, R165 ;  /* 0x000000a5a4a57220 */ /* 0x040fe20000410000 */
[----:B------:R-:W-:Y:S01]  /*31780*/  FMUL.FTZ R163, R164, R163 ;  /* 0x000000a3a4a37220 */ /* 0x000fe20000410000 */
[----:B------:R0:W-:Y:S02]  /*31790*/  @!P1 STG.E desc[UR4][R160.64], R164 ;  /* 0x000000a4a0009986 */ /* 0x0001e4000c101904 */
[----:B0-----:R-:W-:-:S04]  /*317a0*/  IADD3 R160, P1, R168, UR18, RZ ;  /* 0x00000012a8a07c10 */ /* 0x001fc8000ff3e0ff */
[----:B------:R-:W-:Y:S01]  /*317b0*/  IADD3.X R161, R166, UR19, RZ, P1, !PT ;  /* 0x00000013a6a17c10 */ /* 0x000fe20008ffe4ff */
[----:B----4-:R-:W-:Y:S01]  /*317c0*/  FFMA.FTZ R105, R105, R163, R188 ;  /* 0x000000a369697223 */ /* 0x010fe200000100bc */
[----:B---3--:R-:W-:Y:S02]  /*317d0*/  FFMA.FTZ R106, R106, R165, R2 ;  /* 0x000000a56a6a7223 */ /* 0x008fe40000010002 */
[----:B------:R0:W5:Y:S01]  /*317e0*/  LDL.LU R2, [R1+0x1d8] ;  /* 0x0001d80001027983 */ /* 0x0001620000300800 */
[----:B--2---:R-:W-:Y:S01]  /*317f0*/  FFMA.FTZ R107, R107, R167, R186 ;  /* 0x000000a76b6b7223 */ /* 0x004fe200000100ba */
[----:B------:R-:W-:Y:S02]  /*31800*/  FFMA.FTZ R104, R104, R159, R0 ;  /* 0x0000009f68687223 */ /* 0x000fe40000010000 */
[----:B------:R0:W5:Y:S04]  /*31810*/  LDL.LU R0, [R1+0x1d4] ;  /* 0x0001d40001007983 */ /* 0x0001680000300800 */
[----:B------:R1:W-:Y:S02]  /*31820*/  STG.E.128 desc[UR4][R160.64], R104 ;  /* 0x00000068a0007986 */ /* 0x0003e4000c101d04 */
[----:B-1----:R-:W-:-:S02]  /*31830*/  IADD3 R160, P1, R168, UR20, RZ ;  /* 0x00000014a8a07c10 */ /* 0x002fc4000ff3e0ff */
[----:B------:R-:W2:Y:S04]  /*31840*/  LDL R107, [R1+0xc0] ;  /* 0x0000c000016b7983 */ /* 0x000ea80000100800 */
[----:B------:R-:W3:Y:S04]  /*31850*/  LDL R106, [R1+0x104] ;  /* 0x00010400016a7983 */ /* 0x000ee80000100800 */
[----:B------:R-:W4:Y:S04]  /*31860*/  LDL R105, [R1+0xc8] ;  /* 0x0000c80001697983 */ /* 0x000f280000100800 */
[----:B------:R-:W3:Y:S04]  /*31870*/  LDL R104, [R1+0x1cc] ;  /* 0x0001cc0001687983 */ /* 0x000ee80000100800 */
[----:B------:R-:W3:Y:S01]  /*31880*/  LDL R168, [R1+0x1c4] ;  /* 0x0001c40001a87983 */ /* 0x000ee20000100800 */
[----:B------:R-:W-:Y:S01]  /*31890*/  IADD3.X R161, R166, UR21, RZ, P1, !PT ;  /* 0x00000015a6a17c10 */ /* 0x000fe20008ffe4ff */
[----:B------:R-:W-:-:S02]  /*318a0*/  FADD.FTZ R166, -R162, R103 ;  /* 0x00000067a2a67221 */ /* 0x000fc40000010100 */
[----:B------:R-:W3:Y:S01]  /*318b0*/  LDL R103, [R1+0xb4] ;  /* 0x0000b40001677983 */ /* 0x000ee20000100800 */
[----:B--2---:R-:W-:Y:S01]  /*318c0*/  FFMA.FTZ R107, R107, R167, R185 ;  /* 0x000000a76b6b7223 */ /* 0x004fe200000100b9 */
[----:B----4-:R-:W-:Y:S01]  /*318d0*/  FFMA.FTZ R105, R105, R163, R187 ;  /* 0x000000a369697223 */ /* 0x010fe200000100bb */
[----:B---3--:R-:W-:Y:S01]  /*318e0*/  FFMA.FTZ R104, R169, R159, R104 ;  /* 0x0000009fa9687223 */ /* 0x008fe20000010068 */
[----:B------:R-:W-:Y:S01]  /*318f0*/  FFMA.FTZ R106, R106, R165, R168 ;  /* 0x000000a56a6a7223 */ /* 0x000fe200000100a8 */
[C---:B------:R-:W-:Y:S01]  /*31900*/  FADD.FTZ R165, -R162.reuse, R102 ;  /* 0x00000066a2a57221 */ /* 0x040fe20000010100 */
[C---:B------:R-:W-:Y:S01]  /*31910*/  FADD.FTZ R159, -R162.reuse, R100 ;  /* 0x00000064a29f7221 */ /* 0x040fe20000010100 */
[----:B------:R-:W2:Y:S01]  /*31920*/  LDL R102, [R1+0xf8] ;  /* 0x0000f80001667983 */ /* 0x000ea20000100800 */
[----:B------:R-:W-:-:S03]  /*31930*/  FADD.FTZ R163, -R162, R101 ;  /* 0x00000065a2a37221 */ /* 0x000fc60000010100 */
[----:B------:R1:W-:Y:S04]  /*31940*/  STG.E.128 desc[UR4][R160.64], R104 ;  /* 0x00000068a0007986 */ /* 0x0003e8000c101d04 */
[----:B------:R-:W2:Y:S04]  /*31950*/  LDL R100, [R1+0x1b8] ;  /* 0x0001b80001647983 */ /* 0x000ea80000100800 */
[----:B------:R-:W3:Y:S01]  /*31960*/  LDL R101, [R1+0xbc] ;  /* 0x0000bc0001657983 */ /* 0x000ee20000100800 */
[----:B------:R-:W-:-:S03]  /*31970*/  FMUL.FTZ R166, R164, R166 ;  /* 0x000000a6a4a67220 */ /* 0x000fc60000410000 */
[----:B------:R-:W4:Y:S04]  /*31980*/  LDL R168, [R1+0x1bc] ;  /* 0x0001bc0001a87983 */ /* 0x000f280000100800 */
[----:B------:R-:W4:Y:S01]  /*31990*/  LDL R167, [R1+0xf0] ;  /* 0x0000f00001a77983 */ /* 0x000f220000100800 */
[----:B-1----:R-:W1:Y:S03]  /*319a0*/  LDC.64 R106, c[0x0][0x2b8] ;  /* 0x0000ae00ff6a7b82 */ /* 0x002e660000000a00 */
[----:B------:R-:W4:Y:S04]  /*319b0*/  LDL R160, [R1+0x1c0] ;  /* 0x0001c00001a07983 */ /* 0x000f280000100800 */
[----:B------:R-:W4:Y:S01]  /*319c0*/  LDL R161, [R1+0xfc] ;  /* 0x0000fc0001a17983 */ /* 0x000f220000100800 */
[C---:B------:R-:W-:Y:S01]  /*319d0*/  FMUL.FTZ R165, R164.reuse, R165 ;  /* 0x000000a5a4a57220 */ /* 0x040fe20000410000 */
[C---:B------:R-:W-:Y:S01]  /*319e0*/  FMUL.FTZ R159, R164.reuse, R159 ;  /* 0x0000009fa49f7220 */ /* 0x040fe20000410000 */
[----:B------:R-:W-:Y:S01]  /*319f0*/  FMUL.FTZ R163, R164, R163 ;  /* 0x000000a3a4a37220 */ /* 0x000fe20000410000 */
[----:B------:R-:W-:Y:S01]  /*31a00*/  FFMA.FTZ R103, R103, R166, R182 ;  /* 0x000000a667677223 */ /* 0x000fe200000100b6 */
[----:B------:R-:W4:Y:S01]  /*31a10*/  LDL R169, [R1+0xb8] ;  /* 0x0000b80001a97983 */ /* 0x000f220000100800 */
[----:B------:R-:W0:Y:S01]  /*31a20*/  LDC.64 R104, c[0x0][0x2c0] ;  /* 0x0000b000ff687b82 */ /* 0x000e220000000a00 */
[----:B--2---:R-:W-:Y:S01]  /*31a30*/  FFMA.FTZ R102, R102, R165, R100 ;  /* 0x000000a566667223 */ /* 0x004fe20000010064 */
[----:B---3--:R-:W-:Y:S01]  /*31a40*/  FFMA.FTZ R101, R101, R163, R184 ;  /* 0x000000a365657223 */ /* 0x008fe200000100b8 */
[----:B----4-:R-:W-:Y:S01]  /*31a50*/  FFMA.FTZ R100, R161, R159, R160 ;  /* 0x0000009fa1647223 */ /* 0x010fe200000100a0 */
[----:B-1----:R-:W-:-:S05]  /*31a60*/  IMAD.WIDE.U32 R160, R158, 0x10, R106 ;  /* 0x000000109ea07825 */ /* 0x002fca00078e006a */
[----:B------:R1:W-:Y:S04]  /*31a70*/  STG.E.128 desc[UR4][R160.64], R100 ;  /* 0x00000064a0007986 */ /* 0x0003e8000c101d04 */
[----:B-1----:R-:W2:Y:S04]  /*31a80*/  LDL R103, [R1+0xb0] ;  /* 0x0000b00001677983 */ /* 0x002ea80000100800 */
[----:B------:R-:W3:Y:S04]  /*31a90*/  LDL R160, [R1+0x1b4] ;  /* 0x0001b40001a07983 */ /* 0x000ee80000100800 */
[----:B------:R-:W3:Y:S01]  /*31aa0*/  LDL R161, [R1+0xec] ;  /* 0x0000ec0001a17983 */ /* 0x000ee20000100800 */
[----:B------:R-:W-:Y:S01]  /*31ab0*/  FFMA.FTZ R100, R167, R159, R168 ;  /* 0x0000009fa7647223 */ /* 0x000fe200000100a8 */
[----:B------:R-:W-:Y:S01]  /*31ac0*/  FFMA.FTZ R101, R169, R163, R183 ;  /* 0x000000a3a9657223 */ /* 0x000fe200000100b7 */
[----:B0-----:R-:W-:Y:S01]  /*31ad0*/  IMAD.WIDE.U32 R158, R158, 0x10, R104 ;  /* 0x000000109e9e7825 */ /* 0x001fe200078e0068 */
[----:B------:R-:W4:Y:S04]  /*31ae0*/  LDL R169, [R1+0x1b0] ;  /* 0x0001b00001a97983 */ /* 0x000f280000100800 */
[----:B------:R-:W4:Y:S04]  /*31af0*/  LDL R168, [R1+0xe4] ;  /* 0x0000e40001a87983 */ /* 0x000f280000100800 */
[----:B------:R-:W4:Y:S04]  /*31b00*/  LDL R167, [R1+0xa0] ;  /* 0x0000a00001a77983 */ /* 0x000f280000100800 */
[----:B------:R-:W4:Y:S01]  /*31b10*/  LDL R163, [R1+0xa8] ;  /* 0x0000a80001a37983 */ /* 0x000f220000100800 */
[----:B--2---:R-:W-:-:S03]  /*31b20*/  FFMA.FTZ R103, R103, R166, R181 ;  /* 0x000000a667677223 */ /* 0x004fc600000100b5 */
[----:B------:R-:W2:Y:S01]  /*31b30*/  LDL R166, [R1+0x1a4] ;  /* 0x0001a40001a67983 */ /* 0x000ea20000100800 */
[----:B---3--:R-:W-:-:S03]  /*31b40*/  FFMA.FTZ R102, R161, R165, R160 ;  /* 0x000000a5a1667223 */ /* 0x008fc600000100a0 */
[----:B------:R-:W2:Y:S04]  /*31b50*/  LDL R165, [R1+0xd4] ;  /* 0x0000d40001a57983 */ /* 0x000ea80000100800 */
[----:B------:R0:W-:Y:S04]  /*31b60*/  STG.E.128 desc[UR4][R158.64], R100 ;  /* 0x000000649e007986 */ /* 0x0001e8000c101d04 */
[----:B------:R-:W3:Y:S04]  /*31b70*/  LDL R161, [R1+0x1ac] ;  /* 0x0001ac0001a17983 */ /* 0x000ee80000100800 */
[----:B------:R-:W3:Y:S01]  /*31b80*/  LDL R160, [R1+0xd8] ;  /* 0x0000d80001a07983 */ /* 0x000ee20000100800 */
[----:B0-----:R-:W-:-:S03]  /*31b90*/  FADD.FTZ R158, -R162, R98 ;  /* 0x00000062a29e7221 */ /* 0x001fc60000010100 */
[----:B------:R-:W2:Y:S01]  /*31ba0*/  LDL R100, [R1+0xe0] ;  /* 0x0000e00001647983 */ /* 0x000ea20000100800 */
[----:B------:R-:W-:-:S03]  /*31bb0*/  FADD.FTZ R159, -R162, R99 ;  /* 0x00000063a29f7221 */ /* 0x000fc60000010100 */
[----:B------:R-:W3:Y:S04]  /*31bc0*/  LDL R101, [R1+0xac] ;  /* 0x0000ac0001657983 */ /* 0x000ee80000100800 */
[----:B------:R-:W2:Y:S04]  /*31bd0*/  LDL R98, [R1+0x1a8] ;  /* 0x0001a80001627983 */ /* 0x000ea80000100800 */
[----:B------:R-:W2:Y:S01]  /*31be0*/  LDL R99, [R1+0xa4] ;  /* 0x0000a40001637983 */ /* 0x000ea20000100800 */
[C---:B------:R-:W-:Y:S01]  /*31bf0*/  FADD.FTZ R103, -R162.reuse, R97 ;  /* 0x00000061a2677221 */ /* 0x040fe20000010100 */
[----:B------:R-:W-:Y:S01]  /*31c00*/  FADD.FTZ R102, -R162, R96 ;  /* 0x00000060a2667221 */ /* 0x000fe20000010100 */
[C---:B------:R-:W-:Y:S01]  /*31c10*/  FMUL.FTZ R158, R164.reuse, R158 ;  /* 0x0000009ea49e7220 */ /* 0x040fe20000410000 */
[C---:B------:R-:W-:Y:S01]  /*31c20*/  FMUL.FTZ R159, R164.reuse, R159 ;  /* 0x0000009fa49f7220 */ /* 0x040fe20000410000 */
[C---:B------:R-:W-:Y:S01]  /*31c30*/  FMUL.FTZ R103, R164.reuse, R103 ;  /* 0x00000067a4677220 */ /* 0x040fe20000410000 */
[----:B------:R-:W-:-:S04]  /*31c40*/  FMUL.FTZ R102, R164, R102 ;  /* 0x00000066a4667220 */ /* 0x000fc80000410000 */
[----:B----4-:R-:W-:Y:S02]  /*31c50*/  FFMA.FTZ R96, R168, R102, R169 ;  /* 0x00000066a8607223 */ /* 0x010fe400000100a9 */
[----:B------:R-:W4:Y:S04]  /*31c60*/  LDL R169, [R1+0x198] ;  /* 0x0001980001a97983 */ /* 0x000f280000100800 */
[----:B------:R-:W4:Y:S01]  /*31c70*/  LDL R168, [R1+0x8c] ;  /* 0x00008c0001a87983 */ /* 0x000f220000100800 */
[----:B---3--:R-:W-:Y:S01]  /*31c80*/  FFMA.FTZ R97, R101, R103, R180 ;  /* 0x0000006765617223 */ /* 0x008fe200000100b4 */
[----:B--2---:R-:W-:Y:S01]  /*31c90*/  FFMA.FTZ R98, R100, R158, R98 ;  /* 0x0000009e64627223 */ /* 0x004fe20000010062 */
[----:B------:R-:W-:-:S04]  /*31ca0*/  IMAD.WIDE.U32 R100, R157, 0x10, R106 ;  /* 0x000000109d647825 */ /* 0x000fc800078e006a */
[----:B------:R-:W-:-:S05]  /*31cb0*/  FFMA.FTZ R99, R99, R159, R178 ;  /* 0x0000009f63637223 */ /* 0x000fca00000100b2 */
[----:B------:R0:W-:Y:S02]  /*31cc0*/  STG.E.128 desc[UR4][R100.64], R96 ;  /* 0x0000006064007986 */ /* 0x0001e4000c101d04 */
[----:B0-----:R-:W-:Y:S01]  /*31cd0*/  FFMA.FTZ R99, R167, R159, R177 ;  /* 0x0000009fa7637223 */ /* 0x001fe200000100b1 */
[----:B------:R-:W-:Y:S01]  /*31ce0*/  FFMA.FTZ R98, R165, R158, R166 ;  /* 0x0000009ea5627223 */ /* 0x000fe200000100a6 */
[----:B------:R-:W-:Y:S01]  /*31cf0*/  FFMA.FTZ R96, R160, R102, R161 ;  /* 0x00000066a0607223 */ /* 0x000fe200000100a1 */
[----:B------:R-:W2:Y:S04]  /*31d00*/  LDL R167, [R1+0x94] ;  /* 0x0000940001a77983 */ /* 0x000ea80000100800 */
[----:B------:R-:W3:Y:S04]  /*31d10*/  LDL R102, [R1+0x84] ;  /* 0x0000840001667983 */ /* 0x000ee80000100800 */
[----:B------:R-:W3:Y:S04]  /*31d20*/  LDL R166, [R1+0x1a0] ;  /* 0x0001a00001a67983 */ /* 0x000ee80000100800 */
[----:B------:R-:W3:Y:S01]  /*31d30*/  LDL R165, [R1+0x9c] ;  /* 0x00009c0001a57983 */ /* 0x000ee20000100800 */
[----:B------:R-:W-:-:S03]  /*31d40*/  FFMA.FTZ R97, R163, R103, R179 ;  /* 0x00000067a3617223 */ /* 0x000fc600000100b3 */
[----:B------:R-:W3:Y:S04]  /*31d50*/  LDL R163, [R1+0x80] ;  /* 0x0000800001a37983 */ /* 0x000ee80000100800 */
[----:B------:R-:W3:Y:S04]  /*31d60*/  LDL R161, [R1+0x194] ;  /* 0x0001940001a17983 */ /* 0x000ee80000100800 */
[----:B------:R-:W3:Y:S04]  /*31d70*/  LDL R160, [R1+0x88] ;  /* 0x0000880001a07983 */ /* 0x000ee80000100800 */
[----:B------:R-:W3:Y:S04]  /*31d80*/  LDL R159, [R1+0x90] ;  /* 0x00009000019f7983 */ /* 0x000ee80000100800 */
[----:B------:R-:W3:Y:S04]  /*31d90*/  LDL R158, [R1+0x19c] ;  /* 0x00019c00019e7983 */ /* 0x000ee80000100800 */
[----:B------:R-:W3:Y:S01]  /*31da0*/  LDL R103, [R1+0x98] ;  /* 0x0000980001677983 */ /* 0x000ee20000100800 */
[----:B------:R-:W-:-:S03]  /*31db0*/  IMAD.WIDE.U32 R100, R157, 0x10, R104 ;  /* 0x000000109d647825 */ /* 0x000fc600078e0068 */
[----:B------:R-:W3:Y:S04]  /*31dc0*/  LDL R157, [R1+0x78] ;  /* 0x00007800019d7983 */ /* 0x000ee80000100800 */
[----:B------:R0:W-:Y:S02]  /*31dd0*/  STG.E.128 desc[UR4][R100.64], R96 ;  /* 0x0000006064007986 */ /* 0x0001e4000c101d04 */
        /* <DEDUP_REMOVED lines=9> */
[----:B----4-:R-:W-:Y:S01]  /*31e70*/  FFMA.FTZ R94, R168, R100, R169 ;  /* 0x00000064a85e7223 */ /* 0x010fe200000100a9 */
        /* <DEDUP_REMOVED lines=16> */
[----:B------:R-:W4:Y:S01]  /*31f80*/  LDL R168, [R1+0x168] ;  /* 0x0001680001a87983 */ /* 0x000f220000100800 */
[----:B--2---:R-:W-:-:S03]  /*31f90*/  FFMA.FTZ R93, R167, R99, R176 ;  /* 0x00000063a75d7223 */ /* 0x004fc600000100b0 */
[----:B------:R-:W2:Y:S01]  /*31fa0*/  LDL R167, [R1+0x2c] ;  /* 0x00002c0001a77983 */ /* 0x000ea20000100800 */
[----:B---3--:R-:W-:-:S03]  /*31fb0*/  FFMA.FTZ R95, R102, R101, R174 ;  /* 0x00000065665f7223 */ /* 0x008fc600000100ae */
[----:B------:R-:W3:Y:S01]  /*31fc0*/  LDL R102, [R1+0x6c] ;  /* 0x00006c0001667983 */ /* 0x000ee20000100800 */
[----:B------:R-:W-:-:S03]  /*31fd0*/  FFMA.FTZ R92, R165, R98, R166 ;  /* 0x00000062a55c7223 */ /* 0x000fc600000100a6 */
[----:B------:R-:W4:Y:S04]  /*31fe0*/  LDL R165, [R1+0x64] ;  /* 0x0000640001a57983 */ /* 0x000f280000100800 */
[----:B------:R0:W-:Y:S04]  /*31ff0*/  STG.E.128 desc[UR4][R96.64], R92 ;  /* 0x0000005c60007986 */ /* 0x0001e8000c101d04 */
[----:B------:R-:W2:Y:S01]  /*32000*/  LDL R166, [R1+0x164] ;  /* 0x0001640001a67983 */ /* 0x000ea20000100800 */
[----:B0-----:R-:W-:Y:S01]  /*32010*/  FFMA.FTZ R95, R163, R101, R173 ;  /* 0x00000065a35f7223 */ /* 0x001fe200000100ad */
[----:B------:R-:W-:Y:S01]  /*32020*/  FFMA.FTZ R94, R160, R100, R161 ;  /* 0x00000064a05e7223 */ /* 0x000fe200000100a1 */
[----:B------:R-:W-:Y:S01]  /*32030*/  FFMA.FTZ R93, R159, R99, R175 ;  /* 0x000000639f5d7223 */ /* 0x000fe200000100af */
[----:B------:R-:W-:Y:S01]  /*32040*/  FFMA.FTZ R92, R103, R98, R158 ;  /* 0x00000062675c7223 */ /* 0x000fe2000001009e */
[----:B------:R-:W3:Y:S04]  /*32050*/  LDL R101, [R1+0x74] ;  /* 0x0000740001657983 */ /* 0x000ee80000100800 */
        /* <DEDUP_REMOVED lines=8> */
[----:B------:R-:W-:-:S03]  /*320e0*/  IMAD.WIDE.U32 R96, R155, 0x10, R104 ;  /* 0x000000109b607825 */ /* 0x000fc600078e0068 */
[----:B------:R-:W2:Y:S04]  /*320f0*/  LDL R98, [R1+0x5c] ;  /* 0x00005c0001627983 */ /* 0x000ea80000100800 */
        /* <DEDUP_REMOVED lines=11> */
[----:B------:R-:W-:Y:S01]  /*321b0*/  FADD.FTZ R155, -R162, R51 ;  /* 0x00000033a29b7221 */ /* 0x000fe20000010100 */
[----:B------:R-:W4:Y:S01]  /*321c0*/  LDL R165, [R1+0x28] ;  /* 0x0000280001a57983 */ /* 0x000f220000100800 */
[----:B---3--:R-:W-:-:S03]  /*321d0*/  FFMA.FTZ R89, R101, R95, R172 ;  /* 0x0000005f65597223 */ /* 0x008fc600000100ac */
[----:B------:R-:W3:Y:S01]  /*321e0*/  LDL R101, [R1+0x4c] ;  /* 0x00004c0001657983 */ /* 0x000ee20000100800 */
[----:B--2---:R-:W-:-:S03]  /*321f0*/  FFMA.FTZ R90, R102, R96, R103 ;  /* 0x00000060665a7223 */ /* 0x004fc60000010067 */
[----:B------:R-:W2:Y:S04]  /*32200*/  LDL R103, [R1+0x44] ;  /* 0x0000440001677983 */ /* 0x000ea80000100800 */
[----:B------:R-:W3:Y:S01]  /*32210*/  LDL R102, [R1+0x178] ;  /* 0x0001780001667983 */ /* 0x000ee20000100800 */
[----:B------:R-:W-:-:S03]  /*32220*/  FFMA.FTZ R88, R99, R94, R100 ;  /* 0x0000005e63587223 */ /* 0x000fc60000010064 */
[----:B------:R-:W4:Y:S04]  /*32230*/  LDL R100, [R1+0x54] ;  /* 0x0000540001647983 */ /* 0x000f280000100800 */
[----:B------:R-:W4:Y:S04]  /*32240*/  LDL R99, [R1+0x180] ;  /* 0x0001800001637983 */ /* 0x000f280000100800 */
[----:B------:R0:W-:Y:S02]  /*32250*/  STG.E.128 desc[UR4][R92.64], R88 ;  /* 0x000000585c007986 */ /* 0x0001e4000c101d04 */
[----:B0-----:R-:W-:Y:S01]  /*32260*/  FFMA.FTZ R90, R160, R96, R161 ;  /* 0x00000060a05a7223 */ /* 0x001fe200000100a1 */
[----:B------:R-:W-:Y:S01]  /*32270*/  FFMA.FTZ R89, R159, R95, R171 ;  /* 0x0000005f9f597223 */ /* 0x000fe200000100ab */
[----:B------:R-:W-:Y:S01]  /*32280*/  FFMA.FTZ R88, R157, R94, R158 ;  /* 0x0000005e9d587223 */ /* 0x000fe2000001009e */
[----:B------:R-:W4:Y:S01]  /*32290*/  LDL R161, [R1+0x174] ;  /* 0x0001740001a17983 */ /* 0x000f220000100800 */
[----:B------:R-:W-:-:S03]  /*322a0*/  FFMA.FTZ R91, R163, R97, R144 ;  /* 0x00000061a35b7223 */ /* 0x000fc60000010090 */
[----:B------:R-:W4:Y:S04]  /*322b0*/  LDL R160, [R1+0x48] ;  /* 0x0000480001a07983 */ /* 0x000f280000100800 */
[----:B------:R-:W4:Y:S04]  /*322c0*/  LDL R159, [R1+0x50] ;  /* 0x00005000019f7983 */ /* 0x000f280000100800 */
[----:B------:R-:W4:Y:S04]  /*322d0*/  LDL R158, [R1+0x17c] ;  /* 0x00017c00019e7983 */ /* 0x000f280000100800 */
[----:B------:R-:W4:Y:S04]  /*322e0*/  LDL R157, [R1+0x58] ;  /* 0x00005800019d7983 */ /* 0x000f280000100800 */
[----:B------:R-:W4:Y:S01]  /*322f0*/  LDL R163, [R1+0x40] ;  /* 0x0000400001a37983 */ /* 0x000f220000100800 */
[----:B------:R-:W-:-:S05]  /*32300*/  IMAD.WIDE.U32 R92, R150, 0x10, R104 ;  /* 0x00000010965c7825 */ /* 0x000fca00078e0068 */
[----:B------:R0:W-:Y:S01]  /*32310*/  STG.E.128 desc[UR4][R92.64], R88 ;  /* 0x000000585c007986 */ /* 0x0001e2000c101d04 */
[C---:B------:R-:W-:Y:S01]  /*32320*/  FADD.FTZ R95, -R162.reuse, R60 ;  /* 0x0000003ca25f7221 */ /* 0x040fe20000010100 */
[C---:B------:R-:W-:Y:S01]  /*32330*/  FADD.FTZ R96, -R162.reuse, R61 ;  /* 0x0000003da2607221 */ /* 0x040fe20000010100 */
        /* <DEDUP_REMOVED lines=9> */
[C---:B------:R-:W-:Y:S01]  /*323d0*/  FADD.FTZ R97, -R162.reuse, R62 ;  /* 0x0000003ea2617221 */ /* 0x040fe20000010100 */
[C---:B------:R-:W-:Y:S01]  /*323e0*/  FADD.FTZ R94, -R162.reuse, R59 ;  /* 0x0000003ba25e7221 */ /* 0x040fe20000010100 */
[----:B------:R-:W-:Y:S01]  /*323f0*/  FADD.FTZ R150, -R162, R50 ;  /* 0x00000032a2967221 */ /* 0x000fe20000010100 */
[----:B--2---:R-:W-:Y:S01]  /*32400*/  FFMA.FTZ R87, R103, R93, R141 ;  /* 0x0000005d67577223 */ /* 0x004fe2000001008d */
[----:B---3--:R-:W-:Y:S01]  /*32410*/  FFMA.FTZ R86, R101, R92, R102 ;  /* 0x0000005c65567223 */ /* 0x008fe20000010066 */
[----:B----4-:R-:W-:Y:S01]  /*32420*/  FFMA.FTZ R85, R100, R91, R143 ;  /* 0x0000005b64557223 */ /* 0x010fe2000001008f */
[----:B------:R-:W-:Y:S01]  /*32430*/  FFMA.FTZ R84, R98, R90, R99 ;  /* 0x0000005a62547223 */ /* 0x000fe20000010063 */
[C---:B------:R-:W-:Y:S01]  /*32440*/  FADD.FTZ R103, -R162.reuse, R68 ;  /* 0x00000044a2677221 */ /* 0x040fe20000010100 */
[C---:B------:R-:W-:Y:S01]  /*32450*/  FADD.FTZ R99, -R162.reuse, R64 ;  /* 0x00000040a2637221 */ /* 0x040fe20000010100 */
[C---:B------:R-:W-:Y:S02]  /*32460*/  FADD.FTZ R100, -R162.reuse, R65 ;  /* 0x00000041a2647221 */ /* 0x040fe40000010100 */
[----:B------:R0:W-:Y:S01]  /*32470*/  STG.E.128 desc[UR4][R88.64], R84 ;  /* 0x0000005458007986 */ /* 0x0001e2000c101d04 */
        /* <DEDUP_REMOVED lines=10> */
[----:B------:R-:W-:Y:S01]  /*32520*/  FADD.FTZ R89, -R162, R54 ;  /* 0x00000036a2597221 */ /* 0x000fe20000010100 */
[----:B------:R-:W-:-:S04]  /*32530*/  IMAD.WIDE.U32 R52, R151, 0x10, R104 ;  /* 0x0000001097347825 */ /* 0x000fc800078e0068 */
[C---:B------:R-:W-:Y:S01]  /*32540*/  FADD.FTZ R84, -R162.reuse, R72 ;  /* 0x00000048a2547221 */ /* 0x040fe20000010100 */
[C---:B------:R-:W-:Y:S01]  /*32550*/  FADD.FTZ R85, -R162.reuse, R73 ;  /* 0x00000049a2557221 */ /* 0x040fe20000010100 */
[C---:B------:R-:W-:Y:S01]  /*32560*/  FADD.FTZ R54, -R162.reuse, R48 ;  /* 0x00000030a2367221 */ /* 0x040fe20000010100 */
[C---:B------:R-:W-:Y:S01]  /*32570*/  FADD.FTZ R86, -R162.reuse, R49 ;  /* 0x00000031a2567221 */ /* 0x040fe20000010100 */
[----:B------:R-:W-:Y:S01]  /*32580*/  FADD.FTZ R151, -R162, R116 ;  /* 0x00000074a2977221 */ /* 0x000fe20000010100 */
[----:B------:R-:W-:Y:S01]  /*32590*/  FFMA.FTZ R50, R160, R92, R161 ;  /* 0x0000005ca0327223 */ /* 0x000fe200000100a1 */
[----:B------:R-:W-:Y:S01]  /*325a0*/  FFMA.FTZ R49, R159, R91, R142 ;  /* 0x0000005b9f317223 */ /* 0x000fe2000001008e */
[----:B------:R-:W2:Y:S04]  /*325b0*/  LDL R162, [R1+0x24] ;  /* 0x0000240001a27983 */ /* 0x000ea80000100800 */
[----:B------:R-:W3:Y:S01]  /*325c0*/  LDL R160, [R1+0x170] ;  /* 0x0001700001a07983 */ /* 0x000ee20000100800 */
[----:B------:R-:W-:-:S03]  /*325d0*/  FFMA.FTZ R48, R157, R90, R158 ;  /* 0x0000005a9d307223 */ /* 0x000fc6000001009e */
[----:B------:R-:W3:Y:S01]  /*325e0*/  LDL R159, [R1+0x3c] ;  /* 0x00003c00019f7983 */ /* 0x000ee20000100800 */
[----:B------:R-:W-:-:S03]  /*325f0*/  FFMA.FTZ R51, R163, R93, R140 ;  /* 0x0000005da3337223 */ /* 0x000fc6000001008c */
[----:B------:R-:W4:Y:S04]  /*32600*/  LDL R161, [R1+0x30] ;  /* 0x0000300001a17983 */ /* 0x000f280000100800 */
[----:B------:R-:W4:Y:S04]  /*32610*/  LDL R158, [R1+0x16c] ;  /* 0x00016c00019e7983 */ /* 0x000f280000100800 */
[----:B------:R-:W4:Y:S04]  /*32620*/  LDL R157, [R1+0x38] ;  /* 0x00003800019d7983 */ /* 0x000f280000100800 */
[----:B------:R-:W4:Y:S01]  /*32630*/  LDL R163, [R1+0x34] ;  /* 0x0000340001a37983 */ /* 0x000f220000100800 */
[----:B------:R-:W-:-:S03]  /*32640*/  FMUL.FTZ R81, R164, R81 ;  /* 0x00000051a4517220 */ /* 0x000fc60000410000 */
[----:B------:R0:W-:Y:S01]  /*32650*/  STG.E.128 desc[UR4][R52.64], R48 ;  /* 0x0000003034007986 */ /* 0x0001e2000c101d04 */
[C---:B------:R-:W-:Y:S01]  /*32660*/  FMUL.FTZ R82, R164.reuse, R82 ;  /* 0x00000052a4527220 */ /* 0x040fe20000410000 */
[C---:B------:R-:W-:Y:S01]  /*32670*/  FMUL.FTZ R90, R164.reuse, R55 ;  /* 0x00000037a45a7220 */ /* 0x040fe20000410000 */
[C---:B------:R-:W-:Y:S01]  /*32680*/  FMUL.FTZ R60, R164.reuse, R84 ;  /* 0x00000054a43c7220 */ /* 0x040fe20000410000 */
[----:B------:R-:W-:Y:S01]  /*32690*/  FMUL.FTZ R84, R164, R86 ;  /* 0x00000056a4547220 */ /* 0x000fe20000410000 */
[----:B------:R-:W-:-:S04]  /*326a0*/  IMAD.WIDE.U32 R56, R152, 0x10, R106 ;  /* 0x0000001098387825 */ /* 0x000fc800078e006a */
[C---:B------:R-:W-:Y:S01]  /*326b0*/  FMUL.FTZ R61, R164.reuse, R85 ;  /* 0x00000055a43d7220 */ /* 0x040fe20000410000 */
[C---:B------:R-:W-:Y:S01]  /*326c0*/  FMUL.FTZ R86, R164.reuse, R155 ;  /* 0x0000009ba4567220 */ /* 0x040fe20000410000 */
[----:B------:R-:W-:Y:S01]  /*326d0*/  FMUL.FTZ R85, R164, R150 ;  /* 0x00000096a4557220 */ /* 0x000fe20000410000 */
[----:B------:R-:W-:Y:S01]  /*326e0*/  IMAD.WIDE.U32 R58, R152, 0x10, R104 ;  /* 0x00000010983a7825 */ /* 0x000fe200078e0068 */
[----:B------:R-:W4:Y:S03]  /*326f0*/  LDL R155, [R1+0x160] ;  /* 0x00016000019b7983 */ /* 0x000f260000100800 */
[C---:B------:R-:W-:Y:S01]  /*32700*/  FMUL.FTZ R73, R164.reuse, R77 ;  /* 0x0000004da4497220 */ /* 0x040fe20000410000 */
[C---:B------:R-:W-:Y:S01]  /*32710*/  FMUL.FTZ R63, R164.reuse, R75 ;  /* 0x0000004ba43f7220 */ /* 0x040fe20000410000 */
[----:B------:R-:W4:Y:S01]  /*32720*/  LDL R152, [R1+0x1c] ;  /* 0x00001c0001987983 */ /* 0x000f220000100800 */
[C---:B0-----:R-:W-:Y:S01]  /*32730*/  FMUL.FTZ R48, R164.reuse, R83 ;  /* 0x00000053a4307220 */ /* 0x041fe20000410000 */
[C---:B------:R-:W-:Y:S01]  /*32740*/  FMUL.FTZ R52, R164.reuse, R80 ;  /* 0x00000050a4347220 */ /* 0x040fe20000410000 */
[C---:B------:R-:W-:Y:S01]  /*32750*/  FMUL.FTZ R83, R164.reuse, R54 ;  /* 0x00000036a4537220 */ /* 0x040fe20000410000 */
[----:B------:R-:W4:Y:S01]  /*32760*/  LDL R150, [R1+0x18] ;  /* 0x0000180001967983 */ /* 0x000f220000100800 */
[----:B------:R-:W-:Y:S01]  /*32770*/  FFMA.FTZ R55, R169, R48, R136 ;  /* 0x00000030a9377223 */ /* 0x000fe20000010088 */
[-C--:B------:R-:W-:Y:S01]  /*32780*/  FFMA.FTZ R54, R165, R82.reuse, R166 ;  /* 0x00000052a5367223 */ /* 0x080fe200000100a6 */
[----:B------:R-:W-:Y:S01]  /*32790*/  FMUL.FTZ R80, R164, R151 ;  /* 0x00000097a4507220 */ /* 0x000fe20000410000 */
[----:B------:R-:W4:Y:S01]  /*327a0*/  LDL R165, [R1+0x4] ;  /* 0x0000040001a57983 */ /* 0x000f220000100800 */
[----:B------:R-:W-:-:S03]  /*327b0*/  FFMA.FTZ R50, R167, R82, R168 ;  /* 0x00000052a7327223 */ /* 0x000fc600000100a8 */
[----:B------:R-:W4:Y:S01]  /*327c0*/  LDL R151, [R1+0x15c] ;  /* 0x00015c0001977983 */ /* 0x000f220000100800 */
[----:B------:R-:W-:-:S03]  /*327d0*/  FMUL.FTZ R116, R164, R69 ;  /* 0x00000045a4747220 */ /* 0x000fc60000410000 */
[----:B------:R-:W4:Y:S01]  /*327e0*/  LDL R77, [R1+0x148] ;  /* 0x00014800014d7983 */ /* 0x000f220000100800 */
[----:B------:R-:W-:-:S03]  /*327f0*/  FMUL.FTZ R93, R164, R68 ;  /* 0x00000044a45d7220 */ /* 0x000fc60000410000 */
[----:B------:R-:W4:Y:S01]  /*32800*/  LDL R75, [R1+0x150] ;  /* 0x00015000014b7983 */ /* 0x000f220000100800 */
[----:B------:R-:W-:Y:S01]  /*32810*/  FMUL.FTZ R82, R164, R65 ;  /* 0x00000041a4527220 */ /* 0x000fe20000410000 */
[----:B------:R-:W-:-:S04]  /*32820*/  IMAD.WIDE.U32 R68, R148, 0x10, R104 ;  /* 0x0000001094447825 */ /* 0x000fc800078e0068 */
        /* <DEDUP_REMOVED lines=21> */
[----:B------:R-:W4:Y:S01]  /*32980*/  LDL R76, [R1+0x144] ;  /* 0x00014400014c7983 */ /* 0x000f220000100800 */
[----:B--2---:R-:W-:-:S03]  /*32990*/  FFMA.FTZ R51, R162, R48, R137 ;  /* 0x00000030a2337223 */ /* 0x004fc60000010089 */
[----:B------:R-:W2:Y:S04]  /*329a0*/  LDL R74, [R1+0x14c] ;  /* 0x00014c00014a7983 */ /* 0x000ea80000100800 */
[----:B------:R-:W2:Y:S01]  /*329b0*/  LDL R162, [R1+0x158] ;  /* 0x0001580001a27983 */ /* 0x000ea20000100800 */
[----:B---3--:R-:W-:-:S03]  /*329c0*/  FFMA.FTZ R48, R159, R52, R160 ;  /* 0x000000349f307223 */ /* 0x008fc600000100a0 */
[----:B------:R-:W3:Y:S01]  /*329d0*/  LDL R160, [R1+0x154] ;  /* 0x0001540001a07983 */ /* 0x000ee20000100800 */
[----:B----4-:R-:W-:-:S03]  /*329e0*/  FFMA.FTZ R53, R161, R81, R138 ;  /* 0x00000051a1357223 */ /* 0x010fc6000001008a */
[----:B------:R-:W2:Y:S04]  /*329f0*/  LDL R161, [R1+0xc] ;  /* 0x00000c0001a17983 */ /* 0x000ea80000100800 */
[----:B------:R-:W3:Y:S01]  /*32a00*/  LDL R159, [R1+0x8] ;  /* 0x00000800019f7983 */ /* 0x000ee20000100800 */
[----:B------:R-:W-:-:S03]  /*32a10*/  FFMA.FTZ R52, R157, R52, R158 ;  /* 0x000000349d347223 */ /* 0x000fc6000001009e */
[----:B------:R-:W4:Y:S01]  /*32a20*/  LDL R158, [R1+0x14] ;  /* 0x00001400019e7983 */ /* 0x000f220000100800 */
[----:B------:R-:W-:-:S03]  /*32a30*/  FFMA.FTZ R49, R163, R81, R139 ;  /* 0x00000051a3317223 */ /* 0x000fc6000001008b */
[----:B------:R-:W4:Y:S04]  /*32a40*/  LDL R163, [R1] ;  /* 0x0000000001a37983 */ /* 0x000f280000100800 */
[----:B------:R-:W4:Y:S01]  /*32a50*/  LDL R157, [R1+0x10] ;  /* 0x00001000019d7983 */ /* 0x000f220000100800 */
[----:B------:R-:W-:Y:S01]  /*32a60*/  FMUL.FTZ R81, R164, R64 ;  /* 0x00000040a4517220 */ /* 0x000fe20000410000 */
[----:B------:R-:W-:Y:S02]  /*32a70*/  IMAD.WIDE.U32 R64, R148, 0x10, R106 ;  /* 0x0000001094407825 */ /* 0x000fe400078e006a */
[----:B------:R-:W4:Y:S02]  /*32a80*/  LDL R148, [R1+0x138] ;  /* 0x0001380001947983 */ /* 0x000f240000100800 */
[----:B------:R-:W-:-:S02]  /*32a90*/  FMUL.FTZ R164, R164, R119 ;  /* 0x00000077a4a47220 */ /* 0x000fc40000410000 */
[----:B------:R-:W4:Y:S01]  /*32aa0*/  LDL R119, [R1+0x134] ;  /* 0x0001340001777983 */ /* 0x000f220000100800 */
[----:B------:R-:W-:-:S03]  /*32ab0*/  IMAD.WIDE.U32 R66, R153, 0x10, R106 ;  /* 0x0000001099427825 */ /* 0x000fc600078e006a */
[----:B------:R0:W-:Y:S01]  /*32ac0*/  STG.E.128 desc[UR4][R56.64], R48 ;  /* 0x0000003038007986 */ /* 0x0001e2000c101d04 */
[----:B------:R-:W-:-:S03]  /*32ad0*/  IMAD.WIDE.U32 R70, R153, 0x10, R104 ;  /* 0x0000001099467825 */ /* 0x000fc600078e0068 */
[----:B------:R1:W-:Y:S04]  /*32ae0*/  STG.E.128 desc[UR4][R58.64], R52 ;  /* 0x000000343a007986 */ /* 0x0003e8000c101d04 */
[----:B------:R-:W4:Y:S01]  /*32af0*/  LDL R153, [R1+0x130] ;  /* 0x0001300001997983 */ /* 0x000f220000100800 */
[----:B0-----:R-:W-:Y:S01]  /*32b00*/  FFMA.FTZ R51, R165, R79, R133 ;  /* 0x0000004fa5337223 */ /* 0x001fe20000010085 */
[-C--:B------:R-:W-:Y:S01]  /*32b10*/  FFMA.FTZ R48, R152, R72.reuse, R155 ;  /* 0x0000004898307223 */ /* 0x080fe2000001009b */
[----:B------:R-:W-:Y:S01]  /*32b20*/  FFMA.FTZ R57, R250, R61, R131 ;  /* 0x0000003dfa397223 */ /* 0x000fe20000010083 */
[----:B------:R-:W4:Y:S01]  /*32b30*/  LDL R152, [R1+0x12c] ;  /* 0x00012c0001987983 */ /* 0x000f220000100800 */
[----:B-1----:R-:W-:Y:S01]  /*32b40*/  FFMA.FTZ R52, R150, R72, R151 ;  /* 0x0000004896347223 */ /* 0x002fe20000010097 */
[----:B------:R-:W-:Y:S01]  /*32b50*/  FFMA.FTZ R59, R246, R63, R19 ;  /* 0x0000003ff63b7223 */ /* 0x000fe20000010013 */
[----:B------:R-:W-:Y:S01]  /*32b60*/  FFMA.FTZ R58, R248, R62, R77 ;  /* 0x0000003ef83a7223 */ /* 0x000fe2000001004d */
[----:B------:R-:W-:Y:S01]  /*32b70*/  FFMA.FTZ R56, R252, R60, R75 ;  /* 0x0000003cfc387223 */ /* 0x000fe2000001004b */
[----:B------:R-:W4:Y:S04]  /*32b80*/  LDL R151, [R1+0x118] ;  /* 0x0001180001977983 */ /* 0x000f280000100800 */
[----:B------:R-:W4:Y:S01]  /*32b90*/  LDL R150, [R1+0x10c] ;  /* 0x00010c0001967983 */ /* 0x000f220000100800 */
[----:B------:R-:W-:Y:S01]  /*32ba0*/  FFMA.FTZ R62, R247, R62, R76 ;  /* 0x0000003ef73e7223 */ /* 0x000fe2000001004c */
[----:B------:R-:W-:-:S04]  /*32bb0*/  IMAD.WIDE.U32 R76, R145, 0x10, R104 ;  /* 0x00000010914c7825 */ /* 0x000fc800078e0068 */
[-C--:B--2---:R-:W-:Y:S02]  /*32bc0*/  FFMA.FTZ R50, R161, R78.reuse, R162 ;  /* 0x0000004ea1327223 */ /* 0x084fe400000100a2 */
        /* <DEDUP_REMOVED lines=8> */
[----:B------:R0:W-:Y:S01]  /*32c50*/  STG.E.128 desc[UR4][R64.64], R48 ;  /* 0x0000003040007986 */ /* 0x0001e2000c101d04 */
[----:B------:R-:W-:-:S03]  /*32c60*/  IMAD.WIDE.U32 R78, R146, 0x10, R104 ;  /* 0x00000010924e7825 */ /* 0x000fc600078e0068 */
[----:B------:R1:W-:Y:S04]  /*32c70*/  STG.E.128 desc[UR4][R68.64], R52 ;  /* 0x0000003444007986 */ /* 0x0003e8000c101d04 */
[----:B------:R1:W-:Y:S01]  /*32c80*/  STG.E.128 desc[UR4][R66.64], R56 ;  /* 0x0000003842007986 */ /* 0x0003e2000c101d04 */
[-C--:B0-----:R-:W-:Y:S01]  /*32c90*/  FFMA.FTZ R50, R240, R117.reuse, R148 ;  /* 0x00000075f0327223 */ /* 0x081fe20000010094 */
[----:B------:R-:W-:Y:S02]  /*32ca0*/  IMAD.WIDE.U32 R64, R145, 0x10, R106 ;  /* 0x0000001091407825 */ /* 0x000fe400078e006a */
[----:B------:R-:W4:Y:S02]  /*32cb0*/  LDL R148, [R1+0x120] ;  /* 0x0001200001947983 */ /* 0x000f240000100800 */
[-C--:B------:R-:W-:Y:S01]  /*32cc0*/  FFMA.FTZ R51, R238, R118.reuse, R24 ;  /* 0x00000076ee337223 */ /* 0x080fe20000010018 */
[----:B-1----:R-:W-:Y:S01]  /*32cd0*/  FFMA.FTZ R55, R237, R118, R25 ;  /* 0x00000076ed377223 */ /* 0x002fe20000010019 */
[----:B------:R-:W-:Y:S01]  /*32ce0*/  FFMA.FTZ R54, R239, R117, R119 ;  /* 0x00000075ef367223 */ /* 0x000fe20000010077 */
[----:B------:R-:W4:Y:S01]  /*32cf0*/  LDL R145, [R1+0xe8] ;  /* 0x0000e80001917983 */ /* 0x000f220000100800 */
[----:B------:R-:W-:-:S03]  /*32d00*/  IMAD.WIDE.U32 R66, R146, 0x10, R106 ;  /* 0x0000001092427825 */ /* 0x000fc600078e006a */
[----:B------:R-:W4:Y:S01]  /*32d10*/  LDL R146, [R1+0x11c] ;  /* 0x00011c0001927983 */ /* 0x000f220000100800 */
[-C--:B------:R-:W-:Y:S01]  /*32d20*/  FFMA.FTZ R49, R242, R116.reuse, R22 ;  /* 0x00000074f2317223 */ /* 0x080fe20000010016 */
[----:B------:R-:W-:Y:S02]  /*32d30*/  FFMA.FTZ R53, R241, R116, R23 ;  /* 0x00000074f1357223 */ /* 0x000fe40000010017 */
[----:B------:R-:W4:Y:S04]  /*32d40*/  LDL R118, [R1+0x100] ;  /* 0x0001000001767983 */ /* 0x000f280000100800 */
[----:B------:R-:W4:Y:S04]  /*32d50*/  LDL R119, [R1+0xdc] ;  /* 0x0000dc0001777983 */ /* 0x000f280000100800 */
[----:B------:R-:W4:Y:S04]  /*32d60*/  LDL R117, [R1+0xf4] ;  /* 0x0000f40001757983 */ /* 0x000f280000100800 */
[----:B------:R-:W4:Y:S01]  /*32d70*/  LDL R116, [R1+0xd0] ;  /* 0x0000d00001747983 */ /* 0x000f220000100800 */
[----:B------:R-:W-:Y:S01]  /*32d80*/  FFMA.FTZ R63, R245, R63, R21 ;  /* 0x0000003ff53f7223 */ /* 0x000fe20000010015 */
[----:B------:R-:W-:Y:S01]  /*32d90*/  FFMA.FTZ R61, R249, R61, R17 ;  /* 0x0000003df93d7223 */ /* 0x000fe20000010011 */
[----:B------:R-:W-:Y:S01]  /*32da0*/  FFMA.FTZ R60, R251, R60, R74 ;  /* 0x0000003cfb3c7223 */ /* 0x000fe2000001004a */
[----:B------:R-:W-:Y:S01]  /*32db0*/  FFMA.FTZ R59, R230, R102, R28 ;  /* 0x00000066e63b7223 */ /* 0x000fe2000001001c */
[----:B------:R-:W-:Y:S01]  /*32dc0*/  FFMA.FTZ R57, R234, R100, R26 ;  /* 0x00000064ea397223 */ /* 0x000fe2000001001a */
[----:B------:R-:W-:-:S02]  /*32dd0*/  FFMA.FTZ R56, R236, R99, R153 ;  /* 0x00000063ec387223 */ /* 0x000fc40000010099 */
[----:B------:R0:W-:Y:S01]  /*32de0*/  STG.E.128 desc[UR4][R70.64], R60 ;  /* 0x0000003c46007986 */ /* 0x0001e2000c101d04 */
[----:B------:R-:W-:-:S04]  /*32df0*/  IMAD.WIDE.U32 R68, R149, 0x10, R106 ;  /* 0x0000001095447825 */ /* 0x000fc800078e006a */
[----:B------:R-:W-:-:S04]  /*32e00*/  IMAD.WIDE.U32 R74, R149, 0x10, R104 ;  /* 0x00000010954a7825 */ /* 0x000fc800078e0068 */
[----:B------:R-:W-:-:S04]  /*32e10*/  IMAD.WIDE.U32 R72, R156, 0x10, R106 ;  /* 0x000000109c487825 */ /* 0x000fc800078e006a */
[----:B0-----:R-:W-:Y:S01]  /*32e20*/  FFMA.FTZ R63, R229, R102, R29 ;  /* 0x00000066e53f7223 */ /* 0x001fe2000001001d */
[----:B------:R-:W-:Y:S01]  /*32e30*/  FFMA.FTZ R61, R233, R100, R27 ;  /* 0x00000064e93d7223 */ /* 0x000fe2000001001b */
[----:B------:R-:W-:Y:S01]  /*32e40*/  FFMA.FTZ R60, R235, R99, R152 ;  /* 0x00000063eb3c7223 */ /* 0x000fe20000010098 */
[----:B------:R-:W-:-:S04]  /*32e50*/  IMAD.WIDE.U32 R70, R154, 0x10, R106 ;  /* 0x000000109a467825 */ /* 0x000fc800078e006a */
[----:B------:R-:W-:-:S04]  /*32e60*/  IMAD.WIDE.U32 R154, R154, 0x10, R104 ;  /* 0x000000109a9a7825 */ /* 0x000fc800078e0068 */
[----:B------:R-:W-:-:S04]  /*32e70*/  IMAD.WIDE.U32 R156, R156, 0x10, R104 ;  /* 0x000000109c9c7825 */ /* 0x000fc800078e0068 */
[----:B------:R-:W-:-:S04]  /*32e80*/  IMAD.WIDE.U32 R106, R147, 0x10, R106 ;  /* 0x00000010936a7825 */ /* 0x000fc800078e006a */
[----:B------:R-:W-:-:S04]  /*32e90*/  IMAD.WIDE.U32 R104, R147, 0x10, R104 ;  /* 0x0000001093687825 */ /* 0x000fc800078e0068 */
[-C--:B--2---:R-:W-:Y:S01]  /*32ea0*/  FFMA.FTZ R48, R244, R103.reuse, R161 ;  /* 0x00000067f4307223 */ /* 0x084fe200000100a1 */
[----:B---3--:R-:W-:-:S04]  /*32eb0*/  FFMA.FTZ R52, R243, R103, R160 ;  /* 0x00000067f3347223 */ /* 0x008fc800000100a0 */
[----:B------:R0:W-:Y:S01]  /*32ec0*/  STG.E.128 desc[UR4][R64.64], R48 ;  /* 0x0000003040007986 */ /* 0x0001e2000c101d04 */
[----:B----4-:R-:W-:-:S03]  /*32ed0*/  FFMA.FTZ R58, R232, R101, R159 ;  /* 0x00000065e83a7223 */ /* 0x010fc6000001009f */
[----:B------:R1:W-:Y:S01]  /*32ee0*/  STG.E.128 desc[UR4][R76.64], R52 ;  /* 0x000000344c007986 */ /* 0x0003e2000c101d04 */
[----:B------:R-:W-:-:S03]  /*32ef0*/  FFMA.FTZ R62, R231, R101, R158 ;  /* 0x00000065e73e7223 */ /* 0x000fc6000001009e */
[----:B------:R2:W-:Y:S04]  /*32f00*/  STG.E.128 desc[UR4][R66.64], R56 ;  /* 0x0000003842007986 */ /* 0x0005e8000c101d04 */
[----:B------:R3:W-:Y:S01]  /*32f10*/  STG.E.128 desc[UR4][R78.64], R60 ;  /* 0x0000003c4e007986 */ /* 0x0007e2000c101d04 */
[----:B0-----:R-:W-:Y:S01]  /*32f20*/  FFMA.FTZ R51, R222, R98, R32 ;  /* 0x00000062de337223 */ /* 0x001fe20000010020 */
[-C--:B------:R-:W-:Y:S01]  /*32f30*/  FFMA.FTZ R50, R224, R97.reuse, R151 ;  /* 0x00000061e0327223 */ /* 0x080fe20000010097 */
[----:B------:R-:W-:Y:S01]  /*32f40*/  FFMA.FTZ R49, R226, R96, R30 ;  /* 0x00000060e2317223 */ /* 0x000fe2000001001e */
[----:B-1----:R-:W-:Y:S01]  /*32f50*/  FFMA.FTZ R55, R221, R98, R33 ;  /* 0x00000062dd377223 */ /* 0x002fe20000010021 */
[----:B------:R-:W-:Y:S01]  /*32f60*/  FFMA.FTZ R54, R223, R97, R150 ;  /* 0x00000061df367223 */ /* 0x000fe20000010096 */
[----:B------:R-:W-:Y:S01]  /*32f70*/  FFMA.FTZ R53, R225, R96, R31 ;  /* 0x00000060e1357223 */ /* 0x000fe2000001001f */
[----:B--2---:R-:W-:Y:S01]  /*32f80*/  FFMA.FTZ R59, R214, R94, R36 ;  /* 0x0000005ed63b7223 */ /* 0x004fe20000010024 */
[----:B------:R-:W-:Y:S01]  /*32f90*/  FFMA.FTZ R57, R218, R92, R34 ;  /* 0x0000005cda397223 */ /* 0x000fe20000010022 */
[----:B------:R-:W-:Y:S01]  /*32fa0*/  FFMA.FTZ R48, R228, R95, R148 ;  /* 0x0000005fe4307223 */ /* 0x000fe20000010094 */
[----:B---3--:R-:W-:Y:S01]  /*32fb0*/  FFMA.FTZ R63, R213, R94, R37 ;  /* 0x0000005ed53f7223 */ /* 0x008fe20000010025 */
        /* <DEDUP_REMOVED lines=8> */
[----:B------:R-:W-:-:S03]  /*33040*/  FFMA.FTZ R62, R215, R93, R119 ;  /* 0x0000005dd73e7223 */ /* 0x000fc60000010077 */
[----:B------:R1:W-:Y:S01]  /*33050*/  STG.E.128 desc[UR4][R74.64], R52 ;  /* 0x000000344a007986 */ /* 0x0003e2000c101d04 */
[----:B------:R-:W-:-:S03]  /*33060*/  FFMA.FTZ R60, R219, R91, R117 ;  /* 0x0000005bdb3c7223 */ /* 0x000fc60000010075 */
[----:B------:R-:W-:Y:S01]  /*33070*/  STG.E.128 desc[UR4][R70.64], R56 ;  /* 0x0000003846007986 */ /* 0x000fe2000c101d04 */
[----:B------:R-:W-:-:S03]  /*33080*/  FFMA.FTZ R64, R212, R87, R116 ;  /* 0x00000057d4407223 */ /* 0x000fc60000010074 */
[----:B------:R-:W-:Y:S04]  /*33090*/  STG.E.128 desc[UR4][R154.64], R60 ;  /* 0x0000003c9a007986 */ /* 0x000fe8000c101d04 */
[----:B------:R2:W-:Y:S01]  /*330a0*/  STG.E.128 desc[UR4][R72.64], R64 ;  /* 0x0000004048007986 */ /* 0x0005e2000c101d04 */
[----:B0-----:R-:W-:Y:S01]  /*330b0*/  FFMA.FTZ R51, R205, R90, R41 ;  /* 0x0000005acd337223 */ /* 0x001fe20000010029 */
[----:B------:R-:W-:Y:S01]  /*330c0*/  FFMA.FTZ R50, R207, R89, R5 ;  /* 0x00000059cf327223 */ /* 0x000fe20000010005 */
[----:B------:R-:W-:Y:S01]  /*330d0*/  FFMA.FTZ R49, R209, R88, R39 ;  /* 0x00000058d1317223 */ /* 0x000fe20000010027 */
[----:B------:R-:W-:Y:S01]  /*330e0*/  FFMA.FTZ R48, R211, R87, R4 ;  /* 0x00000057d3307223 */ /* 0x000fe20000010004 */
[----:B-1----:R-:W-:Y:S01]  /*330f0*/  FFMA.FTZ R55, R198, R86, R44 ;  /* 0x00000056c6377223 */ /* 0x002fe2000001002c */
[----:B--2---:R-:W0:Y:S01]  /*33100*/  LDC.64 R64, c[0x0][0x210] ;  /* 0x00008400ff407b82 */ /* 0x004e220000000a00 */
[----:B------:R-:W-:Y:S01]  /*33110*/  SHF.L.U32 R62, R129, 0x4, RZ ;  /* 0x00000004813e7819 */ /* 0x000fe200000006ff */
[----:B------:R-:W-:Y:S01]  /*33120*/  FFMA.FTZ R54, R200, R85, R7 ;  /* 0x00000055c8367223 */ /* 0x000fe20000010007 */
[----:B------:R-:W-:Y:S01]  /*33130*/  FFMA.FTZ R53, R202, R84, R42 ;  /* 0x00000054ca357223 */ /* 0x000fe2000001002a */
[----:B------:R-:W-:Y:S01]  /*33140*/  FFMA.FTZ R52, R204, R83, R6 ;  /* 0x00000053cc347223 */ /* 0x000fe20000010006 */
[----:B------:R-:W-:-:S02]  /*33150*/  SHF.R.U32.HI R129, RZ, 0x1c, R129 ;  /* 0x0000001cff817819 */ /* 0x000fc40000011681 */
[C---:B------:R-:W-:Y:S01]  /*33160*/  IADD3 R60, P1, R62.reuse, UR18, RZ ;  /* 0x000000123e3c7c10 */ /* 0x040fe2000ff3e0ff */
[----:B------:R1:W-:Y:S01]  /*33170*/  STG.E.128 desc[UR4][R156.64], R48 ;  /* 0x000000309c007986 */ /* 0x0003e2000c101d04 */
[----:B------:R-:W-:Y:S01]  /*33180*/  IADD3 R62, P2, R62, UR20, RZ ;  /* 0x000000143e3e7c10 */ /* 0x000fe2000ff5e0ff */
[----:B------:R-:W-:Y:S01]  /*33190*/  FFMA.FTZ R59, R189, R164, R121 ;  /* 0x000000a4bd3b7223 */ /* 0x000fe20000010079 */
[C---:B------:R-:W-:Y:S01]  /*331a0*/  IADD3.X R61, R129.reuse, UR19, RZ, P1, !PT ;  /* 0x00000013813d7c10 */ /* 0x040fe20008ffe4ff */
[----:B------:R2:W-:Y:S01]  /*331b0*/  STG.E.128 desc[UR4][R106.64], R52 ;  /* 0x000000346a007986 */ /* 0x0005e2000c101d04 */
[----:B------:R-:W-:Y:S01]  /*331c0*/  IADD3.X R63, R129, UR21, RZ, P2, !PT ;  /* 0x00000015813f7c10 */ /* 0x000fe200097fe4ff */
        /* <DEDUP_REMOVED lines=11> */
[----:B------:R1:W-:Y:S01]  /*33280*/  STG.E.128 desc[UR4][R104.64], R48 ;  /* 0x0000003068007986 */ /* 0x0003e2000c101d04 */
[----:B0-----:R-:W-:-:S03]  /*33290*/  IMAD R128, R64, 0x4, R128 ;  /* 0x0000000440807824 */ /* 0x001fc600078e0280 */
[----:B------:R1:W-:Y:S04]  /*332a0*/  STG.E.128 desc[UR4][R60.64], R52 ;  /* 0x000000343c007986 */ /* 0x0003e8000c101d04 */
[----:B------:R1:W-:Y:S01]  /*332b0*/  STG.E.128 desc[UR4][R62.64], R56 ;  /* 0x000000383e007986 */ /* 0x0003e2000c101d04 */
[----:B------:R-:W-:-:S13]  /*332c0*/  ISETP.GE.AND P1, PT, R128, R65, PT ;  /* 0x000000418000720c */ /* 0x000fda0003f26270 */
[----:B------:R-:W-:Y:S05]  /*332d0*/  @!P1 BRA `(.L_x_45162) ;  /* 0xfffffd0000b89947 */ /* 0x000fea000383ffff */
[----:B------:R-:W-:Y:S05]  /*332e0*/  BSYNC B0 ;  /* 0x0000000000007941 */ /* 0x000fea0003800000 */
.L_x_44120:
[----:B------:R-:W-:Y:S05]  /*332f0*/  EXIT ;  /* 0x000000000000794d */ /* 0x000fea0003800000 */
.L_x_45161:
        /* <DEDUP_REMOVED lines=8> */
.L_x_45164:
[----:B------:R-:W-:Y:S05]  /*33380*/  BSYNC B1 ;  /* 0x0000000000017941 */ /* 0x000fea0003800000 */
.L_x_45163:
        /* <DEDUP_REMOVED lines=8> */
.L_x_45165:
[----:B------:R-:W-:Y:S02]  /*33410*/  IMAD.MOV.U32 R163, RZ, RZ, 0x4 ;  /* 0x00000004ffa37424 */ /* 0x000fe400078e00ff */
[----:B------:R-:W-:Y:S01]  /*33420*/  FADD.FTZ R160, R160, R161 ;  /* 0x000000a1a0a07221 */ /* 0x000fe20000010000 */
[----:B------:R-:W-:-:S04]  /*33430*/  MOV R161, 0xffffffff ;  /* 0xffffffff00a17802 */ /* 0x000fc80000000f00 */
[----:B------:R-:W-:-:S07]  /*33440*/  MOV R166, R160 ;  /* 0x000000a000a67202 */ /* 0x000fce0000000f00 */
[----:B------:R-:W-:Y:S05]  /*33450*/  WARPSYNC.COLLECTIVE R161, `(.L_x_45166) ;  /* 0x00000000a1087348 */ /* 0x000fea0003c00000 */
[----:B------:R0:W1:Y:S02]  /*33460*/  SHFL.BFLY P2, R161, R166, R163, R162 ;  /* 0x0c0000a3a6a17389 */ /* 0x00006400000400a2 */
[----:B01----:R-:W-:Y:S01]  /*33470*/  ENDCOLLECTIVE ;  /* 0x000000000000791b */ /* 0x003fe20003800000 */
.L_x_45166:
[----:B------:R-:W-:Y:S01]  /*33480*/  HFMA2.MMA R163, -RZ, RZ, 0, 4.76837158203125e-07 ;  /* 0x00000008ffa37435 */ /* 0x000fe200000001ff */
[----:B------:R-:W-:Y:S01]  /*33490*/  FADD.FTZ R160, R160, R161 ;  /* 0x000000a1a0a07221 */ /* 0x000fe20000010000 */
[----:B------:R-:W-:-:S03]  /*334a0*/  IMAD.MOV.U32 R161, RZ, RZ, -0x1 ;  /* 0xffffffffffa17424 */ /* 0x000fc600078e00ff */
[----:B------:R-:W-:-:S07]  /*334b0*/  IMAD.MOV.U32 R166, RZ, RZ, R160 ;  /* 0x000000ffffa67224 */ /* 0x000fce00078e00a0 */
[----:B------:R-:W-:Y:S05]  /*334c0*/  WARPSYNC.COLLECTIVE R161, `(.L_x_45167) ;  /* 0x00000000a1087348 */ /* 0x000fea0003c00000 */
[----:B------:R0:W1:Y:S02]  /*334d0*/  SHFL.BFLY P2, R161, R166, R163, R162 ;  /* 0x0c0000a3a6a17389 */ /* 0x00006400000400a2 */
[----:B01----:R-:W-:Y:S01]  /*334e0*/  ENDCOLLECTIVE ;  /* 0x000000000000791b */ /* 0x003fe20003800000 */
.L_x_45167:
[----:B------:R-:W-:Y:S02]  /*334f0*/  IMAD.MOV.U32 R163, RZ, RZ, 0x10 ;  /* 0x00000010ffa37424 */ /* 0x000fe400078e00ff */
[----:B------:R-:W-:Y:S01]  /*33500*/  FADD.FTZ R160, R160, R161 ;  /* 0x000000a1a0a07221 */ /* 0x000fe20000010000 */
[----:B------:R-:W-:-:S04]  /*33510*/  MOV R161, 0xffffffff ;  /* 0xffffffff00a17802 */ /* 0x000fc80000000f00 */
[----:B------:R-:W-:-:S07]  /*33520*/  MOV R166, R160 ;  /* 0x000000a000a67202 */ /* 0x000fce0000000f00 */
[----:B------:R-:W-:Y:S05]  /*33530*/  WARPSYNC.COLLECTIVE R161, `(.L_x_45168) ;  /* 0x00000000a1087348 */ /* 0x000fea0003c00000 */
[----:B------:R0:W1:Y:S02]  /*33540*/  SHFL.BFLY P2, R161, R166, R163, R162 ;  /* 0x0c0000a3a6a17389 */ /* 0x00006400000400a2 */
[----:B01----:R-:W-:Y:S01]  /*33550*/  ENDCOLLECTIVE ;  /* 0x000000000000791b */ /* 0x003fe20003800000 */
.L_x_45168:
        /* <DEDUP_REMOVED lines=138> */
.L_x_45169:
[----:B------:R-:W-:Y:S01]  /*33e00*/  HFMA2.MMA R163, -RZ, RZ, 0, 1.1920928955078125e-07 ;  /* 0x00000002ffa37435 */ /* 0x000fe200000001ff */
[----:B------:R-:W-:Y:S01]  /*33e10*/  FADD.FTZ R164, R164, R161 ;  /* 0x000000a1a4a47221 */ /* 0x000fe20000010000 */
[----:B------:R-:W-:-:S03]  /*33e20*/  IMAD.MOV.U32 R161, RZ, RZ, -0x1 ;  /* 0xffffffffffa17424 */ /* 0x000fc600078e00ff */
[----:B------:R-:W-:-:S07]  /*33e30*/  IMAD.MOV.U32 R166, RZ, RZ, R164 ;  /* 0x000000ffffa67224 */ /* 0x000fce00078e00a4 */
[----:B------:R-:W-:Y:S05]  /*33e40*/  WARPSYNC.COLLECTIVE R161, `(.L_x_45170) ;  /* 0x00000000a1087348 */ /* 0x000fea0003c00000 */
[----:B------:R0:W1:Y:S02]  /*33e50*/  SHFL.BFLY P2, R161, R166, R163, R162 ;  /* 0x0c0000a3a6a17389 */ /* 0x00006400000400a2 */
[----:B01----:R-:W-:Y:S01]  /*33e60*/  ENDCOLLECTIVE ;  /* 0x000000000000791b */ /* 0x003fe20003800000 */
.L_x_45170:
[----:B------:R-:W-:Y:S02]  /*33e70*/  IMAD.MOV.U32 R163, RZ, RZ, 0x4 ;  /* 0x00000004ffa37424 */ /* 0x000fe400078e00ff */
[----:B------:R-:W-:Y:S01]  /*33e80*/  FADD.FTZ R164, R164, R161 ;  /* 0x000000a1a4a47221 */ /* 0x000fe20000010000 */
[----:B------:R-:W-:-:S04]  /*33e90*/  MOV R161, 0xffffffff ;  /* 0xffffffff00a17802 */ /* 0x000fc80000000f00 */
[----:B------:R-:W-:-:S07]  /*33ea0*/  MOV R166, R164 ;  /* 0x000000a400a67202 */ /* 0x000fce0000000f00 */
[----:B------:R-:W-:Y:S05]  /*33eb0*/  WARPSYNC.COLLECTIVE R161, `(.L_x_45171) ;  /* 0x00000000a1087348 */ /* 0x000fea0003c00000 */
[----:B------:R0:W1:Y:S02]  /*33ec0*/  SHFL.BFLY P2, R161, R166, R163, R162 ;  /* 0x0c0000a3a6a17389 */ /* 0x00006400000400a2 */
[----:B01----:R-:W-:Y:S01]  /*33ed0*/  ENDCOLLECTIVE ;  /* 0x000000000000791b */ /* 0x003fe20003800000 */
.L_x_45171:
[----:B------:R-:W-:Y:S01]  /*33ee0*/  HFMA2.MMA R163, -RZ, RZ, 0, 4.76837158203125e-07 ;  /* 0x00000008ffa37435 */ /* 0x000fe200000001ff */
[----:B------:R-:W-:Y:S01]  /*33ef0*/  FADD.FTZ R164, R164, R161 ;  /* 0x000000a1a4a47221 */ /* 0x000fe20000010000 */
[----:B------:R-:W-:-:S03]  /*33f00*/  IMAD.MOV.U32 R161, RZ, RZ, -0x1 ;  /* 0xffffffffffa17424 */ /* 0x000fc600078e00ff */
[----:B------:R-:W-:-:S07]  /*33f10*/  IMAD.MOV.U32 R166, RZ, RZ, R164 ;  /* 0x000000ffffa67224 */ /* 0x000fce00078e00a4 */
[----:B------:R-:W-:Y:S05]  /*33f20*/  WARPSYNC.COLLECTIVE R161, `(.L_x_45172) ;  /* 0x00000000a1087348 */ /* 0x000fea0003c00000 */
[----:B------:R0:W1:Y:S02]  /*33f30*/  SHFL.BFLY P2, R161, R166, R163, R162 ;  /* 0x0c0000a3a6a17389 */ /* 0x00006400000400a2 */
[----:B01----:R-:W-:Y:S01]  /*33f40*/  ENDCOLLECTIVE ;  /* 0x000000000000791b */ /* 0x003fe20003800000 */
.L_x_45172:
[----:B------:R-:W-:Y:S02]  /*33f50*/  IMAD.MOV.U32 R163, RZ, RZ, 0x10 ;  /* 0x00000010ffa37424 */ /* 0x000fe400078e00ff */
[----:B------:R-:W-:Y:S01]  /*33f60*/  FADD.FTZ R164, R164, R161 ;  /* 0x000000a1a4a47221 */ /* 0x000fe20000010000 */
[----:B------:R-:W-:-:S04]  /*33f70*/  MOV R161, 0xffffffff ;  /* 0xffffffff00a17802 */ /* 0x000fc80000000f00 */
[----:B------:R-:W-:-:S07]  /*33f80*/  MOV R166, R164 ;  /* 0x000000a400a67202 */ /* 0x000fce0000000f00 */
[----:B------:R-:W-:Y:S05]  /*33f90*/  WARPSYNC.COLLECTIVE R161, `(.L_x_45173) ;  /* 0x00000000a1087348 */ /* 0x000fea0003c00000 */
[----:B------:R0:W1:Y:S02]  /*33fa0*/  SHFL.BFLY P2, R161, R166, R163, R162 ;  /* 0x0c0000a3a6a17389 */ /* 0x00006400000400a2 */
[----:B01----:R-:W-:Y:S01]  /*33fb0*/  ENDCOLLECTIVE ;  /* 0x000000000000791b */ /* 0x003fe20003800000 */
.L_x_45173:
[----:B------:R-:W-:Y:S05]  /*33fc0*/  BRA `(.L_x_45174) ;  /* 0xffffffd400707947 */ /* 0x000fea000383ffff */
.L_x_45175:
        /* <DEDUP_REMOVED lines=11> */
.L_x_53143:


//--------------------- .text._ZN10layer_norm31ln_parallel_residual_fwd_kernelINS_13Kernel_traitsI6__halfffffjLj2048ELj1ELj4ELj1ELj16ENS_18Kernel_traits_baseILj2048ES2_ffffjLj128EEEEELb1ELb1ELb0EEEvNS_9FwdParamsE --------------------------
	.section	.text._ZN10layer_norm31ln_parallel_residual_fwd_kernelINS_13Kernel_traitsI6__halfffffjLj2048ELj1ELj4ELj1ELj16ENS_18Kernel_traits_baseILj2048ES2_ffffjLj128EEEEELb1ELb1ELb0EEEvNS_9FwdParamsE,"ax",@progbits
	.align	128
        .global         _ZN10layer_norm31ln_parallel_residual_fwd_kernelINS_13Kernel_traitsI6__halfffffjLj2048ELj1ELj4ELj1ELj16ENS_18Kernel_traits_baseILj2048ES2_ffffjLj128EEEEELb1ELb1ELb0EEEvNS_9FwdParamsE
        .type           _ZN10layer_norm31ln_parallel_residual_fwd_kernelINS_13Kernel_traitsI6__halfffffjLj2048ELj1ELj4ELj1ELj16ENS_18Kernel_traits_baseILj2048ES2_ffffjLj128EEEEELb1ELb1ELb0EEEvNS_9FwdParamsE,@function
        .size           _ZN10layer_norm31ln_parallel_residual_fwd_kernelINS_13Kernel_traitsI6__halfffffjLj2048ELj1ELj4ELj1ELj16ENS_18Kernel_traits_baseILj2048ES2_ffffjLj128EEEEELb1ELb1ELb0EEEvNS_9FwdParamsE,(.L_x_53144 - _ZN10layer_norm31ln_parallel_residual_fwd_kernelINS_13Kernel_traitsI6__halfffffjLj2048ELj1ELj4ELj1ELj16ENS_18Kernel_traits_baseILj2048ES2_ffffjLj128EEEEELb1ELb1ELb0EEEvNS_9FwdParamsE)
        .other          _ZN10layer_norm31ln_parallel_residual_fwd_kernelINS_13Kernel_traitsI6__halfffffjLj2048ELj1ELj4ELj1ELj16ENS_18Kernel_traits_baseILj2048ES2_ffffjLj128EEEEELb1ELb1ELb0EEEvNS_9FwdParamsE,@"STO_CUDA_ENTRY STV_DEFAULT"
_ZN10layer_norm31ln_parallel_residual_fwd_kernelINS_13Kernel_traitsI6__halfffffjLj2048ELj1ELj4ELj1ELj16ENS_18Kernel_traits_baseILj2048ES2_ffffjLj128EEEEELb1ELb1ELb0EEEvNS_9FwdParamsE:
.text._ZN10layer_norm31ln_parallel_residual_fwd_kernelINS_13Kernel_traitsI6__halfffffjLj2048ELj1ELj4ELj1ELj16ENS_18Kernel_traits_baseILj2048ES2_ffffjLj128EEEEELb1ELb1ELb0EEEvNS_9FwdParamsE:
        /* <DEDUP_REMOVED lines=22> */
[----:B------:R-:W-:Y:S02]  /*0160*/  MOV R53, R220 ;  /* 0x000000dc00357202 */ /* 0x000fe40000000f00 */
        /* <DEDUP_REMOVED lines=79> */
.L_x_45177:
[----:B------:R-:W-:Y:S05]  /*0660*/  BSYNC B0 ;  /* 0x0000000000007941 */ /* 0x000fea0003800000 */
.L_x_45176:
        /* <DEDUP_REMOVED lines=11> */
[----:B------:R-:W-:Y:S01]  /*0720*/  VIADD R53, R53, 0x20 ;  /* 0x0000002035357836 */ /* 0x000fe20000000000 */
[----:B0-----:R-:W-:-:S07]  /*0730*/  @!P0 CS2R R194, SRZ ;  /* 0x0000000000c28805 */ /* 0x001fce000001ff00 */
.L_x_45179:
[----:B------:R-:W-:Y:S05]  /*0740*/  BSYNC B0 ;  /* 0x0000000000007941 */ /* 0x000fea0003800000 */
.L_x_45178:
        /* <DEDUP_REMOVED lines=13> */
.L_x_45181:
[----:B------:R-:W-:Y:S05]  /*0820*/  BSYNC B0 ;  /* 0x0000000000007941 */ /* 0x000fea0003800000 */
.L_x_45180:
        /* <DEDUP_REMOVED lines=13> */
.L_x_45183:
[----:B------:R-:W-:Y:S05]  /*0900*/  BSYNC B0 ;  /* 0x0000000000007941 */ /* 0x000fea0003800000 */
.L_x_45182:
        /* <DEDUP_REMOVED lines=13> */
.L_x_45185:
[----:B------:R-:W-:Y:S05]  /*09e0*/  BSYNC B0 ;  /* 0x0000000000007941 */ /* 0x000fea0003800000 */
.L_x_45184:
        /* <DEDUP_REMOVED lines=20> */
[----:B------:R-:W-:Y:S01]  /*0b30*/  VIADD R53, R53, 0x20 ;  /* 0x0000002035357836 */ /* 0x000fe20000000000 */
[----:B0-----:R-:W-:-:S07]  /*0b40*/  @!P0 CS2R R162, SRZ ;  /* 0x0000000000a28805 */ /* 0x001fce000001ff00 */
.L_x_45187:
[----:B------:R-:W-:Y:S05]  /*0b50*/  BSYNC B0 ;  /* 0x0000000000007941 */ /* 0x000fea0003800000 */
.L_x_45186:
        /* <DEDUP_REMOVED lines=21> */
.L_x_45189:
[----:B------:R-:W-:Y:S05]  /*0cb0*/  BSYNC B0 ;  /* 0x0000000000007941 */ /* 0x000fea0003800000 */
.L_x_45188:
        /* <DEDUP_REMOVED lines=16> */
.L_x_45191:
[----:B------:R-:W-:Y:S05]  /*0dc0*/  BSYNC B0 ;  /* 0x0000000000007941 */ /* 0x000fea0003800000 */
.L_x_45190:
        /* <DEDUP_REMOVED lines=17> */
.L_x_45193:
[----:B------:R-:W-:Y:S05]  /*0ee0*/  BSYNC B0 ;  /* 0x0000000000007941 */ /* 0x000fea0003800000 */
.L_x_45192:
        /* <DEDUP_REMOVED lines=16> */
.L_x_45195:
[----:B------:R-:W-:Y:S05]  /*0ff0*/  BSYNC B0 ;  /* 0x0000000000007941 */ /* 0x000fea0003800000 */
.L_x_45194:
        /* <DEDUP_REMOVED lines=16> */
.L_x_45197:
[----:B------:R-:W-:Y:S05]  /*1100*/  BSYNC B0 ;  /* 0x0000000000007941 */ /* 0x000fea0003800000 */
.L_x_45196:
        /* <DEDUP_REMOVED lines=16> */
.L_x_45199:
[----:B------:R-:W-:Y:S05]  /*1210*/  BSYNC B0 ;  /* 0x0000000000007941 */ /* 0x000fea0003800000 */
.L_x_45198:
        /* <DEDUP_REMOVED lines=16> */
.L_x_45201:
[----:B------:R-:W-:Y:S05]  /*1320*/  BSYNC B0 ;  /* 0x0000000000007941 */ /* 0x000fea0003800000 */
.L_x_45200:
        /* <DEDUP_REMOVED lines=16> */
.L_x_45203:
[----:B------:R-:W-:Y:S05]  /*1430*/  BSYNC B0 ;  /* 0x0000000000007941 */ /* 0x000fea0003800000 */
.L_x_45202:
        /* <DEDUP_REMOVED lines=16> */
.L_x_45205:
[----:B------:R-:W-:Y:S05]  /*1540*/  BSYNC B0 ;  /* 0x0000000000007941 */ /* 0x000fea0003800000 */
.L_x_45204:
        /* <DEDUP_REMOVED lines=15> */
.L_x_45207:
[----:B------:R-:W-:Y:S05]  /*1640*/  BSYNC B0 ;  /* 0x0000000000007941 */ /* 0x000fea0003800000 */
.L_x_45206:
[----:B------:R-:W-:Y:S01]  /*1650*/  ULDC UR25, c[0x0][0x214] ;  /* 0x0000850000197ab9 */ /* 0x000fe20000000800 */
[----:B------:R-:W-:Y:S02]  /*1660*/  LOP3.LUT R216, R55, UR23, R6, 0x96, !PT ;  /* 0x0000001737d87c12 */ /* 0x000fe4000f8e9606 */
[----:B------:R-:W-:-:S13]  /*1670*/  ISETP.GE.AND P0, PT, R219, UR25, PT ;  /* 0x00000019db007c0c */ /* 0x000fda000bf06270 */
[----:B------:R-:W-:Y:S05]  /*1680*/  @P0 EXIT ;  /* 0x000000000000094d */ /* 0x000fea0003800000 */
[--C-:B-----5:R-:W-:Y:S01]  /*1690*/  SHF.R.U64 R63, R18, 0x10, R19.reuse ;  /* 0x00000010123f7819 */ /* 0x120fe20000001213 */
[--C-:B------:R-:W-:Y:S01]  /*16a0*/  IMAD.MOV.U32 R169, RZ, RZ, R19.reuse ;  /* 0x000000ffffa97224 */ /* 0x100fe200078e0013 */
[----:B------:R-:W-:Y:S01]  /*16b0*/  SHF.R.U32.HI R167, RZ, 0x10, R19 ;  /* 0x00000010ffa77819 */ /* 0x000fe20000011613 */
[----:B------:R-:W-:Y:S01]  /*16c0*/  IMAD.MOV.U32 R157, RZ, RZ, R20 ;  /* 0x000000ffff9d7224 */ /* 0x000fe200078e0014 */
[----:B------:R-:W-:Y:S01]  /*16d0*/  SHF.R.U64 R61, R20, 0x10, R21 ;  /* 0x00000010143d7819 */ /* 0x000fe20000001215 */
[----:B------:R-:W-:Y:S01]  /*16e0*/  IMAD.MOV.U32 R20, RZ, RZ, R36 ;  /* 0x000000ffff147224 */ /* 0x000fe200078e0024 */
[----:B------:R-:W-:Y:S01]  /*16f0*/  SHF.R.U64 R19, R36, 0x10, R37 ;  /* 0x0000001024137819 */ /* 0x000fe20000001225 */
[----:B------:R-:W-:Y:S01]  /*1700*/  IMAD R211, R211, -0x326172a9, RZ ;  /* 0xcd9e8d57d3d37824 */ /* 0x000fe200078e02ff */
[--C-:B------:R-:W-:Y:S01]  /*1710*/  SHF.R.U64 R67, R10, 0x10, R11.reuse ;  /* 0x000000100a437819 */ /* 0x100fe2000000120b */
[----:B------:R-:W-:Y:S01]  /*1720*/  IMAD.HI.U32 R36, R216, -0x326172a9, RZ ;  /* 0xcd9e8d57d8247827 */ /* 0x000fe200078e00ff */
[--C-:B------:R-:W-:Y:S01]  /*1730*/  SHF.R.U32.HI R199, RZ, 0x10, R11.reuse ;  /* 0x00000010ffc77819 */ /* 0x100fe2000001160b */
[----:B------:R-:W-:Y:S01]  /*1740*/  HFMA2.MMA R210, -RZ, RZ, 0, 0 ;  /* 0x00000000ffd27435 */ /* 0x000fe200000001ff */
[----:B------:R-:W-:Y:S01]  /*1750*/  MOV R197, R12 ;  /* 0x0000000c00c57202 */ /* 0x000fe20000000f00 */
[----:B------:R-:W-:Y:S01]  /*1760*/  IMAD.MOV.U32 R201, RZ, RZ, R11 ;  /* 0x000000ffffc97224 */ /* 0x000fe200078e000b */
[----:B------:R-:W-:Y:S01]  /*1770*/  SHF.R.U64 R66, R12, 0x10, R13 ;  /* 0x000000100c427819 */ /* 0x000fe2000000120d */
[----:B------:R-:W-:Y:S01]  /*1780*/  IMAD.MOV.U32 R133, RZ, RZ, R28 ;  /* 0x000000ffff857224 */ /* 0x000fe200078e001c */
[----:B------:R-:W-:Y:S01]  /*1790*/  SHF.R.U64 R131, R28, 0x10, R29 ;  /* 0x000000101c837819 */ /* 0x000fe2000000121d */
[----:B------:R-:W-:Y:S01]  /*17a0*/  IMAD.MOV.U32 R205, RZ, RZ, R10 ;  /* 0x000000ffffcd7224 */ /* 0x000fe200078e000a */
[----:B------:R-:W-:Y:S01]  /*17b0*/  SHF.R.U64 R65, R14, 0x10, R15 ;  /* 0x000000100e417819 */ /* 0x000fe2000000120f */
[----:B------:R-:W-:Y:S01]  /*17c0*/  IMAD.MOV.U32 R181, RZ, RZ, R16 ;  /* 0x000000ffffb57224 */ /* 0x000fe200078e0010 */
[----:B------:R-:W-:Y:S01]  /*17d0*/  MOV R185, R15 ;  /* 0x0000000f00b97202 */ /* 0x000fe20000000f00 */
[----:B------:R-:W-:Y:S01]  /*17e0*/  IMAD.MOV.U32 R145, RZ, RZ, R23 ;  /* 0x000000ffff917224 */ /* 0x000fe200078e0017 */
[----:B------:R-:W-:Y:S01]  /*17f0*/  SHF.R.U32.HI R183, RZ, 0x10, R15 ;  /* 0x00000010ffb77819 */ /* 0x000fe2000001160f */
        /* <DEDUP_REMOVED lines=11> */
[----:B------:R-:W-:Y:S01]  /*18b0*/  SHF.R.U32.HI R143, RZ, 0x10, R23 ;  /* 0x00000010ff8f7819 */ /* 0x000fe20000011617 */
[----:B------:R-:W-:Y:S01]  /*18c0*/  IMAD R212, R212, -0x2daee0ad, RZ ;  /* 0xd2511f53d4d47824 */ /* 0x000fe200078e02ff */
[----:B------:R-:W-:Y:S01]  /*18d0*/  SHF.R.U64 R59, R24, 0x10, R25 ;  /* 0x00000010183b7819 */ /* 0x000fe20000001219 */
[----:B------:R-:W-:Y:S01]  /*18e0*/  IMAD.HI.U32 R5, R214, -0x2daee0ad, RZ ;  /* 0xd2511f53d6057827 */ /* 0x000fe200078e00ff */
[----:B------:R-:W-:Y:S01]  /*18f0*/  MOV R12, R44 ;  /* 0x0000002c000c7202 */ /* 0x000fe20000000f00 */
[----:B------:R-:W-:Y:S01]  /*1900*/  BSSY B0, `(.L_x_45208) ;  /* 0x000315f000007945 */ /* 0x000fe20003800000 */
[----:B------:R-:W-:Y:S01]  /*1910*/  SHF.R.U64 R11, R44, 0x10, R45 ;  /* 0x000000102c0b7819 */ /* 0x000fe2000000122d */
[----:B------:R-:W-:Y:S01]  /*1920*/  IMAD.MOV.U32 R193, RZ, RZ, R13 ;  /* 0x000000ffffc17224 */ /* 0x000fe200078e000d */
[----:B------:R-:W-:Y:S01]  /*1930*/  MOV R24, R32 ;  /* 0x0000002000187202 */ /* 0x000fe20000000f00 */
[----:B------:R-:W-:Y:S01]  /*1940*/  IMAD.MOV.U32 R189, RZ, RZ, R14 ;  /* 0x000000ffffbd7224 */ /* 0x000fe200078e000e */
[----:B------:R-:W-:Y:S01]  /*1950*/  SHF.R.U64 R23, R32, 0x10, R33 ;  /* 0x0000001020177819 */ /* 0x000fe20000001221 */
[----:B------:R-:W-:Y:S01]  /*1960*/  IMAD.MOV.U32 R177, RZ, RZ, R17 ;  /* 0x000000ffffb17224 */ /* 0x000fe200078e0011 */
[----:B------:R-:W-:Y:S01]  /*1970*/  SHF.R.U64 R15, R40, 0x10, R41 ;  /* 0x00000010280f7819 */ /* 0x000fe20000001229 */
[----:B------:R-:W-:Y:S01]  /*1980*/  IMAD.MOV.U32 R153, RZ, RZ, R21 ;  /* 0x000000ffff997224 */ /* 0x000fe200078e0015 */
[----:B------:R-:W-:Y:S01]  /*1990*/  SHF.R.U32.HI R9, RZ, 0x10, R45 ;  /* 0x00000010ff097819 */ /* 0x000fe2000001162d */
[----:B------:R-:W-:Y:S01]  /*19a0*/  IMAD.MOV.U32 R8, RZ, RZ, R48 ;  /* 0x000000ffff087224 */ /* 0x000fe200078e0030 */
[----:B------:R-:W-:Y:S01]  /*19b0*/  SHF.R.U64 R7, R48, 0x10, R49 ;  /* 0x0000001030077819 */ /* 0x000fe20000001231 */
[----:B------:R-:W-:Y:S01]  /*19c0*/  IMAD.MOV.U32 R32, RZ, RZ, R3 ;  /* 0x000000ffff207224 */ /* 0x000fe200078e0003 */
[----:B------:R-:W-:Y:S01]  /*19d0*/  MOV R6, R49 ;  /* 0x0000003100067202 */ /* 0x000fe20000000f00 */
[----:B------:R-:W-:Y:S01]  /*19e0*/  HADD2.F32 R130, -RZ, R50.H0_H0 ;  /* 0x20000032ff827230 */ /* 0x000fe20000004100 */
[----:B------:R-:W-:Y:S01]  /*19f0*/  SHF.R.U32.HI R44, RZ, 0x10, R49 ;  /* 0x00000010ff2c7819 */ /* 0x000fe20000011631 */
[----:B------:R-:W-:Y:S01]  /*1a00*/  HADD2.F32 R49, -RZ, R46.H0_H0 ;  /* 0x2000002eff317230 */ /* 0x000fe20000004100 */
[----:B------:R-:W-:Y:S01]  /*1a10*/  SHF.R.U64 R2, R2, 0x10, R3 ;  /* 0x0000001002027819 */ /* 0x000fe20000001203 */
[----:B------:R-:W-:Y:S01]  /*1a20*/  HADD2.F32 R45, -RZ, R42.H0_H0 ;  /* 0x2000002aff2d7230 */ /* 0x000fe20000004100 */
[----:B------:R-:W-:Y:S01]  /*1a30*/  SHF.R.U32.HI R191, RZ, 0x10, R13 ;  /* 0x00000010ffbf7819 */ /* 0x000fe2000001160d */
[----:B------:R-:W-:Y:S01]  /*1a40*/  IMAD.MOV.U32 R14, RZ, RZ, R41 ;  /* 0x000000ffff0e7224 */ /* 0x000fe200078e0029 */
[----:B------:R-:W-:Y:S01]  /*1a50*/  SHF.R.U32.HI R175, RZ, 0x10, R17 ;  /* 0x00000010ffaf7819 */ /* 0x000fe20000011611 */
[----:B------:R-:W-:Y:S01]  /*1a60*/  HADD2.F32 R198, -RZ, R203.H0_H0 ;  /* 0x200000cbffc67230 */ /* 0x000fe20000004100 */
[----:B------:R-:W-:Y:S01]  /*1a70*/  MOV R173, R18 ;  /* 0x0000001200ad7202 */ /* 0x000fe20000000f00 */
[----:B------:R-:W-:Y:S01]  /*1a80*/  HADD2.F32 R190, -RZ, R195.H0_H0 ;  /* 0x200000c3ffbe7230 */ /* 0x000fe20000004100 */
[----:B------:R-:W-:Y:S01]  /*1a90*/  SHF.R.U32.HI R151, RZ, 0x10, R21 ;  /* 0x00000010ff977819 */ /* 0x000fe20000011615 */
[----:B------:R-:W-:Y:S01]  /*1aa0*/  HADD2.F32 R182, -RZ, R187.H0_H0 ;  /* 0x200000bbffb67230 */ /* 0x000fe20000004100 */
[----:B------:R-:W-:Y:S01]  /*1ab0*/  MOV R149, R22 ;  /* 0x0000001600957202 */ /* 0x000fe20000000f00 */
[----:B------:R-:W-:Y:S01]  /*1ac0*/  IMAD.MOV.U32 R22, RZ, RZ, R33 ;  /* 0x000000ffff167224 */ /* 0x000fe200078e0021 */
[----:B------:R-:W-:Y:S01]  /*1ad0*/  MOV R137, R25 ;  /* 0x0000001900897202 */ /* 0x000fe20000000f00 */
[----:B------:R-:W-:Y:S01]  /*1ae0*/  HADD2.F32 R174, -RZ, R179.H0_H0 ;  /* 0x200000b3ffae7230 */ /* 0x000fe20000004100 */
[----:B------:R-:W-:Y:S01]  /*1af0*/  SHF.R.U32.HI R135, RZ, 0x10, R25 ;  /* 0x00000010ff877819 */ /* 0x000fe20000011619 */
[----:B------:R-:W-:Y:S01]  /*1b00*/  HADD2.F32 R166, -RZ, R171.H0_H0 ;  /* 0x200000abffa67230 */ /* 0x000fe20000004100 */
[----:B------:R-:W-:Y:S01]  /*1b10*/  SHF.R.U32.HI R40, RZ, 0x10, R3 ;  /* 0x00000010ff287819 */ /* 0x000fe20000011603 */
[----:B------:R-:W-:Y:S01]  /*1b20*/  HADD2.F32 R3, -RZ, R2.H0_H0 ;  /* 0x20000002ff037230 */ /* 0x000fe20000004100 */
[----:B------:R-:W-:Y:S01]  /*1b30*/  LOP3.LUT R211, R36, UR24, R211, 0x96, !PT ;  /* 0x0000001824d37c12 */ /* 0x000fe2000f8e96d3 */
[----:B------:R-:W-:Y:S01]  /*1b40*/  HADD2.F32 R158, -RZ, R163.H0_H0 ;  /* 0x200000a3ff9e7230 */ /* 0x000fe20000004100 */
[----:B------:R-:W-:Y:S01]  /*1b50*/  SHF.R.U64 R128, R50, 0x10, R51 ;  /* 0x0000001032807819 */ /* 0x000fe20000001233 */
[----:B------:R-:W-:Y:S01]  /*1b60*/  HADD2.F32 R150, -RZ, R155.H0_H0 ;  /* 0x2000009bff967230 */ /* 0x000fe20000004100 */
[----:B------:R-:W-:Y:S01]  /*1b70*/  SHF.R.U64 R57, R46, 0x10, R47 ;  /* 0x000000102e397819 */ /* 0x000fe2000000122f */
[----:B------:R-:W-:Y:S01]  /*1b80*/  HADD2.F32 R142, -RZ, R147.H0_H0 ;  /* 0x20000093ff8e7230 */ /* 0x000fe20000004100 */
[----:B------:R-:W-:Y:S01]  /*1b90*/  SHF.R.U64 R55, R42, 0x10, R43 ;  /* 0x000000102a377819 */ /* 0x000fe2000000122b */
[----:B------:R-:W-:Y:S01]  /*1ba0*/  HADD2.F32 R134, -RZ, R139.H0_H0 ;  /* 0x2000008bff867230 */ /* 0x000fe20000004100 */
[----:B------:R-:W-:Y:S01]  /*1bb0*/  SHF.R.U32.HI R25, RZ, 0x10, R29 ;  /* 0x00000010ff197819 */ /* 0x000fe2000001161d */
[----:B------:R-:W-:Y:S01]  /*1bc0*/  HADD2.F32 R29, -RZ, R26.H0_H0 ;  /* 0x2000001aff1d7230 */ /* 0x000fe20000004100 */
[----:B------:R-:W-:Y:S01]  /*1bd0*/  SHF.R.U32.HI R21, RZ, 0x10, R33 ;  /* 0x00000010ff157819 */ /* 0x000fe20000011621 */
[----:B------:R-:W-:Y:S01]  /*1be0*/  HADD2.F32 R33, -RZ, R30.H0_H0 ;  /* 0x2000001eff217230 */ /* 0x000fe20000004100 */
[----:B------:R-:W-:Y:S01]  /*1bf0*/  MOV R18, R37 ;  /* 0x0000002500127202 */ /* 0x000fe20000000f00 */
        /* <DEDUP_REMOVED lines=8> */
[----:B------:R-:W-:Y:S01]  /*1c80*/  IMAD R216, R216, -0x326172a9, RZ ;  /* 0xcd9e8d57d8d87824 */ /* 0x000fe200078e02ff */
[--C-:B------:R-:W-:Y:S01]  /*1c90*/  SHF.R.U64 R192, R194, 0x10, R195.reuse ;  /* 0x00000010c2c07819 */ /* 0x100fe200000012c3 */
[----:B------:R-:W-:Y:S01]  /*1ca0*/  HADD2.F32 R194, -RZ, R194.H0_H0 ;  /* 0x200000c2ffc27230 */ /* 0x000fe20000004100 */
[----:B------:R-:W-:Y:S01]  /*1cb0*/  SHF.R.U32.HI R188, RZ, 0x10, R195 ;  /* 0x00000010ffbc7819 */ /* 0x000fe200000116c3 */
[----:B------:R-:W-:Y:S01]  /*1cc0*/  IMAD R214, R214, -0x2daee0ad, RZ ;  /* 0xd2511f53d6d67824 */ /* 0x000fe200078e02ff */
        /* <DEDUP_REMOVED lines=50> */
[----:B------:R-:W-:Y:S01]  /*1ff0*/  LOP3.LUT R212, R5, UR35, R212, 0x96, !PT ;  /* 0x0000002305d47c12 */ /* 0x000fe2000f8e96d4 */
[----:B------:R-:W-:Y:S01]  /*2000*/  HADD2.F32 R5, -RZ, R44.H0_H0 ;  /* 0x2000002cff057230 */ /* 0x000fe20000004100 */
[----:B------:R-:W-:Y:S01]  /*2010*/  LOP3.LUT R213, R0, 0x3, RZ, 0xc0, !PT ;  /* 0x0000000300d57812 */ /* 0x000fe200078ec0ff */
[----:B------:R-:W-:Y:S01]  /*2020*/  HADD2.F32 R0, -RZ, R40.H0_H0 ;  /* 0x20000028ff007230 */ /* 0x000fe20000004100 */
[----:B------:R-:W-:Y:S01]  /*2030*/  ULDC.U8 UR25, c[0x0][0x2a0] ;  /* 0x0000a80000197ab9 */ /* 0x000fe20000000000 */
[----:B------:R-:W-:Y:S01]  /*2040*/  HADD2.F32 R27, -RZ, R27.H0_H0 ;  /* 0x2000001bff1b7230 */ /* 0x000fe20000004100 */
[----:B------:R-:W-:Y:S01]  /*2050*/  ULDC UR36, c[0x0][0x218] ;  /* 0x0000860000247ab9 */ /* 0x000fe20000000800 */
[----:B------:R-:W-:Y:S01]  /*2060*/  HADD2.F32 R185, -RZ, R185.H0_H0 ;  /* 0x200000b9ffb97230 */ /* 0x000fe20000004100 */
[----:B------:R-:W-:Y:S01]  /*2070*/  ULDC UR34, c[0x0][0x2d8] ;  /* 0x0000b60000227ab9 */ /* 0x000fe20000000800 */
[----:B------:R-:W-:Y:S01]  /*2080*/  HADD2.F32 R183, -RZ, R183.H0_H0 ;  /* 0x200000b7ffb77230 */ /* 0x000fe20000004100 */
[----:B------:R-:W-:Y:S01]  /*2090*/  ULDC.64 UR26, c[0x0][0x230] ;  /* 0x00008c00001a7ab9 */ /* 0x000fe20000000a00 */
[----:B------:R-:W-:Y:S01]  /*20a0*/  HADD2.F32 R181, -RZ, R181.H0_H0 ;  /* 0x200000b5ffb57230 */ /* 0x000fe20000004100 */
[----:B------:R-:W-:Y:S01]  /*20b0*/  ULDC.64 UR28, c[0x0][0x238] ;  /* 0x00008e00001c7ab9 */ /* 0x000fe20000000a00 */
[----:B------:R-:W-:Y:S01]  /*20c0*/  HADD2.F32 R179, -RZ, R64.H0_H0 ;  /* 0x20000040ffb37230 */ /* 0x000fe20000004100 */
[----:B------:R-:W-:Y:S01]  /*20d0*/  UISETP.NE.AND UP0, UPT, UR25, URZ, UPT ;  /* 0x0000003f1900728c */ /* 0x000fe2000bf05270 */
[----:B------:R-:W-:Y:S01]  /*20e0*/  HADD2.F32 R177, -RZ, R177.H0_H0 ;  /* 0x200000b1ffb17230 */ /* 0x000fe20000004100 */
[----:B------:R-:W-:Y:S01]  /*20f0*/  ULDC.64 UR30, c[0x0][0x240] ;  /* 0x00009000001e7ab9 */ /* 0x000fe20000000a00 */
        /* <DEDUP_REMOVED lines=75> */
[----:B------:R-:W-:-:S07]  /*25b0*/  HADD2.F32 R129, -RZ, R129.H0_H0 ;  /* 0x20000081ff817230 */ /* 0x000fce0000004100 */
.L_x_46313:
        /* <DEDUP_REMOVED lines=34> */
.L_x_45212:
[----:B------:R-:W-:-:S07]  /*27e0*/  MOV R228, R216 ;  /* 0x000000d800e47202 */ /* 0x000fce0000000f00 */
.L_x_45213:
[----:B------:R-:W-:Y:S05]  /*27f0*/  BSYNC B2 ;  /* 0x0000000000027941 */ /* 0x000fea0003800000 */
.L_x_45211:
        /* <DEDUP_REMOVED lines=16> */
.L_x_45217:
[----:B------:R-:W-:Y:S05]  /*2900*/  BSYNC B3 ;  /* 0x0000000000037941 */ /* 0x000fea0003800000 */
.L_x_45216:
        /* <DEDUP_REMOVED lines=44> */
.L_x_45215:
[----:B------:R-:W-:Y:S05]  /*2bd0*/  BSYNC B2 ;  /* 0x0000000000027941 */ /* 0x000fea0003800000 */
.L_x_45214:
        /* <DEDUP_REMOVED lines=18> */
.L_x_45218:
        /* <DEDUP_REMOVED lines=12> */
.L_x_45221:
[----:B------:R-:W-:-:S07]  /*2dc0*/  MOV R209, R216 ;  /* 0x000000d800d17202 */ /* 0x000fce0000000f00 */
.L_x_45222:
[----:B------:R-:W-:Y:S05]  /*2dd0*/  BSYNC B2 ;  /* 0x0000000000027941 */ /* 0x000fea0003800000 */
.L_x_45220:
        /* <DEDUP_REMOVED lines=16> */
.L_x_45226:
[----:B------:R-:W-:Y:S05]  /*2ee0*/  BSYNC B3 ;  /* 0x0000000000037941 */ /* 0x000fea0003800000 */
.L_x_45225:
        /* <DEDUP_REMOVED lines=44> */
.L_x_45224:
[----:B------:R-:W-:Y:S05]  /*31b0*/  BSYNC B2 ;  /* 0x0000000000027941 */ /* 0x000fea0003800000 */
.L_x_45223:
[----:B------:R-:W-:-:S05]  /*31c0*/  I2FP.F32.U32 R126, R209 ;  /* 0x000000d1007e7245 */ /* 0x000fca0000201000 */
[----:B------:R-:W-:Y:S01]  /*31d0*/  FFMA.FTZ R125, R126, R227, 1.1641532182693481445e-10 ;  /* 0x2f0000007e7d7423 */ /* 0x000fe200000100e3 */
[----:B------:R-:W-:-:S04]  /*31e0*/  FMUL.FTZ R126, R56, R223 ;  /* 0x000000df387e7220 */ /* 0x000fc80000410000 */
[----:B------:R-:W-:-:S04]  /*31f0*/  FSETP.GTU.FTZ.AND P3, PT, R125, R226, PT ;  /* 0x000000e27d00720b */ /* 0x000fc80003f7c000 */
[----:B------:R-:W-:Y:S02]  /*3200*/  FSEL R125, R126, RZ, !P3 ;  /* 0x000000ff7e7d7208 */ /* 0x000fe40005800000 */
[----:B------:R-:W-:-:S03]  /*3210*/  SEL R209, RZ, 0x1, P3 ;  /* 0x00000001ffd17807 */ /* 0x000fc60001800000 */
[----:B------:R-:W-:-:S04]  /*3220*/  FADD.FTZ R60, R125, R60 ;  /* 0x0000003c7d3c7221 */ /* 0x000fc80000010000 */
[----:B------:R-:W-:-:S07]  /*3230*/  @P0 FADD.FTZ R60, R52, R60 ;  /* 0x0000003c343c0221 */ /* 0x000fce0000010000 */
.L_x_45219:
        /* <DEDUP_REMOVED lines=12> */
.L_x_45228:
[----:B------:R-:W-:-:S07]  /*3300*/  MOV R228, R216 ;  /* 0x000000d800e47202 */ /* 0x000fce0000000f00 */
.L_x_45229:
[----:B------:R-:W-:Y:S05]  /*3310*/  BSYNC B2 ;  /* 0x0000000000027941 */ /* 0x000fea0003800000 */
.L_x_45227:
        /* <DEDUP_REMOVED lines=16> */
.L_x_45233:
[----:B------:R-:W-:Y:S05]  /*3420*/  BSYNC B3 ;  /* 0x0000000000037941 */ /* 0x000fea0003800000 */
.L_x_45232:
        /* <DEDUP_REMOVED lines=44> */
.L_x_45231:
[----:B------:R-:W-:Y:S05]  /*36f0*/  BSYNC B2 ;  /* 0x0000000000027941 */ /* 0x000fea0003800000 */
.L_x_45230:
        /* <DEDUP_REMOVED lines=11> */
.L_x_45234:
        /* <DEDUP_REMOVED lines=12> */
.L_x_45237:
[----:B------:R-:W-:-:S07]  /*3870*/  IMAD.MOV.U32 R208, RZ, RZ, R216 ;  /* 0x000000ffffd07224 */ /* 0x000fce00078e00d8 */
.L_x_45238:
[----:B------:R-:W-:Y:S05]  /*3880*/  BSYNC B2 ;  /* 0x0000000000027941 */ /* 0x000fea0003800000 */
.L_x_45236:
        /* <DEDUP_REMOVED lines=16> */
.L_x_45242:
[----:B------:R-:W-:Y:S05]  /*3990*/  BSYNC B3 ;  /* 0x0000000000037941 */ /* 0x000fea0003800000 */
.L_x_45241:
        /* <DEDUP_REMOVED lines=44> */
.L_x_45240:
[----:B------:R-:W-:Y:S05]  /*3c60*/  BSYNC B2 ;  /* 0x0000000000027941 */ /* 0x000fea0003800000 */
.L_x_45239:
        /* <DEDUP_REMOVED lines=8> */
.L_x_45235:
        /* <DEDUP_REMOVED lines=12> */
.L_x_45244:
[----:B------:R-:W-:-:S07]  /*3db0*/  IMAD.MOV.U32 R228, RZ, RZ, R216 ;  /* 0x000000ffffe47224 */ /* 0x000fce00078e00d8 */
.L_x_45245:
[----:B------:R-:W-:Y:S05]  /*3dc0*/  BSYNC B2 ;  /* 0x0000000000027941 */ /* 0x000fea0003800000 */
.L_x_45243:
        /* <DEDUP_REMOVED lines=16> */
.L_x_45249:
[----:B------:R-:W-:Y:S05]  /*3ed0*/  BSYNC B3 ;  /* 0x0000000000037941 */ /* 0x000fea0003800000 */
.L_x_45248:
        /* <DEDUP_REMOVED lines=44> */
.L_x_45247:
[----:B------:R-:W-:Y:S05]  /*41a0*/  BSYNC B2 ;  /* 0x0000000000027941 */ /* 0x000fea0003800000 */
.L_x_45246:
        /* <DEDUP_REMOVED lines=11> */
.L_x_45250:
        /* <DEDUP_REMOVED lines=12> */
.L_x_45253:
[----:B------:R-:W-:-:S07]  /*4320*/  IMAD.MOV.U32 R207, RZ, RZ, R216 ;  /* 0x000000ffffcf7224 */ /* 0x000fce00078e00d8 */
.L_x_45254:
[----:B------:R-:W-:Y:S05]  /*4330*/  BSYNC B2 ;  /* 0x0000000000027941 */ /* 0x000fea0003800000 */
.L_x_45252:
        /* <DEDUP_REMOVED lines=16> */
.L_x_45258:
[----:B------:R-:W-:Y:S05]  /*4440*/  BSYNC B3 ;  /* 0x0000000000037941 */ /* 0x000fea0003800000 */
.L_x_45257:
        /* <DEDUP_REMOVED lines=44> */
.L_x_45256:
[----:B------:R-:W-:Y:S05]  /*4710*/  BSYNC B2 ;  /* 0x0000000000027941 */ /* 0x000fea0003800000 */
.L_x_45255:
        /* <DEDUP_REMOVED lines=8> */
.L_x_45251:
        /* <DEDUP_REMOVED lines=12> */
.L_x_45260:
[----:B------:R-:W-:-:S07]  /*4860*/  IMAD.MOV.U32 R228, RZ, RZ, R216 ;  /* 0x000000ffffe47224 */ /* 0x000fce00078e00d8 */
.L_x_45261:
[----:B------:R-:W-:Y:S05]  /*4870*/  BSYNC B2 ;  /* 0x0000000000027941 */ /* 0x000fea0003800000 */
.L_x_45259:
        /* <DEDUP_REMOVED lines=16> */
.L_x_45265:
[----:B------:R-:W-:Y:S05]  /*4980*/  BSYNC B3 ;  /* 0x0000000000037941 */ /* 0x000fea0003800000 */
.L_x_45264:
        /* <DEDUP_REMOVED lines=44> */
.L_x_45263:
[----:B------:R-:W-:Y:S05]  /*4c50*/  BSYNC B2 ;  /* 0x0000000000027941 */ /* 0x000fea0003800000 */
.L_x_45262:
        /* <DEDUP_REMOVED lines=11> */
.L_x_45266:
        /* <DEDUP_REMOVED lines=12> */
.L_x_45269:
[----:B------:R-:W-:-:S07]  /*4dd0*/  MOV R206, R216 ;  /* 0x000000d800ce7202 */ /* 0x000fce0000000f00 */
.L_x_45270:
[----:B------:R-:W-:Y:S05]  /*4de0*/  BSYNC B2 ;  /* 0x0000000000027941 */ /* 0x000fea0003800000 */
.L_x_45268:
        /* <DEDUP_REMOVED lines=16> */
.L_x_45274:
[----:B------:R-:W-:Y:S05]  /*4ef0*/  BSYNC B3 ;  /* 0x0000000000037941 */ /* 0x000fea0003800000 */
.L_x_45273:
        /* <DEDUP_REMOVED lines=44> */
.L_x_45272:
[----:B------:R-:W-:Y:S05]  /*51c0*/  BSYNC B2 ;  /* 0x0000000000027941 */ /* 0x000fea0003800000 */
.L_x_45271:
        /* <DEDUP_REMOVED lines=8> */
.L_x_45267:
[----:B------:R-:W-:Y:S01]  /*5250*/  LOP3.LUT P0, RZ, R221, 0x1, RZ, 0xc0, !PT ;  /* 0x00000001ddff7812 */ /* 0x000fe2000780c0ff */
[C---:B------:R-:W-:Y:S01]  /*5260*/  IMAD.SHL.U32 R227, R222.reuse, 0x4, RZ ;  /* 0x00000004dee37824 */ /* 0x040fe200078e00ff */
[----:B------:R-:W-:Y:S02]  /*5270*/  SEL R223, RZ, 0x1000000, P5 ;  /* 0x01000000ffdf7807 */ /* 0x000fe40002800000 */
[----:B------:R-:W-:Y:S02]  /*5280*/  SEL R226, RZ, 0x1, P0 ;  /* 0x00000001ffe27807 */ /* 0x000fe40000000000 */
[----:B------:R-:W-:Y:S02]  /*5290*/  LEA R126, P0, R222, UR28, 0x4 ;  /* 0x0000001cde7e7c11 */ /* 0x000fe4000f8020ff */
[----:B------:R-:W-:Y:S02]  /*52a0*/  SEL R224, RZ, 0x10000, P4 ;  /* 0x00010000ffe07807 */ /* 0x000fe40002000000 */
[----:B------:R-:W-:-:S02]  /*52b0*/  SEL R225, RZ, 0x100, P3 ;  /* 0x00000100ffe17807 */ /* 0x000fc40001800000 */
[C---:B------:R-:W-:Y:S02]  /*52c0*/  LEA.HI.X R127, R222.reuse, UR29, RZ, 0x4, P0 ;  /* 0x0000001dde7f7c11 */ /* 0x040fe400080f24ff */
[----:B------:R-:W-:Y:S02]  /*52d0*/  SHF.L.U64.HI R228, R222, 0x2, RZ ;  /* 0x00000002dee47819 */ /* 0x000fe400000102ff */
[----:B------:R-:W-:Y:S01]  /*52e0*/  IADD3 R124, P0, R227, UR30, RZ ;  /* 0x0000001ee37c7c10 */ /* 0x000fe2000ff1e0ff */
[----:B------:R0:W-:Y:S01]  /*52f0*/  STG.E.128 desc[UR4][R126.64], R60 ;  /* 0x0000003c7e007986 */ /* 0x0001e2000c101d04 */
[----:B------:R-:W-:Y:S02]  /*5300*/  IADD3 R223, R225, R223, R224 ;  /* 0x000000dfe1df7210 */ /* 0x000fe40007ffe0e0 */
[----:B------:R-:W-:Y:S02]  /*5310*/  IADD3.X R125, R228, UR31, RZ, P0, !PT ;  /* 0x0000001fe47d7c10 */ /* 0x000fe400087fe4ff */
[----:B------:R-:W-:-:S05]  /*5320*/  IADD3 R223, R223, R226, RZ ;  /* 0x000000e2dfdf7210 */ /* 0x000fca0007ffe0ff */
[----:B------:R0:W-:Y:S01]  /*5330*/  STG.E desc[UR4][R124.64], R223 ;  /* 0x000000df7c007986 */ /* 0x0001e2000c101904 */
[----:B------:R-:W-:Y:S05]  /*5340*/  @!P1 BRA `(.L_x_45275) ;  /* 0x00000000002c9947 */ /* 0x000fea0003800000 */
[----:B0-----:R-:W-:Y:S01]  /*5350*/  IMAD.U32 R127, R207, 0x10000, RZ ;  /* 0x00010000cf7f7824 */ /* 0x001fe200078e00ff */
[----:B------:R-:W-:Y:S02]  /*5360*/  LOP3.LUT R126, R206, 0xffff, RZ, 0xc0, !PT ;  /* 0x0000ffffce7e7812 */ /* 0x000fe400078ec0ff */
[----:B------:R-:W-:Y:S02]  /*5370*/  LOP3.LUT R223, R208, 0xff, RZ, 0xc0, !PT ;  /* 0x000000ffd0df7812 */ /* 0x000fe400078ec0ff */
[----:B------:R-:W-:Y:S02]  /*5380*/  LOP3.LUT R127, R127, 0xff0000, RZ, 0xc0, !PT ;  /* 0x00ff00007f7f7812 */ /* 0x000fe400078ec0ff */
[----:B------:R-:W-:-:S03]  /*5390*/  IADD3 R124, P0, R227, UR32, RZ ;  /* 0x00000020e37c7c10 */ /* 0x000fc6000ff1e0ff */
[----:B------:R-:W-:Y:S01]  /*53a0*/  IMAD R126, R126, 0x1000000, R127 ;  /* 0x010000007e7e7824 */ /* 0x000fe200078e027f */
[----:B------:R-:W-:Y:S02]  /*53b0*/  LOP3.LUT R127, R209, 0xff, RZ, 0xc0, !PT ;  /* 0x000000ffd17f7812 */ /* 0x000fe400078ec0ff */
[----:B------:R-:W-:Y:S02]  /*53c0*/  IADD3.X R125, R228, UR33, RZ, P0, !PT ;  /* 0x00000021e47d7c10 */ /* 0x000fe400087fe4ff */
[----:B------:R-:W-:-:S05]  /*53d0*/  LEA R126, R223, R126, 0x8 ;  /* 0x0000007edf7e7211 */ /* 0x000fca00078e40ff */
[----:B------:R-:W-:-:S05]  /*53e0*/  IMAD.IADD R127, R126, 0x1, R127 ;  /* 0x000000017e7f7824 */ /* 0x000fca00078e027f */
[----:B------:R1:W-:Y:S02]  /*53f0*/  STG.E desc[UR4][R124.64], R127 ;  /* 0x0000007f7c007986 */ /* 0x0003e4000c101904 */
.L_x_45275:
[----:B0-----:R-:W-:-:S07]  /*5400*/  VIADD R126, R222, 0x20 ;  /* 0x00000020de7e7836 */ /* 0x001fce0000000000 */
.L_x_45210:
[----:B------:R-:W-:Y:S05]  /*5410*/  BSYNC B1 ;  /* 0x0000000000017941 */ /* 0x000fea0003800000 */
.L_x_45209:
[----:B------:R-:W-:Y:S01]  /*5420*/  LOP3.LUT P0, RZ, R221, 0x2000000, RZ, 0xc0, !PT ;  /* 0x02000000ddff7812 */ /* 0x000fe2000780c0ff */
[----:B------:R-:W-:-:S12]  /*5430*/  BSSY B1, `(.L_x_45276) ;  /* 0x00002df000017945 */ /* 0x000fd80003800000 */
[----:B------:R-:W-:Y:S05]  /*5440*/  @!P0 BRA `(.L_x_45277) ;  /* 0x0000002c00748947 */ /* 0x000fea0003800000 */
[----:B-1----:R-:W0:Y:S01]  /*5450*/  LDC.64 R124, c[0x0][0x228] ;  /* 0x00008a00ff7c7b82 */ /* 0x002e220000000a00 */
        /* <DEDUP_REMOVED lines=25> */
.L_x_45279:
[----:B------:R-:W-:-:S07]  /*55f0*/  IMAD.MOV.U32 R230, RZ, RZ, R216 ;  /* 0x000000ffffe67224 */ /* 0x000fce00078e00d8 */
.L_x_45280:
[----:B------:R-:W-:Y:S05]  /*5600*/  BSYNC B2 ;  /* 0x0000000000027941 */ /* 0x000fea0003800000 */
.L_x_45278:
        /* <DEDUP_REMOVED lines=16> */
.L_x_45284:
[----:B------:R-:W-:Y:S05]  /*5710*/  BSYNC B3 ;  /* 0x0000000000037941 */ /* 0x000fea0003800000 */
.L_x_45283:
        /* <DEDUP_REMOVED lines=44> */
.L_x_45282:
[----:B------:R-:W-:Y:S05]  /*59e0*/  BSYNC B2 ;  /* 0x0000000000027941 */ /* 0x000fea0003800000 */
.L_x_45281:
        /* <DEDUP_REMOVED lines=18> */
.L_x_45285:
        /* <DEDUP_REMOVED lines=12> */
.L_x_45288:
[----:B------:R-:W-:-:S07]  /*5bd0*/  IMAD.MOV.U32 R209, RZ, RZ, R216 ;  /* 0x000000ffffd17224 */ /* 0x000fce00078e00d8 */
.L_x_45289:
[----:B------:R-:W-:Y:S05]  /*5be0*/  BSYNC B2 ;  /* 0x0000000000027941 */ /* 0x000fea0003800000 */
.L_x_45287:
        /* <DEDUP_REMOVED lines=16> */
.L_x_45293:
[----:B------:R-:W-:Y:S05]  /*5cf0*/  BSYNC B3 ;  /* 0x0000000000037941 */ /* 0x000fea0003800000 */
.L_x_45292:
        /* <DEDUP_REMOVED lines=44> */
.L_x_45291:
[----:B------:R-:W-:Y:S05]  /*5fc0*/  BSYNC B2 ;  /* 0x0000000000027941 */ /* 0x000fea0003800000 */
.L_x_45290:
        /* <DEDUP_REMOVED lines=8> */
.L_x_45286:
        /* <DEDUP_REMOVED lines=12> */
.L_x_45295:
[----:B------:R-:W-:-:S07]  /*6110*/  IMAD.MOV.U32 R229, RZ, RZ, R216 ;  /* 0x000000ffffe57224 */ /* 0x000fce00078e00d8 */
.L_x_45296:
[----:B------:R-:W-:Y:S05]  /*6120*/  BSYNC B2 ;  /* 0x0000000000027941 */ /* 0x000fea0003800000 */
.L_x_45294:
        /* <DEDUP_REMOVED lines=16> */
.L_x_45300:
[----:B------:R-:W-:Y:S05]  /*6230*/  BSYNC B3 ;  /* 0x0000000000037941 */ /* 0x000fea0003800000 */
.L_x_45299:
        /* <DEDUP_REMOVED lines=44> */
.L_x_45298:
[----:B------:R-:W-:Y:S05]  /*6500*/  BSYNC B2 ;  /* 0x0000000000027941 */ /* 0x000fea0003800000 */
.L_x_45297:
        /* <DEDUP_REMOVED lines=11> */
.L_x_45301:
        /* <DEDUP_REMOVED lines=12> */
.L_x_45304:
[----:B------:R-:W-:-:S07]  /*6680*/  MOV R208, R216 ;  /* 0x000000d800d07202 */ /* 0x000fce0000000f00 */
.L_x_45305:
[----:B------:R-:W-:Y:S05]  /*6690*/  BSYNC B2 ;  /* 0x0000000000027941 */ /* 0x000fea0003800000 */
.L_x_45303:
        /* <DEDUP_REMOVED lines=16> */
.L_x_45309:
[----:B------:R-:W-:Y:S05]  /*67a0*/  BSYNC B3 ;  /* 0x0000000000037941 */ /* 0x000fea0003800000 */
.L_x_45308:
        /* <DEDUP_REMOVED lines=44> */
.L_x_45307:
[----:B------:R-:W-:Y:S05]  /*6a70*/  BSYNC B2 ;  /* 0x0000000000027941 */ /* 0x000fea0003800000 */
.L_x_45306:
        /* <DEDUP_REMOVED lines=8> */
.L_x_45302:
        /* <DEDUP_REMOVED lines=12> */
.L_x_45311:
[----:B------:R-:W-:-:S07]  /*6bc0*/  MOV R229, R216 ;  /* 0x000000d800e57202 */ /* 0x000fce0000000f00 */
.L_x_45312:
[----:B------:R-:W-:Y:S05]  /*6bd0*/  BSYNC B2 ;  /* 0x0000000000027941 */ /* 0x000fea0003800000 */
.L_x_45310:
        /* <DEDUP_REMOVED lines=16> */
.L_x_45316:
[----:B------:R-:W-:Y:S05]  /*6ce0*/  BSYNC B3 ;  /* 0x0000000000037941 */ /* 0x000fea0003800000 */
.L_x_45315:
        /* <DEDUP_REMOVED lines=44> */
.L_x_45314:
[----:B------:R-:W-:Y:S05]  /*6fb0*/  BSYNC B2 ;  /* 0x0000000000027941 */ /* 0x000fea0003800000 */
.L_x_45313:
        /* <DEDUP_REMOVED lines=11> */
.L_x_45317:
        /* <DEDUP_REMOVED lines=12> */
.L_x_45320:
[----:B------:R-:W-:-:S07]  /*7130*/  IMAD.MOV.U32 R207, RZ, RZ, R216 ;  /* 0x000000ffffcf7224 */ /* 0x000fce00078e00d8 */
.L_x_45321:
[----:B------:R-:W-:Y:S05]  /*7140*/  BSYNC B2 ;  /* 0x0000000000027941 */ /* 0x000fea0003800000 */
.L_x_45319:
        /* <DEDUP_REMOVED lines=16> */
.L_x_45325:
[----:B------:R-:W-:Y:S05]  /*7250*/  BSYNC B3 ;  /* 0x0000000000037941 */ /* 0x000fea0003800000 */
.L_x_45324:
        /* <DEDUP_REMOVED lines=44> */
.L_x_45323:
[----:B------:R-:W-:Y:S05]  /*7520*/  BSYNC B2 ;  /* 0x0000000000027941 */ /* 0x000fea0003800000 */
.L_x_45322:
        /* <DEDUP_REMOVED lines=8> */
.L_x_45318:
        /* <DEDUP_REMOVED lines=12> */
.L_x_45327:
[----:B------:R-:W-:-:S07]  /*7670*/  IMAD.MOV.U32 R229, RZ, RZ, R216 ;  /* 0x000000ffffe57224 */ /* 0x000fce00078e00d8 */
.L_x_45328:
[----:B------:R-:W-:Y:S05]  /*7680*/  BSYNC B2 ;  /* 0x0000000000027941 */ /* 0x000fea0003800000 */
.L_x_45326:
        /* <DEDUP_REMOVED lines=16> */
.L_x_45332:
[----:B------:R-:W-:Y:S05]  /*7790*/  BSYNC B3 ;  /* 0x0000000000037941 */ /* 0x000fea0003800000 */
.L_x_45331:
        /* <DEDUP_REMOVED lines=44> */
.L_x_45330:
[----:B------:R-:W-:Y:S05]  /*7a60*/  BSYNC B2 ;  /* 0x0000000000027941 */ /* 0x000fea0003800000 */
.L_x_45329:
        /* <DEDUP_REMOVED lines=11> */
.L_x_45333:
        /* <DEDUP_REMOVED lines=12> */
.L_x_45336:
[----:B------:R-:W-:-:S07]  /*7be0*/  IMAD.MOV.U32 R206, RZ, RZ, R216 ;  /* 0x000000ffffce7224 */ /* 0x000fce00078e00d8 */
.L_x_45337:
[----:B------:R-:W-:Y:S05]  /*7bf0*/  BSYNC B2 ;  /* 0x0000000000027941 */ /* 0x000fea0003800000 */
.L_x_45335:
        /* <DEDUP_REMOVED lines=16> */
.L_x_45341:
[----:B------:R-:W-:Y:S05]  /*7d00*/  BSYNC B3 ;  /* 0x0000000000037941 */ /* 0x000fea0003800000 */
.L_x_45340:
        /* <DEDUP_REMOVED lines=44> */
.L_x_45339:
[----:B------:R-:W-:Y:S05]  /*7fd0*/  BSYNC B2 ;  /* 0x0000000000027941 */ /* 0x000fea0003800000 */
.L_x_45338:
        /* <DEDUP_REMOVED lines=8> */
.L_x_45334:
[----:B------:R-:W-:Y:S02]  /*8060*/  LOP3.LUT P0, RZ, R221, 0x1, RZ, 0xc0, !PT ;  /* 0x00000001ddff7812 */ /* 0x000fe4000780c0ff */
[----:B------:R-:W-:Y:S02]  /*8070*/  SEL R127, RZ, 0x1000000, P5 ;  /* 0x01000000ff7f7807 */ /* 0x000fe40002800000 */
[----:B------:R-:W-:Y:S02]  /*8080*/  SEL R228, RZ, 0x1, P0 ;  /* 0x00000001ffe47807 */ /* 0x000fe40000000000 */
[----:B------:R-:W-:Y:S02]  /*8090*/  SEL R226, RZ, 0x10000, P4 ;  /* 0x00010000ffe27807 */ /* 0x000fe40002000000 */
[----:B------:R-:W-:Y:S02]  /*80a0*/  SEL R223, RZ, 0x100, P3 ;  /* 0x00000100ffdf7807 */ /* 0x000fe40001800000 */
[----:B------:R-:W-:-:S02]  /*80b0*/  LEA R224, P0, R126, UR28, 0x4 ;  /* 0x0000001c7ee07c11 */ /* 0x000fc4000f8020ff */
[C---:B------:R-:W-:Y:S02]  /*80c0*/  SHF.L.U32 R227, R126.reuse, 0x2, RZ ;  /* 0x000000027ee37819 */ /* 0x040fe400000006ff */
[C---:B------:R-:W-:Y:S02]  /*80d0*/  LEA.HI.X R225, R126.reuse, UR29, RZ, 0x4, P0 ;  /* 0x0000001d7ee17c11 */ /* 0x040fe400080f24ff */
[----:B------:R-:W-:Y:S02]  /*80e0*/  IADD3 R127, R223, R127, R226 ;  /* 0x0000007fdf7f7210 */ /* 0x000fe40007ffe0e2 */
[----:B------:R-:W-:Y:S01]  /*80f0*/  SHF.L.U64.HI R229, R126, 0x2, RZ ;  /* 0x000000027ee57819 */ /* 0x000fe200000102ff */
[----:B------:R0:W-:Y:S01]  /*8100*/  STG.E.128 desc[UR4][R224.64], R64 ;  /* 0x00000040e0007986 */ /* 0x0001e2000c101d04 */
[----:B------:R-:W-:Y:S01]  /*8110*/  IADD3 R124, P0, R227, UR30, RZ ;  /* 0x0000001ee37c7c10 */ /* 0x000fe2000ff1e0ff */
[----:B------:R-:W-:-:S03]  /*8120*/  IMAD.IADD R127, R127, 0x1, R228 ;  /* 0x000000017f7f7824 */ /* 0x000fc600078e02e4 */
[----:B------:R-:W-:-:S05]  /*8130*/  IADD3.X R125, R229, UR31, RZ, P0, !PT ;  /* 0x0000001fe57d7c10 */ /* 0x000fca00087fe4ff */
[----:B------:R0:W-:Y:S01]  /*8140*/  STG.E desc[UR4][R124.64], R127 ;  /* 0x0000007f7c007986 */ /* 0x0001e2000c101904 */
[----:B------:R-:W-:Y:S05]  /*8150*/  @!P1 BRA `(.L_x_45342) ;  /* 0x00000000002c9947 */ /* 0x000fea0003800000 */
[----:B------:R-:W-:Y:S01]  /*8160*/  IMAD.U32 R223, R207, 0x10000, RZ ;  /* 0x00010000cfdf7824 */ /* 0x000fe200078e00ff */
[----:B0-----:R-:W-:Y:S02]  /*8170*/  LOP3.LUT R127, R206, 0xffff, RZ, 0xc0, !PT ;  /* 0x0000ffffce7f7812 */ /* 0x001fe400078ec0ff */
[----:B------:R-:W-:Y:S02]  /*8180*/  LOP3.LUT R226, R208, 0xff, RZ, 0xc0, !PT ;  /* 0x000000ffd0e27812 */ /* 0x000fe400078ec0ff */
[----:B------:R-:W-:Y:S02]  /*8190*/  LOP3.LUT R224, R223, 0xff0000, RZ, 0xc0, !PT ;  /* 0x00ff0000dfe07812 */ /* 0x000fe400078ec0ff */
[----:B------:R-:W-:Y:S02]  /*81a0*/  IADD3 R124, P0, R227, UR32, RZ ;  /* 0x00000020e37c7c10 */ /* 0x000fe4000ff1e0ff */
[----:B------:R-:W-:Y:S02]  /*81b0*/  LEA R127, R127, R224, 0x18 ;  /* 0x000000e07f7f7211 */ /* 0x000fe400078ec0ff */
[----:B------:R-:W-:-:S02]  /*81c0*/  LOP3.LUT R224, R209, 0xff, RZ, 0xc0, !PT ;  /* 0x000000ffd1e07812 */ /* 0x000fc400078ec0ff */
[----:B------:R-:W-:Y:S01]  /*81d0*/  IADD3.X R125, R229, UR33, RZ, P0, !PT ;  /* 0x00000021e57d7c10 */ /* 0x000fe200087fe4ff */
[----:B------:R-:W-:-:S04]  /*81e0*/  IMAD R127, R226, 0x100, R127 ;  /* 0x00000100e27f7824 */ /* 0x000fc800078e027f */
[----:B------:R-:W-:-:S05]  /*81f0*/  IMAD.IADD R127, R127, 0x1, R224 ;  /* 0x000000017f7f7824 */ /* 0x000fca00078e02e0 */
[----:B------:R1:W-:Y:S02]  /*8200*/  STG.E desc[UR4][R124.64], R127 ;  /* 0x0000007f7c007986 */ /* 0x0003e4000c101904 */
.L_x_45342:
[----:B------:R-:W-:-:S07]  /*8210*/  IADD3 R126, R126, 0x20, RZ ;  /* 0x000000207e7e7810 */ /* 0x000fce0007ffe0ff */
.L_x_45277:
[----:B------:R-:W-:Y:S05]  /*8220*/  BSYNC B1 ;  /* 0x0000000000017941 */ /* 0x000fea0003800000 */
.L_x_45276:
[----:B------:R-:W-:Y:S01]  /*8230*/  LOP3.LUT P0, RZ, R221, 0x1000000, RZ, 0xc0, !PT ;  /* 0x01000000ddff7812 */ /* 0x000fe2000780c0ff */
[----:B------:R-:W-:-:S12]  /*8240*/  BSSY B1, `(.L_x_45343) ;  /* 0x00002df000017945 */ /* 0x000fd80003800000 */
[----:B------:R-:W-:Y:S05]  /*8250*/  @!P0 BRA `(.L_x_45344) ;  /* 0x0000002c00748947 */ /* 0x000fea0003800000 */
[----:B01----:R-:W0:Y:S01]  /*8260*/  LDC.64 R124, c[0x0][0x228] ;  /* 0x00008a00ff7c7b82 */ /* 0x003e220000000a00 */
        /* <DEDUP_REMOVED lines=25> */
.L_x_45346:
[----:B------:R-:W-:-:S07]  /*8400*/  IMAD.MOV.U32 R230, RZ, RZ, R216 ;  /* 0x000000ffffe67224 */ /* 0x000fce00078e00d8 */
.L_x_45347:
[----:B------:R-:W-:Y:S05]  /*8410*/  BSYNC B2 ;  /* 0x0000000000027941 */ /* 0x000fea0003800000 */
.L_x_45345:
        /* <DEDUP_REMOVED lines=16> */
.L_x_45351:
[----:B------:R-:W-:Y:S05]  /*8520*/  BSYNC B3 ;  /* 0x0000000000037941 */ /* 0x000fea0003800000 */
.L_x_45350:
        /* <DEDUP_REMOVED lines=44> */
.L_x_45349:
[----:B------:R-:W-:Y:S05]  /*87f0*/  BSYNC B2 ;  /* 0x0000000000027941 */ /* 0x000fea0003800000 */
.L_x_45348:
        /* <DEDUP_REMOVED lines=18> */
.L_x_45352:
        /* <DEDUP_REMOVED lines=12> */
.L_x_45355:
[----:B------:R-:W-:-:S07]  /*89e0*/  IMAD.MOV.U32 R209, RZ, RZ, R216 ;  /* 0x000000ffffd17224 */ /* 0x000fce00078e00d8 */
.L_x_45356:
[----:B------:R-:W-:Y:S05]  /*89f0*/  BSYNC B2 ;  /* 0x0000000000027941 */ /* 0x000fea0003800000 */
.L_x_45354:
        /* <DEDUP_REMOVED lines=16> */
.L_x_45360:
[----:B------:R-:W-:Y:S05]  /*8b00*/  BSYNC B3 ;  /* 0x0000000000037941 */ /* 0x000fea0003800000 */
.L_x_45359:
        /* <DEDUP_REMOVED lines=44> */
.L_x_45358:
[----:B------:R-:W-:Y:S05]  /*8dd0*/  BSYNC B2 ;  /* 0x0000000000027941 */ /* 0x000fea0003800000 */
.L_x_45357:
        /* <DEDUP_REMOVED lines=8> */
.L_x_45353:
        /* <DEDUP_REMOVED lines=12> */
.L_x_45362:
[----:B------:R-:W-:-:S07]  /*8f20*/  IMAD.MOV.U32 R229, RZ, RZ, R216 ;  /* 0x000000ffffe57224 */ /* 0x000fce00078e00d8 */
.L_x_45363:
[----:B------:R-:W-:Y:S05]  /*8f30*/  BSYNC B2 ;  /* 0x0000000000027941 */ /* 0x000fea0003800000 */
.L_x_45361:
        /* <DEDUP_REMOVED lines=16> */
.L_x_45367:
[----:B------:R-:W-:Y:S05]  /*9040*/  BSYNC B3 ;  /* 0x0000000000037941 */ /* 0x000fea0003800000 */
.L_x_45366:
        /* <DEDUP_REMOVED lines=44> */
.L_x_45365:
[----:B------:R-:W-:Y:S05]  /*9310*/  BSYNC B2 ;  /* 0x0000000000027941 */ /* 0x000fea0003800000 */
.L_x_45364:
        /* <DEDUP_REMOVED lines=11> */
.L_x_45368:
        /* <DEDUP_REMOVED lines=12> */
.L_x_45371:
[----:B------:R-:W-:-:S07]  /*9490*/  IMAD.MOV.U32 R208, RZ, RZ, R216 ;  /* 0x000000ffffd07224 */ /* 0x000fce00078e00d8 */
.L_x_45372:
[----:B------:R-:W-:Y:S05]  /*94a0*/  BSYNC B2 ;  /* 0x0000000000027941 */ /* 0x000fea0003800000 */
.L_x_45370:
        /* <DEDUP_REMOVED lines=16> */
.L_x_45376:
[----:B------:R-:W-:Y:S05]  /*95b0*/  BSYNC B3 ;  /* 0x0000000000037941 */ /* 0x000fea0003800000 */
.L_x_45375:
        /* <DEDUP_REMOVED lines=44> */
.L_x_45374:
[----:B------:R-:W-:Y:S05]  /*9880*/  BSYNC B2 ;  /* 0x0000000000027941 */ /* 0x000fea0003800000 */
.L_x_45373:
        /* <DEDUP_REMOVED lines=8> */
.L_x_45369:
        /* <DEDUP_REMOVED lines=12> */
.L_x_45378:
[----:B------:R-:W-:-:S07]  /*99d0*/  IMAD.MOV.U32 R229, RZ, RZ, R216 ;  /* 0x000000ffffe57224 */ /* 0x000fce00078e00d8 */
.L_x_45379:
[----:B------:R-:W-:Y:S05]  /*99e0*/  BSYNC B2 ;  /* 0x0000000000027941 */ /* 0x000fea0003800000 */
.L_x_45377:
        /* <DEDUP_REMOVED lines=16> */
.L_x_45383:
[----:B------:R-:W-:Y:S05]  /*9af0*/  BSYNC B3 ;  /* 0x0000000000037941 */ /* 0x000fea0003800000 */
.L_x_45382:
        /* <DEDUP_REMOVED lines=44> */
.L_x_45381:
[----:B------:R-:W-:Y:S05]  /*9dc0*/  BSYNC B2 ;  /* 0x0000000000027941 */ /* 0x000fea0003800000 */
.L_x_45380:
        /* <DEDUP_REMOVED lines=11> */
.L_x_45384:
        /* <DEDUP_REMOVED lines=12> */
.L_x_45387:
[----:B------:R-:W-:-:S07]  /*9f40*/  MOV R207, R216 ;  /* 0x000000d800cf7202 */ /* 0x000fce0000000f00 */
.L_x_45388:
[----:B------:R-:W-:Y:S05]  /*9f50*/  BSYNC B2 ;  /* 0x0000000000027941 */ /* 0x000fea0003800000 */
.L_x_45386:
        /* <DEDUP_REMOVED lines=16> */
.L_x_45392:
[----:B------:R-:W-:Y:S05]  /*a060*/  BSYNC B3 ;  /* 0x0000000000037941 */ /* 0x000fea0003800000 */
.L_x_45391:
        /* <DEDUP_REMOVED lines=44> */
.L_x_45390:
[----:B------:R-:W-:Y:S05]  /*a330*/  BSYNC B2 ;  /* 0x0000000000027941 */ /* 0x000fea0003800000 */
.L_x_45389:
        /* <DEDUP_REMOVED lines=8> */
.L_x_45385:
        /* <DEDUP_REMOVED lines=12> */
.L_x_45394:
[----:B------:R-:W-:-:S07]  /*a480*/  MOV R229, R216 ;  /* 0x000000d800e57202 */ /* 0x000fce0000000f00 */
.L_x_45395:
[----:B------:R-:W-:Y:S05]  /*a490*/  BSYNC B2 ;  /* 0x0000000000027941 */ /* 0x000fea0003800000 */
.L_x_45393:
        /* <DEDUP_REMOVED lines=16> */
.L_x_45399:
[----:B------:R-:W-:Y:S05]  /*a5a0*/  BSYNC B3 ;  /* 0x0000000000037941 */ /* 0x000fea0003800000 */
.L_x_45398:
        /* <DEDUP_REMOVED lines=44> */
.L_x_45397:
[----:B------:R-:W-:Y:S05]  /*a870*/  BSYNC B2 ;  /* 0x0000000000027941 */ /* 0x000fea0003800000 */
.L_x_45396:
        /* <DEDUP_REMOVED lines=11> */
.L_x_45400:
        /* <DEDUP_REMOVED lines=12> */
.L_x_45403:
[----:B------:R-:W-:-:S07]  /*a9f0*/  IMAD.MOV.U32 R206, RZ, RZ, R216 ;  /* 0x000000ffffce7224 */ /* 0x000fce00078e00d8 */
.L_x_45404:
[----:B------:R-:W-:Y:S05]  /*aa00*/  BSYNC B2 ;  /* 0x0000000000027941 */ /* 0x000fea0003800000 */
.L_x_45402:
        /* <DEDUP_REMOVED lines=16> */
.L_x_45408:
[----:B------:R-:W-:Y:S05]  /*ab10*/  BSYNC B3 ;  /* 0x0000000000037941 */ /* 0x000fea0003800000 */
.L_x_45407:
        /* <DEDUP_REMOVED lines=44> */
.L_x_45406:
[----:B------:R-:W-:Y:S05]  /*ade0*/  BSYNC B2 ;  /* 0x0000000000027941 */ /* 0x000fea0003800000 */
.L_x_45405:
        /* <DEDUP_REMOVED lines=8> */
.L_x_45401:
[----:B------:R-:W-:Y:S01]  /*ae70*/  LOP3.LUT P0, RZ, R221, 0x1, RZ, 0xc0, !PT ;  /* 0x00000001ddff7812 */ /* 0x000fe2000780c0ff */
[C---:B------:R-:W-:Y:S01]  /*ae80*/  IMAD.SHL.U32 R227, R126.reuse, 0x4, RZ ;  /* 0x000000047ee37824 */ /* 0x040fe200078e00ff */
[----:B------:R-:W-:Y:S02]  /*ae90*/  SEL R127, RZ, 0x1000000, P5 ;  /* 0x01000000ff7f7807 */ /* 0x000fe40002800000 */
[----:B------:R-:W-:Y:S02]  /*aea0*/  SEL R228, RZ, 0x1, P0 ;  /* 0x00000001ffe47807 */ /* 0x000fe40000000000 */
[----:B------:R-:W-:Y:S02]  /*aeb0*/  SEL R226, RZ, 0x10000, P4 ;  /* 0x00010000ffe27807 */ /* 0x000fe40002000000 */
[----:B------:R-:W-:Y:S02]  /*aec0*/  SEL R223, RZ, 0x100, P3 ;  /* 0x00000100ffdf7807 */ /* 0x000fe40001800000 */
[----:B------:R-:W-:-:S02]  /*aed0*/  LEA R224, P0, R126, UR28, 0x4 ;  /* 0x0000001c7ee07c11 */ /* 0x000fc4000f8020ff */
[----:B------:R-:W-:Y:S02]  /*aee0*/  IADD3 R127, R223, R127, R226 ;  /* 0x0000007fdf7f7210 */ /* 0x000fe40007ffe0e2 */
[C---:B------:R-:W-:Y:S02]  /*aef0*/  LEA.HI.X R225, R126.reuse, UR29, RZ, 0x4, P0 ;  /* 0x0000001d7ee17c11 */ /* 0x040fe400080f24ff */
[----:B------:R-:W-:Y:S01]  /*af00*/  SHF.L.U64.HI R229, R126, 0x2, RZ ;  /* 0x000000027ee57819 */ /* 0x000fe200000102ff */
[----:B------:R-:W-:Y:S01]  /*af10*/  IMAD.IADD R127, R127, 0x1, R228 ;  /* 0x000000017f7f7824 */ /* 0x000fe200078e02e4 */
[----:B------:R-:W-:Y:S01]  /*af20*/  IADD3 R124, P0, R227, UR30, RZ ;  /* 0x0000001ee37c7c10 */ /* 0x000fe2000ff1e0ff */
[----:B------:R0:W-:Y:S03]  /*af30*/  STG.E.128 desc[UR4][R224.64], R68 ;  /* 0x00000044e0007986 */ /* 0x0001e6000c101d04 */
[----:B------:R-:W-:-:S05]  /*af40*/  IADD3.X R125, R229, UR31, RZ, P0, !PT ;  /* 0x0000001fe57d7c10 */ /* 0x000fca00087fe4ff */
[----:B------:R0:W-:Y:S01]  /*af50*/  STG.E desc[UR4][R124.64], R127 ;  /* 0x0000007f7c007986 */ /* 0x0001e2000c101904 */
[----:B------:R-:W-:Y:S05]  /*af60*/  @!P1 BRA `(.L_x_45409) ;  /* 0x00000000002c9947 */ /* 0x000fea0003800000 */
[----:B------:R-:W-:Y:S02]  /*af70*/  SHF.L.U32 R223, R207, 0x10, RZ ;  /* 0x00000010cfdf7819 */ /* 0x000fe400000006ff */
[----:B0-----:R-:W-:Y:S02]  /*af80*/  LOP3.LUT R127, R206, 0xffff, RZ, 0xc0, !PT ;  /* 0x0000ffffce7f7812 */ /* 0x001fe400078ec0ff */
[----:B------:R-:W-:Y:S02]  /*af90*/  LOP3.LUT R224, R223, 0xff0000, RZ, 0xc0, !PT ;  /* 0x00ff0000dfe07812 */ /* 0x000fe400078ec0ff */
[----:B------:R-:W-:Y:S02]  /*afa0*/  LOP3.LUT R226, R208, 0xff, RZ, 0xc0, !PT ;  /* 0x000000ffd0e27812 */ /* 0x000fe400078ec0ff */
[----:B------:R-:W-:Y:S01]  /*afb0*/  IADD3 R124, P0, R227, UR32, RZ ;  /* 0x00000020e37c7c10 */ /* 0x000fe2000ff1e0ff */
[----:B------:R-:W-:Y:S01]  /*afc0*/  IMAD R127, R127, 0x1000000, R224 ;  /* 0x010000007f7f7824 */ /* 0x000fe200078e02e0 */
[----:B------:R-:W-:-:S02]  /*afd0*/  LOP3.LUT R224, R209, 0xff, RZ, 0xc0, !PT ;  /* 0x000000ffd1e07812 */ /* 0x000fc400078ec0ff */
[----:B------:R-:W-:Y:S01]  /*afe0*/  IADD3.X R125, R229, UR33, RZ, P0, !PT ;  /* 0x00000021e57d7c10 */ /* 0x000fe200087fe4ff */
[----:B------:R-:W-:-:S05]  /*aff0*/  IMAD R127, R226, 0x100, R127 ;  /* 0x00000100e27f7824 */ /* 0x000fca00078e027f */
[----:B------:R-:W-:-:S05]  /*b000*/  IADD3 R127, R127, R224, RZ ;  /* 0x000000e07f7f7210 */ /* 0x000fca0007ffe0ff */
[----:B------:R1:W-:Y:S02]  /*b010*/  STG.E desc[UR4][R124.64], R127 ;  /* 0x0000007f7c007986 */ /* 0x0003e4000c101904 */
.L_x_45409:
[----:B------:R-:W-:-:S07]  /*b020*/  VIADD R126, R126, 0x20 ;  /* 0x000000207e7e7836 */ /* 0x000fce0000000000 */
.L_x_45344:
[----:B------:R-:W-:Y:S05]  /*b030*/  BSYNC B1 ;  /* 0x0000000000017941 */ /* 0x000fea0003800000 */
.L_x_45343:
        /* <DEDUP_REMOVED lines=29> */
.L_x_45413:
[----:B------:R-:W-:-:S07]  /*b210*/  MOV R230, R216 ;  /* 0x000000d800e67202 */ /* 0x000fce0000000f00 */
.L_x_45414:
[----:B------:R-:W-:Y:S05]  /*b220*/  BSYNC B2 ;  /* 0x0000000000027941 */ /* 0x000fea0003800000 */
.L_x_45412:
        /* <DEDUP_REMOVED lines=16> */
.L_x_45418:
[----:B------:R-:W-:Y:S05]  /*b330*/  BSYNC B3 ;  /* 0x0000000000037941 */ /* 0x000fea0003800000 */
.L_x_45417:
        /* <DEDUP_REMOVED lines=44> */
.L_x_45416:
[----:B------:R-:W-:Y:S05]  /*b600*/  BSYNC B2 ;  /* 0x0000000000027941 */ /* 0x000fea0003800000 */
.L_x_45415:
        /* <DEDUP_REMOVED lines=18> */
.L_x_45419:
        /* <DEDUP_REMOVED lines=12> */
.L_x_45422:
[----:B------:R-:W-:-:S07]  /*b7f0*/  MOV R209, R216 ;  /* 0x000000d800d17202 */ /* 0x000fce0000000f00 */
.L_x_45423:
[----:B------:R-:W-:Y:S05]  /*b800*/  BSYNC B2 ;  /* 0x0000000000027941 */ /* 0x000fea0003800000 */
.L_x_45421:
        /* <DEDUP_REMOVED lines=16> */
.L_x_45427:
[----:B------:R-:W-:Y:S05]  /*b910*/  BSYNC B3 ;  /* 0x0000000000037941 */ /* 0x000fea0003800000 */
.L_x_45426:
        /* <DEDUP_REMOVED lines=44> */
.L_x_45425:
[----:B------:R-:W-:Y:S05]  /*bbe0*/  BSYNC B2 ;  /* 0x0000000000027941 */ /* 0x000fea0003800000 */
.L_x_45424:
        /* <DEDUP_REMOVED lines=8> */
.L_x_45420:
        /* <DEDUP_REMOVED lines=12> */
.L_x_45429:
[----:B------:R-:W-:-:S07]  /*bd30*/  MOV R229, R216 ;  /* 0x000000d800e57202 */ /* 0x000fce0000000f00 */
.L_x_45430:
[----:B------:R-:W-:Y:S05]  /*bd40*/  BSYNC B2 ;  /* 0x0000000000027941 */ /* 0x000fea0003800000 */
.L_x_45428:
        /* <DEDUP_REMOVED lines=16> */
.L_x_45434:
[----:B------:R-:W-:Y:S05]  /*be50*/  BSYNC B3 ;  /* 0x0000000000037941 */ /* 0x000fea0003800000 */
.L_x_45433:
        /* <DEDUP_REMOVED lines=44> */
.L_x_45432:
[----:B------:R-:W-:Y:S05]  /*c120*/  BSYNC B2 ;  /* 0x0000000000027941 */ /* 0x000fea0003800000 */
.L_x_45431:
        /* <DEDUP_REMOVED lines=11> */
.L_x_45435:
        /* <DEDUP_REMOVED lines=12> */
.L_x_45438:
[----:B------:R-:W-:-:S07]  /*c2a0*/  IMAD.MOV.U32 R208, RZ, RZ, R216 ;  /* 0x000000ffffd07224 */ /* 0x000fce00078e00d8 */
.L_x_45439:
[----:B------:R-:W-:Y:S05]  /*c2b0*/  BSYNC B2 ;  /* 0x0000000000027941 */ /* 0x000fea0003800000 */
.L_x_45437:
        /* <DEDUP_REMOVED lines=16> */
.L_x_45443:
[----:B------:R-:W-:Y:S05]  /*c3c0*/  BSYNC B3 ;  /* 0x0000000000037941 */ /* 0x000fea0003800000 */
.L_x_45442:
        /* <DEDUP_REMOVED lines=44> */
.L_x_45441:
[----:B------:R-:W-:Y:S05]  /*c690*/  BSYNC B2 ;  /* 0x0000000000027941 */ /* 0x000fea0003800000 */
.L_x_45440:
        /* <DEDUP_REMOVED lines=8> */
.L_x_45436:
        /* <DEDUP_REMOVED lines=12> */
.L_x_45445:
[----:B------:R-:W-:-:S07]  /*c7e0*/  IMAD.MOV.U32 R229, RZ, RZ, R216 ;  /* 0x000000ffffe57224 */ /* 0x000fce00078e00d8 */
.L_x_45446:
[----:B------:R-:W-:Y:S05]  /*c7f0*/  BSYNC B2 ;  /* 0x0000000000027941 */ /* 0x000fea0003800000 */
.L_x_45444:
        /* <DEDUP_REMOVED lines=16> */
.L_x_45450:
[----:B------:R-:W-:Y:S05]  /*c900*/  BSYNC B3 ;  /* 0x0000000000037941 */ /* 0x000fea0003800000 */
.L_x_45449:
        /* <DEDUP_REMOVED lines=44> */
.L_x_45448:
[----:B------:R-:W-:Y:S05]  /*cbd0*/  BSYNC B2 ;  /* 0x0000000000027941 */ /* 0x000fea0003800000 */
.L_x_45447:
        /* <DEDUP_REMOVED lines=11> */
.L_x_45451:
        /* <DEDUP_REMOVED lines=12> */
.L_x_45454:
[----:B------:R-:W-:-:S07]  /*cd50*/  IMAD.MOV.U32 R207, RZ, RZ, R216 ;  /* 0x000000ffffcf7224 */ /* 0x000fce00078e00d8 */
.L_x_45455:
[----:B------:R-:W-:Y:S05]  /*cd60*/  BSYNC B2 ;  /* 0x0000000000027941 */ /* 0x000fea0003800000 */
.L_x_45453:
        /* <DEDUP_REMOVED lines=16> */
.L_x_45459:
[----:B------:R-:W-:Y:S05]  /*ce70*/  BSYNC B3 ;  /* 0x0000000000037941 */ /* 0x000fea0003800000 */
.L_x_45458:
        /* <DEDUP_REMOVED lines=44> */
.L_x_45457:
[----:B------:R-:W-:Y:S05]  /*d140*/  BSYNC B2 ;  /* 0x0000000000027941 */ /* 0x000fea0003800000 */
.L_x_45456:
        /* <DEDUP_REMOVED lines=8> */
.L_x_45452:
        /* <DEDUP_REMOVED lines=12> */
.L_x_45461:
[----:B------:R-:W-:-:S07]  /*d290*/  IMAD.MOV.U32 R229, RZ, RZ, R216 ;  /* 0x000000ffffe57224 */ /* 0x000fce00078e00d8 */
.L_x_45462:
[----:B------:R-:W-:Y:S05]  /*d2a0*/  BSYNC B2 ;  /* 0x0000000000027941 */ /* 0x000fea0003800000 */
.L_x_45460:
        /* <DEDUP_REMOVED lines=16> */
.L_x_45466:
[----:B------:R-:W-:Y:S05]  /*d3b0*/  BSYNC B3 ;  /* 0x0000000000037941 */ /* 0x000fea0003800000 */
.L_x_45465:
        /* <DEDUP_REMOVED lines=44> */
.L_x_45464:
[----:B------:R-:W-:Y:S05]  /*d680*/  BSYNC B2 ;  /* 0x0000000000027941 */ /* 0x000fea0003800000 */
.L_x_45463:
        /* <DEDUP_REMOVED lines=11> */
.L_x_45467:
        /* <DEDUP_REMOVED lines=12> */
.L_x_45470:
[----:B------:R-:W-:-:S07]  /*d800*/  MOV R206, R216 ;  /* 0x000000d800ce7202 */ /* 0x000fce0000000f00 */
.L_x_45471:
[----:B------:R-:W-:Y:S05]  /*d810*/  BSYNC B2 ;  /* 0x0000000000027941 */ /* 0x000fea0003800000 */
.L_x_45469:
        /* <DEDUP_REMOVED lines=16> */
.L_x_45475:
[----:B------:R-:W-:Y:S05]  /*d920*/  BSYNC B3 ;  /* 0x0000000000037941 */ /* 0x000fea0003800000 */
.L_x_45474:
        /* <DEDUP_REMOVED lines=44> */
.L_x_45473:
[----:B------:R-:W-:Y:S05]  /*dbf0*/  BSYNC B2 ;  /* 0x0000000000027941 */ /* 0x000fea0003800000 */
.L_x_45472:
        /* <DEDUP_REMOVED lines=8> */
.L_x_45468:
        /* <DEDUP_REMOVED lines=16> */
[----:B------:R-:W-:Y:S01]  /*dd80*/  IMAD.U32 R223, R207, 0x10000, RZ ;  /* 0x00010000cfdf7824 */ /* 0x000fe200078e00ff */
[----:B0-----:R-:W-:Y:S02]  /*dd90*/  LOP3.LUT R127, R206, 0xffff, RZ, 0xc0, !PT ;  /* 0x0000ffffce7f7812 */ /* 0x001fe400078ec0ff */
        /* <DEDUP_REMOVED lines=9> */
.L_x_45476:
[----:B------:R-:W-:-:S07]  /*de30*/  VIADD R126, R126, 0x20 ;  /* 0x000000207e7e7836 */ /* 0x000fce0000000000 */
.L_x_45411:
[----:B------:R-:W-:Y:S05]  /*de40*/  BSYNC B1 ;  /* 0x0000000000017941 */ /* 0x000fea0003800000 */
.L_x_45410:
        /* <DEDUP_REMOVED lines=29> */
.L_x_45480:
[----:B------:R-:W-:-:S07]  /*e020*/  IMAD.MOV.U32 R230, RZ, RZ, R216 ;  /* 0x000000ffffe67224 */ /* 0x000fce00078e00d8 */
.L_x_45481:
[----:B------:R-:W-:Y:S05]  /*e030*/  BSYNC B2 ;  /* 0x0000000000027941 */ /* 0x000fea0003800000 */
.L_x_45479:
        /* <DEDUP_REMOVED lines=16> */
.L_x_45485:
[----:B------:R-:W-:Y:S05]  /*e140*/  BSYNC B3 ;  /* 0x0000000000037941 */ /* 0x000fea0003800000 */
.L_x_45484:
        /* <DEDUP_REMOVED lines=44> */
.L_x_45483:
[----:B------:R-:W-:Y:S05]  /*e410*/  BSYNC B2 ;  /* 0x0000000000027941 */ /* 0x000fea0003800000 */
.L_x_45482:
        /* <DEDUP_REMOVED lines=18> */
.L_x_45486:
        /* <DEDUP_REMOVED lines=12> */
.L_x_45489:
[----:B------:R-:W-:-:S07]  /*e600*/  IMAD.MOV.U32 R209, RZ, RZ, R216 ;  /* 0x000000ffffd17224 */ /* 0x000fce00078e00d8 */
.L_x_45490:
[----:B------:R-:W-:Y:S05]  /*e610*/  BSYNC B2 ;  /* 0x0000000000027941 */ /* 0x000fea0003800000 */
.L_x_45488:
        /* <DEDUP_REMOVED lines=16> */
.L_x_45494:
[----:B------:R-:W-:Y:S05]  /*e720*/  BSYNC B3 ;  /* 0x0000000000037941 */ /* 0x000fea0003800000 */
.L_x_45493:
        /* <DEDUP_REMOVED lines=44> */
.L_x_45492:
[----:B------:R-:W-:Y:S05]  /*e9f0*/  BSYNC B2 ;  /* 0x0000000000027941 */ /* 0x000fea0003800000 */
.L_x_45491:
        /* <DEDUP_REMOVED lines=8> */
.L_x_45487:
        /* <DEDUP_REMOVED lines=12> */
.L_x_45496:
[----:B------:R-:W-:-:S07]  /*eb40*/  IMAD.MOV.U32 R229, RZ, RZ, R216 ;  /* 0x000000ffffe57224 */ /* 0x000fce00078e00d8 */
.L_x_45497:
[----:B------:R-:W-:Y:S05]  /*eb50*/  BSYNC B2 ;  /* 0x0000000000027941 */ /* 0x000fea0003800000 */
.L_x_45495:
        /* <DEDUP_REMOVED lines=16> */
.L_x_45501:
[----:B------:R-:W-:Y:S05]  /*ec60*/  BSYNC B3 ;  /* 0x0000000000037941 */ /* 0x000fea0003800000 */
.L_x_45500:
        /* <DEDUP_REMOVED lines=44> */
.L_x_45499:
[----:B------:R-:W-:Y:S05]  /*ef30*/  BSYNC B2 ;  /* 0x0000000000027941 */ /* 0x000fea0003800000 */
.L_x_45498:
        /* <DEDUP_REMOVED lines=11> */
.L_x_45502:
        /* <DEDUP_REMOVED lines=12> */
.L_x_45505:
[----:B------:R-:W-:-:S07]  /*f0b0*/  MOV R208, R216 ;  /* 0x000000d800d07202 */ /* 0x000fce0000000f00 */
.L_x_45506:
[----:B------:R-:W-:Y:S05]  /*f0c0*/  BSYNC B2 ;  /* 0x0000000000027941 */ /* 0x000fea0003800000 */
.L_x_45504:
        /* <DEDUP_REMOVED lines=16> */
.L_x_45510:
[----:B------:R-:W-:Y:S05]  /*f1d0*/  BSYNC B3 ;  /* 0x0000000000037941 */ /* 0x000fea0003800000 */
.L_x_45509:
        /* <DEDUP_REMOVED lines=44> */
.L_x_45508:
[----:B------:R-:W-:Y:S05]  /*f4a0*/  BSYNC B2 ;  /* 0x0000000000027941 */ /* 0x000fea0003800000 */
.L_x_45507:
        /* <DEDUP_REMOVED lines=8> */
.L_x_45503:
        /* <DEDUP_REMOVED lines=12> */
.L_x_45512:
[----:B------:R-:W-:-:S07]  /*f5f0*/  MOV R229, R216 ;  /* 0x000000d800e57202 */ /* 0x000fce0000000f00 */
.L_x_45513:
[----:B------:R-:W-:Y:S05]  /*f600*/  BSYNC B2 ;  /* 0x0000000000027941 */ /* 0x000fea0003800000 */
.L_x_45511:
        /* <DEDUP_REMOVED lines=16> */
.L_x_45517:
[----:B------:R-:W-:Y:S05]  /*f710*/  BSYNC B3 ;  /* 0x0000000000037941 */ /* 0x000fea0003800000 */
.L_x_45516:
        /* <DEDUP_REMOVED lines=44> */
.L_x_45515:
[----:B------:R-:W-:Y:S05]  /*f9e0*/  BSYNC B2 ;  /* 0x0000000000027941 */ /* 0x000fea0003800000 */
.L_x_45514:
        /* <DEDUP_REMOVED lines=11> */
.L_x_45518:
        /* <DEDUP_REMOVED lines=12> */
.L_x_45521:
[----:B------:R-:W-:-:S07]  /*fb60*/  IMAD.MOV.U32 R207, RZ, RZ, R216 ;  /* 0x000000ffffcf7224 */ /* 0x000fce00078e00d8 */
.L_x_45522:
[----:B------:R-:W-:Y:S05]  /*fb70*/  BSYNC B2 ;  /* 0x0000000000027941 */ /* 0x000fea0003800000 */
.L_x_45520:
        /* <DEDUP_REMOVED lines=16> */
.L_x_45526:
[----:B------:R-:W-:Y:S05]  /*fc80*/  BSYNC B3 ;  /* 0x0000000000037941 */ /* 0x000fea0003800000 */
.L_x_45525:
        /* <DEDUP_REMOVED lines=44> */
.L_x_45524:
[----:B------:R-:W-:Y:S05]  /*ff50*/  BSYNC B2 ;  /* 0x0000000000027941 */ /* 0x000fea0003800000 */
.L_x_45523:
        /* <DEDUP_REMOVED lines=8> */
.L_x_45519:
        /* <DEDUP_REMOVED lines=12> */
.L_x_45528:
[----:B------:R-:W-:-:S07]  /*100a0*/  IMAD.MOV.U32 R229, RZ, RZ, R216 ;  /* 0x000000ffffe57224 */ /* 0x000fce00078e00d8 */
.L_x_45529:
[----:B------:R-:W-:Y:S05]  /*100b0*/  BSYNC B2 ;  /* 0x0000000000027941 */ /* 0x000fea0003800000 */
.L_x_45527:
        /* <DEDUP_REMOVED lines=16> */
.L_x_45533:
[----:B------:R-:W-:Y:S05]  /*101c0*/  BSYNC B3 ;  /* 0x0000000000037941 */ /* 0x000fea0003800000 */
.L_x_45532:
        /* <DEDUP_REMOVED lines=44> */
.L_x_45531:
[----:B------:R-:W-:Y:S05]  /*10490*/  BSYNC B2 ;  /* 0x0000000000027941 */ /* 0x000fea0003800000 */
.L_x_45530:
        /* <DEDUP_REMOVED lines=11> */
.L_x_45534:
        /* <DEDUP_REMOVED lines=12> */
.L_x_45537:
[----:B------:R-:W-:-:S07]  /*10610*/  IMAD.MOV.U32 R206, RZ, RZ, R216 ;  /* 0x000000ffffce7224 */ /* 0x000fce00078e00d8 */
.L_x_45538:
[----:B------:R-:W-:Y:S05]  /*10620*/  BSYNC B2 ;  /* 0x0000000000027941 */ /* 0x000fea0003800000 */
.L_x_45536:
        /* <DEDUP_REMOVED lines=16> */
.L_x_45542:
[----:B------:R-:W-:Y:S05]  /*10730*/  BSYNC B3 ;  /* 0x0000000000037941 */ /* 0x000fea0003800000 */
.L_x_45541:
        /* <DEDUP_REMOVED lines=44> */
.L_x_45540:
[----:B------:R-:W-:Y:S05]  /*10a00*/  BSYNC B2 ;  /* 0x0000000000027941 */ /* 0x000fea0003800000 */
.L_x_45539:
        /* <DEDUP_REMOVED lines=8> */
.L_x_45535:
        /* <DEDUP_REMOVED lines=27> */
.L_x_45543:
[----:B------:R-:W-:-:S07]  /*10c40*/  IADD3 R126, R126, 0x20, RZ ;  /* 0x000000207e7e7810 */ /* 0x000fce0007ffe0ff */
.L_x_45478:
[----:B------:R-:W-:Y:S05]  /*10c50*/  BSYNC B1 ;  /* 0x0000000000017941 */ /* 0x000fea0003800000 */
.L_x_45477:
        /* <DEDUP_REMOVED lines=29> */
.L_x_45547:
[----:B------:R-:W-:-:S07]  /*10e30*/  IMAD.MOV.U32 R230, RZ, RZ, R216 ;  /* 0x000000ffffe67224 */ /* 0x000fce00078e00d8 */
.L_x_45548:
[----:B------:R-:W-:Y:S05]  /*10e40*/  BSYNC B2 ;  /* 0x0000000000027941 */ /* 0x000fea0003800000 */
.L_x_45546:
        /* <DEDUP_REMOVED lines=16> */
.L_x_45552:
[----:B------:R-:W-:Y:S05]  /*10f50*/  BSYNC B3 ;  /* 0x0000000000037941 */ /* 0x000fea0003800000 */
.L_x_45551:
        /* <DEDUP_REMOVED lines=44> */
.L_x_45550:
[----:B------:R-:W-:Y:S05]  /*11220*/  BSYNC B2 ;  /* 0x0000000000027941 */ /* 0x000fea0003800000 */
.L_x_45549:
        /* <DEDUP_REMOVED lines=18> */
.L_x_45553:
        /* <DEDUP_REMOVED lines=12> */
.L_x_45556:
[----:B------:R-:W-:-:S07]  /*11410*/  IMAD.MOV.U32 R209, RZ, RZ, R216 ;  /* 0x000000ffffd17224 */ /* 0x000fce00078e00d8 */
.L_x_45557:
[----:B------:R-:W-:Y:S05]  /*11420*/  BSYNC B2 ;  /* 0x0000000000027941 */ /* 0x000fea0003800000 */
.L_x_45555:
        /* <DEDUP_REMOVED lines=16> */
.L_x_45561:
[----:B------:R-:W-:Y:S05]  /*11530*/  BSYNC B3 ;  /* 0x0000000000037941 */ /* 0x000fea0003800000 */
.L_x_45560:
        /* <DEDUP_REMOVED lines=44> */
.L_x_45559:
[----:B------:R-:W-:Y:S05]  /*11800*/  BSYNC B2 ;  /* 0x0000000000027941 */ /* 0x000fea0003800000 */
.L_x_45558:
        /* <DEDUP_REMOVED lines=8> */
.L_x_45554:
        /* <DEDUP_REMOVED lines=12> */
.L_x_45563:
[----:B------:R-:W-:-:S07]  /*11950*/  IMAD.MOV.U32 R229, RZ, RZ, R216 ;  /* 0x000000ffffe57224 */ /* 0x000fce00078e00d8 */
.L_x_45564:
[----:B------:R-:W-:Y:S05]  /*11960*/  BSYNC B2 ;  /* 0x0000000000027941 */ /* 0x000fea0003800000 */
.L_x_45562:
        /* <DEDUP_REMOVED lines=16> */
.L_x_45568:
[----:B------:R-:W-:Y:S05]  /*11a70*/  BSYNC B3 ;  /* 0x0000000000037941 */ /* 0x000fea0003800000 */
.L_x_45567:
        /* <DEDUP_REMOVED lines=44> */
.L_x_45566:
[----:B------:R-:W-:Y:S05]  /*11d40*/  BSYNC B2 ;  /* 0x0000000000027941 */ /* 0x000fea0003800000 */
.L_x_45565:
        /* <DEDUP_REMOVED lines=11> */
.L_x_45569:
        /* <DEDUP_REMOVED lines=12> */
.L_x_45572:
[----:B------:R-:W-:-:S07]  /*11ec0*/  IMAD.MOV.U32 R208, RZ, RZ, R216 ;  /* 0x000000ffffd07224 */ /* 0x000fce00078e00d8 */
.L_x_45573:
[----:B------:R-:W-:Y:S05]  /*11ed0*/  BSYNC B2 ;  /* 0x0000000000027941 */ /* 0x000fea0003800000 */
.L_x_45571:
        /* <DEDUP_REMOVED lines=16> */
.L_x_45577:
[----:B------:R-:W-:Y:S05]  /*11fe0*/  BSYNC B3 ;  /* 0x0000000000037941 */ /* 0x000fea0003800000 */
.L_x_45576:
        /* <DEDUP_REMOVED lines=44> */
.L_x_45575:
[----:B------:R-:W-:Y:S05]  /*122b0*/  BSYNC B2 ;  /* 0x0000000000027941 */ /* 0x000fea0003800000 */
.L_x_45574:
        /* <DEDUP_REMOVED lines=8> */
.L_x_45570:
        /* <DEDUP_REMOVED lines=12> */
.L_x_45579:
[----:B------:R-:W-:-:S07]  /*12400*/  IMAD.MOV.U32 R229, RZ, RZ, R216 ;  /* 0x000000ffffe57224 */ /* 0x000fce00078e00d8 */
.L_x_45580:
[----:B------:R-:W-:Y:S05]  /*12410*/  BSYNC B2 ;  /* 0x0000000000027941 */ /* 0x000fea0003800000 */
.L_x_45578:
        /* <DEDUP_REMOVED lines=16> */
.L_x_45584:
[----:B------:R-:W-:Y:S05]  /*12520*/  BSYNC B3 ;  /* 0x0000000000037941 */ /* 0x000fea0003800000 */
.L_x_45583:
        /* <DEDUP_REMOVED lines=44> */
.L_x_45582:
[----:B------:R-:W-:Y:S05]  /*127f0*/  BSYNC B2 ;  /* 0x0000000000027941 */ /* 0x000fea0003800000 */
.L_x_45581:
        /* <DEDUP_REMOVED lines=11> */
.L_x_45585:
        /* <DEDUP_REMOVED lines=12> */
.L_x_45588:
[----:B------:R-:W-:-:S07]  /*12970*/  MOV R207, R216 ;  /* 0x000000d800cf7202 */ /* 0x000fce0000000f00 */
.L_x_45589:
[----:B------:R-:W-:Y:S05]  /*12980*/  BSYNC B2 ;  /* 0x0000000000027941 */ /* 0x000fea0003800000 */
.L_x_45587:
        /* <DEDUP_REMOVED lines=16> */
.L_x_45593:
[----:B------:R-:W-:Y:S05]  /*12a90*/  BSYNC B3 ;  /* 0x0000000000037941 */ /* 0x000fea0003800000 */
.L_x_45592:
        /* <DEDUP_REMOVED lines=44> */
.L_x_45591:
[----:B------:R-:W-:Y:S05]  /*12d60*/  BSYNC B2 ;  /* 0x0000000000027941 */ /* 0x000fea0003800000 */
.L_x_45590:
        /* <DEDUP_REMOVED lines=8> */
.L_x_45586:
        /* <DEDUP_REMOVED lines=12> */
.L_x_45595:
[----:B------:R-:W-:-:S07]  /*12eb0*/  MOV R229, R216 ;  /* 0x000000d800e57202 */ /* 0x000fce0000000f00 */
.L_x_45596:
[----:B------:R-:W-:Y:S05]  /*12ec0*/  BSYNC B2 ;  /* 0x0000000000027941 */ /* 0x000fea0003800000 */
.L_x_45594:
        /* <DEDUP_REMOVED lines=16> */
.L_x_45600:
[----:B------:R-:W-:Y:S05]  /*12fd0*/  BSYNC B3 ;  /* 0x0000000000037941 */ /* 0x000fea0003800000 */
.L_x_45599:
        /* <DEDUP_REMOVED lines=44> */
.L_x_45598:
[----:B------:R-:W-:Y:S05]  /*132a0*/  BSYNC B2 ;  /* 0x0000000000027941 */ /* 0x000fea0003800000 */
.L_x_45597:
        /* <DEDUP_REMOVED lines=11> */
.L_x_45601:
        /* <DEDUP_REMOVED lines=12> */
.L_x_45604:
[----:B------:R-:W-:-:S07]  /*13420*/  IMAD.MOV.U32 R206, RZ, RZ, R216 ;  /* 0x000000ffffce7224 */ /* 0x000fce00078e00d8 */
.L_x_45605:
[----:B------:R-:W-:Y:S05]  /*13430*/  BSYNC B2 ;  /* 0x0000000000027941 */ /* 0x000fea0003800000 */
.L_x_45603:
        /* <DEDUP_REMOVED lines=16> */
.L_x_45609:
[----:B------:R-:W-:Y:S05]  /*13540*/  BSYNC B3 ;  /* 0x0000000000037941 */ /* 0x000fea0003800000 */
.L_x_45608:
        /* <DEDUP_REMOVED lines=44> */
.L_x_45607:
[----:B------:R-:W-:Y:S05]  /*13810*/  BSYNC B2 ;  /* 0x0000000000027941 */ /* 0x000fea0003800000 */
.L_x_45606:
        /* <DEDUP_REMOVED lines=8> */
.L_x_45602:
        /* <DEDUP_REMOVED lines=27> */
.L_x_45610:
[----:B------:R-:W-:-:S07]  /*13a50*/  VIADD R126, R126, 0x20 ;  /* 0x000000207e7e7836 */ /* 0x000fce0000000000 */
.L_x_45545:
[----:B------:R-:W-:Y:S05]  /*13a60*/  BSYNC B1 ;  /* 0x0000000000017941 */ /* 0x000fea0003800000 */
.L_x_45544:
        /* <DEDUP_REMOVED lines=29> */
.L_x_45614:
[----:B------:R-:W-:-:S07]  /*13c40*/  MOV R230, R216 ;  /* 0x000000d800e67202 */ /* 0x000fce0000000f00 */
.L_x_45615:
[----:B------:R-:W-:Y:S05]  /*13c50*/  BSYNC B2 ;  /* 0x0000000000027941 */ /* 0x000fea0003800000 */
.L_x_45613:
        /* <DEDUP_REMOVED lines=16> */
.L_x_45619:
[----:B------:R-:W-:Y:S05]  /*13d60*/  BSYNC B3 ;  /* 0x0000000000037941 */ /* 0x000fea0003800000 */
.L_x_45618:
        /* <DEDUP_REMOVED lines=44> */
.L_x_45617:
[----:B------:R-:W-:Y:S05]  /*14030*/  BSYNC B2 ;  /* 0x0000000000027941 */ /* 0x000fea0003800000 */
.L_x_45616:
        /* <DEDUP_REMOVED lines=18> */
.L_x_45620:
        /* <DEDUP_REMOVED lines=12> */
.L_x_45623:
[----:B------:R-:W-:-:S07]  /*14220*/  MOV R209, R216 ;  /* 0x000000d800d17202 */ /* 0x000fce0000000f00 */
.L_x_45624:
[----:B------:R-:W-:Y:S05]  /*14230*/  BSYNC B2 ;  /* 0x0000000000027941 */ /* 0x000fea0003800000 */
.L_x_45622:
        /* <DEDUP_REMOVED lines=16> */
.L_x_45628:
[----:B------:R-:W-:Y:S05]  /*14340*/  BSYNC B3 ;  /* 0x0000000000037941 */ /* 0x000fea0003800000 */
.L_x_45627:
        /* <DEDUP_REMOVED lines=44> */
.L_x_45626:
[----:B------:R-:W-:Y:S05]  /*14610*/  BSYNC B2 ;  /* 0x0000000000027941 */ /* 0x000fea0003800000 */
.L_x_45625:
        /* <DEDUP_REMOVED lines=8> */
.L_x_45621:
        /* <DEDUP_REMOVED lines=12> */
.L_x_45630:
[----:B------:R-:W-:-:S07]  /*14760*/  MOV R229, R216 ;  /* 0x000000d800e57202 */ /* 0x000fce0000000f00 */
.L_x_45631:
[----:B------:R-:W-:Y:S05]  /*14770*/  BSYNC B2 ;  /* 0x0000000000027941 */ /* 0x000fea0003800000 */
.L_x_45629:
        /* <DEDUP_REMOVED lines=16> */
.L_x_45635:
[----:B------:R-:W-:Y:S05]  /*14880*/  BSYNC B3 ;  /* 0x0000000000037941 */ /* 0x000fea0003800000 */
.L_x_45634:
        /* <DEDUP_REMOVED lines=44> */
.L_x_45633:
[----:B------:R-:W-:Y:S05]  /*14b50*/  BSYNC B2 ;  /* 0x0000000000027941 */ /* 0x000fea0003800000 */
.L_x_45632:
        /* <DEDUP_REMOVED lines=11> */
.L_x_45636:
        /* <DEDUP_REMOVED lines=12> */
.L_x_45639:
[----:B------:R-:W-:-:S07]  /*14cd0*/  IMAD.MOV.U32 R208, RZ, RZ, R216 ;  /* 0x000000ffffd07224 */ /* 0x000fce00078e00d8 */
.L_x_45640:
[----:B------:R-:W-:Y:S05]  /*14ce0*/  BSYNC B2 ;  /* 0x0000000000027941 */ /* 0x000fea0003800000 */
.L_x_45638:
        /* <DEDUP_REMOVED lines=16> */
.L_x_45644:
[----:B------:R-:W-:Y:S05]  /*14df0*/  BSYNC B3 ;  /* 0x0000000000037941 */ /* 0x000fea0003800000 */
.L_x_45643:
        /* <DEDUP_REMOVED lines=44> */
.L_x_45642:
[----:B------:R-:W-:Y:S05]  /*150c0*/  BSYNC B2 ;  /* 0x0000000000027941 */ /* 0x000fea0003800000 */
.L_x_45641:
        /* <DEDUP_REMOVED lines=8> */
.L_x_45637:
        /* <DEDUP_REMOVED lines=12> */
.L_x_45646:
[----:B------:R-:W-:-:S07]  /*15210*/  IMAD.MOV.U32 R229, RZ, RZ, R216 ;  /* 0x000000ffffe57224 */ /* 0x000fce00078e00d8 */
.L_x_45647:
[----:B------:R-:W-:Y:S05]  /*15220*/  BSYNC B2 ;  /* 0x0000000000027941 */ /* 0x000fea0003800000 */
.L_x_45645:
        /* <DEDUP_REMOVED lines=16> */
.L_x_45651:
[----:B------:R-:W-:Y:S05]  /*15330*/  BSYNC B3 ;  /* 0x0000000000037941 */ /* 0x000fea0003800000 */
.L_x_45650:
        /* <DEDUP_REMOVED lines=44> */
.L_x_45649:
[----:B------:R-:W-:Y:S05]  /*15600*/  BSYNC B2 ;  /* 0x0000000000027941 */ /* 0x000fea0003800000 */
.L_x_45648:
        /* <DEDUP_REMOVED lines=11> */
.L_x_45652:
        /* <DEDUP_REMOVED lines=12> */
.L_x_45655:
[----:B------:R-:W-:-:S07]  /*15780*/  IMAD.MOV.U32 R207, RZ, RZ, R216 ;  /* 0x000000ffffcf7224 */ /* 0x000fce00078e00d8 */
.L_x_45656:
[----:B------:R-:W-:Y:S05]  /*15790*/  BSYNC B2 ;  /* 0x0000000000027941 */ /* 0x000fea0003800000 */
.L_x_45654:
        /* <DEDUP_REMOVED lines=16> */
.L_x_45660:
[----:B------:R-:W-:Y:S05]  /*158a0*/  BSYNC B3 ;  /* 0x0000000000037941 */ /* 0x000fea0003800000 */
.L_x_45659:
        /* <DEDUP_REMOVED lines=44> */
.L_x_45658:
[----:B------:R-:W-:Y:S05]  /*15b70*/  BSYNC B2 ;  /* 0x0000000000027941 */ /* 0x000fea0003800000 */
.L_x_45657:
        /* <DEDUP_REMOVED lines=8> */
.L_x_45653:
        /* <DEDUP_REMOVED lines=12> */
.L_x_45662:
[----:B------:R-:W-:-:S07]  /*15cc0*/  IMAD.MOV.U32 R229, RZ, RZ, R216 ;  /* 0x000000ffffe57224 */ /* 0x000fce00078e00d8 */
.L_x_45663:
[----:B------:R-:W-:Y:S05]  /*15cd0*/  BSYNC B2 ;  /* 0x0000000000027941 */ /* 0x000fea0003800000 */
.L_x_45661:
        /* <DEDUP_REMOVED lines=16> */
.L_x_45667:
[----:B------:R-:W-:Y:S05]  /*15de0*/  BSYNC B3 ;  /* 0x0000000000037941 */ /* 0x000fea0003800000 */
.L_x_45666:
        /* <DEDUP_REMOVED lines=44> */
.L_x_45665:
[----:B------:R-:W-:Y:S05]  /*160b0*/  BSYNC B2 ;  /* 0x0000000000027941 */ /* 0x000fea0003800000 */
.L_x_45664:
        /* <DEDUP_REMOVED lines=11> */
.L_x_45668:
        /* <DEDUP_REMOVED lines=12> */
.L_x_45671:
[----:B------:R-:W-:-:S07]  /*16230*/  MOV R206, R216 ;  /* 0x000000d800ce7202 */ /* 0x000fce0000000f00 */
.L_x_45672:
[----:B------:R-:W-:Y:S05]  /*16240*/  BSYNC B2 ;  /* 0x0000000000027941 */ /* 0x000fea0003800000 */
.L_x_45670:
        /* <DEDUP_REMOVED lines=16> */
.L_x_45676:
[----:B------:R-:W-:Y:S05]  /*16350*/  BSYNC B3 ;  /* 0x0000000000037941 */ /* 0x000fea0003800000 */
.L_x_45675:
        /* <DEDUP_REMOVED lines=44> */
.L_x_45674:
[----:B------:R-:W-:Y:S05]  /*16620*/  BSYNC B2 ;  /* 0x0000000000027941 */ /* 0x000fea0003800000 */
.L_x_45673:
        /* <DEDUP_REMOVED lines=8> */
.L_x_45669:
        /* <DEDUP_REMOVED lines=27> */
.L_x_45677:
[----:B------:R-:W-:-:S07]  /*16860*/  VIADD R126, R126, 0x20 ;  /* 0x000000207e7e7836 */ /* 0x000fce0000000000 */
.L_x_45612:
[----:B------:R-:W-:Y:S05]  /*16870*/  BSYNC B1 ;  /* 0x0000000000017941 */ /* 0x000fea0003800000 */
.L_x_45611:
        /* <DEDUP_REMOVED lines=29> */
.L_x_45681:
[----:B------:R-:W-:-:S07]  /*16a50*/  IMAD.MOV.U32 R230, RZ, RZ, R216 ;  /* 0x000000ffffe67224 */ /* 0x000fce00078e00d8 */
.L_x_45682:
[----:B------:R-:W-:Y:S05]  /*16a60*/  BSYNC B2 ;  /* 0x0000000000027941 */ /* 0x000fea0003800000 */
.L_x_45680:
        /* <DEDUP_REMOVED lines=16> */
.L_x_45686:
[----:B------:R-:W-:Y:S05]  /*16b70*/  BSYNC B3 ;  /* 0x0000000000037941 */ /* 0x000fea0003800000 */
.L_x_45685:
        /* <DEDUP_REMOVED lines=44> */
.L_x_45684:
[----:B------:R-:W-:Y:S05]  /*16e40*/  BSYNC B2 ;  /* 0x0000000000027941 */ /* 0x000fea0003800000 */
.L_x_45683:
        /* <DEDUP_REMOVED lines=18> */
.L_x_45687:
        /* <DEDUP_REMOVED lines=12> */
.L_x_45690:
[----:B------:R-:W-:-:S07]  /*17030*/  IMAD.MOV.U32 R209, RZ, RZ, R216 ;  /* 0x000000ffffd17224 */ /* 0x000fce00078e00d8 */
.L_x_45691:
[----:B------:R-:W-:Y:S05]  /*17040*/  BSYNC B2 ;  /* 0x0000000000027941 */ /* 0x000fea0003800000 */
.L_x_45689:
        /* <DEDUP_REMOVED lines=16> */
.L_x_45695:
[----:B------:R-:W-:Y:S05]  /*17150*/  BSYNC B3 ;  /* 0x0000000000037941 */ /* 0x000fea0003800000 */
.L_x_45694:
        /* <DEDUP_REMOVED lines=44> */
.L_x_45693:
[----:B------:R-:W-:Y:S05]  /*17420*/  BSYNC B2 ;  /* 0x0000000000027941 */ /* 0x000fea0003800000 */
.L_x_45692:
        /* <DEDUP_REMOVED lines=8> */
.L_x_45688:
        /* <DEDUP_REMOVED lines=12> */
.L_x_45697:
[----:B------:R-:W-:-:S07]  /*17570*/  IMAD.MOV.U32 R229, RZ, RZ, R216 ;  /* 0x000000ffffe57224 */ /* 0x000fce00078e00d8 */
.L_x_45698:
[----:B------:R-:W-:Y:S05]  /*17580*/  BSYNC B2 ;  /* 0x0000000000027941 */ /* 0x000fea0003800000 */
.L_x_45696:
        /* <DEDUP_REMOVED lines=16> */
.L_x_45702:
[----:B------:R-:W-:Y:S05]  /*17690*/  BSYNC B3 ;  /* 0x0000000000037941 */ /* 0x000fea0003800000 */
.L_x_45701:
        /* <DEDUP_REMOVED lines=44> */
.L_x_45700:
[----:B------:R-:W-:Y:S05]  /*17960*/  BSYNC B2 ;  /* 0x0000000000027941 */ /* 0x000fea0003800000 */
.L_x_45699:
        /* <DEDUP_REMOVED lines=11> */
.L_x_45703:
        /* <DEDUP_REMOVED lines=12> */
.L_x_45706:
[----:B------:R-:W-:-:S07]  /*17ae0*/  MOV R208, R216 ;  /* 0x000000d800d07202 */ /* 0x000fce0000000f00 */
.L_x_45707:
[----:B------:R-:W-:Y:S05]  /*17af0*/  BSYNC B2 ;  /* 0x0000000000027941 */ /* 0x000fea0003800000 */
.L_x_45705:
        /* <DEDUP_REMOVED lines=16> */
.L_x_45711:
[----:B------:R-:W-:Y:S05]  /*17c00*/  BSYNC B3 ;  /* 0x0000000000037941 */ /* 0x000fea0003800000 */
.L_x_45710:
        /* <DEDUP_REMOVED lines=44> */
.L_x_45709:
[----:B------:R-:W-:Y:S05]  /*17ed0*/  BSYNC B2 ;  /* 0x0000000000027941 */ /* 0x000fea0003800000 */
.L_x_45708:
        /* <DEDUP_REMOVED lines=8> */
.L_x_45704:
        /* <DEDUP_REMOVED lines=12> */
.L_x_45713:
[----:B------:R-:W-:-:S07]  /*18020*/  MOV R229, R216 ;  /* 0x000000d800e57202 */ /* 0x000fce0000000f00 */
.L_x_45714:
[----:B------:R-:W-:Y:S05]  /*18030*/  BSYNC B2 ;  /* 0x0000000000027941 */ /* 0x000fea0003800000 */
.L_x_45712:
        /* <DEDUP_REMOVED lines=16> */
.L_x_45718:
[----:B------:R-:W-:Y:S05]  /*18140*/  BSYNC B3 ;  /* 0x0000000000037941 */ /* 0x000fea0003800000 */
.L_x_45717:
        /* <DEDUP_REMOVED lines=44> */
.L_x_45716:
[----:B------:R-:W-:Y:S05]  /*18410*/  BSYNC B2 ;  /* 0x0000000000027941 */ /* 0x000fea0003800000 */
.L_x_45715:
        /* <DEDUP_REMOVED lines=11> */
.L_x_45719:
        /* <DEDUP_REMOVED lines=12> */
.L_x_45722:
[----:B------:R-:W-:-:S07]  /*18590*/  IMAD.MOV.U32 R207, RZ, RZ, R216 ;  /* 0x000000ffffcf7224 */ /* 0x000fce00078e00d8 */
.L_x_45723:
[----:B------:R-:W-:Y:S05]  /*185a0*/  BSYNC B2 ;  /* 0x0000000000027941 */ /* 0x000fea0003800000 */
.L_x_45721:
        /* <DEDUP_REMOVED lines=16> */
.L_x_45727:
[----:B------:R-:W-:Y:S05]  /*186b0*/  BSYNC B3 ;  /* 0x0000000000037941 */ /* 0x000fea0003800000 */
.L_x_45726:
        /* <DEDUP_REMOVED lines=44> */
.L_x_45725:
[----:B------:R-:W-:Y:S05]  /*18980*/  BSYNC B2 ;  /* 0x0000000000027941 */ /* 0x000fea0003800000 */
.L_x_45724:
        /* <DEDUP_REMOVED lines=8> */
.L_x_45720:
        /* <DEDUP_REMOVED lines=12> */
.L_x_45729:
[----:B------:R-:W-:-:S07]  /*18ad0*/  IMAD.MOV.U32 R229, RZ, RZ, R216 ;  /* 0x000000ffffe57224 */ /* 0x000fce00078e00d8 */
.L_x_45730:
[----:B------:R-:W-:Y:S05]  /*18ae0*/  BSYNC B2 ;  /* 0x0000000000027941 */ /* 0x000fea0003800000 */
.L_x_45728:
        /* <DEDUP_REMOVED lines=16> */
.L_x_45734:
[----:B------:R-:W-:Y:S05]  /*18bf0*/  BSYNC B3 ;  /* 0x0000000000037941 */ /* 0x000fea0003800000 */
.L_x_45733:
        /* <DEDUP_REMOVED lines=44> */
.L_x_45732:
[----:B------:R-:W-:Y:S05]  /*18ec0*/  BSYNC B2 ;  /* 0x0000000000027941 */ /* 0x000fea0003800000 */
.L_x_45731:
        /* <DEDUP_REMOVED lines=11> */
.L_x_45735:
        /* <DEDUP_REMOVED lines=12> */
.L_x_45738:
[----:B------:R-:W-:-:S07]  /*19040*/  IMAD.MOV.U32 R206, RZ, RZ, R216 ;  /* 0x000000ffffce7224 */ /* 0x000fce00078e00d8 */
.L_x_45739:
[----:B------:R-:W-:Y:S05]  /*19050*/  BSYNC B2 ;  /* 0x0000000000027941 */ /* 0x000fea0003800000 */
.L_x_45737:
        /* <DEDUP_REMOVED lines=16> */
.L_x_45743:
[----:B------:R-:W-:Y:S05]  /*19160*/  BSYNC B3 ;  /* 0x0000000000037941 */ /* 0x000fea0003800000 */
.L_x_45742:
        /* <DEDUP_REMOVED lines=44> */
.L_x_45741:
[----:B------:R-:W-:Y:S05]  /*19430*/  BSYNC B2 ;  /* 0x0000000000027941 */ /* 0x000fea0003800000 */
.L_x_45740:
        /* <DEDUP_REMOVED lines=8> */
.L_x_45736:
        /* <DEDUP_REMOVED lines=27> */
.L_x_45744:
[----:B------:R-:W-:-:S07]  /*19670*/  IADD3 R126, R126, 0x20, RZ ;  /* 0x000000207e7e7810 */ /* 0x000fce0007ffe0ff */
.L_x_45679:
[----:B------:R-:W-:Y:S05]  /*19680*/  BSYNC B1 ;  /* 0x0000000000017941 */ /* 0x000fea0003800000 */
.L_x_45678:
        /* <DEDUP_REMOVED lines=29> */
.L_x_45748:
[----:B------:R-:W-:-:S07]  /*19860*/  IMAD.MOV.U32 R230, RZ, RZ, R216 ;  /* 0x000000ffffe67224 */ /* 0x000fce00078e00d8 */
.L_x_45749:
[----:B------:R-:W-:Y:S05]  /*19870*/  BSYNC B2 ;  /* 0x0000000000027941 */ /* 0x000fea0003800000 */
.L_x_45747:
        /* <DEDUP_REMOVED lines=16> */
.L_x_45753:
[----:B------:R-:W-:Y:S05]  /*19980*/  BSYNC B3 ;  /* 0x0000000000037941 */ /* 0x000fea0003800000 */
.L_x_45752:
        /* <DEDUP_REMOVED lines=44> */
.L_x_45751:
[----:B------:R-:W-:Y:S05]  /*19c50*/  BSYNC B2 ;  /* 0x0000000000027941 */ /* 0x000fea0003800000 */
.L_x_45750:
        /* <DEDUP_REMOVED lines=18> */
.L_x_45754:
        /* <DEDUP_REMOVED lines=12> */
.L_x_45757:
[----:B------:R-:W-:-:S07]  /*19e40*/  IMAD.MOV.U32 R209, RZ, RZ, R216 ;  /* 0x000000ffffd17224 */ /* 0x000fce00078e00d8 */
.L_x_45758:
[----:B------:R-:W-:Y:S05]  /*19e50*/  BSYNC B2 ;  /* 0x0000000000027941 */ /* 0x000fea0003800000 */
.L_x_45756:
        /* <DEDUP_REMOVED lines=16> */
.L_x_45762:
[----:B------:R-:W-:Y:S05]  /*19f60*/  BSYNC B3 ;  /* 0x0000000000037941 */ /* 0x000fea0003800000 */
.L_x_45761:
        /* <DEDUP_REMOVED lines=44> */
.L_x_45760:
[----:B------:R-:W-:Y:S05]  /*1a230*/  BSYNC B2 ;  /* 0x0000000000027941 */ /* 0x000fea0003800000 */
.L_x_45759:
        /* <DEDUP_REMOVED lines=8> */
.L_x_45755:
        /* <DEDUP_REMOVED lines=12> */
.L_x_45764:
[----:B------:R-:W-:-:S07]  /*1a380*/  IMAD.MOV.U32 R229, RZ, RZ, R216 ;  /* 0x000000ffffe57224 */ /* 0x000fce00078e00d8 */
.L_x_45765:
[----:B------:R-:W-:Y:S05]  /*1a390*/  BSYNC B2 ;  /* 0x0000000000027941 */ /* 0x000fea0003800000 */
.L_x_45763:
        /* <DEDUP_REMOVED lines=16> */
.L_x_45769:
[----:B------:R-:W-:Y:S05]  /*1a4a0*/  BSYNC B3 ;  /* 0x0000000000037941 */ /* 0x000fea0003800000 */
.L_x_45768:
        /* <DEDUP_REMOVED lines=44> */
.L_x_45767:
[----:B------:R-:W-:Y:S05]  /*1a770*/  BSYNC B2 ;  /* 0x0000000000027941 */ /* 0x000fea0003800000 */
.L_x_45766:
        /* <DEDUP_REMOVED lines=11> */
.L_x_45770:
        /* <DEDUP_REMOVED lines=12> */
.L_x_45773:
[----:B------:R-:W-:-:S07]  /*1a8f0*/  IMAD.MOV.U32 R208, RZ, RZ, R216 ;  /* 0x000000ffffd07224 */ /* 0x000fce00078e00d8 */
.L_x_45774:
[----:B------:R-:W-:Y:S05]  /*1a900*/  BSYNC B2 ;  /* 0x0000000000027941 */ /* 0x000fea0003800000 */
.L_x_45772:
        /* <DEDUP_REMOVED lines=16> */
.L_x_45778:
[----:B------:R-:W-:Y:S05]  /*1aa10*/  BSYNC B3 ;  /* 0x0000000000037941 */ /* 0x000fea0003800000 */
.L_x_45777:
        /* <DEDUP_REMOVED lines=44> */
.L_x_45776:
[----:B------:R-:W-:Y:S05]  /*1ace0*/  BSYNC B2 ;  /* 0x0000000000027941 */ /* 0x000fea0003800000 */
.L_x_45775:
        /* <DEDUP_REMOVED lines=8> */
.L_x_45771:
        /* <DEDUP_REMOVED lines=12> */
.L_x_45780:
[----:B------:R-:W-:-:S07]  /*1ae30*/  IMAD.MOV.U32 R229, RZ, RZ, R216 ;  /* 0x000000ffffe57224 */ /* 0x000fce00078e00d8 */
.L_x_45781:
[----:B------:R-:W-:Y:S05]  /*1ae40*/  BSYNC B2 ;  /* 0x0000000000027941 */ /* 0x000fea0003800000 */
.L_x_45779:
        /* <DEDUP_REMOVED lines=16> */
.L_x_45785:
[----:B------:R-:W-:Y:S05]  /*1af50*/  BSYNC B3 ;  /* 0x0000000000037941 */ /* 0x000fea0003800000 */
.L_x_45784:
        /* <DEDUP_REMOVED lines=44> */
.L_x_45783:
[----:B------:R-:W-:Y:S05]  /*1b220*/  BSYNC B2 ;  /* 0x0000000000027941 */ /* 0x000fea0003800000 */
.L_x_45782:
        /* <DEDUP_REMOVED lines=11> */
.L_x_45786:
        /* <DEDUP_REMOVED lines=12> */
.L_x_45789:
[----:B------:R-:W-:-:S07]  /*1b3a0*/  MOV R207, R216 ;  /* 0x000000d800cf7202 */ /* 0x000fce0000000f00 */
.L_x_45790:
[----:B------:R-:W-:Y:S05]  /*1b3b0*/  BSYNC B2 ;  /* 0x0000000000027941 */ /* 0x000fea0003800000 */
.L_x_45788:
        /* <DEDUP_REMOVED lines=16> */
.L_x_45794:
[----:B------:R-:W-:Y:S05]  /*1b4c0*/  BSYNC B3 ;  /* 0x0000000000037941 */ /* 0x000fea0003800000 */
.L_x_45793:
        /* <DEDUP_REMOVED lines=44> */
.L_x_45792:
[----:B------:R-:W-:Y:S05]  /*1b790*/  BSYNC B2 ;  /* 0x0000000000027941 */ /* 0x000fea0003800000 */
.L_x_45791:
        /* <DEDUP_REMOVED lines=8> */
.L_x_45787:
        /* <DEDUP_REMOVED lines=12> */
.L_x_45796:
[----:B------:R-:W-:-:S07]  /*1b8e0*/  MOV R229, R216 ;  /* 0x000000d800e57202 */ /* 0x000fce0000000f00 */
.L_x_45797:
[----:B------:R-:W-:Y:S05]  /*1b8f0*/  BSYNC B2 ;  /* 0x0000000000027941 */ /* 0x000fea0003800000 */
.L_x_45795:
        /* <DEDUP_REMOVED lines=16> */
.L_x_45801:
[----:B------:R-:W-:Y:S05]  /*1ba00*/  BSYNC B3 ;  /* 0x0000000000037941 */ /* 0x000fea0003800000 */
.L_x_45800:
        /* <DEDUP_REMOVED lines=44> */
.L_x_45799:
[----:B------:R-:W-:Y:S05]  /*1bcd0*/  BSYNC B2 ;  /* 0x0000000000027941 */ /* 0x000fea0003800000 */
.L_x_45798:
        /* <DEDUP_REMOVED lines=11> */
.L_x_45802:
        /* <DEDUP_REMOVED lines=12> */
.L_x_45805:
[----:B------:R-:W-:-:S07]  /*1be50*/  IMAD.MOV.U32 R206, RZ, RZ, R216 ;  /* 0x000000ffffce7224 */ /* 0x000fce00078e00d8 */
.L_x_45806:
[----:B------:R-:W-:Y:S05]  /*1be60*/  BSYNC B2 ;  /* 0x0000000000027941 */ /* 0x000fea0003800000 */
.L_x_45804:
        /* <DEDUP_REMOVED lines=16> */
.L_x_45810:
[----:B------:R-:W-:Y:S05]  /*1bf70*/  BSYNC B3 ;  /* 0x0000000000037941 */ /* 0x000fea0003800000 */
.L_x_45809:
        /* <DEDUP_REMOVED lines=44> */
.L_x_45808:
[----:B------:R-:W-:Y:S05]  /*1c240*/  BSYNC B2 ;  /* 0x0000000000027941 */ /* 0x000fea0003800000 */
.L_x_45807:
        /* <DEDUP_REMOVED lines=8> */
.L_x_45803:
        /* <DEDUP_REMOVED lines=27> */
.L_x_45811:
[----:B------:R-:W-:-:S07]  /*1c480*/  VIADD R126, R126, 0x20 ;  /* 0x000000207e7e7836 */ /* 0x000fce0000000000 */
.L_x_45746:
[----:B------:R-:W-:Y:S05]  /*1c490*/  BSYNC B1 ;  /* 0x0000000000017941 */ /* 0x000fea0003800000 */
.L_x_45745:
        /* <DEDUP_REMOVED lines=29> */
.L_x_45815:
[----:B------:R-:W-:-:S07]  /*1c670*/  MOV R230, R216 ;  /* 0x000000d800e67202 */ /* 0x000fce0000000f00 */
.L_x_45816:
[----:B------:R-:W-:Y:S05]  /*1c680*/  BSYNC B2 ;  /* 0x0000000000027941 */ /* 0x000fea0003800000 */
.L_x_45814:
        /* <DEDUP_REMOVED lines=16> */
.L_x_45820:
[----:B------:R-:W-:Y:S05]  /*1c790*/  BSYNC B3 ;  /* 0x0000000000037941 */ /* 0x000fea0003800000 */
.L_x_45819:
        /* <DEDUP_REMOVED lines=44> */
.L_x_45818:
[----:B------:R-:W-:Y:S05]  /*1ca60*/  BSYNC B2 ;  /* 0x0000000000027941 */ /* 0x000fea0003800000 */
.L_x_45817:
        /* <DEDUP_REMOVED lines=18> */
.L_x_45821:
        /* <DEDUP_REMOVED lines=12> */
.L_x_45824:
[----:B------:R-:W-:-:S07]  /*1cc50*/  MOV R209, R216 ;  /* 0x000000d800d17202 */ /* 0x000fce0000000f00 */
.L_x_45825:
[----:B------:R-:W-:Y:S05]  /*1cc60*/  BSYNC B2 ;  /* 0x0000000000027941 */ /* 0x000fea0003800000 */
.L_x_45823:
        /* <DEDUP_REMOVED lines=16> */
.L_x_45829:
[----:B------:R-:W-:Y:S05]  /*1cd70*/  BSYNC B3 ;  /* 0x0000000000037941 */ /* 0x000fea0003800000 */
.L_x_45828:
        /* <DEDUP_REMOVED lines=44> */
.L_x_45827:
[----:B------:R-:W-:Y:S05]  /*1d040*/  BSYNC B2 ;  /* 0x0000000000027941 */ /* 0x000fea0003800000 */
.L_x_45826:
        /* <DEDUP_REMOVED lines=8> */
.L_x_45822:
        /* <DEDUP_REMOVED lines=12> */
.L_x_45831:
[----:B------:R-:W-:-:S07]  /*1d190*/  MOV R229, R216 ;  /* 0x000000d800e57202 */ /* 0x000fce0000000f00 */
.L_x_45832:
[----:B------:R-:W-:Y:S05]  /*1d1a0*/  BSYNC B2 ;  /* 0x0000000000027941 */ /* 0x000fea0003800000 */
.L_x_45830:
        /* <DEDUP_REMOVED lines=16> */
.L_x_45836:
[----:B------:R-:W-:Y:S05]  /*1d2b0*/  BSYNC B3 ;  /* 0x0000000000037941 */ /* 0x000fea0003800000 */
.L_x_45835:
        /* <DEDUP_REMOVED lines=44> */
.L_x_45834:
[----:B------:R-:W-:Y:S05]  /*1d580*/  BSYNC B2 ;  /* 0x0000000000027941 */ /* 0x000fea0003800000 */
.L_x_45833:
        /* <DEDUP_REMOVED lines=11> */
.L_x_45837:
        /* <DEDUP_REMOVED lines=12> */
.L_x_45840:
[----:B------:R-:W-:-:S07]  /*1d700*/  IMAD.MOV.U32 R208, RZ, RZ, R216 ;  /* 0x000000ffffd07224 */ /* 0x000fce00078e00d8 */
.L_x_45841:
[----:B------:R-:W-:Y:S05]  /*1d710*/  BSYNC B2 ;  /* 0x0000000000027941 */ /* 0x000fea0003800000 */
.L_x_45839:
        /* <DEDUP_REMOVED lines=16> */
.L_x_45845:
[----:B------:R-:W-:Y:S05]  /*1d820*/  BSYNC B3 ;  /* 0x0000000000037941 */ /* 0x000fea0003800000 */
.L_x_45844:
        /* <DEDUP_REMOVED lines=44> */
.L_x_45843:
[----:B------:R-:W-:Y:S05]  /*1daf0*/  BSYNC B2 ;  /* 0x0000000000027941 */ /* 0x000fea0003800000 */
.L_x_45842:
        /* <DEDUP_REMOVED lines=8> */
.L_x_45838:
        /* <DEDUP_REMOVED lines=12> */
.L_x_45847:
[----:B------:R-:W-:-:S07]  /*1dc40*/  IMAD.MOV.U32 R229, RZ, RZ, R216 ;  /* 0x000000ffffe57224 */ /* 0x000fce00078e00d8 */
.L_x_45848:
[----:B------:R-:W-:Y:S05]  /*1dc50*/  BSYNC B2 ;  /* 0x0000000000027941 */ /* 0x000fea0003800000 */
.L_x_45846:
        /* <DEDUP_REMOVED lines=16> */
.L_x_45852:
[----:B------:R-:W-:Y:S05]  /*1dd60*/  BSYNC B3 ;  /* 0x0000000000037941 */ /* 0x000fea0003800000 */
.L_x_45851:
        /* <DEDUP_REMOVED lines=44> */
.L_x_45850:
[----:B------:R-:W-:Y:S05]  /*1e030*/  BSYNC B2 ;  /* 0x0000000000027941 */ /* 0x000fea0003800000 */
.L_x_45849:
        /* <DEDUP_REMOVED lines=11> */
.L_x_45853:
        /* <DEDUP_REMOVED lines=12> */
.L_x_45856:
[----:B------:R-:W-:-:S07]  /*1e1b0*/  IMAD.MOV.U32 R207, RZ, RZ, R216 ;  /* 0x000000ffffcf7224 */ /* 0x000fce00078e00d8 */
.L_x_45857:
[----:B------:R-:W-:Y:S05]  /*1e1c0*/  BSYNC B2 ;  /* 0x0000000000027941 */ /* 0x000fea0003800000 */
.L_x_45855:
        /* <DEDUP_REMOVED lines=16> */
.L_x_45861:
[----:B------:R-:W-:Y:S05]  /*1e2d0*/  BSYNC B3 ;  /* 0x0000000000037941 */ /* 0x000fea0003800000 */
.L_x_45860:
        /* <DEDUP_REMOVED lines=44> */
.L_x_45859:
[----:B------:R-:W-:Y:S05]  /*1e5a0*/  BSYNC B2 ;  /* 0x0000000000027941 */ /* 0x000fea0003800000 */
.L_x_45858:
        /* <DEDUP_REMOVED lines=8> */
.L_x_45854:
        /* <DEDUP_REMOVED lines=12> */
.L_x_45863:
[----:B------:R-:W-:-:S07]  /*1e6f0*/  IMAD.MOV.U32 R229, RZ, RZ, R216 ;  /* 0x000000ffffe57224 */ /* 0x000fce00078e00d8 */
.L_x_45864:
[----:B------:R-:W-:Y:S05]  /*1e700*/  BSYNC B2 ;  /* 0x0000000000027941 */ /* 0x000fea0003800000 */
.L_x_45862:
        /* <DEDUP_REMOVED lines=16> */
.L_x_45868:
[----:B------:R-:W-:Y:S05]  /*1e810*/  BSYNC B3 ;  /* 0x0000000000037941 */ /* 0x000fea0003800000 */
.L_x_45867:
        /* <DEDUP_REMOVED lines=44> */
.L_x_45866:
[----:B------:R-:W-:Y:S05]  /*1eae0*/  BSYNC B2 ;  /* 0x0000000000027941 */ /* 0x000fea0003800000 */
.L_x_45865:
        /* <DEDUP_REMOVED lines=11> */
.L_x_45869:
        /* <DEDUP_REMOVED lines=12> */
.L_x_45872:
[----:B------:R-:W-:-:S07]  /*1ec60*/  MOV R206, R216 ;  /* 0x000000d800ce7202 */ /* 0x000fce0000000f00 */
.L_x_45873:
[----:B------:R-:W-:Y:S05]  /*1ec70*/  BSYNC B2 ;  /* 0x0000000000027941 */ /* 0x000fea0003800000 */
.L_x_45871:
        /* <DEDUP_REMOVED lines=16> */
.L_x_45877:
[----:B------:R-:W-:Y:S05]  /*1ed80*/  BSYNC B3 ;  /* 0x0000000000037941 */ /* 0x000fea0003800000 */
.L_x_45876:
        /* <DEDUP_REMOVED lines=44> */
.L_x_45875:
[----:B------:R-:W-:Y:S05]  /*1f050*/  BSYNC B2 ;  /* 0x0000000000027941 */ /* 0x000fea0003800000 */
.L_x_45874:
        /* <DEDUP_REMOVED lines=8> */
.L_x_45870:
        /* <DEDUP_REMOVED lines=27> */
.L_x_45878:
[----:B------:R-:W-:-:S07]  /*1f290*/  VIADD R126, R126, 0x20 ;  /* 0x000000207e7e7836 */ /* 0x000fce0000000000 */
.L_x_45813:
[----:B------:R-:W-:Y:S05]  /*1f2a0*/  BSYNC B1 ;  /* 0x0000000000017941 */ /* 0x000fea0003800000 */
.L_x_45812:
        /* <DEDUP_REMOVED lines=29> */
.L_x_45882:
[----:B------:R-:W-:-:S07]  /*1f480*/  IMAD.MOV.U32 R230, RZ, RZ, R216 ;  /* 0x000000ffffe67224 */ /* 0x000fce00078e00d8 */
.L_x_45883:
[----:B------:R-:W-:Y:S05]  /*1f490*/  BSYNC B2 ;  /* 0x0000000000027941 */ /* 0x000fea0003800000 */
.L_x_45881:
        /* <DEDUP_REMOVED lines=16> */
.L_x_45887:
[----:B------:R-:W-:Y:S05]  /*1f5a0*/  BSYNC B3 ;  /* 0x0000000000037941 */ /* 0x000fea0003800000 */
.L_x_45886:
        /* <DEDUP_REMOVED lines=44> */
.L_x_45885:
[----:B------:R-:W-:Y:S05]  /*1f870*/  BSYNC B2 ;  /* 0x0000000000027941 */ /* 0x000fea0003800000 */
.L_x_45884:
        /* <DEDUP_REMOVED lines=18> */
.L_x_45888:
        /* <DEDUP_REMOVED lines=12> */
.L_x_45891:
[----:B------:R-:W-:-:S07]  /*1fa60*/  IMAD.MOV.U32 R209, RZ, RZ, R216 ;  /* 0x000000ffffd17224 */ /* 0x000fce00078e00d8 */
.L_x_45892:
[----:B------:R-:W-:Y:S05]  /*1fa70*/  BSYNC B2 ;  /* 0x0000000000027941 */ /* 0x000fea0003800000 */
.L_x_45890:
        /* <DEDUP_REMOVED lines=16> */
.L_x_45896:
[----:B------:R-:W-:Y:S05]  /*1fb80*/  BSYNC B3 ;  /* 0x0000000000037941 */ /* 0x000fea0003800000 */
.L_x_45895:
        /* <DEDUP_REMOVED lines=44> */
.L_x_45894:
[----:B------:R-:W-:Y:S05]  /*1fe50*/  BSYNC B2 ;  /* 0x0000000000027941 */ /* 0x000fea0003800000 */
.L_x_45893:
        /* <DEDUP_REMOVED lines=8> */
.L_x_45889:
        /* <DEDUP_REMOVED lines=12> */
.L_x_45898:
[----:B------:R-:W-:-:S07]  /*1ffa0*/  IMAD.MOV.U32 R229, RZ, RZ, R216 ;  /* 0x000000ffffe57224 */ /* 0x000fce00078e00d8 */
.L_x_45899:
[----:B------:R-:W-:Y:S05]  /*1ffb0*/  BSYNC B2 ;  /* 0x0000000000027941 */ /* 0x000fea0003800000 */
.L_x_45897:
        /* <DEDUP_REMOVED lines=16> */
.L_x_45903:
[----:B------:R-:W-:Y:S05]  /*200c0*/  BSYNC B3 ;  /* 0x0000000000037941 */ /* 0x000fea0003800000 */
.L_x_45902:
        /* <DEDUP_REMOVED lines=44> */
.L_x_45901:
[----:B------:R-:W-:Y:S05]  /*20390*/  BSYNC B2 ;  /* 0x0000000000027941 */ /* 0x000fea0003800000 */
.L_x_45900:
        /* <DEDUP_REMOVED lines=11> */
.L_x_45904:
        /* <DEDUP_REMOVED lines=12> */
.L_x_45907:
[----:B------:R-:W-:-:S07]  /*20510*/  MOV R208, R216 ;  /* 0x000000d800d07202 */ /* 0x000fce0000000f00 */
.L_x_45908:
[----:B------:R-:W-:Y:S05]  /*20520*/  BSYNC B2 ;  /* 0x0000000000027941 */ /* 0x000fea0003800000 */
.L_x_45906:
        /* <DEDUP_REMOVED lines=16> */
.L_x_45912:
[----:B------:R-:W-:Y:S05]  /*20630*/  BSYNC B3 ;  /* 0x0000000000037941 */ /* 0x000fea0003800000 */
.L_x_45911:
        /* <DEDUP_REMOVED lines=44> */
.L_x_45910:
[----:B------:R-:W-:Y:S05]  /*20900*/  BSYNC B2 ;  /* 0x0000000000027941 */ /* 0x000fea0003800000 */
.L_x_45909:
        /* <DEDUP_REMOVED lines=8> */
.L_x_45905:
        /* <DEDUP_REMOVED lines=12> */
.L_x_45914:
[----:B------:R-:W-:-:S07]  /*20a50*/  MOV R229, R216 ;  /* 0x000000d800e57202 */ /* 0x000fce0000000f00 */
.L_x_45915:
[----:B------:R-:W-:Y:S05]  /*20a60*/  BSYNC B2 ;  /* 0x0000000000027941 */ /* 0x000fea0003800000 */
.L_x_45913:
        /* <DEDUP_REMOVED lines=16> */
.L_x_45919:
[----:B------:R-:W-:Y:S05]  /*20b70*/  BSYNC B3 ;  /* 0x0000000000037941 */ /* 0x000fea0003800000 */
.L_x_45918:
        /* <DEDUP_REMOVED lines=44> */
.L_x_45917:
[----:B------:R-:W-:Y:S05]  /*20e40*/  BSYNC B2 ;  /* 0x0000000000027941 */ /* 0x000fea0003800000 */
.L_x_45916:
        /* <DEDUP_REMOVED lines=11> */
.L_x_45920:
        /* <DEDUP_REMOVED lines=12> */
.L_x_45923:
[----:B------:R-:W-:-:S07]  /*20fc0*/  IMAD.MOV.U32 R207, RZ, RZ, R216 ;  /* 0x000000ffffcf7224 */ /* 0x000fce00078e00d8 */
.L_x_45924:
[----:B------:R-:W-:Y:S05]  /*20fd0*/  BSYNC B2 ;  /* 0x0000000000027941 */ /* 0x000fea0003800000 */
.L_x_45922:
        /* <DEDUP_REMOVED lines=16> */
.L_x_45928:
[----:B------:R-:W-:Y:S05]  /*210e0*/  BSYNC B3 ;  /* 0x0000000000037941 */ /* 0x000fea0003800000 */
.L_x_45927:
        /* <DEDUP_REMOVED lines=44> */
.L_x_45926:
[----:B------:R-:W-:Y:S05]  /*213b0*/  BSYNC B2 ;  /* 0x0000000000027941 */ /* 0x000fea0003800000 */
.L_x_45925:
        /* <DEDUP_REMOVED lines=8> */
.L_x_45921:
        /* <DEDUP_REMOVED lines=12> */
.L_x_45930:
[----:B------:R-:W-:-:S07]  /*21500*/  IMAD.MOV.U32 R229, RZ, RZ, R216 ;  /* 0x000000ffffe57224 */ /* 0x000fce00078e00d8 */
.L_x_45931:
[----:B------:R-:W-:Y:S05]  /*21510*/  BSYNC B2 ;  /* 0x0000000000027941 */ /* 0x000fea0003800000 */
.L_x_45929:
        /* <DEDUP_REMOVED lines=16> */
.L_x_45935:
[----:B------:R-:W-:Y:S05]  /*21620*/  BSYNC B3 ;  /* 0x0000000000037941 */ /* 0x000fea0003800000 */
.L_x_45934:
        /* <DEDUP_REMOVED lines=44> */
.L_x_45933:
[----:B------:R-:W-:Y:S05]  /*218f0*/  BSYNC B2 ;  /* 0x0000000000027941 */ /* 0x000fea0003800000 */
.L_x_45932:
        /* <DEDUP_REMOVED lines=11> */
.L_x_45936:
        /* <DEDUP_REMOVED lines=12> */
.L_x_45939:
[----:B------:R-:W-:-:S07]  /*21a70*/  IMAD.MOV.U32 R206, RZ, RZ, R216 ;  /* 0x000000ffffce7224 */ /* 0x000fce00078e00d8 */
.L_x_45940:
[----:B------:R-:W-:Y:S05]  /*21a80*/  BSYNC B2 ;  /* 0x0000000000027941 */ /* 0x000fea0003800000 */
.L_x_45938:
        /* <DEDUP_REMOVED lines=16> */
.L_x_45944:
[----:B------:R-:W-:Y:S05]  /*21b90*/  BSYNC B3 ;  /* 0x0000000000037941 */ /* 0x000fea0003800000 */
.L_x_45943:
        /* <DEDUP_REMOVED lines=44> */
.L_x_45942:
[----:B------:R-:W-:Y:S05]  /*21e60*/  BSYNC B2 ;  /* 0x0000000000027941 */ /* 0x000fea0003800000 */
.L_x_45941:
        /* <DEDUP_REMOVED lines=8> */
.L_x_45937:
        /* <DEDUP_REMOVED lines=27> */
.L_x_45945:
[----:B------:R-:W-:-:S07]  /*220a0*/  IADD3 R126, R126, 0x20, RZ ;  /* 0x000000207e7e7810 */ /* 0x000fce0007ffe0ff */
.L_x_45880:
[----:B------:R-:W-:Y:S05]  /*220b0*/  BSYNC B1 ;  /* 0x0000000000017941 */ /* 0x000fea0003800000 */
.L_x_45879:
        /* <DEDUP_REMOVED lines=29> */
.L_x_45949:
[----:B------:R-:W-:-:S07]  /*22290*/  IMAD.MOV.U32 R230, RZ, RZ, R216 ;  /* 0x000000ffffe67224 */ /* 0x000fce00078e00d8 */
.L_x_45950:
[----:B------:R-:W-:Y:S05]  /*222a0*/  BSYNC B2 ;  /* 0x0000000000027941 */ /* 0x000fea0003800000 */
.L_x_45948:
        /* <DEDUP_REMOVED lines=16> */
.L_x_45954:
[----:B------:R-:W-:Y:S05]  /*223b0*/  BSYNC B3 ;  /* 0x0000000000037941 */ /* 0x000fea0003800000 */
.L_x_45953:
        /* <DEDUP_REMOVED lines=44> */
.L_x_45952:
[----:B------:R-:W-:Y:S05]  /*22680*/  BSYNC B2 ;  /* 0x0000000000027941 */ /* 0x000fea0003800000 */
.L_x_45951:
        /* <DEDUP_REMOVED lines=18> */
.L_x_45955:
        /* <DEDUP_REMOVED lines=12> */
.L_x_45958:
[----:B------:R-:W-:-:S07]  /*22870*/  IMAD.MOV.U32 R209, RZ, RZ, R216 ;  /* 0x000000ffffd17224 */ /* 0x000fce00078e00d8 */
.L_x_45959:
[----:B------:R-:W-:Y:S05]  /*22880*/  BSYNC B2 ;  /* 0x0000000000027941 */ /* 0x000fea0003800000 */
.L_x_45957:
        /* <DEDUP_REMOVED lines=16> */
.L_x_45963:
[----:B------:R-:W-:Y:S05]  /*22990*/  BSYNC B3 ;  /* 0x0000000000037941 */ /* 0x000fea0003800000 */
.L_x_45962:
        /* <DEDUP_REMOVED lines=44> */
.L_x_45961:
[----:B------:R-:W-:Y:S05]  /*22c60*/  BSYNC B2 ;  /* 0x0000000000027941 */ /* 0x000fea0003800000 */
.L_x_45960:
        /* <DEDUP_REMOVED lines=8> */
.L_x_45956:
        /* <DEDUP_REMOVED lines=12> */
.L_x_45965:
[----:B------:R-:W-:-:S07]  /*22db0*/  IMAD.MOV.U32 R229, RZ, RZ, R216 ;  /* 0x000000ffffe57224 */ /* 0x000fce00078e00d8 */
.L_x_45966:
[----:B------:R-:W-:Y:S05]  /*22dc0*/  BSYNC B2 ;  /* 0x0000000000027941 */ /* 0x000fea0003800000 */
.L_x_45964:
        /* <DEDUP_REMOVED lines=16> */
.L_x_45970:
[----:B------:R-:W-:Y:S05]  /*22ed0*/  BSYNC B3 ;  /* 0x0000000000037941 */ /* 0x000fea0003800000 */
.L_x_45969:
        /* <DEDUP_REMOVED lines=44> */
.L_x_45968:
[----:B------:R-:W-:Y:S05]  /*231a0*/  BSYNC B2 ;  /* 0x0000000000027941 */ /* 0x000fea0003800000 */
.L_x_45967:
        /* <DEDUP_REMOVED lines=11> */
.L_x_45971:
        /* <DEDUP_REMOVED lines=12> */
.L_x_45974:
[----:B------:R-:W-:-:S07]  /*23320*/  IMAD.MOV.U32 R208, RZ, RZ, R216 ;  /* 0x000000ffffd07224 */ /* 0x000fce00078e00d8 */
.L_x_45975:
[----:B------:R-:W-:Y:S05]  /*23330*/  BSYNC B2 ;  /* 0x0000000000027941 */ /* 0x000fea0003800000 */
.L_x_45973:
        /* <DEDUP_REMOVED lines=16> */
.L_x_45979:
[----:B------:R-:W-:Y:S05]  /*23440*/  BSYNC B3 ;  /* 0x0000000000037941 */ /* 0x000fea0003800000 */
.L_x_45978:
        /* <DEDUP_REMOVED lines=44> */
.L_x_45977:
[----:B------:R-:W-:Y:S05]  /*23710*/  BSYNC B2 ;  /* 0x0000000000027941 */ /* 0x000fea0003800000 */
.L_x_45976:
        /* <DEDUP_REMOVED lines=8> */
.L_x_45972:
        /* <DEDUP_REMOVED lines=12> */
.L_x_45981:
[----:B------:R-:W-:-:S07]  /*23860*/  IMAD.MOV.U32 R229, RZ, RZ, R216 ;  /* 0x000000ffffe57224 */ /* 0x000fce00078e00d8 */
.L_x_45982:
[----:B------:R-:W-:Y:S05]  /*23870*/  BSYNC B2 ;  /* 0x0000000000027941 */ /* 0x000fea0003800000 */
.L_x_45980:
        /* <DEDUP_REMOVED lines=16> */
.L_x_45986:
[----:B------:R-:W-:Y:S05]  /*23980*/  BSYNC B3 ;  /* 0x0000000000037941 */ /* 0x000fea0003800000 */
.L_x_45985:
        /* <DEDUP_REMOVED lines=44> */
.L_x_45984:
[----:B------:R-:W-:Y:S05]  /*23c50*/  BSYNC B2 ;  /* 0x0000000000027941 */ /* 0x000fea0003800000 */
.L_x_45983:
        /* <DEDUP_REMOVED lines=11> */
.L_x_45987:
        /* <DEDUP_REMOVED lines=12> */
.L_x_45990:
[----:B------:R-:W-:-:S07]  /*23dd0*/  MOV R207, R216 ;  /* 0x000000d800cf7202 */ /* 0x000fce0000000f00 */
.L_x_45991:
[----:B------:R-:W-:Y:S05]  /*23de0*/  BSYNC B2 ;  /* 0x0000000000027941 */ /* 0x000fea0003800000 */
.L_x_45989:
        /* <DEDUP_REMOVED lines=16> */
.L_x_45995:
[----:B------:R-:W-:Y:S05]  /*23ef0*/  BSYNC B3 ;  /* 0x0000000000037941 */ /* 0x000fea0003800000 */
.L_x_45994:
        /* <DEDUP_REMOVED lines=44> */
.L_x_45993:
[----:B------:R-:W-:Y:S05]  /*241c0*/  BSYNC B2 ;  /* 0x0000000000027941 */ /* 0x000fea0003800000 */
.L_x_45992:
        /* <DEDUP_REMOVED lines=8> */
.L_x_45988:
        /* <DEDUP_REMOVED lines=12> */
.L_x_45997:
[----:B------:R-:W-:-:S07]  /*24310*/  MOV R229, R216 ;  /* 0x000000d800e57202 */ /* 0x000fce0000000f00 */
.L_x_45998:
[----:B------:R-:W-:Y:S05]  /*24320*/  BSYNC B2 ;  /* 0x0000000000027941 */ /* 0x000fea0003800000 */
.L_x_45996:
        /* <DEDUP_REMOVED lines=16> */
.L_x_46002:
[----:B------:R-:W-:Y:S05]  /*24430*/  BSYNC B3 ;  /* 0x0000000000037941 */ /* 0x000fea0003800000 */
.L_x_46001:
        /* <DEDUP_REMOVED lines=44> */
.L_x_46000:
[----:B------:R-:W-:Y:S05]  /*24700*/  BSYNC B2 ;  /* 0x0000000000027941 */ /* 0x000fea0003800000 */
.L_x_45999:
        /* <DEDUP_REMOVED lines=11> */
.L_x_46003:
        /* <DEDUP_REMOVED lines=12> */
.L_x_46006:
[----:B------:R-:W-:-:S07]  /*24880*/  IMAD.MOV.U32 R206, RZ, RZ, R216 ;  /* 0x000000ffffce7224 */ /* 0x000fce00078e00d8 */
.L_x_46007:
[----:B------:R-:W-:Y:S05]  /*24890*/  BSYNC B2 ;  /* 0x0000000000027941 */ /* 0x000fea0003800000 */
.L_x_46005:
        /* <DEDUP_REMOVED lines=16> */
.L_x_46011:
[----:B------:R-:W-:Y:S05]  /*249a0*/  BSYNC B3 ;  /* 0x0000000000037941 */ /* 0x000fea0003800000 */
.L_x_46010:
        /* <DEDUP_REMOVED lines=44> */
.L_x_46009:
[----:B------:R-:W-:Y:S05]  /*24c70*/  BSYNC B2 ;  /* 0x0000000000027941 */ /* 0x000fea0003800000 */
.L_x_46008:
        /* <DEDUP_REMOVED lines=8> */
.L_x_46004:
        /* <DEDUP_REMOVED lines=27> */
.L_x_46012:
[----:B------:R-:W-:-:S07]  /*24eb0*/  VIADD R126, R126, 0x20 ;  /* 0x000000207e7e7836 */ /* 0x000fce0000000000 */
.L_x_45947:
[----:B------:R-:W-:Y:S05]  /*24ec0*/  BSYNC B1 ;  /* 0x0000000000017941 */ /* 0x000fea0003800000 */
.L_x_45946:
        /* <DEDUP_REMOVED lines=29> */
.L_x_46016:
[----:B------:R-:W-:-:S07]  /*250a0*/  MOV R230, R216 ;  /* 0x000000d800e67202 */ /* 0x000fce0000000f00 */
.L_x_46017:
[----:B------:R-:W-:Y:S05]  /*250b0*/  BSYNC B2 ;  /* 0x0000000000027941 */ /* 0x000fea0003800000 */
.L_x_46015:
        /* <DEDUP_REMOVED lines=16> */
.L_x_46021:
[----:B------:R-:W-:Y:S05]  /*251c0*/  BSYNC B3 ;  /* 0x0000000000037941 */ /* 0x000fea0003800000 */
.L_x_46020:
        /* <DEDUP_REMOVED lines=44> */
.L_x_46019:
[----:B------:R-:W-:Y:S05]  /*25490*/  BSYNC B2 ;  /* 0x0000000000027941 */ /* 0x000fea0003800000 */
.L_x_46018:
        /* <DEDUP_REMOVED lines=18> */
.L_x_46022:
        /* <DEDUP_REMOVED lines=12> */
.L_x_46025:
[----:B------:R-:W-:-:S07]  /*25680*/  MOV R209, R216 ;  /* 0x000000d800d17202 */ /* 0x000fce0000000f00 */
.L_x_46026:
[----:B------:R-:W-:Y:S05]  /*25690*/  BSYNC B2 ;  /* 0x0000000000027941 */ /* 0x000fea0003800000 */
.L_x_46024:
        /* <DEDUP_REMOVED lines=16> */
.L_x_46030:
[----:B------:R-:W-:Y:S05]  /*257a0*/  BSYNC B3 ;  /* 0x0000000000037941 */ /* 0x000fea0003800000 */
.L_x_46029:
        /* <DEDUP_REMOVED lines=44> */
.L_x_46028:
[----:B------:R-:W-:Y:S05]  /*25a70*/  BSYNC B2 ;  /* 0x0000000000027941 */ /* 0x000fea0003800000 */
.L_x_46027:
        /* <DEDUP_REMOVED lines=8> */
.L_x_46023:
        /* <DEDUP_REMOVED lines=12> */
.L_x_46032:
[----:B------:R-:W-:-:S07]  /*25bc0*/  MOV R229, R216 ;  /* 0x000000d800e57202 */ /* 0x000fce0000000f00 */
.L_x_46033:
[----:B------:R-:W-:Y:S05]  /*25bd0*/  BSYNC B2 ;  /* 0x0000000000027941 */ /* 0x000fea0003800000 */
.L_x_46031:
        /* <DEDUP_REMOVED lines=16> */
.L_x_46037:
[----:B------:R-:W-:Y:S05]  /*25ce0*/  BSYNC B3 ;  /* 0x0000000000037941 */ /* 0x000fea0003800000 */
.L_x_46036:
        /* <DEDUP_REMOVED lines=44> */
.L_x_46035:
[----:B------:R-:W-:Y:S05]  /*25fb0*/  BSYNC B2 ;  /* 0x0000000000027941 */ /* 0x000fea0003800000 */
.L_x_46034:
        /* <DEDUP_REMOVED lines=11> */
.L_x_46038:
        /* <DEDUP_REMOVED lines=12> */
.L_x_46041:
[----:B------:R-:W-:-:S07]  /*26130*/  IMAD.MOV.U32 R208, RZ, RZ, R216 ;  /* 0x000000ffffd07224 */ /* 0x000fce00078e00d8 */
.L_x_46042:
[----:B------:R-:W-:Y:S05]  /*26140*/  BSYNC B2 ;  /* 0x0000000000027941 */ /* 0x000fea0003800000 */
.L_x_46040:
        /* <DEDUP_REMOVED lines=16> */
.L_x_46046:
[----:B------:R-:W-:Y:S05]  /*26250*/  BSYNC B3 ;  /* 0x0000000000037941 */ /* 0x000fea0003800000 */
.L_x_46045:
        /* <DEDUP_REMOVED lines=44> */
.L_x_46044:
[----:B------:R-:W-:Y:S05]  /*26520*/  BSYNC B2 ;  /* 0x0000000000027941 */ /* 0x000fea0003800000 */
.L_x_46043:
        /* <DEDUP_REMOVED lines=8> */
.L_x_46039:
        /* <DEDUP_REMOVED lines=12> */
.L_x_46048:
[----:B------:R-:W-:-:S07]  /*26670*/  IMAD.MOV.U32 R229, RZ, RZ, R216 ;  /* 0x000000ffffe57224 */ /* 0x000fce00078e00d8 */
.L_x_46049:
[----:B------:R-:W-:Y:S05]  /*26680*/  BSYNC B2 ;  /* 0x0000000000027941 */ /* 0x000fea0003800000 */
.L_x_46047:
        /* <DEDUP_REMOVED lines=16> */
.L_x_46053:
[----:B------:R-:W-:Y:S05]  /*26790*/  BSYNC B3 ;  /* 0x0000000000037941 */ /* 0x000fea0003800000 */
.L_x_46052:
        /* <DEDUP_REMOVED lines=44> */
.L_x_46051:
[----:B------:R-:W-:Y:S05]  /*26a60*/  BSYNC B2 ;  /* 0x0000000000027941 */ /* 0x000fea0003800000 */
.L_x_46050:
        /* <DEDUP_REMOVED lines=11> */
.L_x_46054:
        /* <DEDUP_REMOVED lines=12> */
.L_x_46057:
[----:B------:R-:W-:-:S07]  /*26be0*/  IMAD.MOV.U32 R207, RZ, RZ, R216 ;  /* 0x000000ffffcf7224 */ /* 0x000fce00078e00d8 */
.L_x_46058:
[----:B------:R-:W-:Y:S05]  /*26bf0*/  BSYNC B2 ;  /* 0x0000000000027941 */ /* 0x000fea0003800000 */
.L_x_46056:
        /* <DEDUP_REMOVED lines=16> */
.L_x_46062:
[----:B------:R-:W-:Y:S05]  /*26d00*/  BSYNC B3 ;  /* 0x0000000000037941 */ /* 0x000fea0003800000 */
.L_x_46061:
        /* <DEDUP_REMOVED lines=44> */
.L_x_46060:
[----:B------:R-:W-:Y:S05]  /*26fd0*/  BSYNC B2 ;  /* 0x0000000000027941 */ /* 0x000fea0003800000 */
.L_x_46059:
        /* <DEDUP_REMOVED lines=8> */
.L_x_46055:
        /* <DEDUP_REMOVED lines=12> */
.L_x_46064:
[----:B------:R-:W-:-:S07]  /*27120*/  IMAD.MOV.U32 R229, RZ, RZ, R216 ;  /* 0x000000ffffe57224 */ /* 0x000fce00078e00d8 */
.L_x_46065:
[----:B------:R-:W-:Y:S05]  /*27130*/  BSYNC B2 ;  /* 0x0000000000027941 */ /* 0x000fea0003800000 */
.L_x_46063:
        /* <DEDUP_REMOVED lines=16> */
.L_x_46069:
[----:B------:R-:W-:Y:S05]  /*27240*/  BSYNC B3 ;  /* 0x0000000000037941 */ /* 0x000fea0003800000 */
.L_x_46068:
        /* <DEDUP_REMOVED lines=44> */
.L_x_46067:
[----:B------:R-:W-:Y:S05]  /*27510*/  BSYNC B2 ;  /* 0x0000000000027941 */ /* 0x000fea0003800000 */
.L_x_46066:
        /* <DEDUP_REMOVED lines=11> */
.L_x_46070:
        /* <DEDUP_REMOVED lines=12> */
.L_x_46073:
[----:B------:R-:W-:-:S07]  /*27690*/  MOV R206, R216 ;  /* 0x000000d800ce7202 */ /* 0x000fce0000000f00 */
.L_x_46074:
[----:B------:R-:W-:Y:S05]  /*276a0*/  BSYNC B2 ;  /* 0x0000000000027941 */ /* 0x000fea0003800000 */
.L_x_46072:
        /* <DEDUP_REMOVED lines=16> */
.L_x_46078:
[----:B------:R-:W-:Y:S05]  /*277b0*/  BSYNC B3 ;  /* 0x0000000000037941 */ /* 0x000fea0003800000 */
.L_x_46077:
        /* <DEDUP_REMOVED lines=44> */
.L_x_46076:
[----:B------:R-:W-:Y:S05]  /*27a80*/  BSYNC B2 ;  /* 0x0000000000027941 */ /* 0x000fea0003800000 */
.L_x_46075:
        /* <DEDUP_REMOVED lines=8> */
.L_x_46071:
        /* <DEDUP_REMOVED lines=27> */
.L_x_46079:
[----:B------:R-:W-:-:S07]  /*27cc0*/  VIADD R126, R126, 0x20 ;  /* 0x000000207e7e7836 */ /* 0x000fce0000000000 */
.L_x_46014:
[----:B------:R-:W-:Y:S05]  /*27cd0*/  BSYNC B1 ;  /* 0x0000000000017941 */ /* 0x000fea0003800000 */
.L_x_46013:
        /* <DEDUP_REMOVED lines=29> */
.L_x_46083:
[----:B------:R-:W-:-:S07]  /*27eb0*/  IMAD.MOV.U32 R230, RZ, RZ, R216 ;  /* 0x000000ffffe67224 */ /* 0x000fce00078e00d8 */
.L_x_46084:
[----:B------:R-:W-:Y:S05]  /*27ec0*/  BSYNC B2 ;  /* 0x0000000000027941 */ /* 0x000fea0003800000 */
.L_x_46082:
        /* <DEDUP_REMOVED lines=16> */
.L_x_46088:
[----:B------:R-:W-:Y:S05]  /*27fd0*/  BSYNC B3 ;  /* 0x0000000000037941 */ /* 0x000fea0003800000 */
.L_x_46087:
        /* <DEDUP_REMOVED lines=44> */
.L_x_46086:
[----:B------:R-:W-:Y:S05]  /*282a0*/  BSYNC B2 ;  /* 0x0000000000027941 */ /* 0x000fea0003800000 */
.L_x_46085:
        /* <DEDUP_REMOVED lines=18> */
.L_x_46089:
        /* <DEDUP_REMOVED lines=12> */
.L_x_46092:
[----:B------:R-:W-:-:S07]  /*28490*/  IMAD.MOV.U32 R209, RZ, RZ, R216 ;  /* 0x000000ffffd17224 */ /* 0x000fce00078e00d8 */
.L_x_46093:
[----:B------:R-:W-:Y:S05]  /*284a0*/  BSYNC B2 ;  /* 0x0000000000027941 */ /* 0x000fea0003800000 */
.L_x_46091:
        /* <DEDUP_REMOVED lines=16> */
.L_x_46097:
[----:B------:R-:W-:Y:S05]  /*285b0*/  BSYNC B3 ;  /* 0x0000000000037941 */ /* 0x000fea0003800000 */
.L_x_46096:
        /* <DEDUP_REMOVED lines=44> */
.L_x_46095:
[----:B------:R-:W-:Y:S05]  /*28880*/  BSYNC B2 ;  /* 0x0000000000027941 */ /* 0x000fea0003800000 */
.L_x_46094:
        /* <DEDUP_REMOVED lines=8> */
.L_x_46090:
        /* <DEDUP_REMOVED lines=12> */
.L_x_46099:
[----:B------:R-:W-:-:S07]  /*289d0*/  IMAD.MOV.U32 R229, RZ, RZ, R216 ;  /* 0x000000ffffe57224 */ /* 0x000fce00078e00d8 */
.L_x_46100:
[----:B------:R-:W-:Y:S05]  /*289e0*/  BSYNC B2 ;  /* 0x0000000000027941 */ /* 0x000fea0003800000 */
.L_x_46098:
        /* <DEDUP_REMOVED lines=16> */
.L_x_46104:
[----:B------:R-:W-:Y:S05]  /*28af0*/  BSYNC B3 ;  /* 0x0000000000037941 */ /* 0x000fea0003800000 */
.L_x_46103:
        /* <DEDUP_REMOVED lines=44> */
.L_x_46102:
[----:B------:R-:W-:Y:S05]  /*28dc0*/  BSYNC B2 ;  /* 0x0000000000027941 */ /* 0x000fea0003800000 */
.L_x_46101:
        /* <DEDUP_REMOVED lines=11> */
.L_x_46105:
        /* <DEDUP_REMOVED lines=12> */
.L_x_46108:
[----:B------:R-:W-:-:S07]  /*28f40*/  MOV R208, R216 ;  /* 0x000000d800d07202 */ /* 0x000fce0000000f00 */
.L_x_46109:
[----:B------:R-:W-:Y:S05]  /*28f50*/  BSYNC B2 ;  /* 0x0000000000027941 */ /* 0x000fea0003800000 */
.L_x_46107:
        /* <DEDUP_REMOVED lines=16> */
.L_x_46113:
[----:B------:R-:W-:Y:S05]  /*29060*/  BSYNC B3 ;  /* 0x0000000000037941 */ /* 0x000fea0003800000 */
.L_x_46112:
        /* <DEDUP_REMOVED lines=44> */
.L_x_46111:
[----:B------:R-:W-:Y:S05]  /*29330*/  BSYNC B2 ;  /* 0x0000000000027941 */ /* 0x000fea0003800000 */
.L_x_46110:
        /* <DEDUP_REMOVED lines=8> */
.L_x_46106:
        /* <DEDUP_REMOVED lines=12> */
.L_x_46115:
[----:B------:R-:W-:-:S07]  /*29480*/  MOV R229, R216 ;  /* 0x000000d800e57202 */ /* 0x000fce0000000f00 */
.L_x_46116:
[----:B------:R-:W-:Y:S05]  /*29490*/  BSYNC B2 ;  /* 0x0000000000027941 */ /* 0x000fea0003800000 */
.L_x_46114:
        /* <DEDUP_REMOVED lines=16> */
.L_x_46120:
[----:B------:R-:W-:Y:S05]  /*295a0*/  BSYNC B3 ;  /* 0x0000000000037941 */ /* 0x000fea0003800000 */
.L_x_46119:
        /* <DEDUP_REMOVED lines=44> */
.L_x_46118:
[----:B------:R-:W-:Y:S05]  /*29870*/  BSYNC B2 ;  /* 0x0000000000027941 */ /* 0x000fea0003800000 */
.L_x_46117:
        /* <DEDUP_REMOVED lines=11> */
.L_x_46121:
        /* <DEDUP_REMOVED lines=12> */
.L_x_46124:
[----:B------:R-:W-:-:S07]  /*299f0*/  IMAD.MOV.U32 R207, RZ, RZ, R216 ;  /* 0x000000ffffcf7224 */ /* 0x000fce00078e00d8 */
.L_x_46125:
[----:B------:R-:W-:Y:S05]  /*29a00*/  BSYNC B2 ;  /* 0x0000000000027941 */ /* 0x000fea0003800000 */
.L_x_46123:
        /* <DEDUP_REMOVED lines=16> */
.L_x_46129:
[----:B------:R-:W-:Y:S05]  /*29b10*/  BSYNC B3 ;  /* 0x0000000000037941 */ /* 0x000fea0003800000 */
.L_x_46128:
        /* <DEDUP_REMOVED lines=44> */
.L_x_46127:
[----:B------:R-:W-:Y:S05]  /*29de0*/  BSYNC B2 ;  /* 0x0000000000027941 */ /* 0x000fea0003800000 */
.L_x_46126:
        /* <DEDUP_REMOVED lines=8> */
.L_x_46122:
        /* <DEDUP_REMOVED lines=12> */
.L_x_46131:
[----:B------:R-:W-:-:S07]  /*29f30*/  IMAD.MOV.U32 R229, RZ, RZ, R216 ;  /* 0x000000ffffe57224 */ /* 0x000fce00078e00d8 */
.L_x_46132:
[----:B------:R-:W-:Y:S05]  /*29f40*/  BSYNC B2 ;  /* 0x0000000000027941 */ /* 0x000fea0003800000 */
.L_x_46130:
        /* <DEDUP_REMOVED lines=16> */
.L_x_46136:
[----:B------:R-:W-:Y:S05]  /*2a050*/  BSYNC B3 ;  /* 0x0000000000037941 */ /* 0x000fea0003800000 */
.L_x_46135:
        /* <DEDUP_REMOVED lines=44> */
.L_x_46134:
[----:B------:R-:W-:Y:S05]  /*2a320*/  BSYNC B2 ;  /* 0x0000000000027941 */ /* 0x000fea0003800000 */
.L_x_46133:
        /* <DEDUP_REMOVED lines=11> */
.L_x_46137:
        /* <DEDUP_REMOVED lines=12> */
.L_x_46140:
[----:B------:R-:W-:-:S07]  /*2a4a0*/  IMAD.MOV.U32 R206, RZ, RZ, R216 ;  /* 0x000000ffffce7224 */ /* 0x000fce00078e00d8 */
.L_x_46141:
[----:B------:R-:W-:Y:S05]  /*2a4b0*/  BSYNC B2 ;  /* 0x0000000000027941 */ /* 0x000fea0003800000 */
.L_x_46139:
        /* <DEDUP_REMOVED lines=16> */
.L_x_46145:
[----:B------:R-:W-:Y:S05]  /*2a5c0*/  BSYNC B3 ;  /* 0x0000000000037941 */ /* 0x000fea0003800000 */
.L_x_46144:
        /* <DEDUP_REMOVED lines=44> */
.L_x_46143:
[----:B------:R-:W-:Y:S05]  /*2a890*/  BSYNC B2 ;  /* 0x0000000000027941 */ /* 0x000fea0003800000 */
.L_x_46142:
        /* <DEDUP_REMOVED lines=8> */
.L_x_46138:
        /* <DEDUP_REMOVED lines=27> */
.L_x_46146:
[----:B------:R-:W-:-:S07]  /*2aad0*/  IADD3 R126, R126, 0x20, RZ ;  /* 0x000000207e7e7810 */ /* 0x000fce0007ffe0ff */
.L_x_46081:
[----:B------:R-:W-:Y:S05]  /*2aae0*/  BSYNC B1 ;  /* 0x0000000000017941 */ /* 0x000fea0003800000 */
.L_x_46080:
        /* <DEDUP_REMOVED lines=29> */
.L_x_46150:
[----:B------:R-:W-:-:S07]  /*2acc0*/  IMAD.MOV.U32 R230, RZ, RZ, R216 ;  /* 0x000000ffffe67224 */ /* 0x000fce00078e00d8 */
.L_x_46151:
[----:B------:R-:W-:Y:S05]  /*2acd0*/  BSYNC B2 ;  /* 0x0000000000027941 */ /* 0x000fea0003800000 */
.L_x_46149:
        /* <DEDUP_REMOVED lines=16> */
.L_x_46155:
[----:B------:R-:W-:Y:S05]  /*2ade0*/  BSYNC B3 ;  /* 0x0000000000037941 */ /* 0x000fea0003800000 */
.L_x_46154:
        /* <DEDUP_REMOVED lines=44> */
.L_x_46153:
[----:B------:R-:W-:Y:S05]  /*2b0b0*/  BSYNC B2 ;  /* 0x0000000000027941 */ /* 0x000fea0003800000 */
.L_x_46152:
        /* <DEDUP_REMOVED lines=18> */
.L_x_46156:
        /* <DEDUP_REMOVED lines=12> */
.L_x_46159:
[----:B------:R-:W-:-:S07]  /*2b2a0*/  IMAD.MOV.U32 R209, RZ, RZ, R216 ;  /* 0x000000ffffd17224 */ /* 0x000fce00078e00d8 */
.L_x_46160:
[----:B------:R-:W-:Y:S05]  /*2b2b0*/  BSYNC B2 ;  /* 0x0000000000027941 */ /* 0x000fea0003800000 */
.L_x_46158:
        /* <DEDUP_REMOVED lines=16> */
.L_x_46164:
[----:B------:R-:W-:Y:S05]  /*2b3c0*/  BSYNC B3 ;  /* 0x0000000000037941 */ /* 0x000fea0003800000 */
.L_x_46163:
        /* <DEDUP_REMOVED lines=44> */
.L_x_46162:
[----:B------:R-:W-:Y:S05]  /*2b690*/  BSYNC B2 ;  /* 0x0000000000027941 */ /* 0x000fea0003800000 */
.L_x_46161:
        /* <DEDUP_REMOVED lines=8> */
.L_x_46157:
        /* <DEDUP_REMOVED lines=12> */
.L_x_46166:
[----:B------:R-:W-:-:S07]  /*2b7e0*/  IMAD.MOV.U32 R229, RZ, RZ, R216 ;  /* 0x000000ffffe57224 */ /* 0x000fce00078e00d8 */
.L_x_46167:
[----:B------:R-:W-:Y:S05]  /*2b7f0*/  BSYNC B2 ;  /* 0x0000000000027941 */ /* 0x000fea0003800000 */
.L_x_46165:
        /* <DEDUP_REMOVED lines=16> */
.L_x_46171:
[----:B------:R-:W-:Y:S05]  /*2b900*/  BSYNC B3 ;  /* 0x0000000000037941 */ /* 0x000fea0003800000 */
.L_x_46170:
        /* <DEDUP_REMOVED lines=44> */
.L_x_46169:
[----:B------:R-:W-:Y:S05]  /*2bbd0*/  BSYNC B2 ;  /* 0x0000000000027941 */ /* 0x000fea0003800000 */
.L_x_46168:
        /* <DEDUP_REMOVED lines=11> */
.L_x_46172:
        /* <DEDUP_REMOVED lines=12> */
.L_x_46175:
[----:B------:R-:W-:-:S07]  /*2bd50*/  IMAD.MOV.U32 R208, RZ, RZ, R216 ;  /* 0x000000ffffd07224 */ /* 0x000fce00078e00d8 */
.L_x_46176:
[----:B------:R-:W-:Y:S05]  /*2bd60*/  BSYNC B2 ;  /* 0x0000000000027941 */ /* 0x000fea0003800000 */
.L_x_46174:
        /* <DEDUP_REMOVED lines=16> */
.L_x_46180:
[----:B------:R-:W-:Y:S05]  /*2be70*/  BSYNC B3 ;  /* 0x0000000000037941 */ /* 0x000fea0003800000 */
.L_x_46179:
        /* <DEDUP_REMOVED lines=44> */
.L_x_46178:
[----:B------:R-:W-:Y:S05]  /*2c140*/  BSYNC B2 ;  /* 0x0000000000027941 */ /* 0x000fea0003800000 */
.L_x_46177:
        /* <DEDUP_REMOVED lines=8> */
.L_x_46173:
        /* <DEDUP_REMOVED lines=12> */
.L_x_46182:
[----:B------:R-:W-:-:S07]  /*2c290*/  IMAD.MOV.U32 R229, RZ, RZ, R216 ;  /* 0x000000ffffe57224 */ /* 0x000fce00078e00d8 */
.L_x_46183:
[----:B------:R-:W-:Y:S05]  /*2c2a0*/  BSYNC B2 ;  /* 0x0000000000027941 */ /* 0x000fea0003800000 */
.L_x_46181:
        /* <DEDUP_REMOVED lines=16> */
.L_x_46187:
[----:B------:R-:W-:Y:S05]  /*2c3b0*/  BSYNC B3 ;  /* 0x0000000000037941 */ /* 0x000fea0003800000 */
.L_x_46186:
        /* <DEDUP_REMOVED lines=44> */
.L_x_46185:
[----:B------:R-:W-:Y:S05]  /*2c680*/  BSYNC B2 ;  /* 0x0000000000027941 */ /* 0x000fea0003800000 */
.L_x_46184:
        /* <DEDUP_REMOVED lines=11> */
.L_x_46188:
        /* <DEDUP_REMOVED lines=12> */
.L_x_46191:
[----:B------:R-:W-:-:S07]  /*2c800*/  MOV R207, R216 ;  /* 0x000000d800cf7202 */ /* 0x000fce0000000f00 */
.L_x_46192:
[----:B------:R-:W-:Y:S05]  /*2c810*/  BSYNC B2 ;  /* 0x0000000000027941 */ /* 0x000fea0003800000 */
.L_x_46190:
        /* <DEDUP_REMOVED lines=16> */
.L_x_46196:
[----:B------:R-:W-:Y:S05]  /*2c920*/  BSYNC B3 ;  /* 0x0000000000037941 */ /* 0x000fea0003800000 */
.L_x_46195:
        /* <DEDUP_REMOVED lines=44> */
.L_x_46194:
[----:B------:R-:W-:Y:S05]  /*2cbf0*/  BSYNC B2 ;  /* 0x0000000000027941 */ /* 0x000fea0003800000 */
.L_x_46193:
        /* <DEDUP_REMOVED lines=8> */
.L_x_46189:
        /* <DEDUP_REMOVED lines=12> */
.L_x_46198:
[----:B------:R-:W-:-:S07]  /*2cd40*/  MOV R229, R216 ;  /* 0x000000d800e57202 */ /* 0x000fce0000000f00 */
.L_x_46199:
[----:B------:R-:W-:Y:S05]  /*2cd50*/  BSYNC B2 ;  /* 0x0000000000027941 */ /* 0x000fea0003800000 */
.L_x_46197:
        /* <DEDUP_REMOVED lines=16> */
.L_x_46203:
[----:B------:R-:W-:Y:S05]  /*2ce60*/  BSYNC B3 ;  /* 0x0000000000037941 */ /* 0x000fea0003800000 */
.L_x_46202:
        /* <DEDUP_REMOVED lines=44> */
.L_x_46201:
[----:B------:R-:W-:Y:S05]  /*2d130*/  BSYNC B2 ;  /* 0x0000000000027941 */ /* 0x000fea0003800000 */
.L_x_46200:
        /* <DEDUP_REMOVED lines=11> */
.L_x_46204:
        /* <DEDUP_REMOVED lines=12> */
.L_x_46207:
[----:B------:R-:W-:-:S07]  /*2d2b0*/  IMAD.MOV.U32 R206, RZ, RZ, R216 ;  /* 0x000000ffffce7224 */ /* 0x000fce00078e00d8 */
.L_x_46208:
[----:B------:R-:W-:Y:S05]  /*2d2c0*/  BSYNC B2 ;  /* 0x0000000000027941 */ /* 0x000fea0003800000 */
.L_x_46206:
        /* <DEDUP_REMOVED lines=16> */
.L_x_46212:
[----:B------:R-:W-:Y:S05]  /*2d3d0*/  BSYNC B3 ;  /* 0x0000000000037941 */ /* 0x000fea0003800000 */
.L_x_46211:
        /* <DEDUP_REMOVED lines=44> */
.L_x_46210:
[----:B------:R-:W-:Y:S05]  /*2d6a0*/  BSYNC B2 ;  /* 0x0000000000027941 */ /* 0x000fea0003800000 */
.L_x_46209:
        /* <DEDUP_REMOVED lines=8> */
.L_x_46205:
        /* <DEDUP_REMOVED lines=27> */
.L_x_46213:
[----:B------:R-:W-:-:S07]  /*2d8e0*/  VIADD R126, R126, 0x20 ;  /* 0x000000207e7e7836 */ /* 0x000fce0000000000 */
.L_x_46148:
[----:B------:R-:W-:Y:S05]  /*2d8f0*/  BSYNC B1 ;  /* 0x0000000000017941 */ /* 0x000fea0003800000 */
.L_x_46147:
        /* <DEDUP_REMOVED lines=29> */
.L_x_46217:
[----:B------:R-:W-:-:S07]  /*2dad0*/  MOV R230, R216 ;  /* 0x000000d800e67202 */ /* 0x000fce0000000f00 */
.L_x_46218:
[----:B------:R-:W-:Y:S05]  /*2dae0*/  BSYNC B2 ;  /* 0x0000000000027941 */ /* 0x000fea0003800000 */
.L_x_46216:
        /* <DEDUP_REMOVED lines=16> */
.L_x_46222:
[----:B------:R-:W-:Y:S05]  /*2dbf0*/  BSYNC B3 ;  /* 0x0000000000037941 */ /* 0x000fea0003800000 */
.L_x_46221:
        /* <DEDUP_REMOVED lines=44> */
.L_x_46220:
[----:B------:R-:W-:Y:S05]  /*2dec0*/  BSYNC B2 ;  /* 0x0000000000027941 */ /* 0x000fea0003800000 */
.L_x_46219:
        /* <DEDUP_REMOVED lines=18> */
.L_x_46223:
        /* <DEDUP_REMOVED lines=12> */
.L_x_46226:
[----:B------:R-:W-:-:S07]  /*2e0b0*/  MOV R209, R216 ;  /* 0x000000d800d17202 */ /* 0x000fce0000000f00 */
.L_x_46227:
[----:B------:R-:W-:Y:S05]  /*2e0c0*/  BSYNC B2 ;  /* 0x0000000000027941 */ /* 0x000fea0003800000 */
.L_x_46225:
        /* <DEDUP_REMOVED lines=16> */
.L_x_46231:
[----:B------:R-:W-:Y:S05]  /*2e1d0*/  BSYNC B3 ;  /* 0x0000000000037941 */ /* 0x000fea0003800000 */
.L_x_46230:
        /* <DEDUP_REMOVED lines=44> */
.L_x_46229:
[----:B------:R-:W-:Y:S05]  /*2e4a0*/  BSYNC B2 ;  /* 0x0000000000027941 */ /* 0x000fea0003800000 */
.L_x_46228:
        /* <DEDUP_REMOVED lines=8> */
.L_x_46224:
        /* <DEDUP_REMOVED lines=12> */
.L_x_46233:
[----:B------:R-:W-:-:S07]  /*2e5f0*/  MOV R229, R216 ;  /* 0x000000d800e57202 */ /* 0x000fce0000000f00 */
.L_x_46234:
[----:B------:R-:W-:Y:S05]  /*2e600*/  BSYNC B2 ;  /* 0x0000000000027941 */ /* 0x000fea0003800000 */
.L_x_46232:
        /* <DEDUP_REMOVED lines=16> */
.L_x_46238:
[----:B------:R-:W-:Y:S05]  /*2e710*/  BSYNC B3 ;  /* 0x0000000000037941 */ /* 0x000fea0003800000 */
.L_x_46237:
        /* <DEDUP_REMOVED lines=44> */
.L_x_46236:
[----:B------:R-:W-:Y:S05]  /*2e9e0*/  BSYNC B2 ;  /* 0x0000000000027941 */ /* 0x000fea0003800000 */
.L_x_46235:
        /* <DEDUP_REMOVED lines=11> */
.L_x_46239:
        /* <DEDUP_REMOVED lines=12> */
.L_x_46242:
[----:B------:R-:W-:-:S07]  /*2eb60*/  IMAD.MOV.U32 R208, RZ, RZ, R216 ;  /* 0x000000ffffd07224 */ /* 0x000fce00078e00d8 */
.L_x_46243:
[----:B------:R-:W-:Y:S05]  /*2eb70*/  BSYNC B2 ;  /* 0x0000000000027941 */ /* 0x000fea0003800000 */
.L_x_46241:
        /* <DEDUP_REMOVED lines=16> */
.L_x_46247:
[----:B------:R-:W-:Y:S05]  /*2ec80*/  BSYNC B3 ;  /* 0x0000000000037941 */ /* 0x000fea0003800000 */
.L_x_46246:
        /* <DEDUP_REMOVED lines=44> */
.L_x_46245:
[----:B------:R-:W-:Y:S05]  /*2ef50*/  BSYNC B2 ;  /* 0x0000000000027941 */ /* 0x000fea0003800000 */
.L_x_46244:
        /* <DEDUP_REMOVED lines=8> */
.L_x_46240:
        /* <DEDUP_REMOVED lines=12> */
.L_x_46249:
[----:B------:R-:W-:-:S07]  /*2f0a0*/  IMAD.MOV.U32 R229, RZ, RZ, R216 ;  /* 0x000000ffffe57224 */ /* 0x000fce00078e00d8 */
.L_x_46250:
[----:B------:R-:W-:Y:S05]  /*2f0b0*/  BSYNC B2 ;  /* 0x0000000000027941 */ /* 0x000fea0003800000 */
.L_x_46248:
        /* <DEDUP_REMOVED lines=16> */
.L_x_46254:
[----:B------:R-:W-:Y:S05]  /*2f1c0*/  BSYNC B3 ;  /* 0x0000000000037941 */ /* 0x000fea0003800000 */
.L_x_46253:
        /* <DEDUP_REMOVED lines=44> */
.L_x_46252:
[----:B------:R-:W-:Y:S05]  /*2f490*/  BSYNC B2 ;  /* 0x0000000000027941 */ /* 0x000fea0003800000 */
.L_x_46251:
        /* <DEDUP_REMOVED lines=11> */
.L_x_46255:
        /* <DEDUP_REMOVED lines=12> */
.L_x_46258:
[----:B------:R-:W-:-:S07]  /*2f610*/  IMAD.MOV.U32 R207, RZ, RZ, R216 ;  /* 0x000000ffffcf7224 */ /* 0x000fce00078e00d8 */
.L_x_46259:
[----:B------:R-:W-:Y:S05]  /*2f620*/  BSYNC B2 ;  /* 0x0000000000027941 */ /* 0x000fea0003800000 */
.L_x_46257:
        /* <DEDUP_REMOVED lines=16> */
.L_x_46263:
[----:B------:R-:W-:Y:S05]  /*2f730*/  BSYNC B3 ;  /* 0x0000000000037941 */ /* 0x000fea0003800000 */
.L_x_46262:
        /* <DEDUP_REMOVED lines=44> */
.L_x_46261:
[----:B------:R-:W-:Y:S05]  /*2fa00*/  BSYNC B2 ;  /* 0x0000000000027941 */ /* 0x000fea0003800000 */
.L_x_46260:
        /* <DEDUP_REMOVED lines=8> */
.L_x_46256:
        /* <DEDUP_REMOVED lines=12> */
.L_x_46265:
[----:B------:R-:W-:-:S07]  /*2fb50*/  IMAD.MOV.U32 R229, RZ, RZ, R216 ;  /* 0x000000ffffe57224 */ /* 0x000fce00078e00d8 */
.L_x_46266:
[----:B------:R-:W-:Y:S05]  /*2fb60*/  BSYNC B2 ;  /* 0x0000000000027941 */ /* 0x000fea0003800000 */
.L_x_46264:
        /* <DEDUP_REMOVED lines=16> */
.L_x_46270:
[----:B------:R-:W-:Y:S05]  /*2fc70*/  BSYNC B3 ;  /* 0x0000000000037941 */ /* 0x000fea0003800000 */
.L_x_46269:
        /* <DEDUP_REMOVED lines=44> */
.L_x_46268:
[----:B------:R-:W-:Y:S05]  /*2ff40*/  BSYNC B2 ;  /* 0x0000000000027941 */ /* 0x000fea0003800000 */
.L_x_46267:
        /* <DEDUP_REMOVED lines=11> */
.L_x_46271:
        /* <DEDUP_REMOVED lines=12> */
.L_x_46274:
[----:B------:R-:W-:-:S07]  /*300c0*/  IMAD.MOV.U32 R206, RZ, RZ, R216 ;  /* 0x000000ffffce7224 */ /* 0x000fce00078e00d8 */
.L_x_46275:
[----:B------:R-:W-:Y:S05]  /*300d0*/  BSYNC B2 ;  /* 0x0000000000027941 */ /* 0x000fea0003800000 */
.L_x_46273:
        /* <DEDUP_REMOVED lines=16> */
.L_x_46279:
[----:B------:R-:W-:Y:S05]  /*301e0*/  BSYNC B3 ;  /* 0x0000000000037941 */ /* 0x000fea0003800000 */
.L_x_46278:
        /* <DEDUP_REMOVED lines=44> */
.L_x_46277:
[----:B------:R-:W-:Y:S05]  /*304b0*/  BSYNC B2 ;  /* 0x0000000000027941 */ /* 0x000fea0003800000 */
.L_x_46276:
        /* <DEDUP_REMOVED lines=8> */
.L_x_46272:
[----:B------:R-:W-:Y:S02]  /*30540*/  LOP3.LUT P0, RZ, R221, 0x1, RZ, 0xc0, !PT ;  /* 0x00000001ddff7812 */ /* 0x000fe4000780c0ff */
[----:B------:R-:W-:Y:S02]  /*30550*/  SEL R223, RZ, 0x1000000, P5 ;  /* 0x01000000ffdf7807 */ /* 0x000fe40002800000 */
[----:B------:R-:W-:Y:S02]  /*30560*/  SEL R226, RZ, 0x1, P0 ;  /* 0x00000001ffe27807 */ /* 0x000fe40000000000 */
[----:B------:R-:W-:Y:S02]  /*30570*/  SEL R224, RZ, 0x10000, P4 ;  /* 0x00010000ffe07807 */ /* 0x000fe40002000000 */
[----:B------:R-:W-:Y:S02]  /*30580*/  SEL R225, RZ, 0x100, P3 ;  /* 0x00000100ffe17807 */ /* 0x000fe40001800000 */
[----:B------:R-:W-:-:S02]  /*30590*/  LEA R124, P0, R126, UR28, 0x4 ;  /* 0x0000001c7e7c7c11 */ /* 0x000fc4000f8020ff */
[C---:B------:R-:W-:Y:S02]  /*305a0*/  SHF.L.U32 R227, R126.reuse, 0x2, RZ ;  /* 0x000000027ee37819 */ /* 0x040fe400000006ff */
[----:B------:R-:W-:Y:S02]  /*305b0*/  LEA.HI.X R125, R126, UR29, RZ, 0x4, P0 ;  /* 0x0000001d7e7d7c11 */ /* 0x000fe400080f24ff */
[----:B------:R-:W-:Y:S02]  /*305c0*/  SHF.R.U32.HI R228, RZ, 0x1e, R126 ;  /* 0x0000001effe47819 */ /* 0x000fe4000001167e */
[----:B------:R-:W-:Y:S01]  /*305d0*/  IADD3 R223, R225, R223, R224 ;  /* 0x000000dfe1df7210 */ /* 0x000fe20007ffe0e0 */
[----:B------:R2:W-:Y:S01]  /*305e0*/  STG.E.128 desc[UR4][R124.64], R120 ;  /* 0x000000787c007986 */ /* 0x0005e2000c101d04 */
[----:B------:R-:W-:-:S03]  /*305f0*/  IADD3 R126, P0, R227, UR30, RZ ;  /* 0x0000001ee37e7c10 */ /* 0x000fc6000ff1e0ff */
[----:B------:R-:W-:Y:S01]  /*30600*/  IMAD.IADD R223, R223, 0x1, R226 ;  /* 0x00000001dfdf7824 */ /* 0x000fe200078e02e2 */
[----:B------:R-:W-:-:S05]  /*30610*/  IADD3.X R127, R228, UR31, RZ, P0, !PT ;  /* 0x0000001fe47f7c10 */ /* 0x000fca00087fe4ff */
[----:B------:R2:W-:Y:S01]  /*30620*/  STG.E desc[UR4][R126.64], R223 ;  /* 0x000000df7e007986 */ /* 0x0005e2000c101904 */
[----:B------:R-:W-:Y:S05]  /*30630*/  @!P1 BRA `(.L_x_46215) ;  /* 0x00000000002c9947 */ /* 0x000fea0003800000 */
[----:B--2---:R-:W-:Y:S02]  /*30640*/  SHF.L.U32 R127, R207, 0x10, RZ ;  /* 0x00000010cf7f7819 */ /* 0x004fe400000006ff */
[----:B------:R-:W-:Y:S02]  /*30650*/  LOP3.LUT R126, R206, 0xffff, RZ, 0xc0, !PT ;  /* 0x0000ffffce7e7812 */ /* 0x000fe400078ec0ff */
[----:B------:R-:W-:Y:S02]  /*30660*/  LOP3.LUT R127, R127, 0xff0000, RZ, 0xc0, !PT ;  /* 0x00ff00007f7f7812 */ /* 0x000fe400078ec0ff */
[----:B------:R-:W-:Y:S02]  /*30670*/  LOP3.LUT R223, R208, 0xff, RZ, 0xc0, !PT ;  /* 0x000000ffd0df7812 */ /* 0x000fe400078ec0ff */
[----:B------:R-:W-:Y:S01]  /*30680*/  IADD3 R124, P0, R227, UR32, RZ ;  /* 0x00000020e37c7c10 */ /* 0x000fe2000ff1e0ff */
[----:B------:R-:W-:Y:S01]  /*30690*/  IMAD R126, R126, 0x1000000, R127 ;  /* 0x010000007e7e7824 */ /* 0x000fe200078e027f */
[----:B------:R-:W-:-:S02]  /*306a0*/  LOP3.LUT R127, R209, 0xff, RZ, 0xc0, !PT ;  /* 0x000000ffd17f7812 */ /* 0x000fc400078ec0ff */
[----:B------:R-:W-:Y:S02]  /*306b0*/  IADD3.X R125, R228, UR33, RZ, P0, !PT ;  /* 0x00000021e47d7c10 */ /* 0x000fe400087fe4ff */
[----:B------:R-:W-:-:S05]  /*306c0*/  LEA R126, R223, R126, 0x8 ;  /* 0x0000007edf7e7211 */ /* 0x000fca00078e40ff */
[----:B------:R-:W-:-:S05]  /*306d0*/  IMAD.IADD R127, R126, 0x1, R127 ;  /* 0x000000017e7f7824 */ /* 0x000fca00078e027f */
[----:B------:R3:W-:Y:S02]  /*306e0*/  STG.E desc[UR4][R124.64], R127 ;  /* 0x0000007f7c007986 */ /* 0x0007e4000c101904 */
.L_x_46215:
[----:B------:R-:W-:Y:S05]  /*306f0*/  BSYNC B1 ;  /* 0x0000000000017941 */ /* 0x000fea0003800000 */
.L_x_46214:
        /* <DEDUP_REMOVED lines=11> */
[----:B------:R-:W-:-:S04]  /*307b0*/  ISETP.NE.AND P5, PT, R220, RZ, PT ;  /* 0x000000ffdc00720c */ /* 0x000fc80003fa5270 */
[----:B------:R-:W-:Y:S02]  /*307c0*/  FSEL R125, R124, RZ, P0 ;  /* 0x000000ff7c7d7208 */ /* 0x000fe40000000000 */
        /* <DEDUP_REMOVED lines=93> */
[----:B------:R-:W-:Y:S02]  /*30da0*/  P2R R229, PR, RZ, 0x10 ;  /* 0x00000010ffe57803 */ /* 0x000fe40000000000 */
[C---:B------:R-:W-:Y:S02]  /*30db0*/  LOP3.LUT P4, RZ, R221.reuse, 0x400, RZ, 0xc0, !PT ;  /* 0x00000400ddff7812 */ /* 0x040fe4000788c0ff */
[----:B------:R-:W-:Y:S02]  /*30dc0*/  P2R R228, PR, RZ, 0x20 ;  /* 0x00000020ffe47803 */ /* 0x000fe40000000000 */
[C---:B------:R-:W-:Y:S02]  /*30dd0*/  LOP3.LUT P5, RZ, R221.reuse, 0x200, RZ, 0xc0, !PT ;  /* 0x00000200ddff7812 */ /* 0x040fe400078ac0ff */
[----:B------:R-:W-:-:S02]  /*30de0*/  LOP3.LUT P6, RZ, R221, 0x100, RZ, 0xc0, !PT ;  /* 0x00000100ddff7812 */ /* 0x000fc400078cc0ff */
        /* <DEDUP_REMOVED lines=30> */
[----:B------:R-:W-:Y:S01]  /*30fd0*/  @P5 FFMA.FTZ R124, R126, R126, R125 ;  /* 0x0000007e7e7c5223 */ /* 0x000fe2000001007d */
[--C-:B------:R-:W-:Y:S01]  /*30fe0*/  FADD.FTZ R125, R68, -R224.reuse ;  /* 0x800000e0447d7221 */ /* 0x100fe20000010000 */
[----:B------:R-:W-:Y:S01]  /*30ff0*/  FADD.FTZ R126, R69, -R224 ;  /* 0x800000e0457e7221 */ /* 0x000fe20000010000 */
[----:B------:R-:W-:Y:S02]  /*31000*/  LOP3.LUT P5, RZ, R221, 0x20, RZ, 0xc0, !PT ;  /* 0x00000020ddff7812 */ /* 0x000fe400078ac0ff */
        /* <DEDUP_REMOVED lines=126> */
.L_x_46325:
[----:B------:R-:W-:Y:S01]  /*317f0*/  FMUL.FTZ R124, R224, R224 ;  /* 0x000000e0e07c7220 */ /* 0x000fe20000410000 */
[----:B------:R-:W-:Y:S01]  /*31800*/  PLOP3.LUT P0, PT, PT, PT, UP0, 0x40, 0x0 ;  /* 0x000000000000781c */ /* 0x000fe20003f0e808 */
[----:B01----:R-:W-:Y:S01]  /*31810*/  FADD.FTZ R226, R226, R225 ;  /* 0x000000e1e2e27221 */ /* 0x003fe20000010000 */
[----:B------:R-:W0:Y:S01]  /*31820*/  @!P5 LDC.64 R126, c[0x0][0x250] ;  /* 0x00009400ff7edb82 */ /* 0x000e220000000a00 */
[----:B------:R-:W-:Y:S01]  /*31830*/  LOP3.LUT P1, RZ, R221, 0x400, RZ, 0xc0, !PT ;  /* 0x00000400ddff7812 */ /* 0x000fe2000782c0ff */
[----:B------:R-:W-:Y:S01]  /*31840*/  BSSY B1, `(.L_x_46281) ;  /* 0x000001d000017945 */ /* 0x000fe20003800000 */
[----:B------:R-:W-:Y:S01]  /*31850*/  FSEL R228, R124, RZ, !P0 ;  /* 0x000000ff7ce47208 */ /* 0x000fe20004000000 */
[----:B------:R-:W-:-:S04]  /*31860*/  FFMA.FTZ R223, R226, R223, UR34 ;  /* 0x00000022e2df7e23 */ /* 0x000fc800080100df */
        /* <DEDUP_REMOVED lines=9> */
[----:B------:R-:W-:-:S04]  /*31900*/  PLOP3.LUT P0, PT, PT, PT, UP0, 0x40, 0x0 ;  /* 0x000000000000781c */ /* 0x000fc80003f0e808 */
[----:B0-----:R-:W-:-:S05]  /*31910*/  FSEL R124, R224, RZ, P0 ;  /* 0x000000ffe07c7208 */ /* 0x001fca0000000000 */
        /* <DEDUP_REMOVED lines=15> */
.L_x_46282:
[----:B------:R-:W-:Y:S05]  /*31a10*/  BSYNC B1 ;  /* 0x0000000000017941 */ /* 0x000fea0003800000 */
.L_x_46281:
[----:B------:R-:W-:Y:S01]  /*31a20*/  LOP3.LUT P0, RZ, R221, 0x2000000, RZ, 0xc0, !PT ;  /* 0x02000000ddff7812 */ /* 0x000fe2000780c0ff */
[----:B------:R-:W-:-:S12]  /*31a30*/  BSSY B1, `(.L_x_46283) ;  /* 0x0000014000017945 */ /* 0x000fd80003800000 */
[----:B------:R-:W-:Y:S05]  /*31a40*/  @!P0 BRA `(.L_x_46284) ;  /* 0x0000000000488947 */ /* 0x000fea0003800000 */
[----:B-1----:R-:W1:Y:S01]  /*31a50*/  LDC.64 R226, c[0x0][0x2b8] ;  /* 0x0000ae00ffe27b82 */ /* 0x002e620000000a00 */
[----:B------:R-:W-:-:S04]  /*31a60*/  PLOP3.LUT P0, PT, PT, PT, UP0, 0x40, 0x0 ;  /* 0x000000000000781c */ /* 0x000fc80003f0e808 */
[----:B------:R-:W-:-:S05]  /*31a70*/  FSEL R228, R224, RZ, P0 ;  /* 0x000000ffe0e47208 */ /* 0x000fca0000000000 */
        /* <DEDUP_REMOVED lines=12> */
[----:B-1----:R-:W-:-:S04]  /*31b40*/  IMAD.WIDE.U32 R226, R222, 0x10, R226 ;  /* 0x00000010dee27825 */ /* 0x002fc800078e00e2 */
[----:B------:R-:W-:Y:S01]  /*31b50*/  VIADD R222, R222, 0x20 ;  /* 0x00000020dede7836 */ /* 0x000fe20000000000 */
[----:B------:R2:W-:Y:S06]  /*31b60*/  STG.E.128 desc[UR4][R226.64], R124 ;  /* 0x0000007ce2007986 */ /* 0x0005ec000c101d04 */
.L_x_46284:
[----:B------:R-:W-:Y:S05]  /*31b70*/  BSYNC B1 ;  /* 0x0000000000017941 */ /* 0x000fea0003800000 */
.L_x_46283:
[----:B------:R-:W-:Y:S01]  /*31b80*/  LOP3.LUT P0, RZ, R221, 0x1000000, RZ, 0xc0, !PT ;  /* 0x01000000ddff7812 */ /* 0x000fe2000780c0ff */
[----:B------:R-:W-:-:S12]  /*31b90*/  BSSY B1, `(.L_x_46285) ;  /* 0x0000014000017945 */ /* 0x000fd80003800000 */
[----:B------:R-:W-:Y:S05]  /*31ba0*/  @!P0 BRA `(.L_x_46286) ;  /* 0x0000000000488947 */ /* 0x000fea0003800000 */
[----:B-12---:R-:W1:Y:S01]  /*31bb0*/  LDC.64 R226, c[0x0][0x2b8] ;  /* 0x0000ae00ffe27b82 */ /* 0x006e620000000a00 */
        /* <DEDUP_REMOVED lines=17> */
.L_x_46286:
[----:B------:R-:W-:Y:S05]  /*31cd0*/  BSYNC B1 ;  /* 0x0000000000017941 */ /* 0x000fea0003800000 */
.L_x_46285:
[----:B------:R-:W-:Y:S01]  /*31ce0*/  LOP3.LUT P0, RZ, R221, 0x800000, RZ, 0xc0, !PT ;  /* 0x00800000ddff7812 */ /* 0x000fe2000780c0ff */
[----:B------:R-:W-:-:S12]  /*31cf0*/  BSSY B1, `(.L_x_46287) ;  /* 0x0000014000017945 */ /* 0x000fd80003800000 */
[----:B------:R-:W-:Y:S05]  /*31d00*/  @!P0 BRA `(.L_x_46288) ;  /* 0x0000000000488947 */ /* 0x000fea0003800000 */
[----:B-123--:R-:W1:Y:S01]  /*31d10*/  LDC.64 R226, c[0x0][0x2b8] ;  /* 0x0000ae00ffe27b82 */ /* 0x00ee620000000a00 */
        /* <DEDUP_REMOVED lines=17> */
.L_x_46288:
[----:B------:R-:W-:Y:S05]  /*31e30*/  BSYNC B1 ;  /* 0x0000000000017941 */ /* 0x000fea0003800000 */
.L_x_46287:
[----:B------:R-:W-:Y:S01]  /*31e40*/  LOP3.LUT P0, RZ, R221, 0x400000, RZ, 0xc0, !PT ;  /* 0x00400000ddff7812 */ /* 0x000fe2000780c0ff */
[----:B------:R-:W-:-:S12]  /*31e50*/  BSSY B1, `(.L_x_46289) ;  /* 0x0000014000017945 */ /* 0x000fd80003800000 */
[----:B------:R-:W-:Y:S05]  /*31e60*/  @!P0 BRA `(.L_x_46290) ;  /* 0x0000000000488947 */ /* 0x000fea0003800000 */
[----:B-1234-:R-:W1:Y:S01]  /*31e70*/  LDC.64 R226, c[0x0][0x2b8] ;  /* 0x0000ae00ffe27b82 */ /* 0x01ee620000000a00 */
        /* <DEDUP_REMOVED lines=17> */
.L_x_46290:
[----:B------:R-:W-:Y:S05]  /*31f90*/  BSYNC B1 ;  /* 0x0000000000017941 */ /* 0x000fea0003800000 */
.L_x_46289:
[----:B------:R-:W-:Y:S01]  /*31fa0*/  LOP3.LUT P0, RZ, R221, 0x200000, RZ, 0xc0, !PT ;  /* 0x00200000ddff7812 */ /* 0x000fe2000780c0ff */
[----:B------:R-:W-:-:S12]  /*31fb0*/  BSSY B1, `(.L_x_46291) ;  /* 0x0000014000017945 */ /* 0x000fd80003800000 */
[----:B------:R-:W-:Y:S05]  /*31fc0*/  @!P0 BRA `(.L_x_46292) ;  /* 0x0000000000488947 */ /* 0x000fea0003800000 */
[----:B01234-:R-:W0:Y:S01]  /*31fd0*/  LDC.64 R226, c[0x0][0x2b8] ;  /* 0x0000ae00ffe27b82 */ /* 0x01fe220000000a00 */
[----:B------:R-:W-:-:S04]  /*31fe0*/  PLOP3.LUT P0, PT, PT, PT, UP0, 0x40, 0x0 ;  /* 0x000000000000781c */ /* 0x000fc80003f0e808 */
[----:B------:R-:W-:-:S05]  /*31ff0*/  FSEL R228, R224, RZ, P0 ;  /* 0x000000ffe0e47208 */ /* 0x000fca0000000000 */
        /* <DEDUP_REMOVED lines=12> */
[----:B0-----:R-:W-:-:S04]  /*320c0*/  IMAD.WIDE.U32 R226, R222, 0x10, R226 ;  /* 0x00000010dee27825 */ /* 0x001fc800078e00e2 */
[----:B------:R-:W-:Y:S01]  /*320d0*/  VIADD R222, R222, 0x20 ;  /* 0x00000020dede7836 */ /* 0x000fe20000000000 */
[----:B------:R0:W-:Y:S06]  /*320e0*/  STG.E.128 desc[UR4][R226.64], R124 ;  /* 0x0000007ce2007986 */ /* 0x0001ec000c101d04 */
.L_x_46292:
[----:B------:R-:W-:Y:S05]  /*320f0*/  BSYNC B1 ;  /* 0x0000000000017941 */ /* 0x000fea0003800000 */
.L_x_46291:
        /* <DEDUP_REMOVED lines=21> */
.L_x_46294:
[----:B------:R-:W-:Y:S05]  /*32250*/  BSYNC B1 ;  /* 0x0000000000017941 */ /* 0x000fea0003800000 */
.L_x_46293:
        /* <DEDUP_REMOVED lines=21> */
.L_x_46296:
[----:B------:R-:W-:Y:S05]  /*323b0*/  BSYNC B1 ;  /* 0x0000000000017941 */ /* 0x000fea0003800000 */
.L_x_46295:
        /* <DEDUP_REMOVED lines=21> */
.L_x_46298:
[----:B------:R-:W-:Y:S05]  /*32510*/  BSYNC B1 ;  /* 0x0000000000017941 */ /* 0x000fea0003800000 */
.L_x_46297:
        /* <DEDUP_REMOVED lines=21> */
.L_x_46300:
[----:B------:R-:W-:Y:S05]  /*32670*/  BSYNC B1 ;  /* 0x0000000000017941 */ /* 0x000fea0003800000 */
.L_x_46299:
        /* <DEDUP_REMOVED lines=21> */
.L_x_46302:
[----:B------:R-:W-:Y:S05]  /*327d0*/  BSYNC B1 ;  /* 0x0000000000017941 */ /* 0x000fea0003800000 */
.L_x_46301:
        /* <DEDUP_REMOVED lines=21> */
.L_x_46304:
[----:B------:R-:W-:Y:S05]  /*32930*/  BSYNC B1 ;  /* 0x0000000000017941 */ /* 0x000fea0003800000 */
.L_x_46303:
        /* <DEDUP_REMOVED lines=21> */
.L_x_46306:
[----:B------:R-:W-:Y:S05]  /*32a90*/  BSYNC B1 ;  /* 0x0000000000017941 */ /* 0x000fea0003800000 */
.L_x_46305:
        /* <DEDUP_REMOVED lines=21> */
.L_x_46308:
[----:B------:R-:W-:Y:S05]  /*32bf0*/  BSYNC B1 ;  /* 0x0000000000017941 */ /* 0x000fea0003800000 */
.L_x_46307:
        /* <DEDUP_REMOVED lines=21> */
.L_x_46310:
[----:B------:R-:W-:Y:S05]  /*32d50*/  BSYNC B1 ;  /* 0x0000000000017941 */ /* 0x000fea0003800000 */
.L_x_46309:
        /* <DEDUP_REMOVED lines=13> */
[----:B------:R-:W-:-:S04]  /*32e30*/  FMUL.FTZ R127, R223, R228 ;  /* 0x000000e4df7f7220 */ /* 0x000fc80000410000 */
[----:B------:R-:W-:Y:S01]  /*32e40*/  FFMA.FTZ R127, R0, R127, R129 ;  /* 0x0000007f007f7223 */ /* 0x000fe20000010081 */
[----:B0-----:R-:W-:-:S04]  /*32e50*/  IMAD.WIDE.U32 R222, R222, 0x10, R124 ;  /* 0x00000010dede7825 */ /* 0x001fc800078e007c */
[----:B------:R-:W-:Y:S01]  /*32e60*/  FFMA.FTZ R124, R4, R126, R29 ;  /* 0x0000007e047c7223 */ /* 0x000fe2000001001d */
[----:B------:R-:W-:Y:S01]  /*32e70*/  FFMA.FTZ R125, R3, R224, R50 ;  /* 0x000000e0037d7223 */ /* 0x000fe20000010032 */
[----:B------:R-:W-:-:S05]  /*32e80*/  FFMA.FTZ R126, R2, R226, R27 ;  /* 0x000000e2027e7223 */ /* 0x000fca000001001b */
[----:B------:R0:W-:Y:S02]  /*32e90*/  STG.E.128 desc[UR4][R222.64], R124 ;  /* 0x0000007cde007986 */ /* 0x0001e4000c101d04 */
.L_x_46312:
[----:B------:R-:W-:Y:S05]  /*32ea0*/  BSYNC B1 ;  /* 0x0000000000017941 */ /* 0x000fea0003800000 */
.L_x_46311:
[----:B01234-:R-:W0:Y:S02]  /*32eb0*/  LDC.64 R124, c[0x0][0x210] ;  /* 0x00008400ff7c7b82 */ /* 0x01fe240000000a00 */
[----:B0-----:R-:W-:-:S05]  /*32ec0*/  IMAD R219, R124, 0x4, R219 ;  /* 0x000000047cdb7824 */ /* 0x001fca00078e02db */
[----:B------:R-:W-:-:S13]  /*32ed0*/  ISETP.GE.AND P0, PT, R219, R125, PT ;  /* 0x0000007ddb00720c */ /* 0x000fda0003f06270 */
[----:B------:R-:W-:Y:S05]  /*32ee0*/  @!P0 BRA `(.L_x_46313) ;  /* 0xfffffcf400b48947 */ /* 0x000fea000383ffff */
[----:B------:R-:W-:Y:S05]  /*32ef0*/  BSYNC B0 ;  /* 0x0000000000007941 */ /* 0x000fea0003800000 */
.L_x_45208:
[----:B------:R-:W-:Y:S05]  /*32f00*/  EXIT ;  /* 0x000000000000794d */ /* 0x000fea0003800000 */
.L_x_46280:
        /* <DEDUP_REMOVED lines=8> */
.L_x_46315:
[----:B------:R-:W-:Y:S05]  /*32f90*/  BSYNC B1 ;  /* 0x0000000000017941 */ /* 0x000fea0003800000 */
.L_x_46314:
[----:B------:R-:W-:Y:S01]  /*32fa0*/  MOV R124, R227 ;  /* 0x000000e3007c7202 */ /* 0x000fe20000000f00 */
[----:B------:R-:W-:Y:S01]  /*32fb0*/  HFMA2.MMA R233, -RZ, RZ, 0, 1.1920928955078125e-07 ;  /* 0x00000002ffe97435 */ /* 0x000fe200000001ff */
[----:B------:R-:W-:Y:S01]  /*32fc0*/  IMAD.MOV.U32 R234, RZ, RZ, 0x1f ;  /* 0x0000001fffea7424 */ /* 0x000fe200078e00ff */
[----:B------:R-:W-:Y:S01]  /*32fd0*/  MOV R231, 0xffffffff ;  /* 0xffffffff00e77802 */ /* 0x000fe20000000f00 */
[----:B------:R-:W0:Y:S01]  /*32fe0*/  LDC R223, c[0x0][0x290] ;  /* 0x0000a400ffdf7b82 */ /* 0x000e220000000800 */
[----:B------:R-:W-:Y:S01]  /*32ff0*/  FADD.FTZ R126, R125, R124 ;  /* 0x0000007c7d7e7221 */ /* 0x000fe20000010000 */
[----:B------:R-:W-:Y:S02]  /*33000*/  P2R R229, PR, RZ, 0x10 ;  /* 0x00000010ffe57803 */ /* 0x000fe40000000000 */
[----:B------:R-:W-:Y:S01]  /*33010*/  LOP3.LUT P4, RZ, R221, 0x400, RZ, 0xc0, !PT ;  /* 0x00000400ddff7812 */ /* 0x000fe2000788c0ff */
[----:B------:R-:W-:Y:S01]  /*33020*/  IMAD.MOV.U32 R232, RZ, RZ, R126 ;  /* 0x000000ffffe87224 */ /* 0x000fe200078e007e */
[----:B------:R-:W-:-:S02]  /*33030*/  P2R R228, PR, RZ, 0x20 ;  /* 0x00000020ffe47803 */ /* 0x000fc40000000000 */
[----:B------:R-:W-:-:S13]  /*33040*/  LOP3.LUT P5, RZ, R221, 0x200, RZ, 0xc0, !PT ;  /* 0x00000200ddff7812 */ /* 0x000fda00078ac0ff */
[----:B0-----:R-:W-:Y:S05]  /*33050*/  WARPSYNC.COLLECTIVE R231, `(.L_x_46316) ;  /* 0x00000000e7087348 */ /* 0x001fea0003c00000 */
[----:B------:R1:W2:Y:S02]  /*33060*/  SHFL.BFLY P6, R227, R232, R233, R234 ;  /* 0x0c0000e9e8e37389 */ /* 0x0002a400000c00ea */
[----:B012---:R-:W-:Y:S01]  /*33070*/  ENDCOLLECTIVE ;  /* 0x000000000000791b */ /* 0x007fe20003800000 */
.L_x_46316:
[----:B------:R-:W-:Y:S02]  /*33080*/  P2R R230, PR, RZ, 0x8 ;  /* 0x00000008ffe67803 */ /* 0x000fe40000000000 */
[----:B------:R-:W-:Y:S01]  /*33090*/  LOP3.LUT P3, RZ, R221, 0x80, RZ, 0xc0, !PT ;  /* 0x00000080ddff7812 */ /* 0x000fe2000786c0ff */
[----:B------:R-:W-:Y:S02]  /*330a0*/  IMAD.MOV.U32 R233, RZ, RZ, 0x4 ;  /* 0x00000004ffe97424 */ /* 0x000fe400078e00ff */
[----:B------:R-:W-:-:S04]  /*330b0*/  IMAD.MOV.U32 R127, RZ, RZ, R227 ;  /* 0x000000ffff7f7224 */ /* 0x000fc800078e00e3 */
[----:B------:R-:W-:-:S05]  /*330c0*/  FADD.FTZ R127, R126, R127 ;  /* 0x0000007f7e7f7221 */ /* 0x000fca0000010000 */
[----:B------:R-:W-:-:S07]  /*330d0*/  MOV R232, R127 ;  /* 0x0000007f00e87202 */ /* 0x000fce0000000f00 */
[----:B------:R-:W-:Y:S05]  /*330e0*/  WARPSYNC.COLLECTIVE R231, `(.L_x_46317) ;  /* 0x00000000e7087348 */ /* 0x000fea0003c00000 */
[----:B------:R0:W1:Y:S02]  /*330f0*/  SHFL.BFLY P6, R227, R232, R233, R234 ;  /* 0x0c0000e9e8e37389 */ /* 0x00006400000c00ea */
[----:B01----:R-:W-:Y:S01]  /*33100*/  ENDCOLLECTIVE ;  /* 0x000000000000791b */ /* 0x003fe20003800000 */
.L_x_46317:
[----:B------:R-:W-:Y:S01]  /*33110*/  HFMA2.MMA R233, -RZ, RZ, 0, 4.76837158203125e-07 ;  /* 0x00000008ffe97435 */ /* 0x000fe200000001ff */
[----:B------:R-:W-:-:S05]  /*33120*/  MOV R124, R227 ;  /* 0x000000e3007c7202 */ /* 0x000fca0000000f00 */
[----:B------:R-:W-:-:S04]  /*33130*/  FADD.FTZ R225, R127, R124 ;  /* 0x0000007c7fe17221 */ /* 0x000fc80000010000 */
[----:B------:R-:W-:-:S07]  /*33140*/  IMAD.MOV.U32 R232, RZ, RZ, R225 ;  /* 0x000000ffffe87224 */ /* 0x000fce00078e00e1 */
[----:B------:R-:W-:Y:S05]  /*33150*/  WARPSYNC.COLLECTIVE R231, `(.L_x_46318) ;  /* 0x00000000e7087348 */ /* 0x000fea0003c00000 */
[----:B------:R0:W1:Y:S02]  /*33160*/  SHFL.BFLY P6, R227, R232, R233, R234 ;  /* 0x0c0000e9e8e37389 */ /* 0x00006400000c00ea */
[----:B01----:R-:W-:Y:S01]  /*33170*/  ENDCOLLECTIVE ;  /* 0x000000000000791b */ /* 0x003fe20003800000 */
.L_x_46318:
[----:B------:R-:W-:Y:S02]  /*33180*/  IMAD.MOV.U32 R233, RZ, RZ, 0x10 ;  /* 0x00000010ffe97424 */ /* 0x000fe400078e00ff */
[----:B------:R-:W-:-:S04]  /*33190*/  IMAD.MOV.U32 R124, RZ, RZ, R227 ;  /* 0x000000ffff7c7224 */ /* 0x000fc800078e00e3 */
[----:B------:R-:W-:-:S05]  /*331a0*/  FADD.FTZ R226, R225, R124 ;  /* 0x0000007ce1e27221 */ /* 0x000fca0000010000 */
[----:B------:R-:W-:-:S07]  /*331b0*/  MOV R232, R226 ;  /* 0x000000e200e87202 */ /* 0x000fce0000000f00 */
[----:B------:R-:W-:Y:S05]  /*331c0*/  WARPSYNC.COLLECTIVE R231, `(.L_x_46319) ;  /* 0x00000000e7087348 */ /* 0x000fea0003c00000 */
[----:B------:R0:W1:Y:S02]  /*331d0*/  SHFL.BFLY P6, R227, R232, R233, R234 ;  /* 0x0c0000e9e8e37389 */ /* 0x00006400000c00ea */
[----:B01----:R-:W-:Y:S01]  /*331e0*/  ENDCOLLECTIVE ;  /* 0x000000000000791b */ /* 0x003fe20003800000 */
.L_x_46319:
[----:B------:R-:W-:Y:S02]  /*331f0*/  IMAD.MOV.U32 R233, RZ, RZ, 0x1 ;  /* 0x00000001ffe97424 */ /* 0x000fe400078e00ff */
[----:B------:R-:W-:Y:S01]  /*33200*/  FADD.FTZ R224, R226, R227 ;  /* 0x000000e3e2e07221 */ /* 0x000fe20000010000 */
[----:B------:R-:W-:-:S03]  /*33210*/  LOP3.LUT P6, RZ, R221, 0x100, RZ, 0xc0, !PT ;  /* 0x00000100ddff7812 */ /* 0x000fc600078cc0ff */
        /* <DEDUP_REMOVED lines=144> */
.L_x_46320:
[----:B------:R-:W-:Y:S01]  /*33b20*/  HFMA2.MMA R233, -RZ, RZ, 0, 1.1920928955078125e-07 ;  /* 0x00000002ffe97435 */ /* 0x000fe200000001ff */
[----:B------:R-:W-:-:S05]  /*33b30*/  MOV R125, R227 ;  /* 0x000000e3007d7202 */ /* 0x000fca0000000f00 */
[----:B------:R-:W-:-:S04]  /*33b40*/  FADD.FTZ R125, R124, R125 ;  /* 0x0000007d7c7d7221 */ /* 0x000fc80000010000 */
[----:B------:R-:W-:-:S07]  /*33b50*/  IMAD.MOV.U32 R232, RZ, RZ, R125 ;  /* 0x000000ffffe87224 */ /* 0x000fce00078e007d */
[----:B------:R-:W-:Y:S05]  /*33b60*/  WARPSYNC.COLLECTIVE R231, `(.L_x_46321) ;  /* 0x00000000e7087348 */ /* 0x000fea0003c00000 */
[----:B------:R0:W1:Y:S02]  /*33b70*/  SHFL.BFLY P6, R227, R232, R233, R234 ;  /* 0x0c0000e9e8e37389 */ /* 0x00006400000c00ea */
[----:B01----:R-:W-:Y:S01]  /*33b80*/  ENDCOLLECTIVE ;  /* 0x000000000000791b */ /* 0x003fe20003800000 */
.L_x_46321:
[----:B------:R-:W-:Y:S02]  /*33b90*/  IMAD.MOV.U32 R233, RZ, RZ, 0x4 ;  /* 0x00000004ffe97424 */ /* 0x000fe400078e00ff */
[----:B------:R-:W-:-:S04]  /*33ba0*/  IMAD.MOV.U32 R126, RZ, RZ, R227 ;  /* 0x000000ffff7e7224 */ /* 0x000fc800078e00e3 */
[----:B------:R-:W-:-:S05]  /*33bb0*/  FADD.FTZ R126, R125, R126 ;  /* 0x0000007e7d7e7221 */ /* 0x000fca0000010000 */
[----:B------:R-:W-:-:S07]  /*33bc0*/  MOV R232, R126 ;  /* 0x0000007e00e87202 */ /* 0x000fce0000000f00 */
[----:B------:R-:W-:Y:S05]  /*33bd0*/  WARPSYNC.COLLECTIVE R231, `(.L_x_46322) ;  /* 0x00000000e7087348 */ /* 0x000fea0003c00000 */
[----:B------:R0:W1:Y:S02]  /*33be0*/  SHFL.BFLY P6, R227, R232, R233, R234 ;  /* 0x0c0000e9e8e37389 */ /* 0x00006400000c00ea */
[----:B01----:R-:W-:Y:S01]  /*33bf0*/  ENDCOLLECTIVE ;  /* 0x000000000000791b */ /* 0x003fe20003800000 */
.L_x_46322:
[----:B------:R-:W-:Y:S01]  /*33c00*/  HFMA2.MMA R233, -RZ, RZ, 0, 4.76837158203125e-07 ;  /* 0x00000008ffe97435 */ /* 0x000fe200000001ff */
[----:B------:R-:W-:-:S05]  /*33c10*/  MOV R127, R227 ;  /* 0x000000e3007f7202 */ /* 0x000fca0000000f00 */
[----:B------:R-:W-:-:S04]  /*33c20*/  FADD.FTZ R127, R126, R127 ;  /* 0x0000007f7e7f7221 */ /* 0x000fc80000010000 */
[----:B------:R-:W-:-:S07]  /*33c30*/  IMAD.MOV.U32 R232, RZ, RZ, R127 ;  /* 0x000000ffffe87224 */ /* 0x000fce00078e007f */
[----:B------:R-:W-:Y:S05]  /*33c40*/  WARPSYNC.COLLECTIVE R231, `(.L_x_46323) ;  /* 0x00000000e7087348 */ /* 0x000fea0003c00000 */
[----:B------:R0:W1:Y:S02]  /*33c50*/  SHFL.BFLY P6, R227, R232, R233, R234 ;  /* 0x0c0000e9e8e37389 */ /* 0x00006400000c00ea */
[----:B01----:R-:W-:Y:S01]  /*33c60*/  ENDCOLLECTIVE ;  /* 0x000000000000791b */ /* 0x003fe20003800000 */
.L_x_46323:
[----:B------:R-:W-:Y:S02]  /*33c70*/  IMAD.MOV.U32 R233, RZ, RZ, 0x10 ;  /* 0x00000010ffe97424 */ /* 0x000fe400078e00ff */
[----:B------:R-:W-:-:S04]  /*33c80*/  IMAD.MOV.U32 R226, RZ, RZ, R227 ;  /* 0x000000ffffe27224 */ /* 0x000fc800078e00e3 */
[----:B------:R-:W-:-:S05]  /*33c90*/  FADD.FTZ R226, R127, R226 ;  /* 0x000000e27fe27221 */ /* 0x000fca0000010000 */
[----:B------:R-:W-:-:S07]  /*33ca0*/  MOV R232, R226 ;  /* 0x000000e200e87202 */ /* 0x000fce0000000f00 */
[----:B------:R-:W-:Y:S05]  /*33cb0*/  WARPSYNC.COLLECTIVE R231, `(.L_x_46324) ;  /* 0x00000000e7087348 */ /* 0x000fea0003c00000 */
[----:B------:R0:W1:Y:S02]  /*33cc0*/  SHFL.BFLY P6, R227, R232, R233, R234 ;  /* 0x0c0000e9e8e37389 */ /* 0x00006400000c00ea */
[----:B01----:R-:W-:Y:S01]  /*33cd0*/  ENDCOLLECTIVE ;  /* 0x000000000000791b */ /* 0x003fe20003800000 */
.L_x_46324:
[----:B------:R-:W-:Y:S01]  /*33ce0*/  MOV R225, R227 ;  /* 0x000000e300e17202 */ /* 0x000fe20000000f00 */
[----:B------:R-:W-:Y:S06]  /*33cf0*/  BRA `(.L_x_46325) ;  /* 0xffffffd800bc7947 */ /* 0x000fec000383ffff */
.L_x_46326:
        /* <DEDUP_REMOVED lines=16> */
.L_x_53144:


//--------------------- .text._ZN10layer_norm31ln_parallel_residual_fwd_kernelINS_13Kernel_traitsI6__halfffffjLj2048ELj1ELj4ELj1ELj16ENS_18Kernel_traits_baseILj2048ES2_ffffjLj128EEEEELb1ELb1ELb1EEEvNS_9FwdParamsE --------------------------
	.section	.text._ZN10layer_norm31ln_parallel_residual_fwd_kernelINS_13Kernel_traitsI6__halfffffjLj2048ELj1ELj4ELj1ELj16ENS_18Kernel_traits_baseILj2048ES2_ffffjLj128EEEEELb1ELb1ELb1EEEvNS_9FwdParamsE,"ax",@progbits
	.align	128
        .global         _ZN10layer_norm31ln_parallel_residual_fwd_kernelINS_13Kernel_traitsI6__halfffffjLj2048ELj1ELj4ELj1ELj16ENS_18Kernel_traits_baseILj2048ES2_ffffjLj128EEEEELb1ELb1ELb1EEEvNS_9FwdParamsE
        .type           _ZN10layer_norm31ln_parallel_residual_fwd_kernelINS_13Kernel_traitsI6__halfffffjLj2048ELj1ELj4ELj1ELj16ENS_18Kernel_traits_baseILj2048ES2_ffffjLj128EEEEELb1ELb1ELb1EEEvNS_9FwdParamsE,@function
        .size           _ZN10layer_norm31ln_parallel_residual_fwd_kernelINS_13Kernel_traitsI6__halfffffjLj2048ELj1ELj4ELj1ELj16ENS_18Kernel_traits_baseILj2048ES2_ffffjLj128EEEEELb1ELb1ELb1EEEvNS_9FwdParamsE,(.L_x_53145 - _ZN10layer_norm31ln_parallel_residual_fwd_kernelINS_13Kernel_traitsI6__halfffffjLj2048ELj1ELj4ELj1ELj16ENS_18Kernel_traits_baseILj2048ES2_ffffjLj128EEEEELb1ELb1ELb1EEEvNS_9FwdParamsE)
        .other          _ZN10layer_norm31ln_parallel_residual_fwd_kernelINS_13Kernel_traitsI6__halfffffjLj2048ELj1ELj4ELj1ELj16ENS_18Kernel_traits_baseILj2048ES2_ffffjLj128EEEEELb1ELb1ELb1EEEvNS_9FwdParamsE,@"STO_CUDA_ENTRY STV_DEFAULT"
_ZN10layer_norm31ln_parallel_residual_fwd_kernelINS_13Kernel_traitsI6__halfffffjLj2048ELj1ELj4ELj1ELj16ENS_18Kernel_traits_baseILj2048ES2_ffffjLj128EEEEELb1ELb1ELb1EEEvNS_9FwdParamsE:
.text._ZN10layer_norm31ln_parallel_residual_fwd_kernelINS_13Kernel_traitsI6__halfffffjLj2048ELj1ELj4ELj1ELj16ENS_18Kernel_traits_baseILj2048ES2_ffffjLj128EEEEELb1ELb1ELb1EEEvNS_9FwdParamsE:
        /* <DEDUP_REMOVED lines=10> */
[----:B------:R-:W2:Y:S01]  /*00a0*/  S2R R0, SR_CTAID.X ;  /* 0x0000000000007919 */ /* 0x000ea20000002500 */
[----:B------:R-:W-:Y:S01]  /*00b0*/  ULDC UR8, c[0x0][0x0] ;  /* 0x0000000000087ab9 */ /* 0x000fe20000000800 */
[----:B------:R-:W-:-:S04]  /*00c0*/  ULDC UR10, c[0x0][0x214] ;  /* 0x00008500000a7ab9 */ /* 0x000fc80000000800 */
[----:B------:R-:W3:Y:S01]  /*00d0*/  @P0 LDC R7, c[0x0][0x2f0] ;  /* 0x0000bc00ff070b82 */ /* 0x000ee20000000800 */
[----:B------:R-:W4:Y:S01]  /*00e0*/  @P0 LDG.E.64 R2, desc[UR4][R2.64] ;  /* 0x0000000402020981 */ /* 0x000f22000c1e1b00 */
[----:B0-----:R-:W-:-:S06]  /*00f0*/  @P0 MOV R4, R216 ;  /* 0x000000d800040202 */ /* 0x001fcc0000000f00 */
[----:B------:R-:W0:Y:S01]  /*0100*/  LDC.64 R146, c[0x0][0x260] ;  /* 0x00009800ff927b82 */ /* 0x000e220000000a00 */
[----:B-1----:R-:W-:-:S06]  /*0110*/  @P0 IMAD.MOV.U32 R5, RZ, RZ, R217 ;  /* 0x000000ffff050224 */ /* 0x002fcc00078e00d9 */
[----:B------:R-:W3:Y:S01]  /*0120*/  @P0 LDG.E.64 R4, desc[UR4][R4.64] ;  /* 0x0000000404040981 */ /* 0x000ee2000c1e1b00 */
[--C-:B--2---:R-:W-:Y:S01]  /*0130*/  IMAD R212, R0, UR8, R214.reuse ;  /* 0x0000000800d47c24 */ /* 0x104fe2000f8e02d6 */
[----:B------:R-:W-:Y:S01]  /*0140*/  ULDC.64 UR8, c[0x0][0x2c8] ;  /* 0x0000b20000087ab9 */ /* 0x000fe20000000a00 */
[----:B------:R-:W-:Y:S02]  /*0150*/  SHF.R.U32.HI R213, RZ, 0x5, R214 ;  /* 0x00000005ffd57819 */ /* 0x000fe400000116d6 */
[----:B------:R-:W-:-:S04]  /*0160*/  LOP3.LUT R214, R214, 0x1f, RZ, 0xc0, !PT ;  /* 0x0000001fd6d67812 */ /* 0x000fc800078ec0ff */
[C---:B------:R-:W-:Y:S02]  /*0170*/  LOP3.LUT R203, R214.reuse, 0x20, RZ, 0xfc, !PT ;  /* 0x00000020d6cb7812 */ /* 0x040fe400078efcff */
[C---:B------:R-:W-:Y:S02]  /*0180*/  LOP3.LUT R195, R214.reuse, 0x60, RZ, 0xfc, !PT ;  /* 0x00000060d6c37812 */ /* 0x040fe400078efcff */
[----:B------:R-:W-:Y:S02]  /*0190*/  LOP3.LUT R199, R214, 0x40, RZ, 0xfc, !PT ;  /* 0x00000040d6c77812 */ /* 0x000fe400078efcff */
[----:B------:R-:W-:Y:S02]  /*01a0*/  LEA R213, R0, R213, 0x2 ;  /* 0x000000d500d57211 */ /* 0x000fe400078e10ff */
[C---:B------:R-:W-:Y:S02]  /*01b0*/  LOP3.LUT R191, R214.reuse, 0x80, RZ, 0xfc, !PT ;  /* 0x00000080d6bf7812 */ /* 0x040fe400078efcff */
[----:B------:R-:W-:-:S02]  /*01c0*/  LOP3.LUT R187, R214, 0xa0, RZ, 0xfc, !PT ;  /* 0x000000a0d6bb7812 */ /* 0x000fc400078efcff */
[C---:B------:R-:W-:Y:S02]  /*01d0*/  LOP3.LUT R179, R214.reuse, 0xe0, RZ, 0xfc, !PT ;  /* 0x000000e0d6b37812 */ /* 0x040fe400078efcff */
[C---:B------:R-:W-:Y:S02]  /*01e0*/  LOP3.LUT R183, R214.reuse, 0xc0, RZ, 0xfc, !PT ;  /* 0x000000c0d6b77812 */ /* 0x040fe400078efcff */
[C---:B------:R-:W-:Y:S02]  /*01f0*/  LOP3.LUT R171, R214.reuse, 0x120, RZ, 0xfc, !PT ;  /* 0x00000120d6ab7812 */ /* 0x040fe400078efcff */
[C---:B------:R-:W-:Y:S02]  /*0200*/  LOP3.LUT R175, R214.reuse, 0x100, RZ, 0xfc, !PT ;  /* 0x00000100d6af7812 */ /* 0x040fe400078efcff */
[C---:B------:R-:W-:Y:S02]  /*0210*/  LOP3.LUT R167, R214.reuse, 0x140, RZ, 0xfc, !PT ;  /* 0x00000140d6a77812 */ /* 0x040fe400078efcff */
[----:B------:R-:W-:-:S02]  /*0220*/  LOP3.LUT R163, R214, 0x160, RZ, 0xfc, !PT ;  /* 0x00000160d6a37812 */ /* 0x000fc400078efcff */
[C---:B------:R-:W-:Y:S02]  /*0230*/  LOP3.LUT R155, R214.reuse, 0x1a0, RZ, 0xfc, !PT ;  /* 0x000001a0d69b7812 */ /* 0x040fe400078efcff */
[C---:B------:R-:W-:Y:S02]  /*0240*/  LOP3.LUT R159, R214.reuse, 0x180, RZ, 0xfc, !PT ;  /* 0x00000180d69f7812 */ /* 0x040fe400078efcff */
[----:B------:R-:W-:Y:S02]  /*0250*/  LOP3.LUT R151, R214, 0x1c0, RZ, 0xfc, !PT ;  /* 0x000001c0d6977812 */ /* 0x000fe400078efcff */
[----:B----4-:R-:W-:Y:S02]  /*0260*/  @P0 R2UR UR6, R2 ;  /* 0x00000000020602ca */ /* 0x010fe400000e0000 */
[----:B------:R-:W-:Y:S02]  /*0270*/  @P0 R2UR UR7, R3 ;  /* 0x00000000030702ca */ /* 0x000fe400000e0000 */
[----:B---3--:R-:W-:-:S05]  /*0280*/  @P0 IADD3 R216, P1, R4, R7, RZ ;  /* 0x0000000704d80210 */ /* 0x008fca0007f3e0ff */
[----:B------:R-:W-:Y:S02]  /*0290*/  @P0 IMAD.X R217, RZ, RZ, R5, P1 ;  /* 0x000000ffffd90224 */ /* 0x000fe400008e0605 */
[----:B------:R-:W-:-:S03]  /*02a0*/  IMAD.WIDE.U32 R4, R212, -0x326172a9, RZ ;  /* 0xcd9e8d57d4047825 */ /* 0x000fc600078e00ff */
[--C-:B------:R-:W-:Y:S02]  /*02b0*/  SHF.R.U64 R211, R216, 0x2, R217.reuse ;  /* 0x00000002d8d37819 */ /* 0x100fe400000012d9 */
        /* <DEDUP_REMOVED lines=18> */
[----:B------:R-:W-:-:S03]  /*03e0*/  UIADD3 UR27, UR6, -0x255992d5, URZ ;  /* 0xdaa66d2b061b7890 */ /* 0x000fc6000fffe03f */
[----:B------:R-:W-:Y:S01]  /*03f0*/  IMAD.WIDE.U32 R8, R8, -0x326172a9, RZ ;  /* 0xcd9e8d5708087825 */ /* 0x000fe200078e00ff */
[----:B------:R-:W-:Y:S01]  /*0400*/  LOP3.LUT R5, R7, UR28, R2, 0x96, !PT ;  /* 0x0000001c07057c12 */ /* 0x000fe2000f8e9602 */
[----:B------:R-:W-:Y:S01]  /*0410*/  UIADD3 UR29, UR6, 0x78dde6e4, URZ ;  /* 0x78dde6e4061d7890 */ /* 0x000fe2000fffe03f */
[----:B------:R-:W-:Y:S02]  /*0420*/  ISETP.NE.U32.AND P0, PT, RZ, UR8, PT ;  /* 0x00000008ff007c0c */ /* 0x000fe4000bf05070 */
[----:B------:R-:W-:Y:S01]  /*0430*/  LOP3.LUT R2, R9, UR27, R4, 0x96, !PT ;  /* 0x0000001b09027c12 */ /* 0x000fe2000f8e9604 */
[----:B------:R-:W-:Y:S01]  /*0440*/  IMAD.WIDE.U32 R4, R5, -0x326172a9, RZ ;  /* 0xcd9e8d5705047825 */ /* 0x000fe200078e00ff */
[----:B------:R-:W-:Y:S01]  /*0450*/  ISETP.NE.AND.EX P0, PT, RZ, UR9, PT, P0 ;  /* 0x00000009ff007c0c */ /* 0x000fe2000bf05300 */
[----:B------:R-:W-:Y:S02]  /*0460*/  UIADD3 UR30, UR7, -0x126145ec, URZ ;  /* 0xed9eba14071e7890 */ /* 0x000fe4000fffe03f */
[----:B------:R-:W-:Y:S01]  /*0470*/  IMAD.WIDE.U32 R2, R2, -0x2daee0ad, RZ ;  /* 0xd2511f5302027825 */ /* 0x000fe200078e00ff */
[----:B------:R-:W-:Y:S01]  /*0480*/  LOP3.LUT R7, R5, UR29, R8, 0x96, !PT ;  /* 0x0000001d05077c12 */ /* 0x000fe2000f8e9608 */
[----:B------:R-:W-:-:S03]  /*0490*/  UIADD3 UR32, UR7, -0x56f99767, URZ ;  /* 0xa906689907207890 */ /* 0x000fc6000fffe03f */
[----:B------:R-:W-:Y:S01]  /*04a0*/  LOP3.LUT R8, R3, UR30, R6, 0x96, !PT ;  /* 0x0000001e03087c12 */ /* 0x000fe2000f8e9606 */
[----:B------:R-:W-:Y:S01]  /*04b0*/  IMAD.WIDE.U32 R6, R7, -0x2daee0ad, RZ ;  /* 0xd2511f5307067825 */ /* 0x000fe200078e00ff */
[----:B------:R-:W-:-:S03]  /*04c0*/  UIADD3 UR31, UR6, 0x1715609d, URZ ;  /* 0x1715609d061f7890 */ /* 0x000fc6000fffe03f */
[----:B------:R-:W-:Y:S01]  /*04d0*/  IMAD.WIDE.U32 R8, R8, -0x326172a9, RZ ;  /* 0xcd9e8d5708087825 */ /* 0x000fe200078e00ff */
[----:B------:R-:W-:Y:S02]  /*04e0*/  LOP3.LUT R5, R7, UR32, R2, 0x96, !PT ;  /* 0x0000002007057c12 */ /* 0x000fe4000f8e9602 */
[----:B------:R-:W-:Y:S02]  /*04f0*/  @P0 LEA R10, P2, R203, UR8, 0x3 ;  /* 0x00000008cb0a0c11 */ /* 0x000fe4000f8418ff */
[----:B------:R-:W-:Y:S01]  /*0500*/  @P0 LEA R2, P1, R214, UR8, 0x3 ;  /* 0x00000008d6020c11 */ /* 0x000fe2000f8218ff */
[----:B------:R-:W-:Y:S01]  /*0510*/  UIADD3 UR33, UR6, -0x4ab325aa, URZ ;  /* 0xb54cda5606217890 */ /* 0x000fe2000fffe03f */
[----:B------:R-:W-:Y:S01]  /*0520*/  LOP3.LUT R0, R9, UR31, R4, 0x96, !PT ;  /* 0x0000001f09007c12 */ /* 0x000fe2000f8e9604 */
[----:B------:R-:W-:Y:S01]  /*0530*/  @P0 IMAD.X R11, RZ, RZ, UR9, P2 ;  /* 0x00000009ff0b0e24 */ /* 0x000fe200090e06ff */
[----:B------:R-:W-:Y:S01]  /*0540*/  @P0 LEA R14, P2, R195, UR8, 0x3 ;  /* 0x00000008c30e0c11 */ /* 0x000fe2000f8418ff */
[----:B------:R-:W-:Y:S01]  /*0550*/  @P0 IMAD.X R3, RZ, RZ, UR9, P1 ;  /* 0x00000009ff030e24 */ /* 0x000fe200088e06ff */
[----:B------:R-:W-:Y:S01]  /*0560*/  @P0 LEA R12, P1, R199, UR8, 0x3 ;  /* 0x00000008c70c0c11 */ /* 0x000fe2000f8218ff */
[----:B------:R-:W-:Y:S01]  /*0570*/  IMAD.WIDE.U32 R4, R5, -0x326172a9, RZ ;  /* 0xcd9e8d5705047825 */ /* 0x000fe200078e00ff */
[----:B------:R1:W5:Y:S02]  /*0580*/  @P0 LDG.E.64 R38, desc[UR4][R10.64] ;  /* 0x000000040a260981 */ /* 0x000364000c1e1b00 */
[----:B------:R-:W-:Y:S01]  /*0590*/  @P0 IADD3.X R13, RZ, UR9, RZ, P1, !PT ;  /* 0x00000009ff0d0c10 */ /* 0x000fe20008ffe4ff */
[----:B------:R-:W-:Y:S01]  /*05a0*/  @P0 IMAD.X R15, RZ, RZ, UR9, P2 ;  /* 0x00000009ff0f0e24 */ /* 0x000fe200090e06ff */
[----:B------:R-:W-:Y:S01]  /*05b0*/  LOP3.LUT R30, R5, UR33, R8, 0x96, !PT ;  /* 0x00000021051e7c12 */ /* 0x000fe2000f8e9608 */
[----:B------:R-:W5:Y:S01]  /*05c0*/  @P0 LDG.E.64 R136, desc[UR4][R2.64] ;  /* 0x0000000402880981 */ /* 0x000f62000c1e1b00 */
[----:B------:R-:W-:-:S02]  /*05d0*/  @P0 LEA R16, P1, R191, UR8, 0x3 ;  /* 0x00000008bf100c11 */ /* 0x000fc4000f8218ff */
[----:B------:R-:W-:Y:S01]  /*05e0*/  @P0 LEA R8, P2, R187, UR8, 0x3 ;  /* 0x00000008bb080c11 */ /* 0x000fe2000f8418ff */
[----:B------:R2:W5:Y:S02]  /*05f0*/  @P0 LDG.E.64 R32, desc[UR4][R12.64] ;  /* 0x000000040c200981 */ /* 0x000564000c1e1b00 */
[----:B------:R-:W-:Y:S01]  /*0600*/  @P0 IMAD.X R17, RZ, RZ, UR9, P1 ;  /* 0x00000009ff110e24 */ /* 0x000fe200088e06ff */
[----:B------:R-:W-:Y:S01]  /*0610*/  @P0 IADD3.X R9, RZ, UR9, RZ, P2, !PT ;  /* 0x00000009ff090c10 */ /* 0x000fe200097fe4ff */
[----:B------:R3:W5:Y:S01]  /*0620*/  @P0 LDG.E.64 R34, desc[UR4][R14.64] ;  /* 0x000000040e220981 */ /* 0x000762000c1e1b00 */
[----:B-1----:R-:W-:-:S03]  /*0630*/  @P0 LEA R10, P1, R183, UR8, 0x3 ;  /* 0x00000008b70a0c11 */ /* 0x002fc6000f8218ff */
[----:B------:R1:W5:Y:S01]  /*0640*/  @P0 LDG.E.64 R36, desc[UR4][R16.64] ;  /* 0x0000000410240981 */ /* 0x000362000c1e1b00 */
[----:B--2---:R-:W-:Y:S01]  /*0650*/  @P0 LEA R12, P2, R179, UR8, 0x3 ;  /* 0x00000008b30c0c11 */ /* 0x004fe2000f8418ff */
[----:B------:R-:W-:Y:S01]  /*0660*/  @P0 IMAD.X R11, RZ, RZ, UR9, P1 ;  /* 0x00000009ff0b0e24 */ /* 0x000fe200088e06ff */
[----:B------:R-:W-:Y:S01]  /*0670*/  LOP3.LUT R7, R214, 0x1e0, RZ, 0xfc, !PT ;  /* 0x000001e0d6077812 */ /* 0x000fe200078efcff */
[----:B------:R-:W5:Y:S02]  /*0680*/  @P0 LDG.E.64 R8, desc[UR4][R8.64] ;  /* 0x0000000408080981 */ /* 0x000f64000c1e1b00 */
[----:B------:R-:W-:Y:S01]  /*0690*/  @P0 IMAD.X R13, RZ, RZ, UR9, P2 ;  /* 0x00000009ff0d0e24 */ /* 0x000fe200090e06ff */
[----:B---3--:R-:W-:Y:S01]  /*06a0*/  @P0 LEA R14, P1, R175, UR8, 0x3 ;  /* 0x00000008af0e0c11 */ /* 0x008fe2000f8218ff */
[----:B------:R-:W5:Y:S01]  /*06b0*/  @P0 LDG.E.64 R10, desc[UR4][R10.64] ;  /* 0x000000040a0a0981 */ /* 0x000f62000c1e1b00 */
[----:B-1----:R-:W-:Y:S02]  /*06c0*/  @P0 LEA R16, P2, R171, UR8, 0x3 ;  /* 0x00000008ab100c11 */ /* 0x002fe4000f8418ff */
[----:B------:R-:W-:Y:S01]  /*06d0*/  @P0 IADD3.X R15, RZ, UR9, RZ, P1, !PT ;  /* 0x00000009ff0f0c10 */ /* 0x000fe20008ffe4ff */
[----:B------:R-:W5:Y:S01]  /*06e0*/  @P0 LDG.E.64 R12, desc[UR4][R12.64] ;  /* 0x000000040c0c0981 */ /* 0x000f62000c1e1b00 */
[----:B------:R-:W-:Y:S01]  /*06f0*/  @P0 LEA R18, P1, R167, UR8, 0x3 ;  /* 0x00000008a7120c11 */ /* 0x000fe2000f8218ff */
[----:B------:R-:W-:Y:S01]  /*0700*/  @P0 IMAD.X R17, RZ, RZ, UR9, P2 ;  /* 0x00000009ff110e24 */ /* 0x000fe200090e06ff */
[----:B------:R-:W-:-:S02]  /*0710*/  @P0 LEA R20, P2, R163, UR8, 0x3 ;  /* 0x00000008a3140c11 */ /* 0x000fc4000f8418ff */
[----:B------:R-:W5:Y:S01]  /*0720*/  @P0 LDG.E.64 R14, desc[UR4][R14.64] ;  /* 0x000000040e0e0981 */ /* 0x000f62000c1e1b00 */
[----:B------:R-:W-:Y:S01]  /*0730*/  @P0 IMAD.X R19, RZ, RZ, UR9, P1 ;  /* 0x00000009ff130e24 */ /* 0x000fe200088e06ff */
[----:B------:R-:W-:Y:S02]  /*0740*/  @P0 IADD3.X R21, RZ, UR9, RZ, P2, !PT ;  /* 0x00000009ff150c10 */ /* 0x000fe400097fe4ff */
[----:B------:R-:W-:Y:S01]  /*0750*/  @P0 LEA R24, P2, R155, UR8, 0x3 ;  /* 0x000000089b180c11 */ /* 0x000fe2000f8418ff */
[----:B------:R-:W5:Y:S01]  /*0760*/  @P0 LDG.E.64 R16, desc[UR4][R16.64] ;  /* 0x0000000410100981 */ /* 0x000f62000c1e1b00 */
[----:B------:R-:W-:-:S03]  /*0770*/  @P0 LEA R22, P1, R159, UR8, 0x3 ;  /* 0x000000089f160c11 */ /* 0x000fc6000f8218ff */
[----:B------:R-:W-:Y:S01]  /*0780*/  @P0 IMAD.X R25, RZ, RZ, UR9, P2 ;  /* 0x00000009ff190e24 */ /* 0x000fe200090e06ff */
[----:B------:R-:W-:Y:S01]  /*0790*/  @P0 LEA R28, P2, R7, UR8, 0x3 ;  /* 0x00000008071c0c11 */ /* 0x000fe2000f8418ff */
[----:B------:R-:W-:Y:S01]  /*07a0*/  @P0 IMAD.X R23, RZ, RZ, UR9, P1 ;  /* 0x00000009ff170e24 */ /* 0x000fe200088e06ff */
[----:B------:R-:W-:Y:S01]  /*07b0*/  @P0 LEA R26, P1, R151, UR8, 0x3 ;  /* 0x00000008971a0c11 */ /* 0x000fe2000f8218ff */
[----:B------:R-:W5:Y:S02]  /*07c0*/  @P0 LDG.E.64 R18, desc[UR4][R18.64] ;  /* 0x0000000412120981 */ /* 0x000f64000c1e1b00 */
[----:B------:R-:W-:Y:S01]  /*07d0*/  @P0 IMAD.X R29, RZ, RZ, UR9, P2 ;  /* 0x00000009ff1d0e24 */ /* 0x000fe200090e06ff */
[----:B------:R-:W-:Y:S01]  /*07e0*/  @P0 IADD3.X R27, RZ, UR9, RZ, P1, !PT ;  /* 0x00000009ff1b0c10 */ /* 0x000fe20008ffe4ff */
[----:B------:R-:W5:Y:S04]  /*07f0*/  @P0 LDG.E.64 R20, desc[UR4][R20.64] ;  /* 0x0000000414140981 */ /* 0x000f68000c1e1b00 */
[----:B------:R-:W5:Y:S04]  /*0800*/  @P0 LDG.E.64 R22, desc[UR4][R22.64] ;  /* 0x0000000416160981 */ /* 0x000f68000c1e1b00 */
[----:B------:R-:W5:Y:S04]  /*0810*/  @P0 LDG.E.64 R24, desc[UR4][R24.64] ;  /* 0x0000000418180981 */ /* 0x000f68000c1e1b00 */
[----:B------:R-:W5:Y:S04]  /*0820*/  @P0 LDG.E.64 R26, desc[UR4][R26.64] ;  /* 0x000000041a1a0981 */ /* 0x000f68000c1e1b00 */
[----:B------:R-:W5:Y:S01]  /*0830*/  @P0 LDG.E.64 R28, desc[UR4][R28.64] ;  /* 0x000000041c1c0981 */ /* 0x000f62000c1e1b00 */
[----:B------:R-:W-:Y:S01]  /*0840*/  UIADD3 UR34, UR7, 0x646e171e, URZ ;  /* 0x646e171e07227890 */ /* 0x000fe2000fffe03f */
[----:B------:R-:W-:Y:S01]  /*0850*/  IMAD.WIDE.U32 R2, R0, -0x2daee0ad, RZ ;  /* 0xd2511f5300027825 */ /* 0x000fe200078e00ff */
[----:B------:R-:W-:-:S04]  /*0860*/  UIADD3 UR36, UR7, 0x1fd5c5a3, URZ ;  /* 0x1fd5c5a307247890 */ /* 0x000fc8000fffe03f */
[----:B------:R-:W-:Y:S01]  /*0870*/  LOP3.LUT R144, R3, UR34, R6, 0x96, !PT ;  /* 0x0000002203907c12 */ /* 0x000fe2000f8e9606 */
[----:B------:R-:W-:Y:S01]  /*0880*/  UIADD3 UR35, UR6, 0x5384540f, URZ ;  /* 0x5384540f06237890 */ /* 0x000fe2000fffe03f */
[----:B------:R-:W-:Y:S01]  /*0890*/  IMAD.WIDE.U32 R30, R30, -0x2daee0ad, RZ ;  /* 0xd2511f531e1e7825 */ /* 0x000fe200078e00ff */
[----:B------:R-:W-:-:S03]  /*08a0*/  ISETP.GE.AND P1, PT, R213, UR10, PT ;  /* 0x0000000ad5007c0c */ /* 0x000fc6000bf26270 */
[----:B------:R-:W-:Y:S01]  /*08b0*/  IMAD.WIDE.U32 R144, R144, -0x326172a9, RZ ;  /* 0xcd9e8d5790907825 */ /* 0x000fe200078e00ff */
[----:B------:R-:W-:-:S04]  /*08c0*/  LOP3.LUT R2, R31, UR36, R2, 0x96, !PT ;  /* 0x000000241f027c12 */ /* 0x000fc8000f8e9602 */
[----:B------:R-:W-:Y:S01]  /*08d0*/  LOP3.LUT R4, R145, UR35, R4, 0x96, !PT ;  /* 0x0000002391047c12 */ /* 0x000fe2000f8e9604 */
[----:B------:R-:W-:Y:S01]  /*08e0*/  UIADD3 UR37, UR6, -0xe443238, URZ ;  /* 0xf1bbcdc806257890 */ /* 0x000fe2000fffe03f */
[----:B------:R-:W-:Y:S01]  /*08f0*/  IMAD.HI.U32 R5, R2, -0x326172a9, RZ ;  /* 0xcd9e8d5702057827 */ /* 0x000fe200078e00ff */
[----:B------:R-:W-:-:S03]  /*0900*/  UIADD3 UR38, UR7, -0x24c28bd8, URZ ;  /* 0xdb3d742807267890 */ /* 0x000fc6000fffe03f */
[----:B------:R-:W-:Y:S01]  /*0910*/  IMAD.HI.U32 R3, R4, -0x2daee0ad, RZ ;  /* 0xd2511f5304037827 */ /* 0x000fe200078e00ff */
[----:B------:R-:W-:-:S04]  /*0920*/  LOP3.LUT R144, R5, UR37, R144, 0x96, !PT ;  /* 0x0000002505907c12 */ /* 0x000fc8000f8e9690 */
[----:B------:R-:W-:Y:S01]  /*0930*/  LOP3.LUT R30, R3, UR38, R30, 0x96, !PT ;  /* 0x00000026031e7c12 */ /* 0x000fe2000f8e961e */
[----:B0-----:R-:W-:Y:S06]  /*0940*/  @P1 EXIT ;  /* 0x000000000000194d */ /* 0x001fec0003800000 */
[----:B------:R-:W-:-:S04]  /*0950*/  IMAD.WIDE.U32 R206, R214, 0x8, R146 ;  /* 0x00000008d6ce7825 */ /* 0x000fc800078e0092 */
[----:B------:R-:W-:-:S04]  /*0960*/  IMAD.WIDE.U32 R202, R203, 0x8, R146 ;  /* 0x00000008cbca7825 */ /* 0x000fc800078e0092 */
[--C-:B------:R-:W-:Y:S01]  /*0970*/  IMAD.WIDE.U32 R198, R199, 0x8, R146.reuse ;  /* 0x00000008c7c67825 */ /* 0x100fe200078e0092 */
[----:B------:R-:W2:Y:S03]  /*0980*/  LDG.E.64 R206, desc[UR4][R206.64] ;  /* 0x00000004cece7981 */ /* 0x000ea6000c1e1b00 */
[--C-:B------:R-:W-:Y:S01]  /*0990*/  IMAD.WIDE.U32 R194, R195, 0x8, R146.reuse ;  /* 0x00000008c3c27825 */ /* 0x100fe200078e0092 */
[----:B------:R-:W3:Y:S03]  /*09a0*/  LDG.E.64 R202, desc[UR4][R202.64] ;  /* 0x00000004caca7981 */ /* 0x000ee6000c1e1b00 */
[--C-:B------:R-:W-:Y:S01]  /*09b0*/  IMAD.WIDE.U32 R190, R191, 0x8, R146.reuse ;  /* 0x00000008bfbe7825 */ /* 0x100fe200078e0092 */
[----:B------:R-:W4:Y:S03]  /*09c0*/  LDG.E.64 R198, desc[UR4][R198.64] ;  /* 0x00000004c6c67981 */ /* 0x000f26000c1e1b00 */
        /* <DEDUP_REMOVED lines=18> */
[----:B------:R-:W-:Y:S01]  /*0af0*/  IMAD.WIDE.U32 R150, R151, 0x8, R146 ;  /* 0x0000000897967825 */ /* 0x000fe200078e0092 */
[----:B------:R-:W4:Y:S01]  /*0b00*/  LDG.E.64 R158, desc[UR4][R158.64] ;  /* 0x000000049e9e7981 */ /* 0x000f22000c1e1b00 */
[----:B------:R-:W-:-:S02]  /*0b10*/  UIADD3 UR39, UR6, -0x700cb87f, URZ ;  /* 0x8ff3478106277890 */ /* 0x000fc4000fffe03f */
[----:B------:R-:W-:Y:S01]  /*0b20*/  IMAD.WIDE.U32 R146, R7, 0x8, R146 ;  /* 0x0000000807927825 */ /* 0x000fe200078e0092 */
[----:B------:R-:W4:Y:S01]  /*0b30*/  LDG.E.64 R154, desc[UR4][R154.64] ;  /* 0x000000049a9a7981 */ /* 0x000f22000c1e1b00 */
[----:B-----5:R-:W-:Y:S02]  /*0b40*/  @!P0 CS2R R32, SRZ ;  /* 0x0000000000208805 */ /* 0x020fe4000001ff00 */
[----:B------:R-:W-:Y:S01]  /*0b50*/  @!P0 CS2R R34, SRZ ;  /* 0x0000000000228805 */ /* 0x000fe2000001ff00 */
[----:B------:R-:W-:Y:S01]  /*0b60*/  IMAD R142, R2, -0x326172a9, RZ ;  /* 0xcd9e8d57028e7824 */ /* 0x000fe200078e02ff */
[----:B------:R-:W4:Y:S01]  /*0b70*/  LDG.E.64 R150, desc[UR4][R150.64] ;  /* 0x0000000496967981 */ /* 0x000f22000c1e1b00 */
[----:B------:R-:W-:Y:S01]  /*0b80*/  IMAD.HI.U32 R3, R30, -0x326172a9, RZ ;  /* 0xcd9e8d571e037827 */ /* 0x000fe200078e00ff */
[----:B------:R-:W-:Y:S02]  /*0b90*/  UIADD3 UR40, UR7, -0x695add53, URZ ;  /* 0x96a522ad07287890 */ /* 0x000fe4000fffe03f */
[----:B------:R-:W4:Y:S01]  /*0ba0*/  LDG.E.64 R146, desc[UR4][R146.64] ;  /* 0x0000000492927981 */ /* 0x000f22000c1e1b00 */
[----:B------:R-:W-:Y:S01]  /*0bb0*/  @!P0 CS2R R36, SRZ ;  /* 0x0000000000248805 */ /* 0x000fe2000001ff00 */
[----:B------:R-:W-:Y:S01]  /*0bc0*/  IMAD R143, R4, -0x2daee0ad, RZ ;  /* 0xd2511f53048f7824 */ /* 0x000fe200078e02ff */
[----:B------:R-:W-:Y:S01]  /*0bd0*/  @!P0 CS2R R38, SRZ ;  /* 0x0000000000268805 */ /* 0x000fe2000001ff00 */
[----:B------:R-:W-:Y:S01]  /*0be0*/  IMAD.HI.U32 R0, R144, -0x2daee0ad, RZ ;  /* 0xd2511f5390007827 */ /* 0x000fe200078e00ff */
[----:B------:R-:W-:-:S02]  /*0bf0*/  LOP3.LUT R142, R3, UR39, R142, 0x96, !PT ;  /* 0x00000027038e7c12 */ /* 0x000fc4000f8e968e */
[----:B------:R-:W-:Y:S02]  /*0c00*/  @!P0 CS2R R136, SRZ ;  /* 0x0000000000888805 */ /* 0x000fe4000001ff00 */
[----:B------:R-:W-:Y:S01]  /*0c10*/  SHF.R.U64 R31, R32, 0x10, R33 ;  /* 0x00000010201f7819 */ /* 0x000fe20000001221 */
[----:B------:R-:W-:Y:S01]  /*0c20*/  HADD2.F32 R2, -RZ, R32.H0_H0 ;  /* 0x20000020ff027230 */ /* 0x000fe20000004100 */
        /* <DEDUP_REMOVED lines=19> */
[----:B------:R-:W-:Y:S01]  /*0d60*/  SHF.R.U64 R35, R36, 0x10, R37 ;  /* 0x0000001024237819 */ /* 0x000fe20000001225 */
[----:B------:R-:W-:Y:S01]  /*0d70*/  HADD2.F32 R132, -RZ, R38.H0_H0 ;  /* 0x20000026ff847230 */ /* 0x000fe20000004100 */
[--C-:B------:R-:W-:Y:S01]  /*0d80*/  SHF.R.U64 R131, R38, 0x10, R39.reuse ;  /* 0x0000001026837819 */ /* 0x100fe20000001227 */
[----:B------:R-:W-:Y:S01]  /*0d90*/  HADD2.F32 R0, -RZ, R39.H0_H0 ;  /* 0x20000027ff007230 */ /* 0x000fe20000004100 */
[----:B------:R-:W-:Y:S01]  /*0da0*/  SHF.R.U32.HI R48, RZ, 0x10, R39 ;  /* 0x00000010ff307819 */ /* 0x000fe20000011627 */
[----:B------:R-:W-:Y:S01]  /*0db0*/  HADD2.F32 R7, -RZ, R37.H0_H0 ;  /* 0x20000025ff077230 */ /* 0x000fe20000004100 */
[----:B------:R-:W-:Y:S01]  /*0dc0*/  SHF.R.U32.HI R36, RZ, 0x10, R37 ;  /* 0x00000010ff247819 */ /* 0x000fe20000011625 */
[----:B------:R-:W-:Y:S01]  /*0dd0*/  ULDC.64 UR8, c[0x0][0x228] ;  /* 0x00008a0000087ab9 */ /* 0x000fe20000000a00 */
[--C-:B------:R-:W-:Y:S01]  /*0de0*/  SHF.R.U64 R135, R136, 0x10, R137.reuse ;  /* 0x0000001088877819 */ /* 0x100fe20000001289 */
[----:B------:R-:W-:Y:S01]  /*0df0*/  BSSY B0, `(.L_x_46327) ;  /* 0x0002f90000007945 */ /* 0x000fe20003800000 */
        /* <DEDUP_REMOVED lines=46> */
[----:B------:R-:W-:Y:S01]  /*10e0*/  ISETP.NE.U32.AND P0, PT, RZ, UR8, PT ;  /* 0x00000008ff007c0c */ /* 0x000fe2000bf05070 */
[----:B------:R-:W-:Y:S01]  /*10f0*/  HADD2.F32 R29, -RZ, R29.H0_H0 ;  /* 0x2000001dff1d7230 */ /* 0x000fe20000004100 */
[----:B------:R-:W-:Y:S01]  /*1100*/  LOP3.LUT R216, R216, 0x3, RZ, 0xc0, !PT ;  /* 0x00000003d8d87812 */ /* 0x000fe200078ec0ff */
[----:B------:R-:W-:Y:S01]  /*1110*/  ULDC.U8 UR16, c[0x0][0x2a0] ;  /* 0x0000a80000107ab9 */ /* 0x000fe20000000000 */
[----:B------:R-:W-:Y:S01]  /*1120*/  IMAD R144, R144, -0x2daee0ad, RZ ;  /* 0xd2511f5390907824 */ /* 0x000fe200078e02ff */
[----:B------:R-:W-:Y:S01]  /*1130*/  ISETP.NE.AND.EX P0, PT, RZ, UR9, PT, P0 ;  /* 0x00000009ff007c0c */ /* 0x000fe2000bf05300 */
[----:B------:R-:W-:Y:S01]  /*1140*/  IMAD.MOV.U32 R141, RZ, RZ, RZ ;  /* 0x000000ffff8d7224 */ /* 0x000fe200078e00ff */
[----:B------:R-:W-:Y:S01]  /*1150*/  UISETP.NE.AND UP0, UPT, UR16, URZ, UPT ;  /* 0x0000003f1000728c */ /* 0x000fe2000bf05270 */
        /* <DEDUP_REMOVED lines=39> */
[--C-:B--2---:R-:W-:Y:S01]  /*13d0*/  SHF.R.U64 R208, R206, 0x10, R207.reuse ;  /* 0x00000010ced07819 */ /* 0x104fe200000012cf */
[----:B------:R-:W-:Y:S01]  /*13e0*/  HADD2.F32 R209, -RZ, R206.H0_H0 ;  /* 0x200000ceffd17230 */ /* 0x000fe20000004100 */
[----:B------:R-:W-:Y:S01]  /*13f0*/  SHF.R.U32.HI R206, RZ, 0x10, R207 ;  /* 0x00000010ffce7819 */ /* 0x000fe200000116cf */
[----:B------:R-:W-:Y:S01]  /*1400*/  HADD2.F32 R207, -RZ, R207.H0_H0 ;  /* 0x200000cfffcf7230 */ /* 0x000fe20000004100 */
[--C-:B---3--:R-:W-:Y:S01]  /*1410*/  SHF.R.U64 R204, R202, 0x10, R203.reuse ;  /* 0x00000010cacc7819 */ /* 0x108fe200000012cb */
[----:B------:R-:W-:Y:S01]  /*1420*/  HADD2.F32 R205, -RZ, R202.H0_H0 ;  /* 0x200000caffcd7230 */ /* 0x000fe20000004100 */
[----:B------:R-:W-:Y:S01]  /*1430*/  SHF.R.U32.HI R202, RZ, 0x10, R203 ;  /* 0x00000010ffca7819 */ /* 0x000fe200000116cb */
[----:B------:R-:W-:Y:S01]  /*1440*/  HADD2.F32 R203, -RZ, R203.H0_H0 ;  /* 0x200000cbffcb7230 */ /* 0x000fe20000004100 */
[--C-:B----4-:R-:W-:Y:S01]  /*1450*/  SHF.R.U64 R200, R198, 0x10, R199.reuse ;  /* 0x00000010c6c87819 */ /* 0x110fe200000012c7 */
        /* <DEDUP_REMOVED lines=54> */
[----:B------:R-:W-:-:S02]  /*17c0*/  IMAD R146, R30, -0x326172a9, RZ ;  /* 0xcd9e8d571e927824 */ /* 0x000fc400078e02ff */
        /* <DEDUP_REMOVED lines=34> */
.L_x_47369:
        /* <DEDUP_REMOVED lines=11> */
[----:B------:R0:W5:Y:S01]  /*1aa0*/  @P1 LDG.E.128 R112, desc[UR4][R52.64] ;  /* 0x0000000434701981 */ /* 0x000162000c1e1d00 */
        /* <DEDUP_REMOVED lines=16> */
.L_x_46329:
[----:B------:R-:W-:-:S07]  /*1bb0*/  IMAD.MOV.U32 R60, RZ, RZ, R146 ;  /* 0x000000ffff3c7224 */ /* 0x000fce00078e0092 */
.L_x_46330:
[----:B------:R-:W-:Y:S05]  /*1bc0*/  BSYNC B1 ;  /* 0x0000000000017941 */ /* 0x000fea0003800000 */
.L_x_46328:
        /* <DEDUP_REMOVED lines=16> */
.L_x_46334:
[----:B------:R-:W-:Y:S05]  /*1cd0*/  BSYNC B2 ;  /* 0x0000000000027941 */ /* 0x000fea0003800000 */
.L_x_46333:
        /* <DEDUP_REMOVED lines=44> */
.L_x_46332:
[----:B------:R-:W-:Y:S05]  /*1fa0*/  BSYNC B1 ;  /* 0x0000000000017941 */ /* 0x000fea0003800000 */
.L_x_46331:
[----:B------:R-:W0:Y:S01]  /*1fb0*/  LDC R220, c[0x0][0x298] ;  /* 0x0000a600ffdc7b82 */ /* 0x000e220000000800 */
[----:B------:R-:W-:Y:S01]  /*1fc0*/  HFMA2.MMA R222, -RZ, RZ, 0.1171875, 0 ;  /* 0x2f800000ffde7435 */ /* 0x000fe200000001ff */
[----:B------:R-:W-:Y:S02]  /*1fd0*/  ISETP.NE.U32.AND P2, PT, RZ, UR8, PT ;  /* 0x00000008ff007c0c */ /* 0x000fe4000bf45070 */
[----:B------:R-:W-:Y:S02]  /*1fe0*/  I2FP.F32.U32 R53, R60 ;  /* 0x0000003c00357245 */ /* 0x000fe40000201000 */
[----:B------:R-:W-:Y:S02]  /*1ff0*/  ISETP.NE.AND.EX P2, PT, RZ, UR9, PT, P2 ;  /* 0x00000009ff007c0c */ /* 0x000fe4000bf45320 */
[----:B------:R-:W1:Y:S03]  /*2000*/  LDC R221, c[0x0][0x294] ;  /* 0x0000a500ffdd7b82 */ /* 0x000e660000000800 */
[----:B------:R-:W-:Y:S01]  /*2010*/  FFMA.FTZ R52, R53, R222, 1.1641532182693481445e-10 ;  /* 0x2f00000035347423 */ /* 0x000fe200000100de */
[----:B0----5:R-:W-:-:S04]  /*2020*/  FMUL.FTZ R48, R48, R220 ;  /* 0x000000dc30307220 */ /* 0x021fc80000410000 */
        /* <DEDUP_REMOVED lines=9> */
.L_x_46335:
        /* <DEDUP_REMOVED lines=12> */
.L_x_46338:
[----:B------:R-:W-:-:S07]  /*2180*/  IMAD.MOV.U32 R61, RZ, RZ, R146 ;  /* 0x000000ffff3d7224 */ /* 0x000fce00078e0092 */
.L_x_46339:
[----:B------:R-:W-:Y:S05]  /*2190*/  BSYNC B1 ;  /* 0x0000000000017941 */ /* 0x000fea0003800000 */
.L_x_46337:
        /* <DEDUP_REMOVED lines=16> */
.L_x_46343:
[----:B------:R-:W-:Y:S05]  /*22a0*/  BSYNC B2 ;  /* 0x0000000000027941 */ /* 0x000fea0003800000 */
.L_x_46342:
        /* <DEDUP_REMOVED lines=44> */
.L_x_46341:
[----:B------:R-:W-:Y:S05]  /*2570*/  BSYNC B1 ;  /* 0x0000000000017941 */ /* 0x000fea0003800000 */
.L_x_46340:
        /* <DEDUP_REMOVED lines=8> */
.L_x_46336:
        /* <DEDUP_REMOVED lines=12> */
.L_x_46345:
[----:B------:R-:W-:-:S07]  /*26c0*/  IMAD.MOV.U32 R61, RZ, RZ, R146 ;  /* 0x000000ffff3d7224 */ /* 0x000fce00078e0092 */
.L_x_46346:
[----:B------:R-:W-:Y:S05]  /*26d0*/  BSYNC B1 ;  /* 0x0000000000017941 */ /* 0x000fea0003800000 */
.L_x_46344:
        /* <DEDUP_REMOVED lines=16> */
.L_x_46350:
[----:B------:R-:W-:Y:S05]  /*27e0*/  BSYNC B2 ;  /* 0x0000000000027941 */ /* 0x000fea0003800000 */
.L_x_46349:
        /* <DEDUP_REMOVED lines=44> */
.L_x_46348:
[----:B------:R-:W-:Y:S05]  /*2ab0*/  BSYNC B1 ;  /* 0x0000000000017941 */ /* 0x000fea0003800000 */
.L_x_46347:
        /* <DEDUP_REMOVED lines=11> */
.L_x_46351:
        /* <DEDUP_REMOVED lines=12> */
.L_x_46354:
[----:B------:R-:W-:-:S07]  /*2c30*/  MOV R58, R146 ;  /* 0x00000092003a7202 */ /* 0x000fce0000000f00 */
.L_x_46355:
[----:B------:R-:W-:Y:S05]  /*2c40*/  BSYNC B1 ;  /* 0x0000000000017941 */ /* 0x000fea0003800000 */
.L_x_46353:
        /* <DEDUP_REMOVED lines=16> */
.L_x_46359:
[----:B------:R-:W-:Y:S05]  /*2d50*/  BSYNC B2 ;  /* 0x0000000000027941 */ /* 0x000fea0003800000 */
.L_x_46358:
        /* <DEDUP_REMOVED lines=44> */
.L_x_46357:
[----:B------:R-:W-:Y:S05]  /*3020*/  BSYNC B1 ;  /* 0x0000000000017941 */ /* 0x000fea0003800000 */
.L_x_46356:
        /* <DEDUP_REMOVED lines=8> */
.L_x_46352:
        /* <DEDUP_REMOVED lines=12> */
.L_x_46361:
[----:B------:R-:W-:-:S07]  /*3170*/  MOV R58, R146 ;  /* 0x00000092003a7202 */ /* 0x000fce0000000f00 */
.L_x_46362:
[----:B------:R-:W-:Y:S05]  /*3180*/  BSYNC B1 ;  /* 0x0000000000017941 */ /* 0x000fea0003800000 */
.L_x_46360:
        /* <DEDUP_REMOVED lines=16> */
.L_x_46366:
[----:B------:R-:W-:Y:S05]  /*3290*/  BSYNC B2 ;  /* 0x0000000000027941 */ /* 0x000fea0003800000 */
.L_x_46365:
        /* <DEDUP_REMOVED lines=44> */
.L_x_46364:
[----:B------:R-:W-:Y:S05]  /*3560*/  BSYNC B1 ;  /* 0x0000000000017941 */ /* 0x000fea0003800000 */
.L_x_46363:
        /* <DEDUP_REMOVED lines=11> */
.L_x_46367:
        /* <DEDUP_REMOVED lines=12> */
.L_x_46370:
[----:B------:R-:W-:-:S07]  /*36e0*/  IMAD.MOV.U32 R50, RZ, RZ, R146 ;  /* 0x000000ffff327224 */ /* 0x000fce00078e0092 */
.L_x_46371:
[----:B------:R-:W-:Y:S05]  /*36f0*/  BSYNC B1 ;  /* 0x0000000000017941 */ /* 0x000fea0003800000 */
.L_x_46369:
        /* <DEDUP_REMOVED lines=16> */
.L_x_46375:
[----:B------:R-:W-:Y:S05]  /*3800*/  BSYNC B2 ;  /* 0x0000000000027941 */ /* 0x000fea0003800000 */
.L_x_46374:
        /* <DEDUP_REMOVED lines=44> */
.L_x_46373:
[----:B------:R-:W-:Y:S05]  /*3ad0*/  BSYNC B1 ;  /* 0x0000000000017941 */ /* 0x000fea0003800000 */
.L_x_46372:
        /* <DEDUP_REMOVED lines=8> */
.L_x_46368:
        /* <DEDUP_REMOVED lines=12> */
.L_x_46377:
[----:B------:R-:W-:-:S07]  /*3c20*/  IMAD.MOV.U32 R50, RZ, RZ, R146 ;  /* 0x000000ffff327224 */ /* 0x000fce00078e0092 */
.L_x_46378:
[----:B------:R-:W-:Y:S05]  /*3c30*/  BSYNC B1 ;  /* 0x0000000000017941 */ /* 0x000fea0003800000 */
.L_x_46376:
        /* <DEDUP_REMOVED lines=16> */
.L_x_46382:
[----:B------:R-:W-:Y:S05]  /*3d40*/  BSYNC B2 ;  /* 0x0000000000027941 */ /* 0x000fea0003800000 */
.L_x_46381:
        /* <DEDUP_REMOVED lines=44> */
.L_x_46380:
[----:B------:R-:W-:Y:S05]  /*4010*/  BSYNC B1 ;  /* 0x0000000000017941 */ /* 0x000fea0003800000 */
.L_x_46379:
        /* <DEDUP_REMOVED lines=11> */
.L_x_46383:
        /* <DEDUP_REMOVED lines=12> */
.L_x_46386:
[----:B------:R-:W-:-:S07]  /*4190*/  IMAD.MOV.U32 R57, RZ, RZ, R146 ;  /* 0x000000ffff397224 */ /* 0x000fce00078e0092 */
.L_x_46387:
[----:B------:R-:W-:Y:S05]  /*41a0*/  BSYNC B1 ;  /* 0x0000000000017941 */ /* 0x000fea0003800000 */
.L_x_46385:
        /* <DEDUP_REMOVED lines=18> */
.L_x_46391:
[----:B------:R-:W-:Y:S05]  /*42d0*/  BSYNC B2 ;  /* 0x0000000000027941 */ /* 0x000fea0003800000 */
.L_x_46390:
        /* <DEDUP_REMOVED lines=44> */
.L_x_46389:
[----:B------:R-:W-:Y:S05]  /*45a0*/  BSYNC B1 ;  /* 0x0000000000017941 */ /* 0x000fea0003800000 */
.L_x_46388:
        /* <DEDUP_REMOVED lines=8> */
.L_x_46384:
[----:B------:R-:W-:Y:S01]  /*4630*/  ISETP.NE.AND P6, PT, R60, RZ, PT ;  /* 0x000000ff3c00720c */ /* 0x000fe20003fc5270 */
[----:B------:R-:W0:Y:S01]  /*4640*/  @P0 LDC.64 R50, c[0x0][0x228] ;  /* 0x00008a00ff320b82 */ /* 0x000e220000000a00 */
[----:B------:R-:W-:Y:S01]  /*4650*/  SEL R52, RZ, 0x1000000, P5 ;  /* 0x01000000ff347807 */ /* 0x000fe20002800000 */
[C---:B------:R-:W-:Y:S01]  /*4660*/  VIADD R219, R217.reuse, 0x20 ;  /* 0x00000020d9db7836 */ /* 0x040fe20000000000 */
[----:B------:R-:W-:Y:S02]  /*4670*/  SEL R53, RZ, 0x10000, P4 ;  /* 0x00010000ff357807 */ /* 0x000fe40002000000 */
[----:B------:R-:W-:Y:S02]  /*4680*/  SEL R55, RZ, 0x100, P3 ;  /* 0x00000100ff377807 */ /* 0x000fe40001800000 */
[C---:B------:R-:W-:Y:S01]  /*4690*/  LEA R54, P3, R217.reuse, UR12, 0x4 ;  /* 0x0000000cd9367c11 */ /* 0x040fe2000f8620ff */
[----:B------:R-:W1:Y:S01]  /*46a0*/  @P1 LDC.64 R48, c[0x0][0x230] ;  /* 0x00008c00ff301b82 */ /* 0x000e620000000a00 */
[----:B------:R-:W-:-:S02]  /*46b0*/  SHF.L.U32 R59, R217, 0x2, RZ ;  /* 0x00000002d93b7819 */ /* 0x000fc400000006ff */
[----:B------:R-:W-:Y:S02]  /*46c0*/  IADD3 R53, R55, R52, R53 ;  /* 0x0000003437357210 */ /* 0x000fe40007ffe035 */
[----:B------:R-:W-:Y:S02]  /*46d0*/  SEL R58, RZ, 0x1, P6 ;  /* 0x00000001ff3a7807 */ /* 0x000fe40003000000 */
[----:B------:R-:W-:Y:S02]  /*46e0*/  LEA.HI.X R55, R217, UR13, RZ, 0x4, P3 ;  /* 0x0000000dd9377c11 */ /* 0x000fe400098f24ff */
[----:B------:R-:W-:Y:S01]  /*46f0*/  SHF.R.U32.HI R60, RZ, 0x1e, R217 ;  /* 0x0000001eff3c7819 */ /* 0x000fe200000116d9 */
[----:B------:R-:W-:Y:S01]  /*4700*/  IMAD.IADD R57, R53, 0x1, R58 ;  /* 0x0000000135397824 */ /* 0x000fe200078e023a */
[----:B------:R-:W-:Y:S01]  /*4710*/  IADD3 R52, P3, R59, UR14, RZ ;  /* 0x0000000e3b347c10 */ /* 0x000fe2000ff7e0ff */
[----:B------:R2:W-:Y:S03]  /*4720*/  STG.E.128 desc[UR4][R54.64], R104 ;  /* 0x0000006836007986 */ /* 0x0005e6000c101d04 */
[----:B------:R-:W-:Y:S01]  /*4730*/  IADD3.X R53, R60, UR15, RZ, P3, !PT ;  /* 0x0000000f3c357c10 */ /* 0x000fe20009ffe4ff */
[----:B0-----:R-:W-:-:S04]  /*4740*/  @P0 IMAD.WIDE.U32 R50, R219, 0x10, R50 ;  /* 0x00000010db320825 */ /* 0x001fc800078e0032 */
[----:B------:R0:W-:Y:S01]  /*4750*/  STG.E desc[UR4][R52.64], R57 ;  /* 0x0000003934007986 */ /* 0x0001e2000c101904 */
[----:B-1----:R-:W-:-:S04]  /*4760*/  @P1 IMAD.WIDE.U32 R48, R219, 0x10, R48 ;  /* 0x00000010db301825 */ /* 0x002fc800078e0030 */
[----:B--2---:R-:W-:Y:S01]  /*4770*/  IMAD.WIDE.U32 R54, R219, 0x10, R116 ;  /* 0x00000010db367825 */ /* 0x004fe200078e0074 */
[----:B0-----:R-:W-:Y:S06]  /*4780*/  @!P0 BRA `(.L_x_46392) ;  /* 0x00000000002c8947 */ /* 0x001fec0003800000 */
[----:B------:R-:W-:Y:S02]  /*4790*/  SHF.L.U32 R53, R138, 0x10, RZ ;  /* 0x000000108a357819 */ /* 0x000fe400000006ff */
[----:B------:R-:W-:Y:S02]  /*47a0*/  LOP3.LUT R52, R137, 0xffff, RZ, 0xc0, !PT ;  /* 0x0000ffff89347812 */ /* 0x000fe400078ec0ff */
[----:B------:R-:W-:Y:S02]  /*47b0*/  LOP3.LUT R53, R53, 0xff0000, RZ, 0xc0, !PT ;  /* 0x00ff000035357812 */ /* 0x000fe400078ec0ff */
[----:B------:R-:W-:Y:S02]  /*47c0*/  LOP3.LUT R58, R139, 0xff, RZ, 0xc0, !PT ;  /* 0x000000ff8b3a7812 */ /* 0x000fe400078ec0ff */
[----:B------:R-:W-:Y:S01]  /*47d0*/  LOP3.LUT R57, R140, 0xff, RZ, 0xc0, !PT ;  /* 0x000000ff8c397812 */ /* 0x000fe200078ec0ff */
[----:B------:R-:W-:Y:S01]  /*47e0*/  IMAD R53, R52, 0x1000000, R53 ;  /* 0x0100000034357824 */ /* 0x000fe200078e0235 */
[----:B------:R-:W-:-:S03]  /*47f0*/  IADD3 R52, P3, R59, UR16, RZ ;  /* 0x000000103b347c10 */ /* 0x000fc6000ff7e0ff */
[----:B------:R-:W-:Y:S01]  /*4800*/  IMAD R58, R58, 0x100, R53 ;  /* 0x000001003a3a7824 */ /* 0x000fe200078e0235 */
[----:B------:R-:W-:-:S04]  /*4810*/  IADD3.X R53, R60, UR17, RZ, P3, !PT ;  /* 0x000000113c357c10 */ /* 0x000fc80009ffe4ff */
[----:B------:R-:W-:-:S05]  /*4820*/  IADD3 R57, R58, R57, RZ ;  /* 0x000000393a397210 */ /* 0x000fca0007ffe0ff */
[----:B------:R0:W-:Y:S02]  /*4830*/  STG.E desc[UR4][R52.64], R57 ;  /* 0x0000003934007986 */ /* 0x0001e4000c101904 */
.L_x_46392:
[----:B------:R1:W5:Y:S04]  /*4840*/  @P0 LDG.E.128 R108, desc[UR4][R50.64] ;  /* 0x00000004326c0981 */ /* 0x000368000c1e1d00 */
[----:B------:R1:W5:Y:S04]  /*4850*/  @P1 LDG.E.128 R112, desc[UR4][R48.64] ;  /* 0x0000000430701981 */ /* 0x000368000c1e1d00 */
[----:B------:R1:W5:Y:S01]  /*4860*/  LDG.E.128 R48, desc[UR4][R54.64] ;  /* 0x0000000436307981 */ /* 0x000362000c1e1d00 */
[C---:B------:R-:W-:Y:S01]  /*4870*/  ISETP.NE.AND P3, PT, R56.reuse, 0x1, PT ;  /* 0x000000013800780c */ /* 0x040fe20003f65270 */
[----:B------:R-:W-:Y:S01]  /*4880*/  BSSY B1, `(.L_x_46393) ;  /* 0x000000c000017945 */ /* 0x000fe20003800000 */
[----:B0-----:R-:W-:-:S11]  /*4890*/  VIADD R52, R56, 0x1 ;  /* 0x0000000138347836 */ /* 0x001fd60000000000 */
        /* <DEDUP_REMOVED lines=9> */
.L_x_46394:
[----:B------:R-:W-:-:S07]  /*4930*/  IMAD.MOV.U32 R60, RZ, RZ, R146 ;  /* 0x000000ffff3c7224 */ /* 0x000fce00078e0092 */
.L_x_46395:
[----:B------:R-:W-:Y:S05]  /*4940*/  BSYNC B1 ;  /* 0x0000000000017941 */ /* 0x000fea0003800000 */
.L_x_46393:
        /* <DEDUP_REMOVED lines=16> */
.L_x_46399:
[----:B------:R-:W-:Y:S05]  /*4a50*/  BSYNC B2 ;  /* 0x0000000000027941 */ /* 0x000fea0003800000 */
.L_x_46398:
        /* <DEDUP_REMOVED lines=44> */
.L_x_46397:
[----:B------:R-:W-:Y:S05]  /*4d20*/  BSYNC B1 ;  /* 0x0000000000017941 */ /* 0x000fea0003800000 */
.L_x_46396:
        /* <DEDUP_REMOVED lines=12> */
.L_x_46400:
        /* <DEDUP_REMOVED lines=12> */
.L_x_46403:
[----:B------:R-:W-:-:S07]  /*4eb0*/  IMAD.MOV.U32 R61, RZ, RZ, R146 ;  /* 0x000000ffff3d7224 */ /* 0x000fce00078e0092 */
.L_x_46404:
[----:B------:R-:W-:Y:S05]  /*4ec0*/  BSYNC B1 ;  /* 0x0000000000017941 */ /* 0x000fea0003800000 */
.L_x_46402:
        /* <DEDUP_REMOVED lines=16> */
.L_x_46408:
[----:B------:R-:W-:Y:S05]  /*4fd0*/  BSYNC B2 ;  /* 0x0000000000027941 */ /* 0x000fea0003800000 */
.L_x_46407:
        /* <DEDUP_REMOVED lines=44> */
.L_x_46406:
[----:B------:R-:W-:Y:S05]  /*52a0*/  BSYNC B1 ;  /* 0x0000000000017941 */ /* 0x000fea0003800000 */
.L_x_46405:
        /* <DEDUP_REMOVED lines=8> */
.L_x_46401:
        /* <DEDUP_REMOVED lines=12> */
.L_x_46410:
[----:B------:R-:W-:-:S07]  /*53f0*/  IMAD.MOV.U32 R61, RZ, RZ, R146 ;  /* 0x000000ffff3d7224 */ /* 0x000fce00078e0092 */
.L_x_46411:
[----:B------:R-:W-:Y:S05]  /*5400*/  BSYNC B1 ;  /* 0x0000000000017941 */ /* 0x000fea0003800000 */
.L_x_46409:
        /* <DEDUP_REMOVED lines=16> */
.L_x_46415:
[----:B------:R-:W-:Y:S05]  /*5510*/  BSYNC B2 ;  /* 0x0000000000027941 */ /* 0x000fea0003800000 */
.L_x_46414:
        /* <DEDUP_REMOVED lines=44> */
.L_x_46413:
[----:B------:R-:W-:Y:S05]  /*57e0*/  BSYNC B1 ;  /* 0x0000000000017941 */ /* 0x000fea0003800000 */
.L_x_46412:
        /* <DEDUP_REMOVED lines=11> */
.L_x_46416:
        /* <DEDUP_REMOVED lines=12> */
.L_x_46419:
[----:B------:R-:W-:-:S07]  /*5960*/  MOV R58, R146 ;  /* 0x00000092003a7202 */ /* 0x000fce0000000f00 */
.L_x_46420:
[----:B------:R-:W-:Y:S05]  /*5970*/  BSYNC B1 ;  /* 0x0000000000017941 */ /* 0x000fea0003800000 */
.L_x_46418:
        /* <DEDUP_REMOVED lines=16> */
.L_x_46424:
[----:B------:R-:W-:Y:S05]  /*5a80*/  BSYNC B2 ;  /* 0x0000000000027941 */ /* 0x000fea0003800000 */
.L_x_46423:
        /* <DEDUP_REMOVED lines=44> */
.L_x_46422:
[----:B------:R-:W-:Y:S05]  /*5d50*/  BSYNC B1 ;  /* 0x0000000000017941 */ /* 0x000fea0003800000 */
.L_x_46421:
        /* <DEDUP_REMOVED lines=8> */
.L_x_46417:
        /* <DEDUP_REMOVED lines=12> */
.L_x_46426:
[----:B------:R-:W-:-:S07]  /*5ea0*/  MOV R58, R146 ;  /* 0x00000092003a7202 */ /* 0x000fce0000000f00 */
.L_x_46427:
[----:B------:R-:W-:Y:S05]  /*5eb0*/  BSYNC B1 ;  /* 0x0000000000017941 */ /* 0x000fea0003800000 */
.L_x_46425:
        /* <DEDUP_REMOVED lines=16> */
.L_x_46431:
[----:B------:R-:W-:Y:S05]  /*5fc0*/  BSYNC B2 ;  /* 0x0000000000027941 */ /* 0x000fea0003800000 */
.L_x_46430:
        /* <DEDUP_REMOVED lines=44> */
.L_x_46429:
[----:B------:R-:W-:Y:S05]  /*6290*/  BSYNC B1 ;  /* 0x0000000000017941 */ /* 0x000fea0003800000 */
.L_x_46428:
        /* <DEDUP_REMOVED lines=11> */
.L_x_46432:
        /* <DEDUP_REMOVED lines=12> */
.L_x_46435:
[----:B------:R-:W-:-:S07]  /*6410*/  IMAD.MOV.U32 R50, RZ, RZ, R146 ;  /* 0x000000ffff327224 */ /* 0x000fce00078e0092 */
.L_x_46436:
[----:B------:R-:W-:Y:S05]  /*6420*/  BSYNC B1 ;  /* 0x0000000000017941 */ /* 0x000fea0003800000 */
.L_x_46434:
        /* <DEDUP_REMOVED lines=16> */
.L_x_46440:
[----:B------:R-:W-:Y:S05]  /*6530*/  BSYNC B2 ;  /* 0x0000000000027941 */ /* 0x000fea0003800000 */
.L_x_46439:
        /* <DEDUP_REMOVED lines=44> */
.L_x_46438:
[----:B------:R-:W-:Y:S05]  /*6800*/  BSYNC B1 ;  /* 0x0000000000017941 */ /* 0x000fea0003800000 */
.L_x_46437:
        /* <DEDUP_REMOVED lines=8> */
.L_x_46433:
        /* <DEDUP_REMOVED lines=12> */
.L_x_46442:
[----:B------:R-:W-:-:S07]  /*6950*/  IMAD.MOV.U32 R50, RZ, RZ, R146 ;  /* 0x000000ffff327224 */ /* 0x000fce00078e0092 */
.L_x_46443:
[----:B------:R-:W-:Y:S05]  /*6960*/  BSYNC B1 ;  /* 0x0000000000017941 */ /* 0x000fea0003800000 */
.L_x_46441:
        /* <DEDUP_REMOVED lines=16> */
.L_x_46447:
[----:B------:R-:W-:Y:S05]  /*6a70*/  BSYNC B2 ;  /* 0x0000000000027941 */ /* 0x000fea0003800000 */
.L_x_46446:
        /* <DEDUP_REMOVED lines=44> */
.L_x_46445:
[----:B------:R-:W-:Y:S05]  /*6d40*/  BSYNC B1 ;  /* 0x0000000000017941 */ /* 0x000fea0003800000 */
.L_x_46444:
        /* <DEDUP_REMOVED lines=11> */
.L_x_46448:
        /* <DEDUP_REMOVED lines=12> */
.L_x_46451:
[----:B------:R-:W-:-:S07]  /*6ec0*/  IMAD.MOV.U32 R57, RZ, RZ, R146 ;  /* 0x000000ffff397224 */ /* 0x000fce00078e0092 */
.L_x_46452:
[----:B------:R-:W-:Y:S05]  /*6ed0*/  BSYNC B1 ;  /* 0x0000000000017941 */ /* 0x000fea0003800000 */
.L_x_46450:
        /* <DEDUP_REMOVED lines=18> */
.L_x_46456:
[----:B------:R-:W-:Y:S05]  /*7000*/  BSYNC B2 ;  /* 0x0000000000027941 */ /* 0x000fea0003800000 */
.L_x_46455:
        /* <DEDUP_REMOVED lines=44> */
.L_x_46454:
[----:B------:R-:W-:Y:S05]  /*72d0*/  BSYNC B1 ;  /* 0x0000000000017941 */ /* 0x000fea0003800000 */
.L_x_46453:
        /* <DEDUP_REMOVED lines=8> */
.L_x_46449:
[----:B------:R-:W0:Y:S01]  /*7360*/  LDC.64 R238, c[0x0][0x238] ;  /* 0x00008e00ffee7b82 */ /* 0x000e220000000a00 */
[----:B------:R-:W-:Y:S02]  /*7370*/  ISETP.NE.AND P6, PT, R60, RZ, PT ;  /* 0x000000ff3c00720c */ /* 0x000fe40003fc5270 */
[----:B------:R-:W-:Y:S02]  /*7380*/  SEL R52, RZ, 0x1000000, P5 ;  /* 0x01000000ff347807 */ /* 0x000fe40002800000 */
[----:B------:R-:W-:Y:S02]  /*7390*/  SEL R53, RZ, 0x10000, P4 ;  /* 0x00010000ff357807 */ /* 0x000fe40002000000 */
[----:B------:R-:W-:Y:S01]  /*73a0*/  SEL R54, RZ, 0x100, P3 ;  /* 0x00000100ff367807 */ /* 0x000fe20001800000 */
[----:B------:R-:W1:Y:S01]  /*73b0*/  LDC.64 R236, c[0x0][0x240] ;  /* 0x00009000ffec7b82 */ /* 0x000e620000000a00 */
[----:B------:R-:W-:Y:S02]  /*73c0*/  SEL R55, RZ, 0x1, P6 ;  /* 0x00000001ff377807 */ /* 0x000fe40003000000 */
[----:B------:R-:W-:-:S02]  /*73d0*/  IADD3 R54, R54, R52, R53 ;  /* 0x0000003436367210 */ /* 0x000fc40007ffe035 */
[----:B------:R-:W-:-:S03]  /*73e0*/  IADD3 R224, R217, 0x40, RZ ;  /* 0x00000040d9e07810 */ /* 0x000fc60007ffe0ff */
[----:B------:R-:W-:Y:S01]  /*73f0*/  IMAD.IADD R57, R54, 0x1, R55 ;  /* 0x0000000136397824 */ /* 0x000fe200078e0237 */
[----:B------:R-:W2:Y:S01]  /*7400*/  @P0 LDC.64 R50, c[0x0][0x228] ;  /* 0x00008a00ff320b82 */ /* 0x000ea20000000a00 */
[----:B0-----:R-:W-:-:S07]  /*7410*/  IMAD.WIDE.U32 R52, R219, 0x10, R238 ;  /* 0x00000010db347825 */ /* 0x001fce00078e00ee */
[----:B------:R-:W0:Y:S01]  /*7420*/  @P1 LDC.64 R48, c[0x0][0x230] ;  /* 0x00008c00ff301b82 */ /* 0x000e220000000a00 */
[----:B------:R3:W-:Y:S01]  /*7430*/  STG.E.128 desc[UR4][R52.64], R100 ;  /* 0x0000006434007986 */ /* 0x0007e2000c101d04 */
[----:B-1----:R-:W-:-:S05]  /*7440*/  IMAD.WIDE.U32 R54, R219, 0x4, R236 ;  /* 0x00000004db367825 */ /* 0x002fca00078e00ec */
[----:B------:R1:W-:Y:S01]  /*7450*/  STG.E desc[UR4][R54.64], R57 ;  /* 0x0000003936007986 */ /* 0x0003e2000c101904 */
[----:B--2---:R-:W-:-:S04]  /*7460*/  @P0 IMAD.WIDE.U32 R50, R224, 0x10, R50 ;  /* 0x00000010e0320825 */ /* 0x004fc800078e0032 */
[----:B---3--:R-:W-:-:S04]  /*7470*/  IMAD.WIDE.U32 R52, R224, 0x10, R116 ;  /* 0x00000010e0347825 */ /* 0x008fc800078e0074 */
[----:B0-----:R-:W-:Y:S01]  /*7480*/  @P1 IMAD.WIDE.U32 R48, R224, 0x10, R48 ;  /* 0x00000010e0301825 */ /* 0x001fe200078e0030 */
[----:B-1----:R-:W-:Y:S06]  /*7490*/  @!P0 BRA `(.L_x_46457) ;  /* 0x00000000002c8947 */ /* 0x002fec0003800000 */
[----:B------:R-:W0:Y:S01]  /*74a0*/  LDC.64 R54, c[0x0][0x248] ;  /* 0x00009200ff367b82 */ /* 0x000e220000000a00 */
[----:B------:R-:W-:Y:S01]  /*74b0*/  IMAD.U32 R58, R138, 0x10000, RZ ;  /* 0x000100008a3a7824 */ /* 0x000fe200078e00ff */
[----:B------:R-:W-:Y:S02]  /*74c0*/  LOP3.LUT R57, R137, 0xffff, RZ, 0xc0, !PT ;  /* 0x0000ffff89397812 */ /* 0x000fe400078ec0ff */
[----:B------:R-:W-:Y:S02]  /*74d0*/  LOP3.LUT R60, R139, 0xff, RZ, 0xc0, !PT ;  /* 0x000000ff8b3c7812 */ /* 0x000fe400078ec0ff */
[----:B------:R-:W-:-:S04]  /*74e0*/  LOP3.LUT R58, R58, 0xff0000, RZ, 0xc0, !PT ;  /* 0x00ff00003a3a7812 */ /* 0x000fc800078ec0ff */
[----:B------:R-:W-:Y:S02]  /*74f0*/  LEA R57, R57, R58, 0x18 ;  /* 0x0000003a39397211 */ /* 0x000fe400078ec0ff */
[----:B------:R-:W-:-:S03]  /*7500*/  LOP3.LUT R58, R140, 0xff, RZ, 0xc0, !PT ;  /* 0x000000ff8c3a7812 */ /* 0x000fc600078ec0ff */
[----:B------:R-:W-:-:S04]  /*7510*/  IMAD R57, R60, 0x100, R57 ;  /* 0x000001003c397824 */ /* 0x000fc800078e0239 */
[----:B------:R-:W-:Y:S02]  /*7520*/  IMAD.IADD R57, R57, 0x1, R58 ;  /* 0x0000000139397824 */ /* 0x000fe400078e023a */
[----:B0-----:R-:W-:-:S05]  /*7530*/  IMAD.WIDE.U32 R54, R219, 0x4, R54 ;  /* 0x00000004db367825 */ /* 0x001fca00078e0036 */
[----:B------:R0:W-:Y:S02]  /*7540*/  STG.E desc[UR4][R54.64], R57 ;  /* 0x0000003936007986 */ /* 0x0001e4000c101904 */
.L_x_46457:
[----:B------:R1:W5:Y:S04]  /*7550*/  @P0 LDG.E.128 R108, desc[UR4][R50.64] ;  /* 0x00000004326c0981 */ /* 0x000368000c1e1d00 */
[----:B------:R1:W5:Y:S04]  /*7560*/  @P1 LDG.E.128 R112, desc[UR4][R48.64] ;  /* 0x0000000430701981 */ /* 0x000368000c1e1d00 */
[----:B------:R1:W5:Y:S01]  /*7570*/  LDG.E.128 R48, desc[UR4][R52.64] ;  /* 0x0000000434307981 */ /* 0x000362000c1e1d00 */
[C---:B------:R-:W-:Y:S01]  /*7580*/  ISETP.NE.AND P3, PT, R56.reuse, 0x1, PT ;  /* 0x000000013800780c */ /* 0x040fe20003f65270 */
[----:B------:R-:W-:Y:S01]  /*7590*/  BSSY B1, `(.L_x_46458) ;  /* 0x000000c000017945 */ /* 0x000fe20003800000 */
[----:B0-----:R-:W-:-:S11]  /*75a0*/  IADD3 R54, R56, 0x1, RZ ;  /* 0x0000000138367810 */ /* 0x001fd60007ffe0ff */
        /* <DEDUP_REMOVED lines=9> */
.L_x_46459:
[----:B------:R-:W-:-:S07]  /*7640*/  IMAD.MOV.U32 R60, RZ, RZ, R146 ;  /* 0x000000ffff3c7224 */ /* 0x000fce00078e0092 */
.L_x_46460:
[----:B------:R-:W-:Y:S05]  /*7650*/  BSYNC B1 ;  /* 0x0000000000017941 */ /* 0x000fea0003800000 */
.L_x_46458:
        /* <DEDUP_REMOVED lines=16> */
.L_x_46464:
[----:B------:R-:W-:Y:S05]  /*7760*/  BSYNC B2 ;  /* 0x0000000000027941 */ /* 0x000fea0003800000 */
.L_x_46463:
        /* <DEDUP_REMOVED lines=44> */
.L_x_46462:
[----:B------:R-:W-:Y:S05]  /*7a30*/  BSYNC B1 ;  /* 0x0000000000017941 */ /* 0x000fea0003800000 */
.L_x_46461:
[----:B------:R-:W-:Y:S01]  /*7a40*/  I2FP.F32.U32 R53, R60 ;  /* 0x0000003c00357245 */ /* 0x000fe20000201000 */
[----:B-----5:R-:W-:-:S04]  /*7a50*/  FMUL.FTZ R48, R48, R220 ;  /* 0x000000dc30307220 */ /* 0x020fc80000410000 */
[----:B------:R-:W-:-:S05]  /*7a60*/  FFMA.FTZ R52, R53, R222, 1.1641532182693481445e-10 ;  /* 0x2f00000035347423 */ /* 0x000fca00000100de */
        /* <DEDUP_REMOVED lines=9> */
.L_x_46465:
        /* <DEDUP_REMOVED lines=12> */
.L_x_46468:
[----:B------:R-:W-:-:S07]  /*7bc0*/  MOV R61, R146 ;  /* 0x00000092003d7202 */ /* 0x000fce0000000f00 */
.L_x_46469:
[----:B------:R-:W-:Y:S05]  /*7bd0*/  BSYNC B1 ;  /* 0x0000000000017941 */ /* 0x000fea0003800000 */
.L_x_46467:
        /* <DEDUP_REMOVED lines=16> */
.L_x_46473:
[----:B------:R-:W-:Y:S05]  /*7ce0*/  BSYNC B2 ;  /* 0x0000000000027941 */ /* 0x000fea0003800000 */
.L_x_46472:
        /* <DEDUP_REMOVED lines=44> */
.L_x_46471:
[----:B------:R-:W-:Y:S05]  /*7fb0*/  BSYNC B1 ;  /* 0x0000000000017941 */ /* 0x000fea0003800000 */
.L_x_46470:
        /* <DEDUP_REMOVED lines=8> */
.L_x_46466:
        /* <DEDUP_REMOVED lines=12> */
.L_x_46475:
[----:B------:R-:W-:-:S07]  /*8100*/  MOV R61, R146 ;  /* 0x00000092003d7202 */ /* 0x000fce0000000f00 */
.L_x_46476:
[----:B------:R-:W-:Y:S05]  /*8110*/  BSYNC B1 ;  /* 0x0000000000017941 */ /* 0x000fea0003800000 */
.L_x_46474:
        /* <DEDUP_REMOVED lines=16> */
.L_x_46480:
[----:B------:R-:W-:Y:S05]  /*8220*/  BSYNC B2 ;  /* 0x0000000000027941 */ /* 0x000fea0003800000 */
.L_x_46479:
        /* <DEDUP_REMOVED lines=44> */
.L_x_46478:
[----:B------:R-:W-:Y:S05]  /*84f0*/  BSYNC B1 ;  /* 0x0000000000017941 */ /* 0x000fea0003800000 */
.L_x_46477:
        /* <DEDUP_REMOVED lines=11> */
.L_x_46481:
        /* <DEDUP_REMOVED lines=12> */
.L_x_46484:
[----:B------:R-:W-:-:S07]  /*8670*/  IMAD.MOV.U32 R58, RZ, RZ, R146 ;  /* 0x000000ffff3a7224 */ /* 0x000fce00078e0092 */
.L_x_46485:
[----:B------:R-:W-:Y:S05]  /*8680*/  BSYNC B1 ;  /* 0x0000000000017941 */ /* 0x000fea0003800000 */
.L_x_46483:
        /* <DEDUP_REMOVED lines=16> */
.L_x_46489:
[----:B------:R-:W-:Y:S05]  /*8790*/  BSYNC B2 ;  /* 0x0000000000027941 */ /* 0x000fea0003800000 */
.L_x_46488:
        /* <DEDUP_REMOVED lines=44> */
.L_x_46487:
[----:B------:R-:W-:Y:S05]  /*8a60*/  BSYNC B1 ;  /* 0x0000000000017941 */ /* 0x000fea0003800000 */
.L_x_46486:
        /* <DEDUP_REMOVED lines=8> */
.L_x_46482:
        /* <DEDUP_REMOVED lines=12> */
.L_x_46491:
[----:B------:R-:W-:-:S07]  /*8bb0*/  IMAD.MOV.U32 R58, RZ, RZ, R146 ;  /* 0x000000ffff3a7224 */ /* 0x000fce00078e0092 */
.L_x_46492:
[----:B------:R-:W-:Y:S05]  /*8bc0*/  BSYNC B1 ;  /* 0x0000000000017941 */ /* 0x000fea0003800000 */
.L_x_46490:
        /* <DEDUP_REMOVED lines=16> */
.L_x_46496:
[----:B------:R-:W-:Y:S05]  /*8cd0*/  BSYNC B2 ;  /* 0x0000000000027941 */ /* 0x000fea0003800000 */
.L_x_46495:
        /* <DEDUP_REMOVED lines=44> */
.L_x_46494:
[----:B------:R-:W-:Y:S05]  /*8fa0*/  BSYNC B1 ;  /* 0x0000000000017941 */ /* 0x000fea0003800000 */
.L_x_46493:
        /* <DEDUP_REMOVED lines=11> */
.L_x_46497:
        /* <DEDUP_REMOVED lines=12> */
.L_x_46500:
[----:B------:R-:W-:-:S07]  /*9120*/  IMAD.MOV.U32 R50, RZ, RZ, R146 ;  /* 0x000000ffff327224 */ /* 0x000fce00078e0092 */
.L_x_46501:
[----:B------:R-:W-:Y:S05]  /*9130*/  BSYNC B1 ;  /* 0x0000000000017941 */ /* 0x000fea0003800000 */
.L_x_46499:
        /* <DEDUP_REMOVED lines=16> */
.L_x_46505:
[----:B------:R-:W-:Y:S05]  /*9240*/  BSYNC B2 ;  /* 0x0000000000027941 */ /* 0x000fea0003800000 */
.L_x_46504:
        /* <DEDUP_REMOVED lines=44> */
.L_x_46503:
[----:B------:R-:W-:Y:S05]  /*9510*/  BSYNC B1 ;  /* 0x0000000000017941 */ /* 0x000fea0003800000 */
.L_x_46502:
        /* <DEDUP_REMOVED lines=8> */
.L_x_46498:
        /* <DEDUP_REMOVED lines=12> */
.L_x_46507:
[----:B------:R-:W-:-:S07]  /*9660*/  IMAD.MOV.U32 R50, RZ, RZ, R146 ;  /* 0x000000ffff327224 */ /* 0x000fce00078e0092 */
.L_x_46508:
[----:B------:R-:W-:Y:S05]  /*9670*/  BSYNC B1 ;  /* 0x0000000000017941 */ /* 0x000fea0003800000 */
.L_x_46506:
        /* <DEDUP_REMOVED lines=16> */
.L_x_46512:
[----:B------:R-:W-:Y:S05]  /*9780*/  BSYNC B2 ;  /* 0x0000000000027941 */ /* 0x000fea0003800000 */
.L_x_46511:
        /* <DEDUP_REMOVED lines=44> */
.L_x_46510:
[----:B------:R-:W-:Y:S05]  /*9a50*/  BSYNC B1 ;  /* 0x0000000000017941 */ /* 0x000fea0003800000 */
.L_x_46509:
        /* <DEDUP_REMOVED lines=11> */
.L_x_46513:
        /* <DEDUP_REMOVED lines=12> */
.L_x_46516:
[----:B------:R-:W-:-:S07]  /*9bd0*/  MOV R57, R146 ;  /* 0x0000009200397202 */ /* 0x000fce0000000f00 */
.L_x_46517:
[----:B------:R-:W-:Y:S05]  /*9be0*/  BSYNC B1 ;  /* 0x0000000000017941 */ /* 0x000fea0003800000 */
.L_x_46515:
        /* <DEDUP_REMOVED lines=18> */
.L_x_46521:
[----:B------:R-:W-:Y:S05]  /*9d10*/  BSYNC B2 ;  /* 0x0000000000027941 */ /* 0x000fea0003800000 */
.L_x_46520:
        /* <DEDUP_REMOVED lines=44> */
.L_x_46519:
[----:B------:R-:W-:Y:S05]  /*9fe0*/  BSYNC B1 ;  /* 0x0000000000017941 */ /* 0x000fea0003800000 */
.L_x_46518:
        /* <DEDUP_REMOVED lines=8> */
.L_x_46514:
[----:B------:R-:W-:Y:S01]  /*a070*/  ISETP.NE.AND P6, PT, R60, RZ, PT ;  /* 0x000000ff3c00720c */ /* 0x000fe20003fc5270 */
[----:B------:R-:W0:Y:S01]  /*a080*/  @P0 LDC.64 R50, c[0x0][0x228] ;  /* 0x00008a00ff320b82 */ /* 0x000e220000000a00 */
[----:B------:R-:W-:Y:S01]  /*a090*/  SEL R52, RZ, 0x1000000, P5 ;  /* 0x01000000ff347807 */ /* 0x000fe20002800000 */
[----:B------:R-:W-:Y:S01]  /*a0a0*/  VIADD R218, R217, 0x60 ;  /* 0x00000060d9da7836 */ /* 0x000fe20000000000 */
[----:B------:R-:W-:Y:S02]  /*a0b0*/  SEL R53, RZ, 0x10000, P4 ;  /* 0x00010000ff357807 */ /* 0x000fe40002000000 */
[----:B------:R-:W-:Y:S02]  /*a0c0*/  SEL R54, RZ, 0x100, P3 ;  /* 0x00000100ff367807 */ /* 0x000fe40001800000 */
[----:B------:R-:W-:Y:S01]  /*a0d0*/  SEL R55, RZ, 0x1, P6 ;  /* 0x00000001ff377807 */ /* 0x000fe20003000000 */
[----:B------:R-:W1:Y:S01]  /*a0e0*/  @P1 LDC.64 R48, c[0x0][0x230] ;  /* 0x00008c00ff301b82 */ /* 0x000e620000000a00 */
[----:B------:R-:W-:Y:S01]  /*a0f0*/  IADD3 R54, R54, R52, R53 ;  /* 0x0000003436367210 */ /* 0x000fe20007ffe035 */
[----:B------:R-:W-:-:S03]  /*a100*/  IMAD.WIDE.U32 R52, R224, 0x10, R238 ;  /* 0x00000010e0347825 */ /* 0x000fc600078e00ee */
[----:B------:R-:W-:Y:S01]  /*a110*/  IADD3 R57, R54, R55, RZ ;  /* 0x0000003736397210 */ /* 0x000fe20007ffe0ff */
[----:B------:R-:W-:Y:S01]  /*a120*/  IMAD.WIDE.U32 R54, R224, 0x4, R236 ;  /* 0x00000004e0367825 */ /* 0x000fe200078e00ec */
[----:B------:R2:W-:Y:S04]  /*a130*/  STG.E.128 desc[UR4][R52.64], R96 ;  /* 0x0000006034007986 */ /* 0x0005e8000c101d04 */
[----:B------:R3:W-:Y:S01]  /*a140*/  STG.E desc[UR4][R54.64], R57 ;  /* 0x0000003936007986 */ /* 0x0007e2000c101904 */
[----:B0-----:R-:W-:-:S04]  /*a150*/  @P0 IMAD.WIDE.U32 R50, R218, 0x10, R50 ;  /* 0x00000010da320825 */ /* 0x001fc800078e0032 */
[----:B-1----:R-:W-:-:S04]  /*a160*/  @P1 IMAD.WIDE.U32 R48, R218, 0x10, R48 ;  /* 0x00000010da301825 */ /* 0x002fc800078e0030 */
[----:B--2---:R-:W-:Y:S01]  /*a170*/  IMAD.WIDE.U32 R52, R218, 0x10, R116 ;  /* 0x00000010da347825 */ /* 0x004fe200078e0074 */
[----:B---3--:R-:W-:Y:S06]  /*a180*/  @!P0 BRA `(.L_x_46522) ;  /* 0x00000000002c8947 */ /* 0x008fec0003800000 */
[----:B------:R-:W0:Y:S01]  /*a190*/  LDC.64 R54, c[0x0][0x248] ;  /* 0x00009200ff367b82 */ /* 0x000e220000000a00 */
[----:B------:R-:W-:Y:S01]  /*a1a0*/  IMAD.U32 R58, R138, 0x10000, RZ ;  /* 0x000100008a3a7824 */ /* 0x000fe200078e00ff */
[----:B------:R-:W-:Y:S02]  /*a1b0*/  LOP3.LUT R57, R137, 0xffff, RZ, 0xc0, !PT ;  /* 0x0000ffff89397812 */ /* 0x000fe400078ec0ff */
[----:B------:R-:W-:Y:S02]  /*a1c0*/  LOP3.LUT R60, R139, 0xff, RZ, 0xc0, !PT ;  /* 0x000000ff8b3c7812 */ /* 0x000fe400078ec0ff */
[----:B------:R-:W-:-:S05]  /*a1d0*/  LOP3.LUT R58, R58, 0xff0000, RZ, 0xc0, !PT ;  /* 0x00ff00003a3a7812 */ /* 0x000fca00078ec0ff */
[----:B------:R-:W-:Y:S01]  /*a1e0*/  IMAD R57, R57, 0x1000000, R58 ;  /* 0x0100000039397824 */ /* 0x000fe200078e023a */
[----:B------:R-:W-:-:S04]  /*a1f0*/  LOP3.LUT R58, R140, 0xff, RZ, 0xc0, !PT ;  /* 0x000000ff8c3a7812 */ /* 0x000fc800078ec0ff */
[----:B------:R-:W-:-:S05]  /*a200*/  LEA R57, R60, R57, 0x8 ;  /* 0x000000393c397211 */ /* 0x000fca00078e40ff */
[----:B------:R-:W-:Y:S02]  /*a210*/  IMAD.IADD R57, R57, 0x1, R58 ;  /* 0x0000000139397824 */ /* 0x000fe400078e023a */
[----:B0-----:R-:W-:-:S05]  /*a220*/  IMAD.WIDE.U32 R54, R224, 0x4, R54 ;  /* 0x00000004e0367825 */ /* 0x001fca00078e0036 */
[----:B------:R0:W-:Y:S02]  /*a230*/  STG.E desc[UR4][R54.64], R57 ;  /* 0x0000003936007986 */ /* 0x0001e4000c101904 */
.L_x_46522:
[----:B------:R1:W5:Y:S04]  /*a240*/  @P0 LDG.E.128 R108, desc[UR4][R50.64] ;  /* 0x00000004326c0981 */ /* 0x000368000c1e1d00 */
[----:B------:R1:W5:Y:S04]  /*a250*/  @P1 LDG.E.128 R112, desc[UR4][R48.64] ;  /* 0x0000000430701981 */ /* 0x000368000c1e1d00 */
[----:B------:R1:W5:Y:S01]  /*a260*/  LDG.E.128 R48, desc[UR4][R52.64] ;  /* 0x0000000434307981 */ /* 0x000362000c1e1d00 */
        /* <DEDUP_REMOVED lines=12> */
.L_x_46524:
[----:B------:R-:W-:-:S07]  /*a330*/  MOV R60, R146 ;  /* 0x00000092003c7202 */ /* 0x000fce0000000f00 */
.L_x_46525:
[----:B------:R-:W-:Y:S05]  /*a340*/  BSYNC B1 ;  /* 0x0000000000017941 */ /* 0x000fea0003800000 */
.L_x_46523:
        /* <DEDUP_REMOVED lines=16> */
.L_x_46529:
[----:B------:R-:W-:Y:S05]  /*a450*/  BSYNC B2 ;  /* 0x0000000000027941 */ /* 0x000fea0003800000 */
.L_x_46528:
        /* <DEDUP_REMOVED lines=44> */
.L_x_46527:
[----:B------:R-:W-:Y:S05]  /*a720*/  BSYNC B1 ;  /* 0x0000000000017941 */ /* 0x000fea0003800000 */
.L_x_46526:
        /* <DEDUP_REMOVED lines=12> */
.L_x_46530:
        /* <DEDUP_REMOVED lines=12> */
.L_x_46533:
[----:B------:R-:W-:-:S07]  /*a8b0*/  IMAD.MOV.U32 R61, RZ, RZ, R146 ;  /* 0x000000ffff3d7224 */ /* 0x000fce00078e0092 */
.L_x_46534:
[----:B------:R-:W-:Y:S05]  /*a8c0*/  BSYNC B1 ;  /* 0x0000000000017941 */ /* 0x000fea0003800000 */
.L_x_46532:
        /* <DEDUP_REMOVED lines=16> */
.L_x_46538:
[----:B------:R-:W-:Y:S05]  /*a9d0*/  BSYNC B2 ;  /* 0x0000000000027941 */ /* 0x000fea0003800000 */
.L_x_46537:
        /* <DEDUP_REMOVED lines=44> */
.L_x_46536:
[----:B------:R-:W-:Y:S05]  /*aca0*/  BSYNC B1 ;  /* 0x0000000000017941 */ /* 0x000fea0003800000 */
.L_x_46535:
        /* <DEDUP_REMOVED lines=8> */
.L_x_46531:
        /* <DEDUP_REMOVED lines=12> */
.L_x_46540:
[----:B------:R-:W-:-:S07]  /*adf0*/  IMAD.MOV.U32 R61, RZ, RZ, R146 ;  /* 0x000000ffff3d7224 */ /* 0x000fce00078e0092 */
.L_x_46541:
[----:B------:R-:W-:Y:S05]  /*ae00*/  BSYNC B1 ;  /* 0x0000000000017941 */ /* 0x000fea0003800000 */
.L_x_46539:
        /* <DEDUP_REMOVED lines=16> */
.L_x_46545:
[----:B------:R-:W-:Y:S05]  /*af10*/  BSYNC B2 ;  /* 0x0000000000027941 */ /* 0x000fea0003800000 */
.L_x_46544:
        /* <DEDUP_REMOVED lines=44> */
.L_x_46543:
[----:B------:R-:W-:Y:S05]  /*b1e0*/  BSYNC B1 ;  /* 0x0000000000017941 */ /* 0x000fea0003800000 */
.L_x_46542:
        /* <DEDUP_REMOVED lines=11> */
.L_x_46546:
        /* <DEDUP_REMOVED lines=12> */
.L_x_46549:
[----:B------:R-:W-:-:S07]  /*b360*/  IMAD.MOV.U32 R58, RZ, RZ, R146 ;  /* 0x000000ffff3a7224 */ /* 0x000fce00078e0092 */
.L_x_46550:
[----:B------:R-:W-:Y:S05]  /*b370*/  BSYNC B1 ;  /* 0x0000000000017941 */ /* 0x000fea0003800000 */
.L_x_46548:
        /* <DEDUP_REMOVED lines=16> */
.L_x_46554:
[----:B------:R-:W-:Y:S05]  /*b480*/  BSYNC B2 ;  /* 0x0000000000027941 */ /* 0x000fea0003800000 */
.L_x_46553:
        /* <DEDUP_REMOVED lines=44> */
.L_x_46552:
[----:B------:R-:W-:Y:S05]  /*b750*/  BSYNC B1 ;  /* 0x0000000000017941 */ /* 0x000fea0003800000 */
.L_x_46551:
        /* <DEDUP_REMOVED lines=8> */
.L_x_46547:
        /* <DEDUP_REMOVED lines=12> */
.L_x_46556:
[----:B------:R-:W-:-:S07]  /*b8a0*/  IMAD.MOV.U32 R58, RZ, RZ, R146 ;  /* 0x000000ffff3a7224 */ /* 0x000fce00078e0092 */
.L_x_46557:
[----:B------:R-:W-:Y:S05]  /*b8b0*/  BSYNC B1 ;  /* 0x0000000000017941 */ /* 0x000fea0003800000 */
.L_x_46555:
        /* <DEDUP_REMOVED lines=16> */
.L_x_46561:
[----:B------:R-:W-:Y:S05]  /*b9c0*/  BSYNC B2 ;  /* 0x0000000000027941 */ /* 0x000fea0003800000 */
.L_x_46560:
        /* <DEDUP_REMOVED lines=44> */
.L_x_46559:
[----:B------:R-:W-:Y:S05]  /*bc90*/  BSYNC B1 ;  /* 0x0000000000017941 */ /* 0x000fea0003800000 */
.L_x_46558:
        /* <DEDUP_REMOVED lines=11> */
.L_x_46562:
        /* <DEDUP_REMOVED lines=12> */
.L_x_46565:
[----:B------:R-:W-:-:S07]  /*be10*/  MOV R50, R146 ;  /* 0x0000009200327202 */ /* 0x000fce0000000f00 */
.L_x_46566:
[----:B------:R-:W-:Y:S05]  /*be20*/  BSYNC B1 ;  /* 0x0000000000017941 */ /* 0x000fea0003800000 */
.L_x_46564:
        /* <DEDUP_REMOVED lines=16> */
.L_x_46570:
[----:B------:R-:W-:Y:S05]  /*bf30*/  BSYNC B2 ;  /* 0x0000000000027941 */ /* 0x000fea0003800000 */
.L_x_46569:
        /* <DEDUP_REMOVED lines=44> */
.L_x_46568:
[----:B------:R-:W-:Y:S05]  /*c200*/  BSYNC B1 ;  /* 0x0000000000017941 */ /* 0x000fea0003800000 */
.L_x_46567:
        /* <DEDUP_REMOVED lines=8> */
.L_x_46563:
        /* <DEDUP_REMOVED lines=12> */
.L_x_46572:
[----:B------:R-:W-:-:S07]  /*c350*/  MOV R50, R146 ;  /* 0x0000009200327202 */ /* 0x000fce0000000f00 */
.L_x_46573:
[----:B------:R-:W-:Y:S05]  /*c360*/  BSYNC B1 ;  /* 0x0000000000017941 */ /* 0x000fea0003800000 */
.L_x_46571:
        /* <DEDUP_REMOVED lines=16> */
.L_x_46577:
[----:B------:R-:W-:Y:S05]  /*c470*/  BSYNC B2 ;  /* 0x0000000000027941 */ /* 0x000fea0003800000 */
.L_x_46576:
        /* <DEDUP_REMOVED lines=44> */
.L_x_46575:
[----:B------:R-:W-:Y:S05]  /*c740*/  BSYNC B1 ;  /* 0x0000000000017941 */ /* 0x000fea0003800000 */
.L_x_46574:
        /* <DEDUP_REMOVED lines=11> */
.L_x_46578:
        /* <DEDUP_REMOVED lines=12> */
.L_x_46581:
[----:B------:R-:W-:-:S07]  /*c8c0*/  IMAD.MOV.U32 R57, RZ, RZ, R146 ;  /* 0x000000ffff397224 */ /* 0x000fce00078e0092 */
.L_x_46582:
[----:B------:R-:W-:Y:S05]  /*c8d0*/  BSYNC B1 ;  /* 0x0000000000017941 */ /* 0x000fea0003800000 */
.L_x_46580:
        /* <DEDUP_REMOVED lines=18> */
.L_x_46586:
[----:B------:R-:W-:Y:S05]  /*ca00*/  BSYNC B2 ;  /* 0x0000000000027941 */ /* 0x000fea0003800000 */
.L_x_46585:
        /* <DEDUP_REMOVED lines=44> */
.L_x_46584:
[----:B------:R-:W-:Y:S05]  /*ccd0*/  BSYNC B1 ;  /* 0x0000000000017941 */ /* 0x000fea0003800000 */
.L_x_46583:
        /* <DEDUP_REMOVED lines=8> */
.L_x_46579:
        /* <DEDUP_REMOVED lines=9> */
[----:B------:R-:W-:-:S04]  /*cdf0*/  IMAD.WIDE.U32 R52, R218, 0x10, R238 ;  /* 0x00000010da347825 */ /* 0x000fc800078e00ee */
[----:B------:R-:W-:Y:S01]  /*ce00*/  IMAD.IADD R57, R54, 0x1, R55 ;  /* 0x0000000136397824 */ /* 0x000fe200078e0237 */
[----:B------:R2:W-:Y:S01]  /*ce10*/  STG.E.128 desc[UR4][R52.64], R92 ;  /* 0x0000005c34007986 */ /* 0x0005e2000c101d04 */
[----:B------:R-:W-:-:S05]  /*ce20*/  IMAD.WIDE.U32 R54, R218, 0x4, R236 ;  /* 0x00000004da367825 */ /* 0x000fca00078e00ec */
[----:B------:R3:W-:Y:S01]  /*ce30*/  STG.E desc[UR4][R54.64], R57 ;  /* 0x0000003936007986 */ /* 0x0007e2000c101904 */
[----:B0-----:R-:W-:-:S04]  /*ce40*/  @P0 IMAD.WIDE.U32 R50, R223, 0x10, R50 ;  /* 0x00000010df320825 */ /* 0x001fc800078e0032 */
[----:B-1----:R-:W-:-:S04]  /*ce50*/  @P1 IMAD.WIDE.U32 R48, R223, 0x10, R48 ;  /* 0x00000010df301825 */ /* 0x002fc800078e0030 */
[----:B--2---:R-:W-:Y:S01]  /*ce60*/  IMAD.WIDE.U32 R52, R223, 0x10, R116 ;  /* 0x00000010df347825 */ /* 0x004fe200078e0074 */
[----:B---3--:R-:W-:Y:S06]  /*ce70*/  @!P0 BRA `(.L_x_46587) ;  /* 0x00000000002c8947 */ /* 0x008fec0003800000 */
[----:B------:R-:W0:Y:S01]  /*ce80*/  LDC.64 R54, c[0x0][0x248] ;  /* 0x00009200ff367b82 */ /* 0x000e220000000a00 */
[----:B------:R-:W-:Y:S02]  /*ce90*/  SHF.L.U32 R58, R138, 0x10, RZ ;  /* 0x000000108a3a7819 */ /* 0x000fe400000006ff */
[----:B------:R-:W-:Y:S02]  /*cea0*/  LOP3.LUT R57, R137, 0xffff, RZ, 0xc0, !PT ;  /* 0x0000ffff89397812 */ /* 0x000fe400078ec0ff */
[----:B------:R-:W-:Y:S02]  /*ceb0*/  LOP3.LUT R58, R58, 0xff0000, RZ, 0xc0, !PT ;  /* 0x00ff00003a3a7812 */ /* 0x000fe400078ec0ff */
[----:B------:R-:W-:-:S03]  /*cec0*/  LOP3.LUT R60, R139, 0xff, RZ, 0xc0, !PT ;  /* 0x000000ff8b3c7812 */ /* 0x000fc600078ec0ff */
[----:B------:R-:W-:Y:S01]  /*ced0*/  IMAD R57, R57, 0x1000000, R58 ;  /* 0x0100000039397824 */ /* 0x000fe200078e023a */
[----:B------:R-:W-:-:S03]  /*cee0*/  LOP3.LUT R58, R140, 0xff, RZ, 0xc0, !PT ;  /* 0x000000ff8c3a7812 */ /* 0x000fc600078ec0ff */
[----:B------:R-:W-:-:S05]  /*cef0*/  IMAD R57, R60, 0x100, R57 ;  /* 0x000001003c397824 */ /* 0x000fca00078e0239 */
[----:B------:R-:W-:Y:S01]  /*cf00*/  IADD3 R57, R57, R58, RZ ;  /* 0x0000003a39397210 */ /* 0x000fe20007ffe0ff */
[----:B0-----:R-:W-:-:S05]  /*cf10*/  IMAD.WIDE.U32 R54, R218, 0x4, R54 ;  /* 0x00000004da367825 */ /* 0x001fca00078e0036 */
[----:B------:R0:W-:Y:S02]  /*cf20*/  STG.E desc[UR4][R54.64], R57 ;  /* 0x0000003936007986 */ /* 0x0001e4000c101904 */
.L_x_46587:
        /* <DEDUP_REMOVED lines=15> */
.L_x_46589:
[----:B------:R-:W-:-:S07]  /*d020*/  IMAD.MOV.U32 R60, RZ, RZ, R146 ;  /* 0x000000ffff3c7224 */ /* 0x000fce00078e0092 */
.L_x_46590:
[----:B------:R-:W-:Y:S05]  /*d030*/  BSYNC B1 ;  /* 0x0000000000017941 */ /* 0x000fea0003800000 */
.L_x_46588:
        /* <DEDUP_REMOVED lines=16> */
.L_x_46594:
[----:B------:R-:W-:Y:S05]  /*d140*/  BSYNC B2 ;  /* 0x0000000000027941 */ /* 0x000fea0003800000 */
.L_x_46593:
        /* <DEDUP_REMOVED lines=44> */
.L_x_46592:
[----:B------:R-:W-:Y:S05]  /*d410*/  BSYNC B1 ;  /* 0x0000000000017941 */ /* 0x000fea0003800000 */
.L_x_46591:
        /* <DEDUP_REMOVED lines=12> */
.L_x_46595:
        /* <DEDUP_REMOVED lines=12> */
.L_x_46598:
[----:B------:R-:W-:-:S07]  /*d5a0*/  IMAD.MOV.U32 R61, RZ, RZ, R146 ;  /* 0x000000ffff3d7224 */ /* 0x000fce00078e0092 */
.L_x_46599:
[----:B------:R-:W-:Y:S05]  /*d5b0*/  BSYNC B1 ;  /* 0x0000000000017941 */ /* 0x000fea0003800000 */
.L_x_46597:
        /* <DEDUP_REMOVED lines=16> */
.L_x_46603:
[----:B------:R-:W-:Y:S05]  /*d6c0*/  BSYNC B2 ;  /* 0x0000000000027941 */ /* 0x000fea0003800000 */
.L_x_46602:
        /* <DEDUP_REMOVED lines=44> */
.L_x_46601:
[----:B------:R-:W-:Y:S05]  /*d990*/  BSYNC B1 ;  /* 0x0000000000017941 */ /* 0x000fea0003800000 */
.L_x_46600:
        /* <DEDUP_REMOVED lines=8> */
.L_x_46596:
        /* <DEDUP_REMOVED lines=12> */
.L_x_46605:
[----:B------:R-:W-:-:S07]  /*dae0*/  IMAD.MOV.U32 R61, RZ, RZ, R146 ;  /* 0x000000ffff3d7224 */ /* 0x000fce00078e0092 */
.L_x_46606:
[----:B------:R-:W-:Y:S05]  /*daf0*/  BSYNC B1 ;  /* 0x0000000000017941 */ /* 0x000fea0003800000 */
.L_x_46604:
        /* <DEDUP_REMOVED lines=16> */
.L_x_46610:
[----:B------:R-:W-:Y:S05]  /*dc00*/  BSYNC B2 ;  /* 0x0000000000027941 */ /* 0x000fea0003800000 */
.L_x_46609:
        /* <DEDUP_REMOVED lines=44> */
.L_x_46608:
[----:B------:R-:W-:Y:S05]  /*ded0*/  BSYNC B1 ;  /* 0x0000000000017941 */ /* 0x000fea0003800000 */
.L_x_46607:
        /* <DEDUP_REMOVED lines=11> */
.L_x_46611:
        /* <DEDUP_REMOVED lines=12> */
.L_x_46614:
[----:B------:R-:W-:-:S07]  /*e050*/  IMAD.MOV.U32 R58, RZ, RZ, R146 ;  /* 0x000000ffff3a7224 */ /* 0x000fce00078e0092 */
.L_x_46615:
[----:B------:R-:W-:Y:S05]  /*e060*/  BSYNC B1 ;  /* 0x0000000000017941 */ /* 0x000fea0003800000 */
.L_x_46613:
        /* <DEDUP_REMOVED lines=16> */
.L_x_46619:
[----:B------:R-:W-:Y:S05]  /*e170*/  BSYNC B2 ;  /* 0x0000000000027941 */ /* 0x000fea0003800000 */
.L_x_46618:
        /* <DEDUP_REMOVED lines=44> */
.L_x_46617:
[----:B------:R-:W-:Y:S05]  /*e440*/  BSYNC B1 ;  /* 0x0000000000017941 */ /* 0x000fea0003800000 */
.L_x_46616:
        /* <DEDUP_REMOVED lines=8> */
.L_x_46612:
        /* <DEDUP_REMOVED lines=12> */
.L_x_46621:
[----:B------:R-:W-:-:S07]  /*e590*/  MOV R58, R146 ;  /* 0x00000092003a7202 */ /* 0x000fce0000000f00 */
.L_x_46622:
[----:B------:R-:W-:Y:S05]  /*e5a0*/  BSYNC B1 ;  /* 0x0000000000017941 */ /* 0x000fea0003800000 */
.L_x_46620:
        /* <DEDUP_REMOVED lines=16> */
.L_x_46626:
[----:B------:R-:W-:Y:S05]  /*e6b0*/  BSYNC B2 ;  /* 0x0000000000027941 */ /* 0x000fea0003800000 */
.L_x_46625:
        /* <DEDUP_REMOVED lines=44> */
.L_x_46624:
[----:B------:R-:W-:Y:S05]  /*e980*/  BSYNC B1 ;  /* 0x0000000000017941 */ /* 0x000fea0003800000 */
.L_x_46623:
        /* <DEDUP_REMOVED lines=11> */
.L_x_46627:
        /* <DEDUP_REMOVED lines=12> */
.L_x_46630:
[----:B------:R-:W-:-:S07]  /*eb00*/  IMAD.MOV.U32 R50, RZ, RZ, R146 ;  /* 0x000000ffff327224 */ /* 0x000fce00078e0092 */
.L_x_46631:
[----:B------:R-:W-:Y:S05]  /*eb10*/  BSYNC B1 ;  /* 0x0000000000017941 */ /* 0x000fea0003800000 */
.L_x_46629:
        /* <DEDUP_REMOVED lines=16> */
.L_x_46635:
[----:B------:R-:W-:Y:S05]  /*ec20*/  BSYNC B2 ;  /* 0x0000000000027941 */ /* 0x000fea0003800000 */
.L_x_46634:
        /* <DEDUP_REMOVED lines=44> */
.L_x_46633:
[----:B------:R-:W-:Y:S05]  /*eef0*/  BSYNC B1 ;  /* 0x0000000000017941 */ /* 0x000fea0003800000 */
.L_x_46632:
        /* <DEDUP_REMOVED lines=8> */
.L_x_46628:
        /* <DEDUP_REMOVED lines=12> */
.L_x_46637:
[----:B------:R-:W-:-:S07]  /*f040*/  MOV R50, R146 ;  /* 0x0000009200327202 */ /* 0x000fce0000000f00 */
.L_x_46638:
[----:B------:R-:W-:Y:S05]  /*f050*/  BSYNC B1 ;  /* 0x0000000000017941 */ /* 0x000fea0003800000 */
.L_x_46636:
        /* <DEDUP_REMOVED lines=16> */
.L_x_46642:
[----:B------:R-:W-:Y:S05]  /*f160*/  BSYNC B2 ;  /* 0x0000000000027941 */ /* 0x000fea0003800000 */
.L_x_46641:
        /* <DEDUP_REMOVED lines=44> */
.L_x_46640:
[----:B------:R-:W-:Y:S05]  /*f430*/  BSYNC B1 ;  /* 0x0000000000017941 */ /* 0x000fea0003800000 */
.L_x_46639:
        /* <DEDUP_REMOVED lines=11> */
.L_x_46643:
        /* <DEDUP_REMOVED lines=12> */
.L_x_46646:
[----:B------:R-:W-:-:S07]  /*f5b0*/  IMAD.MOV.U32 R57, RZ, RZ, R146 ;  /* 0x000000ffff397224 */ /* 0x000fce00078e0092 */
.L_x_46647:
[----:B------:R-:W-:Y:S05]  /*f5c0*/  BSYNC B1 ;  /* 0x0000000000017941 */ /* 0x000fea0003800000 */
.L_x_46645:
        /* <DEDUP_REMOVED lines=18> */
.L_x_46651:
[----:B------:R-:W-:Y:S05]  /*f6f0*/  BSYNC B2 ;  /* 0x0000000000027941 */ /* 0x000fea0003800000 */
.L_x_46650:
        /* <DEDUP_REMOVED lines=44> */
.L_x_46649:
[----:B------:R-:W-:Y:S05]  /*f9c0*/  BSYNC B1 ;  /* 0x0000000000017941 */ /* 0x000fea0003800000 */
.L_x_46648:
        /* <DEDUP_REMOVED lines=8> */
.L_x_46644:
[----:B------:R-:W-:Y:S01]  /*fa50*/  ISETP.NE.AND P6, PT, R60, RZ, PT ;  /* 0x000000ff3c00720c */ /* 0x000fe20003fc5270 */
[----:B------:R-:W0:Y:S01]  /*fa60*/  @P0 LDC.64 R50, c[0x0][0x228] ;  /* 0x00008a00ff320b82 */ /* 0x000e220000000a00 */
[----:B------:R-:W-:Y:S02]  /*fa70*/  SEL R52, RZ, 0x1000000, P5 ;  /* 0x01000000ff347807 */ /* 0x000fe40002800000 */
[----:B------:R-:W-:Y:S02]  /*fa80*/  SEL R53, RZ, 0x10000, P4 ;  /* 0x00010000ff357807 */ /* 0x000fe40002000000 */
[----:B------:R-:W-:Y:S02]  /*fa90*/  SEL R54, RZ, 0x100, P3 ;  /* 0x00000100ff367807 */ /* 0x000fe40001800000 */
[----:B------:R-:W-:Y:S01]  /*faa0*/  SEL R55, RZ, 0x1, P6 ;  /* 0x00000001ff377807 */ /* 0x000fe20003000000 */
[----:B------:R-:W1:Y:S01]  /*fab0*/  @P1 LDC.64 R48, c[0x0][0x230] ;  /* 0x00008c00ff301b82 */ /* 0x000e620000000a00 */
[----:B------:R-:W-:Y:S01]  /*fac0*/  IADD3 R54, R54, R52, R53 ;  /* 0x0000003436367210 */ /* 0x000fe20007ffe035 */
[----:B------:R-:W-:Y:S01]  /*fad0*/  IMAD.WIDE.U32 R52, R223, 0x10, R238 ;  /* 0x00000010df347825 */ /* 0x000fe200078e00ee */
[----:B------:R-:W-:-:S03]  /*fae0*/  IADD3 R225, R217, 0xa0, RZ ;  /* 0x000000a0d9e17810 */ /* 0x000fc60007ffe0ff */
        /* <DEDUP_REMOVED lines=14> */
[----:B------:R-:W-:-:S04]  /*fbd0*/  LOP3.LUT R58, R140, 0xff, RZ, 0xc0, !PT ;  /* 0x000000ff8c3a7812 */ /* 0x000fc800078ec0ff */
[----:B------:R-:W-:-:S05]  /*fbe0*/  LEA R57, R60, R57, 0x8 ;  /* 0x000000393c397211 */ /* 0x000fca00078e40ff */
[----:B------:R-:W-:Y:S02]  /*fbf0*/  IMAD.IADD R57, R57, 0x1, R58 ;  /* 0x0000000139397824 */ /* 0x000fe400078e023a */
[----:B0-----:R-:W-:-:S05]  /*fc00*/  IMAD.WIDE.U32 R54, R223, 0x4, R54 ;  /* 0x00000004df367825 */ /* 0x001fca00078e0036 */
[----:B------:R0:W-:Y:S02]  /*fc10*/  STG.E desc[UR4][R54.64], R57 ;  /* 0x0000003936007986 */ /* 0x0001e4000c101904 */
.L_x_46652:
        /* <DEDUP_REMOVED lines=15> */
.L_x_46654:
[----:B------:R-:W-:-:S07]  /*fd10*/  MOV R60, R146 ;  /* 0x00000092003c7202 */ /* 0x000fce0000000f00 */
.L_x_46655:
[----:B------:R-:W-:Y:S05]  /*fd20*/  BSYNC B1 ;  /* 0x0000000000017941 */ /* 0x000fea0003800000 */
.L_x_46653:
        /* <DEDUP_REMOVED lines=16> */
.L_x_46659:
[----:B------:R-:W-:Y:S05]  /*fe30*/  BSYNC B2 ;  /* 0x0000000000027941 */ /* 0x000fea0003800000 */
.L_x_46658:
        /* <DEDUP_REMOVED lines=44> */
.L_x_46657:
[----:B------:R-:W-:Y:S05]  /*10100*/  BSYNC B1 ;  /* 0x0000000000017941 */ /* 0x000fea0003800000 */
.L_x_46656:
        /* <DEDUP_REMOVED lines=12> */
.L_x_46660:
        /* <DEDUP_REMOVED lines=12> */
.L_x_46663:
[----:B------:R-:W-:-:S07]  /*10290*/  IMAD.MOV.U32 R48, RZ, RZ, R146 ;  /* 0x000000ffff307224 */ /* 0x000fce00078e0092 */
.L_x_46664:
[----:B------:R-:W-:Y:S05]  /*102a0*/  BSYNC B1 ;  /* 0x0000000000017941 */ /* 0x000fea0003800000 */
.L_x_46662:
        /* <DEDUP_REMOVED lines=16> */
.L_x_46668:
[----:B------:R-:W-:Y:S05]  /*103b0*/  BSYNC B2 ;  /* 0x0000000000027941 */ /* 0x000fea0003800000 */
.L_x_46667:
        /* <DEDUP_REMOVED lines=44> */
.L_x_46666:
[----:B------:R-:W-:Y:S05]  /*10680*/  BSYNC B1 ;  /* 0x0000000000017941 */ /* 0x000fea0003800000 */
.L_x_46665:
        /* <DEDUP_REMOVED lines=8> */
.L_x_46661:
        /* <DEDUP_REMOVED lines=12> */
.L_x_46670:
[----:B------:R-:W-:-:S07]  /*107d0*/  MOV R48, R146 ;  /* 0x0000009200307202 */ /* 0x000fce0000000f00 */
.L_x_46671:
[----:B------:R-:W-:Y:S05]  /*107e0*/  BSYNC B1 ;  /* 0x0000000000017941 */ /* 0x000fea0003800000 */
.L_x_46669:
        /* <DEDUP_REMOVED lines=16> */
.L_x_46675:
[----:B------:R-:W-:Y:S05]  /*108f0*/  BSYNC B2 ;  /* 0x0000000000027941 */ /* 0x000fea0003800000 */
.L_x_46674:
        /* <DEDUP_REMOVED lines=44> */
.L_x_46673:
[----:B------:R-:W-:Y:S05]  /*10bc0*/  BSYNC B1 ;  /* 0x0000000000017941 */ /* 0x000fea0003800000 */
.L_x_46672:
        /* <DEDUP_REMOVED lines=11> */
.L_x_46676:
        /* <DEDUP_REMOVED lines=12> */
.L_x_46679:
[----:B------:R-:W-:-:S07]  /*10d40*/  IMAD.MOV.U32 R58, RZ, RZ, R146 ;  /* 0x000000ffff3a7224 */ /* 0x000fce00078e0092 */
.L_x_46680:
[----:B------:R-:W-:Y:S05]  /*10d50*/  BSYNC B1 ;  /* 0x0000000000017941 */ /* 0x000fea0003800000 */
.L_x_46678:
        /* <DEDUP_REMOVED lines=16> */
.L_x_46684:
[----:B------:R-:W-:Y:S05]  /*10e60*/  BSYNC B2 ;  /* 0x0000000000027941 */ /* 0x000fea0003800000 */
.L_x_46683:
        /* <DEDUP_REMOVED lines=44> */
.L_x_46682:
[----:B------:R-:W-:Y:S05]  /*11130*/  BSYNC B1 ;  /* 0x0000000000017941 */ /* 0x000fea0003800000 */
.L_x_46681:
        /* <DEDUP_REMOVED lines=8> */
.L_x_46677:
        /* <DEDUP_REMOVED lines=12> */
.L_x_46686:
[----:B------:R-:W-:-:S07]  /*11280*/  MOV R58, R146 ;  /* 0x00000092003a7202 */ /* 0x000fce0000000f00 */
.L_x_46687:
[----:B------:R-:W-:Y:S05]  /*11290*/  BSYNC B1 ;  /* 0x0000000000017941 */ /* 0x000fea0003800000 */
.L_x_46685:
        /* <DEDUP_REMOVED lines=16> */
.L_x_46691:
[----:B------:R-:W-:Y:S05]  /*113a0*/  BSYNC B2 ;  /* 0x0000000000027941 */ /* 0x000fea0003800000 */
.L_x_46690:
        /* <DEDUP_REMOVED lines=44> */
.L_x_46689:
[----:B------:R-:W-:Y:S05]  /*11670*/  BSYNC B1 ;  /* 0x0000000000017941 */ /* 0x000fea0003800000 */
.L_x_46688:
        /* <DEDUP_REMOVED lines=11> */
.L_x_46692:
        /* <DEDUP_REMOVED lines=12> */
.L_x_46695:
[----:B------:R-:W-:-:S07]  /*117f0*/  IMAD.MOV.U32 R50, RZ, RZ, R146 ;  /* 0x000000ffff327224 */ /* 0x000fce00078e0092 */
.L_x_46696:
[----:B------:R-:W-:Y:S05]  /*11800*/  BSYNC B1 ;  /* 0x0000000000017941 */ /* 0x000fea0003800000 */
.L_x_46694:
        /* <DEDUP_REMOVED lines=16> */
.L_x_46700:
[----:B------:R-:W-:Y:S05]  /*11910*/  BSYNC B2 ;  /* 0x0000000000027941 */ /* 0x000fea0003800000 */
.L_x_46699:
        /* <DEDUP_REMOVED lines=44> */
.L_x_46698:
[----:B------:R-:W-:Y:S05]  /*11be0*/  BSYNC B1 ;  /* 0x0000000000017941 */ /* 0x000fea0003800000 */
.L_x_46697:
        /* <DEDUP_REMOVED lines=8> */
.L_x_46693:
        /* <DEDUP_REMOVED lines=12> */
.L_x_46702:
[----:B------:R-:W-:-:S07]  /*11d30*/  MOV R50, R146 ;  /* 0x0000009200327202 */ /* 0x000fce0000000f00 */
.L_x_46703:
[----:B------:R-:W-:Y:S05]  /*11d40*/  BSYNC B1 ;  /* 0x0000000000017941 */ /* 0x000fea0003800000 */
.L_x_46701:
        /* <DEDUP_REMOVED lines=16> */
.L_x_46707:
[----:B------:R-:W-:Y:S05]  /*11e50*/  BSYNC B2 ;  /* 0x0000000000027941 */ /* 0x000fea0003800000 */
.L_x_46706:
        /* <DEDUP_REMOVED lines=44> */
.L_x_46705:
[----:B------:R-:W-:Y:S05]  /*12120*/  BSYNC B1 ;  /* 0x0000000000017941 */ /* 0x000fea0003800000 */
.L_x_46704:
        /* <DEDUP_REMOVED lines=11> */
.L_x_46708:
        /* <DEDUP_REMOVED lines=12> */
.L_x_46711:
[----:B------:R-:W-:-:S07]  /*122a0*/  IMAD.MOV.U32 R56, RZ, RZ, R146 ;  /* 0x000000ffff387224 */ /* 0x000fce00078e0092 */
.L_x_46712:
[----:B------:R-:W-:Y:S05]  /*122b0*/  BSYNC B1 ;  /* 0x0000000000017941 */ /* 0x000fea0003800000 */
.L_x_46710:
        /* <DEDUP_REMOVED lines=18> */
.L_x_46716:
[----:B------:R-:W-:Y:S05]  /*123e0*/  BSYNC B2 ;  /* 0x0000000000027941 */ /* 0x000fea0003800000 */
.L_x_46715:
        /* <DEDUP_REMOVED lines=44> */
.L_x_46714:
[----:B------:R-:W-:Y:S05]  /*126b0*/  BSYNC B1 ;  /* 0x0000000000017941 */ /* 0x000fea0003800000 */
.L_x_46713:
        /* <DEDUP_REMOVED lines=8> */
.L_x_46709:
        /* <DEDUP_REMOVED lines=29> */
.L_x_46717:
        /* <DEDUP_REMOVED lines=15> */
.L_x_46719:
[----:B------:R-:W-:-:S07]  /*12a00*/  MOV R60, R146 ;  /* 0x00000092003c7202 */ /* 0x000fce0000000f00 */
.L_x_46720:
[----:B------:R-:W-:Y:S05]  /*12a10*/  BSYNC B1 ;  /* 0x0000000000017941 */ /* 0x000fea0003800000 */
.L_x_46718:
        /* <DEDUP_REMOVED lines=16> */
.L_x_46724:
[----:B------:R-:W-:Y:S05]  /*12b20*/  BSYNC B2 ;  /* 0x0000000000027941 */ /* 0x000fea0003800000 */
.L_x_46723:
        /* <DEDUP_REMOVED lines=44> */
.L_x_46722:
[----:B------:R-:W-:Y:S05]  /*12df0*/  BSYNC B1 ;  /* 0x0000000000017941 */ /* 0x000fea0003800000 */
.L_x_46721:
        /* <DEDUP_REMOVED lines=12> */
.L_x_46725:
        /* <DEDUP_REMOVED lines=12> */
.L_x_46728:
[----:B------:R-:W-:-:S07]  /*12f80*/  IMAD.MOV.U32 R48, RZ, RZ, R146 ;  /* 0x000000ffff307224 */ /* 0x000fce00078e0092 */
.L_x_46729:
[----:B------:R-:W-:Y:S05]  /*12f90*/  BSYNC B1 ;  /* 0x0000000000017941 */ /* 0x000fea0003800000 */
.L_x_46727:
        /* <DEDUP_REMOVED lines=16> */
.L_x_46733:
[----:B------:R-:W-:Y:S05]  /*130a0*/  BSYNC B2 ;  /* 0x0000000000027941 */ /* 0x000fea0003800000 */
.L_x_46732:
        /* <DEDUP_REMOVED lines=44> */
.L_x_46731:
[----:B------:R-:W-:Y:S05]  /*13370*/  BSYNC B1 ;  /* 0x0000000000017941 */ /* 0x000fea0003800000 */
.L_x_46730:
        /* <DEDUP_REMOVED lines=8> */
.L_x_46726:
        /* <DEDUP_REMOVED lines=12> */
.L_x_46735:
[----:B------:R-:W-:-:S07]  /*134c0*/  MOV R48, R146 ;  /* 0x0000009200307202 */ /* 0x000fce0000000f00 */
.L_x_46736:
[----:B------:R-:W-:Y:S05]  /*134d0*/  BSYNC B1 ;  /* 0x0000000000017941 */ /* 0x000fea0003800000 */
.L_x_46734:
        /* <DEDUP_REMOVED lines=16> */
.L_x_46740:
[----:B------:R-:W-:Y:S05]  /*135e0*/  BSYNC B2 ;  /* 0x0000000000027941 */ /* 0x000fea0003800000 */
.L_x_46739:
        /* <DEDUP_REMOVED lines=44> */
.L_x_46738:
[----:B------:R-:W-:Y:S05]  /*138b0*/  BSYNC B1 ;  /* 0x0000000000017941 */ /* 0x000fea0003800000 */
.L_x_46737:
        /* <DEDUP_REMOVED lines=11> */
.L_x_46741:
        /* <DEDUP_REMOVED lines=12> */
.L_x_46744:
[----:B------:R-:W-:-:S07]  /*13a30*/  IMAD.MOV.U32 R58, RZ, RZ, R146 ;  /* 0x000000ffff3a7224 */ /* 0x000fce00078e0092 */
.L_x_46745:
[----:B------:R-:W-:Y:S05]  /*13a40*/  BSYNC B1 ;  /* 0x0000000000017941 */ /* 0x000fea0003800000 */
.L_x_46743:
        /* <DEDUP_REMOVED lines=16> */
.L_x_46749:
[----:B------:R-:W-:Y:S05]  /*13b50*/  BSYNC B2 ;  /* 0x0000000000027941 */ /* 0x000fea0003800000 */
.L_x_46748:
        /* <DEDUP_REMOVED lines=44> */
.L_x_46747:
[----:B------:R-:W-:Y:S05]  /*13e20*/  BSYNC B1 ;  /* 0x0000000000017941 */ /* 0x000fea0003800000 */
.L_x_46746:
        /* <DEDUP_REMOVED lines=8> */
.L_x_46742:
        /* <DEDUP_REMOVED lines=12> */
.L_x_46751:
[----:B------:R-:W-:-:S07]  /*13f70*/  MOV R58, R146 ;  /* 0x00000092003a7202 */ /* 0x000fce0000000f00 */
.L_x_46752:
[----:B------:R-:W-:Y:S05]  /*13f80*/  BSYNC B1 ;  /* 0x0000000000017941 */ /* 0x000fea0003800000 */
.L_x_46750:
        /* <DEDUP_REMOVED lines=16> */
.L_x_46756:
[----:B------:R-:W-:Y:S05]  /*14090*/  BSYNC B2 ;  /* 0x0000000000027941 */ /* 0x000fea0003800000 */
.L_x_46755:
        /* <DEDUP_REMOVED lines=44> */
.L_x_46754:
[----:B------:R-:W-:Y:S05]  /*14360*/  BSYNC B1 ;  /* 0x0000000000017941 */ /* 0x000fea0003800000 */
.L_x_46753:
        /* <DEDUP_REMOVED lines=11> */
.L_x_46757:
        /* <DEDUP_REMOVED lines=12> */
.L_x_46760:
[----:B------:R-:W-:-:S07]  /*144e0*/  IMAD.MOV.U32 R50, RZ, RZ, R146 ;  /* 0x000000ffff327224 */ /* 0x000fce00078e0092 */
.L_x_46761:
[----:B------:R-:W-:Y:S05]  /*144f0*/  BSYNC B1 ;  /* 0x0000000000017941 */ /* 0x000fea0003800000 */
.L_x_46759:
        /* <DEDUP_REMOVED lines=16> */
.L_x_46765:
[----:B------:R-:W-:Y:S05]  /*14600*/  BSYNC B2 ;  /* 0x0000000000027941 */ /* 0x000fea0003800000 */
.L_x_46764:
        /* <DEDUP_REMOVED lines=44> */
.L_x_46763:
[----:B------:R-:W-:Y:S05]  /*148d0*/  BSYNC B1 ;  /* 0x0000000000017941 */ /* 0x000fea0003800000 */
.L_x_46762:
        /* <DEDUP_REMOVED lines=8> */
.L_x_46758:
        /* <DEDUP_REMOVED lines=12> */
.L_x_46767:
[----:B------:R-:W-:-:S07]  /*14a20*/  MOV R50, R146 ;  /* 0x0000009200327202 */ /* 0x000fce0000000f00 */
.L_x_46768:
[----:B------:R-:W-:Y:S05]  /*14a30*/  BSYNC B1 ;  /* 0x0000000000017941 */ /* 0x000fea0003800000 */
.L_x_46766:
        /* <DEDUP_REMOVED lines=16> */
.L_x_46772:
[----:B------:R-:W-:Y:S05]  /*14b40*/  BSYNC B2 ;  /* 0x0000000000027941 */ /* 0x000fea0003800000 */
.L_x_46771:
        /* <DEDUP_REMOVED lines=44> */
.L_x_46770:
[----:B------:R-:W-:Y:S05]  /*14e10*/  BSYNC B1 ;  /* 0x0000000000017941 */ /* 0x000fea0003800000 */
.L_x_46769:
        /* <DEDUP_REMOVED lines=11> */
.L_x_46773:
        /* <DEDUP_REMOVED lines=12> */
.L_x_46776:
[----:B------:R-:W-:-:S07]  /*14f90*/  IMAD.MOV.U32 R56, RZ, RZ, R146 ;  /* 0x000000ffff387224 */ /* 0x000fce00078e0092 */
.L_x_46777:
[----:B------:R-:W-:Y:S05]  /*14fa0*/  BSYNC B1 ;  /* 0x0000000000017941 */ /* 0x000fea0003800000 */
.L_x_46775:
        /* <DEDUP_REMOVED lines=18> */
.L_x_46781:
[----:B------:R-:W-:Y:S05]  /*150d0*/  BSYNC B2 ;  /* 0x0000000000027941 */ /* 0x000fea0003800000 */
.L_x_46780:
        /* <DEDUP_REMOVED lines=44> */
.L_x_46779:
[----:B------:R-:W-:Y:S05]  /*153a0*/  BSYNC B1 ;  /* 0x0000000000017941 */ /* 0x000fea0003800000 */
.L_x_46778:
        /* <DEDUP_REMOVED lines=8> */
.L_x_46774:
        /* <DEDUP_REMOVED lines=29> */
.L_x_46782:
        /* <DEDUP_REMOVED lines=15> */
.L_x_46784:
[----:B------:R-:W-:-:S07]  /*156f0*/  MOV R60, R146 ;  /* 0x00000092003c7202 */ /* 0x000fce0000000f00 */
.L_x_46785:
[----:B------:R-:W-:Y:S05]  /*15700*/  BSYNC B1 ;  /* 0x0000000000017941 */ /* 0x000fea0003800000 */
.L_x_46783:
        /* <DEDUP_REMOVED lines=16> */
.L_x_46789:
[----:B------:R-:W-:Y:S05]  /*15810*/  BSYNC B2 ;  /* 0x0000000000027941 */ /* 0x000fea0003800000 */
.L_x_46788:
        /* <DEDUP_REMOVED lines=44> */
.L_x_46787:
[----:B------:R-:W-:Y:S05]  /*15ae0*/  BSYNC B1 ;  /* 0x0000000000017941 */ /* 0x000fea0003800000 */
.L_x_46786:
        /* <DEDUP_REMOVED lines=12> */
.L_x_46790:
        /* <DEDUP_REMOVED lines=12> */
.L_x_46793:
[----:B------:R-:W-:-:S07]  /*15c70*/  IMAD.MOV.U32 R48, RZ, RZ, R146 ;  /* 0x000000ffff307224 */ /* 0x000fce00078e0092 */
.L_x_46794:
[----:B------:R-:W-:Y:S05]  /*15c80*/  BSYNC B1 ;  /* 0x0000000000017941 */ /* 0x000fea0003800000 */
.L_x_46792:
        /* <DEDUP_REMOVED lines=16> */
.L_x_46798:
[----:B------:R-:W-:Y:S05]  /*15d90*/  BSYNC B2 ;  /* 0x0000000000027941 */ /* 0x000fea0003800000 */
.L_x_46797:
        /* <DEDUP_REMOVED lines=44> */
.L_x_46796:
[----:B------:R-:W-:Y:S05]  /*16060*/  BSYNC B1 ;  /* 0x0000000000017941 */ /* 0x000fea0003800000 */
.L_x_46795:
        /* <DEDUP_REMOVED lines=8> */
.L_x_46791:
        /* <DEDUP_REMOVED lines=12> */
.L_x_46800:
[----:B------:R-:W-:-:S07]  /*161b0*/  MOV R48, R146 ;  /* 0x0000009200307202 */ /* 0x000fce0000000f00 */
.L_x_46801:
[----:B------:R-:W-:Y:S05]  /*161c0*/  BSYNC B1 ;  /* 0x0000000000017941 */ /* 0x000fea0003800000 */
.L_x_46799:
        /* <DEDUP_REMOVED lines=16> */
.L_x_46805:
[----:B------:R-:W-:Y:S05]  /*162d0*/  BSYNC B2 ;  /* 0x0000000000027941 */ /* 0x000fea0003800000 */
.L_x_46804:
        /* <DEDUP_REMOVED lines=44> */
.L_x_46803:
[----:B------:R-:W-:Y:S05]  /*165a0*/  BSYNC B1 ;  /* 0x0000000000017941 */ /* 0x000fea0003800000 */
.L_x_46802:
        /* <DEDUP_REMOVED lines=11> */
.L_x_46806:
        /* <DEDUP_REMOVED lines=12> */
.L_x_46809:
[----:B------:R-:W-:-:S07]  /*16720*/  IMAD.MOV.U32 R59, RZ, RZ, R146 ;  /* 0x000000ffff3b7224 */ /* 0x000fce00078e0092 */
.L_x_46810:
[----:B------:R-:W-:Y:S05]  /*16730*/  BSYNC B1 ;  /* 0x0000000000017941 */ /* 0x000fea0003800000 */
.L_x_46808:
        /* <DEDUP_REMOVED lines=16> */
.L_x_46814:
[----:B------:R-:W-:Y:S05]  /*16840*/  BSYNC B2 ;  /* 0x0000000000027941 */ /* 0x000fea0003800000 */
.L_x_46813:
        /* <DEDUP_REMOVED lines=44> */
.L_x_46812:
[----:B------:R-:W-:Y:S05]  /*16b10*/  BSYNC B1 ;  /* 0x0000000000017941 */ /* 0x000fea0003800000 */
.L_x_46811:
        /* <DEDUP_REMOVED lines=8> */
.L_x_46807:
        /* <DEDUP_REMOVED lines=12> */
.L_x_46816:
[----:B------:R-:W-:-:S07]  /*16c60*/  MOV R59, R146 ;  /* 0x00000092003b7202 */ /* 0x000fce0000000f00 */
.L_x_46817:
[----:B------:R-:W-:Y:S05]  /*16c70*/  BSYNC B1 ;  /* 0x0000000000017941 */ /* 0x000fea0003800000 */
.L_x_46815:
        /* <DEDUP_REMOVED lines=16> */
.L_x_46821:
[----:B------:R-:W-:Y:S05]  /*16d80*/  BSYNC B2 ;  /* 0x0000000000027941 */ /* 0x000fea0003800000 */
.L_x_46820:
        /* <DEDUP_REMOVED lines=44> */
.L_x_46819:
[----:B------:R-:W-:Y:S05]  /*17050*/  BSYNC B1 ;  /* 0x0000000000017941 */ /* 0x000fea0003800000 */
.L_x_46818:
        /* <DEDUP_REMOVED lines=11> */
.L_x_46822:
        /* <DEDUP_REMOVED lines=12> */
.L_x_46825:
[----:B------:R-:W-:-:S07]  /*171d0*/  IMAD.MOV.U32 R50, RZ, RZ, R146 ;  /* 0x000000ffff327224 */ /* 0x000fce00078e0092 */
.L_x_46826:
[----:B------:R-:W-:Y:S05]  /*171e0*/  BSYNC B1 ;  /* 0x0000000000017941 */ /* 0x000fea0003800000 */
.L_x_46824:
        /* <DEDUP_REMOVED lines=16> */
.L_x_46830:
[----:B------:R-:W-:Y:S05]  /*172f0*/  BSYNC B2 ;  /* 0x0000000000027941 */ /* 0x000fea0003800000 */
.L_x_46829:
        /* <DEDUP_REMOVED lines=44> */
.L_x_46828:
[----:B------:R-:W-:Y:S05]  /*175c0*/  BSYNC B1 ;  /* 0x0000000000017941 */ /* 0x000fea0003800000 */
.L_x_46827:
        /* <DEDUP_REMOVED lines=8> */
.L_x_46823:
        /* <DEDUP_REMOVED lines=12> */
.L_x_46832:
[----:B------:R-:W-:-:S07]  /*17710*/  MOV R50, R146 ;  /* 0x0000009200327202 */ /* 0x000fce0000000f00 */
.L_x_46833:
[----:B------:R-:W-:Y:S05]  /*17720*/  BSYNC B1 ;  /* 0x0000000000017941 */ /* 0x000fea0003800000 */
.L_x_46831:
        /* <DEDUP_REMOVED lines=16> */
.L_x_46837:
[----:B------:R-:W-:Y:S05]  /*17830*/  BSYNC B2 ;  /* 0x0000000000027941 */ /* 0x000fea0003800000 */
.L_x_46836:
        /* <DEDUP_REMOVED lines=44> */
.L_x_46835:
[----:B------:R-:W-:Y:S05]  /*17b00*/  BSYNC B1 ;  /* 0x0000000000017941 */ /* 0x000fea0003800000 */
.L_x_46834:
        /* <DEDUP_REMOVED lines=11> */
.L_x_46838:
        /* <DEDUP_REMOVED lines=12> */
.L_x_46841:
[----:B------:R-:W-:-:S07]  /*17c80*/  IMAD.MOV.U32 R56, RZ, RZ, R146 ;  /* 0x000000ffff387224 */ /* 0x000fce00078e0092 */
.L_x_46842:
[----:B------:R-:W-:Y:S05]  /*17c90*/  BSYNC B1 ;  /* 0x0000000000017941 */ /* 0x000fea0003800000 */
.L_x_46840:
        /* <DEDUP_REMOVED lines=18> */
.L_x_46846:
[----:B------:R-:W-:Y:S05]  /*17dc0*/  BSYNC B2 ;  /* 0x0000000000027941 */ /* 0x000fea0003800000 */
.L_x_46845:
        /* <DEDUP_REMOVED lines=44> */
.L_x_46844:
[----:B------:R-:W-:Y:S05]  /*18090*/  BSYNC B1 ;  /* 0x0000000000017941 */ /* 0x000fea0003800000 */
.L_x_46843:
        /* <DEDUP_REMOVED lines=8> */
.L_x_46839:
        /* <DEDUP_REMOVED lines=29> */
.L_x_46847:
        /* <DEDUP_REMOVED lines=15> */
.L_x_46849:
[----:B------:R-:W-:-:S07]  /*183e0*/  MOV R60, R146 ;  /* 0x00000092003c7202 */ /* 0x000fce0000000f00 */
.L_x_46850:
[----:B------:R-:W-:Y:S05]  /*183f0*/  BSYNC B1 ;  /* 0x0000000000017941 */ /* 0x000fea0003800000 */
.L_x_46848:
        /* <DEDUP_REMOVED lines=16> */
.L_x_46854:
[----:B------:R-:W-:Y:S05]  /*18500*/  BSYNC B2 ;  /* 0x0000000000027941 */ /* 0x000fea0003800000 */
.L_x_46853:
        /* <DEDUP_REMOVED lines=44> */
.L_x_46852:
[----:B------:R-:W-:Y:S05]  /*187d0*/  BSYNC B1 ;  /* 0x0000000000017941 */ /* 0x000fea0003800000 */
.L_x_46851:
        /* <DEDUP_REMOVED lines=12> */
.L_x_46855:
        /* <DEDUP_REMOVED lines=12> */
.L_x_46858:
[----:B------:R-:W-:-:S07]  /*18960*/  IMAD.MOV.U32 R48, RZ, RZ, R146 ;  /* 0x000000ffff307224 */ /* 0x000fce00078e0092 */
.L_x_46859:
[----:B------:R-:W-:Y:S05]  /*18970*/  BSYNC B1 ;  /* 0x0000000000017941 */ /* 0x000fea0003800000 */
.L_x_46857:
        /* <DEDUP_REMOVED lines=16> */
.L_x_46863:
[----:B------:R-:W-:Y:S05]  /*18a80*/  BSYNC B2 ;  /* 0x0000000000027941 */ /* 0x000fea0003800000 */
.L_x_46862:
        /* <DEDUP_REMOVED lines=44> */
.L_x_46861:
[----:B------:R-:W-:Y:S05]  /*18d50*/  BSYNC B1 ;  /* 0x0000000000017941 */ /* 0x000fea0003800000 */
.L_x_46860:
        /* <DEDUP_REMOVED lines=8> */
.L_x_46856:
        /* <DEDUP_REMOVED lines=12> */
.L_x_46865:
[----:B------:R-:W-:-:S07]  /*18ea0*/  MOV R48, R146 ;  /* 0x0000009200307202 */ /* 0x000fce0000000f00 */
.L_x_46866:
[----:B------:R-:W-:Y:S05]  /*18eb0*/  BSYNC B1 ;  /* 0x0000000000017941 */ /* 0x000fea0003800000 */
.L_x_46864:
        /* <DEDUP_REMOVED lines=16> */
.L_x_46870:
[----:B------:R-:W-:Y:S05]  /*18fc0*/  BSYNC B2 ;  /* 0x0000000000027941 */ /* 0x000fea0003800000 */
.L_x_46869:
        /* <DEDUP_REMOVED lines=44> */
.L_x_46868:
[----:B------:R-:W-:Y:S05]  /*19290*/  BSYNC B1 ;  /* 0x0000000000017941 */ /* 0x000fea0003800000 */
.L_x_46867:
        /* <DEDUP_REMOVED lines=11> */
.L_x_46871:
        /* <DEDUP_REMOVED lines=12> */
.L_x_46874:
[----:B------:R-:W-:-:S07]  /*19410*/  IMAD.MOV.U32 R59, RZ, RZ, R146 ;  /* 0x000000ffff3b7224 */ /* 0x000fce00078e0092 */
.L_x_46875:
[----:B------:R-:W-:Y:S05]  /*19420*/  BSYNC B1 ;  /* 0x0000000000017941 */ /* 0x000fea0003800000 */
.L_x_46873:
        /* <DEDUP_REMOVED lines=16> */
.L_x_46879:
[----:B------:R-:W-:Y:S05]  /*19530*/  BSYNC B2 ;  /* 0x0000000000027941 */ /* 0x000fea0003800000 */
.L_x_46878:
        /* <DEDUP_REMOVED lines=44> */
.L_x_46877:
[----:B------:R-:W-:Y:S05]  /*19800*/  BSYNC B1 ;  /* 0x0000000000017941 */ /* 0x000fea0003800000 */
.L_x_46876:
        /* <DEDUP_REMOVED lines=8> */
.L_x_46872:
        /* <DEDUP_REMOVED lines=12> */
.L_x_46881:
[----:B------:R-:W-:-:S07]  /*19950*/  MOV R59, R146 ;  /* 0x00000092003b7202 */ /* 0x000fce0000000f00 */
.L_x_46882:
[----:B------:R-:W-:Y:S05]  /*19960*/  BSYNC B1 ;  /* 0x0000000000017941 */ /* 0x000fea0003800000 */
.L_x_46880:
        /* <DEDUP_REMOVED lines=16> */
.L_x_46886:
[----:B------:R-:W-:Y:S05]  /*19a70*/  BSYNC B2 ;  /* 0x0000000000027941 */ /* 0x000fea0003800000 */
.L_x_46885:
        /* <DEDUP_REMOVED lines=44> */
.L_x_46884:
[----:B------:R-:W-:Y:S05]  /*19d40*/  BSYNC B1 ;  /* 0x0000000000017941 */ /* 0x000fea0003800000 */
.L_x_46883:
        /* <DEDUP_REMOVED lines=11> */
.L_x_46887:
        /* <DEDUP_REMOVED lines=12> */
.L_x_46890:
[----:B------:R-:W-:-:S07]  /*19ec0*/  IMAD.MOV.U32 R50, RZ, RZ, R146 ;  /* 0x000000ffff327224 */ /* 0x000fce00078e0092 */
.L_x_46891:
[----:B------:R-:W-:Y:S05]  /*19ed0*/  BSYNC B1 ;  /* 0x0000000000017941 */ /* 0x000fea0003800000 */
.L_x_46889:
        /* <DEDUP_REMOVED lines=16> */
.L_x_46895:
[----:B------:R-:W-:Y:S05]  /*19fe0*/  BSYNC B2 ;  /* 0x0000000000027941 */ /* 0x000fea0003800000 */
.L_x_46894:
        /* <DEDUP_REMOVED lines=44> */
.L_x_46893:
[----:B------:R-:W-:Y:S05]  /*1a2b0*/  BSYNC B1 ;  /* 0x0000000000017941 */ /* 0x000fea0003800000 */
.L_x_46892:
        /* <DEDUP_REMOVED lines=8> */
.L_x_46888:
        /* <DEDUP_REMOVED lines=12> */
.L_x_46897:
[----:B------:R-:W-:-:S07]  /*1a400*/  MOV R50, R146 ;  /* 0x0000009200327202 */ /* 0x000fce0000000f00 */
.L_x_46898:
[----:B------:R-:W-:Y:S05]  /*1a410*/  BSYNC B1 ;  /* 0x0000000000017941 */ /* 0x000fea0003800000 */
.L_x_46896:
        /* <DEDUP_REMOVED lines=16> */
.L_x_46902:
[----:B------:R-:W-:Y:S05]  /*1a520*/  BSYNC B2 ;  /* 0x0000000000027941 */ /* 0x000fea0003800000 */
.L_x_46901:
        /* <DEDUP_REMOVED lines=44> */
.L_x_46900:
[----:B------:R-:W-:Y:S05]  /*1a7f0*/  BSYNC B1 ;  /* 0x0000000000017941 */ /* 0x000fea0003800000 */
.L_x_46899:
        /* <DEDUP_REMOVED lines=11> */
.L_x_46903:
        /* <DEDUP_REMOVED lines=12> */
.L_x_46906:
[----:B------:R-:W-:-:S07]  /*1a970*/  IMAD.MOV.U32 R56, RZ, RZ, R146 ;  /* 0x000000ffff387224 */ /* 0x000fce00078e0092 */
.L_x_46907:
[----:B------:R-:W-:Y:S05]  /*1a980*/  BSYNC B1 ;  /* 0x0000000000017941 */ /* 0x000fea0003800000 */
.L_x_46905:
        /* <DEDUP_REMOVED lines=18> */
.L_x_46911:
[----:B------:R-:W-:Y:S05]  /*1aab0*/  BSYNC B2 ;  /* 0x0000000000027941 */ /* 0x000fea0003800000 */
.L_x_46910:
        /* <DEDUP_REMOVED lines=44> */
.L_x_46909:
[----:B------:R-:W-:Y:S05]  /*1ad80*/  BSYNC B1 ;  /* 0x0000000000017941 */ /* 0x000fea0003800000 */
.L_x_46908:
        /* <DEDUP_REMOVED lines=8> */
.L_x_46904:
        /* <DEDUP_REMOVED lines=29> */
.L_x_46912:
        /* <DEDUP_REMOVED lines=15> */
.L_x_46914:
[----:B------:R-:W-:-:S07]  /*1b0d0*/  MOV R60, R146 ;  /* 0x00000092003c7202 */ /* 0x000fce0000000f00 */
.L_x_46915:
[----:B------:R-:W-:Y:S05]  /*1b0e0*/  BSYNC B1 ;  /* 0x0000000000017941 */ /* 0x000fea0003800000 */
.L_x_46913:
        /* <DEDUP_REMOVED lines=16> */
.L_x_46919:
[----:B------:R-:W-:Y:S05]  /*1b1f0*/  BSYNC B2 ;  /* 0x0000000000027941 */ /* 0x000fea0003800000 */
.L_x_46918:
        /* <DEDUP_REMOVED lines=44> */
.L_x_46917:
[----:B------:R-:W-:Y:S05]  /*1b4c0*/  BSYNC B1 ;  /* 0x0000000000017941 */ /* 0x000fea0003800000 */
.L_x_46916:
        /* <DEDUP_REMOVED lines=12> */
.L_x_46920:
        /* <DEDUP_REMOVED lines=12> */
.L_x_46923:
[----:B------:R-:W-:-:S07]  /*1b650*/  IMAD.MOV.U32 R48, RZ, RZ, R146 ;  /* 0x000000ffff307224 */ /* 0x000fce00078e0092 */
.L_x_46924:
[----:B------:R-:W-:Y:S05]  /*1b660*/  BSYNC B1 ;  /* 0x0000000000017941 */ /* 0x000fea0003800000 */
.L_x_46922:
        /* <DEDUP_REMOVED lines=16> */
.L_x_46928:
[----:B------:R-:W-:Y:S05]  /*1b770*/  BSYNC B2 ;  /* 0x0000000000027941 */ /* 0x000fea0003800000 */
.L_x_46927:
        /* <DEDUP_REMOVED lines=44> */
.L_x_46926:
[----:B------:R-:W-:Y:S05]  /*1ba40*/  BSYNC B1 ;  /* 0x0000000000017941 */ /* 0x000fea0003800000 */
.L_x_46925:
        /* <DEDUP_REMOVED lines=8> */
.L_x_46921:
        /* <DEDUP_REMOVED lines=12> */
.L_x_46930:
[----:B------:R-:W-:-:S07]  /*1bb90*/  MOV R48, R146 ;  /* 0x0000009200307202 */ /* 0x000fce0000000f00 */
.L_x_46931:
[----:B------:R-:W-:Y:S05]  /*1bba0*/  BSYNC B1 ;  /* 0x0000000000017941 */ /* 0x000fea0003800000 */
.L_x_46929:
        /* <DEDUP_REMOVED lines=16> */
.L_x_46935:
[----:B------:R-:W-:Y:S05]  /*1bcb0*/  BSYNC B2 ;  /* 0x0000000000027941 */ /* 0x000fea0003800000 */
.L_x_46934:
        /* <DEDUP_REMOVED lines=44> */
.L_x_46933:
[----:B------:R-:W-:Y:S05]  /*1bf80*/  BSYNC B1 ;  /* 0x0000000000017941 */ /* 0x000fea0003800000 */
.L_x_46932:
        /* <DEDUP_REMOVED lines=11> */
.L_x_46936:
        /* <DEDUP_REMOVED lines=12> */
.L_x_46939:
[----:B------:R-:W-:-:S07]  /*1c100*/  IMAD.MOV.U32 R59, RZ, RZ, R146 ;  /* 0x000000ffff3b7224 */ /* 0x000fce00078e0092 */
.L_x_46940:
[----:B------:R-:W-:Y:S05]  /*1c110*/  BSYNC B1 ;  /* 0x0000000000017941 */ /* 0x000fea0003800000 */
.L_x_46938:
        /* <DEDUP_REMOVED lines=16> */
.L_x_46944:
[----:B------:R-:W-:Y:S05]  /*1c220*/  BSYNC B2 ;  /* 0x0000000000027941 */ /* 0x000fea0003800000 */
.L_x_46943:
        /* <DEDUP_REMOVED lines=44> */
.L_x_46942:
[----:B------:R-:W-:Y:S05]  /*1c4f0*/  BSYNC B1 ;  /* 0x0000000000017941 */ /* 0x000fea0003800000 */
.L_x_46941:
        /* <DEDUP_REMOVED lines=8> */
.L_x_46937:
        /* <DEDUP_REMOVED lines=12> */
.L_x_46946:
[----:B------:R-:W-:-:S07]  /*1c640*/  MOV R59, R146 ;  /* 0x00000092003b7202 */ /* 0x000fce0000000f00 */
.L_x_46947:
[----:B------:R-:W-:Y:S05]  /*1c650*/  BSYNC B1 ;  /* 0x0000000000017941 */ /* 0x000fea0003800000 */
.L_x_46945:
        /* <DEDUP_REMOVED lines=16> */
.L_x_46951:
[----:B------:R-:W-:Y:S05]  /*1c760*/  BSYNC B2 ;  /* 0x0000000000027941 */ /* 0x000fea0003800000 */
.L_x_46950:
        /* <DEDUP_REMOVED lines=44> */
.L_x_46949:
[----:B------:R-:W-:Y:S05]  /*1ca30*/  BSYNC B1 ;  /* 0x0000000000017941 */ /* 0x000fea0003800000 */
.L_x_46948:
        /* <DEDUP_REMOVED lines=11> */
.L_x_46952:
        /* <DEDUP_REMOVED lines=12> */
.L_x_46955:
[----:B------:R-:W-:-:S07]  /*1cbb0*/  IMAD.MOV.U32 R50, RZ, RZ, R146 ;  /* 0x000000ffff327224 */ /* 0x000fce00078e0092 */
.L_x_46956:
[----:B------:R-:W-:Y:S05]  /*1cbc0*/  BSYNC B1 ;  /* 0x0000000000017941 */ /* 0x000fea0003800000 */
.L_x_46954:
        /* <DEDUP_REMOVED lines=16> */
.L_x_46960:
[----:B------:R-:W-:Y:S05]  /*1ccd0*/  BSYNC B2 ;  /* 0x0000000000027941 */ /* 0x000fea0003800000 */
.L_x_46959:
        /* <DEDUP_REMOVED lines=44> */
.L_x_46958:
[----:B------:R-:W-:Y:S05]  /*1cfa0*/  BSYNC B1 ;  /* 0x0000000000017941 */ /* 0x000fea0003800000 */
.L_x_46957:
        /* <DEDUP_REMOVED lines=8> */
.L_x_46953:
        /* <DEDUP_REMOVED lines=12> */
.L_x_46962:
[----:B------:R-:W-:-:S07]  /*1d0f0*/  MOV R50, R146 ;  /* 0x0000009200327202 */ /* 0x000fce0000000f00 */
.L_x_46963:
[----:B------:R-:W-:Y:S05]  /*1d100*/  BSYNC B1 ;  /* 0x0000000000017941 */ /* 0x000fea0003800000 */
.L_x_46961:
        /* <DEDUP_REMOVED lines=16> */
.L_x_46967:
[----:B------:R-:W-:Y:S05]  /*1d210*/  BSYNC B2 ;  /* 0x0000000000027941 */ /* 0x000fea0003800000 */
.L_x_46966:
        /* <DEDUP_REMOVED lines=44> */
.L_x_46965:
[----:B------:R-:W-:Y:S05]  /*1d4e0*/  BSYNC B1 ;  /* 0x0000000000017941 */ /* 0x000fea0003800000 */
.L_x_46964:
        /* <DEDUP_REMOVED lines=11> */
.L_x_46968:
        /* <DEDUP_REMOVED lines=12> */
.L_x_46971:
[----:B------:R-:W-:-:S07]  /*1d660*/  IMAD.MOV.U32 R56, RZ, RZ, R146 ;  /* 0x000000ffff387224 */ /* 0x000fce00078e0092 */
.L_x_46972:
[----:B------:R-:W-:Y:S05]  /*1d670*/  BSYNC B1 ;  /* 0x0000000000017941 */ /* 0x000fea0003800000 */
.L_x_46970:
        /* <DEDUP_REMOVED lines=18> */
.L_x_46976:
[----:B------:R-:W-:Y:S05]  /*1d7a0*/  BSYNC B2 ;  /* 0x0000000000027941 */ /* 0x000fea0003800000 */
.L_x_46975:
        /* <DEDUP_REMOVED lines=44> */
.L_x_46974:
[----:B------:R-:W-:Y:S05]  /*1da70*/  BSYNC B1 ;  /* 0x0000000000017941 */ /* 0x000fea0003800000 */
.L_x_46973:
        /* <DEDUP_REMOVED lines=8> */
.L_x_46969:
        /* <DEDUP_REMOVED lines=29> */
.L_x_46977:
        /* <DEDUP_REMOVED lines=15> */
.L_x_46979:
[----:B------:R-:W-:-:S07]  /*1ddc0*/  MOV R60, R146 ;  /* 0x00000092003c7202 */ /* 0x000fce0000000f00 */
.L_x_46980:
[----:B------:R-:W-:Y:S05]  /*1ddd0*/  BSYNC B1 ;  /* 0x0000000000017941 */ /* 0x000fea0003800000 */
.L_x_46978:
        /* <DEDUP_REMOVED lines=16> */
.L_x_46984:
[----:B------:R-:W-:Y:S05]  /*1dee0*/  BSYNC B2 ;  /* 0x0000000000027941 */ /* 0x000fea0003800000 */
.L_x_46983:
        /* <DEDUP_REMOVED lines=44> */
.L_x_46982:
[----:B------:R-:W-:Y:S05]  /*1e1b0*/  BSYNC B1 ;  /* 0x0000000000017941 */ /* 0x000fea0003800000 */
.L_x_46981:
        /* <DEDUP_REMOVED lines=12> */
.L_x_46985:
        /* <DEDUP_REMOVED lines=12> */
.L_x_46988:
[----:B------:R-:W-:-:S07]  /*1e340*/  IMAD.MOV.U32 R48, RZ, RZ, R146 ;  /* 0x000000ffff307224 */ /* 0x000fce00078e0092 */
.L_x_46989:
[----:B------:R-:W-:Y:S05]  /*1e350*/  BSYNC B1 ;  /* 0x0000000000017941 */ /* 0x000fea0003800000 */
.L_x_46987:
        /* <DEDUP_REMOVED lines=16> */
.L_x_46993:
[----:B------:R-:W-:Y:S05]  /*1e460*/  BSYNC B2 ;  /* 0x0000000000027941 */ /* 0x000fea0003800000 */
.L_x_46992:
        /* <DEDUP_REMOVED lines=44> */
.L_x_46991:
[----:B------:R-:W-:Y:S05]  /*1e730*/  BSYNC B1 ;  /* 0x0000000000017941 */ /* 0x000fea0003800000 */
.L_x_46990:
        /* <DEDUP_REMOVED lines=8> */
.L_x_46986:
        /* <DEDUP_REMOVED lines=12> */
.L_x_46995:
[----:B------:R-:W-:-:S07]  /*1e880*/  MOV R48, R146 ;  /* 0x0000009200307202 */ /* 0x000fce0000000f00 */
.L_x_46996:
[----:B------:R-:W-:Y:S05]  /*1e890*/  BSYNC B1 ;  /* 0x0000000000017941 */ /* 0x000fea0003800000 */
.L_x_46994:
        /* <DEDUP_REMOVED lines=16> */
.L_x_47000:
[----:B------:R-:W-:Y:S05]  /*1e9a0*/  BSYNC B2 ;  /* 0x0000000000027941 */ /* 0x000fea0003800000 */
.L_x_46999:
        /* <DEDUP_REMOVED lines=44> */
.L_x_46998:
[----:B------:R-:W-:Y:S05]  /*1ec70*/  BSYNC B1 ;  /* 0x0000000000017941 */ /* 0x000fea0003800000 */
.L_x_46997:
        /* <DEDUP_REMOVED lines=11> */
.L_x_47001:
        /* <DEDUP_REMOVED lines=12> */
.L_x_47004:
[----:B------:R-:W-:-:S07]  /*1edf0*/  IMAD.MOV.U32 R59, RZ, RZ, R146 ;  /* 0x000000ffff3b7224 */ /* 0x000fce00078e0092 */
.L_x_47005:
[----:B------:R-:W-:Y:S05]  /*1ee00*/  BSYNC B1 ;  /* 0x0000000000017941 */ /* 0x000fea0003800000 */
.L_x_47003:
        /* <DEDUP_REMOVED lines=16> */
.L_x_47009:
[----:B------:R-:W-:Y:S05]  /*1ef10*/  BSYNC B2 ;  /* 0x0000000000027941 */ /* 0x000fea0003800000 */
.L_x_47008:
        /* <DEDUP_REMOVED lines=44> */
.L_x_47007:
[----:B------:R-:W-:Y:S05]  /*1f1e0*/  BSYNC B1 ;  /* 0x0000000000017941 */ /* 0x000fea0003800000 */
.L_x_47006:
        /* <DEDUP_REMOVED lines=8> */
.L_x_47002:
        /* <DEDUP_REMOVED lines=12> */
.L_x_47011:
[----:B------:R-:W-:-:S07]  /*1f330*/  MOV R59, R146 ;  /* 0x00000092003b7202 */ /* 0x000fce0000000f00 */
.L_x_47012:
[----:B------:R-:W-:Y:S05]  /*1f340*/  BSYNC B1 ;  /* 0x0000000000017941 */ /* 0x000fea0003800000 */
.L_x_47010:
        /* <DEDUP_REMOVED lines=16> */
.L_x_47016:
[----:B------:R-:W-:Y:S05]  /*1f450*/  BSYNC B2 ;  /* 0x0000000000027941 */ /* 0x000fea0003800000 */
.L_x_47015:
        /* <DEDUP_REMOVED lines=44> */
.L_x_47014:
[----:B------:R-:W-:Y:S05]  /*1f720*/  BSYNC B1 ;  /* 0x0000000000017941 */ /* 0x000fea0003800000 */
.L_x_47013:
        /* <DEDUP_REMOVED lines=11> */
.L_x_47017:
        /* <DEDUP_REMOVED lines=12> */
.L_x_47020:
[----:B------:R-:W-:-:S07]  /*1f8a0*/  IMAD.MOV.U32 R50, RZ, RZ, R146 ;  /* 0x000000ffff327224 */ /* 0x000fce00078e0092 */
.L_x_47021:
[----:B------:R-:W-:Y:S05]  /*1f8b0*/  BSYNC B1 ;  /* 0x0000000000017941 */ /* 0x000fea0003800000 */
.L_x_47019:
        /* <DEDUP_REMOVED lines=16> */
.L_x_47025:
[----:B------:R-:W-:Y:S05]  /*1f9c0*/  BSYNC B2 ;  /* 0x0000000000027941 */ /* 0x000fea0003800000 */
.L_x_47024:
        /* <DEDUP_REMOVED lines=44> */
.L_x_47023:
[----:B------:R-:W-:Y:S05]  /*1fc90*/  BSYNC B1 ;  /* 0x0000000000017941 */ /* 0x000fea0003800000 */
.L_x_47022:
        /* <DEDUP_REMOVED lines=8> */
.L_x_47018:
        /* <DEDUP_REMOVED lines=12> */
.L_x_47027:
[----:B------:R-:W-:-:S07]  /*1fde0*/  MOV R50, R146 ;  /* 0x0000009200327202 */ /* 0x000fce0000000f00 */
.L_x_47028:
[----:B------:R-:W-:Y:S05]  /*1fdf0*/  BSYNC B1 ;  /* 0x0000000000017941 */ /* 0x000fea0003800000 */
.L_x_47026:
        /* <DEDUP_REMOVED lines=16> */
.L_x_47032:
[----:B------:R-:W-:Y:S05]  /*1ff00*/  BSYNC B2 ;  /* 0x0000000000027941 */ /* 0x000fea0003800000 */
.L_x_47031:
        /* <DEDUP_REMOVED lines=44> */
.L_x_47030:
[----:B------:R-:W-:Y:S05]  /*201d0*/  BSYNC B1 ;  /* 0x0000000000017941 */ /* 0x000fea0003800000 */
.L_x_47029:
        /* <DEDUP_REMOVED lines=11> */
.L_x_47033:
        /* <DEDUP_REMOVED lines=12> */
.L_x_47036:
[----:B------:R-:W-:-:S07]  /*20350*/  IMAD.MOV.U32 R56, RZ, RZ, R146 ;  /* 0x000000ffff387224 */ /* 0x000fce00078e0092 */
.L_x_47037:
[----:B------:R-:W-:Y:S05]  /*20360*/  BSYNC B1 ;  /* 0x0000000000017941 */ /* 0x000fea0003800000 */
.L_x_47035:
        /* <DEDUP_REMOVED lines=18> */
.L_x_47041:
[----:B------:R-:W-:Y:S05]  /*20490*/  BSYNC B2 ;  /* 0x0000000000027941 */ /* 0x000fea0003800000 */
.L_x_47040:
        /* <DEDUP_REMOVED lines=44> */
.L_x_47039:
[----:B------:R-:W-:Y:S05]  /*20760*/  BSYNC B1 ;  /* 0x0000000000017941 */ /* 0x000fea0003800000 */
.L_x_47038:
        /* <DEDUP_REMOVED lines=8> */
.L_x_47034:
        /* <DEDUP_REMOVED lines=29> */
.L_x_47042:
        /* <DEDUP_REMOVED lines=15> */
.L_x_47044:
[----:B------:R-:W-:-:S07]  /*20ab0*/  MOV R60, R146 ;  /* 0x00000092003c7202 */ /* 0x000fce0000000f00 */
.L_x_47045:
[----:B------:R-:W-:Y:S05]  /*20ac0*/  BSYNC B1 ;  /* 0x0000000000017941 */ /* 0x000fea0003800000 */
.L_x_47043:
        /* <DEDUP_REMOVED lines=16> */
.L_x_47049:
[----:B------:R-:W-:Y:S05]  /*20bd0*/  BSYNC B2 ;  /* 0x0000000000027941 */ /* 0x000fea0003800000 */
.L_x_47048:
        /* <DEDUP_REMOVED lines=44> */
.L_x_47047:
[----:B------:R-:W-:Y:S05]  /*20ea0*/  BSYNC B1 ;  /* 0x0000000000017941 */ /* 0x000fea0003800000 */
.L_x_47046:
        /* <DEDUP_REMOVED lines=12> */
.L_x_47050:
        /* <DEDUP_REMOVED lines=12> */
.L_x_47053:
[----:B------:R-:W-:-:S07]  /*21030*/  IMAD.MOV.U32 R48, RZ, RZ, R146 ;  /* 0x000000ffff307224 */ /* 0x000fce00078e0092 */
.L_x_47054:
[----:B------:R-:W-:Y:S05]  /*21040*/  BSYNC B1 ;  /* 0x0000000000017941 */ /* 0x000fea0003800000 */
.L_x_47052:
        /* <DEDUP_REMOVED lines=16> */
.L_x_47058:
[----:B------:R-:W-:Y:S05]  /*21150*/  BSYNC B2 ;  /* 0x0000000000027941 */ /* 0x000fea0003800000 */
.L_x_47057:
        /* <DEDUP_REMOVED lines=44> */
.L_x_47056:
[----:B------:R-:W-:Y:S05]  /*21420*/  BSYNC B1 ;  /* 0x0000000000017941 */ /* 0x000fea0003800000 */
.L_x_47055:
        /* <DEDUP_REMOVED lines=8> */
.L_x_47051:
        /* <DEDUP_REMOVED lines=12> */
.L_x_47060:
[----:B------:R-:W-:-:S07]  /*21570*/  MOV R48, R146 ;  /* 0x0000009200307202 */ /* 0x000fce0000000f00 */
.L_x_47061:
[----:B------:R-:W-:Y:S05]  /*21580*/  BSYNC B1 ;  /* 0x0000000000017941 */ /* 0x000fea0003800000 */
.L_x_47059:
        /* <DEDUP_REMOVED lines=16> */
.L_x_47065:
[----:B------:R-:W-:Y:S05]  /*21690*/  BSYNC B2 ;  /* 0x0000000000027941 */ /* 0x000fea0003800000 */
.L_x_47064:
        /* <DEDUP_REMOVED lines=44> */
.L_x_47063:
[----:B------:R-:W-:Y:S05]  /*21960*/  BSYNC B1 ;  /* 0x0000000000017941 */ /* 0x000fea0003800000 */
.L_x_47062:
        /* <DEDUP_REMOVED lines=11> */
.L_x_47066:
        /* <DEDUP_REMOVED lines=12> */
.L_x_47069:
[----:B------:R-:W-:-:S07]  /*21ae0*/  IMAD.MOV.U32 R59, RZ, RZ, R146 ;  /* 0x000000ffff3b7224 */ /* 0x000fce00078e0092 */
.L_x_47070:
[----:B------:R-:W-:Y:S05]  /*21af0*/  BSYNC B1 ;  /* 0x0000000000017941 */ /* 0x000fea0003800000 */
.L_x_47068:
        /* <DEDUP_REMOVED lines=16> */
.L_x_47074:
[----:B------:R-:W-:Y:S05]  /*21c00*/  BSYNC B2 ;  /* 0x0000000000027941 */ /* 0x000fea0003800000 */
.L_x_47073:
        /* <DEDUP_REMOVED lines=44> */
.L_x_47072:
[----:B------:R-:W-:Y:S05]  /*21ed0*/  BSYNC B1 ;  /* 0x0000000000017941 */ /* 0x000fea0003800000 */
.L_x_47071:
        /* <DEDUP_REMOVED lines=8> */
.L_x_47067:
        /* <DEDUP_REMOVED lines=12> */
.L_x_47076:
[----:B------:R-:W-:-:S07]  /*22020*/  MOV R59, R146 ;  /* 0x00000092003b7202 */ /* 0x000fce0000000f00 */
.L_x_47077:
[----:B------:R-:W-:Y:S05]  /*22030*/  BSYNC B1 ;  /* 0x0000000000017941 */ /* 0x000fea0003800000 */
.L_x_47075:
        /* <DEDUP_REMOVED lines=16> */
.L_x_47081:
[----:B------:R-:W-:Y:S05]  /*22140*/  BSYNC B2 ;  /* 0x0000000000027941 */ /* 0x000fea0003800000 */
.L_x_47080:
        /* <DEDUP_REMOVED lines=44> */
.L_x_47079:
[----:B------:R-:W-:Y:S05]  /*22410*/  BSYNC B1 ;  /* 0x0000000000017941 */ /* 0x000fea0003800000 */
.L_x_47078:
        /* <DEDUP_REMOVED lines=11> */
.L_x_47082:
        /* <DEDUP_REMOVED lines=12> */
.L_x_47085:
[----:B------:R-:W-:-:S07]  /*22590*/  IMAD.MOV.U32 R50, RZ, RZ, R146 ;  /* 0x000000ffff327224 */ /* 0x000fce00078e0092 */
.L_x_47086:
[----:B------:R-:W-:Y:S05]  /*225a0*/  BSYNC B1 ;  /* 0x0000000000017941 */ /* 0x000fea0003800000 */
.L_x_47084:
        /* <DEDUP_REMOVED lines=16> */
.L_x_47090:
[----:B------:R-:W-:Y:S05]  /*226b0*/  BSYNC B2 ;  /* 0x0000000000027941 */ /* 0x000fea0003800000 */
.L_x_47089:
        /* <DEDUP_REMOVED lines=44> */
.L_x_47088:
[----:B------:R-:W-:Y:S05]  /*22980*/  BSYNC B1 ;  /* 0x0000000000017941 */ /* 0x000fea0003800000 */
.L_x_47087:
        /* <DEDUP_REMOVED lines=8> */
.L_x_47083:
        /* <DEDUP_REMOVED lines=12> */
.L_x_47092:
[----:B------:R-:W-:-:S07]  /*22ad0*/  MOV R50, R146 ;  /* 0x0000009200327202 */ /* 0x000fce0000000f00 */
.L_x_47093:
[----:B------:R-:W-:Y:S05]  /*22ae0*/  BSYNC B1 ;  /* 0x0000000000017941 */ /* 0x000fea0003800000 */
.L_x_47091:
        /* <DEDUP_REMOVED lines=16> */
.L_x_47097:
[----:B------:R-:W-:Y:S05]  /*22bf0*/  BSYNC B2 ;  /* 0x0000000000027941 */ /* 0x000fea0003800000 */
.L_x_47096:
        /* <DEDUP_REMOVED lines=44> */
.L_x_47095:
[----:B------:R-:W-:Y:S05]  /*22ec0*/  BSYNC B1 ;  /* 0x0000000000017941 */ /* 0x000fea0003800000 */
.L_x_47094:
        /* <DEDUP_REMOVED lines=11> */
.L_x_47098:
        /* <DEDUP_REMOVED lines=12> */
.L_x_47101:
[----:B------:R-:W-:-:S07]  /*23040*/  IMAD.MOV.U32 R56, RZ, RZ, R146 ;  /* 0x000000ffff387224 */ /* 0x000fce00078e0092 */
.L_x_47102:
[----:B------:R-:W-:Y:S05]  /*23050*/  BSYNC B1 ;  /* 0x0000000000017941 */ /* 0x000fea0003800000 */
.L_x_47100:
        /* <DEDUP_REMOVED lines=18> */
.L_x_47106:
[----:B------:R-:W-:Y:S05]  /*23180*/  BSYNC B2 ;  /* 0x0000000000027941 */ /* 0x000fea0003800000 */
.L_x_47105:
        /* <DEDUP_REMOVED lines=44> */
.L_x_47104:
[----:B------:R-:W-:Y:S05]  /*23450*/  BSYNC B1 ;  /* 0x0000000000017941 */ /* 0x000fea0003800000 */
.L_x_47103:
        /* <DEDUP_REMOVED lines=8> */
.L_x_47099:
        /* <DEDUP_REMOVED lines=29> */
.L_x_47107:
        /* <DEDUP_REMOVED lines=15> */
.L_x_47109:
[----:B------:R-:W-:-:S07]  /*237a0*/  MOV R118, R146 ;  /* 0x0000009200767202 */ /* 0x000fce0000000f00 */
.L_x_47110:
[----:B------:R-:W-:Y:S05]  /*237b0*/  BSYNC B1 ;  /* 0x0000000000017941 */ /* 0x000fea0003800000 */
.L_x_47108:
        /* <DEDUP_REMOVED lines=16> */
.L_x_47114:
[----:B------:R-:W-:Y:S05]  /*238c0*/  BSYNC B2 ;  /* 0x0000000000027941 */ /* 0x000fea0003800000 */
.L_x_47113:
        /* <DEDUP_REMOVED lines=44> */
.L_x_47112:
[----:B------:R-:W-:Y:S05]  /*23b90*/  BSYNC B1 ;  /* 0x0000000000017941 */ /* 0x000fea0003800000 */
.L_x_47111:
        /* <DEDUP_REMOVED lines=13> */
.L_x_47115:
        /* <DEDUP_REMOVED lines=12> */
.L_x_47118:
[----:B------:R-:W-:-:S07]  /*23d30*/  IMAD.MOV.U32 R48, RZ, RZ, R146 ;  /* 0x000000ffff307224 */ /* 0x000fce00078e0092 */
.L_x_47119:
[----:B------:R-:W-:Y:S05]  /*23d40*/  BSYNC B1 ;  /* 0x0000000000017941 */ /* 0x000fea0003800000 */
.L_x_47117:
        /* <DEDUP_REMOVED lines=16> */
.L_x_47123:
[----:B------:R-:W-:Y:S05]  /*23e50*/  BSYNC B2 ;  /* 0x0000000000027941 */ /* 0x000fea0003800000 */
.L_x_47122:
        /* <DEDUP_REMOVED lines=44> */
.L_x_47121:
[----:B------:R-:W-:Y:S05]  /*24120*/  BSYNC B1 ;  /* 0x0000000000017941 */ /* 0x000fea0003800000 */
.L_x_47120:
        /* <DEDUP_REMOVED lines=8> */
.L_x_47116:
        /* <DEDUP_REMOVED lines=12> */
.L_x_47125:
[----:B------:R-:W-:-:S07]  /*24270*/  MOV R48, R146 ;  /* 0x0000009200307202 */ /* 0x000fce0000000f00 */
.L_x_47126:
[----:B------:R-:W-:Y:S05]  /*24280*/  BSYNC B1 ;  /* 0x0000000000017941 */ /* 0x000fea0003800000 */
.L_x_47124:
        /* <DEDUP_REMOVED lines=16> */
.L_x_47130:
[----:B------:R-:W-:Y:S05]  /*24390*/  BSYNC B2 ;  /* 0x0000000000027941 */ /* 0x000fea0003800000 */
.L_x_47129:
        /* <DEDUP_REMOVED lines=44> */
.L_x_47128:
[----:B------:R-:W-:Y:S05]  /*24660*/  BSYNC B1 ;  /* 0x0000000000017941 */ /* 0x000fea0003800000 */
.L_x_47127:
        /* <DEDUP_REMOVED lines=11> */
.L_x_47131:
        /* <DEDUP_REMOVED lines=12> */
.L_x_47134:
[----:B------:R-:W-:-:S07]  /*247e0*/  IMAD.MOV.U32 R118, RZ, RZ, R146 ;  /* 0x000000ffff767224 */ /* 0x000fce00078e0092 */
.L_x_47135:
[----:B------:R-:W-:Y:S05]  /*247f0*/  BSYNC B1 ;  /* 0x0000000000017941 */ /* 0x000fea0003800000 */
.L_x_47133:
        /* <DEDUP_REMOVED lines=16> */
.L_x_47139:
[----:B------:R-:W-:Y:S05]  /*24900*/  BSYNC B2 ;  /* 0x0000000000027941 */ /* 0x000fea0003800000 */
.L_x_47138:
        /* <DEDUP_REMOVED lines=44> */
.L_x_47137:
[----:B------:R-:W-:Y:S05]  /*24bd0*/  BSYNC B1 ;  /* 0x0000000000017941 */ /* 0x000fea0003800000 */
.L_x_47136:
        /* <DEDUP_REMOVED lines=8> */
.L_x_47132:
        /* <DEDUP_REMOVED lines=12> */
.L_x_47141:
[----:B------:R-:W-:-:S07]  /*24d20*/  MOV R118, R146 ;  /* 0x0000009200767202 */ /* 0x000fce0000000f00 */
.L_x_47142:
[----:B------:R-:W-:Y:S05]  /*24d30*/  BSYNC B1 ;  /* 0x0000000000017941 */ /* 0x000fea0003800000 */
.L_x_47140:
        /* <DEDUP_REMOVED lines=16> */
.L_x_47146:
[----:B------:R-:W-:Y:S05]  /*24e40*/  BSYNC B2 ;  /* 0x0000000000027941 */ /* 0x000fea0003800000 */
.L_x_47145:
        /* <DEDUP_REMOVED lines=44> */
.L_x_47144:
[----:B------:R-:W-:Y:S05]  /*25110*/  BSYNC B1 ;  /* 0x0000000000017941 */ /* 0x000fea0003800000 */
.L_x_47143:
        /* <DEDUP_REMOVED lines=11> */
.L_x_47147:
        /* <DEDUP_REMOVED lines=12> */
.L_x_47150:
[----:B------:R-:W-:-:S07]  /*25290*/  IMAD.MOV.U32 R50, RZ, RZ, R146 ;  /* 0x000000ffff327224 */ /* 0x000fce00078e0092 */
.L_x_47151:
[----:B------:R-:W-:Y:S05]  /*252a0*/  BSYNC B1 ;  /* 0x0000000000017941 */ /* 0x000fea0003800000 */
.L_x_47149:
        /* <DEDUP_REMOVED lines=16> */
.L_x_47155:
[----:B------:R-:W-:Y:S05]  /*253b0*/  BSYNC B2 ;  /* 0x0000000000027941 */ /* 0x000fea0003800000 */
.L_x_47154:
        /* <DEDUP_REMOVED lines=44> */
.L_x_47153:
[----:B------:R-:W-:Y:S05]  /*25680*/  BSYNC B1 ;  /* 0x0000000000017941 */ /* 0x000fea0003800000 */
.L_x_47152:
        /* <DEDUP_REMOVED lines=8> */
.L_x_47148:
        /* <DEDUP_REMOVED lines=12> */
.L_x_47157:
[----:B------:R-:W-:-:S07]  /*257d0*/  MOV R50, R146 ;  /* 0x0000009200327202 */ /* 0x000fce0000000f00 */
.L_x_47158:
[----:B------:R-:W-:Y:S05]  /*257e0*/  BSYNC B1 ;  /* 0x0000000000017941 */ /* 0x000fea0003800000 */
.L_x_47156:
        /* <DEDUP_REMOVED lines=16> */
.L_x_47162:
[----:B------:R-:W-:Y:S05]  /*258f0*/  BSYNC B2 ;  /* 0x0000000000027941 */ /* 0x000fea0003800000 */
.L_x_47161:
        /* <DEDUP_REMOVED lines=44> */
.L_x_47160:
[----:B------:R-:W-:Y:S05]  /*25bc0*/  BSYNC B1 ;  /* 0x0000000000017941 */ /* 0x000fea0003800000 */
.L_x_47159:
        /* <DEDUP_REMOVED lines=11> */
.L_x_47163:
        /* <DEDUP_REMOVED lines=12> */
.L_x_47166:
[----:B------:R-:W-:-:S07]  /*25d40*/  IMAD.MOV.U32 R118, RZ, RZ, R146 ;  /* 0x000000ffff767224 */ /* 0x000fce00078e0092 */
.L_x_47167:
[----:B------:R-:W-:Y:S05]  /*25d50*/  BSYNC B1 ;  /* 0x0000000000017941 */ /* 0x000fea0003800000 */
.L_x_47165:
        /* <DEDUP_REMOVED lines=18> */
.L_x_47171:
[----:B------:R-:W-:Y:S05]  /*25e80*/  BSYNC B2 ;  /* 0x0000000000027941 */ /* 0x000fea0003800000 */
.L_x_47170:
        /* <DEDUP_REMOVED lines=44> */
.L_x_47169:
[----:B------:R-:W-:Y:S05]  /*26150*/  BSYNC B1 ;  /* 0x0000000000017941 */ /* 0x000fea0003800000 */
.L_x_47168:
        /* <DEDUP_REMOVED lines=8> */
.L_x_47164:
[----:B------:R-:W-:Y:S01]  /*261e0*/  SEL R48, RZ, 0x1000000, P5 ;  /* 0x01000000ff307807 */ /* 0x000fe20002800000 */
[----:B------:R-:W0:Y:S01]  /*261f0*/  @P0 LDC.64 R52, c[0x0][0x228] ;  /* 0x00008a00ff340b82 */ /* 0x000e220000000a00 */
[----:B------:R-:W-:Y:S01]  /*26200*/  SEL R49, RZ, 0x10000, P4 ;  /* 0x00010000ff317807 */ /* 0x000fe20002000000 */
[----:B------:R-:W-:Y:S01]  /*26210*/  VIADD R235, R217, 0x1a0 ;  /* 0x000001a0d9eb7836 */ /* 0x000fe20000000000 */
[----:B------:R-:W-:Y:S02]  /*26220*/  SEL R54, RZ, 0x100, P3 ;  /* 0x00000100ff367807 */ /* 0x000fe40001800000 */
[----:B------:R-:W-:Y:S02]  /*26230*/  LOP3.LUT P6, RZ, R215, 0x2, RZ, 0xc0, !PT ;  /* 0x00000002d7ff7812 */ /* 0x000fe400078cc0ff */
[----:B------:R-:W-:Y:S01]  /*26240*/  IADD3 R48, R54, R48, R49 ;  /* 0x0000003036307210 */ /* 0x000fe20007ffe031 */
[----:B------:R-:W-:Y:S01]  /*26250*/  IMAD.WIDE.U32 R54, R234, 0x10, R238 ;  /* 0x00000010ea367825 */ /* 0x000fe200078e00ee */
[----:B------:R-:W-:Y:S01]  /*26260*/  SEL R49, RZ, 0x1, P6 ;  /* 0x00000001ff317807 */ /* 0x000fe20003000000 */
[----:B------:R-:W1:Y:S03]  /*26270*/  @P1 LDC.64 R50, c[0x0][0x230] ;  /* 0x00008c00ff321b82 */ /* 0x000e660000000a00 */
[----:B------:R-:W-:Y:S01]  /*26280*/  IADD3 R231, R48, R49, RZ ;  /* 0x0000003130e77210 */ /* 0x000fe20007ffe0ff */
[----:B------:R-:W-:Y:S01]  /*26290*/  IMAD.WIDE.U32 R48, R234, 0x4, R236 ;  /* 0x00000004ea307825 */ /* 0x000fe200078e00ec */
[----:B------:R2:W-:Y:S04]  /*262a0*/  STG.E.128 desc[UR4][R54.64], R56 ;  /* 0x0000003836007986 */ /* 0x0005e8000c101d04 */
[----:B------:R3:W-:Y:S01]  /*262b0*/  STG.E desc[UR4][R48.64], R231 ;  /* 0x000000e730007986 */ /* 0x0007e2000c101904 */
[----:B0-----:R-:W-:-:S04]  /*262c0*/  @P0 IMAD.WIDE.U32 R52, R235, 0x10, R52 ;  /* 0x00000010eb340825 */ /* 0x001fc800078e0034 */
[----:B--2---:R-:W-:-:S04]  /*262d0*/  IMAD.WIDE.U32 R54, R235, 0x10, R116 ;  /* 0x00000010eb367825 */ /* 0x004fc800078e0074 */
[----:B-1----:R-:W-:Y:S01]  /*262e0*/  @P1 IMAD.WIDE.U32 R50, R235, 0x10, R50 ;  /* 0x00000010eb321825 */ /* 0x002fe200078e0032 */
[----:B---3--:R-:W-:Y:S06]  /*262f0*/  @!P0 BRA `(.L_x_47172) ;  /* 0x00000000002c8947 */ /* 0x008fec0003800000 */
[----:B------:R-:W0:Y:S01]  /*26300*/  LDC.64 R48, c[0x0][0x248] ;  /* 0x00009200ff307b82 */ /* 0x000e220000000a00 */
[----:B------:R-:W-:-:S04]  /*26310*/  SHF.L.U32 R118, R138, 0x10, RZ ;  /* 0x000000108a767819 */ /* 0x000fc800000006ff */
[----:B------:R-:W-:Y:S02]  /*26320*/  LOP3.LUT R231, R118, 0xff0000, RZ, 0xc0, !PT ;  /* 0x00ff000076e77812 */ /* 0x000fe400078ec0ff */
[----:B------:R-:W-:-:S05]  /*26330*/  LOP3.LUT R118, R137, 0xffff, RZ, 0xc0, !PT ;  /* 0x0000ffff89767812 */ /* 0x000fca00078ec0ff */
[----:B------:R-:W-:Y:S01]  /*26340*/  IMAD R118, R118, 0x1000000, R231 ;  /* 0x0100000076767824 */ /* 0x000fe200078e02e7 */
[----:B------:R-:W-:-:S04]  /*26350*/  LOP3.LUT R231, R139, 0xff, RZ, 0xc0, !PT ;  /* 0x000000ff8be77812 */ /* 0x000fc800078ec0ff */
[----:B------:R-:W-:Y:S02]  /*26360*/  LEA R118, R231, R118, 0x8 ;  /* 0x00000076e7767211 */ /* 0x000fe400078e40ff */
[----:B------:R-:W-:-:S05]  /*26370*/  LOP3.LUT R231, R140, 0xff, RZ, 0xc0, !PT ;  /* 0x000000ff8ce77812 */ /* 0x000fca00078ec0ff */
[----:B------:R-:W-:Y:S02]  /*26380*/  IMAD.IADD R231, R118, 0x1, R231 ;  /* 0x0000000176e77824 */ /* 0x000fe400078e02e7 */
[----:B0-----:R-:W-:-:S05]  /*26390*/  IMAD.WIDE.U32 R48, R234, 0x4, R48 ;  /* 0x00000004ea307825 */ /* 0x001fca00078e0030 */
[----:B------:R0:W-:Y:S02]  /*263a0*/  STG.E desc[UR4][R48.64], R231 ;  /* 0x000000e730007986 */ /* 0x0001e4000c101904 */
.L_x_47172:
        /* <DEDUP_REMOVED lines=15> */
.L_x_47174:
[----:B------:R-:W-:-:S07]  /*264a0*/  MOV R216, R146 ;  /* 0x0000009200d87202 */ /* 0x000fce0000000f00 */
.L_x_47175:
[----:B------:R-:W-:Y:S05]  /*264b0*/  BSYNC B1 ;  /* 0x0000000000017941 */ /* 0x000fea0003800000 */
.L_x_47173:
        /* <DEDUP_REMOVED lines=16> */
.L_x_47179:
[----:B------:R-:W-:Y:S05]  /*265c0*/  BSYNC B2 ;  /* 0x0000000000027941 */ /* 0x000fea0003800000 */
.L_x_47178:
        /* <DEDUP_REMOVED lines=44> */
.L_x_47177:
[----:B------:R-:W-:Y:S05]  /*26890*/  BSYNC B1 ;  /* 0x0000000000017941 */ /* 0x000fea0003800000 */
.L_x_47176:
        /* <DEDUP_REMOVED lines=13> */
.L_x_47180:
        /* <DEDUP_REMOVED lines=12> */
.L_x_47183:
[----:B------:R-:W-:-:S07]  /*26a30*/  IMAD.MOV.U32 R48, RZ, RZ, R146 ;  /* 0x000000ffff307224 */ /* 0x000fce00078e0092 */
.L_x_47184:
[----:B------:R-:W-:Y:S05]  /*26a40*/  BSYNC B1 ;  /* 0x0000000000017941 */ /* 0x000fea0003800000 */
.L_x_47182:
        /* <DEDUP_REMOVED lines=16> */
.L_x_47188:
[----:B------:R-:W-:Y:S05]  /*26b50*/  BSYNC B2 ;  /* 0x0000000000027941 */ /* 0x000fea0003800000 */
.L_x_47187:
        /* <DEDUP_REMOVED lines=44> */
.L_x_47186:
[----:B------:R-:W-:Y:S05]  /*26e20*/  BSYNC B1 ;  /* 0x0000000000017941 */ /* 0x000fea0003800000 */
.L_x_47185:
        /* <DEDUP_REMOVED lines=8> */
.L_x_47181:
        /* <DEDUP_REMOVED lines=12> */
.L_x_47190:
[----:B------:R-:W-:-:S07]  /*26f70*/  MOV R48, R146 ;  /* 0x0000009200307202 */ /* 0x000fce0000000f00 */
.L_x_47191:
[----:B------:R-:W-:Y:S05]  /*26f80*/  BSYNC B1 ;  /* 0x0000000000017941 */ /* 0x000fea0003800000 */
.L_x_47189:
        /* <DEDUP_REMOVED lines=16> */
.L_x_47195:
[----:B------:R-:W-:Y:S05]  /*27090*/  BSYNC B2 ;  /* 0x0000000000027941 */ /* 0x000fea0003800000 */
.L_x_47194:
        /* <DEDUP_REMOVED lines=44> */
.L_x_47193:
[----:B------:R-:W-:Y:S05]  /*27360*/  BSYNC B1 ;  /* 0x0000000000017941 */ /* 0x000fea0003800000 */
.L_x_47192:
        /* <DEDUP_REMOVED lines=11> */
.L_x_47196:
        /* <DEDUP_REMOVED lines=12> */
.L_x_47199:
[----:B------:R-:W-:-:S07]  /*274e0*/  IMAD.MOV.U32 R139, RZ, RZ, R146 ;  /* 0x000000ffff8b7224 */ /* 0x000fce00078e0092 */
.L_x_47200:
[----:B------:R-:W-:Y:S05]  /*274f0*/  BSYNC B1 ;  /* 0x0000000000017941 */ /* 0x000fea0003800000 */
.L_x_47198:
        /* <DEDUP_REMOVED lines=16> */
.L_x_47204:
[----:B------:R-:W-:Y:S05]  /*27600*/  BSYNC B2 ;  /* 0x0000000000027941 */ /* 0x000fea0003800000 */
.L_x_47203:
        /* <DEDUP_REMOVED lines=44> */
.L_x_47202:
[----:B------:R-:W-:Y:S05]  /*278d0*/  BSYNC B1 ;  /* 0x0000000000017941 */ /* 0x000fea0003800000 */
.L_x_47201:
        /* <DEDUP_REMOVED lines=8> */
.L_x_47197:
        /* <DEDUP_REMOVED lines=12> */
.L_x_47206:
[----:B------:R-:W-:-:S07]  /*27a20*/  MOV R216, R146 ;  /* 0x0000009200d87202 */ /* 0x000fce0000000f00 */
.L_x_47207:
[----:B------:R-:W-:Y:S05]  /*27a30*/  BSYNC B1 ;  /* 0x0000000000017941 */ /* 0x000fea0003800000 */
.L_x_47205:
        /* <DEDUP_REMOVED lines=16> */
.L_x_47211:
[----:B------:R-:W-:Y:S05]  /*27b40*/  BSYNC B2 ;  /* 0x0000000000027941 */ /* 0x000fea0003800000 */
.L_x_47210:
        /* <DEDUP_REMOVED lines=44> */
.L_x_47209:
[----:B------:R-:W-:Y:S05]  /*27e10*/  BSYNC B1 ;  /* 0x0000000000017941 */ /* 0x000fea0003800000 */
.L_x_47208:
        /* <DEDUP_REMOVED lines=11> */
.L_x_47212:
        /* <DEDUP_REMOVED lines=12> */
.L_x_47215:
[----:B------:R-:W-:-:S07]  /*27f90*/  IMAD.MOV.U32 R50, RZ, RZ, R146 ;  /* 0x000000ffff327224 */ /* 0x000fce00078e0092 */
.L_x_47216:
[----:B------:R-:W-:Y:S05]  /*27fa0*/  BSYNC B1 ;  /* 0x0000000000017941 */ /* 0x000fea0003800000 */
.L_x_47214:
        /* <DEDUP_REMOVED lines=16> */
.L_x_47220:
[----:B------:R-:W-:Y:S05]  /*280b0*/  BSYNC B2 ;  /* 0x0000000000027941 */ /* 0x000fea0003800000 */
.L_x_47219:
        /* <DEDUP_REMOVED lines=44> */
.L_x_47218:
[----:B------:R-:W-:Y:S05]  /*28380*/  BSYNC B1 ;  /* 0x0000000000017941 */ /* 0x000fea0003800000 */
.L_x_47217:
        /* <DEDUP_REMOVED lines=8> */
.L_x_47213:
        /* <DEDUP_REMOVED lines=12> */
.L_x_47222:
[----:B------:R-:W-:-:S07]  /*284d0*/  MOV R50, R146 ;  /* 0x0000009200327202 */ /* 0x000fce0000000f00 */
.L_x_47223:
[----:B------:R-:W-:Y:S05]  /*284e0*/  BSYNC B1 ;  /* 0x0000000000017941 */ /* 0x000fea0003800000 */
.L_x_47221:
        /* <DEDUP_REMOVED lines=16> */
.L_x_47227:
[----:B------:R-:W-:Y:S05]  /*285f0*/  BSYNC B2 ;  /* 0x0000000000027941 */ /* 0x000fea0003800000 */
.L_x_47226:
        /* <DEDUP_REMOVED lines=44> */
.L_x_47225:
[----:B------:R-:W-:Y:S05]  /*288c0*/  BSYNC B1 ;  /* 0x0000000000017941 */ /* 0x000fea0003800000 */
.L_x_47224:
        /* <DEDUP_REMOVED lines=11> */
.L_x_47228:
        /* <DEDUP_REMOVED lines=12> */
.L_x_47231:
[----:B------:R-:W-:-:S07]  /*28a40*/  IMAD.MOV.U32 R137, RZ, RZ, R146 ;  /* 0x000000ffff897224 */ /* 0x000fce00078e0092 */
.L_x_47232:
[----:B------:R-:W-:Y:S05]  /*28a50*/  BSYNC B1 ;  /* 0x0000000000017941 */ /* 0x000fea0003800000 */
.L_x_47230:
        /* <DEDUP_REMOVED lines=18> */
.L_x_47236:
[----:B------:R-:W-:Y:S05]  /*28b80*/  BSYNC B2 ;  /* 0x0000000000027941 */ /* 0x000fea0003800000 */
.L_x_47235:
        /* <DEDUP_REMOVED lines=44> */
.L_x_47234:
[----:B------:R-:W-:Y:S05]  /*28e50*/  BSYNC B1 ;  /* 0x0000000000017941 */ /* 0x000fea0003800000 */
.L_x_47233:
        /* <DEDUP_REMOVED lines=8> */
.L_x_47229:
[----:B------:R-:W-:Y:S01]  /*28ee0*/  SEL R50, RZ, 0x1000000, P5 ;  /* 0x01000000ff327807 */ /* 0x000fe20002800000 */
[----:B------:R-:W-:Y:S01]  /*28ef0*/  IMAD.WIDE.U32 R48, R235, 0x10, R238 ;  /* 0x00000010eb307825 */ /* 0x000fe200078e00ee */
[----:B------:R-:W-:Y:S01]  /*28f00*/  SEL R51, RZ, 0x10000, P4 ;  /* 0x00010000ff337807 */ /* 0x000fe20002000000 */
[----:B------:R-:W0:Y:S01]  /*28f10*/  @P0 LDC.64 R118, c[0x0][0x228] ;  /* 0x00008a00ff760b82 */ /* 0x000e220000000a00 */
[----:B------:R-:W-:Y:S02]  /*28f20*/  SEL R231, RZ, 0x100, P3 ;  /* 0x00000100ffe77807 */ /* 0x000fe40001800000 */
[----:B------:R-:W-:Y:S01]  /*28f30*/  LOP3.LUT P6, RZ, R215, 0x2, RZ, 0xc0, !PT ;  /* 0x00000002d7ff7812 */ /* 0x000fe200078cc0ff */
[----:B------:R1:W-:Y:S01]  /*28f40*/  STG.E.128 desc[UR4][R48.64], R52 ;  /* 0x0000003430007986 */ /* 0x0003e2000c101d04 */
[----:B------:R-:W-:Y:S01]  /*28f50*/  IADD3 R50, R231, R50, R51 ;  /* 0x00000032e7327210 */ /* 0x000fe20007ffe033 */
[----:B------:R-:W-:Y:S01]  /*28f60*/  VIADD R231, R217, 0x1c0 ;  /* 0x000001c0d9e77836 */ /* 0x000fe20000000000 */
[----:B------:R-:W-:-:S04]  /*28f70*/  SEL R51, RZ, 0x1, P6 ;  /* 0x00000001ff337807 */ /* 0x000fc80003000000 */
[----:B------:R-:W-:Y:S01]  /*28f80*/  IADD3 R233, R50, R51, RZ ;  /* 0x0000003332e97210 */ /* 0x000fe20007ffe0ff */
[----:B------:R-:W-:-:S05]  /*28f90*/  IMAD.WIDE.U32 R50, R235, 0x4, R236 ;  /* 0x00000004eb327825 */ /* 0x000fca00078e00ec */
[----:B------:R2:W-:Y:S01]  /*28fa0*/  STG.E desc[UR4][R50.64], R233 ;  /* 0x000000e932007986 */ /* 0x0005e2000c101904 */
[----:B-1----:R-:W1:Y:S01]  /*28fb0*/  @P1 LDC.64 R48, c[0x0][0x230] ;  /* 0x00008c00ff301b82 */ /* 0x002e620000000a00 */
[----:B0-----:R-:W-:Y:S01]  /*28fc0*/  @P0 IMAD.WIDE.U32 R118, R231, 0x10, R118 ;  /* 0x00000010e7760825 */ /* 0x001fe200078e0076 */
[----:B--2---:R-:W-:Y:S06]  /*28fd0*/  @!P0 BRA `(.L_x_47237) ;  /* 0x00000000002c8947 */ /* 0x004fec0003800000 */
        /* <DEDUP_REMOVED lines=11> */
.L_x_47237:
[C---:B-1----:R-:W-:Y:S01]  /*29090*/  @P1 IMAD.WIDE.U32 R48, R231.reuse, 0x10, R48 ;  /* 0x00000010e7301825 */ /* 0x042fe200078e0030 */
[----:B------:R1:W5:Y:S03]  /*290a0*/  @P0 LDG.E.128 R108, desc[UR4][R118.64] ;  /* 0x00000004766c0981 */ /* 0x000366000c1e1d00 */
[----:B0-----:R-:W-:Y:S01]  /*290b0*/  IMAD.WIDE.U32 R50, R231, 0x10, R116 ;  /* 0x00000010e7327825 */ /* 0x001fe200078e0074 */
[----:B------:R1:W5:Y:S05]  /*290c0*/  @P1 LDG.E.128 R112, desc[UR4][R48.64] ;  /* 0x0000000430701981 */ /* 0x00036a000c1e1d00 */
        /* <DEDUP_REMOVED lines=13> */
.L_x_47239:
[----:B------:R-:W-:-:S07]  /*291a0*/  MOV R233, R146 ;  /* 0x0000009200e97202 */ /* 0x000fce0000000f00 */
.L_x_47240:
[----:B------:R-:W-:Y:S05]  /*291b0*/  BSYNC B1 ;  /* 0x0000000000017941 */ /* 0x000fea0003800000 */
.L_x_47238:
        /* <DEDUP_REMOVED lines=16> */
.L_x_47244:
[----:B------:R-:W-:Y:S05]  /*292c0*/  BSYNC B2 ;  /* 0x0000000000027941 */ /* 0x000fea0003800000 */
.L_x_47243:
        /* <DEDUP_REMOVED lines=44> */
.L_x_47242:
[----:B------:R-:W-:Y:S05]  /*29590*/  BSYNC B1 ;  /* 0x0000000000017941 */ /* 0x000fea0003800000 */
.L_x_47241:
        /* <DEDUP_REMOVED lines=13> */
.L_x_47245:
        /* <DEDUP_REMOVED lines=12> */
.L_x_47248:
[----:B------:R-:W-:-:S07]  /*29730*/  IMAD.MOV.U32 R140, RZ, RZ, R146 ;  /* 0x000000ffff8c7224 */ /* 0x000fce00078e0092 */
.L_x_47249:
[----:B------:R-:W-:Y:S05]  /*29740*/  BSYNC B1 ;  /* 0x0000000000017941 */ /* 0x000fea0003800000 */
.L_x_47247:
        /* <DEDUP_REMOVED lines=16> */
.L_x_47253:
[----:B------:R-:W-:Y:S05]  /*29850*/  BSYNC B2 ;  /* 0x0000000000027941 */ /* 0x000fea0003800000 */
.L_x_47252:
        /* <DEDUP_REMOVED lines=44> */
.L_x_47251:
[----:B------:R-:W-:Y:S05]  /*29b20*/  BSYNC B1 ;  /* 0x0000000000017941 */ /* 0x000fea0003800000 */
.L_x_47250:
        /* <DEDUP_REMOVED lines=8> */
.L_x_47246:
        /* <DEDUP_REMOVED lines=12> */
.L_x_47255:
[----:B------:R-:W-:-:S07]  /*29c70*/  MOV R216, R146 ;  /* 0x0000009200d87202 */ /* 0x000fce0000000f00 */
.L_x_47256:
[----:B------:R-:W-:Y:S05]  /*29c80*/  BSYNC B1 ;  /* 0x0000000000017941 */ /* 0x000fea0003800000 */
.L_x_47254:
        /* <DEDUP_REMOVED lines=16> */
.L_x_47260:
[----:B------:R-:W-:Y:S05]  /*29d90*/  BSYNC B2 ;  /* 0x0000000000027941 */ /* 0x000fea0003800000 */
.L_x_47259:
        /* <DEDUP_REMOVED lines=44> */
.L_x_47258:
[----:B------:R-:W-:Y:S05]  /*2a060*/  BSYNC B1 ;  /* 0x0000000000017941 */ /* 0x000fea0003800000 */
.L_x_47257:
        /* <DEDUP_REMOVED lines=11> */
.L_x_47261:
        /* <DEDUP_REMOVED lines=12> */
.L_x_47264:
[----:B------:R-:W-:-:S07]  /*2a1e0*/  IMAD.MOV.U32 R139, RZ, RZ, R146 ;  /* 0x000000ffff8b7224 */ /* 0x000fce00078e0092 */
.L_x_47265:
[----:B------:R-:W-:Y:S05]  /*2a1f0*/  BSYNC B1 ;  /* 0x0000000000017941 */ /* 0x000fea0003800000 */
.L_x_47263:
        /* <DEDUP_REMOVED lines=16> */
.L_x_47269:
[----:B------:R-:W-:Y:S05]  /*2a300*/  BSYNC B2 ;  /* 0x0000000000027941 */ /* 0x000fea0003800000 */
.L_x_47268:
        /* <DEDUP_REMOVED lines=44> */
.L_x_47267:
[----:B------:R-:W-:Y:S05]  /*2a5d0*/  BSYNC B1 ;  /* 0x0000000000017941 */ /* 0x000fea0003800000 */
.L_x_47266:
        /* <DEDUP_REMOVED lines=8> */
.L_x_47262:
        /* <DEDUP_REMOVED lines=12> */
.L_x_47271:
[----:B------:R-:W-:-:S07]  /*2a720*/  MOV R216, R146 ;  /* 0x0000009200d87202 */ /* 0x000fce0000000f00 */
.L_x_47272:
[----:B------:R-:W-:Y:S05]  /*2a730*/  BSYNC B1 ;  /* 0x0000000000017941 */ /* 0x000fea0003800000 */
.L_x_47270:
        /* <DEDUP_REMOVED lines=16> */
.L_x_47276:
[----:B------:R-:W-:Y:S05]  /*2a840*/  BSYNC B2 ;  /* 0x0000000000027941 */ /* 0x000fea0003800000 */
.L_x_47275:
        /* <DEDUP_REMOVED lines=44> */
.L_x_47274:
[----:B------:R-:W-:Y:S05]  /*2ab10*/  BSYNC B1 ;  /* 0x0000000000017941 */ /* 0x000fea0003800000 */
.L_x_47273:
        /* <DEDUP_REMOVED lines=11> */
.L_x_47277:
        /* <DEDUP_REMOVED lines=12> */
.L_x_47280:
[----:B------:R-:W-:-:S07]  /*2ac90*/  IMAD.MOV.U32 R138, RZ, RZ, R146 ;  /* 0x000000ffff8a7224 */ /* 0x000fce00078e0092 */
.L_x_47281:
[----:B------:R-:W-:Y:S05]  /*2aca0*/  BSYNC B1 ;  /* 0x0000000000017941 */ /* 0x000fea0003800000 */
.L_x_47279:
        /* <DEDUP_REMOVED lines=16> */
.L_x_47285:
[----:B------:R-:W-:Y:S05]  /*2adb0*/  BSYNC B2 ;  /* 0x0000000000027941 */ /* 0x000fea0003800000 */
.L_x_47284:
        /* <DEDUP_REMOVED lines=44> */
.L_x_47283:
[----:B------:R-:W-:Y:S05]  /*2b080*/  BSYNC B1 ;  /* 0x0000000000017941 */ /* 0x000fea0003800000 */
.L_x_47282:
        /* <DEDUP_REMOVED lines=8> */
.L_x_47278:
        /* <DEDUP_REMOVED lines=12> */
.L_x_47287:
[----:B------:R-:W-:-:S07]  /*2b1d0*/  MOV R216, R146 ;  /* 0x0000009200d87202 */ /* 0x000fce0000000f00 */
.L_x_47288:
[----:B------:R-:W-:Y:S05]  /*2b1e0*/  BSYNC B1 ;  /* 0x0000000000017941 */ /* 0x000fea0003800000 */
.L_x_47286:
        /* <DEDUP_REMOVED lines=16> */
.L_x_47292:
[----:B------:R-:W-:Y:S05]  /*2b2f0*/  BSYNC B2 ;  /* 0x0000000000027941 */ /* 0x000fea0003800000 */
.L_x_47291:
        /* <DEDUP_REMOVED lines=44> */
.L_x_47290:
[----:B------:R-:W-:Y:S05]  /*2b5c0*/  BSYNC B1 ;  /* 0x0000000000017941 */ /* 0x000fea0003800000 */
.L_x_47289:
        /* <DEDUP_REMOVED lines=11> */
.L_x_47293:
        /* <DEDUP_REMOVED lines=12> */
.L_x_47296:
[----:B------:R-:W-:-:S07]  /*2b740*/  IMAD.MOV.U32 R137, RZ, RZ, R146 ;  /* 0x000000ffff897224 */ /* 0x000fce00078e0092 */
.L_x_47297:
[----:B------:R-:W-:Y:S05]  /*2b750*/  BSYNC B1 ;  /* 0x0000000000017941 */ /* 0x000fea0003800000 */
.L_x_47295:
        /* <DEDUP_REMOVED lines=18> */
.L_x_47301:
[----:B------:R-:W-:Y:S05]  /*2b880*/  BSYNC B2 ;  /* 0x0000000000027941 */ /* 0x000fea0003800000 */
.L_x_47300:
        /* <DEDUP_REMOVED lines=44> */
.L_x_47299:
[----:B------:R-:W-:Y:S05]  /*2bb50*/  BSYNC B1 ;  /* 0x0000000000017941 */ /* 0x000fea0003800000 */
.L_x_47298:
        /* <DEDUP_REMOVED lines=8> */
.L_x_47294:
[----:B------:R-:W-:Y:S01]  /*2bbe0*/  SEL R233, RZ, 0x1000000, P5 ;  /* 0x01000000ffe97807 */ /* 0x000fe20002800000 */
[----:B------:R-:W-:Y:S01]  /*2bbf0*/  IMAD.WIDE.U32 R118, R231, 0x10, R238 ;  /* 0x00000010e7767825 */ /* 0x000fe200078e00ee */
[----:B------:R-:W-:Y:S01]  /*2bc00*/  SEL R240, RZ, 0x10000, P4 ;  /* 0x00010000fff07807 */ /* 0x000fe20002000000 */
[----:B------:R-:W0:Y:S01]  /*2bc10*/  @P0 LDC.64 R242, c[0x0][0x228] ;  /* 0x00008a00fff20b82 */ /* 0x000e220000000a00 */
[----:B------:R-:W-:Y:S02]  /*2bc20*/  SEL R241, RZ, 0x100, P3 ;  /* 0x00000100fff17807 */ /* 0x000fe40001800000 */
[----:B------:R-:W-:Y:S01]  /*2bc30*/  LOP3.LUT P6, RZ, R215, 0x2, RZ, 0xc0, !PT ;  /* 0x00000002d7ff7812 */ /* 0x000fe200078cc0ff */
[----:B------:R1:W-:Y:S01]  /*2bc40*/  STG.E.128 desc[UR4][R118.64], R48 ;  /* 0x0000003076007986 */ /* 0x0003e2000c101d04 */
[----:B------:R-:W-:Y:S02]  /*2bc50*/  IADD3 R233, R241, R233, R240 ;  /* 0x000000e9f1e97210 */ /* 0x000fe40007ffe0f0 */
[----:B------:R-:W-:-:S04]  /*2bc60*/  SEL R240, RZ, 0x1, P6 ;  /* 0x00000001fff07807 */ /* 0x000fc80003000000 */
[----:B------:R-:W-:Y:S01]  /*2bc70*/  IADD3 R245, R233, R240, RZ ;  /* 0x000000f0e9f57210 */ /* 0x000fe20007ffe0ff */
[----:B------:R-:W-:-:S04]  /*2bc80*/  IMAD.WIDE.U32 R240, R231, 0x4, R236 ;  /* 0x00000004e7f07825 */ /* 0x000fc800078e00ec */
[----:B------:R-:W-:Y:S01]  /*2bc90*/  VIADD R233, R217, 0x1e0 ;  /* 0x000001e0d9e97836 */ /* 0x000fe20000000000 */
[----:B------:R2:W-:Y:S01]  /*2bca0*/  STG.E desc[UR4][R240.64], R245 ;  /* 0x000000f5f0007986 */ /* 0x0005e2000c101904 */
[----:B-1----:R-:W1:Y:S02]  /*2bcb0*/  @P1 LDC.64 R118, c[0x0][0x230] ;  /* 0x00008c00ff761b82 */ /* 0x002e640000000a00 */
        /* <DEDUP_REMOVED lines=13> */
.L_x_47302:
[C---:B-1----:R-:W-:Y:S01]  /*2bd90*/  @P1 IMAD.WIDE.U32 R118, R233.reuse, 0x10, R118 ;  /* 0x00000010e9761825 */ /* 0x042fe200078e0076 */
[----:B------:R1:W5:Y:S03]  /*2bda0*/  @P0 LDG.E.128 R108, desc[UR4][R242.64] ;  /* 0x00000004f26c0981 */ /* 0x000366000c1e1d00 */
[----:B------:R-:W-:Y:S01]  /*2bdb0*/  IMAD.WIDE.U32 R116, R233, 0x10, R116 ;  /* 0x00000010e9747825 */ /* 0x000fe200078e0074 */
[----:B------:R1:W5:Y:S05]  /*2bdc0*/  @P1 LDG.E.128 R112, desc[UR4][R118.64] ;  /* 0x0000000476701981 */ /* 0x00036a000c1e1d00 */
[----:B------:R-:W5:Y:S01]  /*2bdd0*/  LDG.E.128 R116, desc[UR4][R116.64] ;  /* 0x0000000474747981 */ /* 0x000f62000c1e1d00 */
        /* <DEDUP_REMOVED lines=12> */
.L_x_47304:
[----:B------:R-:W-:-:S07]  /*2bea0*/  MOV R244, R146 ;  /* 0x0000009200f47202 */ /* 0x000fce0000000f00 */
.L_x_47305:
[----:B------:R-:W-:Y:S05]  /*2beb0*/  BSYNC B1 ;  /* 0x0000000000017941 */ /* 0x000fea0003800000 */
.L_x_47303:
        /* <DEDUP_REMOVED lines=16> */
.L_x_47309:
[----:B------:R-:W-:Y:S05]  /*2bfc0*/  BSYNC B2 ;  /* 0x0000000000027941 */ /* 0x000fea0003800000 */
.L_x_47308:
        /* <DEDUP_REMOVED lines=44> */
.L_x_47307:
[----:B------:R-:W-:Y:S05]  /*2c290*/  BSYNC B1 ;  /* 0x0000000000017941 */ /* 0x000fea0003800000 */
.L_x_47306:
        /* <DEDUP_REMOVED lines=12> */
.L_x_47310:
        /* <DEDUP_REMOVED lines=12> */
.L_x_47313:
[----:B------:R-:W-:-:S07]  /*2c420*/  IMAD.MOV.U32 R140, RZ, RZ, R146 ;  /* 0x000000ffff8c7224 */ /* 0x000fce00078e0092 */
.L_x_47314:
[----:B------:R-:W-:Y:S05]  /*2c430*/  BSYNC B1 ;  /* 0x0000000000017941 */ /* 0x000fea0003800000 */
.L_x_47312:
        /* <DEDUP_REMOVED lines=16> */
.L_x_47318:
[----:B------:R-:W-:Y:S05]  /*2c540*/  BSYNC B2 ;  /* 0x0000000000027941 */ /* 0x000fea0003800000 */
.L_x_47317:
        /* <DEDUP_REMOVED lines=44> */
.L_x_47316:
[----:B------:R-:W-:Y:S05]  /*2c810*/  BSYNC B1 ;  /* 0x0000000000017941 */ /* 0x000fea0003800000 */
.L_x_47315:
        /* <DEDUP_REMOVED lines=8> */
.L_x_47311:
        /* <DEDUP_REMOVED lines=12> */
.L_x_47320:
[----:B------:R-:W-:-:S07]  /*2c960*/  MOV R216, R146 ;  /* 0x0000009200d87202 */ /* 0x000fce0000000f00 */
.L_x_47321:
[----:B------:R-:W-:Y:S05]  /*2c970*/  BSYNC B1 ;  /* 0x0000000000017941 */ /* 0x000fea0003800000 */
.L_x_47319:
        /* <DEDUP_REMOVED lines=16> */
.L_x_47325:
[----:B------:R-:W-:Y:S05]  /*2ca80*/  BSYNC B2 ;  /* 0x0000000000027941 */ /* 0x000fea0003800000 */
.L_x_47324:
        /* <DEDUP_REMOVED lines=44> */
.L_x_47323:
[----:B------:R-:W-:Y:S05]  /*2cd50*/  BSYNC B1 ;  /* 0x0000000000017941 */ /* 0x000fea0003800000 */
.L_x_47322:
        /* <DEDUP_REMOVED lines=11> */
.L_x_47326:
        /* <DEDUP_REMOVED lines=12> */
.L_x_47329:
[----:B------:R-:W-:-:S07]  /*2ced0*/  IMAD.MOV.U32 R139, RZ, RZ, R146 ;  /* 0x000000ffff8b7224 */ /* 0x000fce00078e0092 */
.L_x_47330:
[----:B------:R-:W-:Y:S05]  /*2cee0*/  BSYNC B1 ;  /* 0x0000000000017941 */ /* 0x000fea0003800000 */
.L_x_47328:
        /* <DEDUP_REMOVED lines=16> */
.L_x_47334:
[----:B------:R-:W-:Y:S05]  /*2cff0*/  BSYNC B2 ;  /* 0x0000000000027941 */ /* 0x000fea0003800000 */
.L_x_47333:
        /* <DEDUP_REMOVED lines=44> */
.L_x_47332:
[----:B------:R-:W-:Y:S05]  /*2d2c0*/  BSYNC B1 ;  /* 0x0000000000017941 */ /* 0x000fea0003800000 */
.L_x_47331:
        /* <DEDUP_REMOVED lines=8> */
.L_x_47327:
        /* <DEDUP_REMOVED lines=12> */
.L_x_47336:
[----:B------:R-:W-:-:S07]  /*2d410*/  MOV R216, R146 ;  /* 0x0000009200d87202 */ /* 0x000fce0000000f00 */
.L_x_47337:
[----:B------:R-:W-:Y:S05]  /*2d420*/  BSYNC B1 ;  /* 0x0000000000017941 */ /* 0x000fea0003800000 */
.L_x_47335:
        /* <DEDUP_REMOVED lines=16> */
.L_x_47341:
[----:B------:R-:W-:Y:S05]  /*2d530*/  BSYNC B2 ;  /* 0x0000000000027941 */ /* 0x000fea0003800000 */
.L_x_47340:
        /* <DEDUP_REMOVED lines=44> */
.L_x_47339:
[----:B------:R-:W-:Y:S05]  /*2d800*/  BSYNC B1 ;  /* 0x0000000000017941 */ /* 0x000fea0003800000 */
.L_x_47338:
        /* <DEDUP_REMOVED lines=11> */
.L_x_47342:
        /* <DEDUP_REMOVED lines=12> */
.L_x_47345:
[----:B------:R-:W-:-:S07]  /*2d980*/  IMAD.MOV.U32 R138, RZ, RZ, R146 ;  /* 0x000000ffff8a7224 */ /* 0x000fce00078e0092 */
.L_x_47346:
[----:B------:R-:W-:Y:S05]  /*2d990*/  BSYNC B1 ;  /* 0x0000000000017941 */ /* 0x000fea0003800000 */
.L_x_47344:
        /* <DEDUP_REMOVED lines=16> */
.L_x_47350:
[----:B------:R-:W-:Y:S05]  /*2daa0*/  BSYNC B2 ;  /* 0x0000000000027941 */ /* 0x000fea0003800000 */
.L_x_47349:
        /* <DEDUP_REMOVED lines=44> */
.L_x_47348:
[----:B------:R-:W-:Y:S05]  /*2dd70*/  BSYNC B1 ;  /* 0x0000000000017941 */ /* 0x000fea0003800000 */
.L_x_47347:
        /* <DEDUP_REMOVED lines=8> */
.L_x_47343:
        /* <DEDUP_REMOVED lines=12> */
.L_x_47352:
[----:B------:R-:W-:-:S07]  /*2dec0*/  MOV R216, R146 ;  /* 0x0000009200d87202 */ /* 0x000fce0000000f00 */
.L_x_47353:
[----:B------:R-:W-:Y:S05]  /*2ded0*/  BSYNC B1 ;  /* 0x0000000000017941 */ /* 0x000fea0003800000 */
.L_x_47351:
        /* <DEDUP_REMOVED lines=16> */
.L_x_47357:
[----:B------:R-:W-:Y:S05]  /*2dfe0*/  BSYNC B2 ;  /* 0x0000000000027941 */ /* 0x000fea0003800000 */
.L_x_47356:
        /* <DEDUP_REMOVED lines=44> */
.L_x_47355:
[----:B------:R-:W-:Y:S05]  /*2e2b0*/  BSYNC B1 ;  /* 0x0000000000017941 */ /* 0x000fea0003800000 */
.L_x_47354:
        /* <DEDUP_REMOVED lines=11> */
.L_x_47358:
        /* <DEDUP_REMOVED lines=12> */
.L_x_47361:
[----:B------:R-:W-:-:S07]  /*2e430*/  IMAD.MOV.U32 R137, RZ, RZ, R146 ;  /* 0x000000ffff897224 */ /* 0x000fce00078e0092 */
.L_x_47362:
[----:B------:R-:W-:Y:S05]  /*2e440*/  BSYNC B1 ;  /* 0x0000000000017941 */ /* 0x000fea0003800000 */
.L_x_47360:
        /* <DEDUP_REMOVED lines=16> */
.L_x_47366:
[----:B------:R-:W-:Y:S05]  /*2e550*/  BSYNC B2 ;  /* 0x0000000000027941 */ /* 0x000fea0003800000 */
.L_x_47365:
        /* <DEDUP_REMOVED lines=44> */
.L_x_47364:
[----:B------:R-:W-:Y:S05]  /*2e820*/  BSYNC B1 ;  /* 0x0000000000017941 */ /* 0x000fea0003800000 */
.L_x_47363:
        /* <DEDUP_REMOVED lines=8> */
.L_x_47359:
[----:B------:R-:W-:Y:S01]  /*2e8b0*/  SEL R220, RZ, 0x1000000, P5 ;  /* 0x01000000ffdc7807 */ /* 0x000fe20002800000 */
[C---:B------:R-:W-:Y:S01]  /*2e8c0*/  IMAD.WIDE.U32 R238, R233.reuse, 0x10, R238 ;  /* 0x00000010e9ee7825 */ /* 0x040fe200078e00ee */
[----:B------:R-:W-:Y:S02]  /*2e8d0*/  SEL R221, RZ, 0x10000, P4 ;  /* 0x00010000ffdd7807 */ /* 0x000fe40002000000 */
[----:B------:R-:W-:Y:S01]  /*2e8e0*/  SEL R222, RZ, 0x100, P3 ;  /* 0x00000100ffde7807 */ /* 0x000fe20001800000 */
[----:B------:R-:W-:Y:S01]  /*2e8f0*/  IMAD.WIDE.U32 R236, R233, 0x4, R236 ;  /* 0x00000004e9ec7825 */ /* 0x000fe200078e00ec */
[----:B------:R-:W-:Y:S01]  /*2e900*/  ISETP.NE.AND P1, PT, R244, RZ, PT ;  /* 0x000000fff400720c */ /* 0x000fe20003f25270 */
[----:B------:R0:W-:Y:S01]  /*2e910*/  STG.E.128 desc[UR4][R238.64], R116 ;  /* 0x00000074ee007986 */ /* 0x0001e2000c101d04 */
[----:B------:R-:W-:Y:S02]  /*2e920*/  IADD3 R220, R222, R220, R221 ;  /* 0x000000dcdedc7210 */ /* 0x000fe40007ffe0dd */
[----:B------:R-:W-:-:S02]  /*2e930*/  SEL R221, RZ, 0x1, P1 ;  /* 0x00000001ffdd7807 */ /* 0x000fc40000800000 */
[----:B------:R-:W-:Y:S02]  /*2e940*/  ISETP.NE.AND P1, PT, R214, RZ, PT ;  /* 0x000000ffd600720c */ /* 0x000fe40003f25270 */
[----:B------:R-:W-:Y:S01]  /*2e950*/  IADD3 R221, R220, R221, RZ ;  /* 0x000000dddcdd7210 */ /* 0x000fe20007ffe0ff */
[----:B------:R-:W-:-:S04]  /*2e960*/  FADD.FTZ R220, RZ, R104 ;  /* 0x00000068ffdc7221 */ /* 0x000fc80000010000 */
[----:B------:R-:W-:Y:S01]  /*2e970*/  FADD.FTZ R241, R220, R105 ;  /* 0x00000069dcf17221 */ /* 0x000fe20000010000 */
[----:B------:R1:W-:Y:S03]  /*2e980*/  STG.E desc[UR4][R236.64], R221 ;  /* 0x000000ddec007986 */ /* 0x0003e6000c101904 */
[----:B------:R-:W-:-:S04]  /*2e990*/  FADD.FTZ R220, R241, R106 ;  /* 0x0000006af1dc7221 */ /* 0x000fc80000010000 */
[----:B0-----:R-:W-:-:S04]  /*2e9a0*/  FADD.FTZ R239, R220, R107 ;  /* 0x0000006bdcef7221 */ /* 0x001fc80000010000 */
[----:B------:R-:W-:-:S04]  /*2e9b0*/  FADD.FTZ R220, R239, R100 ;  /* 0x00000064efdc7221 */ /* 0x000fc80000010000 */
[----:B------:R-:W-:-:S04]  /*2e9c0*/  FADD.FTZ R239, R220, R101 ;  /* 0x00000065dcef7221 */ /* 0x000fc80000010000 */
[----:B------:R-:W-:-:S04]  /*2e9d0*/  FADD.FTZ R220, R239, R102 ;  /* 0x00000066efdc7221 */ /* 0x000fc80000010000 */
[----:B------:R-:W-:-:S04]  /*2e9e0*/  FADD.FTZ R239, R220, R103 ;  /* 0x00000067dcef7221 */ /* 0x000fc80000010000 */
[----:B------:R-:W-:-:S04]  /*2e9f0*/  FADD.FTZ R220, R239, R96 ;  /* 0x00000060efdc7221 */ /* 0x000fc80000010000 */
        /* <DEDUP_REMOVED lines=55> */
[----:B------:R-:W0:Y:S01]  /*2ed70*/  LDC.64 R220, c[0x0][0x248] ;  /* 0x00009200ffdc7b82 */ /* 0x000e220000000a00 */
[----:B------:R-:W-:-:S05]  /*2ed80*/  IMAD.U32 R236, R138, 0x10000, RZ ;  /* 0x000100008aec7824 */ /* 0x000fca00078e00ff */
[----:B------:R-:W-:Y:S02]  /*2ed90*/  LOP3.LUT R237, R236, 0xff0000, RZ, 0xc0, !PT ;  /* 0x00ff0000eced7812 */ /* 0x000fe400078ec0ff */
[----:B------:R-:W-:-:S04]  /*2eda0*/  LOP3.LUT R236, R137, 0xffff, RZ, 0xc0, !PT ;  /* 0x0000ffff89ec7812 */ /* 0x000fc800078ec0ff */
[----:B------:R-:W-:Y:S02]  /*2edb0*/  LEA R236, R236, R237, 0x18 ;  /* 0x000000edecec7211 */ /* 0x000fe400078ec0ff */
[----:B------:R-:W-:-:S05]  /*2edc0*/  LOP3.LUT R237, R139, 0xff, RZ, 0xc0, !PT ;  /* 0x000000ff8bed7812 */ /* 0x000fca00078ec0ff */
[----:B------:R-:W-:Y:S01]  /*2edd0*/  IMAD R236, R237, 0x100, R236 ;  /* 0x00000100edec7824 */ /* 0x000fe200078e02ec */
[----:B------:R-:W-:-:S04]  /*2ede0*/  LOP3.LUT R237, R140, 0xff, RZ, 0xc0, !PT ;  /* 0x000000ff8ced7812 */ /* 0x000fc800078ec0ff */
[----:B------:R-:W-:Y:S01]  /*2edf0*/  IADD3 R237, R236, R237, RZ ;  /* 0x000000edeced7210 */ /* 0x000fe20007ffe0ff */
[----:B0-----:R-:W-:-:S05]  /*2ee00*/  IMAD.WIDE.U32 R220, R233, 0x4, R220 ;  /* 0x00000004e9dc7825 */ /* 0x001fca00078e00dc */
[----:B------:R0:W-:Y:S02]  /*2ee10*/  STG.E desc[UR4][R220.64], R237 ;  /* 0x000000eddc007986 */ /* 0x0001e4000c101904 */
.L_x_47367:
[----:B------:R-:W-:Y:S01]  /*2ee20*/  UMOV UR20, 0xffffffff ;  /* 0xffffffff00147882 */ /* 0x000fe20000000000 */
[----:B------:R-:W-:Y:S02]  /*2ee30*/  FADD.FTZ R222, R222, R119 ;  /* 0x00000077dede7221 */ /* 0x000fe40000010000 */
[----:B------:R-:W-:Y:S05]  /*2ee40*/  BRA.DIV UR20, `(.L_x_47368) ;  /* 0x0000001a14307947 */ /* 0x000fea000b800000 */
[----:B0-----:R-:W0:Y:S02]  /*2ee50*/  SHFL.BFLY PT, R221, R222, 0x1, 0x1f ;  /* 0x0c201f00dedd7f89 */ /* 0x001e2400000e0000 */
        /* <DEDUP_REMOVED lines=15> */
[----:B------:R-:W-:-:S04]  /*2ef50*/  FFMA.FTZ R220, R243, R243, R220 ;  /* 0x000000f3f3dc7223 */ /* 0x000fc800000100dc */
        /* <DEDUP_REMOVED lines=132> */
.L_x_47381:
[----:B01----:R-:W-:Y:S01]  /*2f7a0*/  FADD.FTZ R236, R236, R243 ;  /* 0x000000f3ecec7221 */ /* 0x003fe20000010000 */
[----:B------:R-:W-:Y:S01]  /*2f7b0*/  FMUL.FTZ R220, R241, R241 ;  /* 0x000000f1f1dc7220 */ /* 0x000fe20000410000 */
[----:B------:R-:W-:Y:S01]  /*2f7c0*/  PLOP3.LUT P2, PT, PT, PT, UP0, 0x40, 0x0 ;  /* 0x000000000000781c */ /* 0x000fe20003f4e808 */
[----:B------:R-:W0:Y:S01]  /*2f7d0*/  @!P1 LDC.64 R238, c[0x0][0x250] ;  /* 0x00009400ffee9b82 */ /* 0x000e220000000a00 */
[----:B------:R-:W-:Y:S02]  /*2f7e0*/  FFMA.FTZ R221, R236, R221, UR22 ;  /* 0x00000016ecdd7e23 */ /* 0x000fe400080100dd */
[----:B------:R-:W-:Y:S02]  /*2f7f0*/  FSEL R220, R220, RZ, !P2 ;  /* 0x000000ffdcdc7208 */ /* 0x000fe40005000000 */
[----:B------:R-:W-:-:S03]  /*2f800*/  PLOP3.LUT P2, PT, PT, PT, UP0, 0x40, 0x0 ;  /* 0x000000000000781c */ /* 0x000fc60003f4e808 */
[----:B------:R-:W1:Y:S01]  /*2f810*/  @!P1 LDC.64 R236, c[0x0][0x258] ;  /* 0x00009600ffec9b82 */ /* 0x000e620000000a00 */
[----:B------:R-:W-:Y:S01]  /*2f820*/  FADD.FTZ R220, R221, R220 ;  /* 0x000000dcdddc7221 */ /* 0x000fe20000010000 */
[----:B------:R-:W-:-:S05]  /*2f830*/  FSEL R221, R241, RZ, P2 ;  /* 0x000000fff1dd7208 */ /* 0x000fca0001000000 */
[----:B------:R-:W2:Y:S01]  /*2f840*/  MUFU.RSQ R220, R220 ;  /* 0x000000dc00dc7308 */ /* 0x000ea20000001400 */
        /* <DEDUP_REMOVED lines=9> */
[C---:B------:R-:W-:Y:S01]  /*2f8e0*/  FADD.FTZ R102, -R221.reuse, R102 ;  /* 0x00000066dd667221 */ /* 0x040fe20000010100 */
[C---:B------:R-:W-:Y:S01]  /*2f8f0*/  FADD.FTZ R103, -R221.reuse, R103 ;  /* 0x00000067dd677221 */ /* 0x040fe20000010100 */
[C---:B------:R-:W-:Y:S01]  /*2f900*/  FADD.FTZ R89, -R221.reuse, R89 ;  /* 0x00000059dd597221 */ /* 0x040fe20000010100 */
[C---:B------:R-:W-:Y:S01]  /*2f910*/  FADD.FTZ R96, -R221.reuse, R96 ;  /* 0x00000060dd607221 */ /* 0x040fe20000010100 */
[----:B------:R-:W-:Y:S01]  /*2f920*/  @!P1 STG.E desc[UR4][R238.64], R241 ;  /* 0x000000f1ee009986 */ /* 0x000fe2000c101904 */
[C---:B------:R-:W-:Y:S01]  /*2f930*/  FADD.FTZ R98, -R221.reuse, R98 ;  /* 0x00000062dd627221 */ /* 0x040fe20000010100 */
[----:B------:R-:W-:Y:S01]  /*2f940*/  FADD.FTZ R99, -R221, R99 ;  /* 0x00000063dd637221 */ /* 0x000fe20000010100 */
[----:B-1----:R-:W-:-:S04]  /*2f950*/  @!P1 IMAD.WIDE R236, R213, 0x4, R236 ;  /* 0x00000004d5ec9825 */ /* 0x002fc800078e02ec */
[C---:B--2---:R-:W-:Y:S01]  /*2f960*/  FMUL.FTZ R245, R220.reuse, R245 ;  /* 0x000000f5dcf57220 */ /* 0x044fe20000410000 */
        /* <DEDUP_REMOVED lines=14> */
[----:B------:R-:W-:Y:S01]  /*2fa50*/  FADD.FTZ R73, -R221, R73 ;  /* 0x00000049dd497221 */ /* 0x000fe20000010100 */
[----:B0-----:R-:W-:Y:S01]  /*2fa60*/  LEA R236, P1, R217, UR18, 0x4 ;  /* 0x00000012d9ec7c11 */ /* 0x001fe2000f8220ff */
[C---:B------:R-:W-:Y:S01]  /*2fa70*/  FADD.FTZ R91, -R221.reuse, R91 ;  /* 0x0000005bdd5b7221 */ /* 0x040fe20000010100 */
[C---:B------:R-:W-:Y:S01]  /*2fa80*/  FADD.FTZ R82, -R221.reuse, R82 ;  /* 0x00000052dd527221 */ /* 0x040fe20000010100 */
[----:B------:R-:W-:Y:S01]  /*2fa90*/  FADD.FTZ R72, -R221, R72 ;  /* 0x00000048dd487221 */ /* 0x000fe20000010100 */
[----:B------:R-:W-:Y:S01]  /*2faa0*/  LEA.HI.X R237, R217, UR19, RZ, 0x4, P1 ;  /* 0x00000013d9ed7c11 */ /* 0x000fe200088f24ff */
        /* <DEDUP_REMOVED lines=10> */
[C---:B------:R-:W-:Y:S01]  /*2fb50*/  FMUL.FTZ R248, R220.reuse, R103 ;  /* 0x00000067dcf87220 */ /* 0x040fe20000410000 */
[C---:B------:R-:W-:Y:S01]  /*2fb60*/  FADD.FTZ R92, -R221.reuse, R92 ;  /* 0x0000005cdd5c7221 */ /* 0x040fe20000010100 */
[C---:B------:R-:W-:Y:S01]  /*2fb70*/  FMUL.FTZ R222, R220.reuse, R98 ;  /* 0x00000062dcde7220 */ /* 0x040fe20000410000 */
[C---:B------:R-:W-:Y:S01]  /*2fb80*/  FMUL.FTZ R247, R220.reuse, R99 ;  /* 0x00000063dcf77220 */ /* 0x040fe20000410000 */
[C---:B------:R-:W-:Y:S01]  /*2fb90*/  FMUL.FTZ R217, R220.reuse, R86 ;  /* 0x00000056dcd97220 */ /* 0x040fe20000410000 */
[C---:B------:R-:W-:Y:S01]  /*2fba0*/  FADD.FTZ R88, -R221.reuse, R88 ;  /* 0x00000058dd587221 */ /* 0x040fe20000010100 */
[C---:B------:R-:W-:Y:S01]  /*2fbb0*/  FMUL.FTZ R243, R220.reuse, R83 ;  /* 0x00000053dcf37220 */ /* 0x040fe20000410000 */
[C---:B------:R-:W-:Y:S01]  /*2fbc0*/  FMUL.FTZ R86, R220.reuse, R77 ;  /* 0x0000004ddc567220 */ /* 0x040fe20000410000 */
[C---:B------:R-:W-:Y:S01]  /*2fbd0*/  FADD.FTZ R84, -R221.reuse, R84 ;  /* 0x00000054dd547221 */ /* 0x040fe20000010100 */
[C---:B------:R-:W-:Y:S01]  /*2fbe0*/  FMUL.FTZ R245, R220.reuse, R91 ;  /* 0x0000005bdcf57220 */ /* 0x040fe20000410000 */
[C---:B------:R-:W-:Y:S01]  /*2fbf0*/  FMUL.FTZ R103, R220.reuse, R82 ;  /* 0x00000052dc677220 */ /* 0x040fe20000410000 */
[C---:B------:R-:W-:Y:S01]  /*2fc00*/  FMUL.FTZ R77, R220.reuse, R72 ;  /* 0x00000048dc4d7220 */ /* 0x040fe20000410000 */
[C---:B0-----:R-:W-:Y:S01]  /*2fc10*/  FADD.FTZ R104, -R221.reuse, R68 ;  /* 0x00000044dd687221 */ /* 0x041fe20000010100 */
[----:B------:R-:W-:Y:S01]  /*2fc20*/  FADD.FTZ R105, -R221, R69 ;  /* 0x00000045dd697221 */ /* 0x000fe20000010100 */
[C---:B------:R-:W-:Y:S01]  /*2fc30*/  FMUL.FTZ R107, R220.reuse, R101 ;  /* 0x00000065dc6b7220 */ /* 0x040fe20000410000 */
[----:B------:R-:W0:Y:S01]  /*2fc40*/  LDC.64 R68, c[0x0][0x2b8] ;  /* 0x0000ae00ff447b82 */ /* 0x000e220000000a00 */
        /* <DEDUP_REMOVED lines=23> */
[----:B0-----:R-:W-:-:S04]  /*2fdc0*/  IMAD.WIDE.U32 R238, R224, 0x10, R68 ;  /* 0x00000010e0ee7825 */ /* 0x001fc800078e0044 */
[C---:B------:R-:W-:Y:S01]  /*2fdd0*/  FMUL.FTZ R224, R220.reuse, R102 ;  /* 0x00000066dce07220 */ /* 0x040fe20000410000 */
[C---:B------:R-:W-:Y:S01]  /*2fde0*/  FMUL.FTZ R102, R220.reuse, R78 ;  /* 0x0000004edc667220 */ /* 0x040fe20000410000 */
[----:B------:R-:W-:Y:S01]  /*2fdf0*/  FMUL.FTZ R78, R220, R49 ;  /* 0x00000031dc4e7220 */ /* 0x000fe20000410000 */
[----:B------:R-:W-:-:S04]  /*2fe00*/  IMAD.WIDE.U32 R236, R219, 0x10, R68 ;  /* 0x00000010dbec7825 */ /* 0x000fc800078e0044 */
[C---:B------:R-:W-:Y:S01]  /*2fe10*/  FMUL.FTZ R219, R220.reuse, R90 ;  /* 0x0000005adcdb7220 */ /* 0x040fe20000410000 */
[----:B------:R-:W-:Y:S01]  /*2fe20*/  FMUL.FTZ R90, R220, R51 ;  /* 0x00000033dc5a7220 */ /* 0x000fe20000410000 */
[----:B------:R-:W-:Y:S01]  /*2fe30*/  FFMA.FTZ R51, R202, R248, R30 ;  /* 0x000000f8ca337223 */ /* 0x000fe2000001001e */
        /* <DEDUP_REMOVED lines=10> */
[C---:B------:R-:W-:Y:S01]  /*2fee0*/  FMUL.FTZ R92, R220.reuse, R88 ;  /* 0x00000058dc5c7220 */ /* 0x040fe20000410000 */
[C---:B------:R-:W-:Y:S01]  /*2fef0*/  FADD.FTZ R60, -R221.reuse, R60 ;  /* 0x0000003cdd3c7221 */ /* 0x040fe20000010100 */
[C---:B------:R-:W-:Y:S01]  /*2ff00*/  FADD.FTZ R61, -R221.reuse, R61 ;  /* 0x0000003ddd3d7221 */ /* 0x040fe20000010100 */
[C---:B------:R-:W-:Y:S01]  /*2ff10*/  FMUL.FTZ R88, R220.reuse, R84 ;  /* 0x00000054dc587220 */ /* 0x040fe20000410000 */
[C---:B------:R-:W-:Y:S01]  /*2ff20*/  FADD.FTZ R94, -R221.reuse, R94 ;  /* 0x0000005edd5e7221 */ /* 0x040fe20000010100 */
[C---:B------:R-:W-:Y:S01]  /*2ff30*/  FMUL.FTZ R246, R220.reuse, R95 ;  /* 0x0000005fdcf67220 */ /* 0x040fe20000410000 */
[C---:B------:R-:W-:Y:S01]  /*2ff40*/  FMUL.FTZ R84, R220.reuse, R80 ;  /* 0x00000050dc547220 */ /* 0x040fe20000410000 */
[C---:B------:R-:W-:Y:S01]  /*2ff50*/  FMUL.FTZ R242, R220.reuse, R79 ;  /* 0x0000004fdcf27220 */ /* 0x040fe20000410000 */
[C---:B------:R-:W-:Y:S01]  /*2ff60*/  FMUL.FTZ R241, R220.reuse, R75 ;  /* 0x0000004bdcf17220 */ /* 0x040fe20000410000 */
[C---:B------:R-:W-:Y:S01]  /*2ff70*/  FMUL.FTZ R240, R220.reuse, R71 ;  /* 0x00000047dcf07220 */ /* 0x040fe20000410000 */
[----:B------:R-:W-:Y:S01]  /*2ff80*/  STG.E.128 desc[UR4][R236.64], R48 ;  /* 0x00000030ec007986 */ /* 0x000fe2000c101d04 */
[----:B------:R-:W-:Y:S01]  /*2ff90*/  FADD.FTZ R87, -R221, R87 ;  /* 0x00000057dd577221 */ /* 0x000fe20000010100 */
[C---:B------:R-:W-:Y:S01]  /*2ffa0*/  FMUL.FTZ R80, R220.reuse, R76 ;  /* 0x0000004cdc507220 */ /* 0x040fe20000410000 */
[C---:B------:R-:W-:Y:S01]  /*2ffb0*/  FMUL.FTZ R98, R220.reuse, R70 ;  /* 0x00000046dc627220 */ /* 0x040fe20000410000 */
[C---:B------:R-:W-:Y:S01]  /*2ffc0*/  FMUL.FTZ R79, R220.reuse, R62 ;  /* 0x0000003edc4f7220 */ /* 0x040fe20000410000 */
[C---:B------:R-:W-:Y:S01]  /*2ffd0*/  FMUL.FTZ R95, R220.reuse, R63 ;  /* 0x0000003fdc5f7220 */ /* 0x040fe20000410000 */
[C---:B------:R-:W-:Y:S01]  /*2ffe0*/  FMUL.FTZ R71, R220.reuse, R56 ;  /* 0x00000038dc477220 */ /* 0x040fe20000410000 */
[----:B------:R-:W-:Y:S01]  /*2fff0*/  FMUL.FTZ R75, R220, R57 ;  /* 0x00000039dc4b7220 */ /* 0x000fe20000410000 */
[----:B------:R0:W-:Y:S01]  /*30000*/  STG.E.128 desc[UR4][R238.64], R52 ;  /* 0x00000034ee007986 */ /* 0x0001e2000c101d04 */
[----:B------:R-:W-:-:S04]  /*30010*/  IMAD.WIDE.U32 R248, R225, 0x10, R68 ;  /* 0x00000010e1f87825 */ /* 0x000fc800078e0044 */
        /* <DEDUP_REMOVED lines=13> */
[----:B------:R-:W-:-:S04]  /*300f0*/  IMAD.WIDE.U32 R62, R223, 0x10, R68 ;  /* 0x00000010df3e7825 */ /* 0x000fc800078e0044 */
[----:B------:R-:W-:Y:S01]  /*30100*/  FFMA.FTZ R57, R188, R89, R37 ;  /* 0x00000059bc397223 */ /* 0x000fe20000010025 */
[----:B------:R-:W-:Y:S01]  /*30110*/  FFMA.FTZ R56, R189, R88, R8 ;  /* 0x00000058bd387223 */ /* 0x000fe20000010008 */
[----:B0-----:R-:W-:Y:S01]  /*30120*/  FFMA.FTZ R53, R192, R93, R35 ;  /* 0x0000005dc0357223 */ /* 0x001fe20000010023 */
[----:B------:R-:W-:-:S04]  /*30130*/  IMAD.WIDE.U32 R224, R226, 0x10, R68 ;  /* 0x00000010e2e07825 */ /* 0x000fc800078e0044 */
[----:B------:R-:W-:Y:S01]  /*30140*/  FFMA.FTZ R52, R193, R92, R6 ;  /* 0x0000005cc1347223 */ /* 0x000fe20000010006 */
[C---:B------:R-:W-:Y:S01]  /*30150*/  FMUL.FTZ R221, R220.reuse, R94 ;  /* 0x0000005edcdd7220 */ /* 0x040fe20000410000 */
[----:B------:R-:W-:Y:S01]  /*30160*/  FMUL.FTZ R244, R220, R87 ;  /* 0x00000057dcf47220 */ /* 0x000fe20000410000 */
[----:B------:R-:W-:-:S04]  /*30170*/  IMAD.WIDE.U32 R236, R228, 0x10, R68 ;  /* 0x00000010e4ec7825 */ /* 0x000fc800078e0044 */
[----:B------:R-:W-:Y:S01]  /*30180*/  FMUL.FTZ R87, R220, R81 ;  /* 0x00000051dc577220 */ /* 0x000fe20000410000 */
[----:B------:R-:W-:Y:S01]  /*30190*/  FFMA.FTZ R51, R194, R246, R34 ;  /* 0x000000f6c2337223 */ /* 0x000fe20000010022 */
[----:B------:R-:W-:Y:S01]  /*301a0*/  FFMA.FTZ R50, R195, R221, R5 ;  /* 0x000000ddc3327223 */ /* 0x000fe20000010005 */
[----:B------:R-:W-:-:S04]  /*301b0*/  IMAD.WIDE.U32 R60, R218, 0x10, R68 ;  /* 0x00000010da3c7825 */ /* 0x000fc800078e0044 */
[----:B------:R-:W-:Y:S01]  /*301c0*/  FFMA.FTZ R49, R196, R97, R33 ;  /* 0x00000061c4317223 */ /* 0x000fe20000010021 */
[----:B------:R-:W-:Y:S01]  /*301d0*/  FFMA.FTZ R48, R197, R96, R4 ;  /* 0x00000060c5307223 */ /* 0x000fe20000010004 */
        /* <DEDUP_REMOVED lines=10> */
[C---:B------:R-:W-:Y:S01]  /*30280*/  FMUL.FTZ R105, R220.reuse, R105 ;  /* 0x00000069dc697220 */ /* 0x040fe20000410000 */
[----:B------:R0:W-:Y:S01]  /*30290*/  STG.E.128 desc[UR4][R60.64], R48 ;  /* 0x000000303c007986 */ /* 0x0001e2000c101d04 */
[----:B------:R-:W-:Y:S01]  /*302a0*/  FMUL.FTZ R64, R220, R64 ;  /* 0x00000040dc407220 */ /* 0x000fe20000410000 */
[----:B------:R-:W-:-:S04]  /*302b0*/  IMAD.WIDE.U32 R100, R232, 0x10, R68 ;  /* 0x00000010e8647825 */ /* 0x000fc800078e0044 */
[C---:B------:R-:W-:Y:S01]  /*302c0*/  FMUL.FTZ R65, R220.reuse, R65 ;  /* 0x00000041dc417220 */ /* 0x040fe20000410000 */
[C---:B------:R-:W-:Y:S01]  /*302d0*/  FMUL.FTZ R66, R220.reuse, R66 ;  /* 0x00000042dc427220 */ /* 0x040fe20000410000 */
[----:B------:R-:W-:Y:S01]  /*302e0*/  FMUL.FTZ R67, R220, R67 ;  /* 0x00000043dc437220 */ /* 0x000fe20000410000 */
[----:B------:R-:W-:Y:S01]  /*302f0*/  IMAD.WIDE.U32 R106, R234, 0x10, R68 ;  /* 0x00000010ea6a7825 */ /* 0x000fe200078e0044 */
[----:B------:R1:W-:Y:S03]  /*30300*/  STG.E.128 desc[UR4][R62.64], R52 ;  /* 0x000000343e007986 */ /* 0x0003e6000c101d04 */
[----:B------:R-:W-:Y:S01]  /*30310*/  FFMA.FTZ R66, R167, R66, R19 ;  /* 0x00000042a7427223 */ /* 0x000fe20000010013 */
[----:B------:R-:W-:Y:S01]  /*30320*/  FFMA.FTZ R67, R166, R67, R120 ;  /* 0x00000043a6437223 */ /* 0x000fe20000010078 */
[----:B------:R-:W-:Y:S01]  /*30330*/  IMAD.WIDE.U32 R222, R235, 0x10, R68 ;  /* 0x00000010ebde7825 */ /* 0x000fe200078e0044 */
[----:B------:R2:W-:Y:S03]  /*30340*/  STG.E.128 desc[UR4][R248.64], R56 ;  /* 0x00000038f8007986 */ /* 0x0005e6000c101d04 */
[----:B------:R-:W-:Y:S01]  /*30350*/  FFMA.FTZ R65, R168, R65, R47 ;  /* 0x00000041a8417223 */ /* 0x000fe2000001002f */
[----:B------:R-:W-:Y:S01]  /*30360*/  FFMA.FTZ R64, R169, R64, R18 ;  /* 0x00000040a9407223 */ /* 0x000fe20000010012 */
[----:B------:R-:W-:-:S04]  /*30370*/  IMAD.WIDE.U32 R88, R231, 0x10, R68 ;  /* 0x00000010e7587825 */ /* 0x000fc800078e0044 */
[C---:B------:R-:W-:Y:S01]  /*30380*/  FMUL.FTZ R116, R220.reuse, R116 ;  /* 0x00000074dc747220 */ /* 0x040fe20000410000 */
[C---:B------:R-:W-:Y:S01]  /*30390*/  FMUL.FTZ R117, R220.reuse, R117 ;  /* 0x00000075dc757220 */ /* 0x040fe20000410000 */
[----:B------:R-:W-:Y:S01]  /*303a0*/  FMUL.FTZ R118, R220, R118 ;  /* 0x00000076dc767220 */ /* 0x000fe20000410000 */
[----:B------:R-:W-:-:S04]  /*303b0*/  IMAD.WIDE.U32 R92, R233, 0x10, R68 ;  /* 0x00000010e95c7825 */ /* 0x000fc800078e0044 */
[----:B0-----:R-:W-:Y:S01]  /*303c0*/  FFMA.FTZ R51, R182, R243, R40 ;  /* 0x000000f3b6337223 */ /* 0x001fe20000010028 */
[----:B------:R-:W0:Y:S01]  /*303d0*/  LDC.64 R68, c[0x0][0x210] ;  /* 0x00008400ff447b82 */ /* 0x000e220000000a00 */
        /* <DEDUP_REMOVED lines=12> */
[----:B------:R-:W-:Y:S01]  /*304a0*/  FFMA.FTZ R63, R170, R240, R46 ;  /* 0x000000f0aa3f7223 */ /* 0x000fe2000001002e */
[----:B------:R-:W-:Y:S01]  /*304b0*/  FFMA.FTZ R62, R171, R98, R17 ;  /* 0x00000062ab3e7223 */ /* 0x000fe20000010011 */
[----:B------:R-:W-:Y:S01]  /*304c0*/  FFMA.FTZ R60, R173, R104, R16 ;  /* 0x00000068ad3c7223 */ /* 0x000fe20000010010 */
[----:B------:R1:W-:Y:S01]  /*304d0*/  STG.E.128 desc[UR4][R224.64], R48 ;  /* 0x00000030e0007986 */ /* 0x0003e2000c101d04 */
[----:B------:R-:W-:-:S03]  /*304e0*/  FMUL.FTZ R119, R220, R119 ;  /* 0x00000077dc777220 */ /* 0x000fc60000410000 */
[----:B------:R2:W-:Y:S04]  /*304f0*/  STG.E.128 desc[UR4][R226.64], R52 ;  /* 0x00000034e2007986 */ /* 0x0005e8000c101d04 */
[----:B------:R3:W-:Y:S01]  /*30500*/  STG.E.128 desc[UR4][R236.64], R56 ;  /* 0x00000038ec007986 */ /* 0x0007e2000c101d04 */
[----:B0-----:R-:W-:-:S03]  /*30510*/  IMAD R213, R68, 0x4, R213 ;  /* 0x0000000444d57824 */ /* 0x001fc600078e02d5 */
[----:B------:R0:W-:Y:S02]  /*30520*/  STG.E.128 desc[UR4][R228.64], R60 ;  /* 0x0000003ce4007986 */ /* 0x0001e4000c101d04 */
[----:B------:R-:W-:Y:S02]  /*30530*/  ISETP.GE.AND P1, PT, R213, R69, PT ;  /* 0x00000045d500720c */ /* 0x000fe40003f26270 */
[----:B------:R4:W-:Y:S01]  /*30540*/  STG.E.128 desc[UR4][R238.64], R64 ;  /* 0x00000040ee007986 */ /* 0x0009e2000c101d04 */
        /* <DEDUP_REMOVED lines=8> */
[----:B---3--:R-:W-:Y:S01]  /*305d0*/  FFMA.FTZ R59, R154, R91, R126 ;  /* 0x0000005b9a3b7223 */ /* 0x008fe2000001007e */
[----:B------:R-:W-:Y:S01]  /*305e0*/  FFMA.FTZ R58, R155, R82, R25 ;  /* 0x000000529b3a7223 */ /* 0x000fe20000010019 */
[----:B------:R-:W-:Y:S01]  /*305f0*/  FFMA.FTZ R57, R156, R74, R125 ;  /* 0x0000004a9c397223 */ /* 0x000fe2000001007d */
[----:B------:R-:W-:Y:S01]  /*30600*/  FFMA.FTZ R56, R157, R72, R24 ;  /* 0x000000489d387223 */ /* 0x000fe20000010018 */
[----:B0-----:R-:W-:Y:S01]  /*30610*/  FFMA.FTZ R63, R150, R90, R128 ;  /* 0x0000005a963f7223 */ /* 0x001fe20000010080 */
[----:B------:R-:W-:Y:S01]  /*30620*/  FFMA.FTZ R62, R151, R83, R27 ;  /* 0x00000053973e7223 */ /* 0x000fe2000001001b */
[----:B------:R-:W-:Y:S01]  /*30630*/  FFMA.FTZ R61, R152, R78, R127 ;  /* 0x0000004e983d7223 */ /* 0x000fe2000001007f */
[----:B------:R-:W-:Y:S01]  /*30640*/  FFMA.FTZ R60, R153, R73, R26 ;  /* 0x00000049993c7223 */ /* 0x000fe2000001001a */
[----:B----4-:R-:W-:Y:S01]  /*30650*/  FFMA.FTZ R67, R145, R119, R130 ;  /* 0x0000007791437223 */ /* 0x010fe20000010082 */
[----:B------:R-:W-:Y:S01]  /*30660*/  FFMA.FTZ R66, R147, R118, R29 ;  /* 0x0000007693427223 */ /* 0x000fe2000001001d */
[----:B------:R-:W-:Y:S01]  /*30670*/  FFMA.FTZ R65, R148, R117, R129 ;  /* 0x0000007594417223 */ /* 0x000fe20000010081 */
[----:B------:R-:W-:Y:S01]  /*30680*/  FFMA.FTZ R64, R149, R116, R28 ;  /* 0x0000007495407223 */ /* 0x000fe2000001001c */
[----:B------:R0:W-:Y:S04]  /*30690*/  STG.E.128 desc[UR4][R100.64], R48 ;  /* 0x0000003064007986 */ /* 0x0001e8000c101d04 */
[----:B------:R0:W-:Y:S04]  /*306a0*/  STG.E.128 desc[UR4][R106.64], R52 ;  /* 0x000000346a007986 */ /* 0x0001e8000c101d04 */
[----:B------:R0:W-:Y:S04]  /*306b0*/  STG.E.128 desc[UR4][R222.64], R56 ;  /* 0x00000038de007986 */ /* 0x0001e8000c101d04 */
[----:B------:R0:W-:Y:S04]  /*306c0*/  STG.E.128 desc[UR4][R88.64], R60 ;  /* 0x0000003c58007986 */ /* 0x0001e8000c101d04 */
[----:B------:R0:W-:Y:S01]  /*306d0*/  STG.E.128 desc[UR4][R92.64], R64 ;  /* 0x000000405c007986 */ /* 0x0001e2000c101d04 */
[----:B------:R-:W-:Y:S05]  /*306e0*/  @!P1 BRA `(.L_x_47369) ;  /* 0xfffffd1000c09947 */ /* 0x000fea000383ffff */
[----:B------:R-:W-:Y:S05]  /*306f0*/  BSYNC B0 ;  /* 0x0000000000007941 */ /* 0x000fea0003800000 */
.L_x_46327:
[----:B------:R-:W-:Y:S05]  /*30700*/  EXIT ;  /* 0x000000000000794d */ /* 0x000fea0003800000 */
.L_x_47368:
[----:B------:R-:W-:Y:S01]  /*30710*/  HFMA2.MMA R247, -RZ, RZ, 0, 1.847743988037109375e-06 ;  /* 0x0000001ffff77435 */ /* 0x000fe200000001ff */
[----:B------:R-:W-:Y:S01]  /*30720*/  BSSY B1, `(.L_x_47370) ;  /* 0x0000007000017945 */ /* 0x000fe20003800000 */
[----:B------:R-:W-:Y:S01]  /*30730*/  MOV R245, R222 ;  /* 0x000000de00f57202 */ /* 0x000fe20000000f00 */
[----:B------:R-:W-:Y:S02]  /*30740*/  IMAD.MOV.U32 R242, RZ, RZ, 0x1 ;  /* 0x00000001fff27424 */ /* 0x000fe400078e00ff */
[----:B------:R-:W-:-:S07]  /*30750*/  IMAD.MOV.U32 R240, RZ, RZ, -0x1 ;  /* 0xfffffffffff07424 */ /* 0x000fce00078e00ff */
[----:B0-----:R-:W-:Y:S05]  /*30760*/  WARPSYNC.COLLECTIVE R240, `(.L_x_47371) ;  /* 0x00000000f0087348 */ /* 0x001fea0003c00000 */
[----:B------:R1:W2:Y:S02]  /*30770*/  SHFL.BFLY P2, R243, R245, R242, R247 ;  /* 0x0c0000f2f5f37389 */ /* 0x0002a400000400f7 */
[----:B012---:R-:W-:Y:S01]  /*30780*/  ENDCOLLECTIVE ;  /* 0x000000000000791b */ /* 0x007fe20003800000 */
.L_x_47371:
[----:B------:R-:W-:Y:S05]  /*30790*/  BSYNC B1 ;  /* 0x0000000000017941 */ /* 0x000fea0003800000 */
.L_x_47370:
        /* <DEDUP_REMOVED lines=9> */
.L_x_47372:
[----:B------:R-:W-:Y:S02]  /*30830*/  IMAD.MOV.U32 R242, RZ, RZ, 0x4 ;  /* 0x00000004fff27424 */ /* 0x000fe400078e00ff */
[----:B------:R-:W-:-:S04]  /*30840*/  IMAD.MOV.U32 R221, RZ, RZ, R243 ;  /* 0x000000ffffdd7224 */ /* 0x000fc800078e00f3 */
[----:B------:R-:W-:-:S05]  /*30850*/  FADD.FTZ R237, R236, R221 ;  /* 0x000000ddeced7221 */ /* 0x000fca0000010000 */
[----:B------:R-:W-:-:S07]  /*30860*/  MOV R245, R237 ;  /* 0x000000ed00f57202 */ /* 0x000fce0000000f00 */
[----:B------:R-:W-:Y:S05]  /*30870*/  WARPSYNC.COLLECTIVE R240, `(.L_x_47373) ;  /* 0x00000000f0087348 */ /* 0x000fea0003c00000 */
[----:B------:R0:W1:Y:S02]  /*30880*/  SHFL.BFLY P2, R243, R245, R242, R247 ;  /* 0x0c0000f2f5f37389 */ /* 0x00006400000400f7 */
[----:B01----:R-:W-:Y:S01]  /*30890*/  ENDCOLLECTIVE ;  /* 0x000000000000791b */ /* 0x003fe20003800000 */
.L_x_47373:
[----:B------:R-:W-:Y:S01]  /*308a0*/  HFMA2.MMA R242, -RZ, RZ, 0, 4.76837158203125e-07 ;  /* 0x00000008fff27435 */ /* 0x000fe200000001ff */
[----:B------:R-:W-:-:S05]  /*308b0*/  MOV R220, R243 ;  /* 0x000000f300dc7202 */ /* 0x000fca0000000f00 */
[----:B------:R-:W-:-:S04]  /*308c0*/  FADD.FTZ R238, R237, R220 ;  /* 0x000000dcedee7221 */ /* 0x000fc80000010000 */
[----:B------:R-:W-:-:S07]  /*308d0*/  IMAD.MOV.U32 R245, RZ, RZ, R238 ;  /* 0x000000fffff57224 */ /* 0x000fce00078e00ee */
[----:B------:R-:W-:Y:S05]  /*308e0*/  WARPSYNC.COLLECTIVE R240, `(.L_x_47374) ;  /* 0x00000000f0087348 */ /* 0x000fea0003c00000 */
[----:B------:R0:W1:Y:S02]  /*308f0*/  SHFL.BFLY P2, R243, R245, R242, R247 ;  /* 0x0c0000f2f5f37389 */ /* 0x00006400000400f7 */
[----:B01----:R-:W-:Y:S01]  /*30900*/  ENDCOLLECTIVE ;  /* 0x000000000000791b */ /* 0x003fe20003800000 */
.L_x_47374:
        /* <DEDUP_REMOVED lines=8> */
.L_x_47375:
        /* <DEDUP_REMOVED lines=136> */
.L_x_47376:
[----:B------:R-:W-:Y:S02]  /*31210*/  IMAD.MOV.U32 R242, RZ, RZ, 0x2 ;  /* 0x00000002fff27424 */ /* 0x000fe400078e00ff */
[----:B------:R-:W-:-:S04]  /*31220*/  IMAD.MOV.U32 R237, RZ, RZ, R243 ;  /* 0x000000ffffed7224 */ /* 0x000fc800078e00f3 */
[----:B------:R-:W-:-:S05]  /*31230*/  FADD.FTZ R237, R220, R237 ;  /* 0x000000eddced7221 */ /* 0x000fca0000010000 */
[----:B------:R-:W-:-:S07]  /*31240*/  MOV R245, R237 ;  /* 0x000000ed00f57202 */ /* 0x000fce0000000f00 */
[----:B------:R-:W-:Y:S05]  /*31250*/  WARPSYNC.COLLECTIVE R240, `(.L_x_47377) ;  /* 0x00000000f0087348 */ /* 0x000fea0003c00000 */
[----:B------:R0:W1:Y:S02]  /*31260*/  SHFL.BFLY P2, R243, R245, R242, R247 ;  /* 0x0c0000f2f5f37389 */ /* 0x00006400000400f7 */
[----:B01----:R-:W-:Y:S01]  /*31270*/  ENDCOLLECTIVE ;  /* 0x000000000000791b */ /* 0x003fe20003800000 */
.L_x_47377:
[----:B------:R-:W-:Y:S01]  /*31280*/  HFMA2.MMA R242, -RZ, RZ, 0, 2.384185791015625e-07 ;  /* 0x00000004fff27435 */ /* 0x000fe200000001ff */
[----:B------:R-:W-:-:S05]  /*31290*/  MOV R222, R243 ;  /* 0x000000f300de7202 */ /* 0x000fca0000000f00 */
[----:B------:R-:W-:-:S04]  /*312a0*/  FADD.FTZ R222, R237, R222 ;  /* 0x000000deedde7221 */ /* 0x000fc80000010000 */
[----:B------:R-:W-:-:S07]  /*312b0*/  IMAD.MOV.U32 R245, RZ, RZ, R222 ;  /* 0x000000fffff57224 */ /* 0x000fce00078e00de */
[----:B------:R-:W-:Y:S05]  /*312c0*/  WARPSYNC.COLLECTIVE R240, `(.L_x_47378) ;  /* 0x00000000f0087348 */ /* 0x000fea0003c00000 */
[----:B------:R0:W1:Y:S02]  /*312d0*/  SHFL.BFLY P2, R243, R245, R242, R247 ;  /* 0x0c0000f2f5f37389 */ /* 0x00006400000400f7 */
[----:B01----:R-:W-:Y:S01]  /*312e0*/  ENDCOLLECTIVE ;  /* 0x000000000000791b */ /* 0x003fe20003800000 */
.L_x_47378:
[----:B------:R-:W-:Y:S02]  /*312f0*/  IMAD.MOV.U32 R242, RZ, RZ, 0x8 ;  /* 0x00000008fff27424 */ /* 0x000fe400078e00ff */
[----:B------:R-:W-:-:S04]  /*31300*/  IMAD.MOV.U32 R239, RZ, RZ, R243 ;  /* 0x000000ffffef7224 */ /* 0x000fc800078e00f3 */
[----:B------:R-:W-:-:S05]  /*31310*/  FADD.FTZ R239, R222, R239 ;  /* 0x000000efdeef7221 */ /* 0x000fca0000010000 */
[----:B------:R-:W-:-:S07]  /*31320*/  MOV R245, R239 ;  /* 0x000000ef00f57202 */ /* 0x000fce0000000f00 */
[----:B------:R-:W-:Y:S05]  /*31330*/  WARPSYNC.COLLECTIVE R240, `(.L_x_47379) ;  /* 0x00000000f0087348 */ /* 0x000fea0003c00000 */
[----:B------:R0:W1:Y:S02]  /*31340*/  SHFL.BFLY P2, R243, R245, R242, R247 ;  /* 0x0c0000f2f5f37389 */ /* 0x00006400000400f7 */
[----:B01----:R-:W-:Y:S01]  /*31350*/  ENDCOLLECTIVE ;  /* 0x000000000000791b */ /* 0x003fe20003800000 */
.L_x_47379:
[----:B------:R-:W-:Y:S01]  /*31360*/  HFMA2.MMA R242, -RZ, RZ, 0, 9.5367431640625e-07 ;  /* 0x00000010fff27435 */ /* 0x000fe200000001ff */
[----:B------:R-:W-:-:S05]  /*31370*/  MOV R236, R243 ;  /* 0x000000f300ec7202 */ /* 0x000fca0000000f00 */
[----:B------:R-:W-:-:S04]  /*31380*/  FADD.FTZ R236, R239, R236 ;  /* 0x000000ecefec7221 */ /* 0x000fc80000010000 */
[----:B------:R-:W-:-:S07]  /*31390*/  IMAD.MOV.U32 R245, RZ, RZ, R236 ;  /* 0x000000fffff57224 */ /* 0x000fce00078e00ec */
[----:B------:R-:W-:Y:S05]  /*313a0*/  WARPSYNC.COLLECTIVE R240, `(.L_x_47380) ;  /* 0x00000000f0087348 */ /* 0x000fea0003c00000 */
[----:B------:R0:W1:Y:S02]  /*313b0*/  SHFL.BFLY P2, R243, R245, R242, R247 ;  /* 0x0c0000f2f5f37389 */ /* 0x00006400000400f7 */
[----:B01----:R-:W-:Y:S01]  /*313c0*/  ENDCOLLECTIVE ;  /* 0x000000000000791b */ /* 0x003fe20003800000 */
.L_x_47380:
[----:B------:R-:W-:Y:S05]  /*313d0*/  BRA `(.L_x_47381) ;  /* 0xffffffe000f07947 */ /* 0x000fea000383ffff */
.L_x_47382:
        /* <DEDUP_REMOVED lines=10> */
.L_x_53145:


//--------------------- .text._ZN10layer_norm31ln_parallel_residual_fwd_kernelINS_13Kernel_traitsIfffffjLj2048ELj1ELj4ELj1ELj16ENS_18Kernel_traits_baseILj2048EfffffjLj128EEEEELb0ELb0ELb0EEEvNS_9FwdParamsE --------------------------
	.section	.text._ZN10layer_norm31ln_parallel_residual_fwd_kernelINS_13Kernel_traitsIfffffjLj2048ELj1ELj4ELj1ELj16ENS_18Kernel_traits_baseILj2048EfffffjLj128EEEEELb0ELb0ELb0EEEvNS_9FwdParamsE,"ax",@progbits
	.align	128
        .global         _ZN10layer_norm31ln_parallel_residual_fwd_kernelINS_13Kernel_traitsIfffffjLj2048ELj1ELj4ELj1ELj16ENS_18Kernel_traits_baseILj2048EfffffjLj128EEEEELb0ELb0ELb0EEEvNS_9FwdParamsE
        .type           _ZN10layer_norm31ln_parallel_residual_fwd_kernelINS_13Kernel_traitsIfffffjLj2048ELj1ELj4ELj1ELj16ENS_18Kernel_traits_baseILj2048EfffffjLj128EEEEELb0ELb0ELb0EEEvNS_9FwdParamsE,@function
        .size           _ZN10layer_norm31ln_parallel_residual_fwd_kernelINS_13Kernel_traitsIfffffjLj2048ELj1ELj4ELj1ELj16ENS_18Kernel_traits_baseILj2048EfffffjLj128EEEEELb0ELb0ELb0EEEvNS_9FwdParamsE,(.L_x_53146 - _ZN10layer_norm31ln_parallel_residual_fwd_kernelINS_13Kernel_traitsIfffffjLj2048ELj1ELj4ELj1ELj16ENS_18Kernel_traits_baseILj2048EfffffjLj128EEEEELb0ELb0ELb0EEEvNS_9FwdParamsE)
        .other          _ZN10layer_norm31ln_parallel_residual_fwd_kernelINS_13Kernel_traitsIfffffjLj2048ELj1ELj4ELj1ELj16ENS_18Kernel_traits_baseILj2048EfffffjLj128EEEEELb0ELb0ELb0EEEvNS_9FwdParamsE,@"STO_CUDA_ENTRY STV_DEFAULT"
_ZN10layer_norm31ln_parallel_residual_fwd_kernelINS_13Kernel_traitsIfffffjLj2048ELj1ELj4ELj1ELj16ENS_18Kernel_traits_baseILj2048EfffffjLj128EEEEELb0ELb0ELb0EEEvNS_9FwdParamsE:
.text._ZN10layer_norm31ln_parallel_residual_fwd_kernelINS_13Kernel_traitsIfffffjLj2048ELj1ELj4ELj1ELj16ENS_18Kernel_traits_baseILj2048EfffffjLj128EEEEELb0ELb0ELb0EEEvNS_9FwdParamsE:
[----:B------:R-:W0:Y:S01]  /*0000*/  LDC R1, c[0x0][0x28] ;  /* 0x00000a00ff017b82 */ /* 0x000e220000000800 */
[----:B------:R-:W1:Y:S07]  /*0010*/  S2R R156, SR_TID.X ;  /* 0x00000000009c7919 */ /* 0x000e6e0000002100 */
[----:B------:R-:W2:Y:S01]  /*0020*/  LDC R3, c[0x0][0x218] ;  /* 0x00008600ff037b82 */ /* 0x000ea20000000800 */
[----:B------:R-:W-:Y:S01]  /*0030*/  ULDC.64 UR4, c[0x0][0x208] ;  /* 0x0000820000047ab9 */ /* 0x000fe20000000a00 */
        /* <DEDUP_REMOVED lines=18> */
[----:B------:R-:W-:Y:S01]  /*0160*/  ISETP.NE.AND.EX P0, PT, RZ, UR7, PT, P0 ;  /* 0x00000007ff007c0c */ /* 0x000fe2000bf05300 */
[----:B------:R-:W-:Y:S01]  /*0170*/  ULDC.64 UR10, c[0x0][0x2d0] ;  /* 0x0000b400000a7ab9 */ /* 0x000fe20000000a00 */
[----:B------:R-:W-:Y:S02]  /*0180*/  IADD3 R16, P4, R18, UR8, RZ ;  /* 0x0000000812107c10 */ /* 0x000fe4000ff9e0ff */
[----:B------:R-:W-:Y:S02]  /*0190*/  CS2R R14, SRZ ;  /* 0x00000000000e7805 */ /* 0x000fe4000001ff00 */
[----:B------:R-:W-:Y:S02]  /*01a0*/  ISETP.NE.U32.AND P1, PT, RZ, UR10, PT ;  /* 0x0000000aff007c0c */ /* 0x000fe4000bf25070 */
[----:B------:R-:W-:Y:S02]  /*01b0*/  CS2R R12, SRZ ;  /* 0x00000000000c7805 */ /* 0x000fe4000001ff00 */
[----:B------:R-:W-:-:S02]  /*01c0*/  IADD3.X R17, R2, UR9, RZ, P4, !PT ;  /* 0x0000000902117c10 */ /* 0x000fc4000a7fe4ff */
[----:B------:R-:W-:Y:S02]  /*01d0*/  ISETP.NE.AND.EX P1, PT, RZ, UR11, PT, P1 ;  /* 0x0000000bff007c0c */ /* 0x000fe4000bf25310 */
[C---:B------:R-:W-:Y:S01]  /*01e0*/  @P0 LEA R6, P3, R3.reuse, UR6, 0x4 ;  /* 0x0000000603060c11 */ /* 0x040fe2000f8620ff */
[----:B0-----:R-:W-:-:S03]  /*01f0*/  IMAD.WIDE.U32 R4, R3, 0x10, R4 ;  /* 0x0000001003047825 */ /* 0x001fc600078e0004 */
[----:B------:R-:W-:Y:S02]  /*0200*/  @P0 LEA.HI.X R7, R3, UR7, RZ, 0x4, P3 ;  /* 0x0000000703070c11 */ /* 0x000fe400098f24ff */
[----:B------:R-:W2:Y:S05]  /*0210*/  LDG.E.128 R20, desc[UR4][R4.64] ;  /* 0x0000000404147981 */ /* 0x000eaa000c1e1d00 */
[----:B------:R-:W-:Y:S01]  /*0220*/  @P1 IADD3 R18, P5, R18, UR10, RZ ;  /* 0x0000000a12121c10 */ /* 0x000fe2000ffbe0ff */
[----:B------:R0:W5:Y:S03]  /*0230*/  @P0 LDG.E.128 R8, desc[UR4][R6.64] ;  /* 0x0000000406080981 */ /* 0x000166000c1e1d00 */
[----:B------:R-:W-:-:S05]  /*0240*/  @P1 IADD3.X R19, R2, UR11, RZ, P5, !PT ;  /* 0x0000000b02131c10 */ /* 0x000fca000affe4ff */
[----:B------:R0:W5:Y:S04]  /*0250*/  @P1 LDG.E.128 R12, desc[UR4][R18.64] ;  /* 0x00000004120c1981 */ /* 0x000168000c1e1d00 */
[----:B------:R-:W3:Y:S01]  /*0260*/  LDG.E.128 R4, desc[UR4][R16.64] ;  /* 0x0000000410047981 */ /* 0x000ee2000c1e1d00 */
[----:B------:R-:W-:-:S03]  /*0270*/  LOP3.LUT R3, R3, 0x20, RZ, 0xfc, !PT ;  /* 0x0000002003037812 */ /* 0x000fc600078efcff */
[----:B---3--:R0:W-:Y:S04]  /*0280*/  STL.64 [R1+0x170], R4 ;  /* 0x0001700401007387 */ /* 0x0081e80000100a00 */
[----:B------:R0:W-:Y:S04]  /*0290*/  STL.64 [R1+0x178], R6 ;  /* 0x0001780601007387 */ /* 0x0001e80000100a00 */
[----:B--2---:R0:W-:Y:S04]  /*02a0*/  STL.64 [R1+0x180], R20 ;  /* 0x0001801401007387 */ /* 0x0041e80000100a00 */
[----:B------:R0:W-:Y:S02]  /*02b0*/  STL.64 [R1+0x188], R22 ;  /* 0x0001881601007387 */ /* 0x0001e40000100a00 */
.L_x_47384:
[----:B------:R-:W-:Y:S05]  /*02c0*/  BSYNC B0 ;  /* 0x0000000000007941 */ /* 0x000fea0003800000 */
.L_x_47383:
        /* <DEDUP_REMOVED lines=8> */
[----:B------:R-:W1:Y:S01]  /*0350*/  LDC.64 R26, c[0x0][0x260] ;  /* 0x00009800ff1a7b82 */ /* 0x000e620000000a00 */
[----:B------:R-:W-:Y:S01]  /*0360*/  ISETP.NE.U32.AND P1, PT, RZ, UR6, PT ;  /* 0x00000006ff007c0c */ /* 0x000fe2000bf25070 */
[----:B------:R-:W-:Y:S01]  /*0370*/  ULDC.64 UR8, c[0x0][0x268] ;  /* 0x00009a0000087ab9 */ /* 0x000fe20000000a00 */
[----:B------:R-:W-:Y:S02]  /*0380*/  ISETP.NE.AND.EX P0, PT, RZ, UR11, PT, P0 ;  /* 0x0000000bff007c0c */ /* 0x000fe4000bf05300 */
[----:B0-----:R-:W-:Y:S02]  /*0390*/  CS2R R18, SRZ ;  /* 0x0000000000127805 */ /* 0x001fe4000001ff00 */
[----:B------:R-:W-:-:S02]  /*03a0*/  ISETP.NE.AND.EX P1, PT, RZ, UR7, PT, P1 ;  /* 0x00000007ff007c0c */ /* 0x000fc4000bf25310 */
[----:B------:R-:W-:Y:S02]  /*03b0*/  CS2R R16, SRZ ;  /* 0x0000000000107805 */ /* 0x000fe4000001ff00 */
[C---:B------:R-:W-:Y:S02]  /*03c0*/  SHF.L.U32 R24, R3.reuse, 0x4, RZ ;  /* 0x0000000403187819 */ /* 0x040fe400000006ff */
[----:B------:R-:W-:Y:S02]  /*03d0*/  CS2R R22, SRZ ;  /* 0x0000000000167805 */ /* 0x000fe4000001ff00 */
[----:B------:R-:W-:Y:S02]  /*03e0*/  SHF.L.U64.HI R5, R3, 0x4, RZ ;  /* 0x0000000403057819 */ /* 0x000fe400000102ff */
[----:B------:R-:W-:Y:S02]  /*03f0*/  CS2R R20, SRZ ;  /* 0x0000000000147805 */ /* 0x000fe4000001ff00 */
[----:B------:R-:W-:-:S04]  /*0400*/  IADD3 R6, P4, R24, UR8, RZ ;  /* 0x0000000818067c10 */ /* 0x000fc8000ff9e0ff */
[----:B------:R-:W-:Y:S02]  /*0410*/  IADD3.X R7, R5, UR9, RZ, P4, !PT ;  /* 0x0000000905077c10 */ /* 0x000fe4000a7fe4ff */
[----:B------:R-:W-:Y:S02]  /*0420*/  @P0 IADD3 R24, P5, R24, UR10, RZ ;  /* 0x0000000a18180c10 */ /* 0x000fe4000ffbe0ff */
[----:B------:R-:W-:Y:S02]  /*0430*/  @P1 LEA R4, P3, R3, UR6, 0x4 ;  /* 0x0000000603041c11 */ /* 0x000fe4000f8620ff */
[----:B------:R-:W-:Y:S02]  /*0440*/  @P0 IADD3.X R25, R5, UR11, RZ, P5, !PT ;  /* 0x0000000b05190c10 */ /* 0x000fe4000affe4ff */
[C---:B------:R-:W-:Y:S01]  /*0450*/  @P1 LEA.HI.X R5, R3.reuse, UR7, RZ, 0x4, P3 ;  /* 0x0000000703051c11 */ /* 0x040fe200098f24ff */
[C---:B-1----:R-:W-:Y:S02]  /*0460*/  IMAD.WIDE.U32 R26, R3.reuse, 0x10, R26 ;  /* 0x00000010031a7825 */ /* 0x042fe400078e001a */
        /* <DEDUP_REMOVED lines=9> */
.L_x_47386:
[----:B------:R-:W-:Y:S05]  /*0500*/  BSYNC B0 ;  /* 0x0000000000007941 */ /* 0x000fea0003800000 */
.L_x_47385:
        /* <DEDUP_REMOVED lines=8> */
[----:B------:R-:W2:Y:S01]  /*0590*/  LDC.64 R34, c[0x0][0x260] ;  /* 0x00009800ff227b82 */ /* 0x000ea20000000a00 */
[----:B------:R-:W-:Y:S01]  /*05a0*/  ISETP.NE.U32.AND P1, PT, RZ, UR6, PT ;  /* 0x00000006ff007c0c */ /* 0x000fe2000bf25070 */
[----:B------:R-:W-:Y:S01]  /*05b0*/  ULDC.64 UR8, c[0x0][0x268] ;  /* 0x00009a0000087ab9 */ /* 0x000fe20000000a00 */
[----:B------:R-:W-:Y:S02]  /*05c0*/  ISETP.NE.AND.EX P0, PT, RZ, UR11, PT, P0 ;  /* 0x0000000bff007c0c */ /* 0x000fe4000bf05300 */
[----:B-1----:R-:W-:Y:S02]  /*05d0*/  CS2R R26, SRZ ;  /* 0x00000000001a7805 */ /* 0x002fe4000001ff00 */
[----:B------:R-:W-:-:S02]  /*05e0*/  ISETP.NE.AND.EX P1, PT, RZ, UR7, PT, P1 ;  /* 0x00000007ff007c0c */ /* 0x000fc4000bf25310 */
[----:B------:R-:W-:Y:S02]  /*05f0*/  CS2R R24, SRZ ;  /* 0x0000000000187805 */ /* 0x000fe4000001ff00 */
[C---:B------:R-:W-:Y:S02]  /*0600*/  SHF.L.U32 R32, R3.reuse, 0x4, RZ ;  /* 0x0000000403207819 */ /* 0x040fe400000006ff */
[----:B------:R-:W-:Y:S02]  /*0610*/  CS2R R30, SRZ ;  /* 0x00000000001e7805 */ /* 0x000fe4000001ff00 */
[----:B0-----:R-:W-:Y:S02]  /*0620*/  SHF.L.U64.HI R5, R3, 0x4, RZ ;  /* 0x0000000403057819 */ /* 0x001fe400000102ff */
[----:B------:R-:W-:Y:S02]  /*0630*/  CS2R R28, SRZ ;  /* 0x00000000001c7805 */ /* 0x000fe4000001ff00 */
[----:B------:R-:W-:-:S04]  /*0640*/  IADD3 R6, P3, R32, UR8, RZ ;  /* 0x0000000820067c10 */ /* 0x000fc8000ff7e0ff */
[----:B------:R-:W-:Y:S02]  /*0650*/  IADD3.X R7, R5, UR9, RZ, P3, !PT ;  /* 0x0000000905077c10 */ /* 0x000fe40009ffe4ff */
[----:B------:R-:W-:Y:S02]  /*0660*/  @P0 IADD3 R32, P4, R32, UR10, RZ ;  /* 0x0000000a20200c10 */ /* 0x000fe4000ff9e0ff */
[----:B------:R-:W-:Y:S02]  /*0670*/  @P1 LEA R4, P3, R3, UR6, 0x4 ;  /* 0x0000000603041c11 */ /* 0x000fe4000f8620ff */
[----:B------:R-:W-:Y:S02]  /*0680*/  @P0 IADD3.X R33, R5, UR11, RZ, P4, !PT ;  /* 0x0000000b05210c10 */ /* 0x000fe4000a7fe4ff */
[C---:B------:R-:W-:Y:S01]  /*0690*/  @P1 LEA.HI.X R5, R3.reuse, UR7, RZ, 0x4, P3 ;  /* 0x0000000703051c11 */ /* 0x040fe200098f24ff */
[C---:B--2---:R-:W-:Y:S02]  /*06a0*/  IMAD.WIDE.U32 R34, R3.reuse, 0x10, R34 ;  /* 0x0000001003227825 */ /* 0x044fe400078e0022 */
[----:B------:R2:W5:Y:S04]  /*06b0*/  @P0 LDG.E.128 R28, desc[UR4][R32.64] ;  /* 0x00000004201c0981 */ /* 0x000568000c1e1d00 */
[----:B------:R2:W5:Y:S04]  /*06c0*/  @P1 LDG.E.128 R24, desc[UR4][R4.64] ;  /* 0x0000000404181981 */ /* 0x000568000c1e1d00 */
[----:B------:R-:W3:Y:S04]  /*06d0*/  LDG.E.128 R32, desc[UR4][R34.64] ;  /* 0x0000000422207981 */ /* 0x000ee8000c1e1d00 */
[----:B------:R-:W4:Y:S01]  /*06e0*/  LDG.E.128 R4, desc[UR4][R6.64] ;  /* 0x0000000406047981 */ /* 0x000f22000c1e1d00 */
[----:B------:R-:W-:-:S03]  /*06f0*/  VIADD R3, R3, 0x20 ;  /* 0x0000002003037836 */ /* 0x000fc60000000000 */
[----:B----4-:R2:W-:Y:S04]  /*0700*/  STL.64 [R1+0x150], R4 ;  /* 0x0001500401007387 */ /* 0x0105e80000100a00 */
[----:B------:R2:W-:Y:S04]  /*0710*/  STL.64 [R1+0x158], R6 ;  /* 0x0001580601007387 */ /* 0x0005e80000100a00 */
[----:B---3--:R2:W-:Y:S04]  /*0720*/  STL.64 [R1+0x50], R32 ;  /* 0x0000502001007387 */ /* 0x0085e80000100a00 */
[----:B------:R2:W-:Y:S02]  /*0730*/  STL.64 [R1+0x58], R34 ;  /* 0x0000582201007387 */ /* 0x0005e40000100a00 */
.L_x_47388:
[----:B------:R-:W-:Y:S05]  /*0740*/  BSYNC B0 ;  /* 0x0000000000007941 */ /* 0x000fea0003800000 */
.L_x_47387:
        /* <DEDUP_REMOVED lines=16> */
[----:B------:R-:W-:-:S03]  /*0850*/  SHF.L.U64.HI R32, R3, 0x4, RZ ;  /* 0x0000000403207819 */ /* 0x000fc600000102ff */
[----:B01----:R-:W-:-:S04]  /*0860*/  @P0 LEA R4, P3, R3, UR6, 0x4 ;  /* 0x0000000603040c11 */ /* 0x003fc8000f8620ff */
[C---:B------:R-:W-:Y:S01]  /*0870*/  @P0 LEA.HI.X R5, R3.reuse, UR7, RZ, 0x4, P3 ;  /* 0x0000000703050c11 */ /* 0x040fe200098f24ff */
[----:B------:R-:W-:Y:S02]  /*0880*/  ULDC.64 UR6, c[0x0][0x268] ;  /* 0x00009a0000067ab9 */ /* 0x000fe40000000a00 */
[----:B------:R-:W-:Y:S01]  /*0890*/  IADD3 R6, P3, R40, UR6, RZ ;  /* 0x0000000628067c10 */ /* 0x000fe2000ff7e0ff */
[----:B---3--:R-:W-:-:S03]  /*08a0*/  IMAD.WIDE.U32 R42, R3, 0x10, R42 ;  /* 0x00000010032a7825 */ /* 0x008fc600078e002a */
[----:B------:R-:W-:Y:S02]  /*08b0*/  IADD3.X R7, R32, UR7, RZ, P3, !PT ;  /* 0x0000000720077c10 */ /* 0x000fe40009ffe4ff */
[----:B------:R-:W-:-:S04]  /*08c0*/  @P1 IADD3 R40, P3, R40, UR8, RZ ;  /* 0x0000000828281c10 */ /* 0x000fc8000ff7e0ff */
[----:B------:R-:W-:Y:S02]  /*08d0*/  @P1 IADD3.X R41, R32, UR9, RZ, P3, !PT ;  /* 0x0000000920291c10 */ /* 0x000fe40009ffe4ff */
[----:B------:R-:W-:-:S03]  /*08e0*/  CS2R R32, SRZ ;  /* 0x0000000000207805 */ /* 0x000fc6000001ff00 */
        /* <DEDUP_REMOVED lines=9> */
.L_x_47390:
[----:B------:R-:W-:Y:S05]  /*0980*/  BSYNC B0 ;  /* 0x0000000000007941 */ /* 0x000fea0003800000 */
.L_x_47389:
        /* <DEDUP_REMOVED lines=12> */
[----:B------:R-:W-:-:S11]  /*0a50*/  SHF.L.U32 R48, R3, 0x4, RZ ;  /* 0x0000000403307819 */ /* 0x000fd600000006ff */
[----:B012---:R-:W-:-:S04]  /*0a60*/  @P0 LEA R4, P1, R3, UR6, 0x4 ;  /* 0x0000000603040c11 */ /* 0x007fc8000f8220ff */
[C---:B------:R-:W-:Y:S01]  /*0a70*/  @P0 LEA.HI.X R5, R3.reuse, UR7, RZ, 0x4, P1 ;  /* 0x0000000703050c11 */ /* 0x040fe200088f24ff */
[----:B------:R-:W-:Y:S01]  /*0a80*/  ULDC.64 UR6, c[0x0][0x268] ;  /* 0x00009a0000067ab9 */ /* 0x000fe20000000a00 */
[----:B------:R-:W-:Y:S02]  /*0a90*/  ISETP.NE.U32.AND P1, PT, RZ, UR8, PT ;  /* 0x00000008ff007c0c */ /* 0x000fe4000bf25070 */
[----:B------:R-:W-:Y:S01]  /*0aa0*/  SHF.L.U64.HI R44, R3, 0x4, RZ ;  /* 0x00000004032c7819 */ /* 0x000fe200000102ff */
[----:B------:R0:W5:Y:S01]  /*0ab0*/  @P0 LDG.E.128 R40, desc[UR4][R4.64] ;  /* 0x0000000404280981 */ /* 0x000162000c1e1d00 */
[----:B------:R-:W-:Y:S02]  /*0ac0*/  ISETP.NE.AND.EX P1, PT, RZ, UR9, PT, P1 ;  /* 0x00000009ff007c0c */ /* 0x000fe4000bf25310 */
[----:B------:R-:W-:-:S04]  /*0ad0*/  IADD3 R6, P0, R48, UR6, RZ ;  /* 0x0000000630067c10 */ /* 0x000fc8000ff1e0ff */
[----:B------:R-:W-:Y:S02]  /*0ae0*/  IADD3.X R7, R44, UR7, RZ, P0, !PT ;  /* 0x000000072c077c10 */ /* 0x000fe400087fe4ff */
[----:B------:R-:W-:Y:S01]  /*0af0*/  CS2R R46, SRZ ;  /* 0x00000000002e7805 */ /* 0x000fe2000001ff00 */
[----:B----4-:R-:W-:-:S03]  /*0b00*/  IMAD.WIDE.U32 R50, R3, 0x10, R50 ;  /* 0x0000001003327825 */ /* 0x010fc600078e0032 */
[----:B------:R-:W2:Y:S01]  /*0b10*/  LDG.E.128 R4, desc[UR4][R6.64] ;  /* 0x0000000406047981 */ /* 0x000ea2000c1e1d00 */
[----:B------:R-:W-:-:S04]  /*0b20*/  @P1 IADD3 R48, P0, R48, UR8, RZ ;  /* 0x0000000830301c10 */ /* 0x000fc8000ff1e0ff */
[----:B------:R-:W-:Y:S02]  /*0b30*/  @P1 IADD3.X R49, R44, UR9, RZ, P0, !PT ;  /* 0x000000092c311c10 */ /* 0x000fe400087fe4ff */
[----:B------:R-:W-:-:S06]  /*0b40*/  CS2R R44, SRZ ;  /* 0x00000000002c7805 */ /* 0x000fcc000001ff00 */
[----:B------:R0:W5:Y:S04]  /*0b50*/  @P1 LDG.E.128 R44, desc[UR4][R48.64] ;  /* 0x00000004302c1981 */ /* 0x000168000c1e1d00 */
[----:B------:R-:W3:Y:S01]  /*0b60*/  LDG.E.128 R48, desc[UR4][R50.64] ;  /* 0x0000000432307981 */ /* 0x000ee2000c1e1d00 */
[----:B------:R-:W-:-:S03]  /*0b70*/  IADD3 R3, R3, 0x20, RZ ;  /* 0x0000002003037810 */ /* 0x000fc60007ffe0ff */
[----:B--2---:R0:W-:Y:S04]  /*0b80*/  STL.64 [R1+0x130], R4 ;  /* 0x0001300401007387 */ /* 0x0041e80000100a00 */
[----:B------:R0:W-:Y:S04]  /*0b90*/  STL.64 [R1+0x138], R6 ;  /* 0x0001380601007387 */ /* 0x0001e80000100a00 */
[----:B---3--:R0:W-:Y:S04]  /*0ba0*/  STL.64 [R1+0x30], R48 ;  /* 0x0000303001007387 */ /* 0x0081e80000100a00 */
[----:B------:R0:W-:Y:S02]  /*0bb0*/  STL.64 [R1+0x38], R50 ;  /* 0x0000383201007387 */ /* 0x0001e40000100a00 */
.L_x_47392:
[----:B------:R-:W-:Y:S05]  /*0bc0*/  BSYNC B0 ;  /* 0x0000000000007941 */ /* 0x000fea0003800000 */
.L_x_47391:
        /* <DEDUP_REMOVED lines=15> */
[----:B------:R-:W-:-:S04]  /*0cc0*/  ISETP.NE.U32.AND P0, PT, RZ, UR8, PT ;  /* 0x00000008ff007c0c */ /* 0x000fc8000bf05070 */
[----:B------:R-:W-:-:S13]  /*0cd0*/  ISETP.NE.AND.EX P0, PT, RZ, UR9, PT, P0 ;  /* 0x00000009ff007c0c */ /* 0x000fda000bf05300 */
[----:B------:R-:W-:-:S04]  /*0ce0*/  @P0 IADD3 R56, P1, R56, UR8, RZ ;  /* 0x0000000838380c10 */ /* 0x000fc8000ff3e0ff */
[----:B------:R-:W-:Y:S02]  /*0cf0*/  @P0 IADD3.X R57, R4, UR9, RZ, P1, !PT ;  /* 0x0000000904390c10 */ /* 0x000fe40008ffe4ff */
[----:B------:R-:W-:-:S04]  /*0d00*/  ISETP.NE.U32.AND P1, PT, RZ, UR6, PT ;  /* 0x00000006ff007c0c */ /* 0x000fc8000bf25070 */
[----:B------:R-:W-:Y:S02]  /*0d10*/  ISETP.NE.AND.EX P1, PT, RZ, UR7, PT, P1 ;  /* 0x00000007ff007c0c */ /* 0x000fe4000bf25310 */
[----:B------:R-:W-:Y:S02]  /*0d20*/  CS2R R54, SRZ ;  /* 0x0000000000367805 */ /* 0x000fe4000001ff00 */
[----:B------:R-:W-:Y:S01]  /*0d30*/  CS2R R52, SRZ ;  /* 0x0000000000347805 */ /* 0x000fe2000001ff00 */
[----:B0-----:R-:W-:-:S05]  /*0d40*/  IMAD.WIDE.U32 R58, R3, 0x10, R58 ;  /* 0x00000010033a7825 */ /* 0x001fca00078e003a */
[----:B------:R4:W5:Y:S03]  /*0d50*/  @P0 LDG.E.128 R52, desc[UR4][R56.64] ;  /* 0x0000000438340981 */ /* 0x000966000c1e1d00 */
[----:B------:R-:W-:-:S04]  /*0d60*/  @P1 LEA R4, P3, R3, UR6, 0x4 ;  /* 0x0000000603041c11 */ /* 0x000fc8000f8620ff */
[C---:B------:R-:W-:Y:S01]  /*0d70*/  @P1 LEA.HI.X R5, R3.reuse, UR7, RZ, 0x4, P3 ;  /* 0x0000000703051c11 */ /* 0x040fe200098f24ff */
[----:B------:R-:W2:Y:S04]  /*0d80*/  LDG.E.128 R56, desc[UR4][R58.64] ;  /* 0x000000043a387981 */ /* 0x000ea8000c1e1d00 */
[----:B------:R4:W5:Y:S04]  /*0d90*/  @P1 LDG.E.128 R48, desc[UR4][R4.64] ;  /* 0x0000000404301981 */ /* 0x000968000c1e1d00 */
[----:B------:R-:W3:Y:S01]  /*0da0*/  LDG.E.128 R4, desc[UR4][R6.64] ;  /* 0x0000000406047981 */ /* 0x000ee2000c1e1d00 */
[----:B------:R-:W-:-:S03]  /*0db0*/  IADD3 R3, R3, 0x20, RZ ;  /* 0x0000002003037810 */ /* 0x000fc60007ffe0ff */
[----:B---3--:R4:W-:Y:S04]  /*0dc0*/  STL.64 [R1+0x120], R4 ;  /* 0x0001200401007387 */ /* 0x0089e80000100a00 */
[----:B------:R4:W-:Y:S04]  /*0dd0*/  STL.64 [R1+0x128], R6 ;  /* 0x0001280601007387 */ /* 0x0009e80000100a00 */
[----:B--2---:R4:W-:Y:S04]  /*0de0*/  STL.64 [R1+0x20], R56 ;  /* 0x0000203801007387 */ /* 0x0049e80000100a00 */
[----:B------:R4:W-:Y:S02]  /*0df0*/  STL.64 [R1+0x28], R58 ;  /* 0x0000283a01007387 */ /* 0x0009e40000100a00 */
.L_x_47394:
[----:B------:R-:W-:Y:S05]  /*0e00*/  BSYNC B0 ;  /* 0x0000000000007941 */ /* 0x000fea0003800000 */
.L_x_47393:
[----:B------:R-:W-:Y:S01]  /*0e10*/  ISETP.GE.U32.AND P0, PT, R0, 0xe0, PT ;  /* 0x000000e00000780c */ /* 0x000fe20003f06070 */
[----:B------:R-:W-:Y:S01]  /*0e20*/  BSSY B0, `(.L_x_47395) ;  /* 0x0000022000007945 */ /* 0x000fe20003800000 */
[----:B------:R-:W-:-:S11]  /*0e30*/  LOP3.LUT R2, R2, 0xffbfffff, RZ, 0xc0, !PT ;  /* 0xffbfffff02027812 */ /* 0x000fd600078ec0ff */
[----:B------:R-:W-:Y:S01]  /*0e40*/  @P0 LOP3.LUT R2, R2, 0x400000, RZ, 0xfc, !PT ;  /* 0x0040000002020812 */ /* 0x000fe200078efcff */
[----:B------:R-:W-:Y:S06]  /*0e50*/  @!P0 BRA `(.L_x_47396) ;  /* 0x0000000000788947 */ /* 0x000fec0003800000 */
[C---:B------:R-:W-:Y:S01]  /*0e60*/  IMAD.SHL.U32 R64, R3.reuse, 0x10, RZ ;  /* 0x0000001003407824 */ /* 0x040fe200078e00ff */
[----:B------:R-:W-:Y:S01]  /*0e70*/  ULDC.64 UR6, c[0x0][0x268] ;  /* 0x00009a0000067ab9 */ /* 0x000fe20000000a00 */
[----:B01234-:R-:W-:Y:S01]  /*0e80*/  SHF.L.U64.HI R4, R3, 0x4, RZ ;  /* 0x0000000403047819 */ /* 0x01ffe200000102ff */
[----:B------:R-:W0:Y:S01]  /*0e90*/  LDC.64 R66, c[0x0][0x260] ;  /* 0x00009800ff427b82 */ /* 0x000e220000000a00 */
[----:B------:R-:W-:Y:S02]  /*0ea0*/  CS2R R58, SRZ ;  /* 0x00000000003a7805 */ /* 0x000fe4000001ff00 */
[----:B------:R-:W-:Y:S02]  /*0eb0*/  IADD3 R6, P0, R64, UR6, RZ ;  /* 0x0000000640067c10 */ /* 0x000fe4000ff1e0ff */
[----:B------:R-:W-:Y:S02]  /*0ec0*/  CS2R R56, SRZ ;  /* 0x0000000000387805 */ /* 0x000fe4000001ff00 */
[----:B------:R-:W-:Y:S01]  /*0ed0*/  IADD3.X R7, R4, UR7, RZ, P0, !PT ;  /* 0x0000000704077c10 */ /* 0x000fe200087fe4ff */
[----:B------:R-:W-:-:S02]  /*0ee0*/  ULDC.64 UR6, c[0x0][0x2d0] ;  /* 0x0000b40000067ab9 */ /* 0x000fc40000000a00 */
[----:B------:R-:W-:-:S04]  /*0ef0*/  ISETP.NE.U32.AND P0, PT, RZ, UR6, PT ;  /* 0x00000006ff007c0c */ /* 0x000fc8000bf05070 */
[----:B------:R-:W-:-:S13]  /*0f00*/  ISETP.NE.AND.EX P0, PT, RZ, UR7, PT, P0 ;  /* 0x00000007ff007c0c */ /* 0x000fda000bf05300 */
[----:B------:R-:W-:-:S04]  /*0f10*/  @P0 IADD3 R64, P1, R64, UR6, RZ ;  /* 0x0000000640400c10 */ /* 0x000fc8000ff3e0ff */
[----:B------:R-:W-:Y:S01]  /*0f20*/  @P0 IADD3.X R65, R4, UR7, RZ, P1, !PT ;  /* 0x0000000704410c10 */ /* 0x000fe20008ffe4ff */
[----:B------:R-:W-:Y:S02]  /*0f30*/  ULDC.64 UR6, c[0x0][0x2c8] ;  /* 0x0000b20000067ab9 */ /* 0x000fe40000000a00 */
        /* <DEDUP_REMOVED lines=16> */
.L_x_47396:
[----:B------:R-:W-:Y:S05]  /*1040*/  BSYNC B0 ;  /* 0x0000000000007941 */ /* 0x000fea0003800000 */
.L_x_47395:
[----:B------:R-:W-:Y:S01]  /*1050*/  ISETP.GE.U32.AND P0, PT, R0, 0x100, PT ;  /* 0x000001000000780c */ /* 0x000fe20003f06070 */
[----:B------:R-:W-:Y:S01]  /*1060*/  BSSY B0, `(.L_x_47397) ;  /* 0x0000022000007945 */ /* 0x000fe20003800000 */
[----:B------:R-:W-:-:S11]  /*1070*/  LOP3.LUT R2, R2, 0xffdfffff, RZ, 0xc0, !PT ;  /* 0xffdfffff02027812 */ /* 0x000fd600078ec0ff */
[----:B------:R-:W-:Y:S01]  /*1080*/  @P0 LOP3.LUT R2, R2, 0x200000, RZ, 0xfc, !PT ;  /* 0x0020000002020812 */ /* 0x000fe200078efcff */
[----:B------:R-:W-:Y:S06]  /*1090*/  @!P0 BRA `(.L_x_47398) ;  /* 0x0000000000788947 */ /* 0x000fec0003800000 */
[C---:B------:R-:W-:Y:S01]  /*10a0*/  SHF.L.U32 R72, R3.reuse, 0x4, RZ ;  /* 0x0000000403487819 */ /* 0x040fe200000006ff */
[----:B------:R-:W-:Y:S01]  /*10b0*/  ULDC.64 UR6, c[0x0][0x268] ;  /* 0x00009a0000067ab9 */ /* 0x000fe20000000a00 */
[----:B01234-:R-:W-:Y:S01]  /*10c0*/  SHF.L.U64.HI R4, R3, 0x4, RZ ;  /* 0x0000000403047819 */ /* 0x01ffe200000102ff */
[----:B------:R-:W0:Y:S01]  /*10d0*/  LDC.64 R74, c[0x0][0x260] ;  /* 0x00009800ff4a7b82 */ /* 0x000e220000000a00 */
[----:B------:R-:W-:Y:S02]  /*10e0*/  IADD3 R6, P0, R72, UR6, RZ ;  /* 0x0000000648067c10 */ /* 0x000fe4000ff1e0ff */
[----:B------:R-:W-:Y:S02]  /*10f0*/  CS2R R66, SRZ ;  /* 0x0000000000427805 */ /* 0x000fe4000001ff00 */
        /* <DEDUP_REMOVED lines=22> */
[----:B--2---:R0:W-:Y:S04]  /*1260*/  STL.64 [R1], R72 ;  /* 0x0000004801007387 */ /* 0x0041e80000100a00 */
[----:B------:R0:W-:Y:S02]  /*1270*/  STL.64 [R1+0x8], R74 ;  /* 0x0000084a01007387 */ /* 0x0001e40000100a00 */
.L_x_47398:
[----:B------:R-:W-:Y:S05]  /*1280*/  BSYNC B0 ;  /* 0x0000000000007941 */ /* 0x000fea0003800000 */
.L_x_47397:
        /* <DEDUP_REMOVED lines=10> */
[----:B------:R-:W-:Y:S01]  /*1330*/  CS2R R72, SRZ ;  /* 0x0000000000487805 */ /* 0x000fe2000001ff00 */
[----:B------:R-:W0:Y:S01]  /*1340*/  LDC.64 R82, c[0x0][0x260] ;  /* 0x00009800ff527b82 */ /* 0x000e220000000a00 */
        /* <DEDUP_REMOVED lines=11> */
[----:B------:R1:W5:Y:S01]  /*1400*/  @P1 LDG.E.128 R72, desc[UR4][R4.64] ;  /* 0x0000000404481981 */ /* 0x000362000c1e1d00 */
[----:B------:R-:W-:Y:S02]  /*1410*/  CS2R R78, SRZ ;  /* 0x00000000004e7805 */ /* 0x000fe4000001ff00 */
[----:B------:R-:W-:Y:S01]  /*1420*/  CS2R R76, SRZ ;  /* 0x00000000004c7805 */ /* 0x000fe2000001ff00 */
[----:B0-----:R-:W-:-:S05]  /*1430*/  IMAD.WIDE.U32 R82, R3, 0x10, R82 ;  /* 0x0000001003527825 */ /* 0x001fca00078e0052 */
[----:B------:R1:W5:Y:S04]  /*1440*/  @P0 LDG.E.128 R76, desc[UR4][R80.64] ;  /* 0x00000004504c0981 */ /* 0x000368000c1e1d00 */
[----:B------:R-:W2:Y:S04]  /*1450*/  LDG.E.128 R4, desc[UR4][R6.64] ;  /* 0x0000000406047981 */ /* 0x000ea8000c1e1d00 */
[----:B------:R1:W5:Y:S01]  /*1460*/  LDG.E.128 R240, desc[UR4][R82.64] ;  /* 0x0000000452f07981 */ /* 0x000362000c1e1d00 */
[----:B------:R-:W-:-:S03]  /*1470*/  IADD3 R3, R3, 0x20, RZ ;  /* 0x0000002003037810 */ /* 0x000fc60007ffe0ff */
[----:B--2---:R1:W-:Y:S04]  /*1480*/  STL.64 [R1+0xf0], R4 ;  /* 0x0000f00401007387 */ /* 0x0043e80000100a00 */
[----:B------:R1:W-:Y:S02]  /*1490*/  STL.64 [R1+0xf8], R6 ;  /* 0x0000f80601007387 */ /* 0x0003e40000100a00 */
.L_x_47400:
[----:B------:R-:W-:Y:S05]  /*14a0*/  BSYNC B0 ;  /* 0x0000000000007941 */ /* 0x000fea0003800000 */
.L_x_47399:
        /* <DEDUP_REMOVED lines=30> */
[----:B------:R-:W-:-:S03]  /*1690*/  VIADD R3, R3, 0x20 ;  /* 0x0000002003037836 */ /* 0x000fc60000000000 */
[----:B--2---:R1:W-:Y:S04]  /*16a0*/  STL.64 [R1+0xe0], R4 ;  /* 0x0000e00401007387 */ /* 0x0043e80000100a00 */
[----:B------:R1:W-:Y:S02]  /*16b0*/  STL.64 [R1+0xe8], R6 ;  /* 0x0000e80601007387 */ /* 0x0003e40000100a00 */
.L_x_47402:
[----:B------:R-:W-:Y:S05]  /*16c0*/  BSYNC B0 ;  /* 0x0000000000007941 */ /* 0x000fea0003800000 */
.L_x_47401:
        /* <DEDUP_REMOVED lines=29> */
[----:B------:R-:W5:Y:S01]  /*18a0*/  LDG.E.128 R96, desc[UR4][R96.64] ;  /* 0x0000000460607981 */ /* 0x000f62000c1e1d00 */
[----:B------:R-:W-:-:S03]  /*18b0*/  IADD3 R3, R3, 0x20, RZ ;  /* 0x0000002003037810 */ /* 0x000fc60007ffe0ff */
[----:B--2---:R1:W-:Y:S04]  /*18c0*/  STL.64 [R1+0xd0], R4 ;  /* 0x0000d00401007387 */ /* 0x0043e80000100a00 */
[----:B------:R1:W-:Y:S02]  /*18d0*/  STL.64 [R1+0xd8], R6 ;  /* 0x0000d80601007387 */ /* 0x0003e40000100a00 */
.L_x_47404:
[----:B------:R-:W-:Y:S05]  /*18e0*/  BSYNC B0 ;  /* 0x0000000000007941 */ /* 0x000fea0003800000 */
.L_x_47403:
        /* <DEDUP_REMOVED lines=33> */
.L_x_47406:
[----:B------:R-:W-:Y:S05]  /*1b00*/  BSYNC B0 ;  /* 0x0000000000007941 */ /* 0x000fea0003800000 */
.L_x_47405:
        /* <DEDUP_REMOVED lines=33> */
.L_x_47408:
[----:B------:R-:W-:Y:S05]  /*1d20*/  BSYNC B0 ;  /* 0x0000000000007941 */ /* 0x000fea0003800000 */
.L_x_47407:
[----:B------:R-:W-:Y:S01]  /*1d30*/  ISETP.GE.U32.AND P0, PT, R0, 0x1c0, PT ;  /* 0x000001c00000780c */ /* 0x000fe20003f06070 */
[----:B------:R-:W-:Y:S01]  /*1d40*/  BSSY B0, `(.L_x_47409) ;  /* 0x0000020000007945 */ /* 0x000fe20003800000 */
[----:B------:R-:W-:-:S11]  /*1d50*/  LOP3.LUT R2, R2, 0xffff7fff, RZ, 0xc0, !PT ;  /* 0xffff7fff02027812 */ /* 0x000fd600078ec0ff */
[----:B------:R-:W-:Y:S01]  /*1d60*/  @P0 LOP3.LUT R2, R2, 0x8000, RZ, 0xfc, !PT ;  /* 0x0000800002020812 */ /* 0x000fe200078efcff */
[----:B------:R-:W-:Y:S06]  /*1d70*/  @!P0 BRA `(.L_x_47410) ;  /* 0x0000000000708947 */ /* 0x000fec0003800000 */
[C---:B------:R-:W-:Y:S01]  /*1d80*/  IMAD.SHL.U32 R136, R3.reuse, 0x10, RZ ;  /* 0x0000001003887824 */ /* 0x040fe200078e00ff */
[----:B------:R-:W-:Y:S01]  /*1d90*/  ULDC.64 UR6, c[0x0][0x268] ;  /* 0x00009a0000067ab9 */ /* 0x000fe20000000a00 */
[----:B01234-:R-:W-:Y:S02]  /*1da0*/  SHF.L.U64.HI R4, R3, 0x4, RZ ;  /* 0x0000000403047819 */ /* 0x01ffe400000102ff */
[----:B------:R-:W-:Y:S02]  /*1db0*/  CS2R R126, SRZ ;  /* 0x00000000007e7805 */ /* 0x000fe4000001ff00 */
[----:B------:R-:W-:Y:S02]  /*1dc0*/  CS2R R124, SRZ ;  /* 0x00000000007c7805 */ /* 0x000fe4000001ff00 */
[----:B------:R-:W-:Y:S01]  /*1dd0*/  IADD3 R6, P0, R136, UR6, RZ ;  /* 0x0000000688067c10 */ /* 0x000fe2000ff1e0ff */
[----:B------:R-:W0:Y:S03]  /*1de0*/  LDC.64 R132, c[0x0][0x260] ;  /* 0x00009800ff847b82 */ /* 0x000e260000000a00 */
        /* <DEDUP_REMOVED lines=21> */
.L_x_47410:
[----:B------:R-:W-:Y:S05]  /*1f40*/  BSYNC B0 ;  /* 0x0000000000007941 */ /* 0x000fea0003800000 */
.L_x_47409:
        /* <DEDUP_REMOVED lines=8> */
[----:B-1----:R-:W-:Y:S02]  /*1fd0*/  CS2R R136, SRZ ;  /* 0x0000000000887805 */ /* 0x002fe4000001ff00 */
[----:B------:R-:W-:-:S13]  /*1fe0*/  ISETP.NE.AND.EX P0, PT, RZ, UR7, PT, P0 ;  /* 0x00000007ff007c0c */ /* 0x000fda000bf05300 */
[----:B0-234-:R-:W-:-:S04]  /*1ff0*/  @P0 LEA R4, P1, R3, UR6, 0x4 ;  /* 0x0000000603040c11 */ /* 0x01dfc8000f8220ff */
[----:B------:R-:W-:Y:S01]  /*2000*/  @P0 LEA.HI.X R5, R3, UR7, RZ, 0x4, P1 ;  /* 0x0000000703050c11 */ /* 0x000fe200088f24ff */
[----:B------:R-:W-:-:S04]  /*2010*/  ULDC.64 UR6, c[0x0][0x2d0] ;  /* 0x0000b40000067ab9 */ /* 0x000fc80000000a00 */
[----:B------:R0:W5:Y:S01]  /*2020*/  @P0 LDG.E.128 R136, desc[UR4][R4.64] ;  /* 0x0000000404880981 */ /* 0x000162000c1e1d00 */
[----:B------:R-:W-:Y:S02]  /*2030*/  ISETP.NE.U32.AND P0, PT, RZ, UR6, PT ;  /* 0x00000006ff007c0c */ /* 0x000fe4000bf05070 */
[----:B------:R-:W-:Y:S02]  /*2040*/  CS2R R142, SRZ ;  /* 0x00000000008e7805 */ /* 0x000fe4000001ff00 */
[C---:B------:R-:W-:Y:S02]  /*2050*/  SHF.L.U32 R145, R3.reuse, 0x4, RZ ;  /* 0x0000000403917819 */ /* 0x040fe400000006ff */
[----:B------:R-:W-:Y:S02]  /*2060*/  CS2R R140, SRZ ;  /* 0x00000000008c7805 */ /* 0x000fe4000001ff00 */
[----:B------:R-:W-:Y:S02]  /*2070*/  ISETP.NE.AND.EX P0, PT, RZ, UR7, PT, P0 ;  /* 0x00000007ff007c0c */ /* 0x000fe4000bf05300 */
[----:B------:R-:W-:-:S11]  /*2080*/  SHF.L.U64.HI R144, R3, 0x4, RZ ;  /* 0x0000000403907819 */ /* 0x000fd600000102ff */
[----:B------:R-:W-:-:S04]  /*2090*/  @P0 IADD3 R6, P1, R145, UR6, RZ ;  /* 0x0000000691060c10 */ /* 0x000fc8000ff3e0ff */
[----:B------:R-:W-:Y:S01]  /*20a0*/  @P0 IADD3.X R7, R144, UR7, RZ, P1, !PT ;  /* 0x0000000790070c10 */ /* 0x000fe20008ffe4ff */
[----:B------:R-:W-:-:S04]  /*20b0*/  ULDC.64 UR6, c[0x0][0x268] ;  /* 0x00009a0000067ab9 */ /* 0x000fc80000000a00 */
[----:B------:R1:W5:Y:S01]  /*20c0*/  @P0 LDG.E.128 R140, desc[UR4][R6.64] ;  /* 0x00000004068c0981 */ /* 0x000362000c1e1d00 */
[----:B0-----:R-:W-:-:S04]  /*20d0*/  IADD3 R4, P0, R145, UR6, RZ ;  /* 0x0000000691047c10 */ /* 0x001fc8000ff1e0ff */
[----:B------:R-:W-:Y:S02]  /*20e0*/  IADD3.X R5, R144, UR7, RZ, P0, !PT ;  /* 0x0000000790057c10 */ /* 0x000fe400087fe4ff */
[----:B------:R-:W0:Y:S04]  /*20f0*/  LDC.64 R144, c[0x0][0x260] ;  /* 0x00009800ff907b82 */ /* 0x000e280000000a00 */
[----:B------:R-:W2:Y:S01]  /*2100*/  LDG.E.128 R4, desc[UR4][R4.64] ;  /* 0x0000000404047981 */ /* 0x000ea2000c1e1d00 */
[----:B0-----:R-:W-:-:S06]  /*2110*/  IMAD.WIDE.U32 R144, R3, 0x10, R144 ;  /* 0x0000001003907825 */ /* 0x001fcc00078e0090 */
[----:B------:R-:W5:Y:S01]  /*2120*/  LDG.E.128 R144, desc[UR4][R144.64] ;  /* 0x0000000490907981 */ /* 0x000f62000c1e1d00 */
[----:B------:R-:W-:-:S03]  /*2130*/  IADD3 R3, R3, 0x20, RZ ;  /* 0x0000002003037810 */ /* 0x000fc60007ffe0ff */
[----:B--2---:R1:W-:Y:S04]  /*2140*/  STL.64 [R1+0x90], R4 ;  /* 0x0000900401007387 */ /* 0x0043e80000100a00 */
[----:B------:R1:W-:Y:S02]  /*2150*/  STL.64 [R1+0x98], R6 ;  /* 0x0000980601007387 */ /* 0x0003e40000100a00 */
.L_x_47412:
[----:B------:R-:W-:Y:S05]  /*2160*/  BSYNC B0 ;  /* 0x0000000000007941 */ /* 0x000fea0003800000 */
.L_x_47411:
        /* <DEDUP_REMOVED lines=9> */
[----:B------:R-:W-:-:S13]  /*2200*/  ISETP.NE.AND.EX P0, PT, RZ, UR7, PT, P0 ;  /* 0x00000007ff007c0c */ /* 0x000fda000bf05300 */
[----:B01234-:R-:W-:-:S04]  /*2210*/  @P0 LEA R4, P1, R3, UR6, 0x4 ;  /* 0x0000000603040c11 */ /* 0x01ffc8000f8220ff */
[----:B------:R-:W-:Y:S01]  /*2220*/  @P0 LEA.HI.X R5, R3, UR7, RZ, 0x4, P1 ;  /* 0x0000000703050c11 */ /* 0x000fe200088f24ff */
[----:B------:R-:W-:-:S04]  /*2230*/  ULDC.64 UR6, c[0x0][0x2d0] ;  /* 0x0000b40000067ab9 */ /* 0x000fc80000000a00 */
[----:B------:R0:W5:Y:S01]  /*2240*/  @P0 LDG.E.128 R148, desc[UR4][R4.64] ;  /* 0x0000000404940981 */ /* 0x000162000c1e1d00 */
[----:B------:R-:W-:Y:S02]  /*2250*/  ISETP.NE.U32.AND P0, PT, RZ, UR6, PT ;  /* 0x00000006ff007c0c */ /* 0x000fe4000bf05070 */
[----:B------:R-:W-:Y:S02]  /*2260*/  CS2R R154, SRZ ;  /* 0x00000000009a7805 */ /* 0x000fe4000001ff00 */
[----:B------:R-:W-:Y:S02]  /*2270*/  SHF.L.U32 R6, R3, 0x4, RZ ;  /* 0x0000000403067819 */ /* 0x000fe400000006ff */
[----:B------:R-:W-:Y:S02]  /*2280*/  CS2R R152, SRZ ;  /* 0x0000000000987805 */ /* 0x000fe4000001ff00 */
[----:B------:R-:W-:Y:S02]  /*2290*/  ISETP.NE.AND.EX P0, PT, RZ, UR7, PT, P0 ;  /* 0x00000007ff007c0c */ /* 0x000fe4000bf05300 */
[----:B------:R-:W-:-:S11]  /*22a0*/  SHF.R.U32.HI R7, RZ, 0x1c, R3 ;  /* 0x0000001cff077819 */ /* 0x000fd60000011603 */
[----:B0-----:R-:W-:-:S04]  /*22b0*/  @P0 IADD3 R4, P1, R6, UR6, RZ ;  /* 0x0000000606040c10 */ /* 0x001fc8000ff3e0ff */
[----:B------:R-:W-:Y:S01]  /*22c0*/  @P0 IADD3.X R5, R7, UR7, RZ, P1, !PT ;  /* 0x0000000707050c10 */ /* 0x000fe20008ffe4ff */
[----:B------:R-:W-:-:S04]  /*22d0*/  ULDC.64 UR6, c[0x0][0x268] ;  /* 0x00009a0000067ab9 */ /* 0x000fc80000000a00 */
[----:B------:R0:W5:Y:S02]  /*22e0*/  @P0 LDG.E.128 R152, desc[UR4][R4.64] ;  /* 0x0000000404980981 */ /* 0x000164000c1e1d00 */
[----:B0-----:R-:W-:-:S04]  /*22f0*/  IADD3 R4, P0, R6, UR6, RZ ;  /* 0x0000000606047c10 */ /* 0x001fc8000ff1e0ff */
[----:B------:R-:W-:Y:S02]  /*2300*/  IADD3.X R5, R7, UR7, RZ, P0, !PT ;  /* 0x0000000707057c10 */ /* 0x000fe400087fe4ff */
[----:B------:R-:W0:Y:S02]  /*2310*/  LDC.64 R6, c[0x0][0x260] ;  /* 0x00009800ff067b82 */ /* 0x000e240000000a00 */
[----:B0-----:R-:W-:-:S05]  /*2320*/  IMAD.WIDE.U32 R6, R3, 0x10, R6 ;  /* 0x0000001003067825 */ /* 0x001fca00078e0006 */
[----:B------:R-:W2:Y:S04]  /*2330*/  LDG.E.128 R160, desc[UR4][R6.64] ;  /* 0x0000000406a07981 */ /* 0x000ea8000c1e1d00 */
[----:B------:R-:W3:Y:S04]  /*2340*/  LDG.E.128 R4, desc[UR4][R4.64] ;  /* 0x0000000404047981 */ /* 0x000ee8000c1e1d00 */
[----:B---3--:R0:W-:Y:S04]  /*2350*/  STL.64 [R1+0x70], R4 ;  /* 0x0000700401007387 */ /* 0x0081e80000100a00 */
[----:B------:R0:W-:Y:S04]  /*2360*/  STL.64 [R1+0x78], R6 ;  /* 0x0000780601007387 */ /* 0x0001e80000100a00 */
[----:B--2---:R0:W-:Y:S04]  /*2370*/  STL.64 [R1+0x80], R160 ;  /* 0x000080a001007387 */ /* 0x0041e80000100a00 */
[----:B------:R0:W-:Y:S02]  /*2380*/  STL.64 [R1+0x88], R162 ;  /* 0x000088a201007387 */ /* 0x0001e40000100a00 */
.L_x_47414:
[----:B------:R-:W-:Y:S05]  /*2390*/  BSYNC B0 ;  /* 0x0000000000007941 */ /* 0x000fea0003800000 */
.L_x_47413:
[----:B------:R-:W0:Y:S02]  /*23a0*/  S2R R3, SR_CTAID.X ;  /* 0x0000000000037919 */ /* 0x000e240000002500 */
[----:B01234-:R-:W0:Y:S01]  /*23b0*/  LDC.64 R4, c[0x0][0x228] ;  /* 0x00008a00ff047b82 */ /* 0x01fe220000000a00 */
[----:B------:R-:W-:Y:S01]  /*23c0*/  SHF.R.U32.HI R6, RZ, 0x5, R156 ;  /* 0x00000005ff067819 */ /* 0x000fe2000001169c */
[----:B------:R-:W-:Y:S02]  /*23d0*/  ULDC.64 UR6, c[0x0][0x230] ;  /* 0x00008c0000067ab9 */ /* 0x000fe40000000a00 */
[----:B0-----:R-:W-:Y:S01]  /*23e0*/  LOP3.LUT P1, RZ, R4, UR6, RZ, 0xfc, !PT ;  /* 0x0000000604ff7c12 */ /* 0x001fe2000f82fcff */
[----:B------:R-:W-:-:S03]  /*23f0*/  ULDC UR6, c[0x0][0x214] ;  /* 0x0000850000067ab9 */ /* 0x000fc60000000800 */
[----:B------:R-:W-:Y:S02]  /*2400*/  LOP3.LUT P1, RZ, R5, UR7, RZ, 0xfc, P1 ;  /* 0x0000000705ff7c12 */ /* 0x000fe4000882fcff */
[----:B------:R-:W-:-:S04]  /*2410*/  LEA R6, R3, R6, 0x2 ;  /* 0x0000000603067211 */ /* 0x000fc800078e10ff */
[----:B------:R-:W-:-:S13]  /*2420*/  ISETP.GE.AND P0, PT, R6, UR6, PT ;  /* 0x0000000606007c0c */ /* 0x000fda000bf06270 */
[----:B------:R-:W-:Y:S05]  /*2430*/  @P0 EXIT ;  /* 0x000000000000094d */ /* 0x000fea0003800000 */
[----:B------:R-:W-:Y:S01]  /*2440*/  ULDC.U8 UR6, c[0x0][0x2a0] ;  /* 0x0000a80000067ab9 */ /* 0x000fe20000000000 */
[----:B------:R-:W-:Y:S01]  /*2450*/  ULDC UR8, c[0x0][0x218] ;  /* 0x0000860000087ab9 */ /* 0x000fe20000000800 */
[----:B------:R-:W-:Y:S01]  /*2460*/  ISETP.NE.AND P0, PT, RZ, UR6, PT ;  /* 0x00000006ff007c0c */ /* 0x000fe2000bf05270 */
[----:B------:R-:W-:Y:S01]  /*2470*/  ULDC UR7, c[0x0][0x2d8] ;  /* 0x0000b60000077ab9 */ /* 0x000fe20000000800 */
[----:B------:R-:W-:Y:S01]  /*2480*/  ULDC.64 UR10, c[0x0][0x228] ;  /* 0x00008a00000a7ab9 */ /* 0x000fe20000000a00 */
[----:B------:R-:W-:-:S10]  /*2490*/  ULDC.64 UR12, c[0x0][0x230] ;  /* 0x00008c00000c7ab9 */ /* 0x000fd40000000a00 */
.L_x_47736:
[----:B0-----:R-:W-:Y:S01]  /*24a0*/  IMAD R3, R6, UR8, RZ ;  /* 0x0000000806037c24 */ /* 0x001fe2000f8e02ff */
[----:B------:R-:W-:Y:S04]  /*24b0*/  BSSY B0, `(.L_x_47415) ;  /* 0x0000046000007945 */ /* 0x000fe80003800000 */
[----:B------:R-:W-:-:S04]  /*24c0*/  SHF.R.S32.HI R4, RZ, 0x1f, R3 ;  /* 0x0000001fff047819 */ /* 0x000fc80000011403 */
[----:B------:R-:W-:-:S04]  /*24d0*/  LEA.HI R3, R4, R3, RZ, 0x2 ;  /* 0x0000000304037211 */ /* 0x000fc800078f10ff */
        /* <DEDUP_REMOVED lines=24> */
.L_x_47418:
[----:B-----5:R-:W-:Y:S01]  /*2660*/  FADD.FTZ R164, R160, R164 ;  /* 0x000000a4a0a47221 */ /* 0x020fe20000010000 */
[----:B------:R-:W-:Y:S06]  /*2670*/  BRA `(.L_x_47419) ;  /* 0x0000000000087947 */ /* 0x000fec0003800000 */
.L_x_47417:
[----:B-----5:R-:W-:-:S04]  /*2680*/  FADD.FTZ R164, R156, R164 ;  /* 0x000000a49ca47221 */ /* 0x020fc80000010000 */
[----:B------:R-:W-:-:S07]  /*2690*/  @P3 FADD.FTZ R164, R160, R164 ;  /* 0x000000a4a0a43221 */ /* 0x000fce0000010000 */
.L_x_47419:
[----:B-----5:R-:W-:-:S07]  /*26a0*/  IMAD.MOV.U32 R168, RZ, RZ, R164 ;  /* 0x000000ffffa87224 */ /* 0x020fce00078e00a4 */
.L_x_47420:
[----:B------:R-:W-:Y:S05]  /*26b0*/  @P4 BRA `(.L_x_47421) ;  /* 0x00000000001c4947 */ /* 0x000fea0003800000 */
[----:B------:R-:W-:-:S04]  /*26c0*/  ISETP.NE.U32.AND P5, PT, RZ, UR12, PT ;  /* 0x0000000cff007c0c */ /* 0x000fc8000bfa5070 */
[----:B------:R-:W-:-:S13]  /*26d0*/  ISETP.NE.AND.EX P5, PT, RZ, UR13, PT, P5 ;  /* 0x0000000dff007c0c */ /* 0x000fda000bfa5350 */
[----:B------:R-:W-:Y:S05]  /*26e0*/  @P5 BRA `(.L_x_47422) ;  /* 0x0000000000085947 */ /* 0x000fea0003800000 */
[----:B------:R-:W-:Y:S05]  /*26f0*/  @P1 BRA `(.L_x_47423) ;  /* 0x0000000000141947 */ /* 0x000fea0003800000 */
[----:B------:R-:W-:Y:S05]  /*2700*/  BRA `(.L_x_47424) ;  /* 0x0000000000147947 */ /* 0x000fea0003800000 */
.L_x_47422:
[----:B-----5:R-:W-:Y:S01]  /*2710*/  FADD.FTZ R165, R161, R165 ;  /* 0x000000a5a1a57221 */ /* 0x020fe20000010000 */
[----:B------:R-:W-:Y:S06]  /*2720*/  BRA `(.L_x_47423) ;  /* 0x0000000000087947 */ /* 0x000fec0003800000 */
.L_x_47421:
[----:B-----5:R-:W-:-:S04]  /*2730*/  FADD.FTZ R165, R157, R165 ;  /* 0x000000a59da57221 */ /* 0x020fc80000010000 */
[----:B------:R-:W-:-:S07]  /*2740*/  @P3 FADD.FTZ R165, R161, R165 ;  /* 0x000000a5a1a53221 */ /* 0x000fce0000010000 */
.L_x_47423:
[----:B-----5:R-:W-:-:S07]  /*2750*/  MOV R169, R165 ;  /* 0x000000a500a97202 */ /* 0x020fce0000000f00 */
.L_x_47424:
[----:B------:R-:W-:Y:S05]  /*2760*/  @P4 BRA `(.L_x_47425) ;  /* 0x00000000001c4947 */ /* 0x000fea0003800000 */
[----:B------:R-:W-:-:S04]  /*2770*/  ISETP.NE.U32.AND P5, PT, RZ, UR12, PT ;  /* 0x0000000cff007c0c */ /* 0x000fc8000bfa5070 */
[----:B------:R-:W-:-:S13]  /*2780*/  ISETP.NE.AND.EX P5, PT, RZ, UR13, PT, P5 ;  /* 0x0000000dff007c0c */ /* 0x000fda000bfa5350 */
[----:B------:R-:W-:Y:S05]  /*2790*/  @P5 BRA `(.L_x_47426) ;  /* 0x0000000000085947 */ /* 0x000fea0003800000 */
[----:B------:R-:W-:Y:S05]  /*27a0*/  @P1 BRA `(.L_x_47427) ;  /* 0x0000000000141947 */ /* 0x000fea0003800000 */
[----:B------:R-:W-:Y:S05]  /*27b0*/  BRA `(.L_x_47428) ;  /* 0x0000000000147947 */ /* 0x000fea0003800000 */
.L_x_47426:
[----:B-----5:R-:W-:Y:S01]  /*27c0*/  FADD.FTZ R166, R162, R166 ;  /* 0x000000a6a2a67221 */ /* 0x020fe20000010000 */
[----:B------:R-:W-:Y:S06]  /*27d0*/  BRA `(.L_x_47427) ;  /* 0x0000000000087947 */ /* 0x000fec0003800000 */
.L_x_47425:
[----:B-----5:R-:W-:-:S04]  /*27e0*/  FADD.FTZ R166, R158, R166 ;  /* 0x000000a69ea67221 */ /* 0x020fc80000010000 */
[----:B------:R-:W-:-:S07]  /*27f0*/  @P3 FADD.FTZ R166, R162, R166 ;  /* 0x000000a6a2a63221 */ /* 0x000fce0000010000 */
.L_x_47427:
[----:B-----5:R-:W-:-:S07]  /*2800*/  MOV R170, R166 ;  /* 0x000000a600aa7202 */ /* 0x020fce0000000f00 */
.L_x_47428:
[----:B------:R-:W-:Y:S05]  /*2810*/  @P4 BRA `(.L_x_47429) ;  /* 0x00000000001c4947 */ /* 0x000fea0003800000 */
[----:B------:R-:W-:-:S04]  /*2820*/  ISETP.NE.U32.AND P3, PT, RZ, UR12, PT ;  /* 0x0000000cff007c0c */ /* 0x000fc8000bf65070 */
[----:B------:R-:W-:-:S13]  /*2830*/  ISETP.NE.AND.EX P3, PT, RZ, UR13, PT, P3 ;  /* 0x0000000dff007c0c */ /* 0x000fda000bf65330 */
[----:B------:R-:W-:Y:S05]  /*2840*/  @P3 BRA `(.L_x_47430) ;  /* 0x0000000000083947 */ /* 0x000fea0003800000 */
[----:B------:R-:W-:Y:S05]  /*2850*/  @P1 BRA `(.L_x_47431) ;  /* 0x0000000000141947 */ /* 0x000fea0003800000 */
[----:B------:R-:W-:Y:S05]  /*2860*/  BRA `(.L_x_47432) ;  /* 0x0000000000147947 */ /* 0x000fea0003800000 */
.L_x_47430:
[----:B-----5:R-:W-:Y:S01]  /*2870*/  FADD.FTZ R167, R163, R167 ;  /* 0x000000a7a3a77221 */ /* 0x020fe20000010000 */
[----:B------:R-:W-:Y:S06]  /*2880*/  BRA `(.L_x_47431) ;  /* 0x0000000000087947 */ /* 0x000fec0003800000 */
.L_x_47429:
[----:B-----5:R-:W-:-:S04]  /*2890*/  FADD.FTZ R167, R159, R167 ;  /* 0x000000a79fa77221 */ /* 0x020fc80000010000 */
[----:B------:R-:W-:-:S07]  /*28a0*/  @P3 FADD.FTZ R167, R163, R167 ;  /* 0x000000a7a3a73221 */ /* 0x000fce0000010000 */
.L_x_47431:
[----:B-----5:R-:W-:-:S07]  /*28b0*/  MOV R171, R167 ;  /* 0x000000a700ab7202 */ /* 0x020fce0000000f00 */
.L_x_47432:
[----:B------:R-:W0:Y:S01]  /*28c0*/  @P1 LDC.64 R232, c[0x0][0x238] ;  /* 0x00008e00ffe81b82 */ /* 0x000e220000000a00 */
[C---:B------:R-:W-:Y:S02]  /*28d0*/  IADD3 R3, R5.reuse, 0x20, RZ ;  /* 0x0000002005037810 */ /* 0x040fe40007ffe0ff */
[----:B0-----:R-:W-:-:S04]  /*28e0*/  @P1 LEA R232, P3, R5, R232, 0x4 ;  /* 0x000000e805e81211 */ /* 0x001fc800078620ff */
[----:B------:R-:W-:-:S05]  /*28f0*/  @P1 LEA.HI.X R233, R5, R233, RZ, 0x4, P3 ;  /* 0x000000e905e91211 */ /* 0x000fca00018f24ff */
[----:B------:R0:W-:Y:S04]  /*2900*/  @P1 STG.E.128 desc[UR4][R232.64], R168 ;  /* 0x000000a8e8001986 */ /* 0x0001e8000c101d04 */
.L_x_47416:
[----:B------:R-:W-:Y:S05]  /*2910*/  BSYNC B0 ;  /* 0x0000000000007941 */ /* 0x000fea0003800000 */
.L_x_47415:
        /* <DEDUP_REMOVED lines=24> */
.L_x_47436:
[----:B-----5:R-:W-:Y:S01]  /*2aa0*/  FADD.FTZ R172, R160, R172 ;  /* 0x000000aca0ac7221 */ /* 0x020fe20000010000 */
[----:B------:R-:W-:Y:S06]  /*2ab0*/  BRA `(.L_x_47437) ;  /* 0x0000000000087947 */ /* 0x000fec0003800000 */
.L_x_47435:
[----:B-----5:R-:W-:-:S04]  /*2ac0*/  FADD.FTZ R172, R156, R172 ;  /* 0x000000ac9cac7221 */ /* 0x020fc80000010000 */
[----:B------:R-:W-:-:S07]  /*2ad0*/  @P3 FADD.FTZ R172, R160, R172 ;  /* 0x000000aca0ac3221 */ /* 0x000fce0000010000 */
.L_x_47437:
[----:B0----5:R-:W-:-:S07]  /*2ae0*/  MOV R168, R172 ;  /* 0x000000ac00a87202 */ /* 0x021fce0000000f00 */
.L_x_47438:
[----:B------:R-:W-:Y:S05]  /*2af0*/  @P4 BRA `(.L_x_47439) ;  /* 0x00000000001c4947 */ /* 0x000fea0003800000 */
[----:B------:R-:W-:-:S04]  /*2b00*/  ISETP.NE.U32.AND P5, PT, RZ, UR12, PT ;  /* 0x0000000cff007c0c */ /* 0x000fc8000bfa5070 */
[----:B------:R-:W-:-:S13]  /*2b10*/  ISETP.NE.AND.EX P5, PT, RZ, UR13, PT, P5 ;  /* 0x0000000dff007c0c */ /* 0x000fda000bfa5350 */
[----:B------:R-:W-:Y:S05]  /*2b20*/  @P5 BRA `(.L_x_47440) ;  /* 0x0000000000085947 */ /* 0x000fea0003800000 */
[----:B------:R-:W-:Y:S05]  /*2b30*/  @P1 BRA `(.L_x_47441) ;  /* 0x0000000000141947 */ /* 0x000fea0003800000 */
[----:B------:R-:W-:Y:S05]  /*2b40*/  BRA `(.L_x_47442) ;  /* 0x0000000000147947 */ /* 0x000fea0003800000 */
.L_x_47440:
[----:B-----5:R-:W-:Y:S01]  /*2b50*/  FADD.FTZ R173, R161, R173 ;  /* 0x000000ada1ad7221 */ /* 0x020fe20000010000 */
[----:B------:R-:W-:Y:S06]  /*2b60*/  BRA `(.L_x_47441) ;  /* 0x0000000000087947 */ /* 0x000fec0003800000 */
.L_x_47439:
[----:B-----5:R-:W-:-:S04]  /*2b70*/  FADD.FTZ R173, R157, R173 ;  /* 0x000000ad9dad7221 */ /* 0x020fc80000010000 */
[----:B------:R-:W-:-:S07]  /*2b80*/  @P3 FADD.FTZ R173, R161, R173 ;  /* 0x000000ada1ad3221 */ /* 0x000fce0000010000 */
.L_x_47441:
[----:B0----5:R-:W-:-:S07]  /*2b90*/  MOV R169, R173 ;  /* 0x000000ad00a97202 */ /* 0x021fce0000000f00 */
.L_x_47442:
[----:B------:R-:W-:Y:S05]  /*2ba0*/  @P4 BRA `(.L_x_47443) ;  /* 0x00000000001c4947 */ /* 0x000fea0003800000 */
[----:B------:R-:W-:-:S04]  /*2bb0*/  ISETP.NE.U32.AND P5, PT, RZ, UR12, PT ;  /* 0x0000000cff007c0c */ /* 0x000fc8000bfa5070 */
[----:B------:R-:W-:-:S13]  /*2bc0*/  ISETP.NE.AND.EX P5, PT, RZ, UR13, PT, P5 ;  /* 0x0000000dff007c0c */ /* 0x000fda000bfa5350 */
[----:B------:R-:W-:Y:S05]  /*2bd0*/  @P5 BRA `(.L_x_47444) ;  /* 0x0000000000085947 */ /* 0x000fea0003800000 */
[----:B------:R-:W-:Y:S05]  /*2be0*/  @P1 BRA `(.L_x_47445) ;  /* 0x0000000000141947 */ /* 0x000fea0003800000 */
[----:B------:R-:W-:Y:S05]  /*2bf0*/  BRA `(.L_x_47446) ;  /* 0x0000000000147947 */ /* 0x000fea0003800000 */
.L_x_47444:
[----:B-----5:R-:W-:Y:S01]  /*2c00*/  FADD.FTZ R174, R162, R174 ;  /* 0x000000aea2ae7221 */ /* 0x020fe20000010000 */
[----:B------:R-:W-:Y:S06]  /*2c10*/  BRA `(.L_x_47445) ;  /* 0x0000000000087947 */ /* 0x000fec0003800000 */
.L_x_47443:
[----:B-----5:R-:W-:-:S04]  /*2c20*/  FADD.FTZ R174, R158, R174 ;  /* 0x000000ae9eae7221 */ /* 0x020fc80000010000 */
[----:B------:R-:W-:-:S07]  /*2c30*/  @P3 FADD.FTZ R174, R162, R174 ;  /* 0x000000aea2ae3221 */ /* 0x000fce0000010000 */
.L_x_47445:
[----:B0----5:R-:W-:-:S07]  /*2c40*/  IMAD.MOV.U32 R170, RZ, RZ, R174 ;  /* 0x000000ffffaa7224 */ /* 0x021fce00078e00ae */
.L_x_47446:
[----:B------:R-:W-:Y:S05]  /*2c50*/  @P4 BRA `(.L_x_47447) ;  /* 0x00000000001c4947 */ /* 0x000fea0003800000 */
[----:B------:R-:W-:-:S04]  /*2c60*/  ISETP.NE.U32.AND P3, PT, RZ, UR12, PT ;  /* 0x0000000cff007c0c */ /* 0x000fc8000bf65070 */
[----:B------:R-:W-:-:S13]  /*2c70*/  ISETP.NE.AND.EX P3, PT, RZ, UR13, PT, P3 ;  /* 0x0000000dff007c0c */ /* 0x000fda000bf65330 */
[----:B------:R-:W-:Y:S05]  /*2c80*/  @P3 BRA `(.L_x_47448) ;  /* 0x0000000000083947 */ /* 0x000fea0003800000 */
[----:B------:R-:W-:Y:S05]  /*2c90*/  @P1 BRA `(.L_x_47449) ;  /* 0x0000000000141947 */ /* 0x000fea0003800000 */
[----:B------:R-:W-:Y:S05]  /*2ca0*/  BRA `(.L_x_47450) ;  /* 0x0000000000147947 */ /* 0x000fea0003800000 */
.L_x_47448:
[----:B-----5:R-:W-:Y:S01]  /*2cb0*/  FADD.FTZ R175, R163, R175 ;  /* 0x000000afa3af7221 */ /* 0x020fe20000010000 */
[----:B------:R-:W-:Y:S06]  /*2cc0*/  BRA `(.L_x_47449) ;  /* 0x0000000000087947 */ /* 0x000fec0003800000 */
.L_x_47447:
[----:B-----5:R-:W-:-:S04]  /*2cd0*/  FADD.FTZ R175, R159, R175 ;  /* 0x000000af9faf7221 */ /* 0x020fc80000010000 */
[----:B------:R-:W-:-:S07]  /*2ce0*/  @P3 FADD.FTZ R175, R163, R175 ;  /* 0x000000afa3af3221 */ /* 0x000fce0000010000 */
.L_x_47449:
[----:B0----5:R-:W-:-:S07]  /*2cf0*/  MOV R171, R175 ;  /* 0x000000af00ab7202 */ /* 0x021fce0000000f00 */
.L_x_47450:
[----:B0-----:R-:W0:Y:S02]  /*2d00*/  @P1 LDC.64 R232, c[0x0][0x238] ;  /* 0x00008e00ffe81b82 */ /* 0x001e240000000a00 */
[----:B0-----:R-:W-:-:S04]  /*2d10*/  @P1 LEA R232, P3, R3, R232, 0x4 ;  /* 0x000000e803e81211 */ /* 0x001fc800078620ff */
[C---:B------:R-:W-:Y:S02]  /*2d20*/  @P1 LEA.HI.X R233, R3.reuse, R233, RZ, 0x4, P3 ;  /* 0x000000e903e91211 */ /* 0x040fe400018f24ff */
[----:B------:R-:W-:-:S03]  /*2d30*/  IADD3 R3, R3, 0x20, RZ ;  /* 0x0000002003037810 */ /* 0x000fc60007ffe0ff */
[----:B------:R1:W-:Y:S04]  /*2d40*/  @P1 STG.E.128 desc[UR4][R232.64], R168 ;  /* 0x000000a8e8001986 */ /* 0x0003e8000c101d04 */
.L_x_47434:
[----:B------:R-:W-:Y:S05]  /*2d50*/  BSYNC B0 ;  /* 0x0000000000007941 */ /* 0x000fea0003800000 */
.L_x_47433:
        /* <DEDUP_REMOVED lines=24> */
.L_x_47454:
[----:B-----5:R-:W-:Y:S01]  /*2ee0*/  FADD.FTZ R176, R160, R176 ;  /* 0x000000b0a0b07221 */ /* 0x020fe20000010000 */
[----:B------:R-:W-:Y:S06]  /*2ef0*/  BRA `(.L_x_47455) ;  /* 0x0000000000087947 */ /* 0x000fec0003800000 */
.L_x_47453:
[----:B-----5:R-:W-:-:S04]  /*2f00*/  FADD.FTZ R176, R156, R176 ;  /* 0x000000b09cb07221 */ /* 0x020fc80000010000 */
[----:B------:R-:W-:-:S07]  /*2f10*/  @P3 FADD.FTZ R176, R160, R176 ;  /* 0x000000b0a0b03221 */ /* 0x000fce0000010000 */
.L_x_47455:
[----:B01---5:R-:W-:-:S07]  /*2f20*/  MOV R168, R176 ;  /* 0x000000b000a87202 */ /* 0x023fce0000000f00 */
.L_x_47456:
[----:B------:R-:W-:Y:S05]  /*2f30*/  @P4 BRA `(.L_x_47457) ;  /* 0x00000000001c4947 */ /* 0x000fea0003800000 */
[----:B------:R-:W-:-:S04]  /*2f40*/  ISETP.NE.U32.AND P5, PT, RZ, UR12, PT ;  /* 0x0000000cff007c0c */ /* 0x000fc8000bfa5070 */
[----:B------:R-:W-:-:S13]  /*2f50*/  ISETP.NE.AND.EX P5, PT, RZ, UR13, PT, P5 ;  /* 0x0000000dff007c0c */ /* 0x000fda000bfa5350 */
[----:B------:R-:W-:Y:S05]  /*2f60*/  @P5 BRA `(.L_x_47458) ;  /* 0x0000000000085947 */ /* 0x000fea0003800000 */
[----:B------:R-:W-:Y:S05]  /*2f70*/  @P1 BRA `(.L_x_47459) ;  /* 0x0000000000141947 */ /* 0x000fea0003800000 */
[----:B------:R-:W-:Y:S05]  /*2f80*/  BRA `(.L_x_47460) ;  /* 0x0000000000147947 */ /* 0x000fea0003800000 */
.L_x_47458:
[----:B-----5:R-:W-:Y:S01]  /*2f90*/  FADD.FTZ R177, R161, R177 ;  /* 0x000000b1a1b17221 */ /* 0x020fe20000010000 */
[----:B------:R-:W-:Y:S06]  /*2fa0*/  BRA `(.L_x_47459) ;  /* 0x0000000000087947 */ /* 0x000fec0003800000 */
.L_x_47457:
[----:B-----5:R-:W-:-:S04]  /*2fb0*/  FADD.FTZ R177, R157, R177 ;  /* 0x000000b19db17221 */ /* 0x020fc80000010000 */
[----:B------:R-:W-:-:S07]  /*2fc0*/  @P3 FADD.FTZ R177, R161, R177 ;  /* 0x000000b1a1b13221 */ /* 0x000fce0000010000 */
.L_x_47459:
[----:B01---5:R-:W-:-:S07]  /*2fd0*/  MOV R169, R177 ;  /* 0x000000b100a97202 */ /* 0x023fce0000000f00 */
.L_x_47460:
[----:B------:R-:W-:Y:S05]  /*2fe0*/  @P4 BRA `(.L_x_47461) ;  /* 0x00000000001c4947 */ /* 0x000fea0003800000 */
[----:B------:R-:W-:-:S04]  /*2ff0*/  ISETP.NE.U32.AND P5, PT, RZ, UR12, PT ;  /* 0x0000000cff007c0c */ /* 0x000fc8000bfa5070 */
[----:B------:R-:W-:-:S13]  /*3000*/  ISETP.NE.AND.EX P5, PT, RZ, UR13, PT, P5 ;  /* 0x0000000dff007c0c */ /* 0x000fda000bfa5350 */
[----:B------:R-:W-:Y:S05]  /*3010*/  @P5 BRA `(.L_x_47462) ;  /* 0x0000000000085947 */ /* 0x000fea0003800000 */
[----:B------:R-:W-:Y:S05]  /*3020*/  @P1 BRA `(.L_x_47463) ;  /* 0x0000000000141947 */ /* 0x000fea0003800000 */
[----:B------:R-:W-:Y:S05]  /*3030*/  BRA `(.L_x_47464) ;  /* 0x0000000000147947 */ /* 0x000fea0003800000 */
.L_x_47462:
[----:B-----5:R-:W-:Y:S01]  /*3040*/  FADD.FTZ R178, R162, R178 ;  /* 0x000000b2a2b27221 */ /* 0x020fe20000010000 */
[----:B------:R-:W-:Y:S06]  /*3050*/  BRA `(.L_x_47463) ;  /* 0x0000000000087947 */ /* 0x000fec0003800000 */
.L_x_47461:
[----:B-----5:R-:W-:-:S04]  /*3060*/  FADD.FTZ R178, R158, R178 ;  /* 0x000000b29eb27221 */ /* 0x020fc80000010000 */
[----:B------:R-:W-:-:S07]  /*3070*/  @P3 FADD.FTZ R178, R162, R178 ;  /* 0x000000b2a2b23221 */ /* 0x000fce0000010000 */
.L_x_47463:
[----:B01---5:R-:W-:-:S07]  /*3080*/  MOV R170, R178 ;  /* 0x000000b200aa7202 */ /* 0x023fce0000000f00 */
.L_x_47464:
[----:B------:R-:W-:Y:S05]  /*3090*/  @P4 BRA `(.L_x_47465) ;  /* 0x00000000001c4947 */ /* 0x000fea0003800000 */
[----:B------:R-:W-:-:S04]  /*30a0*/  ISETP.NE.U32.AND P3, PT, RZ, UR12, PT ;  /* 0x0000000cff007c0c */ /* 0x000fc8000bf65070 */
[----:B------:R-:W-:-:S13]  /*30b0*/  ISETP.NE.AND.EX P3, PT, RZ, UR13, PT, P3 ;  /* 0x0000000dff007c0c */ /* 0x000fda000bf65330 */
[----:B------:R-:W-:Y:S05]  /*30c0*/  @P3 BRA `(.L_x_47466) ;  /* 0x0000000000083947 */ /* 0x000fea0003800000 */
[----:B------:R-:W-:Y:S05]  /*30d0*/  @P1 BRA `(.L_x_47467) ;  /* 0x0000000000141947 */ /* 0x000fea0003800000 */
[----:B------:R-:W-:Y:S05]  /*30e0*/  BRA `(.L_x_47468) ;  /* 0x0000000000147947 */ /* 0x000fea0003800000 */
.L_x_47466:
[----:B-----5:R-:W-:Y:S01]  /*30f0*/  FADD.FTZ R179, R163, R179 ;  /* 0x000000b3a3b37221 */ /* 0x020fe20000010000 */
[----:B------:R-:W-:Y:S06]  /*3100*/  BRA `(.L_x_47467) ;  /* 0x0000000000087947 */ /* 0x000fec0003800000 */
.L_x_47465:
[----:B-----5:R-:W-:-:S04]  /*3110*/  FADD.FTZ R179, R159, R179 ;  /* 0x000000b39fb37221 */ /* 0x020fc80000010000 */
[----:B------:R-:W-:-:S07]  /*3120*/  @P3 FADD.FTZ R179, R163, R179 ;  /* 0x000000b3a3b33221 */ /* 0x000fce0000010000 */
.L_x_47467:
[----:B01---5:R-:W-:-:S07]  /*3130*/  MOV R171, R179 ;  /* 0x000000b300ab7202 */ /* 0x023fce0000000f00 */
.L_x_47468:
[----:B01----:R-:W0:Y:S02]  /*3140*/  @P1 LDC.64 R232, c[0x0][0x238] ;  /* 0x00008e00ffe81b82 */ /* 0x003e240000000a00 */
[----:B0-----:R-:W-:-:S04]  /*3150*/  @P1 LEA R232, P3, R3, R232, 0x4 ;  /* 0x000000e803e81211 */ /* 0x001fc800078620ff */
[C---:B------:R-:W-:Y:S01]  /*3160*/  @P1 LEA.HI.X R233, R3.reuse, R233, RZ, 0x4, P3 ;  /* 0x000000e903e91211 */ /* 0x040fe200018f24ff */
[----:B------:R-:W-:-:S04]  /*3170*/  VIADD R3, R3, 0x20 ;  /* 0x0000002003037836 */ /* 0x000fc80000000000 */
[----:B------:R2:W-:Y:S04]  /*3180*/  @P1 STG.E.128 desc[UR4][R232.64], R168 ;  /* 0x000000a8e8001986 */ /* 0x0005e8000c101d04 */
.L_x_47452:
[----:B------:R-:W-:Y:S05]  /*3190*/  BSYNC B0 ;  /* 0x0000000000007941 */ /* 0x000fea0003800000 */
.L_x_47451:
        /* <DEDUP_REMOVED lines=24> */
.L_x_47472:
[----:B-----5:R-:W-:Y:S01]  /*3320*/  FADD.FTZ R180, R160, R180 ;  /* 0x000000b4a0b47221 */ /* 0x020fe20000010000 */
[----:B------:R-:W-:Y:S06]  /*3330*/  BRA `(.L_x_47473) ;  /* 0x0000000000087947 */ /* 0x000fec0003800000 */
.L_x_47471:
[----:B-----5:R-:W-:-:S04]  /*3340*/  FADD.FTZ R180, R156, R180 ;  /* 0x000000b49cb47221 */ /* 0x020fc80000010000 */
[----:B------:R-:W-:-:S07]  /*3350*/  @P3 FADD.FTZ R180, R160, R180 ;  /* 0x000000b4a0b43221 */ /* 0x000fce0000010000 */
.L_x_47473:
[----:B012--5:R-:W-:-:S07]  /*3360*/  MOV R168, R180 ;  /* 0x000000b400a87202 */ /* 0x027fce0000000f00 */
.L_x_47474:
[----:B------:R-:W-:Y:S05]  /*3370*/  @P4 BRA `(.L_x_47475) ;  /* 0x00000000001c4947 */ /* 0x000fea0003800000 */
[----:B------:R-:W-:-:S04]  /*3380*/  ISETP.NE.U32.AND P5, PT, RZ, UR12, PT ;  /* 0x0000000cff007c0c */ /* 0x000fc8000bfa5070 */
[----:B------:R-:W-:-:S13]  /*3390*/  ISETP.NE.AND.EX P5, PT, RZ, UR13, PT, P5 ;  /* 0x0000000dff007c0c */ /* 0x000fda000bfa5350 */
[----:B------:R-:W-:Y:S05]  /*33a0*/  @P5 BRA `(.L_x_47476) ;  /* 0x0000000000085947 */ /* 0x000fea0003800000 */
[----:B------:R-:W-:Y:S05]  /*33b0*/  @P1 BRA `(.L_x_47477) ;  /* 0x0000000000141947 */ /* 0x000fea0003800000 */
[----:B------:R-:W-:Y:S05]  /*33c0*/  BRA `(.L_x_47478) ;  /* 0x0000000000147947 */ /* 0x000fea0003800000 */
.L_x_47476:
[----:B-----5:R-:W-:Y:S01]  /*33d0*/  FADD.FTZ R181, R161, R181 ;  /* 0x000000b5a1b57221 */ /* 0x020fe20000010000 */
[----:B------:R-:W-:Y:S06]  /*33e0*/  BRA `(.L_x_47477) ;  /* 0x0000000000087947 */ /* 0x000fec0003800000 */
.L_x_47475:
[----:B-----5:R-:W-:-:S04]  /*33f0*/  FADD.FTZ R181, R157, R181 ;  /* 0x000000b59db57221 */ /* 0x020fc80000010000 */
[----:B------:R-:W-:-:S07]  /*3400*/  @P3 FADD.FTZ R181, R161, R181 ;  /* 0x000000b5a1b53221 */ /* 0x000fce0000010000 */
.L_x_47477:
[----:B012--5:R-:W-:-:S07]  /*3410*/  MOV R169, R181 ;  /* 0x000000b500a97202 */ /* 0x027fce0000000f00 */
.L_x_47478:
[----:B------:R-:W-:Y:S05]  /*3420*/  @P4 BRA `(.L_x_47479) ;  /* 0x00000000001c4947 */ /* 0x000fea0003800000 */
[----:B------:R-:W-:-:S04]  /*3430*/  ISETP.NE.U32.AND P5, PT, RZ, UR12, PT ;  /* 0x0000000cff007c0c */ /* 0x000fc8000bfa5070 */
[----:B------:R-:W-:-:S13]  /*3440*/  ISETP.NE.AND.EX P5, PT, RZ, UR13, PT, P5 ;  /* 0x0000000dff007c0c */ /* 0x000fda000bfa5350 */
[----:B------:R-:W-:Y:S05]  /*3450*/  @P5 BRA `(.L_x_47480) ;  /* 0x0000000000085947 */ /* 0x000fea0003800000 */
[----:B------:R-:W-:Y:S05]  /*3460*/  @P1 BRA `(.L_x_47481) ;  /* 0x0000000000141947 */ /* 0x000fea0003800000 */
[----:B------:R-:W-:Y:S05]  /*3470*/  BRA `(.L_x_47482) ;  /* 0x0000000000147947 */ /* 0x000fea0003800000 */
.L_x_47480:
[----:B-----5:R-:W-:Y:S01]  /*3480*/  FADD.FTZ R182, R162, R182 ;  /* 0x000000b6a2b67221 */ /* 0x020fe20000010000 */
[----:B------:R-:W-:Y:S06]  /*3490*/  BRA `(.L_x_47481) ;  /* 0x0000000000087947 */ /* 0x000fec0003800000 */
.L_x_47479:
[----:B-----5:R-:W-:-:S04]  /*34a0*/  FADD.FTZ R182, R158, R182 ;  /* 0x000000b69eb67221 */ /* 0x020fc80000010000 */
[----:B------:R-:W-:-:S07]  /*34b0*/  @P3 FADD.FTZ R182, R162, R182 ;  /* 0x000000b6a2b63221 */ /* 0x000fce0000010000 */
.L_x_47481:
[----:B012--5:R-:W-:-:S07]  /*34c0*/  MOV R170, R182 ;  /* 0x000000b600aa7202 */ /* 0x027fce0000000f00 */
.L_x_47482:
[----:B------:R-:W-:Y:S05]  /*34d0*/  @P4 BRA `(.L_x_47483) ;  /* 0x00000000001c4947 */ /* 0x000fea0003800000 */
[----:B------:R-:W-:-:S04]  /*34e0*/  ISETP.NE.U32.AND P3, PT, RZ, UR12, PT ;  /* 0x0000000cff007c0c */ /* 0x000fc8000bf65070 */
[----:B------:R-:W-:-:S13]  /*34f0*/  ISETP.NE.AND.EX P3, PT, RZ, UR13, PT, P3 ;  /* 0x0000000dff007c0c */ /* 0x000fda000bf65330 */
[----:B------:R-:W-:Y:S05]  /*3500*/  @P3 BRA `(.L_x_47484) ;  /* 0x0000000000083947 */ /* 0x000fea0003800000 */
[----:B------:R-:W-:Y:S05]  /*3510*/  @P1 BRA `(.L_x_47485) ;  /* 0x0000000000141947 */ /* 0x000fea0003800000 */
[----:B------:R-:W-:Y:S05]  /*3520*/  BRA `(.L_x_47486) ;  /* 0x0000000000147947 */ /* 0x000fea0003800000 */
.L_x_47484:
[----:B-----5:R-:W-:Y:S01]  /*3530*/  FADD.FTZ R183, R163, R183 ;  /* 0x000000b7a3b77221 */ /* 0x020fe20000010000 */
[----:B------:R-:W-:Y:S06]  /*3540*/  BRA `(.L_x_47485) ;  /* 0x0000000000087947 */ /* 0x000fec0003800000 */
.L_x_47483:
[----:B-----5:R-:W-:-:S04]  /*3550*/  FADD.FTZ R183, R159, R183 ;  /* 0x000000b79fb77221 */ /* 0x020fc80000010000 */
[----:B------:R-:W-:-:S07]  /*3560*/  @P3 FADD.FTZ R183, R163, R183 ;  /* 0x000000b7a3b73221 */ /* 0x000fce0000010000 */
.L_x_47485:
[----:B012--5:R-:W-:-:S07]  /*3570*/  MOV R171, R183 ;  /* 0x000000b700ab7202 */ /* 0x027fce0000000f00 */
.L_x_47486:
[----:B012---:R-:W0:Y:S02]  /*3580*/  @P1 LDC.64 R232, c[0x0][0x238] ;  /* 0x00008e00ffe81b82 */ /* 0x007e240000000a00 */
[----:B0-----:R-:W-:-:S04]  /*3590*/  @P1 LEA R232, P3, R3, R232, 0x4 ;  /* 0x000000e803e81211 */ /* 0x001fc800078620ff */
[C---:B------:R-:W-:Y:S02]  /*35a0*/  @P1 LEA.HI.X R233, R3.reuse, R233, RZ, 0x4, P3 ;  /* 0x000000e903e91211 */ /* 0x040fe400018f24ff */
[----:B------:R-:W-:-:S03]  /*35b0*/  IADD3 R3, R3, 0x20, RZ ;  /* 0x0000002003037810 */ /* 0x000fc60007ffe0ff */
[----:B------:R3:W-:Y:S04]  /*35c0*/  @P1 STG.E.128 desc[UR4][R232.64], R168 ;  /* 0x000000a8e8001986 */ /* 0x0007e8000c101d04 */
.L_x_47470:
[----:B------:R-:W-:Y:S05]  /*35d0*/  BSYNC B0 ;  /* 0x0000000000007941 */ /* 0x000fea0003800000 */
.L_x_47469:
        /* <DEDUP_REMOVED lines=24> */
.L_x_47490:
[----:B-----5:R-:W-:Y:S01]  /*3760*/  FADD.FTZ R184, R160, R184 ;  /* 0x000000b8a0b87221 */ /* 0x020fe20000010000 */
[----:B------:R-:W-:Y:S06]  /*3770*/  BRA `(.L_x_47491) ;  /* 0x0000000000087947 */ /* 0x000fec0003800000 */
.L_x_47489:
[----:B-----5:R-:W-:-:S04]  /*3780*/  FADD.FTZ R184, R156, R184 ;  /* 0x000000b89cb87221 */ /* 0x020fc80000010000 */
[----:B------:R-:W-:-:S07]  /*3790*/  @P3 FADD.FTZ R184, R160, R184 ;  /* 0x000000b8a0b83221 */ /* 0x000fce0000010000 */
.L_x_47491:
[----:B-123-5:R-:W-:-:S07]  /*37a0*/  MOV R168, R184 ;  /* 0x000000b800a87202 */ /* 0x02efce0000000f00 */
.L_x_47492:
[----:B------:R-:W-:Y:S05]  /*37b0*/  @P4 BRA `(.L_x_47493) ;  /* 0x00000000001c4947 */ /* 0x000fea0003800000 */
[----:B------:R-:W-:-:S04]  /*37c0*/  ISETP.NE.U32.AND P5, PT, RZ, UR12, PT ;  /* 0x0000000cff007c0c */ /* 0x000fc8000bfa5070 */
[----:B------:R-:W-:-:S13]  /*37d0*/  ISETP.NE.AND.EX P5, PT, RZ, UR13, PT, P5 ;  /* 0x0000000dff007c0c */ /* 0x000fda000bfa5350 */
[----:B------:R-:W-:Y:S05]  /*37e0*/  @P5 BRA `(.L_x_47494) ;  /* 0x0000000000085947 */ /* 0x000fea0003800000 */
[----:B------:R-:W-:Y:S05]  /*37f0*/  @P1 BRA `(.L_x_47495) ;  /* 0x0000000000141947 */ /* 0x000fea0003800000 */
[----:B------:R-:W-:Y:S05]  /*3800*/  BRA `(.L_x_47496) ;  /* 0x0000000000147947 */ /* 0x000fea0003800000 */
.L_x_47494:
[----:B-----5:R-:W-:Y:S01]  /*3810*/  FADD.FTZ R185, R161, R185 ;  /* 0x000000b9a1b97221 */ /* 0x020fe20000010000 */
[----:B------:R-:W-:Y:S06]  /*3820*/  BRA `(.L_x_47495) ;  /* 0x0000000000087947 */ /* 0x000fec0003800000 */
.L_x_47493:
[----:B-----5:R-:W-:-:S04]  /*3830*/  FADD.FTZ R185, R157, R185 ;  /* 0x000000b99db97221 */ /* 0x020fc80000010000 */
[----:B------:R-:W-:-:S07]  /*3840*/  @P3 FADD.FTZ R185, R161, R185 ;  /* 0x000000b9a1b93221 */ /* 0x000fce0000010000 */
.L_x_47495:
[----:B-123-5:R-:W-:-:S07]  /*3850*/  IMAD.MOV.U32 R169, RZ, RZ, R185 ;  /* 0x000000ffffa97224 */ /* 0x02efce00078e00b9 */
.L_x_47496:
[----:B------:R-:W-:Y:S05]  /*3860*/  @P4 BRA `(.L_x_47497) ;  /* 0x00000000001c4947 */ /* 0x000fea0003800000 */
[----:B------:R-:W-:-:S04]  /*3870*/  ISETP.NE.U32.AND P5, PT, RZ, UR12, PT ;  /* 0x0000000cff007c0c */ /* 0x000fc8000bfa5070 */
[----:B------:R-:W-:-:S13]  /*3880*/  ISETP.NE.AND.EX P5, PT, RZ, UR13, PT, P5 ;  /* 0x0000000dff007c0c */ /* 0x000fda000bfa5350 */
[----:B------:R-:W-:Y:S05]  /*3890*/  @P5 BRA `(.L_x_47498) ;  /* 0x0000000000085947 */ /* 0x000fea0003800000 */
[----:B------:R-:W-:Y:S05]  /*38a0*/  @P1 BRA `(.L_x_47499) ;  /* 0x0000000000141947 */ /* 0x000fea0003800000 */
[----:B------:R-:W-:Y:S05]  /*38b0*/  BRA `(.L_x_47500) ;  /* 0x0000000000147947 */ /* 0x000fea0003800000 */
.L_x_47498:
[----:B-----5:R-:W-:Y:S01]  /*38c0*/  FADD.FTZ R186, R162, R186 ;  /* 0x000000baa2ba7221 */ /* 0x020fe20000010000 */
[----:B------:R-:W-:Y:S06]  /*38d0*/  BRA `(.L_x_47499) ;  /* 0x0000000000087947 */ /* 0x000fec0003800000 */
.L_x_47497:
[----:B-----5:R-:W-:-:S04]  /*38e0*/  FADD.FTZ R186, R158, R186 ;  /* 0x000000ba9eba7221 */ /* 0x020fc80000010000 */
[----:B------:R-:W-:-:S07]  /*38f0*/  @P3 FADD.FTZ R186, R162, R186 ;  /* 0x000000baa2ba3221 */ /* 0x000fce0000010000 */
.L_x_47499:
[----:B-123-5:R-:W-:-:S07]  /*3900*/  MOV R170, R186 ;  /* 0x000000ba00aa7202 */ /* 0x02efce0000000f00 */
.L_x_47500:
[----:B------:R-:W-:Y:S05]  /*3910*/  @P4 BRA `(.L_x_47501) ;  /* 0x00000000001c4947 */ /* 0x000fea0003800000 */
[----:B------:R-:W-:-:S04]  /*3920*/  ISETP.NE.U32.AND P3, PT, RZ, UR12, PT ;  /* 0x0000000cff007c0c */ /* 0x000fc8000bf65070 */
[----:B------:R-:W-:-:S13]  /*3930*/  ISETP.NE.AND.EX P3, PT, RZ, UR13, PT, P3 ;  /* 0x0000000dff007c0c */ /* 0x000fda000bf65330 */
[----:B------:R-:W-:Y:S05]  /*3940*/  @P3 BRA `(.L_x_47502) ;  /* 0x0000000000083947 */ /* 0x000fea0003800000 */
[----:B------:R-:W-:Y:S05]  /*3950*/  @P1 BRA `(.L_x_47503) ;  /* 0x0000000000141947 */ /* 0x000fea0003800000 */
[----:B------:R-:W-:Y:S05]  /*3960*/  BRA `(.L_x_47504) ;  /* 0x0000000000147947 */ /* 0x000fea0003800000 */
.L_x_47502:
[----:B-----5:R-:W-:Y:S01]  /*3970*/  FADD.FTZ R187, R163, R187 ;  /* 0x000000bba3bb7221 */ /* 0x020fe20000010000 */
[----:B------:R-:W-:Y:S06]  /*3980*/  BRA `(.L_x_47503) ;  /* 0x0000000000087947 */ /* 0x000fec0003800000 */
.L_x_47501:
[----:B-----5:R-:W-:-:S04]  /*3990*/  FADD.FTZ R187, R159, R187 ;  /* 0x000000bb9fbb7221 */ /* 0x020fc80000010000 */
[----:B------:R-:W-:-:S07]  /*39a0*/  @P3 FADD.FTZ R187, R163, R187 ;  /* 0x000000bba3bb3221 */ /* 0x000fce0000010000 */
.L_x_47503:
[----:B-123-5:R-:W-:-:S07]  /*39b0*/  MOV R171, R187 ;  /* 0x000000bb00ab7202 */ /* 0x02efce0000000f00 */
.L_x_47504:
[----:B-123--:R-:W0:Y:S02]  /*39c0*/  @P1 LDC.64 R232, c[0x0][0x238] ;  /* 0x00008e00ffe81b82 */ /* 0x00ee240000000a00 */
[----:B0-----:R-:W-:-:S04]  /*39d0*/  @P1 LEA R232, P3, R3, R232, 0x4 ;  /* 0x000000e803e81211 */ /* 0x001fc800078620ff */
[C---:B------:R-:W-:Y:S02]  /*39e0*/  @P1 LEA.HI.X R233, R3.reuse, R233, RZ, 0x4, P3 ;  /* 0x000000e903e91211 */ /* 0x040fe400018f24ff */
[----:B------:R-:W-:-:S03]  /*39f0*/  IADD3 R3, R3, 0x20, RZ ;  /* 0x0000002003037810 */ /* 0x000fc60007ffe0ff */
[----:B------:R4:W-:Y:S04]  /*3a00*/  @P1 STG.E.128 desc[UR4][R232.64], R168 ;  /* 0x000000a8e8001986 */ /* 0x0009e8000c101d04 */
.L_x_47488:
[----:B------:R-:W-:Y:S05]  /*3a10*/  BSYNC B0 ;  /* 0x0000000000007941 */ /* 0x000fea0003800000 */
.L_x_47487:
        /* <DEDUP_REMOVED lines=24> */
.L_x_47508:
[----:B-----5:R-:W-:Y:S01]  /*3ba0*/  FADD.FTZ R188, R160, R188 ;  /* 0x000000bca0bc7221 */ /* 0x020fe20000010000 */
[----:B------:R-:W-:Y:S06]  /*3bb0*/  BRA `(.L_x_47509) ;  /* 0x0000000000087947 */ /* 0x000fec0003800000 */
.L_x_47507:
[----:B-----5:R-:W-:-:S04]  /*3bc0*/  FADD.FTZ R188, R156, R188 ;  /* 0x000000bc9cbc7221 */ /* 0x020fc80000010000 */
[----:B------:R-:W-:-:S07]  /*3bd0*/  @P3 FADD.FTZ R188, R160, R188 ;  /* 0x000000bca0bc3221 */ /* 0x000fce0000010000 */
.L_x_47509:
[----:B--2345:R-:W-:-:S07]  /*3be0*/  MOV R168, R188 ;  /* 0x000000bc00a87202 */ /* 0x03cfce0000000f00 */
.L_x_47510:
[----:B------:R-:W-:Y:S05]  /*3bf0*/  @P4 BRA `(.L_x_47511) ;  /* 0x00000000001c4947 */ /* 0x000fea0003800000 */
[----:B------:R-:W-:-:S04]  /*3c00*/  ISETP.NE.U32.AND P5, PT, RZ, UR12, PT ;  /* 0x0000000cff007c0c */ /* 0x000fc8000bfa5070 */
[----:B------:R-:W-:-:S13]  /*3c10*/  ISETP.NE.AND.EX P5, PT, RZ, UR13, PT, P5 ;  /* 0x0000000dff007c0c */ /* 0x000fda000bfa5350 */
[----:B------:R-:W-:Y:S05]  /*3c20*/  @P5 BRA `(.L_x_47512) ;  /* 0x0000000000085947 */ /* 0x000fea0003800000 */
[----:B------:R-:W-:Y:S05]  /*3c30*/  @P1 BRA `(.L_x_47513) ;  /* 0x0000000000141947 */ /* 0x000fea0003800000 */
[----:B------:R-:W-:Y:S05]  /*3c40*/  BRA `(.L_x_47514) ;  /* 0x0000000000147947 */ /* 0x000fea0003800000 */
.L_x_47512:
[----:B-----5:R-:W-:Y:S01]  /*3c50*/  FADD.FTZ R189, R161, R189 ;  /* 0x000000bda1bd7221 */ /* 0x020fe20000010000 */
[----:B------:R-:W-:Y:S06]  /*3c60*/  BRA `(.L_x_47513) ;  /* 0x0000000000087947 */ /* 0x000fec0003800000 */
.L_x_47511:
[----:B-----5:R-:W-:-:S04]  /*3c70*/  FADD.FTZ R189, R157, R189 ;  /* 0x000000bd9dbd7221 */ /* 0x020fc80000010000 */
[----:B------:R-:W-:-:S07]  /*3c80*/  @P3 FADD.FTZ R189, R161, R189 ;  /* 0x000000bda1bd3221 */ /* 0x000fce0000010000 */
.L_x_47513:
[----:B--2345:R-:W-:-:S07]  /*3c90*/  MOV R169, R189 ;  /* 0x000000bd00a97202 */ /* 0x03cfce0000000f00 */
.L_x_47514:
[----:B------:R-:W-:Y:S05]  /*3ca0*/  @P4 BRA `(.L_x_47515) ;  /* 0x00000000001c4947 */ /* 0x000fea0003800000 */
[----:B------:R-:W-:-:S04]  /*3cb0*/  ISETP.NE.U32.AND P5, PT, RZ, UR12, PT ;  /* 0x0000000cff007c0c */ /* 0x000fc8000bfa5070 */
[----:B------:R-:W-:-:S13]  /*3cc0*/  ISETP.NE.AND.EX P5, PT, RZ, UR13, PT, P5 ;  /* 0x0000000dff007c0c */ /* 0x000fda000bfa5350 */
[----:B------:R-:W-:Y:S05]  /*3cd0*/  @P5 BRA `(.L_x_47516) ;  /* 0x0000000000085947 */ /* 0x000fea0003800000 */
[----:B------:R-:W-:Y:S05]  /*3ce0*/  @P1 BRA `(.L_x_47517) ;  /* 0x0000000000141947 */ /* 0x000fea0003800000 */
[----:B------:R-:W-:Y:S05]  /*3cf0*/  BRA `(.L_x_47518) ;  /* 0x0000000000147947 */ /* 0x000fea0003800000 */
.L_x_47516:
[----:B-----5:R-:W-:Y:S01]  /*3d00*/  FADD.FTZ R190, R162, R190 ;  /* 0x000000bea2be7221 */ /* 0x020fe20000010000 */
[----:B------:R-:W-:Y:S06]  /*3d10*/  BRA `(.L_x_47517) ;  /* 0x0000000000087947 */ /* 0x000fec0003800000 */
.L_x_47515:
[----:B-----5:R-:W-:-:S04]  /*3d20*/  FADD.FTZ R190, R158, R190 ;  /* 0x000000be9ebe7221 */ /* 0x020fc80000010000 */
[----:B------:R-:W-:-:S07]  /*3d30*/  @P3 FADD.FTZ R190, R162, R190 ;  /* 0x000000bea2be3221 */ /* 0x000fce0000010000 */
.L_x_47517:
[----:B--2345:R-:W-:-:S07]  /*3d40*/  MOV R170, R190 ;  /* 0x000000be00aa7202 */ /* 0x03cfce0000000f00 */
.L_x_47518:
[----:B------:R-:W-:Y:S05]  /*3d50*/  @P4 BRA `(.L_x_47519) ;  /* 0x00000000001c4947 */ /* 0x000fea0003800000 */
[----:B------:R-:W-:-:S04]  /*3d60*/  ISETP.NE.U32.AND P3, PT, RZ, UR12, PT ;  /* 0x0000000cff007c0c */ /* 0x000fc8000bf65070 */
[----:B------:R-:W-:-:S13]  /*3d70*/  ISETP.NE.AND.EX P3, PT, RZ, UR13, PT, P3 ;  /* 0x0000000dff007c0c */ /* 0x000fda000bf65330 */
[----:B------:R-:W-:Y:S05]  /*3d80*/  @P3 BRA `(.L_x_47520) ;  /* 0x0000000000083947 */ /* 0x000fea0003800000 */
[----:B------:R-:W-:Y:S05]  /*3d90*/  @P1 BRA `(.L_x_47521) ;  /* 0x0000000000141947 */ /* 0x000fea0003800000 */
[----:B------:R-:W-:Y:S05]  /*3da0*/  BRA `(.L_x_47522) ;  /* 0x0000000000147947 */ /* 0x000fea0003800000 */
.L_x_47520:
[----:B-----5:R-:W-:Y:S01]  /*3db0*/  FADD.FTZ R191, R163, R191 ;  /* 0x000000bfa3bf7221 */ /* 0x020fe20000010000 */
[----:B------:R-:W-:Y:S06]  /*3dc0*/  BRA `(.L_x_47521) ;  /* 0x0000000000087947 */ /* 0x000fec0003800000 */
.L_x_47519:
[----:B-----5:R-:W-:-:S04]  /*3dd0*/  FADD.FTZ R191, R159, R191 ;  /* 0x000000bf9fbf7221 */ /* 0x020fc80000010000 */
[----:B------:R-:W-:-:S07]  /*3de0*/  @P3 FADD.FTZ R191, R163, R191 ;  /* 0x000000bfa3bf3221 */ /* 0x000fce0000010000 */
.L_x_47521:
[----:B--2345:R-:W-:-:S07]  /*3df0*/  IMAD.MOV.U32 R171, RZ, RZ, R191 ;  /* 0x000000ffffab7224 */ /* 0x03cfce00078e00bf */
.L_x_47522:
[----:B--234-:R-:W0:Y:S02]  /*3e00*/  @P1 LDC.64 R232, c[0x0][0x238] ;  /* 0x00008e00ffe81b82 */ /* 0x01ce240000000a00 */
[----:B0-----:R-:W-:-:S04]  /*3e10*/  @P1 LEA R232, P3, R3, R232, 0x4 ;  /* 0x000000e803e81211 */ /* 0x001fc800078620ff */
[C---:B------:R-:W-:Y:S02]  /*3e20*/  @P1 LEA.HI.X R233, R3.reuse, R233, RZ, 0x4, P3 ;  /* 0x000000e903e91211 */ /* 0x040fe400018f24ff */
[----:B------:R-:W-:-:S03]  /*3e30*/  IADD3 R3, R3, 0x20, RZ ;  /* 0x0000002003037810 */ /* 0x000fc60007ffe0ff */
[----:B------:R0:W-:Y:S04]  /*3e40*/  @P1 STG.E.128 desc[UR4][R232.64], R168 ;  /* 0x000000a8e8001986 */ /* 0x0001e8000c101d04 */
.L_x_47506:
[----:B------:R-:W-:Y:S05]  /*3e50*/  BSYNC B0 ;  /* 0x0000000000007941 */ /* 0x000fea0003800000 */
.L_x_47505:
        /* <DEDUP_REMOVED lines=24> */
.L_x_47526:
[----:B-----5:R-:W-:Y:S01]  /*3fe0*/  FADD.FTZ R192, R160, R192 ;  /* 0x000000c0a0c07221 */ /* 0x020fe20000010000 */
[----:B------:R-:W-:Y:S06]  /*3ff0*/  BRA `(.L_x_47527) ;  /* 0x0000000000087947 */ /* 0x000fec0003800000 */
.L_x_47525:
[----:B-----5:R-:W-:-:S04]  /*4000*/  FADD.FTZ R192, R156, R192 ;  /* 0x000000c09cc07221 */ /* 0x020fc80000010000 */
[----:B------:R-:W-:-:S07]  /*4010*/  @P3 FADD.FTZ R192, R160, R192 ;  /* 0x000000c0a0c03221 */ /* 0x000fce0000010000 */
.L_x_47527:
[----:B--2345:R-:W-:-:S07]  /*4020*/  MOV R168, R192 ;  /* 0x000000c000a87202 */ /* 0x03cfce0000000f00 */
.L_x_47528:
[----:B------:R-:W-:Y:S05]  /*4030*/  @P4 BRA `(.L_x_47529) ;  /* 0x00000000001c4947 */ /* 0x000fea0003800000 */
[----:B------:R-:W-:-:S04]  /*4040*/  ISETP.NE.U32.AND P5, PT, RZ, UR12, PT ;  /* 0x0000000cff007c0c */ /* 0x000fc8000bfa5070 */
[----:B------:R-:W-:-:S13]  /*4050*/  ISETP.NE.AND.EX P5, PT, RZ, UR13, PT, P5 ;  /* 0x0000000dff007c0c */ /* 0x000fda000bfa5350 */
[----:B------:R-:W-:Y:S05]  /*4060*/  @P5 BRA `(.L_x_47530) ;  /* 0x0000000000085947 */ /* 0x000fea0003800000 */
[----:B------:R-:W-:Y:S05]  /*4070*/  @P1 BRA `(.L_x_47531) ;  /* 0x0000000000141947 */ /* 0x000fea0003800000 */
[----:B------:R-:W-:Y:S05]  /*4080*/  BRA `(.L_x_47532) ;  /* 0x0000000000147947 */ /* 0x000fea0003800000 */
.L_x_47530:
[----:B-----5:R-:W-:Y:S01]  /*4090*/  FADD.FTZ R193, R161, R193 ;  /* 0x000000c1a1c17221 */ /* 0x020fe20000010000 */
[----:B------:R-:W-:Y:S06]  /*40a0*/  BRA `(.L_x_47531) ;  /* 0x0000000000087947 */ /* 0x000fec0003800000 */
.L_x_47529:
[----:B-----5:R-:W-:-:S04]  /*40b0*/  FADD.FTZ R193, R157, R193 ;  /* 0x000000c19dc17221 */ /* 0x020fc80000010000 */
[----:B------:R-:W-:-:S07]  /*40c0*/  @P3 FADD.FTZ R193, R161, R193 ;  /* 0x000000c1a1c13221 */ /* 0x000fce0000010000 */
.L_x_47531:
[----:B--2345:R-:W-:-:S07]  /*40d0*/  MOV R169, R193 ;  /* 0x000000c100a97202 */ /* 0x03cfce0000000f00 */
.L_x_47532:
[----:B------:R-:W-:Y:S05]  /*40e0*/  @P4 BRA `(.L_x_47533) ;  /* 0x00000000001c4947 */ /* 0x000fea0003800000 */
[----:B------:R-:W-:-:S04]  /*40f0*/  ISETP.NE.U32.AND P5, PT, RZ, UR12, PT ;  /* 0x0000000cff007c0c */ /* 0x000fc8000bfa5070 */
[----:B------:R-:W-:-:S13]  /*4100*/  ISETP.NE.AND.EX P5, PT, RZ, UR13, PT, P5 ;  /* 0x0000000dff007c0c */ /* 0x000fda000bfa5350 */
[----:B------:R-:W-:Y:S05]  /*4110*/  @P5 BRA `(.L_x_47534) ;  /* 0x0000000000085947 */ /* 0x000fea0003800000 */
[----:B------:R-:W-:Y:S05]  /*4120*/  @P1 BRA `(.L_x_47535) ;  /* 0x0000000000141947 */ /* 0x000fea0003800000 */
[----:B------:R-:W-:Y:S05]  /*4130*/  BRA `(.L_x_47536) ;  /* 0x0000000000147947 */ /* 0x000fea0003800000 */
.L_x_47534:
[----:B-----5:R-:W-:Y:S01]  /*4140*/  FADD.FTZ R194, R162, R194 ;  /* 0x000000c2a2c27221 */ /* 0x020fe20000010000 */
[----:B------:R-:W-:Y:S06]  /*4150*/  BRA `(.L_x_47535) ;  /* 0x0000000000087947 */ /* 0x000fec0003800000 */
.L_x_47533:
[----:B-----5:R-:W-:-:S04]  /*4160*/  FADD.FTZ R194, R158, R194 ;  /* 0x000000c29ec27221 */ /* 0x020fc80000010000 */
[----:B------:R-:W-:-:S07]  /*4170*/  @P3 FADD.FTZ R194, R162, R194 ;  /* 0x000000c2a2c23221 */ /* 0x000fce0000010000 */
.L_x_47535:
[----:B--2345:R-:W-:-:S07]  /*4180*/  MOV R170, R194 ;  /* 0x000000c200aa7202 */ /* 0x03cfce0000000f00 */
.L_x_47536:
[----:B------:R-:W-:Y:S05]  /*4190*/  @P4 BRA `(.L_x_47537) ;  /* 0x00000000001c4947 */ /* 0x000fea0003800000 */
[----:B------:R-:W-:-:S04]  /*41a0*/  ISETP.NE.U32.AND P3, PT, RZ, UR12, PT ;  /* 0x0000000cff007c0c */ /* 0x000fc8000bf65070 */
[----:B------:R-:W-:-:S13]  /*41b0*/  ISETP.NE.AND.EX P3, PT, RZ, UR13, PT, P3 ;  /* 0x0000000dff007c0c */ /* 0x000fda000bf65330 */
[----:B------:R-:W-:Y:S05]  /*41c0*/  @P3 BRA `(.L_x_47538) ;  /* 0x0000000000083947 */ /* 0x000fea0003800000 */
[----:B------:R-:W-:Y:S05]  /*41d0*/  @P1 BRA `(.L_x_47539) ;  /* 0x0000000000141947 */ /* 0x000fea0003800000 */
[----:B------:R-:W-:Y:S05]  /*41e0*/  BRA `(.L_x_47540) ;  /* 0x0000000000147947 */ /* 0x000fea0003800000 */
.L_x_47538:
[----:B-----5:R-:W-:Y:S01]  /*41f0*/  FADD.FTZ R195, R163, R195 ;  /* 0x000000c3a3c37221 */ /* 0x020fe20000010000 */
[----:B------:R-:W-:Y:S06]  /*4200*/  BRA `(.L_x_47539) ;  /* 0x0000000000087947 */ /* 0x000fec0003800000 */
.L_x_47537:
[----:B-----5:R-:W-:-:S04]  /*4210*/  FADD.FTZ R195, R159, R195 ;  /* 0x000000c39fc37221 */ /* 0x020fc80000010000 */
[----:B------:R-:W-:-:S07]  /*4220*/  @P3 FADD.FTZ R195, R163, R195 ;  /* 0x000000c3a3c33221 */ /* 0x000fce0000010000 */
.L_x_47539:
[----:B--2345:R-:W-:-:S07]  /*4230*/  MOV R171, R195 ;  /* 0x000000c300ab7202 */ /* 0x03cfce0000000f00 */
.L_x_47540:
[----:B--234-:R-:W0:Y:S02]  /*4240*/  @P1 LDC.64 R232, c[0x0][0x238] ;  /* 0x00008e00ffe81b82 */ /* 0x01ce240000000a00 */
[----:B0-----:R-:W-:-:S04]  /*4250*/  @P1 LEA R232, P3, R3, R232, 0x4 ;  /* 0x000000e803e81211 */ /* 0x001fc800078620ff */
[C---:B------:R-:W-:Y:S02]  /*4260*/  @P1 LEA.HI.X R233, R3.reuse, R233, RZ, 0x4, P3 ;  /* 0x000000e903e91211 */ /* 0x040fe400018f24ff */
[----:B------:R-:W-:-:S03]  /*4270*/  IADD3 R3, R3, 0x20, RZ ;  /* 0x0000002003037810 */ /* 0x000fc60007ffe0ff */
[----:B------:R0:W-:Y:S04]  /*4280*/  @P1 STG.E.128 desc[UR4][R232.64], R168 ;  /* 0x000000a8e8001986 */ /* 0x0001e8000c101d04 */
.L_x_47524:
[----:B------:R-:W-:Y:S05]  /*4290*/  BSYNC B0 ;  /* 0x0000000000007941 */ /* 0x000fea0003800000 */
.L_x_47523:
        /* <DEDUP_REMOVED lines=24> */
.L_x_47544:
[----:B-----5:R-:W-:Y:S01]  /*4420*/  FADD.FTZ R196, R160, R196 ;  /* 0x000000c4a0c47221 */ /* 0x020fe20000010000 */
[----:B------:R-:W-:Y:S06]  /*4430*/  BRA `(.L_x_47545) ;  /* 0x0000000000087947 */ /* 0x000fec0003800000 */
.L_x_47543:
[----:B-----5:R-:W-:-:S04]  /*4440*/  FADD.FTZ R196, R156, R196 ;  /* 0x000000c49cc47221 */ /* 0x020fc80000010000 */
[----:B------:R-:W-:-:S07]  /*4450*/  @P3 FADD.FTZ R196, R160, R196 ;  /* 0x000000c4a0c43221 */ /* 0x000fce0000010000 */
.L_x_47545:
[----:B--2345:R-:W-:-:S07]  /*4460*/  IMAD.MOV.U32 R168, RZ, RZ, R196 ;  /* 0x000000ffffa87224 */ /* 0x03cfce00078e00c4 */
.L_x_47546:
[----:B------:R-:W-:Y:S05]  /*4470*/  @P4 BRA `(.L_x_47547) ;  /* 0x00000000001c4947 */ /* 0x000fea0003800000 */
[----:B------:R-:W-:-:S04]  /*4480*/  ISETP.NE.U32.AND P5, PT, RZ, UR12, PT ;  /* 0x0000000cff007c0c */ /* 0x000fc8000bfa5070 */
[----:B------:R-:W-:-:S13]  /*4490*/  ISETP.NE.AND.EX P5, PT, RZ, UR13, PT, P5 ;  /* 0x0000000dff007c0c */ /* 0x000fda000bfa5350 */
[----:B------:R-:W-:Y:S05]  /*44a0*/  @P5 BRA `(.L_x_47548) ;  /* 0x0000000000085947 */ /* 0x000fea0003800000 */
[----:B------:R-:W-:Y:S05]  /*44b0*/  @P1 BRA `(.L_x_47549) ;  /* 0x0000000000141947 */ /* 0x000fea0003800000 */
[----:B------:R-:W-:Y:S05]  /*44c0*/  BRA `(.L_x_47550) ;  /* 0x0000000000147947 */ /* 0x000fea0003800000 */
.L_x_47548:
[----:B-----5:R-:W-:Y:S01]  /*44d0*/  FADD.FTZ R197, R161, R197 ;  /* 0x000000c5a1c57221 */ /* 0x020fe20000010000 */
[----:B------:R-:W-:Y:S06]  /*44e0*/  BRA `(.L_x_47549) ;  /* 0x0000000000087947 */ /* 0x000fec0003800000 */
.L_x_47547:
[----:B-----5:R-:W-:-:S04]  /*44f0*/  FADD.FTZ R197, R157, R197 ;  /* 0x000000c59dc57221 */ /* 0x020fc80000010000 */
[----:B------:R-:W-:-:S07]  /*4500*/  @P3 FADD.FTZ R197, R161, R197 ;  /* 0x000000c5a1c53221 */ /* 0x000fce0000010000 */
.L_x_47549:
[----:B--2345:R-:W-:-:S07]  /*4510*/  MOV R169, R197 ;  /* 0x000000c500a97202 */ /* 0x03cfce0000000f00 */
.L_x_47550:
[----:B------:R-:W-:Y:S05]  /*4520*/  @P4 BRA `(.L_x_47551) ;  /* 0x00000000001c4947 */ /* 0x000fea0003800000 */
[----:B------:R-:W-:-:S04]  /*4530*/  ISETP.NE.U32.AND P5, PT, RZ, UR12, PT ;  /* 0x0000000cff007c0c */ /* 0x000fc8000bfa5070 */
[----:B------:R-:W-:-:S13]  /*4540*/  ISETP.NE.AND.EX P5, PT, RZ, UR13, PT, P5 ;  /* 0x0000000dff007c0c */ /* 0x000fda000bfa5350 */
[----:B------:R-:W-:Y:S05]  /*4550*/  @P5 BRA `(.L_x_47552) ;  /* 0x0000000000085947 */ /* 0x000fea0003800000 */
[----:B------:R-:W-:Y:S05]  /*4560*/  @P1 BRA `(.L_x_47553) ;  /* 0x0000000000141947 */ /* 0x000fea0003800000 */
[----:B------:R-:W-:Y:S05]  /*4570*/  BRA `(.L_x_47554) ;  /* 0x0000000000147947 */ /* 0x000fea0003800000 */
.L_x_47552:
[----:B-----5:R-:W-:Y:S01]  /*4580*/  FADD.FTZ R198, R162, R198 ;  /* 0x000000c6a2c67221 */ /* 0x020fe20000010000 */
[----:B------:R-:W-:Y:S06]  /*4590*/  BRA `(.L_x_47553) ;  /* 0x0000000000087947 */ /* 0x000fec0003800000 */
.L_x_47551:
[----:B-----5:R-:W-:-:S04]  /*45a0*/  FADD.FTZ R198, R158, R198 ;  /* 0x000000c69ec67221 */ /* 0x020fc80000010000 */
[----:B------:R-:W-:-:S07]  /*45b0*/  @P3 FADD.FTZ R198, R162, R198 ;  /* 0x000000c6a2c63221 */ /* 0x000fce0000010000 */
.L_x_47553:
[----:B--2345:R-:W-:-:S07]  /*45c0*/  MOV R170, R198 ;  /* 0x000000c600aa7202 */ /* 0x03cfce0000000f00 */
.L_x_47554:
[----:B------:R-:W-:Y:S05]  /*45d0*/  @P4 BRA `(.L_x_47555) ;  /* 0x00000000001c4947 */ /* 0x000fea0003800000 */
[----:B------:R-:W-:-:S04]  /*45e0*/  ISETP.NE.U32.AND P3, PT, RZ, UR12, PT ;  /* 0x0000000cff007c0c */ /* 0x000fc8000bf65070 */
[----:B------:R-:W-:-:S13]  /*45f0*/  ISETP.NE.AND.EX P3, PT, RZ, UR13, PT, P3 ;  /* 0x0000000dff007c0c */ /* 0x000fda000bf65330 */
[----:B------:R-:W-:Y:S05]  /*4600*/  @P3 BRA `(.L_x_47556) ;  /* 0x0000000000083947 */ /* 0x000fea0003800000 */
[----:B------:R-:W-:Y:S05]  /*4610*/  @P1 BRA `(.L_x_47557) ;  /* 0x0000000000141947 */ /* 0x000fea0003800000 */
[----:B------:R-:W-:Y:S05]  /*4620*/  BRA `(.L_x_47558) ;  /* 0x0000000000147947 */ /* 0x000fea0003800000 */
.L_x_47556:
[----:B-----5:R-:W-:Y:S01]  /*4630*/  FADD.FTZ R199, R163, R199 ;  /* 0x000000c7a3c77221 */ /* 0x020fe20000010000 */
[----:B------:R-:W-:Y:S06]  /*4640*/  BRA `(.L_x_47557) ;  /* 0x0000000000087947 */ /* 0x000fec0003800000 */
.L_x_47555:
[----:B-----5:R-:W-:-:S04]  /*4650*/  FADD.FTZ R199, R159, R199 ;  /* 0x000000c79fc77221 */ /* 0x020fc80000010000 */
[----:B------:R-:W-:-:S07]  /*4660*/  @P3 FADD.FTZ R199, R163, R199 ;  /* 0x000000c7a3c73221 */ /* 0x000fce0000010000 */
.L_x_47557:
[----:B--2345:R-:W-:-:S07]  /*4670*/  MOV R171, R199 ;  /* 0x000000c700ab7202 */ /* 0x03cfce0000000f00 */
.L_x_47558:
[----:B--234-:R-:W0:Y:S02]  /*4680*/  @P1 LDC.64 R232, c[0x0][0x238] ;  /* 0x00008e00ffe81b82 */ /* 0x01ce240000000a00 */
[----:B0-----:R-:W-:-:S04]  /*4690*/  @P1 LEA R232, P3, R3, R232, 0x4 ;  /* 0x000000e803e81211 */ /* 0x001fc800078620ff */
[C---:B------:R-:W-:Y:S02]  /*46a0*/  @P1 LEA.HI.X R233, R3.reuse, R233, RZ, 0x4, P3 ;  /* 0x000000e903e91211 */ /* 0x040fe400018f24ff */
[----:B------:R-:W-:-:S03]  /*46b0*/  IADD3 R3, R3, 0x20, RZ ;  /* 0x0000002003037810 */ /* 0x000fc60007ffe0ff */
[----:B------:R0:W-:Y:S04]  /*46c0*/  @P1 STG.E.128 desc[UR4][R232.64], R168 ;  /* 0x000000a8e8001986 */ /* 0x0001e8000c101d04 */
.L_x_47542:
[----:B------:R-:W-:Y:S05]  /*46d0*/  BSYNC B0 ;  /* 0x0000000000007941 */ /* 0x000fea0003800000 */
.L_x_47541:
        /* <DEDUP_REMOVED lines=24> */
.L_x_47562:
[----:B-----5:R-:W-:Y:S01]  /*4860*/  FADD.FTZ R200, R160, R200 ;  /* 0x000000c8a0c87221 */ /* 0x020fe20000010000 */
[----:B------:R-:W-:Y:S06]  /*4870*/  BRA `(.L_x_47563) ;  /* 0x0000000000087947 */ /* 0x000fec0003800000 */
.L_x_47561:
[----:B-----5:R-:W-:-:S04]  /*4880*/  FADD.FTZ R200, R156, R200 ;  /* 0x000000c89cc87221 */ /* 0x020fc80000010000 */
[----:B------:R-:W-:-:S07]  /*4890*/  @P3 FADD.FTZ R200, R160, R200 ;  /* 0x000000c8a0c83221 */ /* 0x000fce0000010000 */
.L_x_47563:
[----:B--2345:R-:W-:-:S07]  /*48a0*/  MOV R168, R200 ;  /* 0x000000c800a87202 */ /* 0x03cfce0000000f00 */
.L_x_47564:
[----:B------:R-:W-:Y:S05]  /*48b0*/  @P4 BRA `(.L_x_47565) ;  /* 0x00000000001c4947 */ /* 0x000fea0003800000 */
[----:B------:R-:W-:-:S04]  /*48c0*/  ISETP.NE.U32.AND P5, PT, RZ, UR12, PT ;  /* 0x0000000cff007c0c */ /* 0x000fc8000bfa5070 */
[----:B------:R-:W-:-:S13]  /*48d0*/  ISETP.NE.AND.EX P5, PT, RZ, UR13, PT, P5 ;  /* 0x0000000dff007c0c */ /* 0x000fda000bfa5350 */
[----:B------:R-:W-:Y:S05]  /*48e0*/  @P5 BRA `(.L_x_47566) ;  /* 0x0000000000085947 */ /* 0x000fea0003800000 */
[----:B------:R-:W-:Y:S05]  /*48f0*/  @P1 BRA `(.L_x_47567) ;  /* 0x0000000000141947 */ /* 0x000fea0003800000 */
[----:B------:R-:W-:Y:S05]  /*4900*/  BRA `(.L_x_47568) ;  /* 0x0000000000147947 */ /* 0x000fea0003800000 */
.L_x_47566:
[----:B-----5:R-:W-:Y:S01]  /*4910*/  FADD.FTZ R201, R161, R201 ;  /* 0x000000c9a1c97221 */ /* 0x020fe20000010000 */
[----:B------:R-:W-:Y:S06]  /*4920*/  BRA `(.L_x_47567) ;  /* 0x0000000000087947 */ /* 0x000fec0003800000 */
.L_x_47565:
[----:B-----5:R-:W-:-:S04]  /*4930*/  FADD.FTZ R201, R157, R201 ;  /* 0x000000c99dc97221 */ /* 0x020fc80000010000 */
[----:B------:R-:W-:-:S07]  /*4940*/  @P3 FADD.FTZ R201, R161, R201 ;  /* 0x000000c9a1c93221 */ /* 0x000fce0000010000 */
.L_x_47567:
[----:B--2345:R-:W-:-:S07]  /*4950*/  MOV R169, R201 ;  /* 0x000000c900a97202 */ /* 0x03cfce0000000f00 */
.L_x_47568:
[----:B------:R-:W-:Y:S05]  /*4960*/  @P4 BRA `(.L_x_47569) ;  /* 0x00000000001c4947 */ /* 0x000fea0003800000 */
[----:B------:R-:W-:-:S04]  /*4970*/  ISETP.NE.U32.AND P5, PT, RZ, UR12, PT ;  /* 0x0000000cff007c0c */ /* 0x000fc8000bfa5070 */
[----:B------:R-:W-:-:S13]  /*4980*/  ISETP.NE.AND.EX P5, PT, RZ, UR13, PT, P5 ;  /* 0x0000000dff007c0c */ /* 0x000fda000bfa5350 */
[----:B------:R-:W-:Y:S05]  /*4990*/  @P5 BRA `(.L_x_47570) ;  /* 0x0000000000085947 */ /* 0x000fea0003800000 */
[----:B------:R-:W-:Y:S05]  /*49a0*/  @P1 BRA `(.L_x_47571) ;  /* 0x0000000000141947 */ /* 0x000fea0003800000 */
[----:B------:R-:W-:Y:S05]  /*49b0*/  BRA `(.L_x_47572) ;  /* 0x0000000000147947 */ /* 0x000fea0003800000 */
.L_x_47570:
[----:B-----5:R-:W-:Y:S01]  /*49c0*/  FADD.FTZ R202, R162, R202 ;  /* 0x000000caa2ca7221 */ /* 0x020fe20000010000 */
[----:B------:R-:W-:Y:S06]  /*49d0*/  BRA `(.L_x_47571) ;  /* 0x0000000000087947 */ /* 0x000fec0003800000 */
.L_x_47569:
[----:B-----5:R-:W-:-:S04]  /*49e0*/  FADD.FTZ R202, R158, R202 ;  /* 0x000000ca9eca7221 */ /* 0x020fc80000010000 */
[----:B------:R-:W-:-:S07]  /*49f0*/  @P3 FADD.FTZ R202, R162, R202 ;  /* 0x000000caa2ca3221 */ /* 0x000fce0000010000 */
.L_x_47571:
[----:B--2345:R-:W-:-:S07]  /*4a00*/  IMAD.MOV.U32 R170, RZ, RZ, R202 ;  /* 0x000000ffffaa7224 */ /* 0x03cfce00078e00ca */
.L_x_47572:
[----:B------:R-:W-:Y:S05]  /*4a10*/  @P4 BRA `(.L_x_47573) ;  /* 0x00000000001c4947 */ /* 0x000fea0003800000 */
[----:B------:R-:W-:-:S04]  /*4a20*/  ISETP.NE.U32.AND P3, PT, RZ, UR12, PT ;  /* 0x0000000cff007c0c */ /* 0x000fc8000bf65070 */
[----:B------:R-:W-:-:S13]  /*4a30*/  ISETP.NE.AND.EX P3, PT, RZ, UR13, PT, P3 ;  /* 0x0000000dff007c0c */ /* 0x000fda000bf65330 */
[----:B------:R-:W-:Y:S05]  /*4a40*/  @P3 BRA `(.L_x_47574) ;  /* 0x0000000000083947 */ /* 0x000fea0003800000 */
[----:B------:R-:W-:Y:S05]  /*4a50*/  @P1 BRA `(.L_x_47575) ;  /* 0x0000000000141947 */ /* 0x000fea0003800000 */
[----:B------:R-:W-:Y:S05]  /*4a60*/  BRA `(.L_x_47576) ;  /* 0x0000000000147947 */ /* 0x000fea0003800000 */
.L_x_47574:
[----:B-----5:R-:W-:Y:S01]  /*4a70*/  FADD.FTZ R203, R163, R203 ;  /* 0x000000cba3cb7221 */ /* 0x020fe20000010000 */
[----:B------:R-:W-:Y:S06]  /*4a80*/  BRA `(.L_x_47575) ;  /* 0x0000000000087947 */ /* 0x000fec0003800000 */
.L_x_47573:
[----:B-----5:R-:W-:-:S04]  /*4a90*/  FADD.FTZ R203, R159, R203 ;  /* 0x000000cb9fcb7221 */ /* 0x020fc80000010000 */
[----:B------:R-:W-:-:S07]  /*4aa0*/  @P3 FADD.FTZ R203, R163, R203 ;  /* 0x000000cba3cb3221 */ /* 0x000fce0000010000 */
.L_x_47575:
[----:B--2345:R-:W-:-:S07]  /*4ab0*/  MOV R171, R203 ;  /* 0x000000cb00ab7202 */ /* 0x03cfce0000000f00 */
.L_x_47576:
[----:B--234-:R-:W0:Y:S02]  /*4ac0*/  @P1 LDC.64 R232, c[0x0][0x238] ;  /* 0x00008e00ffe81b82 */ /* 0x01ce240000000a00 */
[----:B0-----:R-:W-:-:S04]  /*4ad0*/  @P1 LEA R232, P3, R3, R232, 0x4 ;  /* 0x000000e803e81211 */ /* 0x001fc800078620ff */
[C---:B------:R-:W-:Y:S02]  /*4ae0*/  @P1 LEA.HI.X R233, R3.reuse, R233, RZ, 0x4, P3 ;  /* 0x000000e903e91211 */ /* 0x040fe400018f24ff */
[----:B------:R-:W-:-:S03]  /*4af0*/  IADD3 R3, R3, 0x20, RZ ;  /* 0x0000002003037810 */ /* 0x000fc60007ffe0ff */
[----:B------:R0:W-:Y:S04]  /*4b00*/  @P1 STG.E.128 desc[UR4][R232.64], R168 ;  /* 0x000000a8e8001986 */ /* 0x0001e8000c101d04 */
.L_x_47560:
[----:B------:R-:W-:Y:S05]  /*4b10*/  BSYNC B0 ;  /* 0x0000000000007941 */ /* 0x000fea0003800000 */
.L_x_47559:
        /* <DEDUP_REMOVED lines=24> */
.L_x_47580:
[----:B-----5:R-:W-:Y:S01]  /*4ca0*/  FADD.FTZ R204, R160, R204 ;  /* 0x000000cca0cc7221 */ /* 0x020fe20000010000 */
[----:B------:R-:W-:Y:S06]  /*4cb0*/  BRA `(.L_x_47581) ;  /* 0x0000000000087947 */ /* 0x000fec0003800000 */
.L_x_47579:
[----:B-----5:R-:W-:-:S04]  /*4cc0*/  FADD.FTZ R204, R156, R204 ;  /* 0x000000cc9ccc7221 */ /* 0x020fc80000010000 */
[----:B------:R-:W-:-:S07]  /*4cd0*/  @P3 FADD.FTZ R204, R160, R204 ;  /* 0x000000cca0cc3221 */ /* 0x000fce0000010000 */
.L_x_47581:
[----:B--2345:R-:W-:-:S07]  /*4ce0*/  MOV R168, R204 ;  /* 0x000000cc00a87202 */ /* 0x03cfce0000000f00 */
.L_x_47582:
[----:B------:R-:W-:Y:S05]  /*4cf0*/  @P4 BRA `(.L_x_47583) ;  /* 0x00000000001c4947 */ /* 0x000fea0003800000 */
[----:B------:R-:W-:-:S04]  /*4d00*/  ISETP.NE.U32.AND P5, PT, RZ, UR12, PT ;  /* 0x0000000cff007c0c */ /* 0x000fc8000bfa5070 */
[----:B------:R-:W-:-:S13]  /*4d10*/  ISETP.NE.AND.EX P5, PT, RZ, UR13, PT, P5 ;  /* 0x0000000dff007c0c */ /* 0x000fda000bfa5350 */
[----:B------:R-:W-:Y:S05]  /*4d20*/  @P5 BRA `(.L_x_47584) ;  /* 0x0000000000085947 */ /* 0x000fea0003800000 */
[----:B------:R-:W-:Y:S05]  /*4d30*/  @P1 BRA `(.L_x_47585) ;  /* 0x0000000000141947 */ /* 0x000fea0003800000 */
[----:B------:R-:W-:Y:S05]  /*4d40*/  BRA `(.L_x_47586) ;  /* 0x0000000000147947 */ /* 0x000fea0003800000 */
.L_x_47584:
[----:B-----5:R-:W-:Y:S01]  /*4d50*/  FADD.FTZ R205, R161, R205 ;  /* 0x000000cda1cd7221 */ /* 0x020fe20000010000 */
[----:B------:R-:W-:Y:S06]  /*4d60*/  BRA `(.L_x_47585) ;  /* 0x0000000000087947 */ /* 0x000fec0003800000 */
.L_x_47583:
[----:B-----5:R-:W-:-:S04]  /*4d70*/  FADD.FTZ R205, R157, R205 ;  /* 0x000000cd9dcd7221 */ /* 0x020fc80000010000 */
[----:B------:R-:W-:-:S07]  /*4d80*/  @P3 FADD.FTZ R205, R161, R205 ;  /* 0x000000cda1cd3221 */ /* 0x000fce0000010000 */
.L_x_47585:
[----:B--2345:R-:W-:-:S07]  /*4d90*/  MOV R169, R205 ;  /* 0x000000cd00a97202 */ /* 0x03cfce0000000f00 */
.L_x_47586:
[----:B------:R-:W-:Y:S05]  /*4da0*/  @P4 BRA `(.L_x_47587) ;  /* 0x00000000001c4947 */ /* 0x000fea0003800000 */
[----:B------:R-:W-:-:S04]  /*4db0*/  ISETP.NE.U32.AND P5, PT, RZ, UR12, PT ;  /* 0x0000000cff007c0c */ /* 0x000fc8000bfa5070 */
[----:B------:R-:W-:-:S13]  /*4dc0*/  ISETP.NE.AND.EX P5, PT, RZ, UR13, PT, P5 ;  /* 0x0000000dff007c0c */ /* 0x000fda000bfa5350 */
[----:B------:R-:W-:Y:S05]  /*4dd0*/  @P5 BRA `(.L_x_47588) ;  /* 0x0000000000085947 */ /* 0x000fea0003800000 */
[----:B------:R-:W-:Y:S05]  /*4de0*/  @P1 BRA `(.L_x_47589) ;  /* 0x0000000000141947 */ /* 0x000fea0003800000 */
[----:B------:R-:W-:Y:S05]  /*4df0*/  BRA `(.L_x_47590) ;  /* 0x0000000000147947 */ /* 0x000fea0003800000 */
.L_x_47588:
[----:B-----5:R-:W-:Y:S01]  /*4e00*/  FADD.FTZ R206, R162, R206 ;  /* 0x000000cea2ce7221 */ /* 0x020fe20000010000 */
[----:B------:R-:W-:Y:S06]  /*4e10*/  BRA `(.L_x_47589) ;  /* 0x0000000000087947 */ /* 0x000fec0003800000 */
.L_x_47587:
[----:B-----5:R-:W-:-:S04]  /*4e20*/  FADD.FTZ R206, R158, R206 ;  /* 0x000000ce9ece7221 */ /* 0x020fc80000010000 */
[----:B------:R-:W-:-:S07]  /*4e30*/  @P3 FADD.FTZ R206, R162, R206 ;  /* 0x000000cea2ce3221 */ /* 0x000fce0000010000 */
.L_x_47589:
[----:B--2345:R-:W-:-:S07]  /*4e40*/  MOV R170, R206 ;  /* 0x000000ce00aa7202 */ /* 0x03cfce0000000f00 */
.L_x_47590:
[----:B------:R-:W-:Y:S05]  /*4e50*/  @P4 BRA `(.L_x_47591) ;  /* 0x00000000001c4947 */ /* 0x000fea0003800000 */
[----:B------:R-:W-:-:S04]  /*4e60*/  ISETP.NE.U32.AND P3, PT, RZ, UR12, PT ;  /* 0x0000000cff007c0c */ /* 0x000fc8000bf65070 */
[----:B------:R-:W-:-:S13]  /*4e70*/  ISETP.NE.AND.EX P3, PT, RZ, UR13, PT, P3 ;  /* 0x0000000dff007c0c */ /* 0x000fda000bf65330 */
[----:B------:R-:W-:Y:S05]  /*4e80*/  @P3 BRA `(.L_x_47592) ;  /* 0x0000000000083947 */ /* 0x000fea0003800000 */
[----:B------:R-:W-:Y:S05]  /*4e90*/  @P1 BRA `(.L_x_47593) ;  /* 0x0000000000141947 */ /* 0x000fea0003800000 */
[----:B------:R-:W-:Y:S05]  /*4ea0*/  BRA `(.L_x_47594) ;  /* 0x0000000000147947 */ /* 0x000fea0003800000 */
.L_x_47592:
[----:B-----5:R-:W-:Y:S01]  /*4eb0*/  FADD.FTZ R207, R163, R207 ;  /* 0x000000cfa3cf7221 */ /* 0x020fe20000010000 */
[----:B------:R-:W-:Y:S06]  /*4ec0*/  BRA `(.L_x_47593) ;  /* 0x0000000000087947 */ /* 0x000fec0003800000 */
.L_x_47591:
[----:B-----5:R-:W-:-:S04]  /*4ed0*/  FADD.FTZ R207, R159, R207 ;  /* 0x000000cf9fcf7221 */ /* 0x020fc80000010000 */
[----:B------:R-:W-:-:S07]  /*4ee0*/  @P3 FADD.FTZ R207, R163, R207 ;  /* 0x000000cfa3cf3221 */ /* 0x000fce0000010000 */
.L_x_47593:
[----:B--2345:R-:W-:-:S07]  /*4ef0*/  MOV R171, R207 ;  /* 0x000000cf00ab7202 */ /* 0x03cfce0000000f00 */
.L_x_47594:
[----:B--234-:R-:W0:Y:S02]  /*4f00*/  @P1 LDC.64 R232, c[0x0][0x238] ;  /* 0x00008e00ffe81b82 */ /* 0x01ce240000000a00 */
[----:B0-----:R-:W-:-:S04]  /*4f10*/  @P1 LEA R232, P3, R3, R232, 0x4 ;  /* 0x000000e803e81211 */ /* 0x001fc800078620ff */
[C---:B------:R-:W-:Y:S01]  /*4f20*/  @P1 LEA.HI.X R233, R3.reuse, R233, RZ, 0x4, P3 ;  /* 0x000000e903e91211 */ /* 0x040fe200018f24ff */
[----:B------:R-:W-:-:S04]  /*4f30*/  VIADD R3, R3, 0x20 ;  /* 0x0000002003037836 */ /* 0x000fc80000000000 */
[----:B------:R0:W-:Y:S04]  /*4f40*/  @P1 STG.E.128 desc[UR4][R232.64], R168 ;  /* 0x000000a8e8001986 */ /* 0x0001e8000c101d04 */
.L_x_47578:
[----:B------:R-:W-:Y:S05]  /*4f50*/  BSYNC B0 ;  /* 0x0000000000007941 */ /* 0x000fea0003800000 */
.L_x_47577:
        /* <DEDUP_REMOVED lines=24> */
.L_x_47598:
[----:B-----5:R-:W-:Y:S01]  /*50e0*/  FADD.FTZ R208, R160, R208 ;  /* 0x000000d0a0d07221 */ /* 0x020fe20000010000 */
[----:B------:R-:W-:Y:S06]  /*50f0*/  BRA `(.L_x_47599) ;  /* 0x0000000000087947 */ /* 0x000fec0003800000 */
.L_x_47597:
[----:B-----5:R-:W-:-:S04]  /*5100*/  FADD.FTZ R208, R156, R208 ;  /* 0x000000d09cd07221 */ /* 0x020fc80000010000 */
[----:B------:R-:W-:-:S07]  /*5110*/  @P3 FADD.FTZ R208, R160, R208 ;  /* 0x000000d0a0d03221 */ /* 0x000fce0000010000 */
.L_x_47599:
[----:B--2345:R-:W-:-:S07]  /*5120*/  MOV R168, R208 ;  /* 0x000000d000a87202 */ /* 0x03cfce0000000f00 */
.L_x_47600:
[----:B------:R-:W-:Y:S05]  /*5130*/  @P4 BRA `(.L_x_47601) ;  /* 0x00000000001c4947 */ /* 0x000fea0003800000 */
[----:B------:R-:W-:-:S04]  /*5140*/  ISETP.NE.U32.AND P5, PT, RZ, UR12, PT ;  /* 0x0000000cff007c0c */ /* 0x000fc8000bfa5070 */
[----:B------:R-:W-:-:S13]  /*5150*/  ISETP.NE.AND.EX P5, PT, RZ, UR13, PT, P5 ;  /* 0x0000000dff007c0c */ /* 0x000fda000bfa5350 */
[----:B------:R-:W-:Y:S05]  /*5160*/  @P5 BRA `(.L_x_47602) ;  /* 0x0000000000085947 */ /* 0x000fea0003800000 */
[----:B------:R-:W-:Y:S05]  /*5170*/  @P1 BRA `(.L_x_47603) ;  /* 0x0000000000141947 */ /* 0x000fea0003800000 */
[----:B------:R-:W-:Y:S05]  /*5180*/  BRA `(.L_x_47604) ;  /* 0x0000000000147947 */ /* 0x000fea0003800000 */
.L_x_47602:
[----:B-----5:R-:W-:Y:S01]  /*5190*/  FADD.FTZ R209, R161, R209 ;  /* 0x000000d1a1d17221 */ /* 0x020fe20000010000 */
[----:B------:R-:W-:Y:S06]  /*51a0*/  BRA `(.L_x_47603) ;  /* 0x0000000000087947 */ /* 0x000fec0003800000 */
.L_x_47601:
[----:B-----5:R-:W-:-:S04]  /*51b0*/  FADD.FTZ R209, R157, R209 ;  /* 0x000000d19dd17221 */ /* 0x020fc80000010000 */
[----:B------:R-:W-:-:S07]  /*51c0*/  @P3 FADD.FTZ R209, R161, R209 ;  /* 0x000000d1a1d13221 */ /* 0x000fce0000010000 */
.L_x_47603:
[----:B--2345:R-:W-:-:S07]  /*51d0*/  MOV R169, R209 ;  /* 0x000000d100a97202 */ /* 0x03cfce0000000f00 */
.L_x_47604:
[----:B------:R-:W-:Y:S05]  /*51e0*/  @P4 BRA `(.L_x_47605) ;  /* 0x00000000001c4947 */ /* 0x000fea0003800000 */
[----:B------:R-:W-:-:S04]  /*51f0*/  ISETP.NE.U32.AND P5, PT, RZ, UR12, PT ;  /* 0x0000000cff007c0c */ /* 0x000fc8000bfa5070 */
[----:B------:R-:W-:-:S13]  /*5200*/  ISETP.NE.AND.EX P5, PT, RZ, UR13, PT, P5 ;  /* 0x0000000dff007c0c */ /* 0x000fda000bfa5350 */
[----:B------:R-:W-:Y:S05]  /*5210*/  @P5 BRA `(.L_x_47606) ;  /* 0x0000000000085947 */ /* 0x000fea0003800000 */
[----:B------:R-:W-:Y:S05]  /*5220*/  @P1 BRA `(.L_x_47607) ;  /* 0x0000000000141947 */ /* 0x000fea0003800000 */
[----:B------:R-:W-:Y:S05]  /*5230*/  BRA `(.L_x_47608) ;  /* 0x0000000000147947 */ /* 0x000fea0003800000 */
.L_x_47606:
[----:B-----5:R-:W-:Y:S01]  /*5240*/  FADD.FTZ R210, R162, R210 ;  /* 0x000000d2a2d27221 */ /* 0x020fe20000010000 */
[----:B------:R-:W-:Y:S06]  /*5250*/  BRA `(.L_x_47607) ;  /* 0x0000000000087947 */ /* 0x000fec0003800000 */
.L_x_47605:
[----:B-----5:R-:W-:-:S04]  /*5260*/  FADD.FTZ R210, R158, R210 ;  /* 0x000000d29ed27221 */ /* 0x020fc80000010000 */
[----:B------:R-:W-:-:S07]  /*5270*/  @P3 FADD.FTZ R210, R162, R210 ;  /* 0x000000d2a2d23221 */ /* 0x000fce0000010000 */
.L_x_47607:
[----:B--2345:R-:W-:-:S07]  /*5280*/  MOV R170, R210 ;  /* 0x000000d200aa7202 */ /* 0x03cfce0000000f00 */
.L_x_47608:
[----:B------:R-:W-:Y:S05]  /*5290*/  @P4 BRA `(.L_x_47609) ;  /* 0x00000000001c4947 */ /* 0x000fea0003800000 */
[----:B------:R-:W-:-:S04]  /*52a0*/  ISETP.NE.U32.AND P3, PT, RZ, UR12, PT ;  /* 0x0000000cff007c0c */ /* 0x000fc8000bf65070 */
[----:B------:R-:W-:-:S13]  /*52b0*/  ISETP.NE.AND.EX P3, PT, RZ, UR13, PT, P3 ;  /* 0x0000000dff007c0c */ /* 0x000fda000bf65330 */
[----:B------:R-:W-:Y:S05]  /*52c0*/  @P3 BRA `(.L_x_47610) ;  /* 0x0000000000083947 */ /* 0x000fea0003800000 */
[----:B------:R-:W-:Y:S05]  /*52d0*/  @P1 BRA `(.L_x_47611) ;  /* 0x0000000000141947 */ /* 0x000fea0003800000 */
[----:B------:R-:W-:Y:S05]  /*52e0*/  BRA `(.L_x_47612) ;  /* 0x0000000000147947 */ /* 0x000fea0003800000 */
.L_x_47610:
[----:B-----5:R-:W-:Y:S01]  /*52f0*/  FADD.FTZ R211, R163, R211 ;  /* 0x000000d3a3d37221 */ /* 0x020fe20000010000 */
[----:B------:R-:W-:Y:S06]  /*5300*/  BRA `(.L_x_47611) ;  /* 0x0000000000087947 */ /* 0x000fec0003800000 */
.L_x_47609:
[----:B-----5:R-:W-:-:S04]  /*5310*/  FADD.FTZ R211, R159, R211 ;  /* 0x000000d39fd37221 */ /* 0x020fc80000010000 */
[----:B------:R-:W-:-:S07]  /*5320*/  @P3 FADD.FTZ R211, R163, R211 ;  /* 0x000000d3a3d33221 */ /* 0x000fce0000010000 */
.L_x_47611:
[----:B--2345:R-:W-:-:S07]  /*5330*/  MOV R171, R211 ;  /* 0x000000d300ab7202 */ /* 0x03cfce0000000f00 */
.L_x_47612:
[----:B--234-:R-:W0:Y:S02]  /*5340*/  @P1 LDC.64 R232, c[0x0][0x238] ;  /* 0x00008e00ffe81b82 */ /* 0x01ce240000000a00 */
[----:B0-----:R-:W-:-:S04]  /*5350*/  @P1 LEA R232, P3, R3, R232, 0x4 ;  /* 0x000000e803e81211 */ /* 0x001fc800078620ff */
[C---:B------:R-:W-:Y:S02]  /*5360*/  @P1 LEA.HI.X R233, R3.reuse, R233, RZ, 0x4, P3 ;  /* 0x000000e903e91211 */ /* 0x040fe400018f24ff */
[----:B------:R-:W-:-:S03]  /*5370*/  IADD3 R3, R3, 0x20, RZ ;  /* 0x0000002003037810 */ /* 0x000fc60007ffe0ff */
[----:B------:R0:W-:Y:S04]  /*5380*/  @P1 STG.E.128 desc[UR4][R232.64], R168 ;  /* 0x000000a8e8001986 */ /* 0x0001e8000c101d04 */
.L_x_47596:
[----:B------:R-:W-:Y:S05]  /*5390*/  BSYNC B0 ;  /* 0x0000000000007941 */ /* 0x000fea0003800000 */
.L_x_47595:
        /* <DEDUP_REMOVED lines=24> */
.L_x_47616:
[----:B-----5:R-:W-:Y:S01]  /*5520*/  FADD.FTZ R212, R160, R212 ;  /* 0x000000d4a0d47221 */ /* 0x020fe20000010000 */
[----:B------:R-:W-:Y:S06]  /*5530*/  BRA `(.L_x_47617) ;  /* 0x0000000000087947 */ /* 0x000fec0003800000 */
.L_x_47615:
[----:B-----5:R-:W-:-:S04]  /*5540*/  FADD.FTZ R212, R156, R212 ;  /* 0x000000d49cd47221 */ /* 0x020fc80000010000 */
[----:B------:R-:W-:-:S07]  /*5550*/  @P3 FADD.FTZ R212, R160, R212 ;  /* 0x000000d4a0d43221 */ /* 0x000fce0000010000 */
.L_x_47617:
[----:B--2345:R-:W-:-:S07]  /*5560*/  MOV R168, R212 ;  /* 0x000000d400a87202 */ /* 0x03cfce0000000f00 */
.L_x_47618:
[----:B------:R-:W-:Y:S05]  /*5570*/  @P4 BRA `(.L_x_47619) ;  /* 0x00000000001c4947 */ /* 0x000fea0003800000 */
[----:B------:R-:W-:-:S04]  /*5580*/  ISETP.NE.U32.AND P5, PT, RZ, UR12, PT ;  /* 0x0000000cff007c0c */ /* 0x000fc8000bfa5070 */
[----:B------:R-:W-:-:S13]  /*5590*/  ISETP.NE.AND.EX P5, PT, RZ, UR13, PT, P5 ;  /* 0x0000000dff007c0c */ /* 0x000fda000bfa5350 */
[----:B------:R-:W-:Y:S05]  /*55a0*/  @P5 BRA `(.L_x_47620) ;  /* 0x0000000000085947 */ /* 0x000fea0003800000 */
[----:B------:R-:W-:Y:S05]  /*55b0*/  @P1 BRA `(.L_x_47621) ;  /* 0x0000000000141947 */ /* 0x000fea0003800000 */
[----:B------:R-:W-:Y:S05]  /*55c0*/  BRA `(.L_x_47622) ;  /* 0x0000000000147947 */ /* 0x000fea0003800000 */
.L_x_47620:
[----:B-----5:R-:W-:Y:S01]  /*55d0*/  FADD.FTZ R213, R161, R213 ;  /* 0x000000d5a1d57221 */ /* 0x020fe20000010000 */
[----:B------:R-:W-:Y:S06]  /*55e0*/  BRA `(.L_x_47621) ;  /* 0x0000000000087947 */ /* 0x000fec0003800000 */
.L_x_47619:
[----:B-----5:R-:W-:-:S04]  /*55f0*/  FADD.FTZ R213, R157, R213 ;  /* 0x000000d59dd57221 */ /* 0x020fc80000010000 */
[----:B------:R-:W-:-:S07]  /*5600*/  @P3 FADD.FTZ R213, R161, R213 ;  /* 0x000000d5a1d53221 */ /* 0x000fce0000010000 */
.L_x_47621:
[----:B--2345:R-:W-:-:S07]  /*5610*/  IMAD.MOV.U32 R169, RZ, RZ, R213 ;  /* 0x000000ffffa97224 */ /* 0x03cfce00078e00d5 */
.L_x_47622:
[----:B------:R-:W-:Y:S05]  /*5620*/  @P4 BRA `(.L_x_47623) ;  /* 0x00000000001c4947 */ /* 0x000fea0003800000 */
[----:B------:R-:W-:-:S04]  /*5630*/  ISETP.NE.U32.AND P5, PT, RZ, UR12, PT ;  /* 0x0000000cff007c0c */ /* 0x000fc8000bfa5070 */
[----:B------:R-:W-:-:S13]  /*5640*/  ISETP.NE.AND.EX P5, PT, RZ, UR13, PT, P5 ;  /* 0x0000000dff007c0c */ /* 0x000fda000bfa5350 */
[----:B------:R-:W-:Y:S05]  /*5650*/  @P5 BRA `(.L_x_47624) ;  /* 0x0000000000085947 */ /* 0x000fea0003800000 */
[----:B------:R-:W-:Y:S05]  /*5660*/  @P1 BRA `(.L_x_47625) ;  /* 0x0000000000141947 */ /* 0x000fea0003800000 */
[----:B------:R-:W-:Y:S05]  /*5670*/  BRA `(.L_x_47626) ;  /* 0x0000000000147947 */ /* 0x000fea0003800000 */
.L_x_47624:
[----:B-----5:R-:W-:Y:S01]  /*5680*/  FADD.FTZ R214, R162, R214 ;  /* 0x000000d6a2d67221 */ /* 0x020fe20000010000 */
[----:B------:R-:W-:Y:S06]  /*5690*/  BRA `(.L_x_47625) ;  /* 0x0000000000087947 */ /* 0x000fec0003800000 */
.L_x_47623:
[----:B-----5:R-:W-:-:S04]  /*56a0*/  FADD.FTZ R214, R158, R214 ;  /* 0x000000d69ed67221 */ /* 0x020fc80000010000 */
[----:B------:R-:W-:-:S07]  /*56b0*/  @P3 FADD.FTZ R214, R162, R214 ;  /* 0x000000d6a2d63221 */ /* 0x000fce0000010000 */
.L_x_47625:
[----:B--2345:R-:W-:-:S07]  /*56c0*/  MOV R170, R214 ;  /* 0x000000d600aa7202 */ /* 0x03cfce0000000f00 */
.L_x_47626:
[----:B------:R-:W-:Y:S05]  /*56d0*/  @P4 BRA `(.L_x_47627) ;  /* 0x00000000001c4947 */ /* 0x000fea0003800000 */
[----:B------:R-:W-:-:S04]  /*56e0*/  ISETP.NE.U32.AND P3, PT, RZ, UR12, PT ;  /* 0x0000000cff007c0c */ /* 0x000fc8000bf65070 */
[----:B------:R-:W-:-:S13]  /*56f0*/  ISETP.NE.AND.EX P3, PT, RZ, UR13, PT, P3 ;  /* 0x0000000dff007c0c */ /* 0x000fda000bf65330 */
[----:B------:R-:W-:Y:S05]  /*5700*/  @P3 BRA `(.L_x_47628) ;  /* 0x0000000000083947 */ /* 0x000fea0003800000 */
[----:B------:R-:W-:Y:S05]  /*5710*/  @P1 BRA `(.L_x_47629) ;  /* 0x0000000000141947 */ /* 0x000fea0003800000 */
[----:B------:R-:W-:Y:S05]  /*5720*/  BRA `(.L_x_47630) ;  /* 0x0000000000147947 */ /* 0x000fea0003800000 */
.L_x_47628:
[----:B-----5:R-:W-:Y:S01]  /*5730*/  FADD.FTZ R215, R163, R215 ;  /* 0x000000d7a3d77221 */ /* 0x020fe20000010000 */
[----:B------:R-:W-:Y:S06]  /*5740*/  BRA `(.L_x_47629) ;  /* 0x0000000000087947 */ /* 0x000fec0003800000 */
.L_x_47627:
[----:B-----5:R-:W-:-:S04]  /*5750*/  FADD.FTZ R215, R159, R215 ;  /* 0x000000d79fd77221 */ /* 0x020fc80000010000 */
[----:B------:R-:W-:-:S07]  /*5760*/  @P3 FADD.FTZ R215, R163, R215 ;  /* 0x000000d7a3d73221 */ /* 0x000fce0000010000 */
.L_x_47629:
[----:B--2345:R-:W-:-:S07]  /*5770*/  MOV R171, R215 ;  /* 0x000000d700ab7202 */ /* 0x03cfce0000000f00 */
.L_x_47630:
[----:B--234-:R-:W0:Y:S02]  /*5780*/  @P1 LDC.64 R232, c[0x0][0x238] ;  /* 0x00008e00ffe81b82 */ /* 0x01ce240000000a00 */
[----:B0-----:R-:W-:-:S04]  /*5790*/  @P1 LEA R232, P3, R3, R232, 0x4 ;  /* 0x000000e803e81211 */ /* 0x001fc800078620ff */
[C---:B------:R-:W-:Y:S02]  /*57a0*/  @P1 LEA.HI.X R233, R3.reuse, R233, RZ, 0x4, P3 ;  /* 0x000000e903e91211 */ /* 0x040fe400018f24ff */
[----:B------:R-:W-:-:S03]  /*57b0*/  IADD3 R3, R3, 0x20, RZ ;  /* 0x0000002003037810 */ /* 0x000fc60007ffe0ff */
[----:B------:R0:W-:Y:S04]  /*57c0*/  @P1 STG.E.128 desc[UR4][R232.64], R168 ;  /* 0x000000a8e8001986 */ /* 0x0001e8000c101d04 */
.L_x_47614:
[----:B------:R-:W-:Y:S05]  /*57d0*/  BSYNC B0 ;  /* 0x0000000000007941 */ /* 0x000fea0003800000 */
.L_x_47613:
        /* <DEDUP_REMOVED lines=24> */
.L_x_47634:
[----:B-----5:R-:W-:Y:S01]  /*5960*/  FADD.FTZ R216, R160, R216 ;  /* 0x000000d8a0d87221 */ /* 0x020fe20000010000 */
[----:B------:R-:W-:Y:S06]  /*5970*/  BRA `(.L_x_47635) ;  /* 0x0000000000087947 */ /* 0x000fec0003800000 */
.L_x_47633:
[----:B-----5:R-:W-:-:S04]  /*5980*/  FADD.FTZ R216, R156, R216 ;  /* 0x000000d89cd87221 */ /* 0x020fc80000010000 */
[----:B------:R-:W-:-:S07]  /*5990*/  @P3 FADD.FTZ R216, R160, R216 ;  /* 0x000000d8a0d83221 */ /* 0x000fce0000010000 */
.L_x_47635:
[----:B--2345:R-:W-:-:S07]  /*59a0*/  MOV R168, R216 ;  /* 0x000000d800a87202 */ /* 0x03cfce0000000f00 */
.L_x_47636:
[----:B------:R-:W-:Y:S05]  /*59b0*/  @P4 BRA `(.L_x_47637) ;  /* 0x00000000001c4947 */ /* 0x000fea0003800000 */
[----:B------:R-:W-:-:S04]  /*59c0*/  ISETP.NE.U32.AND P5, PT, RZ, UR12, PT ;  /* 0x0000000cff007c0c */ /* 0x000fc8000bfa5070 */
[----:B------:R-:W-:-:S13]  /*59d0*/  ISETP.NE.AND.EX P5, PT, RZ, UR13, PT, P5 ;  /* 0x0000000dff007c0c */ /* 0x000fda000bfa5350 */
[----:B------:R-:W-:Y:S05]  /*59e0*/  @P5 BRA `(.L_x_47638) ;  /* 0x0000000000085947 */ /* 0x000fea0003800000 */
[----:B------:R-:W-:Y:S05]  /*59f0*/  @P1 BRA `(.L_x_47639) ;  /* 0x0000000000141947 */ /* 0x000fea0003800000 */
[----:B------:R-:W-:Y:S05]  /*5a00*/  BRA `(.L_x_47640) ;  /* 0x0000000000147947 */ /* 0x000fea0003800000 */
.L_x_47638:
[----:B-----5:R-:W-:Y:S01]  /*5a10*/  FADD.FTZ R217, R161, R217 ;  /* 0x000000d9a1d97221 */ /* 0x020fe20000010000 */
[----:B------:R-:W-:Y:S06]  /*5a20*/  BRA `(.L_x_47639) ;  /* 0x0000000000087947 */ /* 0x000fec0003800000 */
.L_x_47637:
[----:B-----5:R-:W-:-:S04]  /*5a30*/  FADD.FTZ R217, R157, R217 ;  /* 0x000000d99dd97221 */ /* 0x020fc80000010000 */
[----:B------:R-:W-:-:S07]  /*5a40*/  @P3 FADD.FTZ R217, R161, R217 ;  /* 0x000000d9a1d93221 */ /* 0x000fce0000010000 */
.L_x_47639:
[----:B--2345:R-:W-:-:S07]  /*5a50*/  MOV R169, R217 ;  /* 0x000000d900a97202 */ /* 0x03cfce0000000f00 */
.L_x_47640:
[----:B------:R-:W-:Y:S05]  /*5a60*/  @P4 BRA `(.L_x_47641) ;  /* 0x00000000001c4947 */ /* 0x000fea0003800000 */
[----:B------:R-:W-:-:S04]  /*5a70*/  ISETP.NE.U32.AND P5, PT, RZ, UR12, PT ;  /* 0x0000000cff007c0c */ /* 0x000fc8000bfa5070 */
[----:B------:R-:W-:-:S13]  /*5a80*/  ISETP.NE.AND.EX P5, PT, RZ, UR13, PT, P5 ;  /* 0x0000000dff007c0c */ /* 0x000fda000bfa5350 */
[----:B------:R-:W-:Y:S05]  /*5a90*/  @P5 BRA `(.L_x_47642) ;  /* 0x0000000000085947 */ /* 0x000fea0003800000 */
[----:B------:R-:W-:Y:S05]  /*5aa0*/  @P1 BRA `(.L_x_47643) ;  /* 0x0000000000141947 */ /* 0x000fea0003800000 */
[----:B------:R-:W-:Y:S05]  /*5ab0*/  BRA `(.L_x_47644) ;  /* 0x0000000000147947 */ /* 0x000fea0003800000 */
.L_x_47642:
[----:B-----5:R-:W-:Y:S01]  /*5ac0*/  FADD.FTZ R218, R162, R218 ;  /* 0x000000daa2da7221 */ /* 0x020fe20000010000 */
[----:B------:R-:W-:Y:S06]  /*5ad0*/  BRA `(.L_x_47643) ;  /* 0x0000000000087947 */ /* 0x000fec0003800000 */
.L_x_47641:
[----:B-----5:R-:W-:-:S04]  /*5ae0*/  FADD.FTZ R218, R158, R218 ;  /* 0x000000da9eda7221 */ /* 0x020fc80000010000 */
[----:B------:R-:W-:-:S07]  /*5af0*/  @P3 FADD.FTZ R218, R162, R218 ;  /* 0x000000daa2da3221 */ /* 0x000fce0000010000 */
.L_x_47643:
[----:B--2345:R-:W-:-:S07]  /*5b00*/  MOV R170, R218 ;  /* 0x000000da00aa7202 */ /* 0x03cfce0000000f00 */
.L_x_47644:
[----:B------:R-:W-:Y:S05]  /*5b10*/  @P4 BRA `(.L_x_47645) ;  /* 0x00000000001c4947 */ /* 0x000fea0003800000 */
[----:B------:R-:W-:-:S04]  /*5b20*/  ISETP.NE.U32.AND P3, PT, RZ, UR12, PT ;  /* 0x0000000cff007c0c */ /* 0x000fc8000bf65070 */
[----:B------:R-:W-:-:S13]  /*5b30*/  ISETP.NE.AND.EX P3, PT, RZ, UR13, PT, P3 ;  /* 0x0000000dff007c0c */ /* 0x000fda000bf65330 */
[----:B------:R-:W-:Y:S05]  /*5b40*/  @P3 BRA `(.L_x_47646) ;  /* 0x0000000000083947 */ /* 0x000fea0003800000 */
[----:B------:R-:W-:Y:S05]  /*5b50*/  @P1 BRA `(.L_x_47647) ;  /* 0x0000000000141947 */ /* 0x000fea0003800000 */
[----:B------:R-:W-:Y:S05]  /*5b60*/  BRA `(.L_x_47648) ;  /* 0x0000000000147947 */ /* 0x000fea0003800000 */
.L_x_47646:
[----:B-----5:R-:W-:Y:S01]  /*5b70*/  FADD.FTZ R219, R163, R219 ;  /* 0x000000dba3db7221 */ /* 0x020fe20000010000 */
[----:B------:R-:W-:Y:S06]  /*5b80*/  BRA `(.L_x_47647) ;  /* 0x0000000000087947 */ /* 0x000fec0003800000 */
.L_x_47645:
[----:B-----5:R-:W-:-:S04]  /*5b90*/  FADD.FTZ R219, R159, R219 ;  /* 0x000000db9fdb7221 */ /* 0x020fc80000010000 */
[----:B------:R-:W-:-:S07]  /*5ba0*/  @P3 FADD.FTZ R219, R163, R219 ;  /* 0x000000dba3db3221 */ /* 0x000fce0000010000 */
.L_x_47647:
[----:B--2345:R-:W-:-:S07]  /*5bb0*/  MOV R171, R219 ;  /* 0x000000db00ab7202 */ /* 0x03cfce0000000f00 */
.L_x_47648:
[----:B--234-:R-:W0:Y:S02]  /*5bc0*/  @P1 LDC.64 R232, c[0x0][0x238] ;  /* 0x00008e00ffe81b82 */ /* 0x01ce240000000a00 */
[----:B0-----:R-:W-:-:S04]  /*5bd0*/  @P1 LEA R232, P3, R3, R232, 0x4 ;  /* 0x000000e803e81211 */ /* 0x001fc800078620ff */
[C---:B------:R-:W-:Y:S01]  /*5be0*/  @P1 LEA.HI.X R233, R3.reuse, R233, RZ, 0x4, P3 ;  /* 0x000000e903e91211 */ /* 0x040fe200018f24ff */
[----:B------:R-:W-:-:S04]  /*5bf0*/  VIADD R3, R3, 0x20 ;  /* 0x0000002003037836 */ /* 0x000fc80000000000 */
[----:B------:R0:W-:Y:S04]  /*5c00*/  @P1 STG.E.128 desc[UR4][R232.64], R168 ;  /* 0x000000a8e8001986 */ /* 0x0001e8000c101d04 */
.L_x_47632:
[----:B------:R-:W-:Y:S05]  /*5c10*/  BSYNC B0 ;  /* 0x0000000000007941 */ /* 0x000fea0003800000 */
.L_x_47631:
        /* <DEDUP_REMOVED lines=24> */
.L_x_47652:
[----:B-----5:R-:W-:Y:S01]  /*5da0*/  FADD.FTZ R220, R160, R220 ;  /* 0x000000dca0dc7221 */ /* 0x020fe20000010000 */
[----:B------:R-:W-:Y:S06]  /*5db0*/  BRA `(.L_x_47653) ;  /* 0x0000000000087947 */ /* 0x000fec0003800000 */
.L_x_47651:
[----:B-----5:R-:W-:-:S04]  /*5dc0*/  FADD.FTZ R220, R156, R220 ;  /* 0x000000dc9cdc7221 */ /* 0x020fc80000010000 */
[----:B------:R-:W-:-:S07]  /*5dd0*/  @P3 FADD.FTZ R220, R160, R220 ;  /* 0x000000dca0dc3221 */ /* 0x000fce0000010000 */
.L_x_47653:
[----:B--2345:R-:W-:-:S07]  /*5de0*/  MOV R168, R220 ;  /* 0x000000dc00a87202 */ /* 0x03cfce0000000f00 */
.L_x_47654:
[----:B------:R-:W-:Y:S05]  /*5df0*/  @P4 BRA `(.L_x_47655) ;  /* 0x00000000001c4947 */ /* 0x000fea0003800000 */
[----:B------:R-:W-:-:S04]  /*5e00*/  ISETP.NE.U32.AND P5, PT, RZ, UR12, PT ;  /* 0x0000000cff007c0c */ /* 0x000fc8000bfa5070 */
[----:B------:R-:W-:-:S13]  /*5e10*/  ISETP.NE.AND.EX P5, PT, RZ, UR13, PT, P5 ;  /* 0x0000000dff007c0c */ /* 0x000fda000bfa5350 */
[----:B------:R-:W-:Y:S05]  /*5e20*/  @P5 BRA `(.L_x_47656) ;  /* 0x0000000000085947 */ /* 0x000fea0003800000 */
[----:B------:R-:W-:Y:S05]  /*5e30*/  @P1 BRA `(.L_x_47657) ;  /* 0x0000000000141947 */ /* 0x000fea0003800000 */
[----:B------:R-:W-:Y:S05]  /*5e40*/  BRA `(.L_x_47658) ;  /* 0x0000000000147947 */ /* 0x000fea0003800000 */
.L_x_47656:
[----:B-----5:R-:W-:Y:S01]  /*5e50*/  FADD.FTZ R221, R161, R221 ;  /* 0x000000dda1dd7221 */ /* 0x020fe20000010000 */
[----:B------:R-:W-:Y:S06]  /*5e60*/  BRA `(.L_x_47657) ;  /* 0x0000000000087947 */ /* 0x000fec0003800000 */
.L_x_47655:
[----:B-----5:R-:W-:-:S04]  /*5e70*/  FADD.FTZ R221, R157, R221 ;  /* 0x000000dd9ddd7221 */ /* 0x020fc80000010000 */
[----:B------:R-:W-:-:S07]  /*5e80*/  @P3 FADD.FTZ R221, R161, R221 ;  /* 0x000000dda1dd3221 */ /* 0x000fce0000010000 */
.L_x_47657:
[----:B--2345:R-:W-:-:S07]  /*5e90*/  MOV R169, R221 ;  /* 0x000000dd00a97202 */ /* 0x03cfce0000000f00 */
.L_x_47658:
[----:B------:R-:W-:Y:S05]  /*5ea0*/  @P4 BRA `(.L_x_47659) ;  /* 0x00000000001c4947 */ /* 0x000fea0003800000 */
[----:B------:R-:W-:-:S04]  /*5eb0*/  ISETP.NE.U32.AND P5, PT, RZ, UR12, PT ;  /* 0x0000000cff007c0c */ /* 0x000fc8000bfa5070 */
[----:B------:R-:W-:-:S13]  /*5ec0*/  ISETP.NE.AND.EX P5, PT, RZ, UR13, PT, P5 ;  /* 0x0000000dff007c0c */ /* 0x000fda000bfa5350 */
[----:B------:R-:W-:Y:S05]  /*5ed0*/  @P5 BRA `(.L_x_47660) ;  /* 0x0000000000085947 */ /* 0x000fea0003800000 */
[----:B------:R-:W-:Y:S05]  /*5ee0*/  @P1 BRA `(.L_x_47661) ;  /* 0x0000000000141947 */ /* 0x000fea0003800000 */
[----:B------:R-:W-:Y:S05]  /*5ef0*/  BRA `(.L_x_47662) ;  /* 0x0000000000147947 */ /* 0x000fea0003800000 */
.L_x_47660:
[----:B-----5:R-:W-:Y:S01]  /*5f00*/  FADD.FTZ R222, R162, R222 ;  /* 0x000000dea2de7221 */ /* 0x020fe20000010000 */
[----:B------:R-:W-:Y:S06]  /*5f10*/  BRA `(.L_x_47661) ;  /* 0x0000000000087947 */ /* 0x000fec0003800000 */
.L_x_47659:
[----:B-----5:R-:W-:-:S04]  /*5f20*/  FADD.FTZ R222, R158, R222 ;  /* 0x000000de9ede7221 */ /* 0x020fc80000010000 */
[----:B------:R-:W-:-:S07]  /*5f30*/  @P3 FADD.FTZ R222, R162, R222 ;  /* 0x000000dea2de3221 */ /* 0x000fce0000010000 */
.L_x_47661:
[----:B--2345:R-:W-:-:S07]  /*5f40*/  MOV R170, R222 ;  /* 0x000000de00aa7202 */ /* 0x03cfce0000000f00 */
.L_x_47662:
[----:B------:R-:W-:Y:S05]  /*5f50*/  @P4 BRA `(.L_x_47663) ;  /* 0x00000000001c4947 */ /* 0x000fea0003800000 */
[----:B------:R-:W-:-:S04]  /*5f60*/  ISETP.NE.U32.AND P3, PT, RZ, UR12, PT ;  /* 0x0000000cff007c0c */ /* 0x000fc8000bf65070 */
[----:B------:R-:W-:-:S13]  /*5f70*/  ISETP.NE.AND.EX P3, PT, RZ, UR13, PT, P3 ;  /* 0x0000000dff007c0c */ /* 0x000fda000bf65330 */
[----:B------:R-:W-:Y:S05]  /*5f80*/  @P3 BRA `(.L_x_47664) ;  /* 0x0000000000083947 */ /* 0x000fea0003800000 */
[----:B------:R-:W-:Y:S05]  /*5f90*/  @P1 BRA `(.L_x_47665) ;  /* 0x0000000000141947 */ /* 0x000fea0003800000 */
[----:B------:R-:W-:Y:S05]  /*5fa0*/  BRA `(.L_x_47666) ;  /* 0x0000000000147947 */ /* 0x000fea0003800000 */
.L_x_47664:
[----:B-----5:R-:W-:Y:S01]  /*5fb0*/  FADD.FTZ R223, R163, R223 ;  /* 0x000000dfa3df7221 */ /* 0x020fe20000010000 */
[----:B------:R-:W-:Y:S06]  /*5fc0*/  BRA `(.L_x_47665) ;  /* 0x0000000000087947 */ /* 0x000fec0003800000 */
.L_x_47663:
[----:B-----5:R-:W-:-:S04]  /*5fd0*/  FADD.FTZ R223, R159, R223 ;  /* 0x000000df9fdf7221 */ /* 0x020fc80000010000 */
[----:B------:R-:W-:-:S07]  /*5fe0*/  @P3 FADD.FTZ R223, R163, R223 ;  /* 0x000000dfa3df3221 */ /* 0x000fce0000010000 */
.L_x_47665:
[----:B--2345:R-:W-:-:S07]  /*5ff0*/  MOV R171, R223 ;  /* 0x000000df00ab7202 */ /* 0x03cfce0000000f00 */
.L_x_47666:
[----:B--234-:R-:W0:Y:S02]  /*6000*/  @P1 LDC.64 R232, c[0x0][0x238] ;  /* 0x00008e00ffe81b82 */ /* 0x01ce240000000a00 */
[----:B0-----:R-:W-:-:S04]  /*6010*/  @P1 LEA R232, P3, R3, R232, 0x4 ;  /* 0x000000e803e81211 */ /* 0x001fc800078620ff */
[C---:B------:R-:W-:Y:S02]  /*6020*/  @P1 LEA.HI.X R233, R3.reuse, R233, RZ, 0x4, P3 ;  /* 0x000000e903e91211 */ /* 0x040fe400018f24ff */
[----:B------:R-:W-:-:S03]  /*6030*/  IADD3 R3, R3, 0x20, RZ ;  /* 0x0000002003037810 */ /* 0x000fc60007ffe0ff */
[----:B------:R0:W-:Y:S04]  /*6040*/  @P1 STG.E.128 desc[UR4][R232.64], R168 ;  /* 0x000000a8e8001986 */ /* 0x0001e8000c101d04 */
.L_x_47650:
[----:B------:R-:W-:Y:S05]  /*6050*/  BSYNC B0 ;  /* 0x0000000000007941 */ /* 0x000fea0003800000 */
.L_x_47649:
        /* <DEDUP_REMOVED lines=24> */
.L_x_47670:
[----:B-----5:R-:W-:Y:S01]  /*61e0*/  FADD.FTZ R224, R160, R224 ;  /* 0x000000e0a0e07221 */ /* 0x020fe20000010000 */
[----:B------:R-:W-:Y:S06]  /*61f0*/  BRA `(.L_x_47671) ;  /* 0x0000000000087947 */ /* 0x000fec0003800000 */
.L_x_47669:
[----:B-----5:R-:W-:-:S04]  /*6200*/  FADD.FTZ R224, R156, R224 ;  /* 0x000000e09ce07221 */ /* 0x020fc80000010000 */
[----:B------:R-:W-:-:S07]  /*6210*/  @P3 FADD.FTZ R224, R160, R224 ;  /* 0x000000e0a0e03221 */ /* 0x000fce0000010000 */
.L_x_47671:
[----:B--2345:R-:W-:-:S07]  /*6220*/  MOV R168, R224 ;  /* 0x000000e000a87202 */ /* 0x03cfce0000000f00 */
.L_x_47672:
[----:B------:R-:W-:Y:S05]  /*6230*/  @P4 BRA `(.L_x_47673) ;  /* 0x00000000001c4947 */ /* 0x000fea0003800000 */
[----:B------:R-:W-:-:S04]  /*6240*/  ISETP.NE.U32.AND P5, PT, RZ, UR12, PT ;  /* 0x0000000cff007c0c */ /* 0x000fc8000bfa5070 */
[----:B------:R-:W-:-:S13]  /*6250*/  ISETP.NE.AND.EX P5, PT, RZ, UR13, PT, P5 ;  /* 0x0000000dff007c0c */ /* 0x000fda000bfa5350 */
[----:B------:R-:W-:Y:S05]  /*6260*/  @P5 BRA `(.L_x_47674) ;  /* 0x0000000000085947 */ /* 0x000fea0003800000 */
[----:B------:R-:W-:Y:S05]  /*6270*/  @P1 BRA `(.L_x_47675) ;  /* 0x0000000000141947 */ /* 0x000fea0003800000 */
[----:B------:R-:W-:Y:S05]  /*6280*/  BRA `(.L_x_47676) ;  /* 0x0000000000147947 */ /* 0x000fea0003800000 */
.L_x_47674:
[----:B-----5:R-:W-:Y:S01]  /*6290*/  FADD.FTZ R225, R161, R225 ;  /* 0x000000e1a1e17221 */ /* 0x020fe20000010000 */
[----:B------:R-:W-:Y:S06]  /*62a0*/  BRA `(.L_x_47675) ;  /* 0x0000000000087947 */ /* 0x000fec0003800000 */
.L_x_47673:
[----:B-----5:R-:W-:-:S04]  /*62b0*/  FADD.FTZ R225, R157, R225 ;  /* 0x000000e19de17221 */ /* 0x020fc80000010000 */
[----:B------:R-:W-:-:S07]  /*62c0*/  @P3 FADD.FTZ R225, R161, R225 ;  /* 0x000000e1a1e13221 */ /* 0x000fce0000010000 */
.L_x_47675:
[----:B--2345:R-:W-:-:S07]  /*62d0*/  MOV R169, R225 ;  /* 0x000000e100a97202 */ /* 0x03cfce0000000f00 */
.L_x_47676:
[----:B------:R-:W-:Y:S05]  /*62e0*/  @P4 BRA `(.L_x_47677) ;  /* 0x00000000001c4947 */ /* 0x000fea0003800000 */
[----:B------:R-:W-:-:S04]  /*62f0*/  ISETP.NE.U32.AND P5, PT, RZ, UR12, PT ;  /* 0x0000000cff007c0c */ /* 0x000fc8000bfa5070 */
[----:B------:R-:W-:-:S13]  /*6300*/  ISETP.NE.AND.EX P5, PT, RZ, UR13, PT, P5 ;  /* 0x0000000dff007c0c */ /* 0x000fda000bfa5350 */
[----:B------:R-:W-:Y:S05]  /*6310*/  @P5 BRA `(.L_x_47678) ;  /* 0x0000000000085947 */ /* 0x000fea0003800000 */
[----:B------:R-:W-:Y:S05]  /*6320*/  @P1 BRA `(.L_x_47679) ;  /* 0x0000000000141947 */ /* 0x000fea0003800000 */
[----:B------:R-:W-:Y:S05]  /*6330*/  BRA `(.L_x_47680) ;  /* 0x0000000000147947 */ /* 0x000fea0003800000 */
.L_x_47678:
[----:B-----5:R-:W-:Y:S01]  /*6340*/  FADD.FTZ R226, R162, R226 ;  /* 0x000000e2a2e27221 */ /* 0x020fe20000010000 */
[----:B------:R-:W-:Y:S06]  /*6350*/  BRA `(.L_x_47679) ;  /* 0x0000000000087947 */ /* 0x000fec0003800000 */
.L_x_47677:
[----:B-----5:R-:W-:-:S04]  /*6360*/  FADD.FTZ R226, R158, R226 ;  /* 0x000000e29ee27221 */ /* 0x020fc80000010000 */
[----:B------:R-:W-:-:S07]  /*6370*/  @P3 FADD.FTZ R226, R162, R226 ;  /* 0x000000e2a2e23221 */ /* 0x000fce0000010000 */
.L_x_47679:
[----:B--2345:R-:W-:-:S07]  /*6380*/  IMAD.MOV.U32 R170, RZ, RZ, R226 ;  /* 0x000000ffffaa7224 */ /* 0x03cfce00078e00e2 */
.L_x_47680:
[----:B------:R-:W-:Y:S05]  /*6390*/  @P4 BRA `(.L_x_47681) ;  /* 0x00000000001c4947 */ /* 0x000fea0003800000 */
[----:B------:R-:W-:-:S04]  /*63a0*/  ISETP.NE.U32.AND P3, PT, RZ, UR12, PT ;  /* 0x0000000cff007c0c */ /* 0x000fc8000bf65070 */
[----:B------:R-:W-:-:S13]  /*63b0*/  ISETP.NE.AND.EX P3, PT, RZ, UR13, PT, P3 ;  /* 0x0000000dff007c0c */ /* 0x000fda000bf65330 */
[----:B------:R-:W-:Y:S05]  /*63c0*/  @P3 BRA `(.L_x_47682) ;  /* 0x0000000000083947 */ /* 0x000fea0003800000 */
[----:B------:R-:W-:Y:S05]  /*63d0*/  @P1 BRA `(.L_x_47683) ;  /* 0x0000000000141947 */ /* 0x000fea0003800000 */
[----:B------:R-:W-:Y:S05]  /*63e0*/  BRA `(.L_x_47684) ;  /* 0x0000000000147947 */ /* 0x000fea0003800000 */
.L_x_47682:
[----:B-----5:R-:W-:Y:S01]  /*63f0*/  FADD.FTZ R227, R163, R227 ;  /* 0x000000e3a3e37221 */ /* 0x020fe20000010000 */
[----:B------:R-:W-:Y:S06]  /*6400*/  BRA `(.L_x_47683) ;  /* 0x0000000000087947 */ /* 0x000fec0003800000 */
.L_x_47681:
[----:B-----5:R-:W-:-:S04]  /*6410*/  FADD.FTZ R227, R159, R227 ;  /* 0x000000e39fe37221 */ /* 0x020fc80000010000 */
[----:B------:R-:W-:-:S07]  /*6420*/  @P3 FADD.FTZ R227, R163, R227 ;  /* 0x000000e3a3e33221 */ /* 0x000fce0000010000 */
.L_x_47683:
[----:B--2345:R-:W-:-:S07]  /*6430*/  MOV R171, R227 ;  /* 0x000000e300ab7202 */ /* 0x03cfce0000000f00 */
.L_x_47684:
[----:B--234-:R-:W0:Y:S02]  /*6440*/  @P1 LDC.64 R232, c[0x0][0x238] ;  /* 0x00008e00ffe81b82 */ /* 0x01ce240000000a00 */
[----:B0-----:R-:W-:-:S04]  /*6450*/  @P1 LEA R232, P3, R3, R232, 0x4 ;  /* 0x000000e803e81211 */ /* 0x001fc800078620ff */
[C---:B------:R-:W-:Y:S02]  /*6460*/  @P1 LEA.HI.X R233, R3.reuse, R233, RZ, 0x4, P3 ;  /* 0x000000e903e91211 */ /* 0x040fe400018f24ff */
[----:B------:R-:W-:-:S03]  /*6470*/  IADD3 R3, R3, 0x20, RZ ;  /* 0x0000002003037810 */ /* 0x000fc60007ffe0ff */
[----:B------:R0:W-:Y:S04]  /*6480*/  @P1 STG.E.128 desc[UR4][R232.64], R168 ;  /* 0x000000a8e8001986 */ /* 0x0001e8000c101d04 */
.L_x_47668:
[----:B------:R-:W-:Y:S05]  /*6490*/  BSYNC B0 ;  /* 0x0000000000007941 */ /* 0x000fea0003800000 */
.L_x_47667:
        /* <DEDUP_REMOVED lines=24> */
.L_x_47688:
[----:B-----5:R-:W-:Y:S01]  /*6620*/  FADD.FTZ R228, R160, R228 ;  /* 0x000000e4a0e47221 */ /* 0x020fe20000010000 */
[----:B------:R-:W-:Y:S06]  /*6630*/  BRA `(.L_x_47689) ;  /* 0x0000000000087947 */ /* 0x000fec0003800000 */
.L_x_47687:
[----:B-----5:R-:W-:-:S04]  /*6640*/  FADD.FTZ R228, R156, R228 ;  /* 0x000000e49ce47221 */ /* 0x020fc80000010000 */
[----:B------:R-:W-:-:S07]  /*6650*/  @P3 FADD.FTZ R228, R160, R228 ;  /* 0x000000e4a0e43221 */ /* 0x000fce0000010000 */
.L_x_47689:
[----:B--2345:R-:W-:-:S07]  /*6660*/  MOV R168, R228 ;  /* 0x000000e400a87202 */ /* 0x03cfce0000000f00 */
.L_x_47690:
[----:B------:R-:W-:Y:S05]  /*6670*/  @P4 BRA `(.L_x_47691) ;  /* 0x00000000001c4947 */ /* 0x000fea0003800000 */
[----:B------:R-:W-:-:S04]  /*6680*/  ISETP.NE.U32.AND P5, PT, RZ, UR12, PT ;  /* 0x0000000cff007c0c */ /* 0x000fc8000bfa5070 */
[----:B------:R-:W-:-:S13]  /*6690*/  ISETP.NE.AND.EX P5, PT, RZ, UR13, PT, P5 ;  /* 0x0000000dff007c0c */ /* 0x000fda000bfa5350 */
[----:B------:R-:W-:Y:S05]  /*66a0*/  @P5 BRA `(.L_x_47692) ;  /* 0x0000000000085947 */ /* 0x000fea0003800000 */
[----:B------:R-:W-:Y:S05]  /*66b0*/  @P1 BRA `(.L_x_47693) ;  /* 0x0000000000141947 */ /* 0x000fea0003800000 */
[----:B------:R-:W-:Y:S05]  /*66c0*/  BRA `(.L_x_47694) ;  /* 0x0000000000147947 */ /* 0x000fea0003800000 */
.L_x_47692:
[----:B-----5:R-:W-:Y:S01]  /*66d0*/  FADD.FTZ R229, R161, R229 ;  /* 0x000000e5a1e57221 */ /* 0x020fe20000010000 */
[----:B------:R-:W-:Y:S06]  /*66e0*/  BRA `(.L_x_47693) ;  /* 0x0000000000087947 */ /* 0x000fec0003800000 */
.L_x_47691:
[----:B-----5:R-:W-:-:S04]  /*66f0*/  FADD.FTZ R229, R157, R229 ;  /* 0x000000e59de57221 */ /* 0x020fc80000010000 */
[----:B------:R-:W-:-:S07]  /*6700*/  @P3 FADD.FTZ R229, R161, R229 ;  /* 0x000000e5a1e53221 */ /* 0x000fce0000010000 */
.L_x_47693:
[----:B--2345:R-:W-:-:S07]  /*6710*/  MOV R169, R229 ;  /* 0x000000e500a97202 */ /* 0x03cfce0000000f00 */
.L_x_47694:
[----:B------:R-:W-:Y:S05]  /*6720*/  @P4 BRA `(.L_x_47695) ;  /* 0x00000000001c4947 */ /* 0x000fea0003800000 */
[----:B------:R-:W-:-:S04]  /*6730*/  ISETP.NE.U32.AND P5, PT, RZ, UR12, PT ;  /* 0x0000000cff007c0c */ /* 0x000fc8000bfa5070 */
[----:B------:R-:W-:-:S13]  /*6740*/  ISETP.NE.AND.EX P5, PT, RZ, UR13, PT, P5 ;  /* 0x0000000dff007c0c */ /* 0x000fda000bfa5350 */
[----:B------:R-:W-:Y:S05]  /*6750*/  @P5 BRA `(.L_x_47696) ;  /* 0x0000000000085947 */ /* 0x000fea0003800000 */
[----:B------:R-:W-:Y:S05]  /*6760*/  @P1 BRA `(.L_x_47697) ;  /* 0x0000000000141947 */ /* 0x000fea0003800000 */
[----:B------:R-:W-:Y:S05]  /*6770*/  BRA `(.L_x_47698) ;  /* 0x0000000000147947 */ /* 0x000fea0003800000 */
.L_x_47696:
[----:B-----5:R-:W-:Y:S01]  /*6780*/  FADD.FTZ R230, R162, R230 ;  /* 0x000000e6a2e67221 */ /* 0x020fe20000010000 */
[----:B------:R-:W-:Y:S06]  /*6790*/  BRA `(.L_x_47697) ;  /* 0x0000000000087947 */ /* 0x000fec0003800000 */
.L_x_47695:
[----:B-----5:R-:W-:-:S04]  /*67a0*/  FADD.FTZ R230, R158, R230 ;  /* 0x000000e69ee67221 */ /* 0x020fc80000010000 */
[----:B------:R-:W-:-:S07]  /*67b0*/  @P3 FADD.FTZ R230, R162, R230 ;  /* 0x000000e6a2e63221 */ /* 0x000fce0000010000 */
.L_x_47697:
[----:B--2345:R-:W-:-:S07]  /*67c0*/  MOV R170, R230 ;  /* 0x000000e600aa7202 */ /* 0x03cfce0000000f00 */
.L_x_47698:
[----:B------:R-:W-:Y:S05]  /*67d0*/  @P4 BRA `(.L_x_47699) ;  /* 0x00000000001c4947 */ /* 0x000fea0003800000 */
[----:B------:R-:W-:-:S04]  /*67e0*/  ISETP.NE.U32.AND P3, PT, RZ, UR12, PT ;  /* 0x0000000cff007c0c */ /* 0x000fc8000bf65070 */
[----:B------:R-:W-:-:S13]  /*67f0*/  ISETP.NE.AND.EX P3, PT, RZ, UR13, PT, P3 ;  /* 0x0000000dff007c0c */ /* 0x000fda000bf65330 */
[----:B------:R-:W-:Y:S05]  /*6800*/  @P3 BRA `(.L_x_47700) ;  /* 0x0000000000083947 */ /* 0x000fea0003800000 */
[----:B------:R-:W-:Y:S05]  /*6810*/  @P1 BRA `(.L_x_47701) ;  /* 0x0000000000141947 */ /* 0x000fea0003800000 */
[----:B------:R-:W-:Y:S05]  /*6820*/  BRA `(.L_x_47702) ;  /* 0x0000000000147947 */ /* 0x000fea0003800000 */
.L_x_47700:
[----:B-----5:R-:W-:Y:S01]  /*6830*/  FADD.FTZ R231, R163, R231 ;  /* 0x000000e7a3e77221 */ /* 0x020fe20000010000 */
[----:B------:R-:W-:Y:S06]  /*6840*/  BRA `(.L_x_47701) ;  /* 0x0000000000087947 */ /* 0x000fec0003800000 */
.L_x_47699:
[----:B-----5:R-:W-:-:S04]  /*6850*/  FADD.FTZ R231, R159, R231 ;  /* 0x000000e79fe77221 */ /* 0x020fc80000010000 */
[----:B------:R-:W-:-:S07]  /*6860*/  @P3 FADD.FTZ R231, R163, R231 ;  /* 0x000000e7a3e73221 */ /* 0x000fce0000010000 */
.L_x_47701:
[----:B--2345:R-:W-:-:S07]  /*6870*/  MOV R171, R231 ;  /* 0x000000e700ab7202 */ /* 0x03cfce0000000f00 */
.L_x_47702:
[----:B--234-:R-:W0:Y:S02]  /*6880*/  @P1 LDC.64 R232, c[0x0][0x238] ;  /* 0x00008e00ffe81b82 */ /* 0x01ce240000000a00 */
[----:B0-----:R-:W-:-:S04]  /*6890*/  @P1 LEA R232, P3, R3, R232, 0x4 ;  /* 0x000000e803e81211 */ /* 0x001fc800078620ff */
[----:B------:R-:W-:-:S05]  /*68a0*/  @P1 LEA.HI.X R233, R3, R233, RZ, 0x4, P3 ;  /* 0x000000e903e91211 */ /* 0x000fca00018f24ff */
[----:B------:R0:W-:Y:S04]  /*68b0*/  @P1 STG.E.128 desc[UR4][R232.64], R168 ;  /* 0x000000a8e8001986 */ /* 0x0001e8000c101d04 */
.L_x_47686:
[----:B------:R-:W-:Y:S05]  /*68c0*/  BSYNC B0 ;  /* 0x0000000000007941 */ /* 0x000fea0003800000 */
.L_x_47685:
[----:B-----5:R-:W-:Y:S01]  /*68d0*/  FADD.FTZ R3, RZ, R164 ;  /* 0x000000a4ff037221 */ /* 0x020fe20000010000 */
        /* <DEDUP_REMOVED lines=108> */
[----:B------:R-:W5:Y:S01]  /*6fa0*/  SHFL.BFLY PT, R3, R4, 0x1, 0x1f ;  /* 0x0c201f0004037f89 */ /* 0x000f6200000e0000 */
[----:B------:R-:W0:Y:S01]  /*6fb0*/  LDC R235, c[0x0][0x290] ;  /* 0x0000a400ffeb7b82 */ /* 0x000e220000000800 */
[----:B------:R-:W-:Y:S01]  /*6fc0*/  ISETP.GT.U32.AND P6, PT, R0, 0x3f, PT ;  /* 0x0000003f0000780c */ /* 0x000fe20003fc4070 */
[----:B-----5:R-:W-:-:S05]  /*6fd0*/  FADD.FTZ R4, R4, R3 ;  /* 0x0000000304047221 */ /* 0x020fca0000010000 */
[----:B------:R-:W5:Y:S02]  /*6fe0*/  SHFL.BFLY PT, R3, R4, 0x2, 0x1f ;  /* 0x0c401f0004037f89 */ /* 0x000f6400000e0000 */
[----:B-----5:R-:W-:-:S05]  /*6ff0*/  FADD.FTZ R4, R4, R3 ;  /* 0x0000000304047221 */ /* 0x020fca0000010000 */
[----:B------:R-:W5:Y:S02]  /*7000*/  SHFL.BFLY PT, R3, R4, 0x4, 0x1f ;  /* 0x0c801f0004037f89 */ /* 0x000f6400000e0000 */
[----:B-----5:R-:W-:-:S05]  /*7010*/  FADD.FTZ R4, R4, R3 ;  /* 0x0000000304047221 */ /* 0x020fca0000010000 */
[----:B------:R-:W5:Y:S02]  /*7020*/  SHFL.BFLY PT, R3, R4, 0x8, 0x1f ;  /* 0x0d001f0004037f89 */ /* 0x000f6400000e0000 */
[----:B-----5:R-:W-:-:S05]  /*7030*/  FADD.FTZ R4, R4, R3 ;  /* 0x0000000304047221 */ /* 0x020fca0000010000 */
[----:B------:R-:W5:Y:S02]  /*7040*/  SHFL.BFLY PT, R3, R4, 0x10, 0x1f ;  /* 0x0e001f0004037f89 */ /* 0x000f6400000e0000 */
[----:B-----5:R-:W-:-:S04]  /*7050*/  FADD.FTZ R3, R4, R3 ;  /* 0x0000000304037221 */ /* 0x020fc80000010000 */
        /* <DEDUP_REMOVED lines=10> */
[----:B-1234-:R-:W-:Y:S01]  /*7100*/  FSEL R233, R3, RZ, P2 ;  /* 0x000000ff03e97208 */ /* 0x01efe20001000000 */
        /* <DEDUP_REMOVED lines=140> */
.L_x_47748:
[----:B-1----:R-:W-:Y:S01]  /*79d0*/  FADD.FTZ R3, R233, R3 ;  /* 0x00000003e9037221 */ /* 0x002fe20000010000 */
[----:B------:R-:W-:Y:S01]  /*79e0*/  FMUL.FTZ R7, R4, R4 ;  /* 0x0000000404077220 */ /* 0x000fe20000410000 */
[----:B0-----:R-:W0:Y:S01]  /*79f0*/  @!P5 LDC.64 R232, c[0x0][0x250] ;  /* 0x00009400ffe8db82 */ /* 0x001e220000000a00 */
[----:B------:R-:W-:Y:S01]  /*7a00*/  BSSY B0, `(.L_x_47704) ;  /* 0x000002b000007945 */ /* 0x000fe20003800000 */
[----:B------:R-:W-:Y:S02]  /*7a10*/  FFMA.FTZ R3, R3, R235, UR7 ;  /* 0x0000000703037e23 */ /* 0x000fe400080100eb */
        /* <DEDUP_REMOVED lines=9> */
[----:B0-----:R-:W-:Y:S01]  /*7ab0*/  FSEL R232, R4, RZ, !P0 ;  /* 0x000000ff04e87208 */ /* 0x001fe20004000000 */
[----:B------:R-:W2:Y:S01]  /*7ac0*/  LDL R235, [R1+0x18c] ;  /* 0x00018c0001eb7983 */ /* 0x000ea20000100800 */
[----:B------:R-:W0:Y:S03]  /*7ad0*/  LDC.64 R244, c[0x0][0x2b8] ;  /* 0x0000ae00fff47b82 */ /* 0x000e260000000a00 */
[--C-:B------:R-:W-:Y:S01]  /*7ae0*/  FADD.FTZ R7, R164, -R232.reuse ;  /* 0x800000e8a4077221 */ /* 0x100fe20000010000 */
[--C-:B------:R-:W-:Y:S01]  /*7af0*/  FADD.FTZ R234, R167, -R232.reuse ;  /* 0x800000e8a7ea7221 */ /* 0x100fe20000010000 */
[--C-:B------:R-:W-:Y:S01]  /*7b00*/  FADD.FTZ R233, R166, -R232.reuse ;  /* 0x800000e8a6e97221 */ /* 0x100fe20000010000 */
[----:B------:R-:W-:Y:S01]  /*7b10*/  FADD.FTZ R232, R165, -R232 ;  /* 0x800000e8a5e87221 */ /* 0x000fe20000010000 */
[----:B------:R-:W3:Y:S01]  /*7b20*/  LDL R252, [R1+0x178] ;  /* 0x0001780001fc7983 */ /* 0x000ee20000100800 */
[C---:B------:R-:W-:Y:S01]  /*7b30*/  FMUL.FTZ R248, R3.reuse, R234 ;  /* 0x000000ea03f87220 */ /* 0x040fe20000410000 */
[C---:B------:R-:W-:Y:S01]  /*7b40*/  FMUL.FTZ R247, R3.reuse, R233 ;  /* 0x000000e903f77220 */ /* 0x040fe20000410000 */
[C---:B------:R-:W-:Y:S01]  /*7b50*/  FMUL.FTZ R246, R3.reuse, R232 ;  /* 0x000000e803f67220 */ /* 0x040fe20000410000 */
[----:B------:R-:W4:Y:S04]  /*7b60*/  LDL R234, [R1+0x188] ;  /* 0x0001880001ea7983 */ /* 0x000f280000100800 */
[----:B------:R-:W5:Y:S04]  /*7b70*/  LDL R233, [R1+0x184] ;  /* 0x0001840001e97983 */ /* 0x000f680000100800 */
[----:B------:R-:W3:Y:S01]  /*7b80*/  LDL R232, [R1+0x180] ;  /* 0x0001800001e87983 */ /* 0x000ee20000100800 */
[----:B------:R-:W-:-:S03]  /*7b90*/  FMUL.FTZ R7, R3, R7 ;  /* 0x0000000703077220 */ /* 0x000fc60000410000 */
[----:B------:R-:W3:Y:S01]  /*7ba0*/  LDL R251, [R1+0x174] ;  /* 0x0001740001fb7983 */ /* 0x000ee20000100800 */
[----:B0-----:R-:W-:-:S03]  /*7bb0*/  IMAD.WIDE.U32 R244, R5, 0x10, R244 ;  /* 0x0000001005f47825 */ /* 0x001fc600078e00f4 */
[----:B------:R-:W3:Y:S01]  /*7bc0*/  LDL R250, [R1+0x170] ;  /* 0x0001700001fa7983 */ /* 0x000ee20000100800 */
[----:B--2---:R-:W-:Y:S01]  /*7bd0*/  FFMA.FTZ R235, R235, R248, R11 ;  /* 0x000000f8ebeb7223 */ /* 0x004fe2000001000b */
[----:B----4-:R-:W-:Y:S01]  /*7be0*/  FFMA.FTZ R234, R234, R247, R10 ;  /* 0x000000f7eaea7223 */ /* 0x010fe2000001000a */
[----:B-----5:R-:W-:Y:S01]  /*7bf0*/  FFMA.FTZ R233, R233, R246, R9 ;  /* 0x000000f6e9e97223 */ /* 0x020fe20000010009 */
[----:B---3--:R-:W-:-:S05]  /*7c00*/  FFMA.FTZ R232, R232, R7, R8 ;  /* 0x00000007e8e87223 */ /* 0x008fca0000010008 */
[----:B------:R0:W-:Y:S04]  /*7c10*/  STG.E.128 desc[UR4][R244.64], R232 ;  /* 0x000000e8f4007986 */ /* 0x0001e8000c101d04 */
[----:B0-----:R-:W2:Y:S01]  /*7c20*/  LDL R235, [R1+0x17c] ;  /* 0x00017c0001eb7983 */ /* 0x001ea20000100800 */
[----:B------:R-:W0:Y:S01]  /*7c30*/  LDC.64 R244, c[0x0][0x2c0] ;  /* 0x0000b000fff47b82 */ /* 0x000e220000000a00 */
[----:B------:R-:W-:Y:S01]  /*7c40*/  FFMA.FTZ R234, R252, R247, R14 ;  /* 0x000000f7fcea7223 */ /* 0x000fe2000001000e */
[----:B------:R-:W-:Y:S01]  /*7c50*/  FFMA.FTZ R233, R251, R246, R13 ;  /* 0x000000f6fbe97223 */ /* 0x000fe2000001000d */
[----:B------:R-:W-:Y:S01]  /*7c60*/  FFMA.FTZ R232, R250, R7, R12 ;  /* 0x00000007fae87223 */ /* 0x000fe2000001000c */
[C---:B0-----:R-:W-:Y:S01]  /*7c70*/  IMAD.WIDE.U32 R244, R5.reuse, 0x10, R244 ;  /* 0x0000001005f47825 */ /* 0x041fe200078e00f4 */
[----:B------:R-:W-:-:S03]  /*7c80*/  IADD3 R5, R5, 0x20, RZ ;  /* 0x0000002005057810 */ /* 0x000fc60007ffe0ff */
[----:B--2---:R-:W-:-:S05]  /*7c90*/  FFMA.FTZ R235, R235, R248, R15 ;  /* 0x000000f8ebeb7223 */ /* 0x004fca000001000f */
[----:B------:R1:W-:Y:S02]  /*7ca0*/  STG.E.128 desc[UR4][R244.64], R232 ;  /* 0x000000e8f4007986 */ /* 0x0003e4000c101d04 */
.L_x_47705:
[----:B------:R-:W-:Y:S05]  /*7cb0*/  BSYNC B0 ;  /* 0x0000000000007941 */ /* 0x000fea0003800000 */
.L_x_47704:
[----:B------:R-:W-:Y:S01]  /*7cc0*/  ISETP.GE.U32.AND P3, PT, R0, 0x40, PT ;  /* 0x000000400000780c */ /* 0x000fe20003f66070 */
[----:B------:R-:W-:-:S12]  /*7cd0*/  BSSY B0, `(.L_x_47706) ;  /* 0x0000022000007945 */ /* 0x000fd80003800000 */
[----:B------:R-:W-:Y:S05]  /*7ce0*/  @!P3 BRA `(.L_x_47707) ;  /* 0x000000000080b947 */ /* 0x000fea0003800000 */
[----:B01----:R-:W-:Y:S01]  /*7cf0*/  FSEL R232, R4, RZ, !P0 ;  /* 0x000000ff04e87208 */ /* 0x003fe20004000000 */
        /* <DEDUP_REMOVED lines=27> */
[----:B0-----:R-:W-:-:S04]  /*7eb0*/  IMAD.WIDE.U32 R244, R5, 0x10, R244 ;  /* 0x0000001005f47825 */ /* 0x001fc800078e00f4 */
[----:B------:R-:W-:Y:S02]  /*7ec0*/  VIADD R5, R5, 0x20 ;  /* 0x0000002005057836 */ /* 0x000fe40000000000 */
[----:B--2---:R-:W-:-:S05]  /*7ed0*/  FFMA.FTZ R235, R235, R248, R23 ;  /* 0x000000f8ebeb7223 */ /* 0x004fca0000010017 */
[----:B------:R2:W-:Y:S02]  /*7ee0*/  STG.E.128 desc[UR4][R244.64], R232 ;  /* 0x000000e8f4007986 */ /* 0x0005e4000c101d04 */
.L_x_47707:
[----:B------:R-:W-:Y:S05]  /*7ef0*/  BSYNC B0 ;  /* 0x0000000000007941 */ /* 0x000fea0003800000 */
.L_x_47706:
[----:B------:R-:W-:Y:S01]  /*7f00*/  ISETP.GE.U32.AND P3, PT, R0, 0x60, PT ;  /* 0x000000600000780c */ /* 0x000fe20003f66070 */
[----:B------:R-:W-:-:S12]  /*7f10*/  BSSY B0, `(.L_x_47708) ;  /* 0x0000022000007945 */ /* 0x000fd80003800000 */
[----:B------:R-:W-:Y:S05]  /*7f20*/  @!P3 BRA `(.L_x_47709) ;  /* 0x000000000080b947 */ /* 0x000fea0003800000 */
[----:B012---:R-:W-:Y:S01]  /*7f30*/  FSEL R232, R4, RZ, !P0 ;  /* 0x000000ff04e87208 */ /* 0x007fe20004000000 */
        /* <DEDUP_REMOVED lines=31> */
.L_x_47709:
[----:B------:R-:W-:Y:S05]  /*8130*/  BSYNC B0 ;  /* 0x0000000000007941 */ /* 0x000fea0003800000 */
.L_x_47708:
[----:B------:R-:W-:Y:S01]  /*8140*/  ISETP.GE.U32.AND P3, PT, R0, 0x80, PT ;  /* 0x000000800000780c */ /* 0x000fe20003f66070 */
[----:B------:R-:W-:-:S12]  /*8150*/  BSSY B0, `(.L_x_47710) ;  /* 0x0000022000007945 */ /* 0x000fd80003800000 */
[----:B------:R-:W-:Y:S05]  /*8160*/  @!P3 BRA `(.L_x_47711) ;  /* 0x000000000080b947 */ /* 0x000fea0003800000 */
[----:B0123--:R-:W-:Y:S01]  /*8170*/  FSEL R232, R4, RZ, !P0 ;  /* 0x000000ff04e87208 */ /* 0x00ffe20004000000 */
        /* <DEDUP_REMOVED lines=31> */
.L_x_47711:
[----:B------:R-:W-:Y:S05]  /*8370*/  BSYNC B0 ;  /* 0x0000000000007941 */ /* 0x000fea0003800000 */
.L_x_47710:
[----:B------:R-:W-:Y:S01]  /*8380*/  ISETP.GE.U32.AND P3, PT, R0, 0xa0, PT ;  /* 0x000000a00000780c */ /* 0x000fe20003f66070 */
[----:B------:R-:W-:-:S12]  /*8390*/  BSSY B0, `(.L_x_47712) ;  /* 0x0000022000007945 */ /* 0x000fd80003800000 */
[----:B------:R-:W-:Y:S05]  /*83a0*/  @!P3 BRA `(.L_x_47713) ;  /* 0x000000000080b947 */ /* 0x000fea0003800000 */
[----:B01234-:R-:W-:Y:S01]  /*83b0*/  FSEL R232, R4, RZ, !P0 ;  /* 0x000000ff04e87208 */ /* 0x01ffe20004000000 */
        /* <DEDUP_REMOVED lines=31> */
.L_x_47713:
[----:B------:R-:W-:Y:S05]  /*85b0*/  BSYNC B0 ;  /* 0x0000000000007941 */ /* 0x000fea0003800000 */
.L_x_47712:
        /* <DEDUP_REMOVED lines=35> */
.L_x_47715:
[----:B------:R-:W-:Y:S05]  /*87f0*/  BSYNC B0 ;  /* 0x0000000000007941 */ /* 0x000fea0003800000 */
.L_x_47714:
        /* <DEDUP_REMOVED lines=35> */
.L_x_47717:
[----:B------:R-:W-:Y:S05]  /*8a30*/  BSYNC B0 ;  /* 0x0000000000007941 */ /* 0x000fea0003800000 */
.L_x_47716:
        /* <DEDUP_REMOVED lines=16> */
[----:B------:R-:W3:Y:S01]  /*8b40*/  LDL R232, [R1] ;  /* 0x0000000001e87983 */ /* 0x000ee20000100800 */
        /* <DEDUP_REMOVED lines=18> */
.L_x_47719:
[----:B------:R-:W-:Y:S05]  /*8c70*/  BSYNC B0 ;  /* 0x0000000000007941 */ /* 0x000fea0003800000 */
.L_x_47718:
[----:B------:R-:W-:Y:S01]  /*8c80*/  ISETP.GE.U32.AND P3, PT, R0, 0x120, PT ;  /* 0x000001200000780c */ /* 0x000fe20003f66070 */
[----:B------:R-:W-:-:S12]  /*8c90*/  BSSY B0, `(.L_x_47720) ;  /* 0x000001e000007945 */ /* 0x000fd80003800000 */
[----:B------:R-:W-:Y:S05]  /*8ca0*/  @!P3 BRA `(.L_x_47721) ;  /* 0x000000000070b947 */ /* 0x000fea0003800000 */
[----:B01234-:R-:W0:Y:S01]  /*8cb0*/  LDC.64 R244, c[0x0][0x2b8] ;  /* 0x0000ae00fff47b82 */ /* 0x01fe220000000a00 */
[----:B------:R-:W-:Y:S01]  /*8cc0*/  FSEL R232, R4, RZ, !P0 ;  /* 0x000000ff04e87208 */ /* 0x000fe20004000000 */
[----:B------:R-:W2:Y:S04]  /*8cd0*/  LDL R252, [R1+0xf8] ;  /* 0x0000f80001fc7983 */ /* 0x000ea80000100800 */
        /* <DEDUP_REMOVED lines=12> */
[----:B------:R-:W3:Y:S04]  /*8da0*/  LDL R251, [R1+0xf4] ;  /* 0x0000f40001fb7983 */ /* 0x000ee80000100800 */
[----:B------:R-:W4:Y:S01]  /*8db0*/  LDL R250, [R1+0xf0] ;  /* 0x0000f00001fa7983 */ /* 0x000f220000100800 */
[----:B0-----:R-:W-:-:S05]  /*8dc0*/  IMAD.WIDE.U32 R244, R5, 0x10, R244 ;  /* 0x0000001005f47825 */ /* 0x001fca00078e00f4 */
[----:B------:R0:W-:Y:S04]  /*8dd0*/  STG.E.128 desc[UR4][R244.64], R232 ;  /* 0x000000e8f4007986 */ /* 0x0001e8000c101d04 */
[----:B0-----:R-:W5:Y:S01]  /*8de0*/  LDL R235, [R1+0xfc] ;  /* 0x0000fc0001eb7983 */ /* 0x001f620000100800 */
[----:B------:R-:W0:Y:S02]  /*8df0*/  LDC.64 R244, c[0x0][0x2c0] ;  /* 0x0000b000fff47b82 */ /* 0x000e240000000a00 */
[C---:B0-----:R-:W-:Y:S01]  /*8e00*/  IMAD.WIDE.U32 R244, R5.reuse, 0x10, R244 ;  /* 0x0000001005f47825 */ /* 0x041fe200078e00f4 */
[----:B------:R-:W-:-:S03]  /*8e10*/  IADD3 R5, R5, 0x20, RZ ;  /* 0x0000002005057810 */ /* 0x000fc60007ffe0ff */
[----:B--2---:R-:W-:Y:S01]  /*8e20*/  FFMA.FTZ R234, R252, R247, R78 ;  /* 0x000000f7fcea7223 */ /* 0x004fe2000001004e */
[----:B---3--:R-:W-:Y:S01]  /*8e30*/  FFMA.FTZ R233, R251, R246, R77 ;  /* 0x000000f6fbe97223 */ /* 0x008fe2000001004d */
[----:B----4-:R-:W-:Y:S01]  /*8e40*/  FFMA.FTZ R232, R250, R7, R76 ;  /* 0x00000007fae87223 */ /* 0x010fe2000001004c */
[----:B-----5:R-:W-:-:S05]  /*8e50*/  FFMA.FTZ R235, R235, R248, R79 ;  /* 0x000000f8ebeb7223 */ /* 0x020fca000001004f */
[----:B------:R0:W-:Y:S02]  /*8e60*/  STG.E.128 desc[UR4][R244.64], R232 ;  /* 0x000000e8f4007986 */ /* 0x0001e4000c101d04 */
.L_x_47721:
[----:B------:R-:W-:Y:S05]  /*8e70*/  BSYNC B0 ;  /* 0x0000000000007941 */ /* 0x000fea0003800000 */
.L_x_47720:
        /* <DEDUP_REMOVED lines=24> */
[----:B0-----:R-:W-:-:S04]  /*9000*/  IMAD.WIDE.U32 R244, R5, 0x10, R244 ;  /* 0x0000001005f47825 */ /* 0x001fc800078e00f4 */
[----:B------:R-:W-:Y:S02]  /*9010*/  VIADD R5, R5, 0x20 ;  /* 0x0000002005057836 */ /* 0x000fe40000000000 */
[----:B--2---:R-:W-:Y:S01]  /*9020*/  FFMA.FTZ R234, R252, R247, R86 ;  /* 0x000000f7fcea7223 */ /* 0x004fe20000010056 */
[----:B---3--:R-:W-:Y:S01]  /*9030*/  FFMA.FTZ R233, R251, R246, R85 ;  /* 0x000000f6fbe97223 */ /* 0x008fe20000010055 */
[----:B----4-:R-:W-:Y:S01]  /*9040*/  FFMA.FTZ R232, R250, R7, R84 ;  /* 0x00000007fae87223 */ /* 0x010fe20000010054 */
[----:B-----5:R-:W-:-:S05]  /*9050*/  FFMA.FTZ R235, R235, R248, R87 ;  /* 0x000000f8ebeb7223 */ /* 0x020fca0000010057 */
[----:B------:R0:W-:Y:S02]  /*9060*/  STG.E.128 desc[UR4][R244.64], R232 ;  /* 0x000000e8f4007986 */ /* 0x0001e4000c101d04 */
.L_x_47723:
[----:B------:R-:W-:Y:S05]  /*9070*/  BSYNC B0 ;  /* 0x0000000000007941 */ /* 0x000fea0003800000 */
.L_x_47722:
        /* <DEDUP_REMOVED lines=31> */
.L_x_47725:
[----:B------:R-:W-:Y:S05]  /*9270*/  BSYNC B0 ;  /* 0x0000000000007941 */ /* 0x000fea0003800000 */
.L_x_47724:
        /* <DEDUP_REMOVED lines=31> */
.L_x_47727:
[----:B------:R-:W-:Y:S05]  /*9470*/  BSYNC B0 ;  /* 0x0000000000007941 */ /* 0x000fea0003800000 */
.L_x_47726:
        /* <DEDUP_REMOVED lines=31> */
.L_x_47729:
[----:B------:R-:W-:Y:S05]  /*9670*/  BSYNC B0 ;  /* 0x0000000000007941 */ /* 0x000fea0003800000 */
.L_x_47728:
        /* <DEDUP_REMOVED lines=31> */
.L_x_47731:
[----:B------:R-:W-:Y:S05]  /*9870*/  BSYNC B0 ;  /* 0x0000000000007941 */ /* 0x000fea0003800000 */
.L_x_47730:
        /* <DEDUP_REMOVED lines=31> */
.L_x_47733:
[----:B------:R-:W-:Y:S05]  /*9a70*/  BSYNC B0 ;  /* 0x0000000000007941 */ /* 0x000fea0003800000 */
.L_x_47732:
[----:B------:R-:W-:Y:S01]  /*9a80*/  ISETP.GE.U32.AND P3, PT, R0, 0x200, PT ;  /* 0x000002000000780c */ /* 0x000fe20003f66070 */
[----:B------:R-:W-:-:S12]  /*9a90*/  BSSY B0, `(.L_x_47734) ;  /* 0x0000021000007945 */ /* 0x000fd80003800000 */
[----:B------:R-:W-:Y:S05]  /*9aa0*/  @!P3 BRA `(.L_x_47735) ;  /* 0x00000000007cb947 */ /* 0x000fea0003800000 */
[----:B01234-:R-:W-:Y:S01]  /*9ab0*/  FSEL R232, R4, RZ, !P0 ;  /* 0x000000ff04e87208 */ /* 0x01ffe20004000000 */
[----:B------:R-:W2:Y:S01]  /*9ac0*/  LDL R235, [R1+0x8c] ;  /* 0x00008c0001eb7983 */ /* 0x000ea20000100800 */
[----:B------:R-:W0:Y:S03]  /*9ad0*/  LDC.64 R244, c[0x0][0x2b8] ;  /* 0x0000ae00fff47b82 */ /* 0x000e260000000a00 */
[--C-:B------:R-:W-:Y:S01]  /*9ae0*/  FADD.FTZ R233, R231, -R232.reuse ;  /* 0x800000e8e7e97221 */ /* 0x100fe20000010000 */
[----:B------:R-:W3:Y:S03]  /*9af0*/  LDL R234, [R1+0x88] ;  /* 0x0000880001ea7983 */ /* 0x000ee60000100800 */
[----:B------:R-:W-:Y:S01]  /*9b00*/  FMUL.FTZ R246, R3, R233 ;  /* 0x000000e903f67220 */ /* 0x000fe20000410000 */
[----:B------:R-:W4:Y:S04]  /*9b10*/  LDL R252, [R1+0x80] ;  /* 0x0000800001fc7983 */ /* 0x000f280000100800 */
[----:B------:R-:W5:Y:S04]  /*9b20*/  LDL R233, [R1+0x84] ;  /* 0x0000840001e97983 */ /* 0x000f680000100800 */
[----:B------:R-:W5:Y:S04]  /*9b30*/  LDL R251, [R1+0x7c] ;  /* 0x00007c0001fb7983 */ /* 0x000f680000100800 */
[----:B------:R-:W5:Y:S04]  /*9b40*/  LDL R250, [R1+0x78] ;  /* 0x0000780001fa7983 */ /* 0x000f680000100800 */
[----:B------:R-:W5:Y:S04]  /*9b50*/  LDL R248, [R1+0x74] ;  /* 0x0000740001f87983 */ /* 0x000f680000100800 */
[----:B------:R-:W5:Y:S01]  /*9b60*/  LDL R247, [R1+0x70] ;  /* 0x0000700001f77983 */ /* 0x000f620000100800 */
[--C-:B------:R-:W-:Y:S01]  /*9b70*/  FADD.FTZ R4, R228, -R232.reuse ;  /* 0x800000e8e4047221 */ /* 0x100fe20000010000 */
[--C-:B------:R-:W-:Y:S01]  /*9b80*/  FADD.FTZ R7, R230, -R232.reuse ;  /* 0x800000e8e6077221 */ /* 0x100fe20000010000 */
[----:B------:R-:W-:-:S02]  /*9b90*/  FADD.FTZ R232, R229, -R232 ;  /* 0x800000e8e5e87221 */ /* 0x000fc40000010000 */
[C---:B------:R-:W-:Y:S01]  /*9ba0*/  FMUL.FTZ R4, R3.reuse, R4 ;  /* 0x0000000403047220 */ /* 0x040fe20000410000 */
[C---:B------:R-:W-:Y:S01]  /*9bb0*/  FMUL.FTZ R7, R3.reuse, R7 ;  /* 0x0000000703077220 */ /* 0x040fe20000410000 */
[----:B------:R-:W-:Y:S01]  /*9bc0*/  FMUL.FTZ R3, R3, R232 ;  /* 0x000000e803037220 */ /* 0x000fe20000410000 */
[----:B0-----:R-:W-:-:S04]  /*9bd0*/  IMAD.WIDE.U32 R244, R5, 0x10, R244 ;  /* 0x0000001005f47825 */ /* 0x001fc800078e00f4 */
[----:B--2---:R-:W-:Y:S01]  /*9be0*/  FFMA.FTZ R235, R235, R246, R151 ;  /* 0x000000f6ebeb7223 */ /* 0x004fe20000010097 */
[----:B---3--:R-:W-:Y:S01]  /*9bf0*/  FFMA.FTZ R234, R234, R7, R150 ;  /* 0x00000007eaea7223 */ /* 0x008fe20000010096 */
[----:B----4-:R-:W-:Y:S01]  /*9c00*/  FFMA.FTZ R232, R252, R4, R148 ;  /* 0x00000004fce87223 */ /* 0x010fe20000010094 */
[----:B-----5:R-:W-:-:S05]  /*9c10*/  FFMA.FTZ R233, R233, R3, R149 ;  /* 0x00000003e9e97223 */ /* 0x020fca0000010095 */
[----:B------:R0:W-:Y:S02]  /*9c20*/  STG.E.128 desc[UR4][R244.64], R232 ;  /* 0x000000e8f4007986 */ /* 0x0001e4000c101d04 */
[----:B0-----:R-:W0:Y:S01]  /*9c30*/  LDC.64 R244, c[0x0][0x2c0] ;  /* 0x0000b000fff47b82 */ /* 0x001e220000000a00 */
[----:B------:R-:W-:Y:S01]  /*9c40*/  FFMA.FTZ R235, R251, R246, R155 ;  /* 0x000000f6fbeb7223 */ /* 0x000fe2000001009b */
[----:B------:R-:W-:Y:S01]  /*9c50*/  FFMA.FTZ R234, R250, R7, R154 ;  /* 0x00000007faea7223 */ /* 0x000fe2000001009a */
[----:B------:R-:W-:Y:S01]  /*9c60*/  FFMA.FTZ R233, R248, R3, R153 ;  /* 0x00000003f8e97223 */ /* 0x000fe20000010099 */
[----:B------:R-:W-:Y:S01]  /*9c70*/  FFMA.FTZ R232, R247, R4, R152 ;  /* 0x00000004f7e87223 */ /* 0x000fe20000010098 */
[----:B0-----:R-:W-:-:S05]  /*9c80*/  IMAD.WIDE.U32 R244, R5, 0x10, R244 ;  /* 0x0000001005f47825 */ /* 0x001fca00078e00f4 */
[----:B------:R0:W-:Y:S02]  /*9c90*/  STG.E.128 desc[UR4][R244.64], R232 ;  /* 0x000000e8f4007986 */ /* 0x0001e4000c101d04 */
.L_x_47735:
[----:B------:R-:W-:Y:S05]  /*9ca0*/  BSYNC B0 ;  /* 0x0000000000007941 */ /* 0x000fea0003800000 */
.L_x_47734:
[----:B------:R-:W5:Y:S02]  /*9cb0*/  LDC.64 R4, c[0x0][0x210] ;  /* 0x00008400ff047b82 */ /* 0x000f640000000a00 */
[----:B-----5:R-:W-:-:S04]  /*9cc0*/  LEA R6, R4, R6, 0x2 ;  /* 0x0000000604067211 */ /* 0x020fc800078e10ff */
[----:B------:R-:W-:-:S13]  /*9cd0*/  ISETP.GE.AND P3, PT, R6, R5, PT ;  /* 0x000000050600720c */ /* 0x000fda0003f66270 */
[----:B------:R-:W-:Y:S05]  /*9ce0*/  @!P3 BRA `(.L_x_47736) ;  /* 0xffffff8400ecb947 */ /* 0x000fea000383ffff */
[----:B------:R-:W-:Y:S05]  /*9cf0*/  EXIT ;  /* 0x000000000000794d */ /* 0x000fea0003800000 */
.L_x_47703:
[----:B------:R-:W-:Y:S01]  /*9d00*/  HFMA2.MMA R7, -RZ, RZ, 0, 1.847743988037109375e-06 ;  /* 0x0000001fff077435 */ /* 0x000fe200000001ff */
[----:B------:R-:W-:Y:S01]  /*9d10*/  BSSY B0, `(.L_x_47737) ;  /* 0x0000007000007945 */ /* 0x000fe20003800000 */
[----:B------:R-:W-:Y:S01]  /*9d20*/  MOV R234, R4 ;  /* 0x0000000400ea7202 */ /* 0x000fe20000000f00 */
[----:B01234-:R-:W-:Y:S01]  /*9d30*/  IMAD.MOV.U32 R232, RZ, RZ, 0x1 ;  /* 0x00000001ffe87424 */ /* 0x01ffe200078e00ff */
[----:B------:R-:W-:-:S07]  /*9d40*/  MOV R3, 0xffffffff ;  /* 0xffffffff00037802 */ /* 0x000fce0000000f00 */
[----:B------:R-:W-:Y:S05]  /*9d50*/  WARPSYNC.COLLECTIVE R3, `(.L_x_47738) ;  /* 0x0000000003087348 */ /* 0x000fea0003c00000 */
[----:B------:R0:W1:Y:S02]  /*9d60*/  SHFL.BFLY P6, R3, R234, R232, R7 ;  /* 0x0c0000e8ea037389 */ /* 0x00006400000c0007 */
[----:B01----:R-:W-:Y:S01]  /*9d70*/  ENDCOLLECTIVE ;  /* 0x000000000000791b */ /* 0x003fe20003800000 */
.L_x_47738:
[----:B------:R-:W-:Y:S05]  /*9d80*/  BSYNC B0 ;  /* 0x0000000000007941 */ /* 0x000fea0003800000 */
.L_x_47737:
        /* <DEDUP_REMOVED lines=9> */
.L_x_47739:
[----:B------:R-:W-:Y:S02]  /*9e20*/  IMAD.MOV.U32 R232, RZ, RZ, 0x4 ;  /* 0x00000004ffe87424 */ /* 0x000fe400078e00ff */
[----:B------:R-:W-:Y:S01]  /*9e30*/  FADD.FTZ R4, R4, R3 ;  /* 0x0000000304047221 */ /* 0x000fe20000010000 */
[----:B------:R-:W-:-:S04]  /*9e40*/  MOV R3, 0xffffffff ;  /* 0xffffffff00037802 */ /* 0x000fc80000000f00 */
[----:B------:R-:W-:-:S07]  /*9e50*/  MOV R234, R4 ;  /* 0x0000000400ea7202 */ /* 0x000fce0000000f00 */
[----:B------:R-:W-:Y:S05]  /*9e60*/  WARPSYNC.COLLECTIVE R3, `(.L_x_47740) ;  /* 0x0000000003087348 */ /* 0x000fea0003c00000 */
[----:B------:R0:W1:Y:S02]  /*9e70*/  SHFL.BFLY P6, R3, R234, R232, R7 ;  /* 0x0c0000e8ea037389 */ /* 0x00006400000c0007 */
[----:B01----:R-:W-:Y:S01]  /*9e80*/  ENDCOLLECTIVE ;  /* 0x000000000000791b */ /* 0x003fe20003800000 */
.L_x_47740:
[----:B------:R-:W-:Y:S01]  /*9e90*/  HFMA2.MMA R232, -RZ, RZ, 0, 4.76837158203125e-07 ;  /* 0x00000008ffe87435 */ /* 0x000fe200000001ff */
[----:B------:R-:W-:Y:S01]  /*9ea0*/  FADD.FTZ R4, R4, R3 ;  /* 0x0000000304047221 */ /* 0x000fe20000010000 */
[----:B------:R-:W-:-:S04]  /*9eb0*/  MOV R3, 0xffffffff ;  /* 0xffffffff00037802 */ /* 0x000fc80000000f00 */
[----:B------:R-:W-:-:S07]  /*9ec0*/  MOV R234, R4 ;  /* 0x0000000400ea7202 */ /* 0x000fce0000000f00 */
[----:B------:R-:W-:Y:S05]  /*9ed0*/  WARPSYNC.COLLECTIVE R3, `(.L_x_47741) ;  /* 0x0000000003087348 */ /* 0x000fea0003c00000 */
[----:B------:R0:W1:Y:S02]  /*9ee0*/  SHFL.BFLY P6, R3, R234, R232, R7 ;  /* 0x0c0000e8ea037389 */ /* 0x00006400000c0007 */
[----:B01----:R-:W-:Y:S01]  /*9ef0*/  ENDCOLLECTIVE ;  /* 0x000000000000791b */ /* 0x003fe20003800000 */
.L_x_47741:
[----:B------:R-:W-:Y:S01]  /*9f00*/  HFMA2.MMA R232, -RZ, RZ, 0, 9.5367431640625e-07 ;  /* 0x00000010ffe87435 */ /* 0x000fe200000001ff */
[----:B------:R-:W-:Y:S01]  /*9f10*/  FADD.FTZ R4, R4, R3 ;  /* 0x0000000304047221 */ /* 0x000fe20000010000 */
[----:B------:R-:W-:-:S04]  /*9f20*/  MOV R3, 0xffffffff ;  /* 0xffffffff00037802 */ /* 0x000fc80000000f00 */
[----:B------:R-:W-:-:S07]  /*9f30*/  MOV R234, R4 ;  /* 0x0000000400ea7202 */ /* 0x000fce0000000f00 */
[----:B------:R-:W-:Y:S05]  /*9f40*/  WARPSYNC.COLLECTIVE R3, `(.L_x_47742) ;  /* 0x0000000003087348 */ /* 0x000fea0003c00000 */
[----:B------:R0:W1:Y:S02]  /*9f50*/  SHFL.BFLY P6, R3, R234, R232, R7 ;  /* 0x0c0000e8ea037389 */ /* 0x00006400000c0007 */
[----:B01----:R-:W-:Y:S01]  /*9f60*/  ENDCOLLECTIVE ;  /* 0x000000000000791b */ /* 0x003fe20003800000 */
.L_x_47742:
        /* <DEDUP_REMOVED lines=146> */
[----:B------:R-:W-:Y:S01]  /*a890*/  MOV R7, 0x1f ;  /* 0x0000001f00077802 */ /* 0x000fe20000000f00 */
[----:B------:R-:W-:-:S07]  /*a8a0*/  IMAD.MOV.U32 R234, RZ, RZ, R233 ;  /* 0x000000ffffea7224 */ /* 0x000fce00078e00e9 */
[----:B------:R-:W-:Y:S05]  /*a8b0*/  WARPSYNC.COLLECTIVE R3, `(.L_x_47743) ;  /* 0x0000000003087348 */ /* 0x000fea0003c00000 */
[----:B------:R0:W1:Y:S02]  /*a8c0*/  SHFL.BFLY P6, R3, R234, R232, R7 ;  /* 0x0c0000e8ea037389 */ /* 0x00006400000c0007 */
[----:B01----:R-:W-:Y:S01]  /*a8d0*/  ENDCOLLECTIVE ;  /* 0x000000000000791b */ /* 0x003fe20003800000 */
.L_x_47743:
[----:B------:R-:W-:Y:S01]  /*a8e0*/  HFMA2.MMA R232, -RZ, RZ, 0, 1.1920928955078125e-07 ;  /* 0x00000002ffe87435 */ /* 0x000fe200000001ff */
[----:B------:R-:W-:Y:S01]  /*a8f0*/  FADD.FTZ R233, R233, R3 ;  /* 0x00000003e9e97221 */ /* 0x000fe20000010000 */
[----:B------:R-:W-:-:S04]  /*a900*/  MOV R3, 0xffffffff ;  /* 0xffffffff00037802 */ /* 0x000fc80000000f00 */
[----:B------:R-:W-:-:S07]  /*a910*/  MOV R234, R233 ;  /* 0x000000e900ea7202 */ /* 0x000fce0000000f00 */
[----:B------:R-:W-:Y:S05]  /*a920*/  WARPSYNC.COLLECTIVE R3, `(.L_x_47744) ;  /* 0x0000000003087348 */ /* 0x000fea0003c00000 */
[----:B------:R0:W1:Y:S02]  /*a930*/  SHFL.BFLY P6, R3, R234, R232, R7 ;  /* 0x0c0000e8ea037389 */ /* 0x00006400000c0007 */
[----:B01----:R-:W-:Y:S01]  /*a940*/  ENDCOLLECTIVE ;  /* 0x000000000000791b */ /* 0x003fe20003800000 */
.L_x_47744:
[----:B------:R-:W-:Y:S02]  /*a950*/  IMAD.MOV.U32 R232, RZ, RZ, 0x4 ;  /* 0x00000004ffe87424 */ /* 0x000fe400078e00ff */
[----:B------:R-:W-:Y:S01]  /*a960*/  FADD.FTZ R233, R233, R3 ;  /* 0x00000003e9e97221 */ /* 0x000fe20000010000 */
[----:B------:R-:W-:-:S04]  /*a970*/  MOV R3, 0xffffffff ;  /* 0xffffffff00037802 */ /* 0x000fc80000000f00 */
[----:B------:R-:W-:-:S07]  /*a980*/  MOV R234, R233 ;  /* 0x000000e900ea7202 */ /* 0x000fce0000000f00 */
[----:B------:R-:W-:Y:S05]  /*a990*/  WARPSYNC.COLLECTIVE R3, `(.L_x_47745) ;  /* 0x0000000003087348 */ /* 0x000fea0003c00000 */
[----:B------:R0:W1:Y:S02]  /*a9a0*/  SHFL.BFLY P6, R3, R234, R232, R7 ;  /* 0x0c0000e8ea037389 */ /* 0x00006400000c0007 */
[----:B01----:R-:W-:Y:S01]  /*a9b0*/  ENDCOLLECTIVE ;  /* 0x000000000000791b */ /* 0x003fe20003800000 */
.L_x_47745:
[----:B------:R-:W-:Y:S01]  /*a9c0*/  HFMA2.MMA R232, -RZ, RZ, 0, 4.76837158203125e-07 ;  /* 0x00000008ffe87435 */ /* 0x000fe200000001ff */
[----:B------:R-:W-:Y:S01]  /*a9d0*/  FADD.FTZ R233, R233, R3 ;  /* 0x00000003e9e97221 */ /* 0x000fe20000010000 */
[----:B------:R-:W-:-:S04]  /*a9e0*/  MOV R3, 0xffffffff ;  /* 0xffffffff00037802 */ /* 0x000fc80000000f00 */
[----:B------:R-:W-:-:S07]  /*a9f0*/  MOV R234, R233 ;  /* 0x000000e900ea7202 */ /* 0x000fce0000000f00 */
[----:B------:R-:W-:Y:S05]  /*aa00*/  WARPSYNC.COLLECTIVE R3, `(.L_x_47746) ;  /* 0x0000000003087348 */ /* 0x000fea0003c00000 */
[----:B------:R0:W1:Y:S02]  /*aa10*/  SHFL.BFLY P6, R3, R234, R232, R7 ;  /* 0x0c0000e8ea037389 */ /* 0x00006400000c0007 */
[----:B01----:R-:W-:Y:S01]  /*aa20*/  ENDCOLLECTIVE ;  /* 0x000000000000791b */ /* 0x003fe20003800000 */
.L_x_47746:
[----:B------:R-:W-:Y:S01]  /*aa30*/  HFMA2.MMA R232, -RZ, RZ, 0, 9.5367431640625e-07 ;  /* 0x00000010ffe87435 */ /* 0x000fe200000001ff */
[----:B------:R-:W-:Y:S01]  /*aa40*/  FADD.FTZ R233, R233, R3 ;  /* 0x00000003e9e97221 */ /* 0x000fe20000010000 */
[----:B------:R-:W-:-:S04]  /*aa50*/  MOV R3, 0xffffffff ;  /* 0xffffffff00037802 */ /* 0x000fc80000000f00 */
[----:B------:R-:W-:-:S07]  /*aa60*/  MOV R234, R233 ;  /* 0x000000e900ea7202 */ /* 0x000fce0000000f00 */
[----:B------:R-:W-:Y:S05]  /*aa70*/  WARPSYNC.COLLECTIVE R3, `(.L_x_47747) ;  /* 0x0000000003087348 */ /* 0x000fea0003c00000 */
[----:B------:R0:W1:Y:S02]  /*aa80*/  SHFL.BFLY P6, R3, R234, R232, R7 ;  /* 0x0c0000e8ea037389 */ /* 0x00006400000c0007 */
[----:B01----:R-:W-:Y:S01]  /*aa90*/  ENDCOLLECTIVE ;  /* 0x000000000000791b */ /* 0x003fe20003800000 */
.L_x_47747:
[----:B------:R-:W-:Y:S05]  /*aaa0*/  BRA `(.L_x_47748) ;  /* 0xffffffcc00c87947 */ /* 0x000fea000383ffff */
.L_x_47749:
        /* <DEDUP_REMOVED lines=13> */
.L_x_53146:


//--------------------- .text._ZN10layer_norm31ln_parallel_residual_fwd_kernelINS_13Kernel_traitsIfffffjLj2048ELj1ELj4ELj1ELj16ENS_18Kernel_traits_baseILj2048EfffffjLj128EEEEELb0ELb0ELb1EEEvNS_9FwdParamsE --------------------------
	.section	.text._ZN10layer_norm31ln_parallel_residual_fwd_kernelINS_13Kernel_traitsIfffffjLj2048ELj1ELj4ELj1ELj16ENS_18Kernel_traits_baseILj2048EfffffjLj128EEEEELb0ELb0ELb1EEEvNS_9FwdParamsE,"ax",@progbits
	.align	128
        .global         _ZN10layer_norm31ln_parallel_residual_fwd_kernelINS_13Kernel_traitsIfffffjLj2048ELj1ELj4ELj1ELj16ENS_18Kernel_traits_baseILj2048EfffffjLj128EEEEELb0ELb0ELb1EEEvNS_9FwdParamsE
        .type           _ZN10layer_norm31ln_parallel_residual_fwd_kernelINS_13Kernel_traitsIfffffjLj2048ELj1ELj4ELj1ELj16ENS_18Kernel_traits_baseILj2048EfffffjLj128EEEEELb0ELb0ELb1EEEvNS_9FwdParamsE,@function
        .size           _ZN10layer_norm31ln_parallel_residual_fwd_kernelINS_13Kernel_traitsIfffffjLj2048ELj1ELj4ELj1ELj16ENS_18Kernel_traits_baseILj2048EfffffjLj128EEEEELb0ELb0ELb1EEEvNS_9FwdParamsE,(.L_x_53147 - _ZN10layer_norm31ln_parallel_residual_fwd_kernelINS_13Kernel_traitsIfffffjLj2048ELj1ELj4ELj1ELj16ENS_18Kernel_traits_baseILj2048EfffffjLj128EEEEELb0ELb0ELb1EEEvNS_9FwdParamsE)
        .other          _ZN10layer_norm31ln_parallel_residual_fwd_kernelINS_13Kernel_traitsIfffffjLj2048ELj1ELj4ELj1ELj16ENS_18Kernel_traits_baseILj2048EfffffjLj128EEEEELb0ELb0ELb1EEEvNS_9FwdParamsE,@"STO_CUDA_ENTRY STV_DEFAULT"
_ZN10layer_norm31ln_parallel_residual_fwd_kernelINS_13Kernel_traitsIfffffjLj2048ELj1ELj4ELj1ELj16ENS_18Kernel_traits_baseILj2048EfffffjLj128EEEEELb0ELb0ELb1EEEvNS_9FwdParamsE:
.text._ZN10layer_norm31ln_parallel_residual_fwd_kernelINS_13Kernel_traitsIfffffjLj2048ELj1ELj4ELj1ELj16ENS_18Kernel_traits_baseILj2048EfffffjLj128EEEEELb0ELb0ELb1EEEvNS_9FwdParamsE:
        /* <DEDUP_REMOVED lines=33> */
[----:B-1----:R-:W-:-:S02]  /*0210*/  LOP3.LUT R6, R2, 0x1f, RZ, 0xc0, !PT ;  /* 0x0000001f02067812 */ /* 0x002fc400078ec0ff */
[----:B------:R-:W-:Y:S02]  /*0220*/  CS2R R122, SRZ ;  /* 0x00000000007a7805 */ /* 0x000fe4000001ff00 */
[----:B------:R-:W-:Y:S02]  /*0230*/  SHF.L.U32 R0, R2, 0x4, RZ ;  /* 0x0000000402007819 */ /* 0x000fe400000006ff */
[----:B------:R-:W-:Y:S02]  /*0240*/  CS2R R120, SRZ ;  /* 0x0000000000787805 */ /* 0x000fe4000001ff00 */
[C---:B------:R-:W-:Y:S01]  /*0250*/  LOP3.LUT R159, R6.reuse, 0x20, RZ, 0xfc, !PT ;  /* 0x00000020069f7812 */ /* 0x040fe200078efcff */
[----:B------:R-:W1:Y:S01]  /*0260*/  LDC.64 R196, c[0x0][0x260] ;  /* 0x00009800ffc47b82 */ /* 0x000e620000000a00 */
[C---:B------:R-:W-:Y:S02]  /*0270*/  LOP3.LUT R153, R6.reuse, 0x40, RZ, 0xfc, !PT ;  /* 0x0000004006997812 */ /* 0x040fe400078efcff */
[----:B------:R-:W-:-:S02]  /*0280*/  LOP3.LUT R145, R6, 0x60, RZ, 0xfc, !PT ;  /* 0x0000006006917812 */ /* 0x000fc400078efcff */
[----:B------:R-:W-:Y:S02]  /*0290*/  LOP3.LUT R186, R6, 0x80, RZ, 0xfc, !PT ;  /* 0x0000008006ba7812 */ /* 0x000fe400078efcff */
[----:B------:R-:W-:Y:S02]  /*02a0*/  @P1 LEA R30, P5, R159, UR6, 0x4 ;  /* 0x000000069f1e1c11 */ /* 0x000fe4000f8a20ff */
[----:B------:R-:W-:Y:S02]  /*02b0*/  @P1 LEA R32, P2, R153, UR6, 0x4 ;  /* 0x0000000699201c11 */ /* 0x000fe4000f8420ff */
[----:B------:R-:W-:Y:S02]  /*02c0*/  @P1 LEA R40, P4, R145, UR6, 0x4 ;  /* 0x0000000691281c11 */ /* 0x000fe4000f8820ff */
[----:B------:R-:W-:Y:S02]  /*02d0*/  LOP3.LUT R184, R0, 0x1f0, RZ, 0xc0, !PT ;  /* 0x000001f000b87812 */ /* 0x000fe400078ec0ff */
[----:B------:R-:W-:-:S02]  /*02e0*/  LOP3.LUT R170, R6, 0xc0, RZ, 0xfc, !PT ;  /* 0x000000c006aa7812 */ /* 0x000fc400078efcff */
[C---:B------:R-:W-:Y:S02]  /*02f0*/  LOP3.LUT R137, R6.reuse, 0xe0, RZ, 0xfc, !PT ;  /* 0x000000e006897812 */ /* 0x040fe400078efcff */
[----:B------:R-:W-:Y:S02]  /*0300*/  LOP3.LUT R5, R6, 0x100, RZ, 0xfc, !PT ;  /* 0x0000010006057812 */ /* 0x000fe400078efcff */
[----:B------:R-:W-:Y:S02]  /*0310*/  @P1 LEA R42, P3, R186, UR6, 0x4 ;  /* 0x00000006ba2a1c11 */ /* 0x000fe4000f8620ff */
[----:B------:R-:W-:Y:S02]  /*0320*/  LOP3.LUT R0, R6, 0x120, RZ, 0xfc, !PT ;  /* 0x0000012006007812 */ /* 0x000fe400078efcff */
[----:B------:R-:W-:Y:S02]  /*0330*/  @P1 LEA.HI.X R31, R159, UR7, RZ, 0x4, P5 ;  /* 0x000000079f1f1c11 */ /* 0x000fe4000a8f24ff */
[----:B------:R-:W-:-:S02]  /*0340*/  @P1 LEA.HI.X R33, R153, UR7, RZ, 0x4, P2 ;  /* 0x0000000799211c11 */ /* 0x000fc400090f24ff */
[----:B------:R-:W-:Y:S02]  /*0350*/  @P1 LEA.HI.X R41, R145, UR7, RZ, 0x4, P4 ;  /* 0x0000000791291c11 */ /* 0x000fe4000a0f24ff */
[----:B------:R-:W-:Y:S02]  /*0360*/  IADD3 R184, P0, R184, UR4, RZ ;  /* 0x00000004b8b87c10 */ /* 0x000fe4000ff1e0ff */
[----:B------:R-:W-:Y:S02]  /*0370*/  @P1 LEA R52, P5, R170, UR6, 0x4 ;  /* 0x00000006aa341c11 */ /* 0x000fe4000f8a20ff */
[----:B------:R-:W-:Y:S02]  /*0380*/  @P1 LEA R54, P2, R137, UR6, 0x4 ;  /* 0x0000000689361c11 */ /* 0x000fe4000f8420ff */
[----:B------:R-:W-:Y:S02]  /*0390*/  @P1 LEA R56, P4, R5, UR6, 0x4 ;  /* 0x0000000605381c11 */ /* 0x000fe4000f8820ff */
[----:B------:R-:W-:-:S02]  /*03a0*/  LOP3.LUT R160, R6, 0x160, RZ, 0xfc, !PT ;  /* 0x0000016006a07812 */ /* 0x000fc400078efcff */
[C---:B------:R-:W-:Y:S02]  /*03b0*/  LOP3.LUT R4, R6.reuse, 0x180, RZ, 0xfc, !PT ;  /* 0x0000018006047812 */ /* 0x040fe400078efcff */
[----:B------:R-:W-:Y:S02]  /*03c0*/  LOP3.LUT R136, R6, 0x1a0, RZ, 0xfc, !PT ;  /* 0x000001a006887812 */ /* 0x000fe400078efcff */
[----:B------:R-:W-:Y:S02]  /*03d0*/  @P1 LEA.HI.X R43, R186, UR7, RZ, 0x4, P3 ;  /* 0x00000007ba2b1c11 */ /* 0x000fe400098f24ff */
[----:B------:R-:W-:Y:S02]  /*03e0*/  @P1 LEA R64, P3, R0, UR6, 0x4 ;  /* 0x0000000600401c11 */ /* 0x000fe4000f8620ff */
[C---:B------:R-:W-:Y:S02]  /*03f0*/  SHF.L.U32 R92, R6.reuse, 0x4, RZ ;  /* 0x00000004065c7819 */ /* 0x040fe400000006ff */
[----:B------:R-:W-:-:S02]  /*0400*/  LOP3.LUT R144, R6, 0x1c0, RZ, 0xfc, !PT ;  /* 0x000001c006907812 */ /* 0x000fc400078efcff */
[----:B------:R-:W-:Y:S02]  /*0410*/  @P1 LEA.HI.X R53, R170, UR7, RZ, 0x4, P5 ;  /* 0x00000007aa351c11 */ /* 0x000fe4000a8f24ff */
[----:B------:R-:W-:Y:S02]  /*0420*/  @P1 LEA.HI.X R55, R137, UR7, RZ, 0x4, P2 ;  /* 0x0000000789371c11 */ /* 0x000fe400090f24ff */
[----:B------:R-:W-:Y:S02]  /*0430*/  @P1 LEA.HI.X R57, R5, UR7, RZ, 0x4, P4 ;  /* 0x0000000705391c11 */ /* 0x000fe4000a0f24ff */
[----:B------:R-:W-:Y:S01]  /*0440*/  IADD3.X R185, RZ, UR5, RZ, P0, !PT ;  /* 0x00000005ffb97c10 */ /* 0x000fe200087fe4ff */
[----:B------:R-:W-:Y:S01]  /*0450*/  ULDC.64 UR4, c[0x0][0x268] ;  /* 0x00009a0000047ab9 */ /* 0x000fe20000000a00 */
[----:B------:R-:W-:Y:S02]  /*0460*/  @P1 LEA R68, P5, R160, UR6, 0x4 ;  /* 0x00000006a0441c11 */ /* 0x000fe4000f8a20ff */
[----:B------:R-:W-:-:S02]  /*0470*/  @P1 LEA R76, P2, R4, UR6, 0x4 ;  /* 0x00000006044c1c11 */ /* 0x000fc4000f8420ff */
[----:B------:R-:W-:Y:S02]  /*0480*/  @P1 LEA R82, P4, R136, UR6, 0x4 ;  /* 0x0000000688521c11 */ /* 0x000fe4000f8820ff */
[----:B------:R-:W-:Y:S02]  /*0490*/  SHF.L.U32 R94, R159, 0x4, RZ ;  /* 0x000000049f5e7819 */ /* 0x000fe400000006ff */
[----:B------:R-:W-:Y:S02]  /*04a0*/  SHF.L.U32 R100, R153, 0x4, RZ ;  /* 0x0000000499647819 */ /* 0x000fe400000006ff */
[----:B------:R-:W-:Y:S02]  /*04b0*/  LOP3.LUT R182, R6, 0xa0, RZ, 0xfc, !PT ;  /* 0x000000a006b67812 */ /* 0x000fe400078efcff */
[----:B------:R-:W-:Y:S02]  /*04c0*/  @P1 LEA.HI.X R65, R0, UR7, RZ, 0x4, P3 ;  /* 0x0000000700411c11 */ /* 0x000fe400098f24ff */
[----:B------:R-:W-:-:S02]  /*04d0*/  IADD3 R180, P0, R92, UR4, RZ ;  /* 0x000000045cb47c10 */ /* 0x000fc4000ff1e0ff */
[----:B------:R-:W-:Y:S02]  /*04e0*/  @P1 LEA R80, P3, R144, UR6, 0x4 ;  /* 0x0000000690501c11 */ /* 0x000fe4000f8620ff */
[----:B------:R-:W-:Y:S02]  /*04f0*/  SHF.L.U32 R106, R186, 0x4, RZ ;  /* 0x00000004ba6a7819 */ /* 0x000fe400000006ff */
[----:B------:R-:W-:Y:S02]  /*0500*/  @P1 LEA.HI.X R69, R160, UR7, RZ, 0x4, P5 ;  /* 0x00000007a0451c11 */ /* 0x000fe4000a8f24ff */
[----:B------:R-:W-:Y:S02]  /*0510*/  @P1 LEA.HI.X R77, R4, UR7, RZ, 0x4, P2 ;  /* 0x00000007044d1c11 */ /* 0x000fe400090f24ff */
[----:B------:R-:W-:Y:S02]  /*0520*/  @P1 LEA.HI.X R83, R136, UR7, RZ, 0x4, P4 ;  /* 0x0000000788531c11 */ /* 0x000fe4000a0f24ff */
[----:B------:R-:W-:-:S02]  /*0530*/  SHF.L.U32 R104, R145, 0x4, RZ ;  /* 0x0000000491687819 */ /* 0x000fc400000006ff */
[----:B------:R-:W-:Y:S02]  /*0540*/  ISETP.NE.U32.AND P2, PT, RZ, UR8, PT ;  /* 0x00000008ff007c0c */ /* 0x000fe4000bf45070 */
[----:B------:R-:W-:Y:S02]  /*0550*/  SHF.R.U32.HI R8, RZ, 0x1c, R159 ;  /* 0x0000001cff087819 */ /* 0x000fe4000001169f */
[----:B------:R-:W-:Y:S02]  /*0560*/  SHF.R.U32.HI R9, RZ, 0x1c, R153 ;  /* 0x0000001cff097819 */ /* 0x000fe40000011699 */
[----:B------:R-:W-:Y:S02]  /*0570*/  IADD3 R178, P4, R94, UR4, RZ ;  /* 0x000000045eb27c10 */ /* 0x000fe4000ff9e0ff */
[----:B------:R-:W-:Y:S02]  /*0580*/  IADD3 R176, P5, R100, UR4, RZ ;  /* 0x0000000464b07c10 */ /* 0x000fe4000ffbe0ff */
[----:B------:R-:W-:-:S02]  /*0590*/  SHF.L.U32 R112, R182, 0x4, RZ ;  /* 0x00000004b6707819 */ /* 0x000fc400000006ff */
[----:B------:R-:W-:Y:S02]  /*05a0*/  SHF.L.U32 R116, R170, 0x4, RZ ;  /* 0x00000004aa747819 */ /* 0x000fe400000006ff */
[----:B------:R-:W-:Y:S02]  /*05b0*/  IADD3.X R181, RZ, UR5, RZ, P0, !PT ;  /* 0x00000005ffb57c10 */ /* 0x000fe400087fe4ff */
[----:B------:R-:W-:Y:S02]  /*05c0*/  LOP3.LUT R158, R6, 0x140, RZ, 0xfc, !PT ;  /* 0x00000140069e7812 */ /* 0x000fe400078efcff */
[----:B------:R-:W-:Y:S02]  /*05d0*/  @P1 LEA.HI.X R81, R144, UR7, RZ, 0x4, P3 ;  /* 0x0000000790511c11 */ /* 0x000fe400098f24ff */
[----:B------:R-:W-:Y:S02]  /*05e0*/  SHF.R.U32.HI R11, RZ, 0x1c, R186 ;  /* 0x0000001cff0b7819 */ /* 0x000fe400000116ba */
[----:B------:R-:W-:-:S02]  /*05f0*/  IADD3 R172, P0, R106, UR4, RZ ;  /* 0x000000046aac7c10 */ /* 0x000fc4000ff1e0ff */
[----:B------:R-:W-:Y:S02]  /*0600*/  SHF.R.U32.HI R10, RZ, 0x1c, R145 ;  /* 0x0000001cff0a7819 */ /* 0x000fe40000011691 */
[----:B------:R-:W-:Y:S02]  /*0610*/  SHF.L.U32 R124, R5, 0x4, RZ ;  /* 0x00000004057c7819 */ /* 0x000fe400000006ff */
[----:B------:R-:W-:Y:S02]  /*0620*/  IADD3 R174, P3, R104, UR4, RZ ;  /* 0x0000000468ae7c10 */ /* 0x000fe4000ff7e0ff */
[----:B------:R-:W-:Y:S02]  /*0630*/  ISETP.NE.AND.EX P2, PT, RZ, UR9, PT, P2 ;  /* 0x00000009ff007c0c */ /* 0x000fe4000bf45320 */
[----:B------:R-:W-:Y:S02]  /*0640*/  SHF.L.U32 R118, R137, 0x4, RZ ;  /* 0x0000000489767819 */ /* 0x000fe400000006ff */
[----:B------:R-:W-:-:S02]  /*0650*/  IADD3.X R179, R8, UR5, RZ, P4, !PT ;  /* 0x0000000508b37c10 */ /* 0x000fc4000a7fe4ff */
[----:B------:R-:W-:Y:S02]  /*0660*/  IADD3.X R177, R9, UR5, RZ, P5, !PT ;  /* 0x0000000509b17c10 */ /* 0x000fe4000affe4ff */
[----:B------:R-:W-:Y:S02]  /*0670*/  SHF.R.U32.HI R12, RZ, 0x1c, R182 ;  /* 0x0000001cff0c7819 */ /* 0x000fe400000116b6 */
[----:B------:R-:W-:Y:S02]  /*0680*/  SHF.R.U32.HI R13, RZ, 0x1c, R170 ;  /* 0x0000001cff0d7819 */ /* 0x000fe400000116aa */
[----:B------:R-:W-:Y:S02]  /*0690*/  IADD3 R168, P4, R112, UR4, RZ ;  /* 0x0000000470a87c10 */ /* 0x000fe4000ff9e0ff */
[----:B------:R-:W-:Y:S02]  /*06a0*/  IADD3 R166, P5, R116, UR4, RZ ;  /* 0x0000000474a67c10 */ /* 0x000fe4000ffbe0ff */
[----:B------:R-:W-:-:S02]  /*06b0*/  SHF.L.U32 R126, R0, 0x4, RZ ;  /* 0x00000004007e7819 */ /* 0x000fc400000006ff */
[----:B------:R-:W-:Y:S02]  /*06c0*/  SHF.L.U32 R128, R158, 0x4, RZ ;  /* 0x000000049e807819 */ /* 0x000fe400000006ff */
[----:B------:R-:W-:Y:S02]  /*06d0*/  IADD3.X R173, R11, UR5, RZ, P0, !PT ;  /* 0x000000050bad7c10 */ /* 0x000fe400087fe4ff */
[----:B------:R-:W-:Y:S02]  /*06e0*/  SHF.R.U32.HI R15, RZ, 0x1c, R5 ;  /* 0x0000001cff0f7819 */ /* 0x000fe40000011605 */
[----:B------:R-:W-:Y:S02]  /*06f0*/  IADD3.X R175, R10, UR5, RZ, P3, !PT ;  /* 0x000000050aaf7c10 */ /* 0x000fe40009ffe4ff */
[----:B------:R-:W-:Y:S02]  /*0700*/  IADD3 R146, P0, R124, UR4, RZ ;  /* 0x000000047c927c10 */ /* 0x000fe4000ff1e0ff */
[----:B------:R-:W-:-:S02]  /*0710*/  @P1 LEA R28, P6, R6, UR6, 0x4 ;  /* 0x00000006061c1c11 */ /* 0x000fc4000f8c20ff */
[----:B------:R-:W-:Y:S02]  /*0720*/  SHF.R.U32.HI R14, RZ, 0x1c, R137 ;  /* 0x0000001cff0e7819 */ /* 0x000fe40000011689 */
[----:B------:R-:W-:Y:S02]  /*0730*/  SHF.L.U32 R134, R4, 0x4, RZ ;  /* 0x0000000404867819 */ /* 0x000fe400000006ff */
[----:B------:R-:W-:Y:S02]  /*0740*/  IADD3 R138, P3, R118, UR4, RZ ;  /* 0x00000004768a7c10 */ /* 0x000fe4000ff7e0ff */
[----:B------:R-:W-:Y:S02]  /*0750*/  SHF.L.U32 R132, R160, 0x4, RZ ;  /* 0x00000004a0847819 */ /* 0x000fe400000006ff */
[----:B------:R-:W-:Y:S02]  /*0760*/  IADD3.X R169, R12, UR5, RZ, P4, !PT ;  /* 0x000000050ca97c10 */ /* 0x000fe4000a7fe4ff */
[----:B------:R-:W-:-:S02]  /*0770*/  IADD3.X R167, R13, UR5, RZ, P5, !PT ;  /* 0x000000050da77c10 */ /* 0x000fc4000affe4ff */
[----:B------:R-:W-:Y:S02]  /*0780*/  LOP3.LUT R152, R6, 0x1e0, RZ, 0xfc, !PT ;  /* 0x000001e006987812 */ /* 0x000fe400078efcff */
[----:B------:R-:W-:Y:S02]  /*0790*/  SHF.R.U32.HI R16, RZ, 0x1c, R0 ;  /* 0x0000001cff107819 */ /* 0x000fe40000011600 */
[----:B------:R-:W-:Y:S02]  /*07a0*/  SHF.R.U32.HI R17, RZ, 0x1c, R158 ;  /* 0x0000001cff117819 */ /* 0x000fe4000001169e */
[----:B------:R-:W-:Y:S02]  /*07b0*/  IADD3 R154, P4, R126, UR4, RZ ;  /* 0x000000047e9a7c10 */ /* 0x000fe4000ff9e0ff */
[----:B------:R-:W-:Y:S02]  /*07c0*/  IADD3 R162, P5, R128, UR4, RZ ;  /* 0x0000000480a27c10 */ /* 0x000fe4000ffbe0ff */
[----:B------:R-:W-:-:S02]  /*07d0*/  SHF.R.U32.HI R250, RZ, 0x5, R2 ;  /* 0x00000005fffa7819 */ /* 0x000fc40000011602 */
[----:B------:R-:W-:Y:S02]  /*07e0*/  SHF.L.U32 R142, R136, 0x4, RZ ;  /* 0x00000004888e7819 */ /* 0x000fe400000006ff */
[----:B------:R-:W-:Y:S02]  /*07f0*/  SHF.L.U32 R150, R144, 0x4, RZ ;  /* 0x0000000490967819 */ /* 0x000fe400000006ff */
[----:B------:R-:W-:Y:S02]  /*0800*/  IADD3.X R147, R15, UR5, RZ, P0, !PT ;  /* 0x000000050f937c10 */ /* 0x000fe400087fe4ff */
[----:B------:R-:W-:Y:S02]  /*0810*/  @P1 IADD3.X R29, RZ, UR7, RZ, P6, !PT ;  /* 0x00000007ff1d1c10 */ /* 0x000fe4000b7fe4ff */
[----:B------:R-:W-:Y:S02]  /*0820*/  SHF.R.U32.HI R19, RZ, 0x1c, R4 ;  /* 0x0000001cff137819 */ /* 0x000fe40000011604 */
[----:B------:R-:W-:-:S02]  /*0830*/  IADD3.X R139, R14, UR5, RZ, P3, !PT ;  /* 0x000000050e8b7c10 */ /* 0x000fc40009ffe4ff */
[----:B------:R-:W-:Y:S02]  /*0840*/  IADD3 R2, P0, R134, UR4, RZ ;  /* 0x0000000486027c10 */ /* 0x000fe4000ff1e0ff */
[----:B------:R-:W-:Y:S02]  /*0850*/  @P1 LEA R44, P6, R182, UR6, 0x4 ;  /* 0x00000006b62c1c11 */ /* 0x000fe4000f8c20ff */
[----:B------:R-:W-:Y:S02]  /*0860*/  SHF.R.U32.HI R18, RZ, 0x1c, R160 ;  /* 0x0000001cff127819 */ /* 0x000fe400000116a0 */
[----:B------:R-:W-:Y:S02]  /*0870*/  IADD3 R6, P3, R132, UR4, RZ ;  /* 0x0000000484067c10 */ /* 0x000fe4000ff7e0ff */
[----:B------:R-:W-:Y:S02]  /*0880*/  SHF.L.U32 R164, R152, 0x4, RZ ;  /* 0x0000000498a47819 */ /* 0x000fe400000006ff */
[----:B------:R-:W-:-:S02]  /*0890*/  IADD3.X R155, R16, UR5, RZ, P4, !PT ;  /* 0x00000005109b7c10 */ /* 0x000fc4000a7fe4ff */
[----:B------:R-:W-:Y:S02]  /*08a0*/  IADD3.X R163, R17, UR5, RZ, P5, !PT ;  /* 0x0000000511a37c10 */ /* 0x000fe4000affe4ff */
[----:B--2---:R-:W-:Y:S02]  /*08b0*/  LEA R250, R3, R250, 0x2 ;  /* 0x000000fa03fa7211 */ /* 0x004fe400078e10ff */
[----:B------:R-:W-:Y:S02]  /*08c0*/  SHF.R.U32.HI R20, RZ, 0x1c, R136 ;  /* 0x0000001cff147819 */ /* 0x000fe40000011688 */
[----:B------:R-:W-:Y:S02]  /*08d0*/  SHF.R.U32.HI R21, RZ, 0x1c, R144 ;  /* 0x0000001cff157819 */ /* 0x000fe40000011690 */
[----:B------:R-:W-:Y:S02]  /*08e0*/  IADD3 R140, P4, R142, UR4, RZ ;  /* 0x000000048e8c7c10 */ /* 0x000fe4000ff9e0ff */
[----:B------:R-:W-:-:S02]  /*08f0*/  IADD3 R148, P5, R150, UR4, RZ ;  /* 0x0000000496947c10 */ /* 0x000fc4000ffbe0ff */
[----:B------:R-:W-:Y:S02]  /*0900*/  IADD3.X R3, R19, UR5, RZ, P0, !PT ;  /* 0x0000000513037c10 */ /* 0x000fe400087fe4ff */
[----:B------:R-:W-:Y:S02]  /*0910*/  @P1 LEA.HI.X R45, R182, UR7, RZ, 0x4, P6 ;  /* 0x00000007b62d1c11 */ /* 0x000fe4000b0f24ff */
[----:B------:R-:W-:Y:S02]  /*0920*/  IADD3.X R7, R18, UR5, RZ, P3, !PT ;  /* 0x0000000512077c10 */ /* 0x000fe40009ffe4ff */
[----:B------:R-:W-:Y:S02]  /*0930*/  @P2 IADD3 R92, P0, R92, UR8, RZ ;  /* 0x000000085c5c2c10 */ /* 0x000fe4000ff1e0ff */
[----:B------:R-:W-:Y:S02]  /*0940*/  @P1 LEA R66, P6, R158, UR6, 0x4 ;  /* 0x000000069e421c11 */ /* 0x000fe4000f8c20ff */
[----:B------:R-:W-:-:S02]  /*0950*/  SHF.R.U32.HI R22, RZ, 0x1c, R152 ;  /* 0x0000001cff167819 */ /* 0x000fc40000011698 */
[----:B------:R-:W-:Y:S02]  /*0960*/  IADD3 R156, P3, R164, UR4, RZ ;  /* 0x00000004a49c7c10 */ /* 0x000fe4000ff7e0ff */
[----:B------:R-:W-:Y:S02]  /*0970*/  IADD3.X R141, R20, UR5, RZ, P4, !PT ;  /* 0x00000005148d7c10 */ /* 0x000fe4000a7fe4ff */
[----:B------:R-:W-:Y:S02]  /*0980*/  IADD3.X R149, R21, UR5, RZ, P5, !PT ;  /* 0x0000000515957c10 */ /* 0x000fe4000affe4ff */
[----:B------:R-:W-:Y:S02]  /*0990*/  @P2 IADD3 R100, P5, R100, UR8, RZ ;  /* 0x0000000864642c10 */ /* 0x000fe4000ffbe0ff */
[----:B------:R-:W-:Y:S02]  /*09a0*/  @P2 IADD3 R104, P4, R104, UR8, RZ ;  /* 0x0000000868682c10 */ /* 0x000fe4000ff9e0ff */
[----:B------:R-:W-:-:S02]  /*09b0*/  @P2 IADD3.X R93, RZ, UR9, RZ, P0, !PT ;  /* 0x00000009ff5d2c10 */ /* 0x000fc400087fe4ff */
[----:B------:R-:W-:Y:S02]  /*09c0*/  @P1 LEA.HI.X R67, R158, UR7, RZ, 0x4, P6 ;  /* 0x000000079e431c11 */ /* 0x000fe4000b0f24ff */
[----:B------:R-:W-:Y:S01]  /*09d0*/  IADD3.X R157, R22, UR5, RZ, P3, !PT ;  /* 0x00000005169d7c10 */ /* 0x000fe20009ffe4ff */
[----:B------:R-:W-:Y:S01]  /*09e0*/  ULDC.64 UR4, c[0x0][0x230] ;  /* 0x00008c0000047ab9 */ /* 0x000fe20000000a00 */
[----:B------:R-:W-:Y:S02]  /*09f0*/  @P2 IADD3 R112, P0, R112, UR8, RZ ;  /* 0x0000000870702c10 */ /* 0x000fe4000ff1e0ff */
[----:B------:R-:W-:Y:S02]  /*0a00*/  @P1 LEA R88, P6, R152, UR6, 0x4 ;  /* 0x0000000698581c11 */ /* 0x000fe4000f8c20ff */
[----:B------:R-:W-:Y:S02]  /*0a10*/  CS2R R130, SRZ ;  /* 0x0000000000827805 */ /* 0x000fe4000001ff00 */
[----:B------:R-:W-:Y:S01]  /*0a20*/  @P2 IADD3 R106, P3, R106, UR8, RZ ;  /* 0x000000086a6a2c10 */ /* 0x000fe2000ff7e0ff */
[----:B------:R-:W-:Y:S01]  /*0a30*/  ULDC UR6, c[0x0][0x214] ;  /* 0x0000850000067ab9 */ /* 0x000fe20000000800 */
[----:B------:R-:W-:-:S02]  /*0a40*/  @P2 IADD3.X R101, R9, UR9, RZ, P5, !PT ;  /* 0x0000000909652c10 */ /* 0x000fc4000affe4ff */
[----:B------:R-:W-:Y:S02]  /*0a50*/  @P2 IADD3.X R105, R10, UR9, RZ, P4, !PT ;  /* 0x000000090a692c10 */ /* 0x000fe4000a7fe4ff */
[----:B------:R-:W-:Y:S02]  /*0a60*/  @P2 IADD3 R116, P5, R116, UR8, RZ ;  /* 0x0000000874742c10 */ /* 0x000fe4000ffbe0ff */
[----:B------:R-:W-:Y:S02]  /*0a70*/  @P2 IADD3 R118, P4, R118, UR8, RZ ;  /* 0x0000000876762c10 */ /* 0x000fe4000ff9e0ff */
[----:B------:R-:W-:Y:S02]  /*0a80*/  @P2 IADD3.X R113, R12, UR9, RZ, P0, !PT ;  /* 0x000000090c712c10 */ /* 0x000fe400087fe4ff */
[----:B------:R-:W-:Y:S02]  /*0a90*/  @P1 LEA.HI.X R89, R152, UR7, RZ, 0x4, P6 ;  /* 0x0000000798591c11 */ /* 0x000fe4000b0f24ff */
[----:B------:R-:W-:-:S02]  /*0aa0*/  @P2 IADD3.X R107, R11, UR9, RZ, P3, !PT ;  /* 0x000000090b6b2c10 */ /* 0x000fc40009ffe4ff */
[----:B------:R-:W-:Y:S02]  /*0ab0*/  CS2R R10, SRZ ;  /* 0x00000000000a7805 */ /* 0x000fe4000001ff00 */
[----:B------:R-:W-:Y:S02]  /*0ac0*/  @P2 IADD3 R126, P0, R126, UR8, RZ ;  /* 0x000000087e7e2c10 */ /* 0x000fe4000ff1e0ff */
[----:B------:R-:W-:Y:S02]  /*0ad0*/  @P2 IADD3 R94, P6, R94, UR8, RZ ;  /* 0x000000085e5e2c10 */ /* 0x000fe4000ffde0ff */
[----:B------:R-:W-:Y:S02]  /*0ae0*/  @P2 IADD3 R124, P3, R124, UR8, RZ ;  /* 0x000000087c7c2c10 */ /* 0x000fe4000ff7e0ff */
[----:B------:R-:W-:Y:S02]  /*0af0*/  @P2 IADD3.X R117, R13, UR9, RZ, P5, !PT ;  /* 0x000000090d752c10 */ /* 0x000fe4000affe4ff */
[----:B------:R-:W-:-:S02]  /*0b00*/  CS2R R12, SRZ ;  /* 0x00000000000c7805 */ /* 0x000fc4000001ff00 */
[----:B------:R-:W-:Y:S02]  /*0b10*/  @P2 IADD3.X R119, R14, UR9, RZ, P4, !PT ;  /* 0x000000090e772c10 */ /* 0x000fe4000a7fe4ff */
[----:B------:R-:W-:Y:S02]  /*0b20*/  @P2 IADD3 R128, P5, R128, UR8, RZ ;  /* 0x0000000880802c10 */ /* 0x000fe4000ffbe0ff */
[----:B------:R-:W-:Y:S02]  /*0b30*/  @P2 IADD3 R132, P4, R132, UR8, RZ ;  /* 0x0000000884842c10 */ /* 0x000fe4000ff9e0ff */
[----:B------:R-:W-:Y:S02]  /*0b40*/  @P2 IADD3.X R127, R16, UR9, RZ, P0, !PT ;  /* 0x00000009107f2c10 */ /* 0x000fe400087fe4ff */
[----:B------:R-:W-:Y:S02]  /*0b50*/  @P2 IADD3.X R95, R8, UR9, RZ, P6, !PT ;  /* 0x00000009085f2c10 */ /* 0x000fe4000b7fe4ff */
[----:B------:R-:W-:-:S02]  /*0b60*/  CS2R R8, SRZ ;  /* 0x0000000000087805 */ /* 0x000fc4000001ff00 */
[----:B------:R-:W-:Y:S02]  /*0b70*/  @P2 IADD3.X R125, R15, UR9, RZ, P3, !PT ;  /* 0x000000090f7d2c10 */ /* 0x000fe40009ffe4ff */
[----:B------:R-:W-:Y:S02]  /*0b80*/  CS2R R14, SRZ ;  /* 0x00000000000e7805 */ /* 0x000fe4000001ff00 */
[----:B---3--:R-:W-:Y:S02]  /*0b90*/  LOP3.LUT P0, RZ, R188, UR4, RZ, 0xfc, !PT ;  /* 0x00000004bcff7c12 */ /* 0x008fe4000f80fcff */
[----:B------:R-:W-:Y:S02]  /*0ba0*/  @P2 IADD3.X R129, R17, UR9, RZ, P5, !PT ;  /* 0x0000000911812c10 */ /* 0x000fe4000affe4ff */
[----:B------:R-:W-:Y:S02]  /*0bb0*/  CS2R R16, SRZ ;  /* 0x0000000000107805 */ /* 0x000fe4000001ff00 */
[----:B------:R-:W-:-:S02]  /*0bc0*/  @P2 IADD3.X R133, R18, UR9, RZ, P4, !PT ;  /* 0x0000000912852c10 */ /* 0x000fc4000a7fe4ff */
[----:B------:R-:W-:Y:S02]  /*0bd0*/  @P2 IADD3 R134, P6, R134, UR8, RZ ;  /* 0x0000000886862c10 */ /* 0x000fe4000ffde0ff */
[----:B------:R-:W-:Y:S02]  /*0be0*/  @P2 IADD3 R142, P3, R142, UR8, RZ ;  /* 0x000000088e8e2c10 */ /* 0x000fe4000ff7e0ff */
[----:B------:R-:W-:Y:S02]  /*0bf0*/  @P2 IADD3 R150, P5, R150, UR8, RZ ;  /* 0x0000000896962c10 */ /* 0x000fe4000ffbe0ff */
[----:B------:R-:W-:Y:S02]  /*0c00*/  @P2 IADD3 R164, P4, R164, UR8, RZ ;  /* 0x00000008a4a42c10 */ /* 0x000fe4000ff9e0ff */
[----:B------:R-:W-:Y:S01]  /*0c10*/  LOP3.LUT P0, RZ, R189, UR5, RZ, 0xfc, P0 ;  /* 0x00000005bdff7c12 */ /* 0x000fe2000800fcff */
[----:B------:R-:W-:Y:S01]  /*0c20*/  ULDC.64 UR4, c[0x0][0x208] ;  /* 0x0000820000047ab9 */ /* 0x000fe20000000a00 */
[----:B------:R-:W-:Y:S01]  /*0c30*/  @P2 IADD3.X R135, R19, UR9, RZ, P6, !PT ;  /* 0x0000000913872c10 */ /* 0x000fe2000b7fe4ff */
[----:B------:R2:W5:Y:S01]  /*0c40*/  @P1 LDG.E.128 R8, desc[UR4][R28.64] ;  /* 0x000000041c081981 */ /* 0x000562000c1e1d00 */
[----:B------:R-:W-:-:S02]  /*0c50*/  @P2 IADD3.X R143, R20, UR9, RZ, P3, !PT ;  /* 0x00000009148f2c10 */ /* 0x000fc40009ffe4ff */
[----:B------:R-:W-:Y:S02]  /*0c60*/  CS2R R18, SRZ ;  /* 0x0000000000127805 */ /* 0x000fe4000001ff00 */
[----:B------:R-:W-:Y:S01]  /*0c70*/  @P2 IADD3.X R151, R21, UR9, RZ, P5, !PT ;  /* 0x0000000915972c10 */ /* 0x000fe2000affe4ff */
[----:B------:R3:W5:Y:S01]  /*0c80*/  @P1 LDG.E.128 R12, desc[UR4][R30.64] ;  /* 0x000000041e0c1981 */ /* 0x000762000c1e1d00 */
[----:B------:R-:W-:Y:S02]  /*0c90*/  @P2 IADD3.X R165, R22, UR9, RZ, P4, !PT ;  /* 0x0000000916a52c10 */ /* 0x000fe4000a7fe4ff */
[----:B------:R-:W-:Y:S02]  /*0ca0*/  CS2R R20, SRZ ;  /* 0x0000000000147805 */ /* 0x000fe4000001ff00 */
[----:B------:R-:W-:Y:S01]  /*0cb0*/  CS2R R22, SRZ ;  /* 0x0000000000167805 */ /* 0x000fe2000001ff00 */
[----:B------:R4:W5:Y:S01]  /*0cc0*/  @P1 LDG.E.128 R16, desc[UR4][R32.64] ;  /* 0x0000000420101981 */ /* 0x000962000c1e1d00 */
[----:B0-----:R-:W-:-:S02]  /*0cd0*/  IADD3 R1, R1, -0x1a8, RZ ;  /* 0xfffffe5801017810 */ /* 0x001fc40007ffe0ff */
[----:B--2---:R-:W-:Y:S01]  /*0ce0*/  CS2R R28, SRZ ;  /* 0x00000000001c7805 */ /* 0x004fe2000001ff00 */
[----:B------:R0:W5:Y:S01]  /*0cf0*/  @P1 LDG.E.128 R24, desc[UR4][R42.64] ;  /* 0x000000042a181981 */ /* 0x000162000c1e1d00 */
[----:B---3--:R-:W-:-:S03]  /*0d00*/  CS2R R30, SRZ ;  /* 0x00000000001e7805 */ /* 0x008fc6000001ff00 */
[----:B------:R2:W5:Y:S01]  /*0d10*/  @P1 LDG.E.128 R20, desc[UR4][R40.64] ;  /* 0x0000000428141981 */ /* 0x000562000c1e1d00 */
[----:B----4-:R-:W-:-:S03]  /*0d20*/  CS2R R32, SRZ ;  /* 0x0000000000207805 */ /* 0x010fc6000001ff00 */
[----:B------:R3:W5:Y:S01]  /*0d30*/  @P1 LDG.E.128 R28, desc[UR4][R44.64] ;  /* 0x000000042c1c1981 */ /* 0x000762000c1e1d00 */
[----:B0-----:R-:W-:-:S03]  /*0d40*/  CS2R R42, SRZ ;  /* 0x00000000002a7805 */ /* 0x001fc6000001ff00 */
[----:B------:R0:W5:Y:S01]  /*0d50*/  @P1 LDG.E.128 R32, desc[UR4][R52.64] ;  /* 0x0000000434201981 */ /* 0x000162000c1e1d00 */
[----:B--2---:R-:W-:-:S03]  /*0d60*/  CS2R R40, SRZ ;  /* 0x0000000000287805 */ /* 0x004fc6000001ff00 */
[----:B------:R2:W5:Y:S01]  /*0d70*/  @P1 LDG.E.128 R36, desc[UR4][R54.64] ;  /* 0x0000000436241981 */ /* 0x000562000c1e1d00 */
[----:B---3--:R-:W-:-:S03]  /*0d80*/  CS2R R44, SRZ ;  /* 0x00000000002c7805 */ /* 0x008fc6000001ff00 */
        /* <DEDUP_REMOVED lines=45> */
[----:B--2---:R-:W-:-:S06]  /*1060*/  CS2R R134, SRZ ;  /* 0x0000000000867805 */ /* 0x004fcc000001ff00 */
[----:B------:R3:W5:Y:S01]  /*1070*/  @P2 LDG.E.128 R132, desc[UR4][R164.64] ;  /* 0x00000004a4842981 */ /* 0x000762000c1e1d00 */
[----:B------:R-:W-:Y:S01]  /*1080*/  ISETP.GE.AND P1, PT, R250, UR6, PT ;  /* 0x00000006fa007c0c */ /* 0x000fe2000bf26270 */
[----:B-1----:R-:W-:-:S04]  /*1090*/  IMAD.WIDE.U32 R190, R159, 0x10, R196 ;  /* 0x000000109fbe7825 */ /* 0x002fc800078e00c4 */
[----:B------:R-:W-:-:S08]  /*10a0*/  IMAD.WIDE.U32 R192, R153, 0x10, R196 ;  /* 0x0000001099c07825 */ /* 0x000fd000078e00c4 */
[----:B---3--:R-:W-:Y:S05]  /*10b0*/  @P1 EXIT ;  /* 0x000000000000194d */ /* 0x008fea0003800000 */
        /* <DEDUP_REMOVED lines=12> */
[----:B------:R-:W3:Y:S01]  /*1180*/  LDG.E.128 R240, desc[UR4][R192.64] ;  /* 0x00000004c0f07981 */ /* 0x000ee2000c1e1d00 */
[--C-:B------:R-:W-:Y:S01]  /*1190*/  IMAD.WIDE.U32 R186, R186, 0x10, R196.reuse ;  /* 0x00000010baba7825 */ /* 0x100fe200078e00c4 */
[----:B------:R-:W-:Y:S01]  /*11a0*/  ULDC.64 UR8, c[0x0][0x2b8] ;  /* 0x0000ae0000087ab9 */ /* 0x000fe20000000a00 */
[----:B------:R-:W-:Y:S01]  /*11b0*/  ULDC.64 UR10, c[0x0][0x2c0] ;  /* 0x0000b000000a7ab9 */ /* 0x000fe20000000a00 */
[----:B------:R-:W3:Y:S01]  /*11c0*/  LDG.E.128 R236, desc[UR4][R176.64] ;  /* 0x00000004b0ec7981 */ /* 0x000ee2000c1e1d00 */
[----:B------:R-:W-:-:S03]  /*11d0*/  IMAD.WIDE.U32 R182, R182, 0x10, R196 ;  /* 0x00000010b6b67825 */ /* 0x000fc600078e00c4 */
        /* <DEDUP_REMOVED lines=16> */
[----:B------:R-:W4:Y:S04]  /*12e0*/  LDG.E.128 R196, desc[UR4][R180.64] ;  /* 0x00000004b4c47981 */ /* 0x000f28000c1e1d00 */
[----:B------:R-:W3:Y:S04]  /*12f0*/  LDG.E.128 R172, desc[UR4][R162.64] ;  /* 0x00000004a2ac7981 */ /* 0x000ee8000c1e1d00 */
[----:B------:R-:W3:Y:S04]  /*1300*/  LDG.E.128 R168, desc[UR4][R160.64] ;  /* 0x00000004a0a87981 */ /* 0x000ee8000c1e1d00 */
[----:B------:R-:W3:Y:S04]  /*1310*/  LDG.E.128 R192, desc[UR4][R142.64] ;  /* 0x000000048ec07981 */ /* 0x000ee8000c1e1d00 */
[----:B------:R-:W3:Y:S04]  /*1320*/  LDG.E.128 R184, desc[UR4][R150.64] ;  /* 0x0000000496b87981 */ /* 0x000ee8000c1e1d00 */
[----:B------:R-:W3:Y:S04]  /*1330*/  LDG.E.128 R160, desc[UR4][R4.64] ;  /* 0x0000000404a07981 */ /* 0x000ee8000c1e1d00 */
[----:B------:R-:W3:Y:S04]  /*1340*/  LDG.E.128 R180, desc[UR4][R154.64] ;  /* 0x000000049ab47981 */ /* 0x000ee8000c1e1d00 */
[----:B------:R-:W3:Y:S04]  /*1350*/  LDG.E.128 R176, desc[UR4][R158.64] ;  /* 0x000000049eb07981 */ /* 0x000ee8000c1e1d00 */
[----:B------:R-:W5:Y:S04]  /*1360*/  LDG.E.128 R140, desc[UR4][R140.64] ;  /* 0x000000048c8c7981 */ /* 0x000f68000c1e1d00 */
[----:B------:R-:W5:Y:S04]  /*1370*/  LDG.E.128 R148, desc[UR4][R148.64] ;  /* 0x0000000494947981 */ /* 0x000f68000c1e1d00 */
[----:B------:R-:W5:Y:S04]  /*1380*/  LDG.E.128 R152, desc[UR4][R152.64] ;  /* 0x0000000498987981 */ /* 0x000f68000c1e1d00 */
[----:B------:R-:W5:Y:S04]  /*1390*/  LDG.E.128 R156, desc[UR4][R156.64] ;  /* 0x000000049c9c7981 */ /* 0x000f68000c1e1d00 */
[----:B--2---:R-:W-:Y:S04]  /*13a0*/  STL.64 [R1+0x190], R200 ;  /* 0x000190c801007387 */ /* 0x004fe80000100a00 */
[----:B------:R0:W-:Y:S04]  /*13b0*/  STL.64 [R1+0x198], R202 ;  /* 0x000198ca01007387 */ /* 0x0001e80000100a00 */
[----:B0-----:R-:W2:Y:S04]  /*13c0*/  LDG.E.128 R200, desc[UR4][R164.64] ;  /* 0x00000004a4c87981 */ /* 0x001ea8000c1e1d00 */
[----:B------:R-:W2:Y:S04]  /*13d0*/  LDG.E.128 R164, desc[UR4][R6.64] ;  /* 0x0000000406a47981 */ /* 0x000ea8000c1e1d00 */
[----:B------:R-:W2:Y:S04]  /*13e0*/  LDG.E.128 R4, desc[UR4][R2.64] ;  /* 0x0000000402047981 */ /* 0x000ea8000c1e1d00 */
[----:B----4-:R-:W-:Y:S04]  /*13f0*/  STL.64 [R1+0x180], R196 ;  /* 0x000180c401007387 */ /* 0x010fe80000100a00 */
[----:B------:R0:W-:Y:S04]  /*1400*/  STL.64 [R1+0x188], R198 ;  /* 0x000188c601007387 */ /* 0x0001e80000100a00 */
[----:B------:R-:W-:Y:S04]  /*1410*/  STL.64 [R1+0x170], R188 ;  /* 0x000170bc01007387 */ /* 0x000fe80000100a00 */
[----:B0-----:R-:W4:Y:S04]  /*1420*/  LDG.E.128 R196, desc[UR4][R138.64] ;  /* 0x000000048ac47981 */ /* 0x001f28000c1e1d00 */
[----:B------:R0:W-:Y:S04]  /*1430*/  STL.64 [R1+0x178], R190 ;  /* 0x000178be01007387 */ /* 0x0001e80000100a00 */
[----:B------:R-:W5:Y:S04]  /*1440*/  LDG.E.128 R136, desc[UR4][R136.64] ;  /* 0x0000000488887981 */ /* 0x000f68000c1e1d00 */
[----:B0-----:R-:W4:Y:S04]  /*1450*/  LDG.E.128 R188, desc[UR4][R146.64] ;  /* 0x0000000492bc7981 */ /* 0x001f28000c1e1d00 */
[----:B------:R-:W5:Y:S04]  /*1460*/  LDG.E.128 R144, desc[UR4][R144.64] ;  /* 0x0000000490907981 */ /* 0x000f68000c1e1d00 */
[----:B---3--:R0:W-:Y:S04]  /*1470*/  STL.64 [R1+0x160], R244 ;  /* 0x000160f401007387 */ /* 0x0081e80000100a00 */
        /* <DEDUP_REMOVED lines=17> */
[----:B------:R-:W-:Y:S01]  /*1590*/  ULDC UR6, c[0x0][0x218] ;  /* 0x0000860000067ab9 */ /* 0x000fe20000000800 */
[----:B--2---:R0:W-:Y:S04]  /*15a0*/  STL.64 [R1], R4 ;  /* 0x0000000401007387 */ /* 0x0041e80000100a00 */
        /* <DEDUP_REMOVED lines=28> */
[----:B------:R0:W-:Y:S02]  /*1770*/  STL.64 [R1+0x58], R178 ;  /* 0x000058b201007387 */ /* 0x0001e40000100a00 */
.L_x_48008:
        /* <DEDUP_REMOVED lines=16> */
[----:B------:R0:W5:Y:S01]  /*1880*/  LDG.E.128 R232, desc[UR4][R2.64] ;  /* 0x0000000402e87981 */ /* 0x000162000c1e1d00 */
        /* <DEDUP_REMOVED lines=8> */
.L_x_47752:
[----:B-----5:R-:W-:Y:S01]  /*1910*/  FADD.FTZ R232, R164, R232 ;  /* 0x000000e8a4e87221 */ /* 0x020fe20000010000 */
[----:B------:R-:W-:Y:S06]  /*1920*/  BRA `(.L_x_47753) ;  /* 0x0000000000087947 */ /* 0x000fec0003800000 */
.L_x_47751:
[----:B-----5:R-:W-:-:S04]  /*1930*/  FADD.FTZ R232, R160, R232 ;  /* 0x000000e8a0e87221 */ /* 0x020fc80000010000 */
[----:B------:R-:W-:-:S07]  /*1940*/  @P2 FADD.FTZ R232, R164, R232 ;  /* 0x000000e8a4e82221 */ /* 0x000fce0000010000 */
.L_x_47753:
[----:B-----5:R-:W-:-:S07]  /*1950*/  MOV R168, R232 ;  /* 0x000000e800a87202 */ /* 0x020fce0000000f00 */
.L_x_47754:
[----:B------:R-:W-:Y:S05]  /*1960*/  @P3 BRA `(.L_x_47755) ;  /* 0x00000000001c3947 */ /* 0x000fea0003800000 */
[----:B------:R-:W-:-:S04]  /*1970*/  ISETP.NE.U32.AND P4, PT, RZ, UR14, PT ;  /* 0x0000000eff007c0c */ /* 0x000fc8000bf85070 */
[----:B------:R-:W-:-:S13]  /*1980*/  ISETP.NE.AND.EX P4, PT, RZ, UR15, PT, P4 ;  /* 0x0000000fff007c0c */ /* 0x000fda000bf85340 */
[----:B------:R-:W-:Y:S05]  /*1990*/  @P4 BRA `(.L_x_47756) ;  /* 0x0000000000084947 */ /* 0x000fea0003800000 */
[----:B------:R-:W-:Y:S05]  /*19a0*/  @P0 BRA `(.L_x_47757) ;  /* 0x0000000000140947 */ /* 0x000fea0003800000 */
[----:B------:R-:W-:Y:S05]  /*19b0*/  BRA `(.L_x_47758) ;  /* 0x0000000000147947 */ /* 0x000fea0003800000 */
.L_x_47756:
[----:B-----5:R-:W-:Y:S01]  /*19c0*/  FADD.FTZ R233, R165, R233 ;  /* 0x000000e9a5e97221 */ /* 0x020fe20000010000 */
[----:B------:R-:W-:Y:S06]  /*19d0*/  BRA `(.L_x_47757) ;  /* 0x0000000000087947 */ /* 0x000fec0003800000 */
.L_x_47755:
[----:B-----5:R-:W-:-:S04]  /*19e0*/  FADD.FTZ R233, R161, R233 ;  /* 0x000000e9a1e97221 */ /* 0x020fc80000010000 */
[----:B------:R-:W-:-:S07]  /*19f0*/  @P2 FADD.FTZ R233, R165, R233 ;  /* 0x000000e9a5e92221 */ /* 0x000fce0000010000 */
.L_x_47757:
[----:B-----5:R-:W-:-:S07]  /*1a00*/  MOV R169, R233 ;  /* 0x000000e900a97202 */ /* 0x020fce0000000f00 */
.L_x_47758:
[----:B------:R-:W-:Y:S05]  /*1a10*/  @P3 BRA `(.L_x_47759) ;  /* 0x00000000001c3947 */ /* 0x000fea0003800000 */
[----:B------:R-:W-:-:S04]  /*1a20*/  ISETP.NE.U32.AND P4, PT, RZ, UR14, PT ;  /* 0x0000000eff007c0c */ /* 0x000fc8000bf85070 */
[----:B------:R-:W-:-:S13]  /*1a30*/  ISETP.NE.AND.EX P4, PT, RZ, UR15, PT, P4 ;  /* 0x0000000fff007c0c */ /* 0x000fda000bf85340 */
[----:B------:R-:W-:Y:S05]  /*1a40*/  @P4 BRA `(.L_x_47760) ;  /* 0x0000000000084947 */ /* 0x000fea0003800000 */
[----:B------:R-:W-:Y:S05]  /*1a50*/  @P0 BRA `(.L_x_47761) ;  /* 0x0000000000140947 */ /* 0x000fea0003800000 */
[----:B------:R-:W-:Y:S05]  /*1a60*/  BRA `(.L_x_47762) ;  /* 0x0000000000147947 */ /* 0x000fea0003800000 */
.L_x_47760:
[----:B-----5:R-:W-:Y:S01]  /*1a70*/  FADD.FTZ R234, R166, R234 ;  /* 0x000000eaa6ea7221 */ /* 0x020fe20000010000 */
[----:B------:R-:W-:Y:S06]  /*1a80*/  BRA `(.L_x_47761) ;  /* 0x0000000000087947 */ /* 0x000fec0003800000 */
.L_x_47759:
[----:B-----5:R-:W-:-:S04]  /*1a90*/  FADD.FTZ R234, R162, R234 ;  /* 0x000000eaa2ea7221 */ /* 0x020fc80000010000 */
[----:B------:R-:W-:-:S07]  /*1aa0*/  @P2 FADD.FTZ R234, R166, R234 ;  /* 0x000000eaa6ea2221 */ /* 0x000fce0000010000 */
.L_x_47761:
[----:B-----5:R-:W-:-:S07]  /*1ab0*/  MOV R170, R234 ;  /* 0x000000ea00aa7202 */ /* 0x020fce0000000f00 */
.L_x_47762:
[----:B------:R-:W-:Y:S05]  /*1ac0*/  @P3 BRA `(.L_x_47763) ;  /* 0x00000000001c3947 */ /* 0x000fea0003800000 */
[----:B------:R-:W-:-:S04]  /*1ad0*/  ISETP.NE.U32.AND P4, PT, RZ, UR14, PT ;  /* 0x0000000eff007c0c */ /* 0x000fc8000bf85070 */
[----:B------:R-:W-:-:S13]  /*1ae0*/  ISETP.NE.AND.EX P4, PT, RZ, UR15, PT, P4 ;  /* 0x0000000fff007c0c */ /* 0x000fda000bf85340 */
[----:B------:R-:W-:Y:S05]  /*1af0*/  @P4 BRA `(.L_x_47764) ;  /* 0x0000000000084947 */ /* 0x000fea0003800000 */
[----:B------:R-:W-:Y:S05]  /*1b00*/  @P0 BRA `(.L_x_47765) ;  /* 0x0000000000140947 */ /* 0x000fea0003800000 */
[----:B------:R-:W-:Y:S05]  /*1b10*/  BRA `(.L_x_47766) ;  /* 0x0000000000147947 */ /* 0x000fea0003800000 */
.L_x_47764:
[----:B-----5:R-:W-:Y:S01]  /*1b20*/  FADD.FTZ R235, R167, R235 ;  /* 0x000000eba7eb7221 */ /* 0x020fe20000010000 */
[----:B------:R-:W-:Y:S06]  /*1b30*/  BRA `(.L_x_47765) ;  /* 0x0000000000087947 */ /* 0x000fec0003800000 */
.L_x_47763:
[----:B-----5:R-:W-:-:S04]  /*1b40*/  FADD.FTZ R235, R163, R235 ;  /* 0x000000eba3eb7221 */ /* 0x020fc80000010000 */
[----:B------:R-:W-:-:S07]  /*1b50*/  @P2 FADD.FTZ R235, R167, R235 ;  /* 0x000000eba7eb2221 */ /* 0x000fce0000010000 */
.L_x_47765:
[----:B-----5:R-:W-:-:S07]  /*1b60*/  MOV R171, R235 ;  /* 0x000000eb00ab7202 */ /* 0x020fce0000000f00 */
.L_x_47766:
[----:B------:R-:W0:Y:S01]  /*1b70*/  @P0 LDC.64 R2, c[0x0][0x238] ;  /* 0x00008e00ff020b82 */ /* 0x000e220000000a00 */
[----:B------:R-:W-:-:S07]  /*1b80*/  IADD3 R236, R246, 0x20, RZ ;  /* 0x00000020f6ec7810 */ /* 0x000fce0007ffe0ff */
[----:B------:R-:W1:Y:S01]  /*1b90*/  @P1 LDC.64 R4, c[0x0][0x228] ;  /* 0x00008a00ff041b82 */ /* 0x000e620000000a00 */
[----:B0-----:R-:W-:-:S04]  /*1ba0*/  @P0 LEA R2, P4, R246, R2, 0x4 ;  /* 0x00000002f6020211 */ /* 0x001fc800078820ff */
[----:B------:R-:W-:Y:S01]  /*1bb0*/  @P0 LEA.HI.X R3, R246, R3, RZ, 0x4, P4 ;  /* 0x00000003f6030211 */ /* 0x000fe200020f24ff */
[----:B-1----:R-:W-:-:S04]  /*1bc0*/  @P1 IMAD.WIDE.U32 R4, R236, 0x10, R4 ;  /* 0x00000010ec041825 */ /* 0x002fc800078e0004 */
[----:B------:R0:W-:Y:S04]  /*1bd0*/  @P0 STG.E.128 desc[UR4][R2.64], R168 ;  /* 0x000000a802000986 */ /* 0x0001e8000c101d04 */
[----:B-----5:R-:W5:Y:S01]  /*1be0*/  @P1 LDG.E.128 R160, desc[UR4][R4.64] ;  /* 0x0000000404a01981 */ /* 0x020f62000c1e1d00 */
[----:B0-----:R-:W0:Y:S02]  /*1bf0*/  @P2 LDC.64 R2, c[0x0][0x230] ;  /* 0x00008c00ff022b82 */ /* 0x001e240000000a00 */
[----:B0-----:R-:W-:-:S05]  /*1c00*/  @P2 IMAD.WIDE.U32 R2, R236, 0x10, R2 ;  /* 0x00000010ec022825 */ /* 0x001fca00078e0002 */
[----:B------:R0:W5:Y:S02]  /*1c10*/  @P2 LDG.E.128 R164, desc[UR4][R2.64] ;  /* 0x0000000402a42981 */ /* 0x000164000c1e1d00 */
[----:B0-----:R-:W-:-:S05]  /*1c20*/  IMAD.WIDE.U32 R2, R236, 0x10, R248 ;  /* 0x00000010ec027825 */ /* 0x001fca00078e00f8 */
[----:B------:R0:W5:Y:S01]  /*1c30*/  LDG.E.128 R228, desc[UR4][R2.64] ;  /* 0x0000000402e47981 */ /* 0x000162000c1e1d00 */
[----:B------:R-:W-:Y:S05]  /*1c40*/  @P3 BRA `(.L_x_47767) ;  /* 0x00000000001c3947 */ /* 0x000fea0003800000 */
[----:B------:R-:W-:-:S04]  /*1c50*/  ISETP.NE.U32.AND P4, PT, RZ, UR14, PT ;  /* 0x0000000eff007c0c */ /* 0x000fc8000bf85070 */
[----:B------:R-:W-:-:S13]  /*1c60*/  ISETP.NE.AND.EX P4, PT, RZ, UR15, PT, P4 ;  /* 0x0000000fff007c0c */ /* 0x000fda000bf85340 */
[----:B------:R-:W-:Y:S05]  /*1c70*/  @P4 BRA `(.L_x_47768) ;  /* 0x0000000000084947 */ /* 0x000fea0003800000 */
[----:B------:R-:W-:Y:S05]  /*1c80*/  @P0 BRA `(.L_x_47769) ;  /* 0x0000000000140947 */ /* 0x000fea0003800000 */
[----:B------:R-:W-:Y:S05]  /*1c90*/  BRA `(.L_x_47770) ;  /* 0x0000000000147947 */ /* 0x000fea0003800000 */
.L_x_47768:
[----:B-----5:R-:W-:Y:S01]  /*1ca0*/  FADD.FTZ R228, R164, R228 ;  /* 0x000000e4a4e47221 */ /* 0x020fe20000010000 */
[----:B------:R-:W-:Y:S06]  /*1cb0*/  BRA `(.L_x_47769) ;  /* 0x0000000000087947 */ /* 0x000fec0003800000 */
.L_x_47767:
[----:B-----5:R-:W-:-:S04]  /*1cc0*/  FADD.FTZ R228, R160, R228 ;  /* 0x000000e4a0e47221 */ /* 0x020fc80000010000 */
[----:B------:R-:W-:-:S07]  /*1cd0*/  @P2 FADD.FTZ R228, R164, R228 ;  /* 0x000000e4a4e42221 */ /* 0x000fce0000010000 */
.L_x_47769:
[----:B-----5:R-:W-:-:S07]  /*1ce0*/  MOV R168, R228 ;  /* 0x000000e400a87202 */ /* 0x020fce0000000f00 */
.L_x_47770:
[----:B------:R-:W-:Y:S05]  /*1cf0*/  @P3 BRA `(.L_x_47771) ;  /* 0x00000000001c3947 */ /* 0x000fea0003800000 */
[----:B------:R-:W-:-:S04]  /*1d00*/  ISETP.NE.U32.AND P4, PT, RZ, UR14, PT ;  /* 0x0000000eff007c0c */ /* 0x000fc8000bf85070 */
[----:B------:R-:W-:-:S13]  /*1d10*/  ISETP.NE.AND.EX P4, PT, RZ, UR15, PT, P4 ;  /* 0x0000000fff007c0c */ /* 0x000fda000bf85340 */
[----:B------:R-:W-:Y:S05]  /*1d20*/  @P4 BRA `(.L_x_47772) ;  /* 0x0000000000084947 */ /* 0x000fea0003800000 */
[----:B------:R-:W-:Y:S05]  /*1d30*/  @P0 BRA `(.L_x_47773) ;  /* 0x0000000000140947 */ /* 0x000fea0003800000 */
[----:B------:R-:W-:Y:S05]  /*1d40*/  BRA `(.L_x_47774) ;  /* 0x0000000000147947 */ /* 0x000fea0003800000 */
.L_x_47772:
[----:B-----5:R-:W-:Y:S01]  /*1d50*/  FADD.FTZ R229, R165, R229 ;  /* 0x000000e5a5e57221 */ /* 0x020fe20000010000 */
[----:B------:R-:W-:Y:S06]  /*1d60*/  BRA `(.L_x_47773) ;  /* 0x0000000000087947 */ /* 0x000fec0003800000 */
.L_x_47771:
[----:B-----5:R-:W-:-:S04]  /*1d70*/  FADD.FTZ R229, R161, R229 ;  /* 0x000000e5a1e57221 */ /* 0x020fc80000010000 */
[----:B------:R-:W-:-:S07]  /*1d80*/  @P2 FADD.FTZ R229, R165, R229 ;  /* 0x000000e5a5e52221 */ /* 0x000fce0000010000 */
.L_x_47773:
[----:B-----5:R-:W-:-:S07]  /*1d90*/  MOV R169, R229 ;  /* 0x000000e500a97202 */ /* 0x020fce0000000f00 */
.L_x_47774:
[----:B------:R-:W-:Y:S05]  /*1da0*/  @P3 BRA `(.L_x_47775) ;  /* 0x00000000001c3947 */ /* 0x000fea0003800000 */
[----:B------:R-:W-:-:S04]  /*1db0*/  ISETP.NE.U32.AND P4, PT, RZ, UR14, PT ;  /* 0x0000000eff007c0c */ /* 0x000fc8000bf85070 */
[----:B------:R-:W-:-:S13]  /*1dc0*/  ISETP.NE.AND.EX P4, PT, RZ, UR15, PT, P4 ;  /* 0x0000000fff007c0c */ /* 0x000fda000bf85340 */
[----:B------:R-:W-:Y:S05]  /*1dd0*/  @P4 BRA `(.L_x_47776) ;  /* 0x0000000000084947 */ /* 0x000fea0003800000 */
[----:B------:R-:W-:Y:S05]  /*1de0*/  @P0 BRA `(.L_x_47777) ;  /* 0x0000000000140947 */ /* 0x000fea0003800000 */
[----:B------:R-:W-:Y:S05]  /*1df0*/  BRA `(.L_x_47778) ;  /* 0x0000000000147947 */ /* 0x000fea0003800000 */
.L_x_47776:
[----:B-----5:R-:W-:Y:S01]  /*1e00*/  FADD.FTZ R230, R166, R230 ;  /* 0x000000e6a6e67221 */ /* 0x020fe20000010000 */
[----:B------:R-:W-:Y:S06]  /*1e10*/  BRA `(.L_x_47777) ;  /* 0x0000000000087947 */ /* 0x000fec0003800000 */
.L_x_47775:
[----:B-----5:R-:W-:-:S04]  /*1e20*/  FADD.FTZ R230, R162, R230 ;  /* 0x000000e6a2e67221 */ /* 0x020fc80000010000 */
[----:B------:R-:W-:-:S07]  /*1e30*/  @P2 FADD.FTZ R230, R166, R230 ;  /* 0x000000e6a6e62221 */ /* 0x000fce0000010000 */
.L_x_47777:
[----:B-----5:R-:W-:-:S07]  /*1e40*/  MOV R170, R230 ;  /* 0x000000e600aa7202 */ /* 0x020fce0000000f00 */
.L_x_47778:
[----:B------:R-:W-:Y:S05]  /*1e50*/  @P3 BRA `(.L_x_47779) ;  /* 0x00000000001c3947 */ /* 0x000fea0003800000 */
[----:B------:R-:W-:-:S04]  /*1e60*/  ISETP.NE.U32.AND P4, PT, RZ, UR14, PT ;  /* 0x0000000eff007c0c */ /* 0x000fc8000bf85070 */
[----:B------:R-:W-:-:S13]  /*1e70*/  ISETP.NE.AND.EX P4, PT, RZ, UR15, PT, P4 ;  /* 0x0000000fff007c0c */ /* 0x000fda000bf85340 */
[----:B------:R-:W-:Y:S05]  /*1e80*/  @P4 BRA `(.L_x_47780) ;  /* 0x0000000000084947 */ /* 0x000fea0003800000 */
[----:B------:R-:W-:Y:S05]  /*1e90*/  @P0 BRA `(.L_x_47781) ;  /* 0x0000000000140947 */ /* 0x000fea0003800000 */
[----:B------:R-:W-:Y:S05]  /*1ea0*/  BRA `(.L_x_47782) ;  /* 0x0000000000147947 */ /* 0x000fea0003800000 */
.L_x_47780:
[----:B-----5:R-:W-:Y:S01]  /*1eb0*/  FADD.FTZ R231, R167, R231 ;  /* 0x000000e7a7e77221 */ /* 0x020fe20000010000 */
[----:B------:R-:W-:Y:S06]  /*1ec0*/  BRA `(.L_x_47781) ;  /* 0x0000000000087947 */ /* 0x000fec0003800000 */
.L_x_47779:
[----:B-----5:R-:W-:-:S04]  /*1ed0*/  FADD.FTZ R231, R163, R231 ;  /* 0x000000e7a3e77221 */ /* 0x020fc80000010000 */
[----:B------:R-:W-:-:S07]  /*1ee0*/  @P2 FADD.FTZ R231, R167, R231 ;  /* 0x000000e7a7e72221 */ /* 0x000fce0000010000 */
.L_x_47781:
[----:B-----5:R-:W-:-:S07]  /*1ef0*/  MOV R171, R231 ;  /* 0x000000e700ab7202 */ /* 0x020fce0000000f00 */
.L_x_47782:
[----:B0-----:R-:W0:Y:S01]  /*1f00*/  @P0 LDC.64 R2, c[0x0][0x238] ;  /* 0x00008e00ff020b82 */ /* 0x001e220000000a00 */
        /* <DEDUP_REMOVED lines=17> */
.L_x_47784:
[----:B-----5:R-:W-:Y:S01]  /*2020*/  FADD.FTZ R224, R164, R224 ;  /* 0x000000e0a4e07221 */ /* 0x020fe20000010000 */
[----:B------:R-:W-:Y:S06]  /*2030*/  BRA `(.L_x_47785) ;  /* 0x0000000000087947 */ /* 0x000fec0003800000 */
.L_x_47783:
[----:B-----5:R-:W-:-:S04]  /*2040*/  FADD.FTZ R224, R160, R224 ;  /* 0x000000e0a0e07221 */ /* 0x020fc80000010000 */
[----:B------:R-:W-:-:S07]  /*2050*/  @P2 FADD.FTZ R224, R164, R224 ;  /* 0x000000e0a4e02221 */ /* 0x000fce0000010000 */
.L_x_47785:
[----:B-----5:R-:W-:-:S07]  /*2060*/  MOV R168, R224 ;  /* 0x000000e000a87202 */ /* 0x020fce0000000f00 */
.L_x_47786:
[----:B------:R-:W-:Y:S05]  /*2070*/  @P3 BRA `(.L_x_47787) ;  /* 0x00000000001c3947 */ /* 0x000fea0003800000 */
[----:B------:R-:W-:-:S04]  /*2080*/  ISETP.NE.U32.AND P4, PT, RZ, UR14, PT ;  /* 0x0000000eff007c0c */ /* 0x000fc8000bf85070 */
[----:B------:R-:W-:-:S13]  /*2090*/  ISETP.NE.AND.EX P4, PT, RZ, UR15, PT, P4 ;  /* 0x0000000fff007c0c */ /* 0x000fda000bf85340 */
[----:B------:R-:W-:Y:S05]  /*20a0*/  @P4 BRA `(.L_x_47788) ;  /* 0x0000000000084947 */ /* 0x000fea0003800000 */
[----:B------:R-:W-:Y:S05]  /*20b0*/  @P0 BRA `(.L_x_47789) ;  /* 0x0000000000140947 */ /* 0x000fea0003800000 */
[----:B------:R-:W-:Y:S05]  /*20c0*/  BRA `(.L_x_47790) ;  /* 0x0000000000147947 */ /* 0x000fea0003800000 */
.L_x_47788:
[----:B-----5:R-:W-:Y:S01]  /*20d0*/  FADD.FTZ R225, R165, R225 ;  /* 0x000000e1a5e17221 */ /* 0x020fe20000010000 */
[----:B------:R-:W-:Y:S06]  /*20e0*/  BRA `(.L_x_47789) ;  /* 0x0000000000087947 */ /* 0x000fec0003800000 */
.L_x_47787:
[----:B-----5:R-:W-:-:S04]  /*20f0*/  FADD.FTZ R225, R161, R225 ;  /* 0x000000e1a1e17221 */ /* 0x020fc80000010000 */
[----:B------:R-:W-:-:S07]  /*2100*/  @P2 FADD.FTZ R225, R165, R225 ;  /* 0x000000e1a5e12221 */ /* 0x000fce0000010000 */
.L_x_47789:
[----:B-----5:R-:W-:-:S07]  /*2110*/  MOV R169, R225 ;  /* 0x000000e100a97202 */ /* 0x020fce0000000f00 */
.L_x_47790:
[----:B------:R-:W-:Y:S05]  /*2120*/  @P3 BRA `(.L_x_47791) ;  /* 0x00000000001c3947 */ /* 0x000fea0003800000 */
[----:B------:R-:W-:-:S04]  /*2130*/  ISETP.NE.U32.AND P4, PT, RZ, UR14, PT ;  /* 0x0000000eff007c0c */ /* 0x000fc8000bf85070 */
[----:B------:R-:W-:-:S13]  /*2140*/  ISETP.NE.AND.EX P4, PT, RZ, UR15, PT, P4 ;  /* 0x0000000fff007c0c */ /* 0x000fda000bf85340 */
[----:B------:R-:W-:Y:S05]  /*2150*/  @P4 BRA `(.L_x_47792) ;  /* 0x0000000000084947 */ /* 0x000fea0003800000 */
[----:B------:R-:W-:Y:S05]  /*2160*/  @P0 BRA `(.L_x_47793) ;  /* 0x0000000000140947 */ /* 0x000fea0003800000 */
[----:B------:R-:W-:Y:S05]  /*2170*/  BRA `(.L_x_47794) ;  /* 0x0000000000147947 */ /* 0x000fea0003800000 */
.L_x_47792:
[----:B-----5:R-:W-:Y:S01]  /*2180*/  FADD.FTZ R226, R166, R226 ;  /* 0x000000e2a6e27221 */ /* 0x020fe20000010000 */
[----:B------:R-:W-:Y:S06]  /*2190*/  BRA `(.L_x_47793) ;  /* 0x0000000000087947 */ /* 0x000fec0003800000 */
.L_x_47791:
[----:B-----5:R-:W-:-:S04]  /*21a0*/  FADD.FTZ R226, R162, R226 ;  /* 0x000000e2a2e27221 */ /* 0x020fc80000010000 */
[----:B------:R-:W-:-:S07]  /*21b0*/  @P2 FADD.FTZ R226, R166, R226 ;  /* 0x000000e2a6e22221 */ /* 0x000fce0000010000 */
.L_x_47793:
[----:B-----5:R-:W-:-:S07]  /*21c0*/  MOV R170, R226 ;  /* 0x000000e200aa7202 */ /* 0x020fce0000000f00 */
.L_x_47794:
[----:B------:R-:W-:Y:S05]  /*21d0*/  @P3 BRA `(.L_x_47795) ;  /* 0x00000000001c3947 */ /* 0x000fea0003800000 */
[----:B------:R-:W-:-:S04]  /*21e0*/  ISETP.NE.U32.AND P4, PT, RZ, UR14, PT ;  /* 0x0000000eff007c0c */ /* 0x000fc8000bf85070 */
[----:B------:R-:W-:-:S13]  /*21f0*/  ISETP.NE.AND.EX P4, PT, RZ, UR15, PT, P4 ;  /* 0x0000000fff007c0c */ /* 0x000fda000bf85340 */
[----:B------:R-:W-:Y:S05]  /*2200*/  @P4 BRA `(.L_x_47796) ;  /* 0x0000000000084947 */ /* 0x000fea0003800000 */
[----:B------:R-:W-:Y:S05]  /*2210*/  @P0 BRA `(.L_x_47797) ;  /* 0x0000000000140947 */ /* 0x000fea0003800000 */
[----:B------:R-:W-:Y:S05]  /*2220*/  BRA `(.L_x_47798) ;  /* 0x0000000000147947 */ /* 0x000fea0003800000 */
.L_x_47796:
[----:B-----5:R-:W-:Y:S01]  /*2230*/  FADD.FTZ R227, R167, R227 ;  /* 0x000000e3a7e37221 */ /* 0x020fe20000010000 */
[----:B------:R-:W-:Y:S06]  /*2240*/  BRA `(.L_x_47797) ;  /* 0x0000000000087947 */ /* 0x000fec0003800000 */
.L_x_47795:
[----:B-----5:R-:W-:-:S04]  /*2250*/  FADD.FTZ R227, R163, R227 ;  /* 0x000000e3a3e37221 */ /* 0x020fc80000010000 */
[----:B------:R-:W-:-:S07]  /*2260*/  @P2 FADD.FTZ R227, R167, R227 ;  /* 0x000000e3a7e32221 */ /* 0x000fce0000010000 */
.L_x_47797:
[----:B-----5:R-:W-:-:S07]  /*2270*/  MOV R171, R227 ;  /* 0x000000e300ab7202 */ /* 0x020fce0000000f00 */
.L_x_47798:
        /* <DEDUP_REMOVED lines=18> */
.L_x_47800:
[----:B-----5:R-:W-:Y:S01]  /*23a0*/  FADD.FTZ R220, R164, R220 ;  /* 0x000000dca4dc7221 */ /* 0x020fe20000010000 */
[----:B------:R-:W-:Y:S06]  /*23b0*/  BRA `(.L_x_47801) ;  /* 0x0000000000087947 */ /* 0x000fec0003800000 */
.L_x_47799:
[----:B-----5:R-:W-:-:S04]  /*23c0*/  FADD.FTZ R220, R160, R220 ;  /* 0x000000dca0dc7221 */ /* 0x020fc80000010000 */
[----:B------:R-:W-:-:S07]  /*23d0*/  @P2 FADD.FTZ R220, R164, R220 ;  /* 0x000000dca4dc2221 */ /* 0x000fce0000010000 */
.L_x_47801:
[----:B-----5:R-:W-:-:S07]  /*23e0*/  MOV R168, R220 ;  /* 0x000000dc00a87202 */ /* 0x020fce0000000f00 */
.L_x_47802:
[----:B------:R-:W-:Y:S05]  /*23f0*/  @P3 BRA `(.L_x_47803) ;  /* 0x00000000001c3947 */ /* 0x000fea0003800000 */
[----:B------:R-:W-:-:S04]  /*2400*/  ISETP.NE.U32.AND P4, PT, RZ, UR14, PT ;  /* 0x0000000eff007c0c */ /* 0x000fc8000bf85070 */
[----:B------:R-:W-:-:S13]  /*2410*/  ISETP.NE.AND.EX P4, PT, RZ, UR15, PT, P4 ;  /* 0x0000000fff007c0c */ /* 0x000fda000bf85340 */
[----:B------:R-:W-:Y:S05]  /*2420*/  @P4 BRA `(.L_x_47804) ;  /* 0x0000000000084947 */ /* 0x000fea0003800000 */
[----:B------:R-:W-:Y:S05]  /*2430*/  @P0 BRA `(.L_x_47805) ;  /* 0x0000000000140947 */ /* 0x000fea0003800000 */
[----:B------:R-:W-:Y:S05]  /*2440*/  BRA `(.L_x_47806) ;  /* 0x0000000000147947 */ /* 0x000fea0003800000 */
.L_x_47804:
[----:B-----5:R-:W-:Y:S01]  /*2450*/  FADD.FTZ R221, R165, R221 ;  /* 0x000000dda5dd7221 */ /* 0x020fe20000010000 */
[----:B------:R-:W-:Y:S06]  /*2460*/  BRA `(.L_x_47805) ;  /* 0x0000000000087947 */ /* 0x000fec0003800000 */
.L_x_47803:
[----:B-----5:R-:W-:-:S04]  /*2470*/  FADD.FTZ R221, R161, R221 ;  /* 0x000000dda1dd7221 */ /* 0x020fc80000010000 */
[----:B------:R-:W-:-:S07]  /*2480*/  @P2 FADD.FTZ R221, R165, R221 ;  /* 0x000000dda5dd2221 */ /* 0x000fce0000010000 */
.L_x_47805:
[----:B-----5:R-:W-:-:S07]  /*2490*/  MOV R169, R221 ;  /* 0x000000dd00a97202 */ /* 0x020fce0000000f00 */
.L_x_47806:
[----:B------:R-:W-:Y:S05]  /*24a0*/  @P3 BRA `(.L_x_47807) ;  /* 0x00000000001c3947 */ /* 0x000fea0003800000 */
[----:B------:R-:W-:-:S04]  /*24b0*/  ISETP.NE.U32.AND P4, PT, RZ, UR14, PT ;  /* 0x0000000eff007c0c */ /* 0x000fc8000bf85070 */
[----:B------:R-:W-:-:S13]  /*24c0*/  ISETP.NE.AND.EX P4, PT, RZ, UR15, PT, P4 ;  /* 0x0000000fff007c0c */ /* 0x000fda000bf85340 */
[----:B------:R-:W-:Y:S05]  /*24d0*/  @P4 BRA `(.L_x_47808) ;  /* 0x0000000000084947 */ /* 0x000fea0003800000 */
[----:B------:R-:W-:Y:S05]  /*24e0*/  @P0 BRA `(.L_x_47809) ;  /* 0x0000000000140947 */ /* 0x000fea0003800000 */
[----:B------:R-:W-:Y:S05]  /*24f0*/  BRA `(.L_x_47810) ;  /* 0x0000000000147947 */ /* 0x000fea0003800000 */
.L_x_47808:
[----:B-----5:R-:W-:Y:S01]  /*2500*/  FADD.FTZ R222, R166, R222 ;  /* 0x000000dea6de7221 */ /* 0x020fe20000010000 */
[----:B------:R-:W-:Y:S06]  /*2510*/  BRA `(.L_x_47809) ;  /* 0x0000000000087947 */ /* 0x000fec0003800000 */
.L_x_47807:
[----:B-----5:R-:W-:-:S04]  /*2520*/  FADD.FTZ R222, R162, R222 ;  /* 0x000000dea2de7221 */ /* 0x020fc80000010000 */
[----:B------:R-:W-:-:S07]  /*2530*/  @P2 FADD.FTZ R222, R166, R222 ;  /* 0x000000dea6de2221 */ /* 0x000fce0000010000 */
.L_x_47809:
[----:B-----5:R-:W-:-:S07]  /*2540*/  MOV R170, R222 ;  /* 0x000000de00aa7202 */ /* 0x020fce0000000f00 */
.L_x_47810:
[----:B------:R-:W-:Y:S05]  /*2550*/  @P3 BRA `(.L_x_47811) ;  /* 0x00000000001c3947 */ /* 0x000fea0003800000 */
[----:B------:R-:W-:-:S04]  /*2560*/  ISETP.NE.U32.AND P4, PT, RZ, UR14, PT ;  /* 0x0000000eff007c0c */ /* 0x000fc8000bf85070 */
[----:B------:R-:W-:-:S13]  /*2570*/  ISETP.NE.AND.EX P4, PT, RZ, UR15, PT, P4 ;  /* 0x0000000fff007c0c */ /* 0x000fda000bf85340 */
[----:B------:R-:W-:Y:S05]  /*2580*/  @P4 BRA `(.L_x_47812) ;  /* 0x0000000000084947 */ /* 0x000fea0003800000 */
[----:B------:R-:W-:Y:S05]  /*2590*/  @P0 BRA `(.L_x_47813) ;  /* 0x0000000000140947 */ /* 0x000fea0003800000 */
[----:B------:R-:W-:Y:S05]  /*25a0*/  BRA `(.L_x_47814) ;  /* 0x0000000000147947 */ /* 0x000fea0003800000 */
.L_x_47812:
[----:B-----5:R-:W-:Y:S01]  /*25b0*/  FADD.FTZ R223, R167, R223 ;  /* 0x000000dfa7df7221 */ /* 0x020fe20000010000 */
[----:B------:R-:W-:Y:S06]  /*25c0*/  BRA `(.L_x_47813) ;  /* 0x0000000000087947 */ /* 0x000fec0003800000 */
.L_x_47811:
[----:B-----5:R-:W-:-:S04]  /*25d0*/  FADD.FTZ R223, R163, R223 ;  /* 0x000000dfa3df7221 */ /* 0x020fc80000010000 */
[----:B------:R-:W-:-:S07]  /*25e0*/  @P2 FADD.FTZ R223, R167, R223 ;  /* 0x000000dfa7df2221 */ /* 0x000fce0000010000 */
.L_x_47813:
[----:B-----5:R-:W-:-:S07]  /*25f0*/  MOV R171, R223 ;  /* 0x000000df00ab7202 */ /* 0x020fce0000000f00 */
.L_x_47814:
        /* <DEDUP_REMOVED lines=18> */
.L_x_47816:
[----:B-----5:R-:W-:Y:S01]  /*2720*/  FADD.FTZ R216, R164, R216 ;  /* 0x000000d8a4d87221 */ /* 0x020fe20000010000 */
[----:B------:R-:W-:Y:S06]  /*2730*/  BRA `(.L_x_47817) ;  /* 0x0000000000087947 */ /* 0x000fec0003800000 */
.L_x_47815:
[----:B-----5:R-:W-:-:S04]  /*2740*/  FADD.FTZ R216, R160, R216 ;  /* 0x000000d8a0d87221 */ /* 0x020fc80000010000 */
[----:B------:R-:W-:-:S07]  /*2750*/  @P2 FADD.FTZ R216, R164, R216 ;  /* 0x000000d8a4d82221 */ /* 0x000fce0000010000 */
.L_x_47817:
[----:B-----5:R-:W-:-:S07]  /*2760*/  MOV R168, R216 ;  /* 0x000000d800a87202 */ /* 0x020fce0000000f00 */
.L_x_47818:
[----:B------:R-:W-:Y:S05]  /*2770*/  @P3 BRA `(.L_x_47819) ;  /* 0x00000000001c3947 */ /* 0x000fea0003800000 */
[----:B------:R-:W-:-:S04]  /*2780*/  ISETP.NE.U32.AND P4, PT, RZ, UR14, PT ;  /* 0x0000000eff007c0c */ /* 0x000fc8000bf85070 */
[----:B------:R-:W-:-:S13]  /*2790*/  ISETP.NE.AND.EX P4, PT, RZ, UR15, PT, P4 ;  /* 0x0000000fff007c0c */ /* 0x000fda000bf85340 */
[----:B------:R-:W-:Y:S05]  /*27a0*/  @P4 BRA `(.L_x_47820) ;  /* 0x0000000000084947 */ /* 0x000fea0003800000 */
[----:B------:R-:W-:Y:S05]  /*27b0*/  @P0 BRA `(.L_x_47821) ;  /* 0x0000000000140947 */ /* 0x000fea0003800000 */
[----:B------:R-:W-:Y:S05]  /*27c0*/  BRA `(.L_x_47822) ;  /* 0x0000000000147947 */ /* 0x000fea0003800000 */
.L_x_47820:
[----:B-----5:R-:W-:Y:S01]  /*27d0*/  FADD.FTZ R217, R165, R217 ;  /* 0x000000d9a5d97221 */ /* 0x020fe20000010000 */
[----:B------:R-:W-:Y:S06]  /*27e0*/  BRA `(.L_x_47821) ;  /* 0x0000000000087947 */ /* 0x000fec0003800000 */
.L_x_47819:
[----:B-----5:R-:W-:-:S04]  /*27f0*/  FADD.FTZ R217, R161, R217 ;  /* 0x000000d9a1d97221 */ /* 0x020fc80000010000 */
[----:B------:R-:W-:-:S07]  /*2800*/  @P2 FADD.FTZ R217, R165, R217 ;  /* 0x000000d9a5d92221 */ /* 0x000fce0000010000 */
.L_x_47821:
[----:B-----5:R-:W-:-:S07]  /*2810*/  MOV R169, R217 ;  /* 0x000000d900a97202 */ /* 0x020fce0000000f00 */
.L_x_47822:
[----:B------:R-:W-:Y:S05]  /*2820*/  @P3 BRA `(.L_x_47823) ;  /* 0x00000000001c3947 */ /* 0x000fea0003800000 */
[----:B------:R-:W-:-:S04]  /*2830*/  ISETP.NE.U32.AND P4, PT, RZ, UR14, PT ;  /* 0x0000000eff007c0c */ /* 0x000fc8000bf85070 */
[----:B------:R-:W-:-:S13]  /*2840*/  ISETP.NE.AND.EX P4, PT, RZ, UR15, PT, P4 ;  /* 0x0000000fff007c0c */ /* 0x000fda000bf85340 */
[----:B------:R-:W-:Y:S05]  /*2850*/  @P4 BRA `(.L_x_47824) ;  /* 0x0000000000084947 */ /* 0x000fea0003800000 */
[----:B------:R-:W-:Y:S05]  /*2860*/  @P0 BRA `(.L_x_47825) ;  /* 0x0000000000140947 */ /* 0x000fea0003800000 */
[----:B------:R-:W-:Y:S05]  /*2870*/  BRA `(.L_x_47826) ;  /* 0x0000000000147947 */ /* 0x000fea0003800000 */
.L_x_47824:
[----:B-----5:R-:W-:Y:S01]  /*2880*/  FADD.FTZ R218, R166, R218 ;  /* 0x000000daa6da7221 */ /* 0x020fe20000010000 */
[----:B------:R-:W-:Y:S06]  /*2890*/  BRA `(.L_x_47825) ;  /* 0x0000000000087947 */ /* 0x000fec0003800000 */
.L_x_47823:
[----:B-----5:R-:W-:-:S04]  /*28a0*/  FADD.FTZ R218, R162, R218 ;  /* 0x000000daa2da7221 */ /* 0x020fc80000010000 */
[----:B------:R-:W-:-:S07]  /*28b0*/  @P2 FADD.FTZ R218, R166, R218 ;  /* 0x000000daa6da2221 */ /* 0x000fce0000010000 */
.L_x_47825:
[----:B-----5:R-:W-:-:S07]  /*28c0*/  MOV R170, R218 ;  /* 0x000000da00aa7202 */ /* 0x020fce0000000f00 */
.L_x_47826:
[----:B------:R-:W-:Y:S05]  /*28d0*/  @P3 BRA `(.L_x_47827) ;  /* 0x00000000001c3947 */ /* 0x000fea0003800000 */
[----:B------:R-:W-:-:S04]  /*28e0*/  ISETP.NE.U32.AND P4, PT, RZ, UR14, PT ;  /* 0x0000000eff007c0c */ /* 0x000fc8000bf85070 */
[----:B------:R-:W-:-:S13]  /*28f0*/  ISETP.NE.AND.EX P4, PT, RZ, UR15, PT, P4 ;  /* 0x0000000fff007c0c */ /* 0x000fda000bf85340 */
[----:B------:R-:W-:Y:S05]  /*2900*/  @P4 BRA `(.L_x_47828) ;  /* 0x0000000000084947 */ /* 0x000fea0003800000 */
[----:B------:R-:W-:Y:S05]  /*2910*/  @P0 BRA `(.L_x_47829) ;  /* 0x0000000000140947 */ /* 0x000fea0003800000 */
[----:B------:R-:W-:Y:S05]  /*2920*/  BRA `(.L_x_47830) ;  /* 0x0000000000147947 */ /* 0x000fea0003800000 */
.L_x_47828:
[----:B-----5:R-:W-:Y:S01]  /*2930*/  FADD.FTZ R219, R167, R219 ;  /* 0x000000dba7db7221 */ /* 0x020fe20000010000 */
[----:B------:R-:W-:Y:S06]  /*2940*/  BRA `(.L_x_47829) ;  /* 0x0000000000087947 */ /* 0x000fec0003800000 */
.L_x_47827:
[----:B-----5:R-:W-:-:S04]  /*2950*/  FADD.FTZ R219, R163, R219 ;  /* 0x000000dba3db7221 */ /* 0x020fc80000010000 */
[----:B------:R-:W-:-:S07]  /*2960*/  @P2 FADD.FTZ R219, R167, R219 ;  /* 0x000000dba7db2221 */ /* 0x000fce0000010000 */
.L_x_47829:
[----:B-----5:R-:W-:-:S07]  /*2970*/  MOV R171, R219 ;  /* 0x000000db00ab7202 */ /* 0x020fce0000000f00 */
.L_x_47830:
        /* <DEDUP_REMOVED lines=18> */
.L_x_47832:
[----:B-----5:R-:W-:Y:S01]  /*2aa0*/  FADD.FTZ R212, R164, R212 ;  /* 0x000000d4a4d47221 */ /* 0x020fe20000010000 */
[----:B------:R-:W-:Y:S06]  /*2ab0*/  BRA `(.L_x_47833) ;  /* 0x0000000000087947 */ /* 0x000fec0003800000 */
.L_x_47831:
[----:B-----5:R-:W-:-:S04]  /*2ac0*/  FADD.FTZ R212, R160, R212 ;  /* 0x000000d4a0d47221 */ /* 0x020fc80000010000 */
[----:B------:R-:W-:-:S07]  /*2ad0*/  @P2 FADD.FTZ R212, R164, R212 ;  /* 0x000000d4a4d42221 */ /* 0x000fce0000010000 */
.L_x_47833:
[----:B-----5:R-:W-:-:S07]  /*2ae0*/  MOV R168, R212 ;  /* 0x000000d400a87202 */ /* 0x020fce0000000f00 */
.L_x_47834:
[----:B------:R-:W-:Y:S05]  /*2af0*/  @P3 BRA `(.L_x_47835) ;  /* 0x00000000001c3947 */ /* 0x000fea0003800000 */
[----:B------:R-:W-:-:S04]  /*2b00*/  ISETP.NE.U32.AND P4, PT, RZ, UR14, PT ;  /* 0x0000000eff007c0c */ /* 0x000fc8000bf85070 */
[----:B------:R-:W-:-:S13]  /*2b10*/  ISETP.NE.AND.EX P4, PT, RZ, UR15, PT, P4 ;  /* 0x0000000fff007c0c */ /* 0x000fda000bf85340 */
[----:B------:R-:W-:Y:S05]  /*2b20*/  @P4 BRA `(.L_x_47836) ;  /* 0x0000000000084947 */ /* 0x000fea0003800000 */
[----:B------:R-:W-:Y:S05]  /*2b30*/  @P0 BRA `(.L_x_47837) ;  /* 0x0000000000140947 */ /* 0x000fea0003800000 */
[----:B------:R-:W-:Y:S05]  /*2b40*/  BRA `(.L_x_47838) ;  /* 0x0000000000147947 */ /* 0x000fea0003800000 */
.L_x_47836:
[----:B-----5:R-:W-:Y:S01]  /*2b50*/  FADD.FTZ R213, R165, R213 ;  /* 0x000000d5a5d57221 */ /* 0x020fe20000010000 */
[----:B------:R-:W-:Y:S06]  /*2b60*/  BRA `(.L_x_47837) ;  /* 0x0000000000087947 */ /* 0x000fec0003800000 */
.L_x_47835:
[----:B-----5:R-:W-:-:S04]  /*2b70*/  FADD.FTZ R213, R161, R213 ;  /* 0x000000d5a1d57221 */ /* 0x020fc80000010000 */
[----:B------:R-:W-:-:S07]  /*2b80*/  @P2 FADD.FTZ R213, R165, R213 ;  /* 0x000000d5a5d52221 */ /* 0x000fce0000010000 */
.L_x_47837:
[----:B-----5:R-:W-:-:S07]  /*2b90*/  MOV R169, R213 ;  /* 0x000000d500a97202 */ /* 0x020fce0000000f00 */
.L_x_47838:
[----:B------:R-:W-:Y:S05]  /*2ba0*/  @P3 BRA `(.L_x_47839) ;  /* 0x00000000001c3947 */ /* 0x000fea0003800000 */
[----:B------:R-:W-:-:S04]  /*2bb0*/  ISETP.NE.U32.AND P4, PT, RZ, UR14, PT ;  /* 0x0000000eff007c0c */ /* 0x000fc8000bf85070 */
[----:B------:R-:W-:-:S13]  /*2bc0*/  ISETP.NE.AND.EX P4, PT, RZ, UR15, PT, P4 ;  /* 0x0000000fff007c0c */ /* 0x000fda000bf85340 */
[----:B------:R-:W-:Y:S05]  /*2bd0*/  @P4 BRA `(.L_x_47840) ;  /* 0x0000000000084947 */ /* 0x000fea0003800000 */
[----:B------:R-:W-:Y:S05]  /*2be0*/  @P0 BRA `(.L_x_47841) ;  /* 0x0000000000140947 */ /* 0x000fea0003800000 */
[----:B------:R-:W-:Y:S05]  /*2bf0*/  BRA `(.L_x_47842) ;  /* 0x0000000000147947 */ /* 0x000fea0003800000 */
.L_x_47840:
[----:B-----5:R-:W-:Y:S01]  /*2c00*/  FADD.FTZ R214, R166, R214 ;  /* 0x000000d6a6d67221 */ /* 0x020fe20000010000 */
[----:B------:R-:W-:Y:S06]  /*2c10*/  BRA `(.L_x_47841) ;  /* 0x0000000000087947 */ /* 0x000fec0003800000 */
.L_x_47839:
[----:B-----5:R-:W-:-:S04]  /*2c20*/  FADD.FTZ R214, R162, R214 ;  /* 0x000000d6a2d67221 */ /* 0x020fc80000010000 */
[----:B------:R-:W-:-:S07]  /*2c30*/  @P2 FADD.FTZ R214, R166, R214 ;  /* 0x000000d6a6d62221 */ /* 0x000fce0000010000 */
.L_x_47841:
[----:B-----5:R-:W-:-:S07]  /*2c40*/  MOV R170, R214 ;  /* 0x000000d600aa7202 */ /* 0x020fce0000000f00 */
.L_x_47842:
[----:B------:R-:W-:Y:S05]  /*2c50*/  @P3 BRA `(.L_x_47843) ;  /* 0x00000000001c3947 */ /* 0x000fea0003800000 */
[----:B------:R-:W-:-:S04]  /*2c60*/  ISETP.NE.U32.AND P4, PT, RZ, UR14, PT ;  /* 0x0000000eff007c0c */ /* 0x000fc8000bf85070 */
[----:B------:R-:W-:-:S13]  /*2c70*/  ISETP.NE.AND.EX P4, PT, RZ, UR15, PT, P4 ;  /* 0x0000000fff007c0c */ /* 0x000fda000bf85340 */
[----:B------:R-:W-:Y:S05]  /*2c80*/  @P4 BRA `(.L_x_47844) ;  /* 0x0000000000084947 */ /* 0x000fea0003800000 */
[----:B------:R-:W-:Y:S05]  /*2c90*/  @P0 BRA `(.L_x_47845) ;  /* 0x0000000000140947 */ /* 0x000fea0003800000 */
[----:B------:R-:W-:Y:S05]  /*2ca0*/  BRA `(.L_x_47846) ;  /* 0x0000000000147947 */ /* 0x000fea0003800000 */
.L_x_47844:
[----:B-----5:R-:W-:Y:S01]  /*2cb0*/  FADD.FTZ R215, R167, R215 ;  /* 0x000000d7a7d77221 */ /* 0x020fe20000010000 */
[----:B------:R-:W-:Y:S06]  /*2cc0*/  BRA `(.L_x_47845) ;  /* 0x0000000000087947 */ /* 0x000fec0003800000 */
.L_x_47843:
[----:B-----5:R-:W-:-:S04]  /*2cd0*/  FADD.FTZ R215, R163, R215 ;  /* 0x000000d7a3d77221 */ /* 0x020fc80000010000 */
[----:B------:R-:W-:-:S07]  /*2ce0*/  @P2 FADD.FTZ R215, R167, R215 ;  /* 0x000000d7a7d72221 */ /* 0x000fce0000010000 */
.L_x_47845:
[----:B-----5:R-:W-:-:S07]  /*2cf0*/  MOV R171, R215 ;  /* 0x000000d700ab7202 */ /* 0x020fce0000000f00 */
.L_x_47846:
        /* <DEDUP_REMOVED lines=18> */
.L_x_47848:
[----:B-----5:R-:W-:Y:S01]  /*2e20*/  FADD.FTZ R208, R164, R208 ;  /* 0x000000d0a4d07221 */ /* 0x020fe20000010000 */
[----:B------:R-:W-:Y:S06]  /*2e30*/  BRA `(.L_x_47849) ;  /* 0x0000000000087947 */ /* 0x000fec0003800000 */
.L_x_47847:
[----:B-----5:R-:W-:-:S04]  /*2e40*/  FADD.FTZ R208, R160, R208 ;  /* 0x000000d0a0d07221 */ /* 0x020fc80000010000 */
[----:B------:R-:W-:-:S07]  /*2e50*/  @P2 FADD.FTZ R208, R164, R208 ;  /* 0x000000d0a4d02221 */ /* 0x000fce0000010000 */
.L_x_47849:
[----:B-----5:R-:W-:-:S07]  /*2e60*/  MOV R168, R208 ;  /* 0x000000d000a87202 */ /* 0x020fce0000000f00 */
.L_x_47850:
[----:B------:R-:W-:Y:S05]  /*2e70*/  @P3 BRA `(.L_x_47851) ;  /* 0x00000000001c3947 */ /* 0x000fea0003800000 */
[----:B------:R-:W-:-:S04]  /*2e80*/  ISETP.NE.U32.AND P4, PT, RZ, UR14, PT ;  /* 0x0000000eff007c0c */ /* 0x000fc8000bf85070 */
[----:B------:R-:W-:-:S13]  /*2e90*/  ISETP.NE.AND.EX P4, PT, RZ, UR15, PT, P4 ;  /* 0x0000000fff007c0c */ /* 0x000fda000bf85340 */
[----:B------:R-:W-:Y:S05]  /*2ea0*/  @P4 BRA `(.L_x_47852) ;  /* 0x0000000000084947 */ /* 0x000fea0003800000 */
[----:B------:R-:W-:Y:S05]  /*2eb0*/  @P0 BRA `(.L_x_47853) ;  /* 0x0000000000140947 */ /* 0x000fea0003800000 */
[----:B------:R-:W-:Y:S05]  /*2ec0*/  BRA `(.L_x_47854) ;  /* 0x0000000000147947 */ /* 0x000fea0003800000 */
.L_x_47852:
[----:B-----5:R-:W-:Y:S01]  /*2ed0*/  FADD.FTZ R209, R165, R209 ;  /* 0x000000d1a5d17221 */ /* 0x020fe20000010000 */
[----:B------:R-:W-:Y:S06]  /*2ee0*/  BRA `(.L_x_47853) ;  /* 0x0000000000087947 */ /* 0x000fec0003800000 */
.L_x_47851:
[----:B-----5:R-:W-:-:S04]  /*2ef0*/  FADD.FTZ R209, R161, R209 ;  /* 0x000000d1a1d17221 */ /* 0x020fc80000010000 */
[----:B------:R-:W-:-:S07]  /*2f00*/  @P2 FADD.FTZ R209, R165, R209 ;  /* 0x000000d1a5d12221 */ /* 0x000fce0000010000 */
.L_x_47853:
[----:B-----5:R-:W-:-:S07]  /*2f10*/  MOV R169, R209 ;  /* 0x000000d100a97202 */ /* 0x020fce0000000f00 */
.L_x_47854:
[----:B------:R-:W-:Y:S05]  /*2f20*/  @P3 BRA `(.L_x_47855) ;  /* 0x00000000001c3947 */ /* 0x000fea0003800000 */
[----:B------:R-:W-:-:S04]  /*2f30*/  ISETP.NE.U32.AND P4, PT, RZ, UR14, PT ;  /* 0x0000000eff007c0c */ /* 0x000fc8000bf85070 */
[----:B------:R-:W-:-:S13]  /*2f40*/  ISETP.NE.AND.EX P4, PT, RZ, UR15, PT, P4 ;  /* 0x0000000fff007c0c */ /* 0x000fda000bf85340 */
[----:B------:R-:W-:Y:S05]  /*2f50*/  @P4 BRA `(.L_x_47856) ;  /* 0x0000000000084947 */ /* 0x000fea0003800000 */
[----:B------:R-:W-:Y:S05]  /*2f60*/  @P0 BRA `(.L_x_47857) ;  /* 0x0000000000140947 */ /* 0x000fea0003800000 */
[----:B------:R-:W-:Y:S05]  /*2f70*/  BRA `(.L_x_47858) ;  /* 0x0000000000147947 */ /* 0x000fea0003800000 */
.L_x_47856:
[----:B-----5:R-:W-:Y:S01]  /*2f80*/  FADD.FTZ R210, R166, R210 ;  /* 0x000000d2a6d27221 */ /* 0x020fe20000010000 */
[----:B------:R-:W-:Y:S06]  /*2f90*/  BRA `(.L_x_47857) ;  /* 0x0000000000087947 */ /* 0x000fec0003800000 */
.L_x_47855:
[----:B-----5:R-:W-:-:S04]  /*2fa0*/  FADD.FTZ R210, R162, R210 ;  /* 0x000000d2a2d27221 */ /* 0x020fc80000010000 */
[----:B------:R-:W-:-:S07]  /*2fb0*/  @P2 FADD.FTZ R210, R166, R210 ;  /* 0x000000d2a6d22221 */ /* 0x000fce0000010000 */
.L_x_47857:
[----:B-----5:R-:W-:-:S07]  /*2fc0*/  MOV R170, R210 ;  /* 0x000000d200aa7202 */ /* 0x020fce0000000f00 */
.L_x_47858:
[----:B------:R-:W-:Y:S05]  /*2fd0*/  @P3 BRA `(.L_x_47859) ;  /* 0x00000000001c3947 */ /* 0x000fea0003800000 */
[----:B------:R-:W-:-:S04]  /*2fe0*/  ISETP.NE.U32.AND P4, PT, RZ, UR14, PT ;  /* 0x0000000eff007c0c */ /* 0x000fc8000bf85070 */
[----:B------:R-:W-:-:S13]  /*2ff0*/  ISETP.NE.AND.EX P4, PT, RZ, UR15, PT, P4 ;  /* 0x0000000fff007c0c */ /* 0x000fda000bf85340 */
[----:B------:R-:W-:Y:S05]  /*3000*/  @P4 BRA `(.L_x_47860) ;  /* 0x0000000000084947 */ /* 0x000fea0003800000 */
[----:B------:R-:W-:Y:S05]  /*3010*/  @P0 BRA `(.L_x_47861) ;  /* 0x0000000000140947 */ /* 0x000fea0003800000 */
[----:B------:R-:W-:Y:S05]  /*3020*/  BRA `(.L_x_47862) ;  /* 0x0000000000147947 */ /* 0x000fea0003800000 */
.L_x_47860:
[----:B-----5:R-:W-:Y:S01]  /*3030*/  FADD.FTZ R211, R167, R211 ;  /* 0x000000d3a7d37221 */ /* 0x020fe20000010000 */
[----:B------:R-:W-:Y:S06]  /*3040*/  BRA `(.L_x_47861) ;  /* 0x0000000000087947 */ /* 0x000fec0003800000 */
.L_x_47859:
[----:B-----5:R-:W-:-:S04]  /*3050*/  FADD.FTZ R211, R163, R211 ;  /* 0x000000d3a3d37221 */ /* 0x020fc80000010000 */
[----:B------:R-:W-:-:S07]  /*3060*/  @P2 FADD.FTZ R211, R167, R211 ;  /* 0x000000d3a7d32221 */ /* 0x000fce0000010000 */
.L_x_47861:
[----:B-----5:R-:W-:-:S07]  /*3070*/  MOV R171, R211 ;  /* 0x000000d300ab7202 */ /* 0x020fce0000000f00 */
.L_x_47862:
        /* <DEDUP_REMOVED lines=18> */
.L_x_47864:
[----:B-----5:R-:W-:Y:S01]  /*31a0*/  FADD.FTZ R196, R164, R196 ;  /* 0x000000c4a4c47221 */ /* 0x020fe20000010000 */
[----:B------:R-:W-:Y:S06]  /*31b0*/  BRA `(.L_x_47865) ;  /* 0x0000000000087947 */ /* 0x000fec0003800000 */
.L_x_47863:
[----:B-----5:R-:W-:-:S04]  /*31c0*/  FADD.FTZ R196, R160, R196 ;  /* 0x000000c4a0c47221 */ /* 0x020fc80000010000 */
[----:B------:R-:W-:-:S07]  /*31d0*/  @P2 FADD.FTZ R196, R164, R196 ;  /* 0x000000c4a4c42221 */ /* 0x000fce0000010000 */
.L_x_47865:
[----:B-----5:R-:W-:-:S07]  /*31e0*/  MOV R168, R196 ;  /* 0x000000c400a87202 */ /* 0x020fce0000000f00 */
.L_x_47866:
[----:B------:R-:W-:Y:S05]  /*31f0*/  @P3 BRA `(.L_x_47867) ;  /* 0x00000000001c3947 */ /* 0x000fea0003800000 */
[----:B------:R-:W-:-:S04]  /*3200*/  ISETP.NE.U32.AND P4, PT, RZ, UR14, PT ;  /* 0x0000000eff007c0c */ /* 0x000fc8000bf85070 */
[----:B------:R-:W-:-:S13]  /*3210*/  ISETP.NE.AND.EX P4, PT, RZ, UR15, PT, P4 ;  /* 0x0000000fff007c0c */ /* 0x000fda000bf85340 */
[----:B------:R-:W-:Y:S05]  /*3220*/  @P4 BRA `(.L_x_47868) ;  /* 0x0000000000084947 */ /* 0x000fea0003800000 */
[----:B------:R-:W-:Y:S05]  /*3230*/  @P0 BRA `(.L_x_47869) ;  /* 0x0000000000140947 */ /* 0x000fea0003800000 */
[----:B------:R-:W-:Y:S05]  /*3240*/  BRA `(.L_x_47870) ;  /* 0x0000000000147947 */ /* 0x000fea0003800000 */
.L_x_47868:
[----:B-----5:R-:W-:Y:S01]  /*3250*/  FADD.FTZ R197, R165, R197 ;  /* 0x000000c5a5c57221 */ /* 0x020fe20000010000 */
[----:B------:R-:W-:Y:S06]  /*3260*/  BRA `(.L_x_47869) ;  /* 0x0000000000087947 */ /* 0x000fec0003800000 */
.L_x_47867:
[----:B-----5:R-:W-:-:S04]  /*3270*/  FADD.FTZ R197, R161, R197 ;  /* 0x000000c5a1c57221 */ /* 0x020fc80000010000 */
[----:B------:R-:W-:-:S07]  /*3280*/  @P2 FADD.FTZ R197, R165, R197 ;  /* 0x000000c5a5c52221 */ /* 0x000fce0000010000 */
.L_x_47869:
[----:B-----5:R-:W-:-:S07]  /*3290*/  MOV R169, R197 ;  /* 0x000000c500a97202 */ /* 0x020fce0000000f00 */
.L_x_47870:
[----:B------:R-:W-:Y:S05]  /*32a0*/  @P3 BRA `(.L_x_47871) ;  /* 0x00000000001c3947 */ /* 0x000fea0003800000 */
[----:B------:R-:W-:-:S04]  /*32b0*/  ISETP.NE.U32.AND P4, PT, RZ, UR14, PT ;  /* 0x0000000eff007c0c */ /* 0x000fc8000bf85070 */
[----:B------:R-:W-:-:S13]  /*32c0*/  ISETP.NE.AND.EX P4, PT, RZ, UR15, PT, P4 ;  /* 0x0000000fff007c0c */ /* 0x000fda000bf85340 */
[----:B------:R-:W-:Y:S05]  /*32d0*/  @P4 BRA `(.L_x_47872) ;  /* 0x0000000000084947 */ /* 0x000fea0003800000 */
[----:B------:R-:W-:Y:S05]  /*32e0*/  @P0 BRA `(.L_x_47873) ;  /* 0x0000000000140947 */ /* 0x000fea0003800000 */
[----:B------:R-:W-:Y:S05]  /*32f0*/  BRA `(.L_x_47874) ;  /* 0x0000000000147947 */ /* 0x000fea0003800000 */
.L_x_47872:
[----:B-----5:R-:W-:Y:S01]  /*3300*/  FADD.FTZ R198, R166, R198 ;  /* 0x000000c6a6c67221 */ /* 0x020fe20000010000 */
[----:B------:R-:W-:Y:S06]  /*3310*/  BRA `(.L_x_47873) ;  /* 0x0000000000087947 */ /* 0x000fec0003800000 */
.L_x_47871:
[----:B-----5:R-:W-:-:S04]  /*3320*/  FADD.FTZ R198, R162, R198 ;  /* 0x000000c6a2c67221 */ /* 0x020fc80000010000 */
[----:B------:R-:W-:-:S07]  /*3330*/  @P2 FADD.FTZ R198, R166, R198 ;  /* 0x000000c6a6c62221 */ /* 0x000fce0000010000 */
.L_x_47873:
[----:B-----5:R-:W-:-:S07]  /*3340*/  MOV R170, R198 ;  /* 0x000000c600aa7202 */ /* 0x020fce0000000f00 */
.L_x_47874:
[----:B------:R-:W-:Y:S05]  /*3350*/  @P3 BRA `(.L_x_47875) ;  /* 0x00000000001c3947 */ /* 0x000fea0003800000 */
[----:B------:R-:W-:-:S04]  /*3360*/  ISETP.NE.U32.AND P4, PT, RZ, UR14, PT ;  /* 0x0000000eff007c0c */ /* 0x000fc8000bf85070 */
[----:B------:R-:W-:-:S13]  /*3370*/  ISETP.NE.AND.EX P4, PT, RZ, UR15, PT, P4 ;  /* 0x0000000fff007c0c */ /* 0x000fda000bf85340 */
[----:B------:R-:W-:Y:S05]  /*3380*/  @P4 BRA `(.L_x_47876) ;  /* 0x0000000000084947 */ /* 0x000fea0003800000 */
[----:B------:R-:W-:Y:S05]  /*3390*/  @P0 BRA `(.L_x_47877) ;  /* 0x0000000000140947 */ /* 0x000fea0003800000 */
[----:B------:R-:W-:Y:S05]  /*33a0*/  BRA `(.L_x_47878) ;  /* 0x0000000000147947 */ /* 0x000fea0003800000 */
.L_x_47876:
[----:B-----5:R-:W-:Y:S01]  /*33b0*/  FADD.FTZ R199, R167, R199 ;  /* 0x000000c7a7c77221 */ /* 0x020fe20000010000 */
[----:B------:R-:W-:Y:S06]  /*33c0*/  BRA `(.L_x_47877) ;  /* 0x0000000000087947 */ /* 0x000fec0003800000 */
.L_x_47875:
[----:B-----5:R-:W-:-:S04]  /*33d0*/  FADD.FTZ R199, R163, R199 ;  /* 0x000000c7a3c77221 */ /* 0x020fc80000010000 */
[----:B------:R-:W-:-:S07]  /*33e0*/  @P2 FADD.FTZ R199, R167, R199 ;  /* 0x000000c7a7c72221 */ /* 0x000fce0000010000 */
.L_x_47877:
[----:B-----5:R-:W-:-:S07]  /*33f0*/  MOV R171, R199 ;  /* 0x000000c700ab7202 */ /* 0x020fce0000000f00 */
.L_x_47878:
        /* <DEDUP_REMOVED lines=18> */
.L_x_47880:
[----:B-----5:R-:W-:Y:S01]  /*3520*/  FADD.FTZ R188, R164, R188 ;  /* 0x000000bca4bc7221 */ /* 0x020fe20000010000 */
[----:B------:R-:W-:Y:S06]  /*3530*/  BRA `(.L_x_47881) ;  /* 0x0000000000087947 */ /* 0x000fec0003800000 */
.L_x_47879:
[----:B-----5:R-:W-:-:S04]  /*3540*/  FADD.FTZ R188, R160, R188 ;  /* 0x000000bca0bc7221 */ /* 0x020fc80000010000 */
[----:B------:R-:W-:-:S07]  /*3550*/  @P2 FADD.FTZ R188, R164, R188 ;  /* 0x000000bca4bc2221 */ /* 0x000fce0000010000 */
.L_x_47881:
[----:B-----5:R-:W-:-:S07]  /*3560*/  MOV R168, R188 ;  /* 0x000000bc00a87202 */ /* 0x020fce0000000f00 */
.L_x_47882:
[----:B------:R-:W-:Y:S05]  /*3570*/  @P3 BRA `(.L_x_47883) ;  /* 0x00000000001c3947 */ /* 0x000fea0003800000 */
[----:B------:R-:W-:-:S04]  /*3580*/  ISETP.NE.U32.AND P4, PT, RZ, UR14, PT ;  /* 0x0000000eff007c0c */ /* 0x000fc8000bf85070 */
[----:B------:R-:W-:-:S13]  /*3590*/  ISETP.NE.AND.EX P4, PT, RZ, UR15, PT, P4 ;  /* 0x0000000fff007c0c */ /* 0x000fda000bf85340 */
[----:B------:R-:W-:Y:S05]  /*35a0*/  @P4 BRA `(.L_x_47884) ;  /* 0x0000000000084947 */ /* 0x000fea0003800000 */
[----:B------:R-:W-:Y:S05]  /*35b0*/  @P0 BRA `(.L_x_47885) ;  /* 0x0000000000140947 */ /* 0x000fea0003800000 */
[----:B------:R-:W-:Y:S05]  /*35c0*/  BRA `(.L_x_47886) ;  /* 0x0000000000147947 */ /* 0x000fea0003800000 */
.L_x_47884:
[----:B-----5:R-:W-:Y:S01]  /*35d0*/  FADD.FTZ R189, R165, R189 ;  /* 0x000000bda5bd7221 */ /* 0x020fe20000010000 */
[----:B------:R-:W-:Y:S06]  /*35e0*/  BRA `(.L_x_47885) ;  /* 0x0000000000087947 */ /* 0x000fec0003800000 */
.L_x_47883:
[----:B-----5:R-:W-:-:S04]  /*35f0*/  FADD.FTZ R189, R161, R189 ;  /* 0x000000bda1bd7221 */ /* 0x020fc80000010000 */
[----:B------:R-:W-:-:S07]  /*3600*/  @P2 FADD.FTZ R189, R165, R189 ;  /* 0x000000bda5bd2221 */ /* 0x000fce0000010000 */
.L_x_47885:
[----:B-----5:R-:W-:-:S07]  /*3610*/  MOV R169, R189 ;  /* 0x000000bd00a97202 */ /* 0x020fce0000000f00 */
.L_x_47886:
[----:B------:R-:W-:Y:S05]  /*3620*/  @P3 BRA `(.L_x_47887) ;  /* 0x00000000001c3947 */ /* 0x000fea0003800000 */
[----:B------:R-:W-:-:S04]  /*3630*/  ISETP.NE.U32.AND P4, PT, RZ, UR14, PT ;  /* 0x0000000eff007c0c */ /* 0x000fc8000bf85070 */
[----:B------:R-:W-:-:S13]  /*3640*/  ISETP.NE.AND.EX P4, PT, RZ, UR15, PT, P4 ;  /* 0x0000000fff007c0c */ /* 0x000fda000bf85340 */
[----:B------:R-:W-:Y:S05]  /*3650*/  @P4 BRA `(.L_x_47888) ;  /* 0x0000000000084947 */ /* 0x000fea0003800000 */
[----:B------:R-:W-:Y:S05]  /*3660*/  @P0 BRA `(.L_x_47889) ;  /* 0x0000000000140947 */ /* 0x000fea0003800000 */
[----:B------:R-:W-:Y:S05]  /*3670*/  BRA `(.L_x_47890) ;  /* 0x0000000000147947 */ /* 0x000fea0003800000 */
.L_x_47888:
[----:B-----5:R-:W-:Y:S01]  /*3680*/  FADD.FTZ R190, R166, R190 ;  /* 0x000000bea6be7221 */ /* 0x020fe20000010000 */
[----:B------:R-:W-:Y:S06]  /*3690*/  BRA `(.L_x_47889) ;  /* 0x0000000000087947 */ /* 0x000fec0003800000 */
.L_x_47887:
[----:B-----5:R-:W-:-:S04]  /*36a0*/  FADD.FTZ R190, R162, R190 ;  /* 0x000000bea2be7221 */ /* 0x020fc80000010000 */
[----:B------:R-:W-:-:S07]  /*36b0*/  @P2 FADD.FTZ R190, R166, R190 ;  /* 0x000000bea6be2221 */ /* 0x000fce0000010000 */
.L_x_47889:
[----:B-----5:R-:W-:-:S07]  /*36c0*/  MOV R170, R190 ;  /* 0x000000be00aa7202 */ /* 0x020fce0000000f00 */
.L_x_47890:
[----:B------:R-:W-:Y:S05]  /*36d0*/  @P3 BRA `(.L_x_47891) ;  /* 0x00000000001c3947 */ /* 0x000fea0003800000 */
[----:B------:R-:W-:-:S04]  /*36e0*/  ISETP.NE.U32.AND P4, PT, RZ, UR14, PT ;  /* 0x0000000eff007c0c */ /* 0x000fc8000bf85070 */
[----:B------:R-:W-:-:S13]  /*36f0*/  ISETP.NE.AND.EX P4, PT, RZ, UR15, PT, P4 ;  /* 0x0000000fff007c0c */ /* 0x000fda000bf85340 */
[----:B------:R-:W-:Y:S05]  /*3700*/  @P4 BRA `(.L_x_47892) ;  /* 0x0000000000084947 */ /* 0x000fea0003800000 */
[----:B------:R-:W-:Y:S05]  /*3710*/  @P0 BRA `(.L_x_47893) ;  /* 0x0000000000140947 */ /* 0x000fea0003800000 */
[----:B------:R-:W-:Y:S05]  /*3720*/  BRA `(.L_x_47894) ;  /* 0x0000000000147947 */ /* 0x000fea0003800000 */
.L_x_47892:
[----:B-----5:R-:W-:Y:S01]  /*3730*/  FADD.FTZ R191, R167, R191 ;  /* 0x000000bfa7bf7221 */ /* 0x020fe20000010000 */
[----:B------:R-:W-:Y:S06]  /*3740*/  BRA `(.L_x_47893) ;  /* 0x0000000000087947 */ /* 0x000fec0003800000 */
.L_x_47891:
[----:B-----5:R-:W-:-:S04]  /*3750*/  FADD.FTZ R191, R163, R191 ;  /* 0x000000bfa3bf7221 */ /* 0x020fc80000010000 */
[----:B------:R-:W-:-:S07]  /*3760*/  @P2 FADD.FTZ R191, R167, R191 ;  /* 0x000000bfa7bf2221 */ /* 0x000fce0000010000 */
.L_x_47893:
[----:B-----5:R-:W-:-:S07]  /*3770*/  MOV R171, R191 ;  /* 0x000000bf00ab7202 */ /* 0x020fce0000000f00 */
.L_x_47894:
        /* <DEDUP_REMOVED lines=18> */
.L_x_47896:
[----:B-----5:R-:W-:Y:S01]  /*38a0*/  FADD.FTZ R192, R164, R192 ;  /* 0x000000c0a4c07221 */ /* 0x020fe20000010000 */
[----:B------:R-:W-:Y:S06]  /*38b0*/  BRA `(.L_x_47897) ;  /* 0x0000000000087947 */ /* 0x000fec0003800000 */
.L_x_47895:
[----:B-----5:R-:W-:-:S04]  /*38c0*/  FADD.FTZ R192, R160, R192 ;  /* 0x000000c0a0c07221 */ /* 0x020fc80000010000 */
[----:B------:R-:W-:-:S07]  /*38d0*/  @P2 FADD.FTZ R192, R164, R192 ;  /* 0x000000c0a4c02221 */ /* 0x000fce0000010000 */
.L_x_47897:
[----:B-----5:R-:W-:-:S07]  /*38e0*/  MOV R168, R192 ;  /* 0x000000c000a87202 */ /* 0x020fce0000000f00 */
.L_x_47898:
[----:B------:R-:W-:Y:S05]  /*38f0*/  @P3 BRA `(.L_x_47899) ;  /* 0x00000000001c3947 */ /* 0x000fea0003800000 */
[----:B------:R-:W-:-:S04]  /*3900*/  ISETP.NE.U32.AND P4, PT, RZ, UR14, PT ;  /* 0x0000000eff007c0c */ /* 0x000fc8000bf85070 */
[----:B------:R-:W-:-:S13]  /*3910*/  ISETP.NE.AND.EX P4, PT, RZ, UR15, PT, P4 ;  /* 0x0000000fff007c0c */ /* 0x000fda000bf85340 */
[----:B------:R-:W-:Y:S05]  /*3920*/  @P4 BRA `(.L_x_47900) ;  /* 0x0000000000084947 */ /* 0x000fea0003800000 */
[----:B------:R-:W-:Y:S05]  /*3930*/  @P0 BRA `(.L_x_47901) ;  /* 0x0000000000140947 */ /* 0x000fea0003800000 */
[----:B------:R-:W-:Y:S05]  /*3940*/  BRA `(.L_x_47902) ;  /* 0x0000000000147947 */ /* 0x000fea0003800000 */
.L_x_47900:
[----:B-----5:R-:W-:Y:S01]  /*3950*/  FADD.FTZ R193, R165, R193 ;  /* 0x000000c1a5c17221 */ /* 0x020fe20000010000 */
[----:B------:R-:W-:Y:S06]  /*3960*/  BRA `(.L_x_47901) ;  /* 0x0000000000087947 */ /* 0x000fec0003800000 */
.L_x_47899:
[----:B-----5:R-:W-:-:S04]  /*3970*/  FADD.FTZ R193, R161, R193 ;  /* 0x000000c1a1c17221 */ /* 0x020fc80000010000 */
[----:B------:R-:W-:-:S07]  /*3980*/  @P2 FADD.FTZ R193, R165, R193 ;  /* 0x000000c1a5c12221 */ /* 0x000fce0000010000 */
.L_x_47901:
[----:B-----5:R-:W-:-:S07]  /*3990*/  MOV R169, R193 ;  /* 0x000000c100a97202 */ /* 0x020fce0000000f00 */
.L_x_47902:
[----:B------:R-:W-:Y:S05]  /*39a0*/  @P3 BRA `(.L_x_47903) ;  /* 0x00000000001c3947 */ /* 0x000fea0003800000 */
[----:B------:R-:W-:-:S04]  /*39b0*/  ISETP.NE.U32.AND P4, PT, RZ, UR14, PT ;  /* 0x0000000eff007c0c */ /* 0x000fc8000bf85070 */
[----:B------:R-:W-:-:S13]  /*39c0*/  ISETP.NE.AND.EX P4, PT, RZ, UR15, PT, P4 ;  /* 0x0000000fff007c0c */ /* 0x000fda000bf85340 */
[----:B------:R-:W-:Y:S05]  /*39d0*/  @P4 BRA `(.L_x_47904) ;  /* 0x0000000000084947 */ /* 0x000fea0003800000 */
[----:B------:R-:W-:Y:S05]  /*39e0*/  @P0 BRA `(.L_x_47905) ;  /* 0x0000000000140947 */ /* 0x000fea0003800000 */
[----:B------:R-:W-:Y:S05]  /*39f0*/  BRA `(.L_x_47906) ;  /* 0x0000000000147947 */ /* 0x000fea0003800000 */
.L_x_47904:
[----:B-----5:R-:W-:Y:S01]  /*3a00*/  FADD.FTZ R194, R166, R194 ;  /* 0x000000c2a6c27221 */ /* 0x020fe20000010000 */
[----:B------:R-:W-:Y:S06]  /*3a10*/  BRA `(.L_x_47905) ;  /* 0x0000000000087947 */ /* 0x000fec0003800000 */
.L_x_47903:
[----:B-----5:R-:W-:-:S04]  /*3a20*/  FADD.FTZ R194, R162, R194 ;  /* 0x000000c2a2c27221 */ /* 0x020fc80000010000 */
[----:B------:R-:W-:-:S07]  /*3a30*/  @P2 FADD.FTZ R194, R166, R194 ;  /* 0x000000c2a6c22221 */ /* 0x000fce0000010000 */
.L_x_47905:
[----:B-----5:R-:W-:-:S07]  /*3a40*/  MOV R170, R194 ;  /* 0x000000c200aa7202 */ /* 0x020fce0000000f00 */
.L_x_47906:
[----:B------:R-:W-:Y:S05]  /*3a50*/  @P3 BRA `(.L_x_47907) ;  /* 0x00000000001c3947 */ /* 0x000fea0003800000 */
[----:B------:R-:W-:-:S04]  /*3a60*/  ISETP.NE.U32.AND P4, PT, RZ, UR14, PT ;  /* 0x0000000eff007c0c */ /* 0x000fc8000bf85070 */
[----:B------:R-:W-:-:S13]  /*3a70*/  ISETP.NE.AND.EX P4, PT, RZ, UR15, PT, P4 ;  /* 0x0000000fff007c0c */ /* 0x000fda000bf85340 */
[----:B------:R-:W-:Y:S05]  /*3a80*/  @P4 BRA `(.L_x_47908) ;  /* 0x0000000000084947 */ /* 0x000fea0003800000 */
[----:B------:R-:W-:Y:S05]  /*3a90*/  @P0 BRA `(.L_x_47909) ;  /* 0x0000000000140947 */ /* 0x000fea0003800000 */
[----:B------:R-:W-:Y:S05]  /*3aa0*/  BRA `(.L_x_47910) ;  /* 0x0000000000147947 */ /* 0x000fea0003800000 */
.L_x_47908:
[----:B-----5:R-:W-:Y:S01]  /*3ab0*/  FADD.FTZ R195, R167, R195 ;  /* 0x000000c3a7c37221 */ /* 0x020fe20000010000 */
[----:B------:R-:W-:Y:S06]  /*3ac0*/  BRA `(.L_x_47909) ;  /* 0x0000000000087947 */ /* 0x000fec0003800000 */
.L_x_47907:
[----:B-----5:R-:W-:-:S04]  /*3ad0*/  FADD.FTZ R195, R163, R195 ;  /* 0x000000c3a3c37221 */ /* 0x020fc80000010000 */
[----:B------:R-:W-:-:S07]  /*3ae0*/  @P2 FADD.FTZ R195, R167, R195 ;  /* 0x000000c3a7c32221 */ /* 0x000fce0000010000 */
.L_x_47909:
[----:B-----5:R-:W-:-:S07]  /*3af0*/  MOV R171, R195 ;  /* 0x000000c300ab7202 */ /* 0x020fce0000000f00 */
.L_x_47910:
        /* <DEDUP_REMOVED lines=18> */
.L_x_47912:
[----:B-----5:R-:W-:Y:S01]  /*3c20*/  FADD.FTZ R184, R164, R184 ;  /* 0x000000b8a4b87221 */ /* 0x020fe20000010000 */
[----:B------:R-:W-:Y:S06]  /*3c30*/  BRA `(.L_x_47913) ;  /* 0x0000000000087947 */ /* 0x000fec0003800000 */
.L_x_47911:
[----:B-----5:R-:W-:-:S04]  /*3c40*/  FADD.FTZ R184, R160, R184 ;  /* 0x000000b8a0b87221 */ /* 0x020fc80000010000 */
[----:B------:R-:W-:-:S07]  /*3c50*/  @P2 FADD.FTZ R184, R164, R184 ;  /* 0x000000b8a4b82221 */ /* 0x000fce0000010000 */
.L_x_47913:
[----:B-----5:R-:W-:-:S07]  /*3c60*/  MOV R168, R184 ;  /* 0x000000b800a87202 */ /* 0x020fce0000000f00 */
.L_x_47914:
[----:B------:R-:W-:Y:S05]  /*3c70*/  @P3 BRA `(.L_x_47915) ;  /* 0x00000000001c3947 */ /* 0x000fea0003800000 */
[----:B------:R-:W-:-:S04]  /*3c80*/  ISETP.NE.U32.AND P4, PT, RZ, UR14, PT ;  /* 0x0000000eff007c0c */ /* 0x000fc8000bf85070 */
[----:B------:R-:W-:-:S13]  /*3c90*/  ISETP.NE.AND.EX P4, PT, RZ, UR15, PT, P4 ;  /* 0x0000000fff007c0c */ /* 0x000fda000bf85340 */
[----:B------:R-:W-:Y:S05]  /*3ca0*/  @P4 BRA `(.L_x_47916) ;  /* 0x0000000000084947 */ /* 0x000fea0003800000 */
[----:B------:R-:W-:Y:S05]  /*3cb0*/  @P0 BRA `(.L_x_47917) ;  /* 0x0000000000140947 */ /* 0x000fea0003800000 */
[----:B------:R-:W-:Y:S05]  /*3cc0*/  BRA `(.L_x_47918) ;  /* 0x0000000000147947 */ /* 0x000fea0003800000 */
.L_x_47916:
[----:B-----5:R-:W-:Y:S01]  /*3cd0*/  FADD.FTZ R185, R165, R185 ;  /* 0x000000b9a5b97221 */ /* 0x020fe20000010000 */
[----:B------:R-:W-:Y:S06]  /*3ce0*/  BRA `(.L_x_47917) ;  /* 0x0000000000087947 */ /* 0x000fec0003800000 */
.L_x_47915:
[----:B-----5:R-:W-:-:S04]  /*3cf0*/  FADD.FTZ R185, R161, R185 ;  /* 0x000000b9a1b97221 */ /* 0x020fc80000010000 */
[----:B------:R-:W-:-:S07]  /*3d00*/  @P2 FADD.FTZ R185, R165, R185 ;  /* 0x000000b9a5b92221 */ /* 0x000fce0000010000 */
.L_x_47917:
[----:B-----5:R-:W-:-:S07]  /*3d10*/  MOV R169, R185 ;  /* 0x000000b900a97202 */ /* 0x020fce0000000f00 */
.L_x_47918:
[----:B------:R-:W-:Y:S05]  /*3d20*/  @P3 BRA `(.L_x_47919) ;  /* 0x00000000001c3947 */ /* 0x000fea0003800000 */
[----:B------:R-:W-:-:S04]  /*3d30*/  ISETP.NE.U32.AND P4, PT, RZ, UR14, PT ;  /* 0x0000000eff007c0c */ /* 0x000fc8000bf85070 */
[----:B------:R-:W-:-:S13]  /*3d40*/  ISETP.NE.AND.EX P4, PT, RZ, UR15, PT, P4 ;  /* 0x0000000fff007c0c */ /* 0x000fda000bf85340 */
[----:B------:R-:W-:Y:S05]  /*3d50*/  @P4 BRA `(.L_x_47920) ;  /* 0x0000000000084947 */ /* 0x000fea0003800000 */
[----:B------:R-:W-:Y:S05]  /*3d60*/  @P0 BRA `(.L_x_47921) ;  /* 0x0000000000140947 */ /* 0x000fea0003800000 */
[----:B------:R-:W-:Y:S05]  /*3d70*/  BRA `(.L_x_47922) ;  /* 0x0000000000147947 */ /* 0x000fea0003800000 */
.L_x_47920:
[----:B-----5:R-:W-:Y:S01]  /*3d80*/  FADD.FTZ R186, R166, R186 ;  /* 0x000000baa6ba7221 */ /* 0x020fe20000010000 */
[----:B------:R-:W-:Y:S06]  /*3d90*/  BRA `(.L_x_47921) ;  /* 0x0000000000087947 */ /* 0x000fec0003800000 */
.L_x_47919:
[----:B-----5:R-:W-:-:S04]  /*3da0*/  FADD.FTZ R186, R162, R186 ;  /* 0x000000baa2ba7221 */ /* 0x020fc80000010000 */
[----:B------:R-:W-:-:S07]  /*3db0*/  @P2 FADD.FTZ R186, R166, R186 ;  /* 0x000000baa6ba2221 */ /* 0x000fce0000010000 */
.L_x_47921:
[----:B-----5:R-:W-:-:S07]  /*3dc0*/  MOV R170, R186 ;  /* 0x000000ba00aa7202 */ /* 0x020fce0000000f00 */
.L_x_47922:
[----:B------:R-:W-:Y:S05]  /*3dd0*/  @P3 BRA `(.L_x_47923) ;  /* 0x00000000001c3947 */ /* 0x000fea0003800000 */
[----:B------:R-:W-:-:S04]  /*3de0*/  ISETP.NE.U32.AND P4, PT, RZ, UR14, PT ;  /* 0x0000000eff007c0c */ /* 0x000fc8000bf85070 */
[----:B------:R-:W-:-:S13]  /*3df0*/  ISETP.NE.AND.EX P4, PT, RZ, UR15, PT, P4 ;  /* 0x0000000fff007c0c */ /* 0x000fda000bf85340 */
[----:B------:R-:W-:Y:S05]  /*3e00*/  @P4 BRA `(.L_x_47924) ;  /* 0x0000000000084947 */ /* 0x000fea0003800000 */
[----:B------:R-:W-:Y:S05]  /*3e10*/  @P0 BRA `(.L_x_47925) ;  /* 0x0000000000140947 */ /* 0x000fea0003800000 */
[----:B------:R-:W-:Y:S05]  /*3e20*/  BRA `(.L_x_47926) ;  /* 0x0000000000147947 */ /* 0x000fea0003800000 */
.L_x_47924:
[----:B-----5:R-:W-:Y:S01]  /*3e30*/  FADD.FTZ R187, R167, R187 ;  /* 0x000000bba7bb7221 */ /* 0x020fe20000010000 */
[----:B------:R-:W-:Y:S06]  /*3e40*/  BRA `(.L_x_47925) ;  /* 0x0000000000087947 */ /* 0x000fec0003800000 */
.L_x_47923:
[----:B-----5:R-:W-:-:S04]  /*3e50*/  FADD.FTZ R187, R163, R187 ;  /* 0x000000bba3bb7221 */ /* 0x020fc80000010000 */
[----:B------:R-:W-:-:S07]  /*3e60*/  @P2 FADD.FTZ R187, R167, R187 ;  /* 0x000000bba7bb2221 */ /* 0x000fce0000010000 */
.L_x_47925:
[----:B-----5:R-:W-:-:S07]  /*3e70*/  MOV R171, R187 ;  /* 0x000000bb00ab7202 */ /* 0x020fce0000000f00 */
.L_x_47926:
        /* <DEDUP_REMOVED lines=18> */
.L_x_47928:
[----:B-----5:R-:W-:Y:S01]  /*3fa0*/  FADD.FTZ R172, R164, R172 ;  /* 0x000000aca4ac7221 */ /* 0x020fe20000010000 */
[----:B------:R-:W-:Y:S06]  /*3fb0*/  BRA `(.L_x_47929) ;  /* 0x0000000000087947 */ /* 0x000fec0003800000 */
.L_x_47927:
[----:B-----5:R-:W-:-:S04]  /*3fc0*/  FADD.FTZ R172, R160, R172 ;  /* 0x000000aca0ac7221 */ /* 0x020fc80000010000 */
[----:B------:R-:W-:-:S07]  /*3fd0*/  @P2 FADD.FTZ R172, R164, R172 ;  /* 0x000000aca4ac2221 */ /* 0x000fce0000010000 */
.L_x_47929:
[----:B-----5:R-:W-:-:S07]  /*3fe0*/  MOV R168, R172 ;  /* 0x000000ac00a87202 */ /* 0x020fce0000000f00 */
.L_x_47930:
[----:B------:R-:W-:Y:S05]  /*3ff0*/  @P3 BRA `(.L_x_47931) ;  /* 0x00000000001c3947 */ /* 0x000fea0003800000 */
[----:B------:R-:W-:-:S04]  /*4000*/  ISETP.NE.U32.AND P4, PT, RZ, UR14, PT ;  /* 0x0000000eff007c0c */ /* 0x000fc8000bf85070 */
[----:B------:R-:W-:-:S13]  /*4010*/  ISETP.NE.AND.EX P4, PT, RZ, UR15, PT, P4 ;  /* 0x0000000fff007c0c */ /* 0x000fda000bf85340 */
[----:B------:R-:W-:Y:S05]  /*4020*/  @P4 BRA `(.L_x_47932) ;  /* 0x0000000000084947 */ /* 0x000fea0003800000 */
[----:B------:R-:W-:Y:S05]  /*4030*/  @P0 BRA `(.L_x_47933) ;  /* 0x0000000000140947 */ /* 0x000fea0003800000 */
[----:B------:R-:W-:Y:S05]  /*4040*/  BRA `(.L_x_47934) ;  /* 0x0000000000147947 */ /* 0x000fea0003800000 */
.L_x_47932:
[----:B-----5:R-:W-:Y:S01]  /*4050*/  FADD.FTZ R173, R165, R173 ;  /* 0x000000ada5ad7221 */ /* 0x020fe20000010000 */
[----:B------:R-:W-:Y:S06]  /*4060*/  BRA `(.L_x_47933) ;  /* 0x0000000000087947 */ /* 0x000fec0003800000 */
.L_x_47931:
[----:B-----5:R-:W-:-:S04]  /*4070*/  FADD.FTZ R173, R161, R173 ;  /* 0x000000ada1ad7221 */ /* 0x020fc80000010000 */
[----:B------:R-:W-:-:S07]  /*4080*/  @P2 FADD.FTZ R173, R165, R173 ;  /* 0x000000ada5ad2221 */ /* 0x000fce0000010000 */
.L_x_47933:
[----:B-----5:R-:W-:-:S07]  /*4090*/  MOV R169, R173 ;  /* 0x000000ad00a97202 */ /* 0x020fce0000000f00 */
.L_x_47934:
[----:B------:R-:W-:Y:S05]  /*40a0*/  @P3 BRA `(.L_x_47935) ;  /* 0x00000000001c3947 */ /* 0x000fea0003800000 */
[----:B------:R-:W-:-:S04]  /*40b0*/  ISETP.NE.U32.AND P4, PT, RZ, UR14, PT ;  /* 0x0000000eff007c0c */ /* 0x000fc8000bf85070 */
[----:B------:R-:W-:-:S13]  /*40c0*/  ISETP.NE.AND.EX P4, PT, RZ, UR15, PT, P4 ;  /* 0x0000000fff007c0c */ /* 0x000fda000bf85340 */
[----:B------:R-:W-:Y:S05]  /*40d0*/  @P4 BRA `(.L_x_47936) ;  /* 0x0000000000084947 */ /* 0x000fea0003800000 */
[----:B------:R-:W-:Y:S05]  /*40e0*/  @P0 BRA `(.L_x_47937) ;  /* 0x0000000000140947 */ /* 0x000fea0003800000 */
[----:B------:R-:W-:Y:S05]  /*40f0*/  BRA `(.L_x_47938) ;  /* 0x0000000000147947 */ /* 0x000fea0003800000 */
.L_x_47936:
[----:B-----5:R-:W-:Y:S01]  /*4100*/  FADD.FTZ R174, R166, R174 ;  /* 0x000000aea6ae7221 */ /* 0x020fe20000010000 */
[----:B------:R-:W-:Y:S06]  /*4110*/  BRA `(.L_x_47937) ;  /* 0x0000000000087947 */ /* 0x000fec0003800000 */
.L_x_47935:
[----:B-----5:R-:W-:-:S04]  /*4120*/  FADD.FTZ R174, R162, R174 ;  /* 0x000000aea2ae7221 */ /* 0x020fc80000010000 */
[----:B------:R-:W-:-:S07]  /*4130*/  @P2 FADD.FTZ R174, R166, R174 ;  /* 0x000000aea6ae2221 */ /* 0x000fce0000010000 */
.L_x_47937:
[----:B-----5:R-:W-:-:S07]  /*4140*/  MOV R170, R174 ;  /* 0x000000ae00aa7202 */ /* 0x020fce0000000f00 */
.L_x_47938:
[----:B------:R-:W-:Y:S05]  /*4150*/  @P3 BRA `(.L_x_47939) ;  /* 0x00000000001c3947 */ /* 0x000fea0003800000 */
[----:B------:R-:W-:-:S04]  /*4160*/  ISETP.NE.U32.AND P4, PT, RZ, UR14, PT ;  /* 0x0000000eff007c0c */ /* 0x000fc8000bf85070 */
[----:B------:R-:W-:-:S13]  /*4170*/  ISETP.NE.AND.EX P4, PT, RZ, UR15, PT, P4 ;  /* 0x0000000fff007c0c */ /* 0x000fda000bf85340 */
[----:B------:R-:W-:Y:S05]  /*4180*/  @P4 BRA `(.L_x_47940) ;  /* 0x0000000000084947 */ /* 0x000fea0003800000 */
[----:B------:R-:W-:Y:S05]  /*4190*/  @P0 BRA `(.L_x_47941) ;  /* 0x0000000000140947 */ /* 0x000fea0003800000 */
[----:B------:R-:W-:Y:S05]  /*41a0*/  BRA `(.L_x_47942) ;  /* 0x0000000000147947 */ /* 0x000fea0003800000 */
.L_x_47940:
[----:B-----5:R-:W-:Y:S01]  /*41b0*/  FADD.FTZ R175, R167, R175 ;  /* 0x000000afa7af7221 */ /* 0x020fe20000010000 */
[----:B------:R-:W-:Y:S06]  /*41c0*/  BRA `(.L_x_47941) ;  /* 0x0000000000087947 */ /* 0x000fec0003800000 */
.L_x_47939:
[----:B-----5:R-:W-:-:S04]  /*41d0*/  FADD.FTZ R175, R163, R175 ;  /* 0x000000afa3af7221 */ /* 0x020fc80000010000 */
[----:B------:R-:W-:-:S07]  /*41e0*/  @P2 FADD.FTZ R175, R167, R175 ;  /* 0x000000afa7af2221 */ /* 0x000fce0000010000 */
.L_x_47941:
[----:B-----5:R-:W-:-:S07]  /*41f0*/  MOV R171, R175 ;  /* 0x000000af00ab7202 */ /* 0x020fce0000000f00 */
.L_x_47942:
        /* <DEDUP_REMOVED lines=18> */
.L_x_47944:
[----:B-----5:R-:W-:Y:S01]  /*4320*/  FADD.FTZ R176, R164, R176 ;  /* 0x000000b0a4b07221 */ /* 0x020fe20000010000 */
[----:B------:R-:W-:Y:S06]  /*4330*/  BRA `(.L_x_47945) ;  /* 0x0000000000087947 */ /* 0x000fec0003800000 */
.L_x_47943:
[----:B-----5:R-:W-:-:S04]  /*4340*/  FADD.FTZ R176, R160, R176 ;  /* 0x000000b0a0b07221 */ /* 0x020fc80000010000 */
[----:B------:R-:W-:-:S07]  /*4350*/  @P2 FADD.FTZ R176, R164, R176 ;  /* 0x000000b0a4b02221 */ /* 0x000fce0000010000 */
.L_x_47945:
[----:B-----5:R-:W-:-:S07]  /*4360*/  MOV R168, R176 ;  /* 0x000000b000a87202 */ /* 0x020fce0000000f00 */
.L_x_47946:
[----:B------:R-:W-:Y:S05]  /*4370*/  @P3 BRA `(.L_x_47947) ;  /* 0x00000000001c3947 */ /* 0x000fea0003800000 */
[----:B------:R-:W-:-:S04]  /*4380*/  ISETP.NE.U32.AND P4, PT, RZ, UR14, PT ;  /* 0x0000000eff007c0c */ /* 0x000fc8000bf85070 */
[----:B------:R-:W-:-:S13]  /*4390*/  ISETP.NE.AND.EX P4, PT, RZ, UR15, PT, P4 ;  /* 0x0000000fff007c0c */ /* 0x000fda000bf85340 */
[----:B------:R-:W-:Y:S05]  /*43a0*/  @P4 BRA `(.L_x_47948) ;  /* 0x0000000000084947 */ /* 0x000fea0003800000 */
[----:B------:R-:W-:Y:S05]  /*43b0*/  @P0 BRA `(.L_x_47949) ;  /* 0x0000000000140947 */ /* 0x000fea0003800000 */
[----:B------:R-:W-:Y:S05]  /*43c0*/  BRA `(.L_x_47950) ;  /* 0x0000000000147947 */ /* 0x000fea0003800000 */
.L_x_47948:
[----:B-----5:R-:W-:Y:S01]  /*43d0*/  FADD.FTZ R177, R165, R177 ;  /* 0x000000b1a5b17221 */ /* 0x020fe20000010000 */
[----:B------:R-:W-:Y:S06]  /*43e0*/  BRA `(.L_x_47949) ;  /* 0x0000000000087947 */ /* 0x000fec0003800000 */
.L_x_47947:
[----:B-----5:R-:W-:-:S04]  /*43f0*/  FADD.FTZ R177, R161, R177 ;  /* 0x000000b1a1b17221 */ /* 0x020fc80000010000 */
[----:B------:R-:W-:-:S07]  /*4400*/  @P2 FADD.FTZ R177, R165, R177 ;  /* 0x000000b1a5b12221 */ /* 0x000fce0000010000 */
.L_x_47949:
[----:B-----5:R-:W-:-:S07]  /*4410*/  MOV R169, R177 ;  /* 0x000000b100a97202 */ /* 0x020fce0000000f00 */
.L_x_47950:
[----:B------:R-:W-:Y:S05]  /*4420*/  @P3 BRA `(.L_x_47951) ;  /* 0x00000000001c3947 */ /* 0x000fea0003800000 */
[----:B------:R-:W-:-:S04]  /*4430*/  ISETP.NE.U32.AND P4, PT, RZ, UR14, PT ;  /* 0x0000000eff007c0c */ /* 0x000fc8000bf85070 */
[----:B------:R-:W-:-:S13]  /*4440*/  ISETP.NE.AND.EX P4, PT, RZ, UR15, PT, P4 ;  /* 0x0000000fff007c0c */ /* 0x000fda000bf85340 */
[----:B------:R-:W-:Y:S05]  /*4450*/  @P4 BRA `(.L_x_47952) ;  /* 0x0000000000084947 */ /* 0x000fea0003800000 */
[----:B------:R-:W-:Y:S05]  /*4460*/  @P0 BRA `(.L_x_47953) ;  /* 0x0000000000140947 */ /* 0x000fea0003800000 */
[----:B------:R-:W-:Y:S05]  /*4470*/  BRA `(.L_x_47954) ;  /* 0x0000000000147947 */ /* 0x000fea0003800000 */
.L_x_47952:
[----:B-----5:R-:W-:Y:S01]  /*4480*/  FADD.FTZ R178, R166, R178 ;  /* 0x000000b2a6b27221 */ /* 0x020fe20000010000 */
[----:B------:R-:W-:Y:S06]  /*4490*/  BRA `(.L_x_47953) ;  /* 0x0000000000087947 */ /* 0x000fec0003800000 */
.L_x_47951:
[----:B-----5:R-:W-:-:S04]  /*44a0*/  FADD.FTZ R178, R162, R178 ;  /* 0x000000b2a2b27221 */ /* 0x020fc80000010000 */
[----:B------:R-:W-:-:S07]  /*44b0*/  @P2 FADD.FTZ R178, R166, R178 ;  /* 0x000000b2a6b22221 */ /* 0x000fce0000010000 */
.L_x_47953:
[----:B-----5:R-:W-:-:S07]  /*44c0*/  MOV R170, R178 ;  /* 0x000000b200aa7202 */ /* 0x020fce0000000f00 */
.L_x_47954:
[----:B------:R-:W-:Y:S05]  /*44d0*/  @P3 BRA `(.L_x_47955) ;  /* 0x00000000001c3947 */ /* 0x000fea0003800000 */
[----:B------:R-:W-:-:S04]  /*44e0*/  ISETP.NE.U32.AND P4, PT, RZ, UR14, PT ;  /* 0x0000000eff007c0c */ /* 0x000fc8000bf85070 */
[----:B------:R-:W-:-:S13]  /*44f0*/  ISETP.NE.AND.EX P4, PT, RZ, UR15, PT, P4 ;  /* 0x0000000fff007c0c */ /* 0x000fda000bf85340 */
[----:B------:R-:W-:Y:S05]  /*4500*/  @P4 BRA `(.L_x_47956) ;  /* 0x0000000000084947 */ /* 0x000fea0003800000 */
[----:B------:R-:W-:Y:S05]  /*4510*/  @P0 BRA `(.L_x_47957) ;  /* 0x0000000000140947 */ /* 0x000fea0003800000 */
[----:B------:R-:W-:Y:S05]  /*4520*/  BRA `(.L_x_47958) ;  /* 0x0000000000147947 */ /* 0x000fea0003800000 */
.L_x_47956:
[----:B-----5:R-:W-:Y:S01]  /*4530*/  FADD.FTZ R179, R167, R179 ;  /* 0x000000b3a7b37221 */ /* 0x020fe20000010000 */
[----:B------:R-:W-:Y:S06]  /*4540*/  BRA `(.L_x_47957) ;  /* 0x0000000000087947 */ /* 0x000fec0003800000 */
.L_x_47955:
[----:B-----5:R-:W-:-:S04]  /*4550*/  FADD.FTZ R179, R163, R179 ;  /* 0x000000b3a3b37221 */ /* 0x020fc80000010000 */
[----:B------:R-:W-:-:S07]  /*4560*/  @P2 FADD.FTZ R179, R167, R179 ;  /* 0x000000b3a7b32221 */ /* 0x000fce0000010000 */
.L_x_47957:
[----:B-----5:R-:W-:-:S07]  /*4570*/  MOV R171, R179 ;  /* 0x000000b300ab7202 */ /* 0x020fce0000000f00 */
.L_x_47958:
[----:B0-----:R-:W0:Y:S01]  /*4580*/  @P0 LDC.64 R2, c[0x0][0x238] ;  /* 0x00008e00ff020b82 */ /* 0x001e220000000a00 */
[----:B------:R-:W-:-:S07]  /*4590*/  IADD3 R237, R246, 0x1a0, RZ ;  /* 0x000001a0f6ed7810 */ /* 0x000fce0007ffe0ff */
[----:B------:R-:W1:Y:S01]  /*45a0*/  @P2 LDC.64 R180, c[0x0][0x230] ;  /* 0x00008c00ffb42b82 */ /* 0x000e620000000a00 */
[----:B0-----:R-:W-:-:S05]  /*45b0*/  @P0 IMAD.WIDE.U32 R2, R238, 0x10, R2 ;  /* 0x00000010ee020825 */ /* 0x001fca00078e0002 */
[----:B------:R0:W-:Y:S02]  /*45c0*/  @P0 STG.E.128 desc[UR4][R2.64], R168 ;  /* 0x000000a802000986 */ /* 0x0001e4000c101d04 */
[----:B0-----:R-:W0:Y:S02]  /*45d0*/  @P1 LDC.64 R2, c[0x0][0x228] ;  /* 0x00008a00ff021b82 */ /* 0x001e240000000a00 */
[----:B0-----:R-:W-:-:S05]  /*45e0*/  @P1 IMAD.WIDE.U32 R2, R237, 0x10, R2 ;  /* 0x00000010ed021825 */ /* 0x001fca00078e0002 */
[----:B-----5:R1:W5:Y:S02]  /*45f0*/  @P1 LDG.E.128 R160, desc[UR4][R2.64] ;  /* 0x0000000402a01981 */ /* 0x020364000c1e1d00 */
[----:B-1----:R-:W-:-:S05]  /*4600*/  @P2 IMAD.WIDE.U32 R2, R237, 0x10, R180 ;  /* 0x00000010ed022825 */ /* 0x002fca00078e00b4 */
        /* <DEDUP_REMOVED lines=9> */
.L_x_47960:
[----:B-----5:R-:W-:Y:S01]  /*46a0*/  FADD.FTZ R180, R164, R180 ;  /* 0x000000b4a4b47221 */ /* 0x020fe20000010000 */
[----:B------:R-:W-:Y:S06]  /*46b0*/  BRA `(.L_x_47961) ;  /* 0x0000000000087947 */ /* 0x000fec0003800000 */
.L_x_47959:
[----:B-----5:R-:W-:-:S04]  /*46c0*/  FADD.FTZ R180, R160, R180 ;  /* 0x000000b4a0b47221 */ /* 0x020fc80000010000 */
[----:B------:R-:W-:-:S07]  /*46d0*/  @P2 FADD.FTZ R180, R164, R180 ;  /* 0x000000b4a4b42221 */ /* 0x000fce0000010000 */
.L_x_47961:
[----:B-----5:R-:W-:-:S07]  /*46e0*/  MOV R168, R180 ;  /* 0x000000b400a87202 */ /* 0x020fce0000000f00 */
.L_x_47962:
[----:B------:R-:W-:Y:S05]  /*46f0*/  @P3 BRA `(.L_x_47963) ;  /* 0x00000000001c3947 */ /* 0x000fea0003800000 */
[----:B------:R-:W-:-:S04]  /*4700*/  ISETP.NE.U32.AND P4, PT, RZ, UR14, PT ;  /* 0x0000000eff007c0c */ /* 0x000fc8000bf85070 */
[----:B------:R-:W-:-:S13]  /*4710*/  ISETP.NE.AND.EX P4, PT, RZ, UR15, PT, P4 ;  /* 0x0000000fff007c0c */ /* 0x000fda000bf85340 */
[----:B------:R-:W-:Y:S05]  /*4720*/  @P4 BRA `(.L_x_47964) ;  /* 0x0000000000084947 */ /* 0x000fea0003800000 */
[----:B------:R-:W-:Y:S05]  /*4730*/  @P0 BRA `(.L_x_47965) ;  /* 0x0000000000140947 */ /* 0x000fea0003800000 */
[----:B------:R-:W-:Y:S05]  /*4740*/  BRA `(.L_x_47966) ;  /* 0x0000000000147947 */ /* 0x000fea0003800000 */
.L_x_47964:
[----:B-----5:R-:W-:Y:S01]  /*4750*/  FADD.FTZ R181, R165, R181 ;  /* 0x000000b5a5b57221 */ /* 0x020fe20000010000 */
[----:B------:R-:W-:Y:S06]  /*4760*/  BRA `(.L_x_47965) ;  /* 0x0000000000087947 */ /* 0x000fec0003800000 */
.L_x_47963:
[----:B-----5:R-:W-:-:S04]  /*4770*/  FADD.FTZ R181, R161, R181 ;  /* 0x000000b5a1b57221 */ /* 0x020fc80000010000 */
[----:B------:R-:W-:-:S07]  /*4780*/  @P2 FADD.FTZ R181, R165, R181 ;  /* 0x000000b5a5b52221 */ /* 0x000fce0000010000 */
.L_x_47965:
[----:B-----5:R-:W-:-:S07]  /*4790*/  MOV R169, R181 ;  /* 0x000000b500a97202 */ /* 0x020fce0000000f00 */
.L_x_47966:
[----:B------:R-:W-:Y:S05]  /*47a0*/  @P3 BRA `(.L_x_47967) ;  /* 0x00000000001c3947 */ /* 0x000fea0003800000 */
[----:B------:R-:W-:-:S04]  /*47b0*/  ISETP.NE.U32.AND P4, PT, RZ, UR14, PT ;  /* 0x0000000eff007c0c */ /* 0x000fc8000bf85070 */
[----:B------:R-:W-:-:S13]  /*47c0*/  ISETP.NE.AND.EX P4, PT, RZ, UR15, PT, P4 ;  /* 0x0000000fff007c0c */ /* 0x000fda000bf85340 */
[----:B------:R-:W-:Y:S05]  /*47d0*/  @P4 BRA `(.L_x_47968) ;  /* 0x0000000000084947 */ /* 0x000fea0003800000 */
[----:B------:R-:W-:Y:S05]  /*47e0*/  @P0 BRA `(.L_x_47969) ;  /* 0x0000000000140947 */ /* 0x000fea0003800000 */
[----:B------:R-:W-:Y:S05]  /*47f0*/  BRA `(.L_x_47970) ;  /* 0x0000000000147947 */ /* 0x000fea0003800000 */
.L_x_47968:
[----:B-----5:R-:W-:Y:S01]  /*4800*/  FADD.FTZ R182, R166, R182 ;  /* 0x000000b6a6b67221 */ /* 0x020fe20000010000 */
[----:B------:R-:W-:Y:S06]  /*4810*/  BRA `(.L_x_47969) ;  /* 0x0000000000087947 */ /* 0x000fec0003800000 */
.L_x_47967:
[----:B-----5:R-:W-:-:S04]  /*4820*/  FADD.FTZ R182, R162, R182 ;  /* 0x000000b6a2b67221 */ /* 0x020fc80000010000 */
[----:B------:R-:W-:-:S07]  /*4830*/  @P2 FADD.FTZ R182, R166, R182 ;  /* 0x000000b6a6b62221 */ /* 0x000fce0000010000 */
.L_x_47969:
[----:B-----5:R-:W-:-:S07]  /*4840*/  MOV R170, R182 ;  /* 0x000000b600aa7202 */ /* 0x020fce0000000f00 */
.L_x_47970:
[----:B------:R-:W-:Y:S05]  /*4850*/  @P3 BRA `(.L_x_47971) ;  /* 0x00000000001c3947 */ /* 0x000fea0003800000 */
[----:B------:R-:W-:-:S04]  /*4860*/  ISETP.NE.U32.AND P4, PT, RZ, UR14, PT ;  /* 0x0000000eff007c0c */ /* 0x000fc8000bf85070 */
[----:B------:R-:W-:-:S13]  /*4870*/  ISETP.NE.AND.EX P4, PT, RZ, UR15, PT, P4 ;  /* 0x0000000fff007c0c */ /* 0x000fda000bf85340 */
[----:B------:R-:W-:Y:S05]  /*4880*/  @P4 BRA `(.L_x_47972) ;  /* 0x0000000000084947 */ /* 0x000fea0003800000 */
[----:B------:R-:W-:Y:S05]  /*4890*/  @P0 BRA `(.L_x_47973) ;  /* 0x0000000000140947 */ /* 0x000fea0003800000 */
[----:B------:R-:W-:Y:S05]  /*48a0*/  BRA `(.L_x_47974) ;  /* 0x0000000000147947 */ /* 0x000fea0003800000 */
.L_x_47972:
[----:B-----5:R-:W-:Y:S01]  /*48b0*/  FADD.FTZ R183, R167, R183 ;  /* 0x000000b7a7b77221 */ /* 0x020fe20000010000 */
[----:B------:R-:W-:Y:S06]  /*48c0*/  BRA `(.L_x_47973) ;  /* 0x0000000000087947 */ /* 0x000fec0003800000 */
.L_x_47971:
[----:B-----5:R-:W-:-:S04]  /*48d0*/  FADD.FTZ R183, R163, R183 ;  /* 0x000000b7a3b77221 */ /* 0x020fc80000010000 */
[----:B------:R-:W-:-:S07]  /*48e0*/  @P2 FADD.FTZ R183, R167, R183 ;  /* 0x000000b7a7b72221 */ /* 0x000fce0000010000 */
.L_x_47973:
[----:B-----5:R-:W-:-:S07]  /*48f0*/  MOV R171, R183 ;  /* 0x000000b700ab7202 */ /* 0x020fce0000000f00 */
.L_x_47974:
[----:B0-----:R-:W0:Y:S08]  /*4900*/  @P0 LDC.64 R2, c[0x0][0x238] ;  /* 0x00008e00ff020b82 */ /* 0x001e300000000a00 */
        /* <DEDUP_REMOVED lines=17> */
.L_x_47976:
[----:B-----5:R-:W-:Y:S01]  /*4a20*/  FADD.FTZ R204, R164, R204 ;  /* 0x000000cca4cc7221 */ /* 0x020fe20000010000 */
[----:B------:R-:W-:Y:S06]  /*4a30*/  BRA `(.L_x_47977) ;  /* 0x0000000000087947 */ /* 0x000fec0003800000 */
.L_x_47975:
[----:B-----5:R-:W-:-:S04]  /*4a40*/  FADD.FTZ R204, R160, R204 ;  /* 0x000000cca0cc7221 */ /* 0x020fc80000010000 */
[----:B------:R-:W-:-:S07]  /*4a50*/  @P2 FADD.FTZ R204, R164, R204 ;  /* 0x000000cca4cc2221 */ /* 0x000fce0000010000 */
.L_x_47977:
[----:B-----5:R-:W-:-:S07]  /*4a60*/  MOV R168, R204 ;  /* 0x000000cc00a87202 */ /* 0x020fce0000000f00 */
.L_x_47978:
[----:B------:R-:W-:Y:S05]  /*4a70*/  @P3 BRA `(.L_x_47979) ;  /* 0x00000000001c3947 */ /* 0x000fea0003800000 */
[----:B------:R-:W-:-:S04]  /*4a80*/  ISETP.NE.U32.AND P4, PT, RZ, UR14, PT ;  /* 0x0000000eff007c0c */ /* 0x000fc8000bf85070 */
[----:B------:R-:W-:-:S13]  /*4a90*/  ISETP.NE.AND.EX P4, PT, RZ, UR15, PT, P4 ;  /* 0x0000000fff007c0c */ /* 0x000fda000bf85340 */
[----:B------:R-:W-:Y:S05]  /*4aa0*/  @P4 BRA `(.L_x_47980) ;  /* 0x0000000000084947 */ /* 0x000fea0003800000 */
[----:B------:R-:W-:Y:S05]  /*4ab0*/  @P0 BRA `(.L_x_47981) ;  /* 0x0000000000140947 */ /* 0x000fea0003800000 */
[----:B------:R-:W-:Y:S05]  /*4ac0*/  BRA `(.L_x_47982) ;  /* 0x0000000000147947 */ /* 0x000fea0003800000 */
.L_x_47980:
[----:B-----5:R-:W-:Y:S01]  /*4ad0*/  FADD.FTZ R205, R165, R205 ;  /* 0x000000cda5cd7221 */ /* 0x020fe20000010000 */
[----:B------:R-:W-:Y:S06]  /*4ae0*/  BRA `(.L_x_47981) ;  /* 0x0000000000087947 */ /* 0x000fec0003800000 */
.L_x_47979:
[----:B-----5:R-:W-:-:S04]  /*4af0*/  FADD.FTZ R205, R161, R205 ;  /* 0x000000cda1cd7221 */ /* 0x020fc80000010000 */
[----:B------:R-:W-:-:S07]  /*4b00*/  @P2 FADD.FTZ R205, R165, R205 ;  /* 0x000000cda5cd2221 */ /* 0x000fce0000010000 */
.L_x_47981:
[----:B-----5:R-:W-:-:S07]  /*4b10*/  MOV R169, R205 ;  /* 0x000000cd00a97202 */ /* 0x020fce0000000f00 */
.L_x_47982:
[----:B------:R-:W-:Y:S05]  /*4b20*/  @P3 BRA `(.L_x_47983) ;  /* 0x00000000001c3947 */ /* 0x000fea0003800000 */
[----:B------:R-:W-:-:S04]  /*4b30*/  ISETP.NE.U32.AND P4, PT, RZ, UR14, PT ;  /* 0x0000000eff007c0c */ /* 0x000fc8000bf85070 */
[----:B------:R-:W-:-:S13]  /*4b40*/  ISETP.NE.AND.EX P4, PT, RZ, UR15, PT, P4 ;  /* 0x0000000fff007c0c */ /* 0x000fda000bf85340 */
[----:B------:R-:W-:Y:S05]  /*4b50*/  @P4 BRA `(.L_x_47984) ;  /* 0x0000000000084947 */ /* 0x000fea0003800000 */
[----:B------:R-:W-:Y:S05]  /*4b60*/  @P0 BRA `(.L_x_47985) ;  /* 0x0000000000140947 */ /* 0x000fea0003800000 */
[----:B------:R-:W-:Y:S05]  /*4b70*/  BRA `(.L_x_47986) ;  /* 0x0000000000147947 */ /* 0x000fea0003800000 */
.L_x_47984:
[----:B-----5:R-:W-:Y:S01]  /*4b80*/  FADD.FTZ R206, R166, R206 ;  /* 0x000000cea6ce7221 */ /* 0x020fe20000010000 */
[----:B------:R-:W-:Y:S06]  /*4b90*/  BRA `(.L_x_47985) ;  /* 0x0000000000087947 */ /* 0x000fec0003800000 */
.L_x_47983:
[----:B-----5:R-:W-:-:S04]  /*4ba0*/  FADD.FTZ R206, R162, R206 ;  /* 0x000000cea2ce7221 */ /* 0x020fc80000010000 */
[----:B------:R-:W-:-:S07]  /*4bb0*/  @P2 FADD.FTZ R206, R166, R206 ;  /* 0x000000cea6ce2221 */ /* 0x000fce0000010000 */
.L_x_47985:
[----:B-----5:R-:W-:-:S07]  /*4bc0*/  MOV R170, R206 ;  /* 0x000000ce00aa7202 */ /* 0x020fce0000000f00 */
.L_x_47986:
[----:B------:R-:W-:Y:S05]  /*4bd0*/  @P3 BRA `(.L_x_47987) ;  /* 0x00000000001c3947 */ /* 0x000fea0003800000 */
[----:B------:R-:W-:-:S04]  /*4be0*/  ISETP.NE.U32.AND P4, PT, RZ, UR14, PT ;  /* 0x0000000eff007c0c */ /* 0x000fc8000bf85070 */
[----:B------:R-:W-:-:S13]  /*4bf0*/  ISETP.NE.AND.EX P4, PT, RZ, UR15, PT, P4 ;  /* 0x0000000fff007c0c */ /* 0x000fda000bf85340 */
[----:B------:R-:W-:Y:S05]  /*4c00*/  @P4 BRA `(.L_x_47988) ;  /* 0x0000000000084947 */ /* 0x000fea0003800000 */
[----:B------:R-:W-:Y:S05]  /*4c10*/  @P0 BRA `(.L_x_47989) ;  /* 0x0000000000140947 */ /* 0x000fea0003800000 */
[----:B------:R-:W-:Y:S05]  /*4c20*/  BRA `(.L_x_47990) ;  /* 0x0000000000147947 */ /* 0x000fea0003800000 */
.L_x_47988:
[----:B-----5:R-:W-:Y:S01]  /*4c30*/  FADD.FTZ R207, R167, R207 ;  /* 0x000000cfa7cf7221 */ /* 0x020fe20000010000 */
[----:B------:R-:W-:Y:S06]  /*4c40*/  BRA `(.L_x_47989) ;  /* 0x0000000000087947 */ /* 0x000fec0003800000 */
.L_x_47987:
[----:B-----5:R-:W-:-:S04]  /*4c50*/  FADD.FTZ R207, R163, R207 ;  /* 0x000000cfa3cf7221 */ /* 0x020fc80000010000 */
[----:B------:R-:W-:-:S07]  /*4c60*/  @P2 FADD.FTZ R207, R167, R207 ;  /* 0x000000cfa7cf2221 */ /* 0x000fce0000010000 */
.L_x_47989:
[----:B-----5:R-:W-:-:S07]  /*4c70*/  MOV R171, R207 ;  /* 0x000000cf00ab7202 */ /* 0x020fce0000000f00 */
.L_x_47990:
[----:B0-----:R-:W0:Y:S01]  /*4c80*/  @P0 LDC.64 R200, c[0x0][0x238] ;  /* 0x00008e00ffc80b82 */ /* 0x001e220000000a00 */
[----:B------:R-:W-:Y:S01]  /*4c90*/  IADD3 R245, R246, 0x1e0, RZ ;  /* 0x000001e0f6f57810 */ /* 0x000fe20007ffe0ff */
[----:B0-----:R-:W-:-:S05]  /*4ca0*/  @P0 IMAD.WIDE.U32 R200, R2, 0x10, R200 ;  /* 0x0000001002c80825 */ /* 0x001fca00078e00c8 */
[----:B------:R0:W-:Y:S02]  /*4cb0*/  @P0 STG.E.128 desc[UR4][R200.64], R168 ;  /* 0x000000a8c8000986 */ /* 0x0001e4000c101d04 */
[----:B0-----:R-:W0:Y:S02]  /*4cc0*/  @P1 LDC.64 R200, c[0x0][0x228] ;  /* 0x00008a00ffc81b82 */ /* 0x001e240000000a00 */
[----:B0-----:R-:W-:-:S05]  /*4cd0*/  @P1 IMAD.WIDE.U32 R200, R245, 0x10, R200 ;  /* 0x00000010f5c81825 */ /* 0x001fca00078e00c8 */
[----:B-----5:R0:W5:Y:S02]  /*4ce0*/  @P1 LDG.E.128 R160, desc[UR4][R200.64] ;  /* 0x00000004c8a01981 */ /* 0x020164000c1e1d00 */
        /* <DEDUP_REMOVED lines=11> */
.L_x_47992:
[----:B-----5:R-:W-:Y:S01]  /*4da0*/  FADD.FTZ R200, R164, R200 ;  /* 0x000000c8a4c87221 */ /* 0x020fe20000010000 */
[----:B------:R-:W-:Y:S06]  /*4db0*/  BRA `(.L_x_47993) ;  /* 0x0000000000087947 */ /* 0x000fec0003800000 */
.L_x_47991:
[----:B-----5:R-:W-:-:S04]  /*4dc0*/  FADD.FTZ R200, R160, R200 ;  /* 0x000000c8a0c87221 */ /* 0x020fc80000010000 */
[----:B------:R-:W-:-:S07]  /*4dd0*/  @P2 FADD.FTZ R200, R164, R200 ;  /* 0x000000c8a4c82221 */ /* 0x000fce0000010000 */
.L_x_47993:
[----:B-----5:R-:W-:-:S07]  /*4de0*/  MOV R168, R200 ;  /* 0x000000c800a87202 */ /* 0x020fce0000000f00 */
.L_x_47994:
[----:B------:R-:W-:Y:S05]  /*4df0*/  @P3 BRA `(.L_x_47995) ;  /* 0x00000000001c3947 */ /* 0x000fea0003800000 */
[----:B------:R-:W-:-:S04]  /*4e00*/  ISETP.NE.U32.AND P4, PT, RZ, UR14, PT ;  /* 0x0000000eff007c0c */ /* 0x000fc8000bf85070 */
[----:B------:R-:W-:-:S13]  /*4e10*/  ISETP.NE.AND.EX P4, PT, RZ, UR15, PT, P4 ;  /* 0x0000000fff007c0c */ /* 0x000fda000bf85340 */
[----:B------:R-:W-:Y:S05]  /*4e20*/  @P4 BRA `(.L_x_47996) ;  /* 0x0000000000084947 */ /* 0x000fea0003800000 */
[----:B------:R-:W-:Y:S05]  /*4e30*/  @P0 BRA `(.L_x_47997) ;  /* 0x0000000000140947 */ /* 0x000fea0003800000 */
[----:B------:R-:W-:Y:S05]  /*4e40*/  BRA `(.L_x_47998) ;  /* 0x0000000000147947 */ /* 0x000fea0003800000 */
.L_x_47996:
[----:B-----5:R-:W-:Y:S01]  /*4e50*/  FADD.FTZ R201, R165, R201 ;  /* 0x000000c9a5c97221 */ /* 0x020fe20000010000 */
[----:B------:R-:W-:Y:S06]  /*4e60*/  BRA `(.L_x_47997) ;  /* 0x0000000000087947 */ /* 0x000fec0003800000 */
.L_x_47995:
[----:B-----5:R-:W-:-:S04]  /*4e70*/  FADD.FTZ R201, R161, R201 ;  /* 0x000000c9a1c97221 */ /* 0x020fc80000010000 */
[----:B------:R-:W-:-:S07]  /*4e80*/  @P2 FADD.FTZ R201, R165, R201 ;  /* 0x000000c9a5c92221 */ /* 0x000fce0000010000 */
.L_x_47997:
[----:B-----5:R-:W-:-:S07]  /*4e90*/  MOV R169, R201 ;  /* 0x000000c900a97202 */ /* 0x020fce0000000f00 */
.L_x_47998:
[----:B------:R-:W-:Y:S05]  /*4ea0*/  @P3 BRA `(.L_x_47999) ;  /* 0x00000000001c3947 */ /* 0x000fea0003800000 */
[----:B------:R-:W-:-:S04]  /*4eb0*/  ISETP.NE.U32.AND P4, PT, RZ, UR14, PT ;  /* 0x0000000eff007c0c */ /* 0x000fc8000bf85070 */
[----:B------:R-:W-:-:S13]  /*4ec0*/  ISETP.NE.AND.EX P4, PT, RZ, UR15, PT, P4 ;  /* 0x0000000fff007c0c */ /* 0x000fda000bf85340 */
[----:B------:R-:W-:Y:S05]  /*4ed0*/  @P4 BRA `(.L_x_48000) ;  /* 0x0000000000084947 */ /* 0x000fea0003800000 */
[----:B------:R-:W-:Y:S05]  /*4ee0*/  @P0 BRA `(.L_x_48001) ;  /* 0x0000000000140947 */ /* 0x000fea0003800000 */
[----:B------:R-:W-:Y:S05]  /*4ef0*/  BRA `(.L_x_48002) ;  /* 0x0000000000147947 */ /* 0x000fea0003800000 */
.L_x_48000:
[----:B-----5:R-:W-:Y:S01]  /*4f00*/  FADD.FTZ R202, R166, R202 ;  /* 0x000000caa6ca7221 */ /* 0x020fe20000010000 */
[----:B------:R-:W-:Y:S06]  /*4f10*/  BRA `(.L_x_48001) ;  /* 0x0000000000087947 */ /* 0x000fec0003800000 */
.L_x_47999:
[----:B-----5:R-:W-:-:S04]  /*4f20*/  FADD.FTZ R202, R162, R202 ;  /* 0x000000caa2ca7221 */ /* 0x020fc80000010000 */
[----:B------:R-:W-:-:S07]  /*4f30*/  @P2 FADD.FTZ R202, R166, R202 ;  /* 0x000000caa6ca2221 */ /* 0x000fce0000010000 */
.L_x_48001:
[----:B-----5:R-:W-:-:S07]  /*4f40*/  MOV R170, R202 ;  /* 0x000000ca00aa7202 */ /* 0x020fce0000000f00 */
.L_x_48002:
[----:B------:R-:W-:Y:S05]  /*4f50*/  @P3 BRA `(.L_x_48003) ;  /* 0x00000000001c3947 */ /* 0x000fea0003800000 */
[----:B------:R-:W-:-:S04]  /*4f60*/  ISETP.NE.U32.AND P2, PT, RZ, UR14, PT ;  /* 0x0000000eff007c0c */ /* 0x000fc8000bf45070 */
[----:B------:R-:W-:-:S13]  /*4f70*/  ISETP.NE.AND.EX P2, PT, RZ, UR15, PT, P2 ;  /* 0x0000000fff007c0c */ /* 0x000fda000bf45320 */
[----:B------:R-:W-:Y:S05]  /*4f80*/  @P2 BRA `(.L_x_48004) ;  /* 0x0000000000082947 */ /* 0x000fea0003800000 */
[----:B------:R-:W-:Y:S05]  /*4f90*/  @P0 BRA `(.L_x_48005) ;  /* 0x0000000000140947 */ /* 0x000fea0003800000 */
[----:B------:R-:W-:Y:S05]  /*4fa0*/  BRA `(.L_x_48006) ;  /* 0x0000000000147947 */ /* 0x000fea0003800000 */
.L_x_48004:
[----:B-----5:R-:W-:Y:S01]  /*4fb0*/  FADD.FTZ R203, R167, R203 ;  /* 0x000000cba7cb7221 */ /* 0x020fe20000010000 */
[----:B------:R-:W-:Y:S06]  /*4fc0*/  BRA `(.L_x_48005) ;  /* 0x0000000000087947 */ /* 0x000fec0003800000 */
.L_x_48003:
[----:B-----5:R-:W-:-:S04]  /*4fd0*/  FADD.FTZ R203, R163, R203 ;  /* 0x000000cba3cb7221 */ /* 0x020fc80000010000 */
[----:B------:R-:W-:-:S07]  /*4fe0*/  @P2 FADD.FTZ R203, R167, R203 ;  /* 0x000000cba7cb2221 */ /* 0x000fce0000010000 */
.L_x_48005:
[----:B-----5:R-:W-:-:S07]  /*4ff0*/  MOV R171, R203 ;  /* 0x000000cb00ab7202 */ /* 0x020fce0000000f00 */
.L_x_48006:
        /* <DEDUP_REMOVED lines=219> */
.L_x_48020:
[----:B-1----:R-:W-:Y:S01]  /*5db0*/  FADD.FTZ R3, R249, R3 ;  /* 0x00000003f9037221 */ /* 0x002fe20000010000 */
[----:B------:R-:W-:Y:S01]  /*5dc0*/  STL [R1+0x1a4], R161 ;  /* 0x0001a4a101007387 */ /* 0x000fe20000100800 */
[----:B0-----:R-:W0:Y:S02]  /*5dd0*/  @!P2 LDC.64 R248, c[0x0][0x250] ;  /* 0x00009400fff8ab82 */ /* 0x001e240000000a00 */
[----:B------:R-:W-:Y:S01]  /*5de0*/  FFMA.FTZ R4, R3, R252, UR7 ;  /* 0x0000000703047e23 */ /* 0x000fe200080100fc */
[----:B------:R-:W-:Y:S01]  /*5df0*/  FMUL.FTZ R3, R247, R247 ;  /* 0x000000f7f7037220 */ /* 0x000fe20000410000 */
[----:B------:R1:W-:Y:S04]  /*5e00*/  STL [R1+0x1a0], R160 ;  /* 0x0001a0a001007387 */ /* 0x0003e80000100800 */
[----:B------:R-:W-:-:S05]  /*5e10*/  FSEL R3, R3, RZ, P5 ;  /* 0x000000ff03037208 */ /* 0x000fca0002800000 */
[----:B------:R-:W-:Y:S01]  /*5e20*/  FADD.FTZ R3, R4, R3 ;  /* 0x0000000304037221 */ /* 0x000fe20000010000 */
[----:B-1----:R-:W1:Y:S01]  /*5e30*/  @!P2 LDC.64 R160, c[0x0][0x258] ;  /* 0x00009600ffa0ab82 */ /* 0x002e620000000a00 */
[----:B------:R-:W-:-:S04]  /*5e40*/  FSEL R4, R247, RZ, !P5 ;  /* 0x000000fff7047208 */ /* 0x000fc80006800000 */
[----:B------:R-:W2:Y:S01]  /*5e50*/  MUFU.RSQ R3, R3 ;  /* 0x0000000300037308 */ /* 0x000ea20000001400 */
[C---:B------:R-:W-:Y:S01]  /*5e60*/  FADD.FTZ R232, -R4.reuse, R232 ;  /* 0x000000e804e87221 */ /* 0x040fe20000010100 */
[----:B------:R-:W-:Y:S01]  /*5e70*/  FADD.FTZ R234, -R4, R234 ;  /* 0x000000ea04ea7221 */ /* 0x000fe20000010100 */
[----:B0-----:R-:W-:-:S05]  /*5e80*/  @!P2 IMAD.WIDE R248, R250, 0x4, R248 ;  /* 0x00000004faf8a825 */ /* 0x001fca00078e02f8 */
[----:B------:R0:W-:Y:S02]  /*5e90*/  @!P2 STG.E desc[UR4][R248.64], R247 ;  /* 0x000000f7f800a986 */ /* 0x0001e4000c101904 */
[C---:B0-----:R-:W-:Y:S01]  /*5ea0*/  FADD.FTZ R247, -R4.reuse, R233 ;  /* 0x000000e904f77221 */ /* 0x041fe20000010100 */
[----:B------:R-:W-:Y:S01]  /*5eb0*/  FADD.FTZ R233, -R4, R235 ;  /* 0x000000eb04e97221 */ /* 0x000fe20000010100 */
[----:B-1----:R-:W-:-:S04]  /*5ec0*/  @!P2 IMAD.WIDE R248, R250, 0x4, R160 ;  /* 0x00000004faf8a825 */ /* 0x002fc800078e02a0 */
[C---:B--2---:R-:W-:Y:S01]  /*5ed0*/  FMUL.FTZ R160, R3.reuse, R232 ;  /* 0x000000e803a07220 */ /* 0x044fe20000410000 */
[C---:B------:R-:W-:Y:S01]  /*5ee0*/  FMUL.FTZ R252, R3.reuse, R234 ;  /* 0x000000ea03fc7220 */ /* 0x040fe20000410000 */
[C---:B------:R-:W-:Y:S01]  /*5ef0*/  FMUL.FTZ R251, R3.reuse, R233 ;  /* 0x000000e903fb7220 */ /* 0x040fe20000410000 */
[----:B------:R-:W2:Y:S04]  /*5f00*/  LDL R235, [R1+0x19c] ;  /* 0x00019c0001eb7983 */ /* 0x000ea80000100800 */
[----:B------:R-:W3:Y:S04]  /*5f10*/  LDL R232, [R1+0x190] ;  /* 0x0001900001e87983 */ /* 0x000ee80000100800 */
[----:B------:R-:W4:Y:S04]  /*5f20*/  LDL R233, [R1+0x194] ;  /* 0x0001940001e97983 */ /* 0x000f280000100800 */
[----:B------:R-:W4:Y:S04]  /*5f30*/  LDL R234, [R1+0x198] ;  /* 0x0001980001ea7983 */ /* 0x000f280000100800 */
[----:B------:R0:W-:Y:S01]  /*5f40*/  @!P2 STG.E desc[UR4][R248.64], R3 ;  /* 0x00000003f800a986 */ /* 0x0001e2000c101904 */
[----:B------:R-:W-:Y:S01]  /*5f50*/  FMUL.FTZ R161, R3, R247 ;  /* 0x000000f703a17220 */ /* 0x000fe20000410000 */
[----:B0-----:R-:W-:-:S02]  /*5f60*/  SHF.L.U32 R248, R246, 0x4, RZ ;  /* 0x00000004f6f87819 */ /* 0x001fc400000006ff */
[----:B------:R-:W-:Y:S02]  /*5f70*/  SHF.R.U32.HI R249, RZ, 0x1c, R246 ;  /* 0x0000001cfff97819 */ /* 0x000fe400000116f6 */
[----:B------:R-:W-:-:S04]  /*5f80*/  IADD3 R246, P2, R248, UR8, RZ ;  /* 0x00000008f8f67c10 */ /* 0x000fc8000ff5e0ff */
[----:B------:R-:W-:Y:S01]  /*5f90*/  IADD3.X R247, R249, UR9, RZ, P2, !PT ;  /* 0x00000009f9f77c10 */ /* 0x000fe200097fe4ff */
[----:B--2---:R-:W-:Y:S01]  /*5fa0*/  FFMA.FTZ R235, R235, R251, R11 ;  /* 0x000000fbebeb7223 */ /* 0x004fe2000001000b */
[----:B---3--:R-:W-:Y:S01]  /*5fb0*/  FFMA.FTZ R232, R232, R160, R8 ;  /* 0x000000a0e8e87223 */ /* 0x008fe20000010008 */
[----:B----4-:R-:W-:Y:S01]  /*5fc0*/  FFMA.FTZ R233, R233, R161, R9 ;  /* 0x000000a1e9e97223 */ /* 0x010fe20000010009 */
[----:B------:R-:W-:-:S05]  /*5fd0*/  FFMA.FTZ R234, R234, R252, R10 ;  /* 0x000000fceaea7223 */ /* 0x000fca000001000a */
[----:B------:R0:W-:Y:S04]  /*5fe0*/  STG.E.128 desc[UR4][R246.64], R232 ;  /* 0x000000e8f6007986 */ /* 0x0001e8000c101d04 */
[----:B0-----:R-:W2:Y:S04]  /*5ff0*/  LDL R235, [R1+0x18c] ;  /* 0x00018c0001eb7983 */ /* 0x001ea80000100800 */
[----:B------:R-:W3:Y:S04]  /*6000*/  LDL R234, [R1+0x188] ;  /* 0x0001880001ea7983 */ /* 0x000ee80000100800 */
[----:B------:R-:W4:Y:S04]  /*6010*/  LDL R233, [R1+0x184] ;  /* 0x0001840001e97983 */ /* 0x000f280000100800 */
[----:B------:R-:W4:Y:S01]  /*6020*/  LDL R232, [R1+0x180] ;  /* 0x0001800001e87983 */ /* 0x000f220000100800 */
[----:B------:R-:W-:Y:S01]  /*6030*/  IADD3 R246, P2, R248, UR10, RZ ;  /* 0x0000000af8f67c10 */ /* 0x000fe2000ff5e0ff */
[C---:B------:R-:W-:Y:S01]  /*6040*/  FADD.FTZ R230, -R4.reuse, R230 ;  /* 0x000000e604e67221 */ /* 0x040fe20000010100 */
[----:B------:R-:W-:-:S02]  /*6050*/  FADD.FTZ R231, -R4, R231 ;  /* 0x000000e704e77221 */ /* 0x000fc40000010100 */
[----:B------:R-:W-:Y:S02]  /*6060*/  IADD3.X R247, R249, UR11, RZ, P2, !PT ;  /* 0x0000000bf9f77c10 */ /* 0x000fe400097fe4ff */
[----:B------:R-:W0:Y:S01]  /*6070*/  LDC.64 R248, c[0x0][0x2b8] ;  /* 0x0000ae00fff87b82 */ /* 0x000e220000000a00 */
[----:B--2---:R-:W-:Y:S01]  /*6080*/  FFMA.FTZ R235, R235, R251, R75 ;  /* 0x000000fbebeb7223 */ /* 0x004fe2000001004b */
[----:B---3--:R-:W-:Y:S01]  /*6090*/  FFMA.FTZ R234, R234, R252, R74 ;  /* 0x000000fceaea7223 */ /* 0x008fe2000001004a */
[----:B----4-:R-:W-:Y:S02]  /*60a0*/  FFMA.FTZ R233, R233, R161, R73 ;  /* 0x000000a1e9e97223 */ /* 0x010fe40000010049 */
[----:B------:R1:W5:Y:S01]  /*60b0*/  LDL.LU R161, [R1+0x1a4] ;  /* 0x0001a40001a17983 */ /* 0x0003620000300800 */
[----:B------:R-:W-:-:S03]  /*60c0*/  FFMA.FTZ R232, R232, R160, R72 ;  /* 0x000000a0e8e87223 */ /* 0x000fc60000010048 */
[----:B------:R1:W5:Y:S04]  /*60d0*/  LDL.LU R160, [R1+0x1a0] ;  /* 0x0001a00001a07983 */ /* 0x0003680000300800 */
[----:B------:R2:W-:Y:S01]  /*60e0*/  STG.E.128 desc[UR4][R246.64], R232 ;  /* 0x000000e8f6007986 */ /* 0x0005e2000c101d04 */
[C---:B------:R-:W-:Y:S01]  /*60f0*/  FADD.FTZ R229, -R4.reuse, R229 ;  /* 0x000000e504e57221 */ /* 0x040fe20000010100 */
[----:B------:R-:W-:Y:S02]  /*6100*/  FADD.FTZ R228, -R4, R228 ;  /* 0x000000e404e47221 */ /* 0x000fe40000010100 */
[----:B------:R-:W3:Y:S04]  /*6110*/  LDL R252, [R1+0x164] ;  /* 0x0001640001fc7983 */ /* 0x000ee80000100800 */
[----:B------:R-:W4:Y:S04]  /*6120*/  LDL R251, [R1+0x160] ;  /* 0x0001600001fb7983 */ /* 0x000f280000100800 */
[----:B--2---:R-:W2:Y:S01]  /*6130*/  LDL R232, [R1+0x174] ;  /* 0x0001740001e87983 */ /* 0x004ea20000100800 */
[C---:B------:R-:W-:Y:S01]  /*6140*/  FMUL.FTZ R247, R3.reuse, R231 ;  /* 0x000000e703f77220 */ /* 0x040fe20000410000 */
[----:B------:R-:W-:-:S02]  /*6150*/  FMUL.FTZ R246, R3, R230 ;  /* 0x000000e603f67220 */ /* 0x000fc40000410000 */
[----:B------:R-:W3:Y:S04]  /*6160*/  LDL R233, [R1+0x170] ;  /* 0x0001700001e97983 */ /* 0x000ee80000100800 */
[----:B------:R-:W4:Y:S04]  /*6170*/  LDL R231, [R1+0x17c] ;  /* 0x00017c0001e77983 */ /* 0x000f280000100800 */
[----:B------:R-:W4:Y:S01]  /*6180*/  LDL R230, [R1+0x178] ;  /* 0x0001780001e67983 */ /* 0x000f220000100800 */
[C---:B------:R-:W-:Y:S01]  /*6190*/  FMUL.FTZ R235, R3.reuse, R229 ;  /* 0x000000e503eb7220 */ /* 0x040fe20000410000 */
[----:B------:R-:W-:-:S03]  /*61a0*/  FMUL.FTZ R234, R3, R228 ;  /* 0x000000e403ea7220 */ /* 0x000fc60000410000 */
[----:B--2---:R-:W-:Y:S01]  /*61b0*/  FFMA.FTZ R229, R232, R235, R13 ;  /* 0x000000ebe8e57223 */ /* 0x004fe2000001000d */
[----:B---3--:R-:W-:Y:S01]  /*61c0*/  FFMA.FTZ R228, R233, R234, R12 ;  /* 0x000000eae9e47223 */ /* 0x008fe2000001000c */
[----:B0-----:R-:W-:-:S04]  /*61d0*/  IMAD.WIDE.U32 R232, R236, 0x10, R248 ;  /* 0x00000010ece87825 */ /* 0x001fc800078e00f8 */
[----:B----4-:R-:W-:Y:S01]  /*61e0*/  FFMA.FTZ R231, R231, R247, R15 ;  /* 0x000000f7e7e77223 */ /* 0x010fe2000001000f */
[----:B------:R-:W-:-:S05]  /*61f0*/  FFMA.FTZ R230, R230, R246, R14 ;  /* 0x000000f6e6e67223 */ /* 0x000fca000001000e */
[----:B------:R0:W-:Y:S04]  /*6200*/  STG.E.128 desc[UR4][R232.64], R228 ;  /* 0x000000e4e8007986 */ /* 0x0001e8000c101d04 */
[----:B0-----:R-:W2:Y:S04]  /*6210*/  LDL R232, [R1+0x16c] ;  /* 0x00016c0001e87983 */ /* 0x001ea80000100800 */
[----:B------:R-:W3:Y:S01]  /*6220*/  LDL R233, [R1+0x168] ;  /* 0x0001680001e97983 */ /* 0x000ee20000100800 */
[----:B------:R-:W-:Y:S01]  /*6230*/  FFMA.FTZ R229, R252, R235, R77 ;  /* 0x000000ebfce57223 */ /* 0x000fe2000001004d */
[----:B------:R-:W-:Y:S01]  /*6240*/  FFMA.FTZ R228, R251, R234, R76 ;  /* 0x000000eafbe47223 */ /* 0x000fe2000001004c */
[----:B------:R-:W-:Y:S01]  /*6250*/  FADD.FTZ R227, -R4, R227 ;  /* 0x000000e304e37221 */ /* 0x000fe20000010100 */
[----:B------:R-:W4:Y:S04]  /*6260*/  LDL R234, [R1+0x14c] ;  /* 0x00014c0001ea7983 */ /* 0x000f280000100800 */
[----:B------:R-:W4:Y:S04]  /*6270*/  LDL R252, [R1+0x148] ;  /* 0x0001480001fc7983 */ /* 0x000f280000100800 */
[----:B------:R-:W4:Y:S04]  /*6280*/  LDL R251, [R1+0x144] ;  /* 0x0001440001fb7983 */ /* 0x000f280000100800 */
[----:B------:R-:W4:Y:S01]  /*6290*/  LDL R235, [R1+0x140] ;  /* 0x0001400001eb7983 */ /* 0x000f220000100800 */
[----:B--2---:R-:W-:Y:S01]  /*62a0*/  FFMA.FTZ R231, R232, R247, R79 ;  /* 0x000000f7e8e77223 */ /* 0x004fe2000001004f */
[----:B---3--:R-:W-:-:S02]  /*62b0*/  FFMA.FTZ R230, R233, R246, R78 ;  /* 0x000000f6e9e67223 */ /* 0x008fc4000001004e */
[----:B------:R-:W0:Y:S02]  /*62c0*/  LDC.64 R246, c[0x0][0x2c0] ;  /* 0x0000b000fff67b82 */ /* 0x000e240000000a00 */
[----:B0-----:R-:W-:Y:S02]  /*62d0*/  IMAD.WIDE.U32 R232, R236, 0x10, R246 ;  /* 0x00000010ece87825 */ /* 0x001fe400078e00f6 */
[----:B------:R-:W2:Y:S04]  /*62e0*/  LDL R236, [R1+0x150] ;  /* 0x0001500001ec7983 */ /* 0x000ea80000100800 */
[----:B------:R0:W-:Y:S04]  /*62f0*/  STG.E.128 desc[UR4][R232.64], R228 ;  /* 0x000000e4e8007986 */ /* 0x0001e8000c101d04 */
[----:B0-----:R-:W3:Y:S01]  /*6300*/  LDL R228, [R1+0x158] ;  /* 0x0001580001e47983 */ /* 0x001ee20000100800 */
[----:B------:R-:W-:-:S03]  /*6310*/  FMUL.FTZ R233, R3, R227 ;  /* 0x000000e303e97220 */ /* 0x000fc60000410000 */
[----:B------:R-:W4:Y:S04]  /*6320*/  LDL R229, [R1+0x154] ;  /* 0x0001540001e57983 */ /* 0x000f280000100800 */
[----:B------:R-:W4:Y:S01]  /*6330*/  LDL R227, [R1+0x15c] ;  /* 0x00015c0001e37983 */ /* 0x000f220000100800 */
[C---:B------:R-:W-:Y:S01]  /*6340*/  FADD.FTZ R226, -R4.reuse, R226 ;  /* 0x000000e204e27221 */ /* 0x040fe20000010100 */
[C---:B------:R-:W-:Y:S01]  /*6350*/  FADD.FTZ R225, -R4.reuse, R225 ;  /* 0x000000e104e17221 */ /* 0x040fe20000010100 */
[C---:B------:R-:W-:Y:S02]  /*6360*/  FADD.FTZ R224, -R4.reuse, R224 ;  /* 0x000000e004e07221 */ /* 0x040fe40000010100 */
[C---:B------:R-:W-:Y:S01]  /*6370*/  FMUL.FTZ R232, R3.reuse, R226 ;  /* 0x000000e203e87220 */ /* 0x040fe20000410000 */
[C---:B------:R-:W-:Y:S01]  /*6380*/  FMUL.FTZ R231, R3.reuse, R225 ;  /* 0x000000e103e77220 */ /* 0x040fe20000410000 */
[----:B------:R-:W-:Y:S01]  /*6390*/  FMUL.FTZ R230, R3, R224 ;  /* 0x000000e003e67220 */ /* 0x000fe20000410000 */
[----:B------:R-:W-:-:S03]  /*63a0*/  FADD.FTZ R222, -R4, R222 ;  /* 0x000000de04de7221 */ /* 0x000fc60000010100 */
[----:B--2---:R-:W-:Y:S01]  /*63b0*/  FFMA.FTZ R224, R236, R230, R16 ;  /* 0x000000e6ece07223 */ /* 0x004fe20000010010 */
[C---:B------:R-:W-:Y:S01]  /*63c0*/  FADD.FTZ R221, -R4.reuse, R221 ;  /* 0x000000dd04dd7221 */ /* 0x040fe20000010100 */
[----:B------:R-:W-:Y:S01]  /*63d0*/  FADD.FTZ R220, -R4, R220 ;  /* 0x000000dc04dc7221 */ /* 0x000fe20000010100 */
[----:B------:R-:W2:Y:S01]  /*63e0*/  LDL R236, [R1+0x114] ;  /* 0x0001140001ec7983 */ /* 0x000ea20000100800 */
[----:B---3--:R-:W-:Y:S01]  /*63f0*/  FFMA.FTZ R226, R228, R232, R18 ;  /* 0x000000e8e4e27223 */ /* 0x008fe20000010012 */
[----:B----4-:R-:W-:Y:S01]  /*6400*/  FFMA.FTZ R225, R229, R231, R17 ;  /* 0x000000e7e5e17223 */ /* 0x010fe20000010011 */
[----:B------:R-:W-:-:S04]  /*6410*/  IMAD.WIDE.U32 R228, R7, 0x10, R248 ;  /* 0x0000001007e47825 */ /* 0x000fc800078e00f8 */
[----:B------:R-:W-:-:S05]  /*6420*/  FFMA.FTZ R227, R227, R233, R19 ;  /* 0x000000e9e3e37223 */ /* 0x000fca0000010013 */
[----:B------:R0:W-:Y:S02]  /*6430*/  STG.E.128 desc[UR4][R228.64], R224 ;  /* 0x000000e0e4007986 */ /* 0x0001e4000c101d04 */
[----:B0-----:R-:W-:Y:S01]  /*6440*/  FFMA.FTZ R227, R234, R233, R83 ;  /* 0x000000e9eae37223 */ /* 0x001fe20000010053 */
[----:B------:R-:W-:Y:S01]  /*6450*/  FFMA.FTZ R226, R252, R232, R82 ;  /* 0x000000e8fce27223 */ /* 0x000fe20000010052 */
[----:B------:R-:W-:Y:S01]  /*6460*/  FFMA.FTZ R225, R251, R231, R81 ;  /* 0x000000e7fbe17223 */ /* 0x000fe20000010051 */
[----:B------:R-:W-:Y:S01]  /*6470*/  FFMA.FTZ R224, R235, R230, R80 ;  /* 0x000000e6ebe07223 */ /* 0x000fe20000010050 */
[----:B------:R-:W-:-:S04]  /*6480*/  IMAD.WIDE.U32 R228, R7, 0x10, R246 ;  /* 0x0000001007e47825 */ /* 0x000fc800078e00f6 */
[----:B------:R-:W-:Y:S01]  /*6490*/  FADD.FTZ R7, -R4, R223 ;  /* 0x000000df04077221 */ /* 0x000fe20000010100 */
[----:B------:R-:W3:Y:S04]  /*64a0*/  LDL R230, [R1+0x120] ;  /* 0x0001200001e67983 */ /* 0x000ee80000100800 */
[----:B------:R0:W-:Y:S04]  /*64b0*/  STG.E.128 desc[UR4][R228.64], R224 ;  /* 0x000000e0e4007986 */ /* 0x0001e8000c101d04 */
[----:B------:R-:W4:Y:S04]  /*64c0*/  LDL R223, [R1+0x13c] ;  /* 0x00013c0001df7983 */ /* 0x000f280000100800 */
[----:B------:R-:W2:Y:S04]  /*64d0*/  LDL R252, [R1+0x11c] ;  /* 0x00011c0001fc7983 */ /* 0x000ea80000100800 */
[----:B------:R-:W2:Y:S04]  /*64e0*/  LDL R251, [R1+0x118] ;  /* 0x0001180001fb7983 */ /* 0x000ea80000100800 */
[----:B------:R-:W2:Y:S01]  /*64f0*/  LDL R235, [R1+0x110] ;  /* 0x0001100001eb7983 */ /* 0x000ea20000100800 */
[----:B0-----:R-:W-:-:S03]  /*6500*/  FMUL.FTZ R227, R3, R222 ;  /* 0x000000de03e37220 */ /* 0x001fc60000410000 */
[----:B------:R-:W3:Y:S04]  /*6510*/  LDL R224, [R1+0x134] ;  /* 0x0001340001e07983 */ /* 0x000ee80000100800 */
[----:B------:R-:W2:Y:S04]  /*6520*/  LDL R225, [R1+0x130] ;  /* 0x0001300001e17983 */ /* 0x000ea80000100800 */
[----:B------:R-:W2:Y:S01]  /*6530*/  LDL R222, [R1+0x138] ;  /* 0x0001380001de7983 */ /* 0x000ea20000100800 */
[C---:B------:R-:W-:Y:S01]  /*6540*/  FMUL.FTZ R228, R3.reuse, R7 ;  /* 0x0000000703e47220 */ /* 0x040fe20000410000 */
[C---:B------:R-:W-:Y:S01]  /*6550*/  FMUL.FTZ R226, R3.reuse, R221 ;  /* 0x000000dd03e27220 */ /* 0x040fe20000410000 */
[----:B------:R-:W-:Y:S01]  /*6560*/  FMUL.FTZ R7, R3, R220 ;  /* 0x000000dc03077220 */ /* 0x000fe20000410000 */
[----:B------:R-:W2:Y:S04]  /*6570*/  LDL R229, [R1+0x124] ;  /* 0x0001240001e57983 */ /* 0x000ea80000100800 */
[----:B------:R-:W2:Y:S04]  /*6580*/  LDL R232, [R1+0x104] ;  /* 0x0001040001e87983 */ /* 0x000ea80000100800 */
[----:B------:R-:W2:Y:S04]  /*6590*/  LDL R234, [R1+0x10c] ;  /* 0x00010c0001ea7983 */ /* 0x000ea80000100800 */
[----:B------:R-:W2:Y:S04]  /*65a0*/  LDL R233, [R1+0x108] ;  /* 0x0001080001e97983 */ /* 0x000ea80000100800 */
[----:B------:R-:W2:Y:S01]  /*65b0*/  LDL R231, [R1+0x100] ;  /* 0x0001000001e77983 */ /* 0x000ea20000100800 */
[----:B----4-:R-:W-:Y:S01]  /*65c0*/  FFMA.FTZ R223, R223, R228, R23 ;  /* 0x000000e4dfdf7223 */ /* 0x010fe20000010017 */
[----:B---3--:R-:W-:Y:S01]  /*65d0*/  FFMA.FTZ R221, R224, R226, R21 ;  /* 0x000000e2e0dd7223 */ /* 0x008fe20000010015 */
[----:B--2---:R-:W-:Y:S01]  /*65e0*/  FFMA.FTZ R220, R225, R7, R20 ;  /* 0x00000007e1dc7223 */ /* 0x004fe20000010014 */
[----:B------:R-:W-:-:S04]  /*65f0*/  IMAD.WIDE.U32 R224, R6, 0x10, R248 ;  /* 0x0000001006e07825 */ /* 0x000fc800078e00f8 */
[----:B------:R-:W-:-:S05]  /*6600*/  FFMA.FTZ R222, R222, R227, R22 ;  /* 0x000000e3dede7223 */ /* 0x000fca0000010016 */
[----:B------:R0:W-:Y:S04]  /*6610*/  STG.E.128 desc[UR4][R224.64], R220 ;  /* 0x000000dce0007986 */ /* 0x0001e8000c101d04 */
[----:B0-----:R-:W2:Y:S04]  /*6620*/  LDL R224, [R1+0x12c] ;  /* 0x00012c0001e07983 */ /* 0x001ea80000100800 */
[----:B------:R-:W3:Y:S01]  /*6630*/  LDL R225, [R1+0x128] ;  /* 0x0001280001e17983 */ /* 0x000ee20000100800 */
[----:B------:R-:W-:Y:S01]  /*6640*/  FFMA.FTZ R220, R230, R7, R84 ;  /* 0x00000007e6dc7223 */ /* 0x000fe20000010054 */
[----:B------:R-:W-:Y:S01]  /*6650*/  FFMA.FTZ R221, R229, R226, R85 ;  /* 0x000000e2e5dd7223 */ /* 0x000fe20000010055 */
[----:B------:R-:W-:-:S04]  /*6660*/  IMAD.WIDE.U32 R6, R6, 0x10, R246 ;  /* 0x0000001006067825 */ /* 0x000fc800078e00f6 */
[C---:B------:R-:W-:Y:S01]  /*6670*/  FADD.FTZ R217, -R4.reuse, R217 ;  /* 0x000000d904d97221 */ /* 0x040fe20000010100 */
[----:B------:R-:W-:Y:S01]  /*6680*/  FADD.FTZ R216, -R4, R216 ;  /* 0x000000d804d87221 */ /* 0x000fe20000010100 */
[----:B------:R-:W4:Y:S04]  /*6690*/  LDL R226, [R1+0xf8] ;  /* 0x0000f80001e27983 */ /* 0x000f280000100800 */
[----:B------:R-:W4:Y:S04]  /*66a0*/  LDL R230, [R1+0xc4] ;  /* 0x0000c40001e67983 */ /* 0x000f280000100800 */
[----:B------:R-:W4:Y:S01]  /*66b0*/  LDL R229, [R1+0xd0] ;  /* 0x0000d00001e57983 */ /* 0x000f220000100800 */
[----:B--2---:R-:W-:-:S03]  /*66c0*/  FFMA.FTZ R223, R224, R228, R87 ;  /* 0x000000e4e0df7223 */ /* 0x004fc60000010057 */
[----:B------:R-:W2:Y:S01]  /*66d0*/  LDL R224, [R1+0xf0] ;  /* 0x0000f00001e07983 */ /* 0x000ea20000100800 */
[----:B---3--:R-:W-:-:S03]  /*66e0*/  FFMA.FTZ R222, R225, R227, R86 ;  /* 0x000000e3e1de7223 */ /* 0x008fc60000010056 */
[----:B------:R-:W3:Y:S04]  /*66f0*/  LDL R227, [R1+0xfc] ;  /* 0x0000fc0001e37983 */ /* 0x000ee80000100800 */
[----:B------:R0:W-:Y:S04]  /*6700*/  STG.E.128 desc[UR4][R6.64], R220 ;  /* 0x000000dc06007986 */ /* 0x0001e8000c101d04 */
[----:B------:R-:W3:Y:S04]  /*6710*/  LDL R225, [R1+0xf4] ;  /* 0x0000f40001e17983 */ /* 0x000ee80000100800 */
[----:B------:R-:W3:Y:S01]  /*6720*/  LDL R228, [R1+0xc0] ;  /* 0x0000c00001e47983 */ /* 0x000ee20000100800 */
[C---:B0-----:R-:W-:Y:S01]  /*6730*/  FADD.FTZ R6, -R4.reuse, R219 ;  /* 0x000000db04067221 */ /* 0x041fe20000010100 */
        /* <DEDUP_REMOVED lines=8> */
[-C--:B------:R-:W-:Y:S01]  /*67c0*/  FFMA.FTZ R218, R251, R222.reuse, R26 ;  /* 0x000000defbda7223 */ /* 0x080fe2000001001a */
[----:B------:R-:W-:Y:S01]  /*67d0*/  IMAD.WIDE.U32 R6, R5, 0x10, R248 ;  /* 0x0000001005067825 */ /* 0x000fe200078e00f8 */
[----:B------:R-:W3:Y:S04]  /*67e0*/  LDL R252, [R1+0xe8] ;  /* 0x0000e80001fc7983 */ /* 0x000ee80000100800 */
[----:B------:R0:W-:Y:S04]  /*67f0*/  STG.E.128 desc[UR4][R6.64], R216 ;  /* 0x000000d806007986 */ /* 0x0001e8000c101d04 */
[----:B------:R-:W3:Y:S04]  /*6800*/  LDL R251, [R1+0xe4] ;  /* 0x0000e40001fb7983 */ /* 0x000ee80000100800 */
[----:B------:R-:W3:Y:S04]  /*6810*/  LDL R236, [R1+0xe0] ;  /* 0x0000e00001ec7983 */ /* 0x000ee80000100800 */
[----:B------:R-:W3:Y:S01]  /*6820*/  LDL R235, [R1+0xdc] ;  /* 0x0000dc0001eb7983 */ /* 0x000ee20000100800 */
[----:B0-----:R-:W-:Y:S01]  /*6830*/  FFMA.FTZ R217, R232, R221, R89 ;  /* 0x000000dde8d97223 */ /* 0x001fe20000010059 */
[----:B------:R-:W-:Y:S01]  /*6840*/  FADD.FTZ R221, -R4, R196 ;  /* 0x000000c404dd7221 */ /* 0x000fe20000010100 */
[----:B------:R-:W-:Y:S01]  /*6850*/  FFMA.FTZ R219, R234, R223, R91 ;  /* 0x000000dfeadb7223 */ /* 0x000fe2000001005b */
        /* <DEDUP_REMOVED lines=10> */
[----:B------:R0:W-:Y:S01]  /*6900*/  STG.E.128 desc[UR4][R6.64], R216 ;  /* 0x000000d806007986 */ /* 0x0001e2000c101d04 */
[C---:B------:R-:W-:Y:S01]  /*6910*/  FADD.FTZ R223, -R4.reuse, R189 ;  /* 0x000000bd04df7221 */ /* 0x040fe20000010100 */
[C---:B------:R-:W-:Y:S01]  /*6920*/  FADD.FTZ R222, -R4.reuse, R190 ;  /* 0x000000be04de7221 */ /* 0x040fe20000010100 */
[C---:B0-----:R-:W-:Y:S01]  /*6930*/  FADD.FTZ R6, -R4.reuse, R214 ;  /* 0x000000d604067221 */ /* 0x041fe20000010100 */
        /* <DEDUP_REMOVED lines=19> */
[----:B--2---:R-:W-:Y:S01]  /*6a70*/  FFMA.FTZ R212, R224, R216, R28 ;  /* 0x000000d8e0d47223 */ /* 0x004fe2000001001c */
[----:B---3--:R-:W-:Y:S01]  /*6a80*/  FFMA.FTZ R215, R227, R219, R31 ;  /* 0x000000dbe3d77223 */ /* 0x008fe2000001001f */
[C---:B------:R-:W-:Y:S01]  /*6a90*/  FADD.FTZ R224, -R4.reuse, R188 ;  /* 0x000000bc04e07221 */ /* 0x040fe20000010100 */
[----:B------:R-:W-:Y:S01]  /*6aa0*/  FFMA.FTZ R213, R225, R217, R29 ;  /* 0x000000d9e1d57223 */ /* 0x000fe2000001001d */
[----:B------:R-:W-:-:S04]  /*6ab0*/  FADD.FTZ R188, -R4, R174 ;  /* 0x000000ae04bc7221 */ /* 0x000fc80000010100 */
[----:B------:R0:W-:Y:S02]  /*6ac0*/  STG.E.128 desc[UR4][R6.64], R212 ;  /* 0x000000d406007986 */ /* 0x0001e4000c101d04 */
[C---:B0-----:R-:W-:Y:S01]  /*6ad0*/  FADD.FTZ R215, -R4.reuse, R192 ;  /* 0x000000c004d77221 */ /* 0x041fe20000010100 */
[C---:B------:R-:W-:Y:S01]  /*6ae0*/  FADD.FTZ R214, -R4.reuse, R193 ;  /* 0x000000c104d67221 */ /* 0x040fe20000010100 */
[C---:B------:R-:W-:Y:S01]  /*6af0*/  FADD.FTZ R192, -R4.reuse, R185 ;  /* 0x000000b904c07221 */ /* 0x040fe20000010100 */
[C---:B------:R-:W-:Y:S01]  /*6b00*/  FADD.FTZ R193, -R4.reuse, R186 ;  /* 0x000000ba04c17221 */ /* 0x040fe20000010100 */
[C---:B------:R-:W-:Y:S01]  /*6b10*/  FADD.FTZ R185, -R4.reuse, R172 ;  /* 0x000000ac04b97221 */ /* 0x040fe20000010100 */
[----:B------:R-:W-:Y:S01]  /*6b20*/  FADD.FTZ R186, -R4, R176 ;  /* 0x000000b004ba7221 */ /* 0x000fe20000010100 */
[----:B------:R-:W-:-:S04]  /*6b30*/  IMAD.WIDE.U32 R176, R0, 0x10, R246 ;  /* 0x0000001000b07825 */ /* 0x000fc800078e00f6 */
[----:B------:R-:W-:Y:S01]  /*6b40*/  FFMA.FTZ R174, R252, R218, R94 ;  /* 0x000000dafcae7223 */ /* 0x000fe2000001005e */
[----:B------:R-:W-:Y:S01]  /*6b50*/  FFMA.FTZ R173, R251, R217, R93 ;  /* 0x000000d9fbad7223 */ /* 0x000fe2000001005d */
[----:B------:R-:W-:Y:S01]  /*6b60*/  FFMA.FTZ R172, R236, R216, R92 ;  /* 0x000000d8ecac7223 */ /* 0x000fe2000001005c */
[C---:B------:R-:W-:Y:S01]  /*6b70*/  FADD.FTZ R212, -R4.reuse, R208 ;  /* 0x000000d004d47221 */ /* 0x040fe20000010100 */
[----:B------:R-:W-:Y:S01]  /*6b80*/  FADD.FTZ R208, -R4, R179 ;  /* 0x000000b304d07221 */ /* 0x000fe20000010100 */
[----:B------:R-:W2:Y:S01]  /*6b90*/  LDL R236, [R1+0x8c] ;  /* 0x00008c0001ec7983 */ /* 0x000ea20000100800 */
[----:B------:R-:W-:Y:S01]  /*6ba0*/  FFMA.FTZ R175, R196, R219, R95 ;  /* 0x000000dbc4af7223 */ /* 0x000fe2000001005f */
        /* <DEDUP_REMOVED lines=8> */
[C---:B------:R-:W-:Y:S01]  /*6c30*/  FMUL.FTZ R218, R3.reuse, R223 ;  /* 0x000000df03da7220 */ /* 0x040fe20000410000 */
[----:B------:R-:W3:Y:S04]  /*6c40*/  LDL R252, [R1+0xa8] ;  /* 0x0000a80001fc7983 */ /* 0x000ee80000100800 */
[----:B------:R-:W4:Y:S01]  /*6c50*/  LDL R251, [R1+0xb4] ;  /* 0x0000b40001fb7983 */ /* 0x000f220000100800 */
[C---:B0-----:R-:W-:Y:S01]  /*6c60*/  FMUL.FTZ R173, R3.reuse, R211 ;  /* 0x000000d303ad7220 */ /* 0x041fe20000410000 */
[----:B------:R-:W-:Y:S01]  /*6c70*/  FMUL.FTZ R172, R3, R209 ;  /* 0x000000d103ac7220 */ /* 0x000fe20000410000 */
[-C--:B------:R-:W-:Y:S01]  /*6c80*/  FFMA.FTZ R174, R233, R178.reuse, R34 ;  /* 0x000000b2e9ae7223 */ /* 0x080fe20000010022 */
[----:B------:R-:W-:Y:S01]  /*6c90*/  FFMA.FTZ R178, R232, R178, R98 ;  /* 0x000000b2e8b27223 */ /* 0x000fe20000010062 */
[-C--:B------:R-:W-:Y:S01]  /*6ca0*/  FFMA.FTZ R175, R235, R173.reuse, R35 ;  /* 0x000000adebaf7223 */ /* 0x080fe20000010023 */
[----:B------:R-:W-:Y:S01]  /*6cb0*/  FFMA.FTZ R179, R234, R173, R99 ;  /* 0x000000adeab37223 */ /* 0x000fe20000010063 */
[-C--:B------:R-:W-:Y:S01]  /*6cc0*/  FFMA.FTZ R173, R231, R172.reuse, R33 ;  /* 0x000000ace7ad7223 */ /* 0x080fe20000010021 */
[----:B------:R-:W3:Y:S01]  /*6cd0*/  LDL R232, [R1+0x84] ;  /* 0x0000840001e87983 */ /* 0x000ee20000100800 */
[----:B------:R-:W-:-:S03]  /*6ce0*/  FFMA.FTZ R177, R230, R172, R97 ;  /* 0x000000ace6b17223 */ /* 0x000fc60000010061 */
[----:B------:R-:W4:Y:S04]  /*6cf0*/  LDL R231, [R1+0x90] ;  /* 0x0000900001e77983 */ /* 0x000f280000100800 */
[----:B------:R-:W4:Y:S04]  /*6d00*/  LDL R235, [R1+0x98] ;  /* 0x0000980001eb7983 */ /* 0x000f280000100800 */
[----:B------:R-:W4:Y:S04]  /*6d10*/  LDL R233, [R1+0x94] ;  /* 0x0000940001e97983 */ /* 0x000f280000100800 */
[----:B------:R-:W4:Y:S04]  /*6d20*/  LDL R234, [R1+0x88] ;  /* 0x0000880001ea7983 */ /* 0x000f280000100800 */
[----:B------:R-:W4:Y:S01]  /*6d30*/  LDL R230, [R1+0x80] ;  /* 0x0000800001e67983 */ /* 0x000f220000100800 */
[----:B------:R-:W-:Y:S01]  /*6d40*/  FMUL.FTZ R176, R3, R212 ;  /* 0x000000d403b07220 */ /* 0x000fe20000410000 */
[----:B------:R-:W-:Y:S01]  /*6d50*/  FADD.FTZ R199, -R4, R195 ;  /* 0x000000c304c77221 */ /* 0x000fe20000010100 */
[----:B------:R-:W-:-:S04]  /*6d60*/  IMAD.WIDE.U32 R194, R244, 0x10, R248 ;  /* 0x00000010f4c27825 */ /* 0x000fc800078e00f8 */
[----:B------:R-:W-:-:S04]  /*6d70*/  IMAD.WIDE.U32 R196, R244, 0x10, R246 ;  /* 0x00000010f4c47825 */ /* 0x000fc800078e00f6 */
[-C--:B------:R-:W-:Y:S01]  /*6d80*/  FFMA.FTZ R172, R229, R176.reuse, R32 ;  /* 0x000000b0e5ac7223 */ /* 0x080fe20000010020 */
[----:B------:R-:W-:Y:S01]  /*6d90*/  FFMA.FTZ R176, R228, R176, R96 ;  /* 0x000000b0e4b07223 */ /* 0x000fe20000010060 */
[C---:B------:R-:W-:Y:S01]  /*6da0*/  FADD.FTZ R182, -R4.reuse, R206 ;  /* 0x000000ce04b67221 */ /* 0x040fe20000010100 */
[C---:B------:R-:W-:Y:S01]  /*6db0*/  FADD.FTZ R181, -R4.reuse, R205 ;  /* 0x000000cd04b57221 */ /* 0x040fe20000010100 */
[C---:B------:R-:W-:Y:S01]  /*6dc0*/  FADD.FTZ R183, -R4.reuse, R207 ;  /* 0x000000cf04b77221 */ /* 0x040fe20000010100 */
[----:B------:R0:W-:Y:S01]  /*6dd0*/  STG.E.128 desc[UR4][R194.64], R172 ;  /* 0x000000acc2007986 */ /* 0x0001e2000c101d04 */
[C---:B------:R-:W-:Y:S01]  /*6de0*/  FADD.FTZ R206, -R4.reuse, R200 ;  /* 0x000000c804ce7221 */ /* 0x040fe20000010100 */
[C---:B------:R-:W-:Y:S01]  /*6df0*/  FADD.FTZ R209, -R4.reuse, R201 ;  /* 0x000000c904d17221 */ /* 0x040fe20000010100 */
[C---:B------:R-:W-:Y:S01]  /*6e00*/  FADD.FTZ R216, -R4.reuse, R202 ;  /* 0x000000ca04d87221 */ /* 0x040fe20000010100 */
[----:B------:R1:W-:Y:S01]  /*6e10*/  STG.E.128 desc[UR4][R196.64], R176 ;  /* 0x000000b0c4007986 */ /* 0x0003e2000c101d04 */
[----:B------:R-:W-:Y:S01]  /*6e20*/  FADD.FTZ R207, -R4, R203 ;  /* 0x000000cb04cf7221 */ /* 0x000fe20000010100 */
[----:B------:R-:W-:-:S02]  /*6e30*/  IMAD.WIDE.U32 R200, R242, 0x10, R248 ;  /* 0x00000010f2c87825 */ /* 0x000fc400078e00f8 */
[----:B------:R-:W4:Y:S02]  /*6e40*/  LDL R223, [R1+0xac] ;  /* 0x0000ac0001df7983 */ /* 0x000f240000100800 */
[--C-:B------:R-:W-:Y:S02]  /*6e50*/  IMAD.WIDE.U32 R204, R242, 0x10, R246.reuse ;  /* 0x00000010f2cc7825 */ /* 0x100fe400078e00f6 */
[----:B------:R-:W4:Y:S02]  /*6e60*/  LDL R242, [R1+0xb8] ;  /* 0x0000b80001f27983 */ /* 0x000f240000100800 */
[C---:B------:R-:W-:Y:S02]  /*6e70*/  IMAD.WIDE.U32 R202, R243.reuse, 0x10, R246 ;  /* 0x00000010f3ca7825 */ /* 0x040fe400078e00f6 */
[----:B------:R-:W4:Y:S02]  /*6e80*/  LDL R247, [R1+0xa4] ;  /* 0x0000a40001f77983 */ /* 0x000f240000100800 */
[----:B0-----:R-:W-:-:S02]  /*6e90*/  IMAD.WIDE.U32 R194, R243, 0x10, R248 ;  /* 0x00000010f3c27825 */ /* 0x001fc400078e00f8 */
[----:B------:R-:W4:Y:S04]  /*6ea0*/  LDL R246, [R1+0xb0] ;  /* 0x0000b00001f67983 */ /* 0x000f280000100800 */
[----:B-1----:R-:W4:Y:S04]  /*6eb0*/  LDL R179, [R1+0xbc] ;  /* 0x0000bc0001b37983 */ /* 0x002f280000100800 */
[----:B------:R-:W4:Y:S04]  /*6ec0*/  LDL R244, [R1+0xa0] ;  /* 0x0000a00001f47983 */ /* 0x000f280000100800 */
        /* <DEDUP_REMOVED lines=17> */
[----:B--2---:R-:W-:-:S02]  /*6fe0*/  FFMA.FTZ R191, R236, R220, R107 ;  /* 0x000000dcecbf7223 */ /* 0x004fc4000001006b */
        /* <DEDUP_REMOVED lines=13> */
[C---:B------:R-:W-:Y:S01]  /*70c0*/  FMUL.FTZ R178, R3.reuse, R225 ;  /* 0x000000e103b27220 */ /* 0x040fe20000410000 */
[C---:B------:R-:W-:Y:S01]  /*70d0*/  FMUL.FTZ R176, R3.reuse, R227 ;  /* 0x000000e303b07220 */ /* 0x040fe20000410000 */
[C---:B------:R-:W-:Y:S01]  /*70e0*/  FMUL.FTZ R177, R3.reuse, R226 ;  /* 0x000000e203b17220 */ /* 0x040fe20000410000 */
[C---:B------:R-:W-:Y:S01]  /*70f0*/  FMUL.FTZ R227, R3.reuse, R6 ;  /* 0x0000000603e37220 */ /* 0x040fe20000410000 */
[----:B------:R-:W-:Y:S01]  /*7100*/  FADD.FTZ R180, -R4, R180 ;  /* 0x000000b404b47221 */ /* 0x000fe20000010100 */
[C---:B------:R-:W-:Y:S01]  /*7110*/  FMUL.FTZ R221, R3.reuse, R221 ;  /* 0x000000dd03dd7220 */ /* 0x040fe20000410000 */
[C---:B------:R-:W-:Y:S01]  /*7120*/  FMUL.FTZ R228, R3.reuse, R7 ;  /* 0x0000000703e47220 */ /* 0x040fe20000410000 */
[C---:B------:R-:W-:Y:S01]  /*7130*/  FMUL.FTZ R6, R3.reuse, R183 ;  /* 0x000000b703067220 */ /* 0x040fe20000410000 */
[C---:B------:R-:W-:Y:S01]  /*7140*/  FMUL.FTZ R7, R3.reuse, R182 ;  /* 0x000000b603077220 */ /* 0x040fe20000410000 */
[C---:B------:R-:W-:Y:S01]  /*7150*/  FMUL.FTZ R224, R3.reuse, R181 ;  /* 0x000000b503e07220 */ /* 0x040fe20000410000 */
[----:B------:R-:W-:Y:S01]  /*7160*/  FFMA.FTZ R182, R252, R177, R102 ;  /* 0x000000b1fcb67223 */ /* 0x000fe20000010066 */
        /* <DEDUP_REMOVED lines=9> */
[-C--:B------:R-:W-:Y:S01]  /*7200*/  FFMA.FTZ R176, R246, R221.reuse, R36 ;  /* 0x000000ddf6b07223 */ /* 0x080fe20000010024 */
[----:B------:R-:W-:Y:S01]  /*7210*/  FFMA.FTZ R180, R244, R221, R100 ;  /* 0x000000ddf4b47223 */ /* 0x000fe20000010064 */
[----:B------:R-:W-:-:S04]  /*7220*/  IMAD.WIDE.U32 R218, R240, 0x10, R248 ;  /* 0x00000010f0da7825 */ /* 0x000fc800078e00f8 */
[C---:B------:R-:W-:Y:S01]  /*7230*/  FMUL.FTZ R225, R3.reuse, R0 ;  /* 0x0000000003e17220 */ /* 0x040fe20000410000 */
[----:B------:R-:W-:Y:S01]  /*7240*/  FMUL.FTZ R175, R3, R208 ;  /* 0x000000d003af7220 */ /* 0x000fe20000410000 */
[----:B------:R-:W-:Y:S01]  /*7250*/  FFMA.FTZ R187, R243, R220, R43 ;  /* 0x000000dcf3bb7223 */ /* 0x000fe2000001002b */
[----:B------:R0:W-:Y:S01]  /*7260*/  STG.E.128 desc[UR4][R194.64], R176 ;  /* 0x000000b0c2007986 */ /* 0x0001e2000c101d04 */
[----:B------:R-:W-:Y:S01]  /*7270*/  FMUL.FTZ R5, R3, R216 ;  /* 0x000000d803057220 */ /* 0x000fe20000410000 */
[----:B------:R-:W-:Y:S02]  /*7280*/  IMAD.WIDE.U32 R216, R241, 0x10, R248 ;  /* 0x00000010f1d87825 */ /* 0x000fe400078e00f8 */
[----:B------:R1:W-:Y:S04]  /*7290*/  STG.E.128 desc[UR4][R202.64], R180 ;  /* 0x000000b4ca007986 */ /* 0x0003e8000c101d04 */
[----:B------:R1:W-:Y:S01]  /*72a0*/  STG.E.128 desc[UR4][R200.64], R184 ;  /* 0x000000b8c8007986 */ /* 0x0003e2000c101d04 */
[C---:B------:R-:W-:Y:S01]  /*72b0*/  FMUL.FTZ R0, R3.reuse, R206 ;  /* 0x000000ce03007220 */ /* 0x040fe20000410000 */
[----:B------:R-:W-:-:S02]  /*72c0*/  FMUL.FTZ R4, R3, R209 ;  /* 0x000000d103047220 */ /* 0x000fc40000410000 */
[----:B------:R-:W4:Y:S04]  /*72d0*/  LDL R251, [R1+0x50] ;  /* 0x0000500001fb7983 */ /* 0x000f280000100800 */
[----:B------:R-:W4:Y:S01]  /*72e0*/  LDL R252, [R1+0x44] ;  /* 0x0000440001fc7983 */ /* 0x000f220000100800 */
[----:B0-----:R-:W-:-:S03]  /*72f0*/  IMAD.WIDE.U32 R194, R239, 0x10, R248 ;  /* 0x00000010efc27825 */ /* 0x001fc600078e00f8 */
[----:B------:R-:W4:Y:S01]  /*7300*/  LDL R247, [R1+0x40] ;  /* 0x0000400001f77983 */ /* 0x000f220000100800 */
[----:B-1----:R-:W-:-:S03]  /*7310*/  IMAD.WIDE.U32 R202, R238, 0x10, R248 ;  /* 0x00000010eeca7825 */ /* 0x002fc600078e00f8 */
[----:B------:R-:W4:Y:S01]  /*7320*/  LDL R246, [R1+0x3c] ;  /* 0x00003c0001f67983 */ /* 0x000f220000100800 */
[----:B------:R-:W-:-:S03]  /*7330*/  IMAD.WIDE.U32 R200, R237, 0x10, R248 ;  /* 0x00000010edc87825 */ /* 0x000fc600078e00f8 */
[----:B------:R-:W4:Y:S01]  /*7340*/  LDL R184, [R1+0x60] ;  /* 0x0000600001b87983 */ /* 0x000f220000100800 */
[----:B------:R-:W-:-:S03]  /*7350*/  IMAD.WIDE.U32 R178, R2, 0x10, R248 ;  /* 0x0000001002b27825 */ /* 0x000fc600078e00f8 */
[----:B------:R-:W4:Y:S01]  /*7360*/  LDL R243, [R1+0x38] ;  /* 0x0000380001f37983 */ /* 0x000f220000100800 */
[----:B------:R-:W-:Y:S02]  /*7370*/  IMAD.WIDE.U32 R176, R245, 0x10, R248 ;  /* 0x00000010f5b07825 */ /* 0x000fe400078e00f8 */
[----:B------:R-:W0:Y:S02]  /*7380*/  LDC.64 R248, c[0x0][0x2c0] ;  /* 0x0000b000fff87b82 */ /* 0x000e240000000a00 */
[----:B------:R-:W-:Y:S01]  /*7390*/  FMUL.FTZ R3, R3, R207 ;  /* 0x000000cf03037220 */ /* 0x000fe20000410000 */
[----:B------:R1:W-:Y:S04]  /*73a0*/  STG.E.128 desc[UR4][R204.64], R188 ;  /* 0x000000bccc007986 */ /* 0x0003e8000c101d04 */
[----:B------:R-:W4:Y:S04]  /*73b0*/  LDL R244, [R1+0x2c] ;  /* 0x00002c0001f47983 */ /* 0x000f280000100800 */
[----:B------:R-:W4:Y:S04]  /*73c0*/  LDL R242, [R1+0x28] ;  /* 0x0000280001f27983 */ /* 0x000f280000100800 */
[----:B-1----:R-:W4:Y:S01]  /*73d0*/  LDL R190, [R1+0x58] ;  /* 0x0000580001be7983 */ /* 0x002f220000100800 */
[----:B0-----:R-:W-:-:S03]  /*73e0*/  IMAD.WIDE.U32 R220, R241, 0x10, R248 ;  /* 0x00000010f1dc7825 */ /* 0x001fc600078e00f8 */
[----:B------:R-:W4:Y:S01]  /*73f0*/  LDL R188, [R1+0x48] ;  /* 0x0000480001bc7983 */ /* 0x000f220000100800 */
[----:B------:R-:W-:-:S03]  /*7400*/  IMAD.WIDE.U32 R222, R240, 0x10, R248 ;  /* 0x00000010f0de7825 */ /* 0x000fc600078e00f8 */
[----:B------:R-:W4:Y:S01]  /*7410*/  LDL R241, [R1+0x34] ;  /* 0x0000340001f17983 */ /* 0x000f220000100800 */
[----:B------:R-:W-:-:S03]  /*7420*/  IMAD.WIDE.U32 R204, R239, 0x10, R248 ;  /* 0x00000010efcc7825 */ /* 0x000fc600078e00f8 */
[----:B------:R-:W4:Y:S01]  /*7430*/  LDL R240, [R1+0x24] ;  /* 0x0000240001f07983 */ /* 0x000f220000100800 */
[----:B------:R-:W-:-:S03]  /*7440*/  IMAD.WIDE.U32 R206, R238, 0x10, R248 ;  /* 0x00000010eece7825 */ /* 0x000fc600078e00f8 */
[----:B------:R-:W4:Y:S04]  /*7450*/  LDL R239, [R1+0x30] ;  /* 0x0000300001ef7983 */ /* 0x000f280000100800 */
[----:B------:R-:W4:Y:S04]  /*7460*/  LDL R238, [R1+0x20] ;  /* 0x0000200001ee7983 */ /* 0x000f280000100800 */
[----:B------:R-:W4:Y:S04]  /*7470*/  LDL R191, [R1+0x5c] ;  /* 0x00005c0001bf7983 */ /* 0x000f280000100800 */
[----:B------:R-:W4:Y:S01]  /*7480*/  LDL R189, [R1+0x54] ;  /* 0x0000540001bd7983 */ /* 0x000f220000100800 */
[----:B------:R-:W-:-:S03]  /*7490*/  IMAD.WIDE.U32 R208, R237, 0x10, R248 ;  /* 0x00000010edd07825 */ /* 0x000fc600078e00f8 */
        /* <DEDUP_REMOVED lines=8> */
[----:B------:R-:W3:Y:S01]  /*7520*/  LDL R235, [R1+0x18] ;  /* 0x0000180001eb7983 */ /* 0x000ee20000100800 */
[----:B------:R-:W-:-:S03]  /*7530*/  FFMA.FTZ R186, R233, R212, R110 ;  /* 0x000000d4e9ba7223 */ /* 0x000fc6000001006e */
[----:B------:R-:W3:Y:S01]  /*7540*/  LDL R233, [R1+0x14] ;  /* 0x0000140001e97983 */ /* 0x000ee20000100800 */
[----:B------:R-:W-:-:S03]  /*7550*/  FFMA.FTZ R182, R234, R212, R46 ;  /* 0x000000d4eab67223 */ /* 0x000fc6000001002e */
[----:B------:R-:W3:Y:S01]  /*7560*/  LDL R231, [R1+0x10] ;  /* 0x0000100001e77983 */ /* 0x000ee20000100800 */
[----:B------:R-:W-:-:S03]  /*7570*/  FFMA.FTZ R180, R230, R210, R44 ;  /* 0x000000d2e6b47223 */ /* 0x000fc6000001002c */
[----:B------:R-:W3:Y:S04]  /*7580*/  LDL R234, [R1+0x8] ;  /* 0x0000080001ea7983 */ /* 0x000ee80000100800 */
[----:B------:R-:W3:Y:S04]  /*7590*/  LDL R230, [R1] ;  /* 0x0000000001e67983 */ /* 0x000ee80000100800 */
[----:B------:R0:W-:Y:S01]  /*75a0*/  STG.E.128 desc[UR4][R216.64], R180 ;  /* 0x000000b4d8007986 */ /* 0x0001e2000c101d04 */
[----:B------:R-:W-:-:S04]  /*75b0*/  IMAD.WIDE.U32 R212, R245, 0x10, R248 ;  /* 0x00000010f5d47825 */ /* 0x000fc800078e00f8 */
[----:B------:R-:W-:-:S05]  /*75c0*/  FFMA.FTZ R184, R184, R210, R108 ;  /* 0x000000d2b8b87223 */ /* 0x000fca000001006c */
[----:B------:R1:W-:Y:S01]  /*75d0*/  STG.E.128 desc[UR4][R220.64], R184 ;  /* 0x000000b8dc007986 */ /* 0x0003e2000c101d04 */
[----:B0-----:R-:W-:Y:S01]  /*75e0*/  FFMA.FTZ R183, R246, R215, R55 ;  /* 0x000000d7f6b77223 */ /* 0x001fe20000010037 */
[----:B------:R-:W-:Y:S01]  /*75f0*/  FFMA.FTZ R182, R243, R214, R54 ;  /* 0x000000d6f3b67223 */ /* 0x000fe20000010036 */
[-C--:B------:R-:W-:Y:S01]  /*7600*/  FFMA.FTZ R190, R190, R198.reuse, R50 ;  /* 0x000000c6bebe7223 */ /* 0x080fe20000010032 */
[----:B------:R-:W-:Y:S01]  /*7610*/  FFMA.FTZ R198, R188, R198, R114 ;  /* 0x000000c6bcc67223 */ /* 0x000fe20000010072 */
[----:B------:R-:W-:Y:S01]  /*7620*/  FFMA.FTZ R188, R251, R196, R48 ;  /* 0x000000c4fbbc7223 */ /* 0x000fe20000010030 */
[-C--:B------:R-:W-:Y:S01]  /*7630*/  FFMA.FTZ R181, R241, R193.reuse, R53 ;  /* 0x000000c1f1b57223 */ /* 0x080fe20000010035 */
[----:B-1----:R-:W-:Y:S01]  /*7640*/  FFMA.FTZ R185, R240, R193, R117 ;  /* 0x000000c1f0b97223 */ /* 0x002fe20000010075 */
[-C--:B------:R-:W-:Y:S01]  /*7650*/  FFMA.FTZ R180, R239, R192.reuse, R52 ;  /* 0x000000c0efb47223 */ /* 0x080fe20000010034 */
[----:B------:R-:W-:Y:S02]  /*7660*/  FFMA.FTZ R184, R238, R192, R116 ;  /* 0x000000c0eeb87223 */ /* 0x000fe40000010074 */
[----:B------:R-:W0:Y:S01]  /*7670*/  LDC.64 R192, c[0x0][0x210] ;  /* 0x00008400ffc07b82 */ /* 0x000e220000000a00 */
[----:B------:R-:W-:Y:S01]  /*7680*/  FFMA.FTZ R191, R191, R199, R51 ;  /* 0x000000c7bfbf7223 */ /* 0x000fe20000010033 */
[----:B------:R-:W-:Y:S01]  /*7690*/  FFMA.FTZ R196, R247, R196, R112 ;  /* 0x000000c4f7c47223 */ /* 0x000fe20000010070 */
[-C--:B------:R-:W-:Y:S01]  /*76a0*/  FFMA.FTZ R189, R189, R197.reuse, R49 ;  /* 0x000000c5bdbd7223 */ /* 0x080fe20000010031 */
[----:B------:R-:W-:Y:S01]  /*76b0*/  FFMA.FTZ R197, R252, R197, R113 ;  /* 0x000000c5fcc57223 */ /* 0x000fe20000010071 */
[----:B------:R-:W-:Y:S01]  /*76c0*/  FFMA.FTZ R187, R244, R215, R119 ;  /* 0x000000d7f4bb7223 */ /* 0x000fe20000010077 */
[----:B------:R-:W-:-:S02]  /*76d0*/  FFMA.FTZ R186, R242, R214, R118 ;  /* 0x000000d6f2ba7223 */ /* 0x000fc40000010076 */
[----:B------:R1:W-:Y:S02]  /*76e0*/  STG.E.128 desc[UR4][R218.64], R188 ;  /* 0x000000bcda007986 */ /* 0x0003e4000c101d04 */
[----:B-1----:R-:W-:Y:S01]  /*76f0*/  FFMA.FTZ R191, R237, R175, R59 ;  /* 0x000000afedbf7223 */ /* 0x002fe2000001003b */
[----:B0-----:R-:W-:-:S04]  /*7700*/  LEA R250, R192, R250, 0x2 ;  /* 0x000000fac0fa7211 */ /* 0x001fc800078e10ff */
[----:B------:R-:W-:Y:S01]  /*7710*/  ISETP.GE.AND P2, PT, R250, R193, PT ;  /* 0x000000c1fa00720c */ /* 0x000fe20003f46270 */
[----:B--2---:R-:W-:Y:S01]  /*7720*/  FFMA.FTZ R175, R236, R175, R123 ;  /* 0x000000afecaf7223 */ /* 0x004fe2000001007b */
[----:B----4-:R-:W-:Y:S01]  /*7730*/  FFMA.FTZ R199, R211, R199, R115 ;  /* 0x000000c7d3c77223 */ /* 0x010fe20000010073 */
[----:B---3--:R-:W-:-:S04]  /*7740*/  FFMA.FTZ R190, R235, R174, R58 ;  /* 0x000000aeebbe7223 */ /* 0x008fc8000001003a */
[----:B------:R0:W-:Y:S01]  /*7750*/  STG.E.128 desc[UR4][R222.64], R196 ;  /* 0x000000c4de007986 */ /* 0x0001e2000c101d04 */
[-C--:B------:R-:W-:Y:S01]  /*7760*/  FFMA.FTZ R189, R233, R173.reuse, R57 ;  /* 0x000000ade9bd7223 */ /* 0x080fe20000010039 */
[----:B------:R-:W-:Y:S01]  /*7770*/  FFMA.FTZ R173, R232, R173, R121 ;  /* 0x000000ade8ad7223 */ /* 0x000fe20000010079 */
[----:B------:R-:W-:Y:S01]  /*7780*/  FFMA.FTZ R188, R231, R172, R56 ;  /* 0x000000ace7bc7223 */ /* 0x000fe20000010038 */
[----:B------:R1:W-:Y:S01]  /*7790*/  STG.E.128 desc[UR4][R194.64], R180 ;  /* 0x000000b4c2007986 */ /* 0x0003e2000c101d04 */
[----:B------:R-:W-:-:S03]  /*77a0*/  FFMA.FTZ R174, R234, R174, R122 ;  /* 0x000000aeeaae7223 */ /* 0x000fc6000001007a */
[----:B------:R2:W-:Y:S01]  /*77b0*/  STG.E.128 desc[UR4][R204.64], R184 ;  /* 0x000000b8cc007986 */ /* 0x0005e2000c101d04 */
[----:B------:R-:W-:-:S03]  /*77c0*/  FFMA.FTZ R172, R230, R172, R120 ;  /* 0x000000ace6ac7223 */ /* 0x000fc60000010078 */
[----:B------:R3:W-:Y:S01]  /*77d0*/  STG.E.128 desc[UR4][R202.64], R188 ;  /* 0x000000bcca007986 */ /* 0x0007e2000c101d04 */
[----:B0-----:R-:W-:Y:S01]  /*77e0*/  FFMA.FTZ R199, R139, R226, R63 ;  /* 0x000000e28bc77223 */ /* 0x001fe2000001003f */
[----:B------:R-:W-:Y:S01]  /*77f0*/  FFMA.FTZ R198, R138, R227, R62 ;  /* 0x000000e38ac67223 */ /* 0x000fe2000001003e */
[----:B------:R-:W-:Y:S01]  /*7800*/  FFMA.FTZ R197, R137, R228, R61 ;  /* 0x000000e489c57223 */ /* 0x000fe2000001003d */
[----:B------:R-:W-:Y:S01]  /*7810*/  FFMA.FTZ R196, R136, R229, R60 ;  /* 0x000000e588c47223 */ /* 0x000fe2000001003c */
[----:B------:R0:W-:Y:S01]  /*7820*/  STG.E.128 desc[UR4][R206.64], R172 ;  /* 0x000000acce007986 */ /* 0x0001e2000c101d04 */
[----:B------:R-:W-:-:S04]  /*7830*/  IMAD.WIDE.U32 R210, R2, 0x10, R248 ;  /* 0x0000001002d27825 */ /* 0x000fc800078e00f8 */
        /* <DEDUP_REMOVED lines=10> */
[-C--:B------:R-:W-:Y:S01]  /*78e0*/  FFMA.FTZ R5, R153, R4.reuse, R69 ;  /* 0x0000000499057223 */ /* 0x080fe20000010045 */
[----:B------:R-:W-:Y:S01]  /*78f0*/  FFMA.FTZ R189, R157, R4, R133 ;  /* 0x000000049dbd7223 */ /* 0x000fe20000010085 */
[----:B0-----:R-:W-:Y:S01]  /*7900*/  FFMA.FTZ R175, R143, R226, R127 ;  /* 0x000000e28faf7223 */ /* 0x001fe2000001007f */
[----:B------:R-:W-:Y:S01]  /*7910*/  FFMA.FTZ R174, R142, R227, R126 ;  /* 0x000000e38eae7223 */ /* 0x000fe2000001007e */
[----:B------:R-:W-:Y:S01]  /*7920*/  FFMA.FTZ R173, R141, R228, R125 ;  /* 0x000000e48dad7223 */ /* 0x000fe2000001007d */
[----:B------:R-:W-:Y:S01]  /*7930*/  FFMA.FTZ R172, R140, R229, R124 ;  /* 0x000000e58cac7223 */ /* 0x000fe2000001007c */
[-C--:B------:R-:W-:Y:S01]  /*7940*/  FFMA.FTZ R7, R155, R3.reuse, R71 ;  /* 0x000000039b077223 */ /* 0x080fe20000010047 */
[-C--:B------:R-:W-:Y:S01]  /*7950*/  FFMA.FTZ R4, R152, R0.reuse, R68 ;  /* 0x0000000098047223 */ /* 0x080fe20000010044 */
[----:B------:R1:W-:Y:S01]  /*7960*/  STG.E.128 desc[UR4][R200.64], R196 ;  /* 0x000000c4c8007986 */ /* 0x0003e2000c101d04 */
[----:B------:R-:W-:Y:S01]  /*7970*/  FFMA.FTZ R191, R159, R3, R135 ;  /* 0x000000039fbf7223 */ /* 0x000fe20000010087 */
[----:B------:R-:W-:-:S02]  /*7980*/  FFMA.FTZ R188, R156, R0, R132 ;  /* 0x000000009cbc7223 */ /* 0x000fc40000010084 */
[----:B------:R1:W-:Y:S04]  /*7990*/  STG.E.128 desc[UR4][R208.64], R172 ;  /* 0x000000acd0007986 */ /* 0x0003e8000c101d04 */
[----:B------:R1:W-:Y:S04]  /*79a0*/  STG.E.128 desc[UR4][R178.64], R180 ;  /* 0x000000b4b2007986 */ /* 0x0003e8000c101d04 */
[----:B------:R1:W-:Y:S04]  /*79b0*/  STG.E.128 desc[UR4][R210.64], R184 ;  /* 0x000000b8d2007986 */ /* 0x0003e8000c101d04 */
[----:B------:R1:W-:Y:S04]  /*79c0*/  STG.E.128 desc[UR4][R176.64], R4 ;  /* 0x00000004b0007986 */ /* 0x0003e8000c101d04 */
[----:B------:R1:W-:Y:S01]  /*79d0*/  STG.E.128 desc[UR4][R212.64], R188 ;  /* 0x000000bcd4007986 */ /* 0x0003e2000c101d04 */
[----:B------:R-:W-:Y:S05]  /*79e0*/  @!P2 BRA `(.L_x_48008) ;  /* 0xffffff9c0064a947 */ /* 0x000fea000383ffff */
[----:B------:R-:W-:Y:S05]  /*79f0*/  BSYNC B0 ;  /* 0x0000000000007941 */ /* 0x000fea0003800000 */
.L_x_47750:
[----:B------:R-:W-:Y:S05]  /*7a00*/  EXIT ;  /* 0x000000000000794d */ /* 0x000fea0003800000 */
.L_x_48007:
        /* <DEDUP_REMOVED lines=8> */
.L_x_48010:
[----:B------:R-:W-:Y:S05]  /*7a90*/  BSYNC B1 ;  /* 0x0000000000017941 */ /* 0x000fea0003800000 */
.L_x_48009:
        /* <DEDUP_REMOVED lines=9> */
.L_x_48011:
[----:B------:R-:W-:Y:S01]  /*7b30*/  FADD.FTZ R247, R247, R3 ;  /* 0x00000003f7f77221 */ /* 0x000fe20000010000 */
[----:B------:R-:W-:-:S04]  /*7b40*/  HFMA2.MMA R3, -RZ, RZ, 0, 2.384185791015625e-07 ;  /* 0x00000004ff037435 */ /* 0x000fc800000001ff */
[----:B------:R-:W-:-:S07]  /*7b50*/  MOV R249, R247 ;  /* 0x000000f700f97202 */ /* 0x000fce0000000f00 */
[----:B------:R-:W-:Y:S05]  /*7b60*/  WARPSYNC.COLLECTIVE R248, `(.L_x_48012) ;  /* 0x00000000f8087348 */ /* 0x000fea0003c00000 */
[----:B------:R0:W1:Y:S02]  /*7b70*/  SHFL.BFLY P3, R3, R249, R3, R4 ;  /* 0x0c000003f9037389 */ /* 0x0000640000060004 */
[----:B01----:R-:W-:Y:S01]  /*7b80*/  ENDCOLLECTIVE ;  /* 0x000000000000791b */ /* 0x003fe20003800000 */
.L_x_48012:
[----:B------:R-:W-:Y:S01]  /*7b90*/  FADD.FTZ R247, R247, R3 ;  /* 0x00000003f7f77221 */ /* 0x000fe20000010000 */
[----:B------:R-:W-:-:S04]  /*7ba0*/  HFMA2.MMA R3, -RZ, RZ, 0, 4.76837158203125e-07 ;  /* 0x00000008ff037435 */ /* 0x000fc800000001ff */
[----:B------:R-:W-:-:S07]  /*7bb0*/  MOV R249, R247 ;  /* 0x000000f700f97202 */ /* 0x000fce0000000f00 */
[----:B------:R-:W-:Y:S05]  /*7bc0*/  WARPSYNC.COLLECTIVE R248, `(.L_x_48013) ;  /* 0x00000000f8087348 */ /* 0x000fea0003c00000 */
[----:B------:R0:W1:Y:S02]  /*7bd0*/  SHFL.BFLY P3, R3, R249, R3, R4 ;  /* 0x0c000003f9037389 */ /* 0x0000640000060004 */
[----:B01----:R-:W-:Y:S01]  /*7be0*/  ENDCOLLECTIVE ;  /* 0x000000000000791b */ /* 0x003fe20003800000 */
.L_x_48013:
[----:B------:R-:W-:Y:S01]  /*7bf0*/  FADD.FTZ R247, R247, R3 ;  /* 0x00000003f7f77221 */ /* 0x000fe20000010000 */
[----:B------:R-:W-:-:S04]  /*7c00*/  HFMA2.MMA R3, -RZ, RZ, 0, 9.5367431640625e-07 ;  /* 0x00000010ff037435 */ /* 0x000fc800000001ff */
[----:B------:R-:W-:-:S07]  /*7c10*/  MOV R249, R247 ;  /* 0x000000f700f97202 */ /* 0x000fce0000000f00 */
[----:B------:R-:W-:Y:S05]  /*7c20*/  WARPSYNC.COLLECTIVE R248, `(.L_x_48014) ;  /* 0x00000000f8087348 */ /* 0x000fea0003c00000 */
[----:B------:R0:W1:Y:S02]  /*7c30*/  SHFL.BFLY P3, R3, R249, R3, R4 ;  /* 0x0c000003f9037389 */ /* 0x0000640000060004 */
[----:B01----:R-:W-:Y:S01]  /*7c40*/  ENDCOLLECTIVE ;  /* 0x000000000000791b */ /* 0x003fe20003800000 */
.L_x_48014:
        /* <DEDUP_REMOVED lines=135> */
.L_x_48015:
[----:B------:R-:W-:Y:S01]  /*84c0*/  FADD.FTZ R249, R249, R3 ;  /* 0x00000003f9f97221 */ /* 0x000fe20000010000 */
[----:B------:R-:W-:-:S07]  /*84d0*/  MOV R3, 0x2 ;  /* 0x0000000200037802 */ /* 0x000fce0000000f00 */
[----:B------:R-:W-:Y:S05]  /*84e0*/  WARPSYNC.COLLECTIVE R248, `(.L_x_48016) ;  /* 0x00000000f8087348 */ /* 0x000fea0003c00000 */
[----:B------:R0:W1:Y:S02]  /*84f0*/  SHFL.BFLY P3, R3, R249, R3, R4 ;  /* 0x0c000003f9037389 */ /* 0x0000640000060004 */
[----:B01----:R-:W-:Y:S01]  /*8500*/  ENDCOLLECTIVE ;  /* 0x000000000000791b */ /* 0x003fe20003800000 */
.L_x_48016:
[----:B------:R-:W-:Y:S01]  /*8510*/  FADD.FTZ R249, R249, R3 ;  /* 0x00000003f9f97221 */ /* 0x000fe20000010000 */
[----:B------:R-:W-:-:S11]  /*8520*/  HFMA2.MMA R3, -RZ, RZ, 0, 2.384185791015625e-07 ;  /* 0x00000004ff037435 */ /* 0x000fd600000001ff */
[----:B------:R-:W-:Y:S05]  /*8530*/  WARPSYNC.COLLECTIVE R248, `(.L_x_48017) ;  /* 0x00000000f8087348 */ /* 0x000fea0003c00000 */
[----:B------:R0:W1:Y:S02]  /*8540*/  SHFL.BFLY P3, R3, R249, R3, R4 ;  /* 0x0c000003f9037389 */ /* 0x0000640000060004 */
[----:B01----:R-:W-:Y:S01]  /*8550*/  ENDCOLLECTIVE ;  /* 0x000000000000791b */ /* 0x003fe20003800000 */
.L_x_48017:
[----:B------:R-:W-:Y:S01]  /*8560*/  FADD.FTZ R249, R249, R3 ;  /* 0x00000003f9f97221 */ /* 0x000fe20000010000 */
[----:B------:R-:W-:-:S07]  /*8570*/  MOV R3, 0x8 ;  /* 0x0000000800037802 */ /* 0x000fce0000000f00 */
[----:B------:R-:W-:Y:S05]  /*8580*/  WARPSYNC.COLLECTIVE R248, `(.L_x_48018) ;  /* 0x00000000f8087348 */ /* 0x000fea0003c00000 */
[----:B------:R0:W1:Y:S02]  /*8590*/  SHFL.BFLY P3, R3, R249, R3, R4 ;  /* 0x0c000003f9037389 */ /* 0x0000640000060004 */
[----:B01----:R-:W-:Y:S01]  /*85a0*/  ENDCOLLECTIVE ;  /* 0x000000000000791b */ /* 0x003fe20003800000 */
.L_x_48018:
[----:B------:R-:W-:Y:S01]  /*85b0*/  FADD.FTZ R249, R249, R3 ;  /* 0x00000003f9f97221 */ /* 0x000fe20000010000 */
[----:B------:R-:W-:-:S11]  /*85c0*/  HFMA2.MMA R3, -RZ, RZ, 0, 9.5367431640625e-07 ;  /* 0x00000010ff037435 */ /* 0x000fd600000001ff */
[----:B------:R-:W-:Y:S05]  /*85d0*/  WARPSYNC.COLLECTIVE R248, `(.L_x_48019) ;  /* 0x00000000f8087348 */ /* 0x000fea0003c00000 */
[----:B------:R0:W1:Y:S02]  /*85e0*/  SHFL.BFLY P3, R3, R249, R3, R4 ;  /* 0x0c000003f9037389 */ /* 0x0000640000060004 */
[----:B01----:R-:W-:Y:S01]  /*85f0*/  ENDCOLLECTIVE ;  /* 0x000000000000791b */ /* 0x003fe20003800000 */
.L_x_48019:
[----:B------:R-:W-:Y:S05]  /*8600*/  BRA `(.L_x_48020) ;  /* 0xffffffd400e87947 */ /* 0x000fea000383ffff */
.L_x_48021:
        /* <DEDUP_REMOVED lines=15> */
.L_x_53147:


//--------------------- .text._ZN10layer_norm31ln_parallel_residual_fwd_kernelINS_13Kernel_traitsIfffffjLj2048ELj1ELj4ELj1ELj16ENS_18Kernel_traits_baseILj2048EfffffjLj128EEEEELb0ELb1ELb0EEEvNS_9FwdParamsE --------------------------
	.section	.text._ZN10layer_norm31ln_parallel_residual_fwd_kernelINS_13Kernel_traitsIfffffjLj2048ELj1ELj4ELj1ELj16ENS_18Kernel_traits_baseILj2048EfffffjLj128EEEEELb0ELb1ELb0EEEvNS_9FwdParamsE,"ax",@progbits
	.align	128
        .global         _ZN10layer_norm31ln_parallel_residual_fwd_kernelINS_13Kernel_traitsIfffffjLj2048ELj1ELj4ELj1ELj16ENS_18Kernel_traits_baseILj2048EfffffjLj128EEEEELb0ELb1ELb0EEEvNS_9FwdParamsE
        .type           _ZN10layer_norm31ln_parallel_residual_fwd_kernelINS_13Kernel_traitsIfffffjLj2048ELj1ELj4ELj1ELj16ENS_18Kernel_traits_baseILj2048EfffffjLj128EEEEELb0ELb1ELb0EEEvNS_9FwdParamsE,@function
        .size           _ZN10layer_norm31ln_parallel_residual_fwd_kernelINS_13Kernel_traitsIfffffjLj2048ELj1ELj4ELj1ELj16ENS_18Kernel_traits_baseILj2048EfffffjLj128EEEEELb0ELb1ELb0EEEvNS_9FwdParamsE,(.L_x_53148 - _ZN10layer_norm31ln_parallel_residual_fwd_kernelINS_13Kernel_traitsIfffffjLj2048ELj1ELj4ELj1ELj16ENS_18Kernel_traits_baseILj2048EfffffjLj128EEEEELb0ELb1ELb0EEEvNS_9FwdParamsE)
        .other          _ZN10layer_norm31ln_parallel_residual_fwd_kernelINS_13Kernel_traitsIfffffjLj2048ELj1ELj4ELj1ELj16ENS_18Kernel_traits_baseILj2048EfffffjLj128EEEEELb0ELb1ELb0EEEvNS_9FwdParamsE,@"STO_CUDA_ENTRY STV_DEFAULT"
_ZN10layer_norm31ln_parallel_residual_fwd_kernelINS_13Kernel_traitsIfffffjLj2048ELj1ELj4ELj1ELj16ENS_18Kernel_traits_baseILj2048EfffffjLj128EEEEELb0ELb1ELb0EEEvNS_9FwdParamsE:
.text._ZN10layer_norm31ln_parallel_residual_fwd_kernelINS_13Kernel_traitsIfffffjLj2048ELj1ELj4ELj1ELj16ENS_18Kernel_traits_baseILj2048EfffffjLj128EEEEELb0ELb1ELb0EEEvNS_9FwdParamsE:
        /* <DEDUP_REMOVED lines=32> */
[----:B------:R-:W-:-:S13]  /*0200*/  ISETP.NE.AND.EX P0, PT, RZ, UR7, PT, P0 ;  /* 0x00000007ff007c0c */ /* 0x000fda000bf05300 */
[C---:B------:R-:W-:Y:S01]  /*0210*/  @P0 LEA R4, P1, R9.reuse, UR6, 0x4 ;  /* 0x0000000609040c11 */ /* 0x040fe2000f8220ff */
[----:B0-----:R-:W-:-:S03]  /*0220*/  IMAD.WIDE.U32 R200, R9, 0x10, R200 ;  /* 0x0000001009c87825 */ /* 0x001fc600078e00c8 */
[----:B------:R-:W-:-:S03]  /*0230*/  @P0 LEA.HI.X R5, R9, UR7, RZ, 0x4, P1 ;  /* 0x0000000709050c11 */ /* 0x000fc600088f24ff */
[----:B------:R-:W5:Y:S04]  /*0240*/  LDG.E.128 R200, desc[UR4][R200.64] ;  /* 0x00000004c8c87981 */ /* 0x000f68000c1e1d00 */
[----:B------:R0:W5:Y:S01]  /*0250*/  @P0 LDG.E.128 R204, desc[UR4][R4.64] ;  /* 0x0000000404cc0981 */ /* 0x000162000c1e1d00 */
[----:B------:R-:W-:-:S07]  /*0260*/  LOP3.LUT R9, R9, 0x20, RZ, 0xfc, !PT ;  /* 0x0000002009097812 */ /* 0x000fce00078efcff */
.L_x_48023:
[----:B------:R-:W-:Y:S05]  /*0270*/  BSYNC B0 ;  /* 0x0000000000007941 */ /* 0x000fea0003800000 */
.L_x_48022:
[----:B------:R-:W-:Y:S04]  /*0280*/  BSSY B0, `(.L_x_48024) ;  /* 0x000000e000007945 */ /* 0x000fe80003800000 */
[----:B------:R-:W-:Y:S05]  /*0290*/  @!P6 BRA `(.L_x_48025) ;  /* 0x000000000030e947 */ /* 0x000fea0003800000 */
[----:B------:R-:W1:Y:S01]  /*02a0*/  LDC.64 R6, c[0x0][0x260] ;  /* 0x00009800ff067b82 */ /* 0x000e620000000a00 */
[----:B------:R-:W-:Y:S01]  /*02b0*/  ULDC.64 UR6, c[0x0][0x2c8] ;  /* 0x0000b20000067ab9 */ /* 0x000fe20000000a00 */
[----:B------:R-:W-:Y:S02]  /*02c0*/  CS2R R198, SRZ ;  /* 0x0000000000c67805 */ /* 0x000fe4000001ff00 */
[----:B------:R-:W-:Y:S02]  /*02d0*/  ISETP.NE.U32.AND P0, PT, RZ, UR6, PT ;  /* 0x00000006ff007c0c */ /* 0x000fe4000bf05070 */
[----:B------:R-:W-:Y:S02]  /*02e0*/  CS2R R196, SRZ ;  /* 0x0000000000c47805 */ /* 0x000fe4000001ff00 */
[----:B------:R-:W-:-:S13]  /*02f0*/  ISETP.NE.AND.EX P0, PT, RZ, UR7, PT, P0 ;  /* 0x00000007ff007c0c */ /* 0x000fda000bf05300 */
[----:B0-----:R-:W-:-:S04]  /*0300*/  @P0 LEA R4, P1, R9, UR6, 0x4 ;  /* 0x0000000609040c11 */ /* 0x001fc8000f8220ff */
[C---:B------:R-:W-:Y:S01]  /*0310*/  @P0 LEA.HI.X R5, R9.reuse, UR7, RZ, 0x4, P1 ;  /* 0x0000000709050c11 */ /* 0x040fe200088f24ff */
[----:B-1----:R-:W-:-:S04]  /*0320*/  IMAD.WIDE.U32 R6, R9, 0x10, R6 ;  /* 0x0000001009067825 */ /* 0x002fc800078e0006 */
[----:B------:R1:W5:Y:S04]  /*0330*/  @P0 LDG.E.128 R196, desc[UR4][R4.64] ;  /* 0x0000000404c40981 */ /* 0x000368000c1e1d00 */
[----:B------:R1:W5:Y:S01]  /*0340*/  LDG.E.128 R192, desc[UR4][R6.64] ;  /* 0x0000000406c07981 */ /* 0x000362000c1e1d00 */
[----:B------:R-:W-:-:S07]  /*0350*/  IADD3 R9, R9, 0x20, RZ ;  /* 0x0000002009097810 */ /* 0x000fce0007ffe0ff */
.L_x_48025:
[----:B------:R-:W-:Y:S05]  /*0360*/  BSYNC B0 ;  /* 0x0000000000007941 */ /* 0x000fea0003800000 */
.L_x_48024:
[----:B------:R-:W-:Y:S04]  /*0370*/  BSSY B0, `(.L_x_48026) ;  /* 0x000000e000007945 */ /* 0x000fe80003800000 */
[----:B------:R-:W-:Y:S05]  /*0380*/  @!P5 BRA `(.L_x_48027) ;  /* 0x000000000030d947 */ /* 0x000fea0003800000 */
[----:B-1----:R-:W1:Y:S01]  /*0390*/  LDC.64 R6, c[0x0][0x260] ;  /* 0x00009800ff067b82 */ /* 0x002e620000000a00 */
        /* <DEDUP_REMOVED lines=11> */
.L_x_48027:
[----:B------:R-:W-:Y:S05]  /*0450*/  BSYNC B0 ;  /* 0x0000000000007941 */ /* 0x000fea0003800000 */
.L_x_48026:
[----:B------:R-:W-:Y:S04]  /*0460*/  BSSY B0, `(.L_x_48028) ;  /* 0x000000e000007945 */ /* 0x000fe80003800000 */
[----:B------:R-:W-:Y:S05]  /*0470*/  @!P4 BRA `(.L_x_48029) ;  /* 0x000000000030c947 */ /* 0x000fea0003800000 */
[----:B-12---:R-:W1:Y:S01]  /*0480*/  LDC.64 R6, c[0x0][0x260] ;  /* 0x00009800ff067b82 */ /* 0x006e620000000a00 */
        /* <DEDUP_REMOVED lines=11> */
.L_x_48029:
[----:B------:R-:W-:Y:S05]  /*0540*/  BSYNC B0 ;  /* 0x0000000000007941 */ /* 0x000fea0003800000 */
.L_x_48028:
[----:B------:R-:W-:Y:S04]  /*0550*/  BSSY B0, `(.L_x_48030) ;  /* 0x000000e000007945 */ /* 0x000fe80003800000 */
[----:B------:R-:W-:Y:S05]  /*0560*/  @!P3 BRA `(.L_x_48031) ;  /* 0x000000000030b947 */ /* 0x000fea0003800000 */
[----:B-123--:R-:W1:Y:S01]  /*0570*/  LDC.64 R6, c[0x0][0x260] ;  /* 0x00009800ff067b82 */ /* 0x00ee620000000a00 */
        /* <DEDUP_REMOVED lines=11> */
.L_x_48031:
[----:B------:R-:W-:Y:S05]  /*0630*/  BSYNC B0 ;  /* 0x0000000000007941 */ /* 0x000fea0003800000 */
.L_x_48030:
[----:B------:R-:W-:Y:S01]  /*0640*/  ISETP.GE.U32.AND P0, PT, R2, 0xc0, PT ;  /* 0x000000c00200780c */ /* 0x000fe20003f06070 */
[----:B------:R-:W-:Y:S01]  /*0650*/  BSSY B0, `(.L_x_48032) ;  /* 0x0000010000007945 */ /* 0x000fe20003800000 */
[----:B------:R-:W-:-:S11]  /*0660*/  LOP3.LUT R216, R216, 0xff7fffff, RZ, 0xc0, !PT ;  /* 0xff7fffffd8d87812 */ /* 0x000fd600078ec0ff */
[----:B------:R-:W-:Y:S01]  /*0670*/  @P0 LOP3.LUT R216, R216, 0x800000, RZ, 0xfc, !PT ;  /* 0x00800000d8d80812 */ /* 0x000fe200078efcff */
[----:B------:R-:W-:Y:S06]  /*0680*/  @!P0 BRA `(.L_x_48033) ;  /* 0x0000000000308947 */ /* 0x000fec0003800000 */
[----:B-1234-:R-:W1:Y:S01]  /*0690*/  LDC.64 R6, c[0x0][0x260] ;  /* 0x00009800ff067b82 */ /* 0x01ee620000000a00 */
        /* <DEDUP_REMOVED lines=11> */
.L_x_48033:
[----:B------:R-:W-:Y:S05]  /*0750*/  BSYNC B0 ;  /* 0x0000000000007941 */ /* 0x000fea0003800000 */
.L_x_48032:
        /* <DEDUP_REMOVED lines=12> */
[----:B------:R-:W-:-:S13]  /*0820*/  ISETP.NE.AND.EX P0, PT, RZ, UR7, PT, P0 ;  /* 0x00000007ff007c0c */ /* 0x000fda000bf05300 */
[----:B------:R-:W-:-:S04]  /*0830*/  @P0 LEA R4, P1, R9, UR6, 0x4 ;  /* 0x0000000609040c11 */ /* 0x000fc8000f8220ff */
[C---:B------:R-:W-:Y:S01]  /*0840*/  @P0 LEA.HI.X R5, R9.reuse, UR7, RZ, 0x4, P1 ;  /* 0x0000000709050c11 */ /* 0x040fe200088f24ff */
[----:B0-----:R-:W-:-:S04]  /*0850*/  IMAD.WIDE.U32 R6, R9, 0x10, R6 ;  /* 0x0000001009067825 */ /* 0x001fc800078e0006 */
[----:B------:R0:W5:Y:S04]  /*0860*/  @P0 LDG.E.128 R156, desc[UR4][R4.64] ;  /* 0x00000004049c0981 */ /* 0x000168000c1e1d00 */
[----:B------:R0:W5:Y:S01]  /*0870*/  LDG.E.128 R152, desc[UR4][R6.64] ;  /* 0x0000000406987981 */ /* 0x000162000c1e1d00 */
[----:B------:R-:W-:-:S07]  /*0880*/  IADD3 R9, R9, 0x20, RZ ;  /* 0x0000002009097810 */ /* 0x000fce0007ffe0ff */
.L_x_48035:
[----:B------:R-:W-:Y:S05]  /*0890*/  BSYNC B0 ;  /* 0x0000000000007941 */ /* 0x000fea0003800000 */
.L_x_48034:
        /* <DEDUP_REMOVED lines=17> */
.L_x_48037:
[----:B------:R-:W-:Y:S05]  /*09b0*/  BSYNC B0 ;  /* 0x0000000000007941 */ /* 0x000fea0003800000 */
.L_x_48036:
        /* <DEDUP_REMOVED lines=17> */
.L_x_48039:
[----:B------:R-:W-:Y:S05]  /*0ad0*/  BSYNC B0 ;  /* 0x0000000000007941 */ /* 0x000fea0003800000 */
.L_x_48038:
        /* <DEDUP_REMOVED lines=17> */
.L_x_48041:
[----:B------:R-:W-:Y:S05]  /*0bf0*/  BSYNC B0 ;  /* 0x0000000000007941 */ /* 0x000fea0003800000 */
.L_x_48040:
        /* <DEDUP_REMOVED lines=17> */
.L_x_48043:
[----:B------:R-:W-:Y:S05]  /*0d10*/  BSYNC B0 ;  /* 0x0000000000007941 */ /* 0x000fea0003800000 */
.L_x_48042:
        /* <DEDUP_REMOVED lines=17> */
.L_x_48045:
[----:B------:R-:W-:Y:S05]  /*0e30*/  BSYNC B0 ;  /* 0x0000000000007941 */ /* 0x000fea0003800000 */
.L_x_48044:
        /* <DEDUP_REMOVED lines=17> */
.L_x_48047:
[----:B------:R-:W-:Y:S05]  /*0f50*/  BSYNC B0 ;  /* 0x0000000000007941 */ /* 0x000fea0003800000 */
.L_x_48046:
        /* <DEDUP_REMOVED lines=17> */
.L_x_48049:
[----:B------:R-:W-:Y:S05]  /*1070*/  BSYNC B0 ;  /* 0x0000000000007941 */ /* 0x000fea0003800000 */
.L_x_48048:
        /* <DEDUP_REMOVED lines=17> */
.L_x_48051:
[----:B------:R-:W-:Y:S05]  /*1190*/  BSYNC B0 ;  /* 0x0000000000007941 */ /* 0x000fea0003800000 */
.L_x_48050:
[----:B------:R-:W-:Y:S01]  /*11a0*/  ISETP.GE.U32.AND P0, PT, R2, 0x200, PT ;  /* 0x000002000200780c */ /* 0x000fe20003f06070 */
[----:B------:R-:W-:Y:S01]  /*11b0*/  BSSY B0, `(.L_x_48052) ;  /* 0x000000f000007945 */ /* 0x000fe20003800000 */
[----:B------:R-:W-:-:S11]  /*11c0*/  LOP3.LUT R216, R216, 0xffffdfff, RZ, 0xc0, !PT ;  /* 0xffffdfffd8d87812 */ /* 0x000fd600078ec0ff */
[----:B------:R-:W-:Y:S01]  /*11d0*/  @P0 LOP3.LUT R216, R216, 0x2000, RZ, 0xfc, !PT ;  /* 0x00002000d8d80812 */ /* 0x000fe200078efcff */
[----:B------:R-:W-:Y:S06]  /*11e0*/  @!P0 BRA `(.L_x_48053) ;  /* 0x00000000002c8947 */ /* 0x000fec0003800000 */
[----:B------:R-:W0:Y:S01]  /*11f0*/  LDC.64 R80, c[0x0][0x260] ;  /* 0x00009800ff507b82 */ /* 0x000e220000000a00 */
[----:B------:R-:W-:Y:S01]  /*1200*/  ULDC.64 UR6, c[0x0][0x2c8] ;  /* 0x0000b20000067ab9 */ /* 0x000fe20000000a00 */
[----:B------:R-:W-:Y:S02]  /*1210*/  CS2R R86, SRZ ;  /* 0x0000000000567805 */ /* 0x000fe4000001ff00 */
[----:B------:R-:W-:Y:S02]  /*1220*/  ISETP.NE.U32.AND P0, PT, RZ, UR6, PT ;  /* 0x00000006ff007c0c */ /* 0x000fe4000bf05070 */
[----:B------:R-:W-:Y:S02]  /*1230*/  CS2R R84, SRZ ;  /* 0x0000000000547805 */ /* 0x000fe4000001ff00 */
[----:B------:R-:W-:-:S13]  /*1240*/  ISETP.NE.AND.EX P0, PT, RZ, UR7, PT, P0 ;  /* 0x00000007ff007c0c */ /* 0x000fda000bf05300 */
[C---:B01234-:R-:W-:Y:S01]  /*1250*/  @P0 LEA R4, P1, R9.reuse, UR6, 0x4 ;  /* 0x0000000609040c11 */ /* 0x05ffe2000f8220ff */
[----:B------:R-:W-:-:S03]  /*1260*/  IMAD.WIDE.U32 R80, R9, 0x10, R80 ;  /* 0x0000001009507825 */ /* 0x000fc600078e0050 */
[----:B------:R-:W-:-:S05]  /*1270*/  @P0 LEA.HI.X R5, R9, UR7, RZ, 0x4, P1 ;  /* 0x0000000709050c11 */ /* 0x000fca00088f24ff */
[----:B------:R0:W5:Y:S04]  /*1280*/  @P0 LDG.E.128 R84, desc[UR4][R4.64] ;  /* 0x0000000404540981 */ /* 0x000168000c1e1d00 */
[----:B------:R-:W5:Y:S02]  /*1290*/  LDG.E.128 R80, desc[UR4][R80.64] ;  /* 0x0000000450507981 */ /* 0x000f64000c1e1d00 */
.L_x_48053:
[----:B------:R-:W-:Y:S05]  /*12a0*/  BSYNC B0 ;  /* 0x0000000000007941 */ /* 0x000fea0003800000 */
.L_x_48052:
[----:B------:R-:W-:Y:S01]  /*12b0*/  ULDC UR8, c[0x0][0x214] ;  /* 0x0000850000087ab9 */ /* 0x000fe20000000800 */
[----:B------:R-:W-:Y:S01]  /*12c0*/  ULDC.64 UR6, c[0x0][0x230] ;  /* 0x00008c0000067ab9 */ /* 0x000fe20000000a00 */
[----:B------:R-:W-:Y:S02]  /*12d0*/  ISETP.GE.AND P0, PT, R208, UR8, PT ;  /* 0x00000008d0007c0c */ /* 0x000fe4000bf06270 */
[----:B------:R-:W-:-:S04]  /*12e0*/  LOP3.LUT P1, RZ, R12, UR6, RZ, 0xfc, !PT ;  /* 0x000000060cff7c12 */ /* 0x000fc8000f82fcff */
[----:B------:R-:W-:-:S07]  /*12f0*/  LOP3.LUT P1, RZ, R13, UR7, RZ, 0xfc, P1 ;  /* 0x000000070dff7c12 */ /* 0x000fce000882fcff */
[----:B------:R-:W-:Y:S06]  /*1300*/  @P0 EXIT ;  /* 0x000000000000094d */ /* 0x000fec0003800000 */
[----:B------:R-:W-:Y:S01]  /*1310*/  ULDC.U8 UR6, c[0x0][0x2a0] ;  /* 0x0000a80000067ab9 */ /* 0x000fe20000000000 */
[----:B------:R-:W-:Y:S01]  /*1320*/  ULDC UR8, c[0x0][0x218] ;  /* 0x0000860000087ab9 */ /* 0x000fe20000000800 */
[----:B------:R-:W-:Y:S01]  /*1330*/  ISETP.NE.AND P0, PT, RZ, UR6, PT ;  /* 0x00000006ff007c0c */ /* 0x000fe2000bf05270 */
[----:B------:R-:W-:Y:S01]  /*1340*/  ULDC UR7, c[0x0][0x2d8] ;  /* 0x0000b60000077ab9 */ /* 0x000fe20000000800 */
[----:B------:R-:W-:Y:S01]  /*1350*/  ULDC.64 UR10, c[0x0][0x228] ;  /* 0x00008a00000a7ab9 */ /* 0x000fe20000000a00 */
[----:B------:R-:W-:-:S10]  /*1360*/  ULDC.64 UR12, c[0x0][0x230] ;  /* 0x00008c00000c7ab9 */ /* 0x000fd40000000a00 */
.L_x_48375:
[----:B------:R-:W-:Y:S01]  /*1370*/  IMAD R0, R208, UR8, RZ ;  /* 0x00000008d0007c24 */ /* 0x000fe2000f8e02ff */
[----:B------:R-:W-:Y:S04]  /*1380*/  BSSY B0, `(.L_x_48054) ;  /* 0x0000046000007945 */ /* 0x000fe80003800000 */
[----:B------:R-:W-:-:S04]  /*1390*/  SHF.R.S32.HI R209, RZ, 0x1f, R0 ;  /* 0x0000001fffd17819 */ /* 0x000fc80000011400 */
[----:B------:R-:W-:-:S04]  /*13a0*/  LEA.HI R0, R209, R0, RZ, 0x2 ;  /* 0x00000000d1007211 */ /* 0x000fc800078f10ff */
[----:B------:R-:W-:-:S04]  /*13b0*/  LEA.HI.SX32 R209, R0, R3, 0x1e ;  /* 0x0000000300d17211 */ /* 0x000fc800078ff2ff */
[----:B------:R-:W-:Y:S01]  /*13c0*/  MOV R0, R209 ;  /* 0x000000d100007202 */ /* 0x000fe20000000f00 */
[----:B-1----:R-:W-:Y:S06]  /*13d0*/  @!P2 BRA `(.L_x_48055) ;  /* 0x000000040000a947 */ /* 0x002fec0003800000 */
        /* <DEDUP_REMOVED lines=21> */
.L_x_48057:
[----:B-----5:R-:W-:Y:S01]  /*1530*/  FADD.FTZ R72, R68, R72 ;  /* 0x0000004844487221 */ /* 0x020fe20000010000 */
[----:B------:R-:W-:Y:S06]  /*1540*/  BRA `(.L_x_48058) ;  /* 0x0000000000087947 */ /* 0x000fec0003800000 */
.L_x_48056:
[----:B-----5:R-:W-:-:S04]  /*1550*/  FADD.FTZ R72, R76, R72 ;  /* 0x000000484c487221 */ /* 0x020fc80000010000 */
[----:B------:R-:W-:-:S07]  /*1560*/  @P3 FADD.FTZ R72, R68, R72 ;  /* 0x0000004844483221 */ /* 0x000fce0000010000 */
.L_x_48058:
[----:B-----5:R-:W-:-:S07]  /*1570*/  MOV R64, R72 ;  /* 0x0000004800407202 */ /* 0x020fce0000000f00 */
.L_x_48059:
[----:B------:R-:W-:Y:S05]  /*1580*/  @P4 BRA `(.L_x_48060) ;  /* 0x00000000001c4947 */ /* 0x000fea0003800000 */
[----:B------:R-:W-:-:S04]  /*1590*/  ISETP.NE.U32.AND P5, PT, RZ, UR12, PT ;  /* 0x0000000cff007c0c */ /* 0x000fc8000bfa5070 */
[----:B------:R-:W-:-:S13]  /*15a0*/  ISETP.NE.AND.EX P5, PT, RZ, UR13, PT, P5 ;  /* 0x0000000dff007c0c */ /* 0x000fda000bfa5350 */
[----:B------:R-:W-:Y:S05]  /*15b0*/  @P5 BRA `(.L_x_48061) ;  /* 0x0000000000085947 */ /* 0x000fea0003800000 */
[----:B------:R-:W-:Y:S05]  /*15c0*/  @P1 BRA `(.L_x_48062) ;  /* 0x0000000000141947 */ /* 0x000fea0003800000 */
[----:B------:R-:W-:Y:S05]  /*15d0*/  BRA `(.L_x_48063) ;  /* 0x0000000000147947 */ /* 0x000fea0003800000 */
.L_x_48061:
[----:B-----5:R-:W-:Y:S01]  /*15e0*/  FADD.FTZ R73, R69, R73 ;  /* 0x0000004945497221 */ /* 0x020fe20000010000 */
[----:B------:R-:W-:Y:S06]  /*15f0*/  BRA `(.L_x_48062) ;  /* 0x0000000000087947 */ /* 0x000fec0003800000 */
.L_x_48060:
[----:B-----5:R-:W-:-:S04]  /*1600*/  FADD.FTZ R73, R77, R73 ;  /* 0x000000494d497221 */ /* 0x020fc80000010000 */
[----:B------:R-:W-:-:S07]  /*1610*/  @P3 FADD.FTZ R73, R69, R73 ;  /* 0x0000004945493221 */ /* 0x000fce0000010000 */
.L_x_48062:
[----:B-----5:R-:W-:-:S07]  /*1620*/  MOV R65, R73 ;  /* 0x0000004900417202 */ /* 0x020fce0000000f00 */
.L_x_48063:
[----:B------:R-:W-:Y:S05]  /*1630*/  @P4 BRA `(.L_x_48064) ;  /* 0x00000000001c4947 */ /* 0x000fea0003800000 */
[----:B------:R-:W-:-:S04]  /*1640*/  ISETP.NE.U32.AND P5, PT, RZ, UR12, PT ;  /* 0x0000000cff007c0c */ /* 0x000fc8000bfa5070 */
[----:B------:R-:W-:-:S13]  /*1650*/  ISETP.NE.AND.EX P5, PT, RZ, UR13, PT, P5 ;  /* 0x0000000dff007c0c */ /* 0x000fda000bfa5350 */
[----:B------:R-:W-:Y:S05]  /*1660*/  @P5 BRA `(.L_x_48065) ;  /* 0x0000000000085947 */ /* 0x000fea0003800000 */
[----:B------:R-:W-:Y:S05]  /*1670*/  @P1 BRA `(.L_x_48066) ;  /* 0x0000000000141947 */ /* 0x000fea0003800000 */
[----:B------:R-:W-:Y:S05]  /*1680*/  BRA `(.L_x_48067) ;  /* 0x0000000000147947 */ /* 0x000fea0003800000 */
.L_x_48065:
[----:B-----5:R-:W-:Y:S01]  /*1690*/  FADD.FTZ R74, R70, R74 ;  /* 0x0000004a464a7221 */ /* 0x020fe20000010000 */
[----:B------:R-:W-:Y:S06]  /*16a0*/  BRA `(.L_x_48066) ;  /* 0x0000000000087947 */ /* 0x000fec0003800000 */
.L_x_48064:
[----:B-----5:R-:W-:-:S04]  /*16b0*/  FADD.FTZ R74, R78, R74 ;  /* 0x0000004a4e4a7221 */ /* 0x020fc80000010000 */
[----:B------:R-:W-:-:S07]  /*16c0*/  @P3 FADD.FTZ R74, R70, R74 ;  /* 0x0000004a464a3221 */ /* 0x000fce0000010000 */
.L_x_48066:
[----:B-----5:R-:W-:-:S07]  /*16d0*/  MOV R66, R74 ;  /* 0x0000004a00427202 */ /* 0x020fce0000000f00 */
.L_x_48067:
[----:B------:R-:W-:Y:S05]  /*16e0*/  @P4 BRA `(.L_x_48068) ;  /* 0x00000000001c4947 */ /* 0x000fea0003800000 */
[----:B------:R-:W-:-:S04]  /*16f0*/  ISETP.NE.U32.AND P3, PT, RZ, UR12, PT ;  /* 0x0000000cff007c0c */ /* 0x000fc8000bf65070 */
[----:B------:R-:W-:-:S13]  /*1700*/  ISETP.NE.AND.EX P3, PT, RZ, UR13, PT, P3 ;  /* 0x0000000dff007c0c */ /* 0x000fda000bf65330 */
[----:B------:R-:W-:Y:S05]  /*1710*/  @P3 BRA `(.L_x_48069) ;  /* 0x0000000000083947 */ /* 0x000fea0003800000 */
[----:B------:R-:W-:Y:S05]  /*1720*/  @P1 BRA `(.L_x_48070) ;  /* 0x0000000000141947 */ /* 0x000fea0003800000 */
[----:B------:R-:W-:Y:S05]  /*1730*/  BRA `(.L_x_48071) ;  /* 0x0000000000147947 */ /* 0x000fea0003800000 */
.L_x_48069:
[----:B-----5:R-:W-:Y:S01]  /*1740*/  FADD.FTZ R75, R71, R75 ;  /* 0x0000004b474b7221 */ /* 0x020fe20000010000 */
[----:B------:R-:W-:Y:S06]  /*1750*/  BRA `(.L_x_48070) ;  /* 0x0000000000087947 */ /* 0x000fec0003800000 */
.L_x_48068:
[----:B-----5:R-:W-:-:S04]  /*1760*/  FADD.FTZ R75, R79, R75 ;  /* 0x0000004b4f4b7221 */ /* 0x020fc80000010000 */
[----:B------:R-:W-:-:S07]  /*1770*/  @P3 FADD.FTZ R75, R71, R75 ;  /* 0x0000004b474b3221 */ /* 0x000fce0000010000 */
.L_x_48070:
[----:B-----5:R-:W-:-:S07]  /*1780*/  MOV R67, R75 ;  /* 0x0000004b00437202 */ /* 0x020fce0000000f00 */
.L_x_48071:
[----:B------:R-:W0:Y:S01]  /*1790*/  @P1 LDC.64 R210, c[0x0][0x238] ;  /* 0x00008e00ffd21b82 */ /* 0x000e220000000a00 */
[C---:B------:R-:W-:Y:S02]  /*17a0*/  IADD3 R0, R209.reuse, 0x20, RZ ;  /* 0x00000020d1007810 */ /* 0x040fe40007ffe0ff */
[----:B0-----:R-:W-:-:S04]  /*17b0*/  @P1 LEA R210, P3, R209, R210, 0x4 ;  /* 0x000000d2d1d21211 */ /* 0x001fc800078620ff */
[----:B------:R-:W-:-:S05]  /*17c0*/  @P1 LEA.HI.X R211, R209, R211, RZ, 0x4, P3 ;  /* 0x000000d3d1d31211 */ /* 0x000fca00018f24ff */
[----:B------:R0:W-:Y:S04]  /*17d0*/  @P1 STG.E.128 desc[UR4][R210.64], R64 ;  /* 0x00000040d2001986 */ /* 0x0001e8000c101d04 */
.L_x_48055:
[----:B------:R-:W-:Y:S05]  /*17e0*/  BSYNC B0 ;  /* 0x0000000000007941 */ /* 0x000fea0003800000 */
.L_x_48054:
        /* <DEDUP_REMOVED lines=24> */
.L_x_48075:
[----:B-----5:R-:W-:Y:S01]  /*1970*/  FADD.FTZ R60, R68, R60 ;  /* 0x0000003c443c7221 */ /* 0x020fe20000010000 */
[----:B------:R-:W-:Y:S06]  /*1980*/  BRA `(.L_x_48076) ;  /* 0x0000000000087947 */ /* 0x000fec0003800000 */
.L_x_48074:
[----:B-----5:R-:W-:-:S04]  /*1990*/  FADD.FTZ R60, R76, R60 ;  /* 0x0000003c4c3c7221 */ /* 0x020fc80000010000 */
[----:B------:R-:W-:-:S07]  /*19a0*/  @P3 FADD.FTZ R60, R68, R60 ;  /* 0x0000003c443c3221 */ /* 0x000fce0000010000 */
.L_x_48076:
[----:B-----5:R-:W-:-:S07]  /*19b0*/  MOV R64, R60 ;  /* 0x0000003c00407202 */ /* 0x020fce0000000f00 */
.L_x_48077:
[----:B------:R-:W-:Y:S05]  /*19c0*/  @P4 BRA `(.L_x_48078) ;  /* 0x00000000001c4947 */ /* 0x000fea0003800000 */
[----:B------:R-:W-:-:S04]  /*19d0*/  ISETP.NE.U32.AND P5, PT, RZ, UR12, PT ;  /* 0x0000000cff007c0c */ /* 0x000fc8000bfa5070 */
[----:B------:R-:W-:-:S13]  /*19e0*/  ISETP.NE.AND.EX P5, PT, RZ, UR13, PT, P5 ;  /* 0x0000000dff007c0c */ /* 0x000fda000bfa5350 */
[----:B------:R-:W-:Y:S05]  /*19f0*/  @P5 BRA `(.L_x_48079) ;  /* 0x0000000000085947 */ /* 0x000fea0003800000 */
[----:B------:R-:W-:Y:S05]  /*1a00*/  @P1 BRA `(.L_x_48080) ;  /* 0x0000000000141947 */ /* 0x000fea0003800000 */
[----:B------:R-:W-:Y:S05]  /*1a10*/  BRA `(.L_x_48081) ;  /* 0x0000000000147947 */ /* 0x000fea0003800000 */
.L_x_48079:
[----:B-----5:R-:W-:Y:S01]  /*1a20*/  FADD.FTZ R61, R69, R61 ;  /* 0x0000003d453d7221 */ /* 0x020fe20000010000 */
[----:B------:R-:W-:Y:S06]  /*1a30*/  BRA `(.L_x_48080) ;  /* 0x0000000000087947 */ /* 0x000fec0003800000 */
.L_x_48078:
[----:B-----5:R-:W-:-:S04]  /*1a40*/  FADD.FTZ R61, R77, R61 ;  /* 0x0000003d4d3d7221 */ /* 0x020fc80000010000 */
[----:B------:R-:W-:-:S07]  /*1a50*/  @P3 FADD.FTZ R61, R69, R61 ;  /* 0x0000003d453d3221 */ /* 0x000fce0000010000 */
.L_x_48080:
[----:B-----5:R-:W-:-:S07]  /*1a60*/  MOV R65, R61 ;  /* 0x0000003d00417202 */ /* 0x020fce0000000f00 */
.L_x_48081:
[----:B------:R-:W-:Y:S05]  /*1a70*/  @P4 BRA `(.L_x_48082) ;  /* 0x00000000001c4947 */ /* 0x000fea0003800000 */
[----:B------:R-:W-:-:S04]  /*1a80*/  ISETP.NE.U32.AND P5, PT, RZ, UR12, PT ;  /* 0x0000000cff007c0c */ /* 0x000fc8000bfa5070 */
[----:B------:R-:W-:-:S13]  /*1a90*/  ISETP.NE.AND.EX P5, PT, RZ, UR13, PT, P5 ;  /* 0x0000000dff007c0c */ /* 0x000fda000bfa5350 */
[----:B------:R-:W-:Y:S05]  /*1aa0*/  @P5 BRA `(.L_x_48083) ;  /* 0x0000000000085947 */ /* 0x000fea0003800000 */
[----:B------:R-:W-:Y:S05]  /*1ab0*/  @P1 BRA `(.L_x_48084) ;  /* 0x0000000000141947 */ /* 0x000fea0003800000 */
[----:B------:R-:W-:Y:S05]  /*1ac0*/  BRA `(.L_x_48085) ;  /* 0x0000000000147947 */ /* 0x000fea0003800000 */
.L_x_48083:
[----:B-----5:R-:W-:Y:S01]  /*1ad0*/  FADD.FTZ R62, R70, R62 ;  /* 0x0000003e463e7221 */ /* 0x020fe20000010000 */
[----:B------:R-:W-:Y:S06]  /*1ae0*/  BRA `(.L_x_48084) ;  /* 0x0000000000087947 */ /* 0x000fec0003800000 */
.L_x_48082:
[----:B-----5:R-:W-:-:S04]  /*1af0*/  FADD.FTZ R62, R78, R62 ;  /* 0x0000003e4e3e7221 */ /* 0x020fc80000010000 */
[----:B------:R-:W-:-:S07]  /*1b00*/  @P3 FADD.FTZ R62, R70, R62 ;  /* 0x0000003e463e3221 */ /* 0x000fce0000010000 */
.L_x_48084:
[----:B-----5:R-:W-:-:S07]  /*1b10*/  MOV R66, R62 ;  /* 0x0000003e00427202 */ /* 0x020fce0000000f00 */
.L_x_48085:
[----:B------:R-:W-:Y:S05]  /*1b20*/  @P4 BRA `(.L_x_48086) ;  /* 0x00000000001c4947 */ /* 0x000fea0003800000 */
[----:B------:R-:W-:-:S04]  /*1b30*/  ISETP.NE.U32.AND P3, PT, RZ, UR12, PT ;  /* 0x0000000cff007c0c */ /* 0x000fc8000bf65070 */
[----:B------:R-:W-:-:S13]  /*1b40*/  ISETP.NE.AND.EX P3, PT, RZ, UR13, PT, P3 ;  /* 0x0000000dff007c0c */ /* 0x000fda000bf65330 */
[----:B------:R-:W-:Y:S05]  /*1b50*/  @P3 BRA `(.L_x_48087) ;  /* 0x0000000000083947 */ /* 0x000fea0003800000 */
[----:B------:R-:W-:Y:S05]  /*1b60*/  @P1 BRA `(.L_x_48088) ;  /* 0x0000000000141947 */ /* 0x000fea0003800000 */
[----:B------:R-:W-:Y:S05]  /*1b70*/  BRA `(.L_x_48089) ;  /* 0x0000000000147947 */ /* 0x000fea0003800000 */
.L_x_48087:
[----:B-----5:R-:W-:Y:S01]  /*1b80*/  FADD.FTZ R63, R71, R63 ;  /* 0x0000003f473f7221 */ /* 0x020fe20000010000 */
[----:B------:R-:W-:Y:S06]  /*1b90*/  BRA `(.L_x_48088) ;  /* 0x0000000000087947 */ /* 0x000fec0003800000 */
.L_x_48086:
[----:B-----5:R-:W-:-:S04]  /*1ba0*/  FADD.FTZ R63, R79, R63 ;  /* 0x0000003f4f3f7221 */ /* 0x020fc80000010000 */
[----:B------:R-:W-:-:S07]  /*1bb0*/  @P3 FADD.FTZ R63, R71, R63 ;  /* 0x0000003f473f3221 */ /* 0x000fce0000010000 */
.L_x_48088:
[----:B-----5:R-:W-:-:S07]  /*1bc0*/  MOV R67, R63 ;  /* 0x0000003f00437202 */ /* 0x020fce0000000f00 */
.L_x_48089:
[----:B------:R-:W0:Y:S02]  /*1bd0*/  @P1 LDC.64 R210, c[0x0][0x238] ;  /* 0x00008e00ffd21b82 */ /* 0x000e240000000a00 */
[----:B0-----:R-:W-:-:S04]  /*1be0*/  @P1 LEA R210, P3, R0, R210, 0x4 ;  /* 0x000000d200d21211 */ /* 0x001fc800078620ff */
[C---:B------:R-:W-:Y:S02]  /*1bf0*/  @P1 LEA.HI.X R211, R0.reuse, R211, RZ, 0x4, P3 ;  /* 0x000000d300d31211 */ /* 0x040fe400018f24ff */
[----:B------:R-:W-:-:S03]  /*1c00*/  IADD3 R0, R0, 0x20, RZ ;  /* 0x0000002000007810 */ /* 0x000fc60007ffe0ff */
[----:B------:R0:W-:Y:S04]  /*1c10*/  @P1 STG.E.128 desc[UR4][R210.64], R64 ;  /* 0x00000040d2001986 */ /* 0x0001e8000c101d04 */
.L_x_48073:
[----:B------:R-:W-:Y:S05]  /*1c20*/  BSYNC B0 ;  /* 0x0000000000007941 */ /* 0x000fea0003800000 */
.L_x_48072:
        /* <DEDUP_REMOVED lines=24> */
.L_x_48093:
[----:B-----5:R-:W-:Y:S01]  /*1db0*/  FADD.FTZ R56, R68, R56 ;  /* 0x0000003844387221 */ /* 0x020fe20000010000 */
[----:B------:R-:W-:Y:S06]  /*1dc0*/  BRA `(.L_x_48094) ;  /* 0x0000000000087947 */ /* 0x000fec0003800000 */
.L_x_48092:
[----:B-----5:R-:W-:-:S04]  /*1dd0*/  FADD.FTZ R56, R76, R56 ;  /* 0x000000384c387221 */ /* 0x020fc80000010000 */
[----:B------:R-:W-:-:S07]  /*1de0*/  @P3 FADD.FTZ R56, R68, R56 ;  /* 0x0000003844383221 */ /* 0x000fce0000010000 */
.L_x_48094:
[----:B-----5:R-:W-:-:S07]  /*1df0*/  MOV R64, R56 ;  /* 0x0000003800407202 */ /* 0x020fce0000000f00 */
.L_x_48095:
[----:B------:R-:W-:Y:S05]  /*1e00*/  @P4 BRA `(.L_x_48096) ;  /* 0x00000000001c4947 */ /* 0x000fea0003800000 */
[----:B------:R-:W-:-:S04]  /*1e10*/  ISETP.NE.U32.AND P5, PT, RZ, UR12, PT ;  /* 0x0000000cff007c0c */ /* 0x000fc8000bfa5070 */
[----:B------:R-:W-:-:S13]  /*1e20*/  ISETP.NE.AND.EX P5, PT, RZ, UR13, PT, P5 ;  /* 0x0000000dff007c0c */ /* 0x000fda000bfa5350 */
[----:B------:R-:W-:Y:S05]  /*1e30*/  @P5 BRA `(.L_x_48097) ;  /* 0x0000000000085947 */ /* 0x000fea0003800000 */
[----:B------:R-:W-:Y:S05]  /*1e40*/  @P1 BRA `(.L_x_48098) ;  /* 0x0000000000141947 */ /* 0x000fea0003800000 */
[----:B------:R-:W-:Y:S05]  /*1e50*/  BRA `(.L_x_48099) ;  /* 0x0000000000147947 */ /* 0x000fea0003800000 */
.L_x_48097:
[----:B-----5:R-:W-:Y:S01]  /*1e60*/  FADD.FTZ R57, R69, R57 ;  /* 0x0000003945397221 */ /* 0x020fe20000010000 */
[----:B------:R-:W-:Y:S06]  /*1e70*/  BRA `(.L_x_48098) ;  /* 0x0000000000087947 */ /* 0x000fec0003800000 */
.L_x_48096:
[----:B-----5:R-:W-:-:S04]  /*1e80*/  FADD.FTZ R57, R77, R57 ;  /* 0x000000394d397221 */ /* 0x020fc80000010000 */
[----:B------:R-:W-:-:S07]  /*1e90*/  @P3 FADD.FTZ R57, R69, R57 ;  /* 0x0000003945393221 */ /* 0x000fce0000010000 */
.L_x_48098:
[----:B-----5:R-:W-:-:S07]  /*1ea0*/  MOV R65, R57 ;  /* 0x0000003900417202 */ /* 0x020fce0000000f00 */
.L_x_48099:
[----:B------:R-:W-:Y:S05]  /*1eb0*/  @P4 BRA `(.L_x_48100) ;  /* 0x00000000001c4947 */ /* 0x000fea0003800000 */
[----:B------:R-:W-:-:S04]  /*1ec0*/  ISETP.NE.U32.AND P5, PT, RZ, UR12, PT ;  /* 0x0000000cff007c0c */ /* 0x000fc8000bfa5070 */
[----:B------:R-:W-:-:S13]  /*1ed0*/  ISETP.NE.AND.EX P5, PT, RZ, UR13, PT, P5 ;  /* 0x0000000dff007c0c */ /* 0x000fda000bfa5350 */
[----:B------:R-:W-:Y:S05]  /*1ee0*/  @P5 BRA `(.L_x_48101) ;  /* 0x0000000000085947 */ /* 0x000fea0003800000 */
[----:B------:R-:W-:Y:S05]  /*1ef0*/  @P1 BRA `(.L_x_48102) ;  /* 0x0000000000141947 */ /* 0x000fea0003800000 */
[----:B------:R-:W-:Y:S05]  /*1f00*/  BRA `(.L_x_48103) ;  /* 0x0000000000147947 */ /* 0x000fea0003800000 */
.L_x_48101:
[----:B-----5:R-:W-:Y:S01]  /*1f10*/  FADD.FTZ R58, R70, R58 ;  /* 0x0000003a463a7221 */ /* 0x020fe20000010000 */
[----:B------:R-:W-:Y:S06]  /*1f20*/  BRA `(.L_x_48102) ;  /* 0x0000000000087947 */ /* 0x000fec0003800000 */
.L_x_48100:
[----:B-----5:R-:W-:-:S04]  /*1f30*/  FADD.FTZ R58, R78, R58 ;  /* 0x0000003a4e3a7221 */ /* 0x020fc80000010000 */
[----:B------:R-:W-:-:S07]  /*1f40*/  @P3 FADD.FTZ R58, R70, R58 ;  /* 0x0000003a463a3221 */ /* 0x000fce0000010000 */
.L_x_48102:
[----:B-----5:R-:W-:-:S07]  /*1f50*/  MOV R66, R58 ;  /* 0x0000003a00427202 */ /* 0x020fce0000000f00 */
.L_x_48103:
[----:B------:R-:W-:Y:S05]  /*1f60*/  @P4 BRA `(.L_x_48104) ;  /* 0x00000000001c4947 */ /* 0x000fea0003800000 */
[----:B------:R-:W-:-:S04]  /*1f70*/  ISETP.NE.U32.AND P3, PT, RZ, UR12, PT ;  /* 0x0000000cff007c0c */ /* 0x000fc8000bf65070 */
[----:B------:R-:W-:-:S13]  /*1f80*/  ISETP.NE.AND.EX P3, PT, RZ, UR13, PT, P3 ;  /* 0x0000000dff007c0c */ /* 0x000fda000bf65330 */
[----:B------:R-:W-:Y:S05]  /*1f90*/  @P3 BRA `(.L_x_48105) ;  /* 0x0000000000083947 */ /* 0x000fea0003800000 */
[----:B------:R-:W-:Y:S05]  /*1fa0*/  @P1 BRA `(.L_x_48106) ;  /* 0x0000000000141947 */ /* 0x000fea0003800000 */
[----:B------:R-:W-:Y:S05]  /*1fb0*/  BRA `(.L_x_48107) ;  /* 0x0000000000147947 */ /* 0x000fea0003800000 */
.L_x_48105:
[----:B-----5:R-:W-:Y:S01]  /*1fc0*/  FADD.FTZ R59, R71, R59 ;  /* 0x0000003b473b7221 */ /* 0x020fe20000010000 */
[----:B------:R-:W-:Y:S06]  /*1fd0*/  BRA `(.L_x_48106) ;  /* 0x0000000000087947 */ /* 0x000fec0003800000 */
.L_x_48104:
[----:B-----5:R-:W-:-:S04]  /*1fe0*/  FADD.FTZ R59, R79, R59 ;  /* 0x0000003b4f3b7221 */ /* 0x020fc80000010000 */
[----:B------:R-:W-:-:S07]  /*1ff0*/  @P3 FADD.FTZ R59, R71, R59 ;  /* 0x0000003b473b3221 */ /* 0x000fce0000010000 */
.L_x_48106:
[----:B-----5:R-:W-:-:S07]  /*2000*/  MOV R67, R59 ;  /* 0x0000003b00437202 */ /* 0x020fce0000000f00 */
.L_x_48107:
[----:B------:R-:W0:Y:S02]  /*2010*/  @P1 LDC.64 R210, c[0x0][0x238] ;  /* 0x00008e00ffd21b82 */ /* 0x000e240000000a00 */
[----:B0-----:R-:W-:-:S04]  /*2020*/  @P1 LEA R210, P3, R0, R210, 0x4 ;  /* 0x000000d200d21211 */ /* 0x001fc800078620ff */
[C---:B------:R-:W-:Y:S02]  /*2030*/  @P1 LEA.HI.X R211, R0.reuse, R211, RZ, 0x4, P3 ;  /* 0x000000d300d31211 */ /* 0x040fe400018f24ff */
[----:B------:R-:W-:-:S03]  /*2040*/  IADD3 R0, R0, 0x20, RZ ;  /* 0x0000002000007810 */ /* 0x000fc60007ffe0ff */
[----:B------:R0:W-:Y:S04]  /*2050*/  @P1 STG.E.128 desc[UR4][R210.64], R64 ;  /* 0x00000040d2001986 */ /* 0x0001e8000c101d04 */
.L_x_48091:
[----:B------:R-:W-:Y:S05]  /*2060*/  BSYNC B0 ;  /* 0x0000000000007941 */ /* 0x000fea0003800000 */
.L_x_48090:
        /* <DEDUP_REMOVED lines=24> */
.L_x_48111:
[----:B-----5:R-:W-:Y:S01]  /*21f0*/  FADD.FTZ R52, R68, R52 ;  /* 0x0000003444347221 */ /* 0x020fe20000010000 */
[----:B------:R-:W-:Y:S06]  /*2200*/  BRA `(.L_x_48112) ;  /* 0x0000000000087947 */ /* 0x000fec0003800000 */
.L_x_48110:
[----:B-----5:R-:W-:-:S04]  /*2210*/  FADD.FTZ R52, R76, R52 ;  /* 0x000000344c347221 */ /* 0x020fc80000010000 */
[----:B------:R-:W-:-:S07]  /*2220*/  @P3 FADD.FTZ R52, R68, R52 ;  /* 0x0000003444343221 */ /* 0x000fce0000010000 */
.L_x_48112:
[----:B-----5:R-:W-:-:S07]  /*2230*/  MOV R64, R52 ;  /* 0x0000003400407202 */ /* 0x020fce0000000f00 */
.L_x_48113:
[----:B------:R-:W-:Y:S05]  /*2240*/  @P4 BRA `(.L_x_48114) ;  /* 0x00000000001c4947 */ /* 0x000fea0003800000 */
[----:B------:R-:W-:-:S04]  /*2250*/  ISETP.NE.U32.AND P5, PT, RZ, UR12, PT ;  /* 0x0000000cff007c0c */ /* 0x000fc8000bfa5070 */
[----:B------:R-:W-:-:S13]  /*2260*/  ISETP.NE.AND.EX P5, PT, RZ, UR13, PT, P5 ;  /* 0x0000000dff007c0c */ /* 0x000fda000bfa5350 */
[----:B------:R-:W-:Y:S05]  /*2270*/  @P5 BRA `(.L_x_48115) ;  /* 0x0000000000085947 */ /* 0x000fea0003800000 */
[----:B------:R-:W-:Y:S05]  /*2280*/  @P1 BRA `(.L_x_48116) ;  /* 0x0000000000141947 */ /* 0x000fea0003800000 */
[----:B------:R-:W-:Y:S05]  /*2290*/  BRA `(.L_x_48117) ;  /* 0x0000000000147947 */ /* 0x000fea0003800000 */
.L_x_48115:
[----:B-----5:R-:W-:Y:S01]  /*22a0*/  FADD.FTZ R53, R69, R53 ;  /* 0x0000003545357221 */ /* 0x020fe20000010000 */
[----:B------:R-:W-:Y:S06]  /*22b0*/  BRA `(.L_x_48116) ;  /* 0x0000000000087947 */ /* 0x000fec0003800000 */
.L_x_48114:
[----:B-----5:R-:W-:-:S04]  /*22c0*/  FADD.FTZ R53, R77, R53 ;  /* 0x000000354d357221 */ /* 0x020fc80000010000 */
[----:B------:R-:W-:-:S07]  /*22d0*/  @P3 FADD.FTZ R53, R69, R53 ;  /* 0x0000003545353221 */ /* 0x000fce0000010000 */
.L_x_48116:
[----:B-----5:R-:W-:-:S07]  /*22e0*/  MOV R65, R53 ;  /* 0x0000003500417202 */ /* 0x020fce0000000f00 */
.L_x_48117:
[----:B------:R-:W-:Y:S05]  /*22f0*/  @P4 BRA `(.L_x_48118) ;  /* 0x00000000001c4947 */ /* 0x000fea0003800000 */
[----:B------:R-:W-:-:S04]  /*2300*/  ISETP.NE.U32.AND P5, PT, RZ, UR12, PT ;  /* 0x0000000cff007c0c */ /* 0x000fc8000bfa5070 */
[----:B------:R-:W-:-:S13]  /*2310*/  ISETP.NE.AND.EX P5, PT, RZ, UR13, PT, P5 ;  /* 0x0000000dff007c0c */ /* 0x000fda000bfa5350 */
[----:B------:R-:W-:Y:S05]  /*2320*/  @P5 BRA `(.L_x_48119) ;  /* 0x0000000000085947 */ /* 0x000fea0003800000 */
[----:B------:R-:W-:Y:S05]  /*2330*/  @P1 BRA `(.L_x_48120) ;  /* 0x0000000000141947 */ /* 0x000fea0003800000 */
[----:B------:R-:W-:Y:S05]  /*2340*/  BRA `(.L_x_48121) ;  /* 0x0000000000147947 */ /* 0x000fea0003800000 */
.L_x_48119:
[----:B-----5:R-:W-:Y:S01]  /*2350*/  FADD.FTZ R54, R70, R54 ;  /* 0x0000003646367221 */ /* 0x020fe20000010000 */
[----:B------:R-:W-:Y:S06]  /*2360*/  BRA `(.L_x_48120) ;  /* 0x0000000000087947 */ /* 0x000fec0003800000 */
.L_x_48118:
[----:B-----5:R-:W-:-:S04]  /*2370*/  FADD.FTZ R54, R78, R54 ;  /* 0x000000364e367221 */ /* 0x020fc80000010000 */
[----:B------:R-:W-:-:S07]  /*2380*/  @P3 FADD.FTZ R54, R70, R54 ;  /* 0x0000003646363221 */ /* 0x000fce0000010000 */
.L_x_48120:
[----:B-----5:R-:W-:-:S07]  /*2390*/  MOV R66, R54 ;  /* 0x0000003600427202 */ /* 0x020fce0000000f00 */
.L_x_48121:
[----:B------:R-:W-:Y:S05]  /*23a0*/  @P4 BRA `(.L_x_48122) ;  /* 0x00000000001c4947 */ /* 0x000fea0003800000 */
[----:B------:R-:W-:-:S04]  /*23b0*/  ISETP.NE.U32.AND P3, PT, RZ, UR12, PT ;  /* 0x0000000cff007c0c */ /* 0x000fc8000bf65070 */
[----:B------:R-:W-:-:S13]  /*23c0*/  ISETP.NE.AND.EX P3, PT, RZ, UR13, PT, P3 ;  /* 0x0000000dff007c0c */ /* 0x000fda000bf65330 */
[----:B------:R-:W-:Y:S05]  /*23d0*/  @P3 BRA `(.L_x_48123) ;  /* 0x0000000000083947 */ /* 0x000fea0003800000 */
[----:B------:R-:W-:Y:S05]  /*23e0*/  @P1 BRA `(.L_x_48124) ;  /* 0x0000000000141947 */ /* 0x000fea0003800000 */
[----:B------:R-:W-:Y:S05]  /*23f0*/  BRA `(.L_x_48125) ;  /* 0x0000000000147947 */ /* 0x000fea0003800000 */
.L_x_48123:
[----:B-----5:R-:W-:Y:S01]  /*2400*/  FADD.FTZ R55, R71, R55 ;  /* 0x0000003747377221 */ /* 0x020fe20000010000 */
[----:B------:R-:W-:Y:S06]  /*2410*/  BRA `(.L_x_48124) ;  /* 0x0000000000087947 */ /* 0x000fec0003800000 */
.L_x_48122:
[----:B-----5:R-:W-:-:S04]  /*2420*/  FADD.FTZ R55, R79, R55 ;  /* 0x000000374f377221 */ /* 0x020fc80000010000 */
[----:B------:R-:W-:-:S07]  /*2430*/  @P3 FADD.FTZ R55, R71, R55 ;  /* 0x0000003747373221 */ /* 0x000fce0000010000 */
.L_x_48124:
[----:B-----5:R-:W-:-:S07]  /*2440*/  MOV R67, R55 ;  /* 0x0000003700437202 */ /* 0x020fce0000000f00 */
.L_x_48125:
[----:B------:R-:W0:Y:S02]  /*2450*/  @P1 LDC.64 R210, c[0x0][0x238] ;  /* 0x00008e00ffd21b82 */ /* 0x000e240000000a00 */
[----:B0-----:R-:W-:-:S04]  /*2460*/  @P1 LEA R210, P3, R0, R210, 0x4 ;  /* 0x000000d200d21211 */ /* 0x001fc800078620ff */
[C---:B------:R-:W-:Y:S02]  /*2470*/  @P1 LEA.HI.X R211, R0.reuse, R211, RZ, 0x4, P3 ;  /* 0x000000d300d31211 */ /* 0x040fe400018f24ff */
[----:B------:R-:W-:-:S03]  /*2480*/  IADD3 R0, R0, 0x20, RZ ;  /* 0x0000002000007810 */ /* 0x000fc60007ffe0ff */
[----:B------:R0:W-:Y:S04]  /*2490*/  @P1 STG.E.128 desc[UR4][R210.64], R64 ;  /* 0x00000040d2001986 */ /* 0x0001e8000c101d04 */
.L_x_48109:
[----:B------:R-:W-:Y:S05]  /*24a0*/  BSYNC B0 ;  /* 0x0000000000007941 */ /* 0x000fea0003800000 */
.L_x_48108:
        /* <DEDUP_REMOVED lines=24> */
.L_x_48129:
[----:B-----5:R-:W-:Y:S01]  /*2630*/  FADD.FTZ R48, R68, R48 ;  /* 0x0000003044307221 */ /* 0x020fe20000010000 */
[----:B------:R-:W-:Y:S06]  /*2640*/  BRA `(.L_x_48130) ;  /* 0x0000000000087947 */ /* 0x000fec0003800000 */
.L_x_48128:
[----:B-----5:R-:W-:-:S04]  /*2650*/  FADD.FTZ R48, R76, R48 ;  /* 0x000000304c307221 */ /* 0x020fc80000010000 */
[----:B------:R-:W-:-:S07]  /*2660*/  @P3 FADD.FTZ R48, R68, R48 ;  /* 0x0000003044303221 */ /* 0x000fce0000010000 */
.L_x_48130:
[----:B-----5:R-:W-:-:S07]  /*2670*/  MOV R64, R48 ;  /* 0x0000003000407202 */ /* 0x020fce0000000f00 */
.L_x_48131:
[----:B------:R-:W-:Y:S05]  /*2680*/  @P4 BRA `(.L_x_48132) ;  /* 0x00000000001c4947 */ /* 0x000fea0003800000 */
[----:B------:R-:W-:-:S04]  /*2690*/  ISETP.NE.U32.AND P5, PT, RZ, UR12, PT ;  /* 0x0000000cff007c0c */ /* 0x000fc8000bfa5070 */
[----:B------:R-:W-:-:S13]  /*26a0*/  ISETP.NE.AND.EX P5, PT, RZ, UR13, PT, P5 ;  /* 0x0000000dff007c0c */ /* 0x000fda000bfa5350 */
[----:B------:R-:W-:Y:S05]  /*26b0*/  @P5 BRA `(.L_x_48133) ;  /* 0x0000000000085947 */ /* 0x000fea0003800000 */
[----:B------:R-:W-:Y:S05]  /*26c0*/  @P1 BRA `(.L_x_48134) ;  /* 0x0000000000141947 */ /* 0x000fea0003800000 */
[----:B------:R-:W-:Y:S05]  /*26d0*/  BRA `(.L_x_48135) ;  /* 0x0000000000147947 */ /* 0x000fea0003800000 */
.L_x_48133:
[----:B-----5:R-:W-:Y:S01]  /*26e0*/  FADD.FTZ R49, R69, R49 ;  /* 0x0000003145317221 */ /* 0x020fe20000010000 */
[----:B------:R-:W-:Y:S06]  /*26f0*/  BRA `(.L_x_48134) ;  /* 0x0000000000087947 */ /* 0x000fec0003800000 */
.L_x_48132:
[----:B-----5:R-:W-:-:S04]  /*2700*/  FADD.FTZ R49, R77, R49 ;  /* 0x000000314d317221 */ /* 0x020fc80000010000 */
[----:B------:R-:W-:-:S07]  /*2710*/  @P3 FADD.FTZ R49, R69, R49 ;  /* 0x0000003145313221 */ /* 0x000fce0000010000 */
.L_x_48134:
[----:B-----5:R-:W-:-:S07]  /*2720*/  MOV R65, R49 ;  /* 0x0000003100417202 */ /* 0x020fce0000000f00 */
.L_x_48135:
[----:B------:R-:W-:Y:S05]  /*2730*/  @P4 BRA `(.L_x_48136) ;  /* 0x00000000001c4947 */ /* 0x000fea0003800000 */
[----:B------:R-:W-:-:S04]  /*2740*/  ISETP.NE.U32.AND P5, PT, RZ, UR12, PT ;  /* 0x0000000cff007c0c */ /* 0x000fc8000bfa5070 */
[----:B------:R-:W-:-:S13]  /*2750*/  ISETP.NE.AND.EX P5, PT, RZ, UR13, PT, P5 ;  /* 0x0000000dff007c0c */ /* 0x000fda000bfa5350 */
[----:B------:R-:W-:Y:S05]  /*2760*/  @P5 BRA `(.L_x_48137) ;  /* 0x0000000000085947 */ /* 0x000fea0003800000 */
[----:B------:R-:W-:Y:S05]  /*2770*/  @P1 BRA `(.L_x_48138) ;  /* 0x0000000000141947 */ /* 0x000fea0003800000 */
[----:B------:R-:W-:Y:S05]  /*2780*/  BRA `(.L_x_48139) ;  /* 0x0000000000147947 */ /* 0x000fea0003800000 */
.L_x_48137:
[----:B-----5:R-:W-:Y:S01]  /*2790*/  FADD.FTZ R50, R70, R50 ;  /* 0x0000003246327221 */ /* 0x020fe20000010000 */
[----:B------:R-:W-:Y:S06]  /*27a0*/  BRA `(.L_x_48138) ;  /* 0x0000000000087947 */ /* 0x000fec0003800000 */
.L_x_48136:
[----:B-----5:R-:W-:-:S04]  /*27b0*/  FADD.FTZ R50, R78, R50 ;  /* 0x000000324e327221 */ /* 0x020fc80000010000 */
[----:B------:R-:W-:-:S07]  /*27c0*/  @P3 FADD.FTZ R50, R70, R50 ;  /* 0x0000003246323221 */ /* 0x000fce0000010000 */
.L_x_48138:
[----:B-----5:R-:W-:-:S07]  /*27d0*/  MOV R66, R50 ;  /* 0x0000003200427202 */ /* 0x020fce0000000f00 */
.L_x_48139:
[----:B------:R-:W-:Y:S05]  /*27e0*/  @P4 BRA `(.L_x_48140) ;  /* 0x00000000001c4947 */ /* 0x000fea0003800000 */
[----:B------:R-:W-:-:S04]  /*27f0*/  ISETP.NE.U32.AND P3, PT, RZ, UR12, PT ;  /* 0x0000000cff007c0c */ /* 0x000fc8000bf65070 */
[----:B------:R-:W-:-:S13]  /*2800*/  ISETP.NE.AND.EX P3, PT, RZ, UR13, PT, P3 ;  /* 0x0000000dff007c0c */ /* 0x000fda000bf65330 */
[----:B------:R-:W-:Y:S05]  /*2810*/  @P3 BRA `(.L_x_48141) ;  /* 0x0000000000083947 */ /* 0x000fea0003800000 */
[----:B------:R-:W-:Y:S05]  /*2820*/  @P1 BRA `(.L_x_48142) ;  /* 0x0000000000141947 */ /* 0x000fea0003800000 */
[----:B------:R-:W-:Y:S05]  /*2830*/  BRA `(.L_x_48143) ;  /* 0x0000000000147947 */ /* 0x000fea0003800000 */
.L_x_48141:
[----:B-----5:R-:W-:Y:S01]  /*2840*/  FADD.FTZ R51, R71, R51 ;  /* 0x0000003347337221 */ /* 0x020fe20000010000 */
[----:B------:R-:W-:Y:S06]  /*2850*/  BRA `(.L_x_48142) ;  /* 0x0000000000087947 */ /* 0x000fec0003800000 */
.L_x_48140:
[----:B-----5:R-:W-:-:S04]  /*2860*/  FADD.FTZ R51, R79, R51 ;  /* 0x000000334f337221 */ /* 0x020fc80000010000 */
[----:B------:R-:W-:-:S07]  /*2870*/  @P3 FADD.FTZ R51, R71, R51 ;  /* 0x0000003347333221 */ /* 0x000fce0000010000 */
.L_x_48142:
[----:B-----5:R-:W-:-:S07]  /*2880*/  MOV R67, R51 ;  /* 0x0000003300437202 */ /* 0x020fce0000000f00 */
.L_x_48143:
[----:B------:R-:W0:Y:S02]  /*2890*/  @P1 LDC.64 R210, c[0x0][0x238] ;  /* 0x00008e00ffd21b82 */ /* 0x000e240000000a00 */
[----:B0-----:R-:W-:-:S04]  /*28a0*/  @P1 LEA R210, P3, R0, R210, 0x4 ;  /* 0x000000d200d21211 */ /* 0x001fc800078620ff */
[C---:B------:R-:W-:Y:S02]  /*28b0*/  @P1 LEA.HI.X R211, R0.reuse, R211, RZ, 0x4, P3 ;  /* 0x000000d300d31211 */ /* 0x040fe400018f24ff */
[----:B------:R-:W-:-:S03]  /*28c0*/  IADD3 R0, R0, 0x20, RZ ;  /* 0x0000002000007810 */ /* 0x000fc60007ffe0ff */
[----:B------:R0:W-:Y:S04]  /*28d0*/  @P1 STG.E.128 desc[UR4][R210.64], R64 ;  /* 0x00000040d2001986 */ /* 0x0001e8000c101d04 */
.L_x_48127:
[----:B------:R-:W-:Y:S05]  /*28e0*/  BSYNC B0 ;  /* 0x0000000000007941 */ /* 0x000fea0003800000 */
.L_x_48126:
        /* <DEDUP_REMOVED lines=24> */
.L_x_48147:
[----:B-----5:R-:W-:Y:S01]  /*2a70*/  FADD.FTZ R44, R68, R44 ;  /* 0x0000002c442c7221 */ /* 0x020fe20000010000 */
[----:B------:R-:W-:Y:S06]  /*2a80*/  BRA `(.L_x_48148) ;  /* 0x0000000000087947 */ /* 0x000fec0003800000 */
.L_x_48146:
[----:B-----5:R-:W-:-:S04]  /*2a90*/  FADD.FTZ R44, R76, R44 ;  /* 0x0000002c4c2c7221 */ /* 0x020fc80000010000 */
[----:B------:R-:W-:-:S07]  /*2aa0*/  @P3 FADD.FTZ R44, R68, R44 ;  /* 0x0000002c442c3221 */ /* 0x000fce0000010000 */
.L_x_48148:
[----:B-----5:R-:W-:-:S07]  /*2ab0*/  MOV R64, R44 ;  /* 0x0000002c00407202 */ /* 0x020fce0000000f00 */
.L_x_48149:
[----:B------:R-:W-:Y:S05]  /*2ac0*/  @P4 BRA `(.L_x_48150) ;  /* 0x00000000001c4947 */ /* 0x000fea0003800000 */
[----:B------:R-:W-:-:S04]  /*2ad0*/  ISETP.NE.U32.AND P5, PT, RZ, UR12, PT ;  /* 0x0000000cff007c0c */ /* 0x000fc8000bfa5070 */
[----:B------:R-:W-:-:S13]  /*2ae0*/  ISETP.NE.AND.EX P5, PT, RZ, UR13, PT, P5 ;  /* 0x0000000dff007c0c */ /* 0x000fda000bfa5350 */
[----:B------:R-:W-:Y:S05]  /*2af0*/  @P5 BRA `(.L_x_48151) ;  /* 0x0000000000085947 */ /* 0x000fea0003800000 */
[----:B------:R-:W-:Y:S05]  /*2b00*/  @P1 BRA `(.L_x_48152) ;  /* 0x0000000000141947 */ /* 0x000fea0003800000 */
[----:B------:R-:W-:Y:S05]  /*2b10*/  BRA `(.L_x_48153) ;  /* 0x0000000000147947 */ /* 0x000fea0003800000 */
.L_x_48151:
[----:B-----5:R-:W-:Y:S01]  /*2b20*/  FADD.FTZ R45, R69, R45 ;  /* 0x0000002d452d7221 */ /* 0x020fe20000010000 */
[----:B------:R-:W-:Y:S06]  /*2b30*/  BRA `(.L_x_48152) ;  /* 0x0000000000087947 */ /* 0x000fec0003800000 */
.L_x_48150:
[----:B-----5:R-:W-:-:S04]  /*2b40*/  FADD.FTZ R45, R77, R45 ;  /* 0x0000002d4d2d7221 */ /* 0x020fc80000010000 */
[----:B------:R-:W-:-:S07]  /*2b50*/  @P3 FADD.FTZ R45, R69, R45 ;  /* 0x0000002d452d3221 */ /* 0x000fce0000010000 */
.L_x_48152:
[----:B-----5:R-:W-:-:S07]  /*2b60*/  MOV R65, R45 ;  /* 0x0000002d00417202 */ /* 0x020fce0000000f00 */
.L_x_48153:
[----:B------:R-:W-:Y:S05]  /*2b70*/  @P4 BRA `(.L_x_48154) ;  /* 0x00000000001c4947 */ /* 0x000fea0003800000 */
[----:B------:R-:W-:-:S04]  /*2b80*/  ISETP.NE.U32.AND P5, PT, RZ, UR12, PT ;  /* 0x0000000cff007c0c */ /* 0x000fc8000bfa5070 */
[----:B------:R-:W-:-:S13]  /*2b90*/  ISETP.NE.AND.EX P5, PT, RZ, UR13, PT, P5 ;  /* 0x0000000dff007c0c */ /* 0x000fda000bfa5350 */
[----:B------:R-:W-:Y:S05]  /*2ba0*/  @P5 BRA `(.L_x_48155) ;  /* 0x0000000000085947 */ /* 0x000fea0003800000 */
[----:B------:R-:W-:Y:S05]  /*2bb0*/  @P1 BRA `(.L_x_48156) ;  /* 0x0000000000141947 */ /* 0x000fea0003800000 */
[----:B------:R-:W-:Y:S05]  /*2bc0*/  BRA `(.L_x_48157) ;  /* 0x0000000000147947 */ /* 0x000fea0003800000 */
.L_x_48155:
[----:B-----5:R-:W-:Y:S01]  /*2bd0*/  FADD.FTZ R46, R70, R46 ;  /* 0x0000002e462e7221 */ /* 0x020fe20000010000 */
[----:B------:R-:W-:Y:S06]  /*2be0*/  BRA `(.L_x_48156) ;  /* 0x0000000000087947 */ /* 0x000fec0003800000 */
.L_x_48154:
[----:B-----5:R-:W-:-:S04]  /*2bf0*/  FADD.FTZ R46, R78, R46 ;  /* 0x0000002e4e2e7221 */ /* 0x020fc80000010000 */
[----:B------:R-:W-:-:S07]  /*2c00*/  @P3 FADD.FTZ R46, R70, R46 ;  /* 0x0000002e462e3221 */ /* 0x000fce0000010000 */
.L_x_48156:
[----:B-----5:R-:W-:-:S07]  /*2c10*/  MOV R66, R46 ;  /* 0x0000002e00427202 */ /* 0x020fce0000000f00 */
.L_x_48157:
[----:B------:R-:W-:Y:S05]  /*2c20*/  @P4 BRA `(.L_x_48158) ;  /* 0x00000000001c4947 */ /* 0x000fea0003800000 */
[----:B------:R-:W-:-:S04]  /*2c30*/  ISETP.NE.U32.AND P3, PT, RZ, UR12, PT ;  /* 0x0000000cff007c0c */ /* 0x000fc8000bf65070 */
[----:B------:R-:W-:-:S13]  /*2c40*/  ISETP.NE.AND.EX P3, PT, RZ, UR13, PT, P3 ;  /* 0x0000000dff007c0c */ /* 0x000fda000bf65330 */
[----:B------:R-:W-:Y:S05]  /*2c50*/  @P3 BRA `(.L_x_48159) ;  /* 0x0000000000083947 */ /* 0x000fea0003800000 */
[----:B------:R-:W-:Y:S05]  /*2c60*/  @P1 BRA `(.L_x_48160) ;  /* 0x0000000000141947 */ /* 0x000fea0003800000 */
[----:B------:R-:W-:Y:S05]  /*2c70*/  BRA `(.L_x_48161) ;  /* 0x0000000000147947 */ /* 0x000fea0003800000 */
.L_x_48159:
[----:B-----5:R-:W-:Y:S01]  /*2c80*/  FADD.FTZ R47, R71, R47 ;  /* 0x0000002f472f7221 */ /* 0x020fe20000010000 */
[----:B------:R-:W-:Y:S06]  /*2c90*/  BRA `(.L_x_48160) ;  /* 0x0000000000087947 */ /* 0x000fec0003800000 */
.L_x_48158:
[----:B-----5:R-:W-:-:S04]  /*2ca0*/  FADD.FTZ R47, R79, R47 ;  /* 0x0000002f4f2f7221 */ /* 0x020fc80000010000 */
[----:B------:R-:W-:-:S07]  /*2cb0*/  @P3 FADD.FTZ R47, R71, R47 ;  /* 0x0000002f472f3221 */ /* 0x000fce0000010000 */
.L_x_48160:
[----:B-----5:R-:W-:-:S07]  /*2cc0*/  MOV R67, R47 ;  /* 0x0000002f00437202 */ /* 0x020fce0000000f00 */
.L_x_48161:
[----:B------:R-:W0:Y:S02]  /*2cd0*/  @P1 LDC.64 R210, c[0x0][0x238] ;  /* 0x00008e00ffd21b82 */ /* 0x000e240000000a00 */
[----:B0-----:R-:W-:-:S04]  /*2ce0*/  @P1 LEA R210, P3, R0, R210, 0x4 ;  /* 0x000000d200d21211 */ /* 0x001fc800078620ff */
[C---:B------:R-:W-:Y:S02]  /*2cf0*/  @P1 LEA.HI.X R211, R0.reuse, R211, RZ, 0x4, P3 ;  /* 0x000000d300d31211 */ /* 0x040fe400018f24ff */
[----:B------:R-:W-:-:S03]  /*2d00*/  IADD3 R0, R0, 0x20, RZ ;  /* 0x0000002000007810 */ /* 0x000fc60007ffe0ff */
[----:B------:R0:W-:Y:S04]  /*2d10*/  @P1 STG.E.128 desc[UR4][R210.64], R64 ;  /* 0x00000040d2001986 */ /* 0x0001e8000c101d04 */
.L_x_48145:
[----:B------:R-:W-:Y:S05]  /*2d20*/  BSYNC B0 ;  /* 0x0000000000007941 */ /* 0x000fea0003800000 */
.L_x_48144:
        /* <DEDUP_REMOVED lines=24> */
.L_x_48165:
[----:B-----5:R-:W-:Y:S01]  /*2eb0*/  FADD.FTZ R40, R68, R40 ;  /* 0x0000002844287221 */ /* 0x020fe20000010000 */
[----:B------:R-:W-:Y:S06]  /*2ec0*/  BRA `(.L_x_48166) ;  /* 0x0000000000087947 */ /* 0x000fec0003800000 */
.L_x_48164:
[----:B-----5:R-:W-:-:S04]  /*2ed0*/  FADD.FTZ R40, R76, R40 ;  /* 0x000000284c287221 */ /* 0x020fc80000010000 */
[----:B------:R-:W-:-:S07]  /*2ee0*/  @P3 FADD.FTZ R40, R68, R40 ;  /* 0x0000002844283221 */ /* 0x000fce0000010000 */
.L_x_48166:
[----:B-----5:R-:W-:-:S07]  /*2ef0*/  MOV R64, R40 ;  /* 0x0000002800407202 */ /* 0x020fce0000000f00 */
.L_x_48167:
[----:B------:R-:W-:Y:S05]  /*2f00*/  @P4 BRA `(.L_x_48168) ;  /* 0x00000000001c4947 */ /* 0x000fea0003800000 */
[----:B------:R-:W-:-:S04]  /*2f10*/  ISETP.NE.U32.AND P5, PT, RZ, UR12, PT ;  /* 0x0000000cff007c0c */ /* 0x000fc8000bfa5070 */
[----:B------:R-:W-:-:S13]  /*2f20*/  ISETP.NE.AND.EX P5, PT, RZ, UR13, PT, P5 ;  /* 0x0000000dff007c0c */ /* 0x000fda000bfa5350 */
[----:B------:R-:W-:Y:S05]  /*2f30*/  @P5 BRA `(.L_x_48169) ;  /* 0x0000000000085947 */ /* 0x000fea0003800000 */
[----:B------:R-:W-:Y:S05]  /*2f40*/  @P1 BRA `(.L_x_48170) ;  /* 0x0000000000141947 */ /* 0x000fea0003800000 */
[----:B------:R-:W-:Y:S05]  /*2f50*/  BRA `(.L_x_48171) ;  /* 0x0000000000147947 */ /* 0x000fea0003800000 */
.L_x_48169:
[----:B-----5:R-:W-:Y:S01]  /*2f60*/  FADD.FTZ R41, R69, R41 ;  /* 0x0000002945297221 */ /* 0x020fe20000010000 */
[----:B------:R-:W-:Y:S06]  /*2f70*/  BRA `(.L_x_48170) ;  /* 0x0000000000087947 */ /* 0x000fec0003800000 */
.L_x_48168:
[----:B-----5:R-:W-:-:S04]  /*2f80*/  FADD.FTZ R41, R77, R41 ;  /* 0x000000294d297221 */ /* 0x020fc80000010000 */
[----:B------:R-:W-:-:S07]  /*2f90*/  @P3 FADD.FTZ R41, R69, R41 ;  /* 0x0000002945293221 */ /* 0x000fce0000010000 */
.L_x_48170:
[----:B-----5:R-:W-:-:S07]  /*2fa0*/  MOV R65, R41 ;  /* 0x0000002900417202 */ /* 0x020fce0000000f00 */
.L_x_48171:
[----:B------:R-:W-:Y:S05]  /*2fb0*/  @P4 BRA `(.L_x_48172) ;  /* 0x00000000001c4947 */ /* 0x000fea0003800000 */
[----:B------:R-:W-:-:S04]  /*2fc0*/  ISETP.NE.U32.AND P5, PT, RZ, UR12, PT ;  /* 0x0000000cff007c0c */ /* 0x000fc8000bfa5070 */
[----:B------:R-:W-:-:S13]  /*2fd0*/  ISETP.NE.AND.EX P5, PT, RZ, UR13, PT, P5 ;  /* 0x0000000dff007c0c */ /* 0x000fda000bfa5350 */
[----:B------:R-:W-:Y:S05]  /*2fe0*/  @P5 BRA `(.L_x_48173) ;  /* 0x0000000000085947 */ /* 0x000fea0003800000 */
[----:B------:R-:W-:Y:S05]  /*2ff0*/  @P1 BRA `(.L_x_48174) ;  /* 0x0000000000141947 */ /* 0x000fea0003800000 */
[----:B------:R-:W-:Y:S05]  /*3000*/  BRA `(.L_x_48175) ;  /* 0x0000000000147947 */ /* 0x000fea0003800000 */
.L_x_48173:
[----:B-----5:R-:W-:Y:S01]  /*3010*/  FADD.FTZ R42, R70, R42 ;  /* 0x0000002a462a7221 */ /* 0x020fe20000010000 */
[----:B------:R-:W-:Y:S06]  /*3020*/  BRA `(.L_x_48174) ;  /* 0x0000000000087947 */ /* 0x000fec0003800000 */
.L_x_48172:
[----:B-----5:R-:W-:-:S04]  /*3030*/  FADD.FTZ R42, R78, R42 ;  /* 0x0000002a4e2a7221 */ /* 0x020fc80000010000 */
[----:B------:R-:W-:-:S07]  /*3040*/  @P3 FADD.FTZ R42, R70, R42 ;  /* 0x0000002a462a3221 */ /* 0x000fce0000010000 */
.L_x_48174:
[----:B-----5:R-:W-:-:S07]  /*3050*/  MOV R66, R42 ;  /* 0x0000002a00427202 */ /* 0x020fce0000000f00 */
.L_x_48175:
[----:B------:R-:W-:Y:S05]  /*3060*/  @P4 BRA `(.L_x_48176) ;  /* 0x00000000001c4947 */ /* 0x000fea0003800000 */
[----:B------:R-:W-:-:S04]  /*3070*/  ISETP.NE.U32.AND P3, PT, RZ, UR12, PT ;  /* 0x0000000cff007c0c */ /* 0x000fc8000bf65070 */
[----:B------:R-:W-:-:S13]  /*3080*/  ISETP.NE.AND.EX P3, PT, RZ, UR13, PT, P3 ;  /* 0x0000000dff007c0c */ /* 0x000fda000bf65330 */
[----:B------:R-:W-:Y:S05]  /*3090*/  @P3 BRA `(.L_x_48177) ;  /* 0x0000000000083947 */ /* 0x000fea0003800000 */
[----:B------:R-:W-:Y:S05]  /*30a0*/  @P1 BRA `(.L_x_48178) ;  /* 0x0000000000141947 */ /* 0x000fea0003800000 */
[----:B------:R-:W-:Y:S05]  /*30b0*/  BRA `(.L_x_48179) ;  /* 0x0000000000147947 */ /* 0x000fea0003800000 */
.L_x_48177:
[----:B-----5:R-:W-:Y:S01]  /*30c0*/  FADD.FTZ R43, R71, R43 ;  /* 0x0000002b472b7221 */ /* 0x020fe20000010000 */
[----:B------:R-:W-:Y:S06]  /*30d0*/  BRA `(.L_x_48178) ;  /* 0x0000000000087947 */ /* 0x000fec0003800000 */
.L_x_48176:
[----:B-----5:R-:W-:-:S04]  /*30e0*/  FADD.FTZ R43, R79, R43 ;  /* 0x0000002b4f2b7221 */ /* 0x020fc80000010000 */
[----:B------:R-:W-:-:S07]  /*30f0*/  @P3 FADD.FTZ R43, R71, R43 ;  /* 0x0000002b472b3221 */ /* 0x000fce0000010000 */
.L_x_48178:
[----:B-----5:R-:W-:-:S07]  /*3100*/  MOV R67, R43 ;  /* 0x0000002b00437202 */ /* 0x020fce0000000f00 */
.L_x_48179:
[----:B------:R-:W0:Y:S02]  /*3110*/  @P1 LDC.64 R210, c[0x0][0x238] ;  /* 0x00008e00ffd21b82 */ /* 0x000e240000000a00 */
[----:B0-----:R-:W-:-:S04]  /*3120*/  @P1 LEA R210, P3, R0, R210, 0x4 ;  /* 0x000000d200d21211 */ /* 0x001fc800078620ff */
[C---:B------:R-:W-:Y:S02]  /*3130*/  @P1 LEA.HI.X R211, R0.reuse, R211, RZ, 0x4, P3 ;  /* 0x000000d300d31211 */ /* 0x040fe400018f24ff */
[----:B------:R-:W-:-:S03]  /*3140*/  IADD3 R0, R0, 0x20, RZ ;  /* 0x0000002000007810 */ /* 0x000fc60007ffe0ff */
[----:B------:R0:W-:Y:S04]  /*3150*/  @P1 STG.E.128 desc[UR4][R210.64], R64 ;  /* 0x00000040d2001986 */ /* 0x0001e8000c101d04 */
.L_x_48163:
[----:B------:R-:W-:Y:S05]  /*3160*/  BSYNC B0 ;  /* 0x0000000000007941 */ /* 0x000fea0003800000 */
.L_x_48162:
        /* <DEDUP_REMOVED lines=24> */
.L_x_48183:
[----:B-----5:R-:W-:Y:S01]  /*32f0*/  FADD.FTZ R36, R68, R36 ;  /* 0x0000002444247221 */ /* 0x020fe20000010000 */
[----:B------:R-:W-:Y:S06]  /*3300*/  BRA `(.L_x_48184) ;  /* 0x0000000000087947 */ /* 0x000fec0003800000 */
.L_x_48182:
[----:B-----5:R-:W-:-:S04]  /*3310*/  FADD.FTZ R36, R76, R36 ;  /* 0x000000244c247221 */ /* 0x020fc80000010000 */
[----:B------:R-:W-:-:S07]  /*3320*/  @P3 FADD.FTZ R36, R68, R36 ;  /* 0x0000002444243221 */ /* 0x000fce0000010000 */
.L_x_48184:
[----:B-----5:R-:W-:-:S07]  /*3330*/  MOV R64, R36 ;  /* 0x0000002400407202 */ /* 0x020fce0000000f00 */
.L_x_48185:
[----:B------:R-:W-:Y:S05]  /*3340*/  @P4 BRA `(.L_x_48186) ;  /* 0x00000000001c4947 */ /* 0x000fea0003800000 */
[----:B------:R-:W-:-:S04]  /*3350*/  ISETP.NE.U32.AND P5, PT, RZ, UR12, PT ;  /* 0x0000000cff007c0c */ /* 0x000fc8000bfa5070 */
[----:B------:R-:W-:-:S13]  /*3360*/  ISETP.NE.AND.EX P5, PT, RZ, UR13, PT, P5 ;  /* 0x0000000dff007c0c */ /* 0x000fda000bfa5350 */
[----:B------:R-:W-:Y:S05]  /*3370*/  @P5 BRA `(.L_x_48187) ;  /* 0x0000000000085947 */ /* 0x000fea0003800000 */
[----:B------:R-:W-:Y:S05]  /*3380*/  @P1 BRA `(.L_x_48188) ;  /* 0x0000000000141947 */ /* 0x000fea0003800000 */
[----:B------:R-:W-:Y:S05]  /*3390*/  BRA `(.L_x_48189) ;  /* 0x0000000000147947 */ /* 0x000fea0003800000 */
.L_x_48187:
[----:B-----5:R-:W-:Y:S01]  /*33a0*/  FADD.FTZ R37, R69, R37 ;  /* 0x0000002545257221 */ /* 0x020fe20000010000 */
[----:B------:R-:W-:Y:S06]  /*33b0*/  BRA `(.L_x_48188) ;  /* 0x0000000000087947 */ /* 0x000fec0003800000 */
.L_x_48186:
[----:B-----5:R-:W-:-:S04]  /*33c0*/  FADD.FTZ R37, R77, R37 ;  /* 0x000000254d257221 */ /* 0x020fc80000010000 */
[----:B------:R-:W-:-:S07]  /*33d0*/  @P3 FADD.FTZ R37, R69, R37 ;  /* 0x0000002545253221 */ /* 0x000fce0000010000 */
.L_x_48188:
[----:B-----5:R-:W-:-:S07]  /*33e0*/  MOV R65, R37 ;  /* 0x0000002500417202 */ /* 0x020fce0000000f00 */
.L_x_48189:
[----:B------:R-:W-:Y:S05]  /*33f0*/  @P4 BRA `(.L_x_48190) ;  /* 0x00000000001c4947 */ /* 0x000fea0003800000 */
[----:B------:R-:W-:-:S04]  /*3400*/  ISETP.NE.U32.AND P5, PT, RZ, UR12, PT ;  /* 0x0000000cff007c0c */ /* 0x000fc8000bfa5070 */
[----:B------:R-:W-:-:S13]  /*3410*/  ISETP.NE.AND.EX P5, PT, RZ, UR13, PT, P5 ;  /* 0x0000000dff007c0c */ /* 0x000fda000bfa5350 */
[----:B------:R-:W-:Y:S05]  /*3420*/  @P5 BRA `(.L_x_48191) ;  /* 0x0000000000085947 */ /* 0x000fea0003800000 */
[----:B------:R-:W-:Y:S05]  /*3430*/  @P1 BRA `(.L_x_48192) ;  /* 0x0000000000141947 */ /* 0x000fea0003800000 */
[----:B------:R-:W-:Y:S05]  /*3440*/  BRA `(.L_x_48193) ;  /* 0x0000000000147947 */ /* 0x000fea0003800000 */
.L_x_48191:
[----:B-----5:R-:W-:Y:S01]  /*3450*/  FADD.FTZ R38, R70, R38 ;  /* 0x0000002646267221 */ /* 0x020fe20000010000 */
[----:B------:R-:W-:Y:S06]  /*3460*/  BRA `(.L_x_48192) ;  /* 0x0000000000087947 */ /* 0x000fec0003800000 */
.L_x_48190:
[----:B-----5:R-:W-:-:S04]  /*3470*/  FADD.FTZ R38, R78, R38 ;  /* 0x000000264e267221 */ /* 0x020fc80000010000 */
[----:B------:R-:W-:-:S07]  /*3480*/  @P3 FADD.FTZ R38, R70, R38 ;  /* 0x0000002646263221 */ /* 0x000fce0000010000 */
.L_x_48192:
[----:B-----5:R-:W-:-:S07]  /*3490*/  MOV R66, R38 ;  /* 0x0000002600427202 */ /* 0x020fce0000000f00 */
.L_x_48193:
[----:B------:R-:W-:Y:S05]  /*34a0*/  @P4 BRA `(.L_x_48194) ;  /* 0x00000000001c4947 */ /* 0x000fea0003800000 */
[----:B------:R-:W-:-:S04]  /*34b0*/  ISETP.NE.U32.AND P3, PT, RZ, UR12, PT ;  /* 0x0000000cff007c0c */ /* 0x000fc8000bf65070 */
[----:B------:R-:W-:-:S13]  /*34c0*/  ISETP.NE.AND.EX P3, PT, RZ, UR13, PT, P3 ;  /* 0x0000000dff007c0c */ /* 0x000fda000bf65330 */
[----:B------:R-:W-:Y:S05]  /*34d0*/  @P3 BRA `(.L_x_48195) ;  /* 0x0000000000083947 */ /* 0x000fea0003800000 */
[----:B------:R-:W-:Y:S05]  /*34e0*/  @P1 BRA `(.L_x_48196) ;  /* 0x0000000000141947 */ /* 0x000fea0003800000 */
[----:B------:R-:W-:Y:S05]  /*34f0*/  BRA `(.L_x_48197) ;  /* 0x0000000000147947 */ /* 0x000fea0003800000 */
.L_x_48195:
[----:B-----5:R-:W-:Y:S01]  /*3500*/  FADD.FTZ R39, R71, R39 ;  /* 0x0000002747277221 */ /* 0x020fe20000010000 */
[----:B------:R-:W-:Y:S06]  /*3510*/  BRA `(.L_x_48196) ;  /* 0x0000000000087947 */ /* 0x000fec0003800000 */
.L_x_48194:
[----:B-----5:R-:W-:-:S04]  /*3520*/  FADD.FTZ R39, R79, R39 ;  /* 0x000000274f277221 */ /* 0x020fc80000010000 */
[----:B------:R-:W-:-:S07]  /*3530*/  @P3 FADD.FTZ R39, R71, R39 ;  /* 0x0000002747273221 */ /* 0x000fce0000010000 */
.L_x_48196:
[----:B-----5:R-:W-:-:S07]  /*3540*/  MOV R67, R39 ;  /* 0x0000002700437202 */ /* 0x020fce0000000f00 */
.L_x_48197:
[----:B------:R-:W0:Y:S02]  /*3550*/  @P1 LDC.64 R210, c[0x0][0x238] ;  /* 0x00008e00ffd21b82 */ /* 0x000e240000000a00 */
[----:B0-----:R-:W-:-:S04]  /*3560*/  @P1 LEA R210, P3, R0, R210, 0x4 ;  /* 0x000000d200d21211 */ /* 0x001fc800078620ff */
[C---:B------:R-:W-:Y:S02]  /*3570*/  @P1 LEA.HI.X R211, R0.reuse, R211, RZ, 0x4, P3 ;  /* 0x000000d300d31211 */ /* 0x040fe400018f24ff */
[----:B------:R-:W-:-:S03]  /*3580*/  IADD3 R0, R0, 0x20, RZ ;  /* 0x0000002000007810 */ /* 0x000fc60007ffe0ff */
[----:B------:R0:W-:Y:S04]  /*3590*/  @P1 STG.E.128 desc[UR4][R210.64], R64 ;  /* 0x00000040d2001986 */ /* 0x0001e8000c101d04 */
.L_x_48181:
[----:B------:R-:W-:Y:S05]  /*35a0*/  BSYNC B0 ;  /* 0x0000000000007941 */ /* 0x000fea0003800000 */
.L_x_48180:
        /* <DEDUP_REMOVED lines=24> */
.L_x_48201:
[----:B-----5:R-:W-:Y:S01]  /*3730*/  FADD.FTZ R32, R68, R32 ;  /* 0x0000002044207221 */ /* 0x020fe20000010000 */
[----:B------:R-:W-:Y:S06]  /*3740*/  BRA `(.L_x_48202) ;  /* 0x0000000000087947 */ /* 0x000fec0003800000 */
.L_x_48200:
[----:B-----5:R-:W-:-:S04]  /*3750*/  FADD.FTZ R32, R76, R32 ;  /* 0x000000204c207221 */ /* 0x020fc80000010000 */
[----:B------:R-:W-:-:S07]  /*3760*/  @P3 FADD.FTZ R32, R68, R32 ;  /* 0x0000002044203221 */ /* 0x000fce0000010000 */
.L_x_48202:
[----:B-----5:R-:W-:-:S07]  /*3770*/  MOV R64, R32 ;  /* 0x0000002000407202 */ /* 0x020fce0000000f00 */
.L_x_48203:
[----:B------:R-:W-:Y:S05]  /*3780*/  @P4 BRA `(.L_x_48204) ;  /* 0x00000000001c4947 */ /* 0x000fea0003800000 */
[----:B------:R-:W-:-:S04]  /*3790*/  ISETP.NE.U32.AND P5, PT, RZ, UR12, PT ;  /* 0x0000000cff007c0c */ /* 0x000fc8000bfa5070 */
[----:B------:R-:W-:-:S13]  /*37a0*/  ISETP.NE.AND.EX P5, PT, RZ, UR13, PT, P5 ;  /* 0x0000000dff007c0c */ /* 0x000fda000bfa5350 */
[----:B------:R-:W-:Y:S05]  /*37b0*/  @P5 BRA `(.L_x_48205) ;  /* 0x0000000000085947 */ /* 0x000fea0003800000 */
[----:B------:R-:W-:Y:S05]  /*37c0*/  @P1 BRA `(.L_x_48206) ;  /* 0x0000000000141947 */ /* 0x000fea0003800000 */
[----:B------:R-:W-:Y:S05]  /*37d0*/  BRA `(.L_x_48207) ;  /* 0x0000000000147947 */ /* 0x000fea0003800000 */
.L_x_48205:
[----:B-----5:R-:W-:Y:S01]  /*37e0*/  FADD.FTZ R33, R69, R33 ;  /* 0x0000002145217221 */ /* 0x020fe20000010000 */
[----:B------:R-:W-:Y:S06]  /*37f0*/  BRA `(.L_x_48206) ;  /* 0x0000000000087947 */ /* 0x000fec0003800000 */
.L_x_48204:
[----:B-----5:R-:W-:-:S04]  /*3800*/  FADD.FTZ R33, R77, R33 ;  /* 0x000000214d217221 */ /* 0x020fc80000010000 */
[----:B------:R-:W-:-:S07]  /*3810*/  @P3 FADD.FTZ R33, R69, R33 ;  /* 0x0000002145213221 */ /* 0x000fce0000010000 */
.L_x_48206:
[----:B-----5:R-:W-:-:S07]  /*3820*/  MOV R65, R33 ;  /* 0x0000002100417202 */ /* 0x020fce0000000f00 */
.L_x_48207:
[----:B------:R-:W-:Y:S05]  /*3830*/  @P4 BRA `(.L_x_48208) ;  /* 0x00000000001c4947 */ /* 0x000fea0003800000 */
[----:B------:R-:W-:-:S04]  /*3840*/  ISETP.NE.U32.AND P5, PT, RZ, UR12, PT ;  /* 0x0000000cff007c0c */ /* 0x000fc8000bfa5070 */
[----:B------:R-:W-:-:S13]  /*3850*/  ISETP.NE.AND.EX P5, PT, RZ, UR13, PT, P5 ;  /* 0x0000000dff007c0c */ /* 0x000fda000bfa5350 */
[----:B------:R-:W-:Y:S05]  /*3860*/  @P5 BRA `(.L_x_48209) ;  /* 0x0000000000085947 */ /* 0x000fea0003800000 */
[----:B------:R-:W-:Y:S05]  /*3870*/  @P1 BRA `(.L_x_48210) ;  /* 0x0000000000141947 */ /* 0x000fea0003800000 */
[----:B------:R-:W-:Y:S05]  /*3880*/  BRA `(.L_x_48211) ;  /* 0x0000000000147947 */ /* 0x000fea0003800000 */
.L_x_48209:
[----:B-----5:R-:W-:Y:S01]  /*3890*/  FADD.FTZ R34, R70, R34 ;  /* 0x0000002246227221 */ /* 0x020fe20000010000 */
[----:B------:R-:W-:Y:S06]  /*38a0*/  BRA `(.L_x_48210) ;  /* 0x0000000000087947 */ /* 0x000fec0003800000 */
.L_x_48208:
[----:B-----5:R-:W-:-:S04]  /*38b0*/  FADD.FTZ R34, R78, R34 ;  /* 0x000000224e227221 */ /* 0x020fc80000010000 */
[----:B------:R-:W-:-:S07]  /*38c0*/  @P3 FADD.FTZ R34, R70, R34 ;  /* 0x0000002246223221 */ /* 0x000fce0000010000 */
.L_x_48210:
[----:B-----5:R-:W-:-:S07]  /*38d0*/  MOV R66, R34 ;  /* 0x0000002200427202 */ /* 0x020fce0000000f00 */
.L_x_48211:
[----:B------:R-:W-:Y:S05]  /*38e0*/  @P4 BRA `(.L_x_48212) ;  /* 0x00000000001c4947 */ /* 0x000fea0003800000 */
[----:B------:R-:W-:-:S04]  /*38f0*/  ISETP.NE.U32.AND P3, PT, RZ, UR12, PT ;  /* 0x0000000cff007c0c */ /* 0x000fc8000bf65070 */
[----:B------:R-:W-:-:S13]  /*3900*/  ISETP.NE.AND.EX P3, PT, RZ, UR13, PT, P3 ;  /* 0x0000000dff007c0c */ /* 0x000fda000bf65330 */
[----:B------:R-:W-:Y:S05]  /*3910*/  @P3 BRA `(.L_x_48213) ;  /* 0x0000000000083947 */ /* 0x000fea0003800000 */
[----:B------:R-:W-:Y:S05]  /*3920*/  @P1 BRA `(.L_x_48214) ;  /* 0x0000000000141947 */ /* 0x000fea0003800000 */
[----:B------:R-:W-:Y:S05]  /*3930*/  BRA `(.L_x_48215) ;  /* 0x0000000000147947 */ /* 0x000fea0003800000 */
.L_x_48213:
[----:B-----5:R-:W-:Y:S01]  /*3940*/  FADD.FTZ R35, R71, R35 ;  /* 0x0000002347237221 */ /* 0x020fe20000010000 */
[----:B------:R-:W-:Y:S06]  /*3950*/  BRA `(.L_x_48214) ;  /* 0x0000000000087947 */ /* 0x000fec0003800000 */
.L_x_48212:
[----:B-----5:R-:W-:-:S04]  /*3960*/  FADD.FTZ R35, R79, R35 ;  /* 0x000000234f237221 */ /* 0x020fc80000010000 */
[----:B------:R-:W-:-:S07]  /*3970*/  @P3 FADD.FTZ R35, R71, R35 ;  /* 0x0000002347233221 */ /* 0x000fce0000010000 */
.L_x_48214:
[----:B-----5:R-:W-:-:S07]  /*3980*/  MOV R67, R35 ;  /* 0x0000002300437202 */ /* 0x020fce0000000f00 */
.L_x_48215:
[----:B------:R-:W0:Y:S02]  /*3990*/  @P1 LDC.64 R210, c[0x0][0x238] ;  /* 0x00008e00ffd21b82 */ /* 0x000e240000000a00 */
[----:B0-----:R-:W-:-:S04]  /*39a0*/  @P1 LEA R210, P3, R0, R210, 0x4 ;  /* 0x000000d200d21211 */ /* 0x001fc800078620ff */
[C---:B------:R-:W-:Y:S02]  /*39b0*/  @P1 LEA.HI.X R211, R0.reuse, R211, RZ, 0x4, P3 ;  /* 0x000000d300d31211 */ /* 0x040fe400018f24ff */
[----:B------:R-:W-:-:S03]  /*39c0*/  IADD3 R0, R0, 0x20, RZ ;  /* 0x0000002000007810 */ /* 0x000fc60007ffe0ff */
[----:B------:R0:W-:Y:S04]  /*39d0*/  @P1 STG.E.128 desc[UR4][R210.64], R64 ;  /* 0x00000040d2001986 */ /* 0x0001e8000c101d04 */
.L_x_48199:
[----:B------:R-:W-:Y:S05]  /*39e0*/  BSYNC B0 ;  /* 0x0000000000007941 */ /* 0x000fea0003800000 */
.L_x_48198:
        /* <DEDUP_REMOVED lines=24> */
.L_x_48219:
[----:B-----5:R-:W-:Y:S01]  /*3b70*/  FADD.FTZ R28, R68, R28 ;  /* 0x0000001c441c7221 */ /* 0x020fe20000010000 */
[----:B------:R-:W-:Y:S06]  /*3b80*/  BRA `(.L_x_48220) ;  /* 0x0000000000087947 */ /* 0x000fec0003800000 */
.L_x_48218:
[----:B-----5:R-:W-:-:S04]  /*3b90*/  FADD.FTZ R28, R76, R28 ;  /* 0x0000001c4c1c7221 */ /* 0x020fc80000010000 */
[----:B------:R-:W-:-:S07]  /*3ba0*/  @P3 FADD.FTZ R28, R68, R28 ;  /* 0x0000001c441c3221 */ /* 0x000fce0000010000 */
.L_x_48220:
[----:B-----5:R-:W-:-:S07]  /*3bb0*/  MOV R64, R28 ;  /* 0x0000001c00407202 */ /* 0x020fce0000000f00 */
.L_x_48221:
[----:B------:R-:W-:Y:S05]  /*3bc0*/  @P4 BRA `(.L_x_48222) ;  /* 0x00000000001c4947 */ /* 0x000fea0003800000 */
[----:B------:R-:W-:-:S04]  /*3bd0*/  ISETP.NE.U32.AND P5, PT, RZ, UR12, PT ;  /* 0x0000000cff007c0c */ /* 0x000fc8000bfa5070 */
[----:B------:R-:W-:-:S13]  /*3be0*/  ISETP.NE.AND.EX P5, PT, RZ, UR13, PT, P5 ;  /* 0x0000000dff007c0c */ /* 0x000fda000bfa5350 */
[----:B------:R-:W-:Y:S05]  /*3bf0*/  @P5 BRA `(.L_x_48223) ;  /* 0x0000000000085947 */ /* 0x000fea0003800000 */
[----:B------:R-:W-:Y:S05]  /*3c00*/  @P1 BRA `(.L_x_48224) ;  /* 0x0000000000141947 */ /* 0x000fea0003800000 */
[----:B------:R-:W-:Y:S05]  /*3c10*/  BRA `(.L_x_48225) ;  /* 0x0000000000147947 */ /* 0x000fea0003800000 */
.L_x_48223:
[----:B-----5:R-:W-:Y:S01]  /*3c20*/  FADD.FTZ R29, R69, R29 ;  /* 0x0000001d451d7221 */ /* 0x020fe20000010000 */
[----:B------:R-:W-:Y:S06]  /*3c30*/  BRA `(.L_x_48224) ;  /* 0x0000000000087947 */ /* 0x000fec0003800000 */
.L_x_48222:
[----:B-----5:R-:W-:-:S04]  /*3c40*/  FADD.FTZ R29, R77, R29 ;  /* 0x0000001d4d1d7221 */ /* 0x020fc80000010000 */
[----:B------:R-:W-:-:S07]  /*3c50*/  @P3 FADD.FTZ R29, R69, R29 ;  /* 0x0000001d451d3221 */ /* 0x000fce0000010000 */
.L_x_48224:
[----:B-----5:R-:W-:-:S07]  /*3c60*/  MOV R65, R29 ;  /* 0x0000001d00417202 */ /* 0x020fce0000000f00 */
.L_x_48225:
[----:B------:R-:W-:Y:S05]  /*3c70*/  @P4 BRA `(.L_x_48226) ;  /* 0x00000000001c4947 */ /* 0x000fea0003800000 */
[----:B------:R-:W-:-:S04]  /*3c80*/  ISETP.NE.U32.AND P5, PT, RZ, UR12, PT ;  /* 0x0000000cff007c0c */ /* 0x000fc8000bfa5070 */
[----:B------:R-:W-:-:S13]  /*3c90*/  ISETP.NE.AND.EX P5, PT, RZ, UR13, PT, P5 ;  /* 0x0000000dff007c0c */ /* 0x000fda000bfa5350 */
[----:B------:R-:W-:Y:S05]  /*3ca0*/  @P5 BRA `(.L_x_48227) ;  /* 0x0000000000085947 */ /* 0x000fea0003800000 */
[----:B------:R-:W-:Y:S05]  /*3cb0*/  @P1 BRA `(.L_x_48228) ;  /* 0x0000000000141947 */ /* 0x000fea0003800000 */
[----:B------:R-:W-:Y:S05]  /*3cc0*/  BRA `(.L_x_48229) ;  /* 0x0000000000147947 */ /* 0x000fea0003800000 */
.L_x_48227:
[----:B-----5:R-:W-:Y:S01]  /*3cd0*/  FADD.FTZ R30, R70, R30 ;  /* 0x0000001e461e7221 */ /* 0x020fe20000010000 */
[----:B------:R-:W-:Y:S06]  /*3ce0*/  BRA `(.L_x_48228) ;  /* 0x0000000000087947 */ /* 0x000fec0003800000 */
.L_x_48226:
[----:B-----5:R-:W-:-:S04]  /*3cf0*/  FADD.FTZ R30, R78, R30 ;  /* 0x0000001e4e1e7221 */ /* 0x020fc80000010000 */
[----:B------:R-:W-:-:S07]  /*3d00*/  @P3 FADD.FTZ R30, R70, R30 ;  /* 0x0000001e461e3221 */ /* 0x000fce0000010000 */
.L_x_48228:
[----:B-----5:R-:W-:-:S07]  /*3d10*/  MOV R66, R30 ;  /* 0x0000001e00427202 */ /* 0x020fce0000000f00 */
.L_x_48229:
[----:B------:R-:W-:Y:S05]  /*3d20*/  @P4 BRA `(.L_x_48230) ;  /* 0x00000000001c4947 */ /* 0x000fea0003800000 */
[----:B------:R-:W-:-:S04]  /*3d30*/  ISETP.NE.U32.AND P3, PT, RZ, UR12, PT ;  /* 0x0000000cff007c0c */ /* 0x000fc8000bf65070 */
[----:B------:R-:W-:-:S13]  /*3d40*/  ISETP.NE.AND.EX P3, PT, RZ, UR13, PT, P3 ;  /* 0x0000000dff007c0c */ /* 0x000fda000bf65330 */
[----:B------:R-:W-:Y:S05]  /*3d50*/  @P3 BRA `(.L_x_48231) ;  /* 0x0000000000083947 */ /* 0x000fea0003800000 */
[----:B------:R-:W-:Y:S05]  /*3d60*/  @P1 BRA `(.L_x_48232) ;  /* 0x0000000000141947 */ /* 0x000fea0003800000 */
[----:B------:R-:W-:Y:S05]  /*3d70*/  BRA `(.L_x_48233) ;  /* 0x0000000000147947 */ /* 0x000fea0003800000 */
.L_x_48231:
[----:B-----5:R-:W-:Y:S01]  /*3d80*/  FADD.FTZ R31, R71, R31 ;  /* 0x0000001f471f7221 */ /* 0x020fe20000010000 */
[----:B------:R-:W-:Y:S06]  /*3d90*/  BRA `(.L_x_48232) ;  /* 0x0000000000087947 */ /* 0x000fec0003800000 */
.L_x_48230:
[----:B-----5:R-:W-:-:S04]  /*3da0*/  FADD.FTZ R31, R79, R31 ;  /* 0x0000001f4f1f7221 */ /* 0x020fc80000010000 */
[----:B------:R-:W-:-:S07]  /*3db0*/  @P3 FADD.FTZ R31, R71, R31 ;  /* 0x0000001f471f3221 */ /* 0x000fce0000010000 */
.L_x_48232:
[----:B-----5:R-:W-:-:S07]  /*3dc0*/  MOV R67, R31 ;  /* 0x0000001f00437202 */ /* 0x020fce0000000f00 */
.L_x_48233:
[----:B------:R-:W0:Y:S02]  /*3dd0*/  @P1 LDC.64 R210, c[0x0][0x238] ;  /* 0x00008e00ffd21b82 */ /* 0x000e240000000a00 */
[----:B0-----:R-:W-:-:S04]  /*3de0*/  @P1 LEA R210, P3, R0, R210, 0x4 ;  /* 0x000000d200d21211 */ /* 0x001fc800078620ff */
[C---:B------:R-:W-:Y:S02]  /*3df0*/  @P1 LEA.HI.X R211, R0.reuse, R211, RZ, 0x4, P3 ;  /* 0x000000d300d31211 */ /* 0x040fe400018f24ff */
[----:B------:R-:W-:-:S03]  /*3e00*/  IADD3 R0, R0, 0x20, RZ ;  /* 0x0000002000007810 */ /* 0x000fc60007ffe0ff */
[----:B------:R0:W-:Y:S04]  /*3e10*/  @P1 STG.E.128 desc[UR4][R210.64], R64 ;  /* 0x00000040d2001986 */ /* 0x0001e8000c101d04 */
.L_x_48217:
[----:B------:R-:W-:Y:S05]  /*3e20*/  BSYNC B0 ;  /* 0x0000000000007941 */ /* 0x000fea0003800000 */
.L_x_48216:
        /* <DEDUP_REMOVED lines=24> */
.L_x_48237:
[----:B-----5:R-:W-:Y:S01]  /*3fb0*/  FADD.FTZ R24, R68, R24 ;  /* 0x0000001844187221 */ /* 0x020fe20000010000 */
[----:B------:R-:W-:Y:S06]  /*3fc0*/  BRA `(.L_x_48238) ;  /* 0x0000000000087947 */ /* 0x000fec0003800000 */
.L_x_48236:
[----:B-----5:R-:W-:-:S04]  /*3fd0*/  FADD.FTZ R24, R76, R24 ;  /* 0x000000184c187221 */ /* 0x020fc80000010000 */
[----:B------:R-:W-:-:S07]  /*3fe0*/  @P3 FADD.FTZ R24, R68, R24 ;  /* 0x0000001844183221 */ /* 0x000fce0000010000 */
.L_x_48238:
[----:B-----5:R-:W-:-:S07]  /*3ff0*/  MOV R64, R24 ;  /* 0x0000001800407202 */ /* 0x020fce0000000f00 */
.L_x_48239:
[----:B------:R-:W-:Y:S05]  /*4000*/  @P4 BRA `(.L_x_48240) ;  /* 0x00000000001c4947 */ /* 0x000fea0003800000 */
[----:B------:R-:W-:-:S04]  /*4010*/  ISETP.NE.U32.AND P5, PT, RZ, UR12, PT ;  /* 0x0000000cff007c0c */ /* 0x000fc8000bfa5070 */
[----:B------:R-:W-:-:S13]  /*4020*/  ISETP.NE.AND.EX P5, PT, RZ, UR13, PT, P5 ;  /* 0x0000000dff007c0c */ /* 0x000fda000bfa5350 */
[----:B------:R-:W-:Y:S05]  /*4030*/  @P5 BRA `(.L_x_48241) ;  /* 0x0000000000085947 */ /* 0x000fea0003800000 */
[----:B------:R-:W-:Y:S05]  /*4040*/  @P1 BRA `(.L_x_48242) ;  /* 0x0000000000141947 */ /* 0x000fea0003800000 */
[----:B------:R-:W-:Y:S05]  /*4050*/  BRA `(.L_x_48243) ;  /* 0x0000000000147947 */ /* 0x000fea0003800000 */
.L_x_48241:
[----:B-----5:R-:W-:Y:S01]  /*4060*/  FADD.FTZ R25, R69, R25 ;  /* 0x0000001945197221 */ /* 0x020fe20000010000 */
[----:B------:R-:W-:Y:S06]  /*4070*/  BRA `(.L_x_48242) ;  /* 0x0000000000087947 */ /* 0x000fec0003800000 */
.L_x_48240:
[----:B-----5:R-:W-:-:S04]  /*4080*/  FADD.FTZ R25, R77, R25 ;  /* 0x000000194d197221 */ /* 0x020fc80000010000 */
[----:B------:R-:W-:-:S07]  /*4090*/  @P3 FADD.FTZ R25, R69, R25 ;  /* 0x0000001945193221 */ /* 0x000fce0000010000 */
.L_x_48242:
[----:B-----5:R-:W-:-:S07]  /*40a0*/  MOV R65, R25 ;  /* 0x0000001900417202 */ /* 0x020fce0000000f00 */
.L_x_48243:
[----:B------:R-:W-:Y:S05]  /*40b0*/  @P4 BRA `(.L_x_48244) ;  /* 0x00000000001c4947 */ /* 0x000fea0003800000 */
[----:B------:R-:W-:-:S04]  /*40c0*/  ISETP.NE.U32.AND P5, PT, RZ, UR12, PT ;  /* 0x0000000cff007c0c */ /* 0x000fc8000bfa5070 */
[----:B------:R-:W-:-:S13]  /*40d0*/  ISETP.NE.AND.EX P5, PT, RZ, UR13, PT, P5 ;  /* 0x0000000dff007c0c */ /* 0x000fda000bfa5350 */
[----:B------:R-:W-:Y:S05]  /*40e0*/  @P5 BRA `(.L_x_48245) ;  /* 0x0000000000085947 */ /* 0x000fea0003800000 */
[----:B------:R-:W-:Y:S05]  /*40f0*/  @P1 BRA `(.L_x_48246) ;  /* 0x0000000000141947 */ /* 0x000fea0003800000 */
[----:B------:R-:W-:Y:S05]  /*4100*/  BRA `(.L_x_48247) ;  /* 0x0000000000147947 */ /* 0x000fea0003800000 */
.L_x_48245:
[----:B-----5:R-:W-:Y:S01]  /*4110*/  FADD.FTZ R26, R70, R26 ;  /* 0x0000001a461a7221 */ /* 0x020fe20000010000 */
[----:B------:R-:W-:Y:S06]  /*4120*/  BRA `(.L_x_48246) ;  /* 0x0000000000087947 */ /* 0x000fec0003800000 */
.L_x_48244:
[----:B-----5:R-:W-:-:S04]  /*4130*/  FADD.FTZ R26, R78, R26 ;  /* 0x0000001a4e1a7221 */ /* 0x020fc80000010000 */
[----:B------:R-:W-:-:S07]  /*4140*/  @P3 FADD.FTZ R26, R70, R26 ;  /* 0x0000001a461a3221 */ /* 0x000fce0000010000 */
.L_x_48246:
[----:B-----5:R-:W-:-:S07]  /*4150*/  MOV R66, R26 ;  /* 0x0000001a00427202 */ /* 0x020fce0000000f00 */
.L_x_48247:
[----:B------:R-:W-:Y:S05]  /*4160*/  @P4 BRA `(.L_x_48248) ;  /* 0x00000000001c4947 */ /* 0x000fea0003800000 */
[----:B------:R-:W-:-:S04]  /*4170*/  ISETP.NE.U32.AND P3, PT, RZ, UR12, PT ;  /* 0x0000000cff007c0c */ /* 0x000fc8000bf65070 */
[----:B------:R-:W-:-:S13]  /*4180*/  ISETP.NE.AND.EX P3, PT, RZ, UR13, PT, P3 ;  /* 0x0000000dff007c0c */ /* 0x000fda000bf65330 */
[----:B------:R-:W-:Y:S05]  /*4190*/  @P3 BRA `(.L_x_48249) ;  /* 0x0000000000083947 */ /* 0x000fea0003800000 */
[----:B------:R-:W-:Y:S05]  /*41a0*/  @P1 BRA `(.L_x_48250) ;  /* 0x0000000000141947 */ /* 0x000fea0003800000 */
[----:B------:R-:W-:Y:S05]  /*41b0*/  BRA `(.L_x_48251) ;  /* 0x0000000000147947 */ /* 0x000fea0003800000 */
.L_x_48249:
[----:B-----5:R-:W-:Y:S01]  /*41c0*/  FADD.FTZ R27, R71, R27 ;  /* 0x0000001b471b7221 */ /* 0x020fe20000010000 */
[----:B------:R-:W-:Y:S06]  /*41d0*/  BRA `(.L_x_48250) ;  /* 0x0000000000087947 */ /* 0x000fec0003800000 */
.L_x_48248:
[----:B-----5:R-:W-:-:S04]  /*41e0*/  FADD.FTZ R27, R79, R27 ;  /* 0x0000001b4f1b7221 */ /* 0x020fc80000010000 */
[----:B------:R-:W-:-:S07]  /*41f0*/  @P3 FADD.FTZ R27, R71, R27 ;  /* 0x0000001b471b3221 */ /* 0x000fce0000010000 */
.L_x_48250:
[----:B-----5:R-:W-:-:S07]  /*4200*/  MOV R67, R27 ;  /* 0x0000001b00437202 */ /* 0x020fce0000000f00 */
.L_x_48251:
[----:B------:R-:W0:Y:S02]  /*4210*/  @P1 LDC.64 R210, c[0x0][0x238] ;  /* 0x00008e00ffd21b82 */ /* 0x000e240000000a00 */
[----:B0-----:R-:W-:-:S04]  /*4220*/  @P1 LEA R210, P3, R0, R210, 0x4 ;  /* 0x000000d200d21211 */ /* 0x001fc800078620ff */
[C---:B------:R-:W-:Y:S02]  /*4230*/  @P1 LEA.HI.X R211, R0.reuse, R211, RZ, 0x4, P3 ;  /* 0x000000d300d31211 */ /* 0x040fe400018f24ff */
[----:B------:R-:W-:-:S03]  /*4240*/  IADD3 R0, R0, 0x20, RZ ;  /* 0x0000002000007810 */ /* 0x000fc60007ffe0ff */
[----:B------:R0:W-:Y:S04]  /*4250*/  @P1 STG.E.128 desc[UR4][R210.64], R64 ;  /* 0x00000040d2001986 */ /* 0x0001e8000c101d04 */
.L_x_48235:
[----:B------:R-:W-:Y:S05]  /*4260*/  BSYNC B0 ;  /* 0x0000000000007941 */ /* 0x000fea0003800000 */
.L_x_48234:
        /* <DEDUP_REMOVED lines=24> */
.L_x_48255:
[----:B-----5:R-:W-:Y:S01]  /*43f0*/  FADD.FTZ R20, R68, R20 ;  /* 0x0000001444147221 */ /* 0x020fe20000010000 */
[----:B------:R-:W-:Y:S06]  /*4400*/  BRA `(.L_x_48256) ;  /* 0x0000000000087947 */ /* 0x000fec0003800000 */
.L_x_48254:
[----:B-----5:R-:W-:-:S04]  /*4410*/  FADD.FTZ R20, R76, R20 ;  /* 0x000000144c147221 */ /* 0x020fc80000010000 */
[----:B------:R-:W-:-:S07]  /*4420*/  @P3 FADD.FTZ R20, R68, R20 ;  /* 0x0000001444143221 */ /* 0x000fce0000010000 */
.L_x_48256:
[----:B-----5:R-:W-:-:S07]  /*4430*/  MOV R64, R20 ;  /* 0x0000001400407202 */ /* 0x020fce0000000f00 */
.L_x_48257:
[----:B------:R-:W-:Y:S05]  /*4440*/  @P4 BRA `(.L_x_48258) ;  /* 0x00000000001c4947 */ /* 0x000fea0003800000 */
[----:B------:R-:W-:-:S04]  /*4450*/  ISETP.NE.U32.AND P5, PT, RZ, UR12, PT ;  /* 0x0000000cff007c0c */ /* 0x000fc8000bfa5070 */
[----:B------:R-:W-:-:S13]  /*4460*/  ISETP.NE.AND.EX P5, PT, RZ, UR13, PT, P5 ;  /* 0x0000000dff007c0c */ /* 0x000fda000bfa5350 */
[----:B------:R-:W-:Y:S05]  /*4470*/  @P5 BRA `(.L_x_48259) ;  /* 0x0000000000085947 */ /* 0x000fea0003800000 */
[----:B------:R-:W-:Y:S05]  /*4480*/  @P1 BRA `(.L_x_48260) ;  /* 0x0000000000141947 */ /* 0x000fea0003800000 */
[----:B------:R-:W-:Y:S05]  /*4490*/  BRA `(.L_x_48261) ;  /* 0x0000000000147947 */ /* 0x000fea0003800000 */
.L_x_48259:
[----:B-----5:R-:W-:Y:S01]  /*44a0*/  FADD.FTZ R21, R69, R21 ;  /* 0x0000001545157221 */ /* 0x020fe20000010000 */
[----:B------:R-:W-:Y:S06]  /*44b0*/  BRA `(.L_x_48260) ;  /* 0x0000000000087947 */ /* 0x000fec0003800000 */
.L_x_48258:
[----:B-----5:R-:W-:-:S04]  /*44c0*/  FADD.FTZ R21, R77, R21 ;  /* 0x000000154d157221 */ /* 0x020fc80000010000 */
[----:B------:R-:W-:-:S07]  /*44d0*/  @P3 FADD.FTZ R21, R69, R21 ;  /* 0x0000001545153221 */ /* 0x000fce0000010000 */
.L_x_48260:
[----:B-----5:R-:W-:-:S07]  /*44e0*/  MOV R65, R21 ;  /* 0x0000001500417202 */ /* 0x020fce0000000f00 */
.L_x_48261:
[----:B------:R-:W-:Y:S05]  /*44f0*/  @P4 BRA `(.L_x_48262) ;  /* 0x00000000001c4947 */ /* 0x000fea0003800000 */
[----:B------:R-:W-:-:S04]  /*4500*/  ISETP.NE.U32.AND P5, PT, RZ, UR12, PT ;  /* 0x0000000cff007c0c */ /* 0x000fc8000bfa5070 */
[----:B------:R-:W-:-:S13]  /*4510*/  ISETP.NE.AND.EX P5, PT, RZ, UR13, PT, P5 ;  /* 0x0000000dff007c0c */ /* 0x000fda000bfa5350 */
[----:B------:R-:W-:Y:S05]  /*4520*/  @P5 BRA `(.L_x_48263) ;  /* 0x0000000000085947 */ /* 0x000fea0003800000 */
[----:B------:R-:W-:Y:S05]  /*4530*/  @P1 BRA `(.L_x_48264) ;  /* 0x0000000000141947 */ /* 0x000fea0003800000 */
[----:B------:R-:W-:Y:S05]  /*4540*/  BRA `(.L_x_48265) ;  /* 0x0000000000147947 */ /* 0x000fea0003800000 */
.L_x_48263:
[----:B-----5:R-:W-:Y:S01]  /*4550*/  FADD.FTZ R22, R70, R22 ;  /* 0x0000001646167221 */ /* 0x020fe20000010000 */
[----:B------:R-:W-:Y:S06]  /*4560*/  BRA `(.L_x_48264) ;  /* 0x0000000000087947 */ /* 0x000fec0003800000 */
.L_x_48262:
[----:B-----5:R-:W-:-:S04]  /*4570*/  FADD.FTZ R22, R78, R22 ;  /* 0x000000164e167221 */ /* 0x020fc80000010000 */
[----:B------:R-:W-:-:S07]  /*4580*/  @P3 FADD.FTZ R22, R70, R22 ;  /* 0x0000001646163221 */ /* 0x000fce0000010000 */
.L_x_48264:
[----:B-----5:R-:W-:-:S07]  /*4590*/  MOV R66, R22 ;  /* 0x0000001600427202 */ /* 0x020fce0000000f00 */
.L_x_48265:
[----:B------:R-:W-:Y:S05]  /*45a0*/  @P4 BRA `(.L_x_48266) ;  /* 0x00000000001c4947 */ /* 0x000fea0003800000 */
[----:B------:R-:W-:-:S04]  /*45b0*/  ISETP.NE.U32.AND P3, PT, RZ, UR12, PT ;  /* 0x0000000cff007c0c */ /* 0x000fc8000bf65070 */
[----:B------:R-:W-:-:S13]  /*45c0*/  ISETP.NE.AND.EX P3, PT, RZ, UR13, PT, P3 ;  /* 0x0000000dff007c0c */ /* 0x000fda000bf65330 */
[----:B------:R-:W-:Y:S05]  /*45d0*/  @P3 BRA `(.L_x_48267) ;  /* 0x0000000000083947 */ /* 0x000fea0003800000 */
[----:B------:R-:W-:Y:S05]  /*45e0*/  @P1 BRA `(.L_x_48268) ;  /* 0x0000000000141947 */ /* 0x000fea0003800000 */
[----:B------:R-:W-:Y:S05]  /*45f0*/  BRA `(.L_x_48269) ;  /* 0x0000000000147947 */ /* 0x000fea0003800000 */
.L_x_48267:
[----:B-----5:R-:W-:Y:S01]  /*4600*/  FADD.FTZ R23, R71, R23 ;  /* 0x0000001747177221 */ /* 0x020fe20000010000 */
[----:B------:R-:W-:Y:S06]  /*4610*/  BRA `(.L_x_48268) ;  /* 0x0000000000087947 */ /* 0x000fec0003800000 */
.L_x_48266:
[----:B-----5:R-:W-:-:S04]  /*4620*/  FADD.FTZ R23, R79, R23 ;  /* 0x000000174f177221 */ /* 0x020fc80000010000 */
[----:B------:R-:W-:-:S07]  /*4630*/  @P3 FADD.FTZ R23, R71, R23 ;  /* 0x0000001747173221 */ /* 0x000fce0000010000 */
.L_x_48268:
[----:B-----5:R-:W-:-:S07]  /*4640*/  MOV R67, R23 ;  /* 0x0000001700437202 */ /* 0x020fce0000000f00 */
.L_x_48269:
[----:B------:R-:W0:Y:S02]  /*4650*/  @P1 LDC.64 R210, c[0x0][0x238] ;  /* 0x00008e00ffd21b82 */ /* 0x000e240000000a00 */
[----:B0-----:R-:W-:-:S04]  /*4660*/  @P1 LEA R210, P3, R0, R210, 0x4 ;  /* 0x000000d200d21211 */ /* 0x001fc800078620ff */
[C---:B------:R-:W-:Y:S02]  /*4670*/  @P1 LEA.HI.X R211, R0.reuse, R211, RZ, 0x4, P3 ;  /* 0x000000d300d31211 */ /* 0x040fe400018f24ff */
[----:B------:R-:W-:-:S03]  /*4680*/  IADD3 R0, R0, 0x20, RZ ;  /* 0x0000002000007810 */ /* 0x000fc60007ffe0ff */
[----:B------:R0:W-:Y:S04]  /*4690*/  @P1 STG.E.128 desc[UR4][R210.64], R64 ;  /* 0x00000040d2001986 */ /* 0x0001e8000c101d04 */
.L_x_48253:
[----:B------:R-:W-:Y:S05]  /*46a0*/  BSYNC B0 ;  /* 0x0000000000007941 */ /* 0x000fea0003800000 */
.L_x_48252:
        /* <DEDUP_REMOVED lines=24> */
.L_x_48273:
[----:B-----5:R-:W-:Y:S01]  /*4830*/  FADD.FTZ R16, R68, R16 ;  /* 0x0000001044107221 */ /* 0x020fe20000010000 */
[----:B------:R-:W-:Y:S06]  /*4840*/  BRA `(.L_x_48274) ;  /* 0x0000000000087947 */ /* 0x000fec0003800000 */
.L_x_48272:
[----:B-----5:R-:W-:-:S04]  /*4850*/  FADD.FTZ R16, R76, R16 ;  /* 0x000000104c107221 */ /* 0x020fc80000010000 */
[----:B------:R-:W-:-:S07]  /*4860*/  @P3 FADD.FTZ R16, R68, R16 ;  /* 0x0000001044103221 */ /* 0x000fce0000010000 */
.L_x_48274:
[----:B-----5:R-:W-:-:S07]  /*4870*/  MOV R64, R16 ;  /* 0x0000001000407202 */ /* 0x020fce0000000f00 */
.L_x_48275:
[----:B------:R-:W-:Y:S05]  /*4880*/  @P4 BRA `(.L_x_48276) ;  /* 0x00000000001c4947 */ /* 0x000fea0003800000 */
[----:B------:R-:W-:-:S04]  /*4890*/  ISETP.NE.U32.AND P5, PT, RZ, UR12, PT ;  /* 0x0000000cff007c0c */ /* 0x000fc8000bfa5070 */
[----:B------:R-:W-:-:S13]  /*48a0*/  ISETP.NE.AND.EX P5, PT, RZ, UR13, PT, P5 ;  /* 0x0000000dff007c0c */ /* 0x000fda000bfa5350 */
[----:B------:R-:W-:Y:S05]  /*48b0*/  @P5 BRA `(.L_x_48277) ;  /* 0x0000000000085947 */ /* 0x000fea0003800000 */
[----:B------:R-:W-:Y:S05]  /*48c0*/  @P1 BRA `(.L_x_48278) ;  /* 0x0000000000141947 */ /* 0x000fea0003800000 */
[----:B------:R-:W-:Y:S05]  /*48d0*/  BRA `(.L_x_48279) ;  /* 0x0000000000147947 */ /* 0x000fea0003800000 */
.L_x_48277:
[----:B-----5:R-:W-:Y:S01]  /*48e0*/  FADD.FTZ R17, R69, R17 ;  /* 0x0000001145117221 */ /* 0x020fe20000010000 */
[----:B------:R-:W-:Y:S06]  /*48f0*/  BRA `(.L_x_48278) ;  /* 0x0000000000087947 */ /* 0x000fec0003800000 */
.L_x_48276:
[----:B-----5:R-:W-:-:S04]  /*4900*/  FADD.FTZ R17, R77, R17 ;  /* 0x000000114d117221 */ /* 0x020fc80000010000 */
[----:B------:R-:W-:-:S07]  /*4910*/  @P3 FADD.FTZ R17, R69, R17 ;  /* 0x0000001145113221 */ /* 0x000fce0000010000 */
.L_x_48278:
[----:B-----5:R-:W-:-:S07]  /*4920*/  MOV R65, R17 ;  /* 0x0000001100417202 */ /* 0x020fce0000000f00 */
.L_x_48279:
[----:B------:R-:W-:Y:S05]  /*4930*/  @P4 BRA `(.L_x_48280) ;  /* 0x00000000001c4947 */ /* 0x000fea0003800000 */
[----:B------:R-:W-:-:S04]  /*4940*/  ISETP.NE.U32.AND P5, PT, RZ, UR12, PT ;  /* 0x0000000cff007c0c */ /* 0x000fc8000bfa5070 */
[----:B------:R-:W-:-:S13]  /*4950*/  ISETP.NE.AND.EX P5, PT, RZ, UR13, PT, P5 ;  /* 0x0000000dff007c0c */ /* 0x000fda000bfa5350 */
[----:B------:R-:W-:Y:S05]  /*4960*/  @P5 BRA `(.L_x_48281) ;  /* 0x0000000000085947 */ /* 0x000fea0003800000 */
[----:B------:R-:W-:Y:S05]  /*4970*/  @P1 BRA `(.L_x_48282) ;  /* 0x0000000000141947 */ /* 0x000fea0003800000 */
[----:B------:R-:W-:Y:S05]  /*4980*/  BRA `(.L_x_48283) ;  /* 0x0000000000147947 */ /* 0x000fea0003800000 */
.L_x_48281:
[----:B-----5:R-:W-:Y:S01]  /*4990*/  FADD.FTZ R18, R70, R18 ;  /* 0x0000001246127221 */ /* 0x020fe20000010000 */
[----:B------:R-:W-:Y:S06]  /*49a0*/  BRA `(.L_x_48282) ;  /* 0x0000000000087947 */ /* 0x000fec0003800000 */
.L_x_48280:
[----:B-----5:R-:W-:-:S04]  /*49b0*/  FADD.FTZ R18, R78, R18 ;  /* 0x000000124e127221 */ /* 0x020fc80000010000 */
[----:B------:R-:W-:-:S07]  /*49c0*/  @P3 FADD.FTZ R18, R70, R18 ;  /* 0x0000001246123221 */ /* 0x000fce0000010000 */
.L_x_48282:
[----:B-----5:R-:W-:-:S07]  /*49d0*/  MOV R66, R18 ;  /* 0x0000001200427202 */ /* 0x020fce0000000f00 */
.L_x_48283:
[----:B------:R-:W-:Y:S05]  /*49e0*/  @P4 BRA `(.L_x_48284) ;  /* 0x00000000001c4947 */ /* 0x000fea0003800000 */
[----:B------:R-:W-:-:S04]  /*49f0*/  ISETP.NE.U32.AND P3, PT, RZ, UR12, PT ;  /* 0x0000000cff007c0c */ /* 0x000fc8000bf65070 */
[----:B------:R-:W-:-:S13]  /*4a00*/  ISETP.NE.AND.EX P3, PT, RZ, UR13, PT, P3 ;  /* 0x0000000dff007c0c */ /* 0x000fda000bf65330 */
[----:B------:R-:W-:Y:S05]  /*4a10*/  @P3 BRA `(.L_x_48285) ;  /* 0x0000000000083947 */ /* 0x000fea0003800000 */
[----:B------:R-:W-:Y:S05]  /*4a20*/  @P1 BRA `(.L_x_48286) ;  /* 0x0000000000141947 */ /* 0x000fea0003800000 */
[----:B------:R-:W-:Y:S05]  /*4a30*/  BRA `(.L_x_48287) ;  /* 0x0000000000147947 */ /* 0x000fea0003800000 */
.L_x_48285:
[----:B-----5:R-:W-:Y:S01]  /*4a40*/  FADD.FTZ R19, R71, R19 ;  /* 0x0000001347137221 */ /* 0x020fe20000010000 */
[----:B------:R-:W-:Y:S06]  /*4a50*/  BRA `(.L_x_48286) ;  /* 0x0000000000087947 */ /* 0x000fec0003800000 */
.L_x_48284:
[----:B-----5:R-:W-:-:S04]  /*4a60*/  FADD.FTZ R19, R79, R19 ;  /* 0x000000134f137221 */ /* 0x020fc80000010000 */
[----:B------:R-:W-:-:S07]  /*4a70*/  @P3 FADD.FTZ R19, R71, R19 ;  /* 0x0000001347133221 */ /* 0x000fce0000010000 */
.L_x_48286:
[----:B-----5:R-:W-:-:S07]  /*4a80*/  MOV R67, R19 ;  /* 0x0000001300437202 */ /* 0x020fce0000000f00 */
.L_x_48287:
[----:B------:R-:W0:Y:S02]  /*4a90*/  @P1 LDC.64 R210, c[0x0][0x238] ;  /* 0x00008e00ffd21b82 */ /* 0x000e240000000a00 */
[----:B0-----:R-:W-:-:S04]  /*4aa0*/  @P1 LEA R210, P3, R0, R210, 0x4 ;  /* 0x000000d200d21211 */ /* 0x001fc800078620ff */
[C---:B------:R-:W-:Y:S02]  /*4ab0*/  @P1 LEA.HI.X R211, R0.reuse, R211, RZ, 0x4, P3 ;  /* 0x000000d300d31211 */ /* 0x040fe400018f24ff */
[----:B------:R-:W-:-:S03]  /*4ac0*/  IADD3 R0, R0, 0x20, RZ ;  /* 0x0000002000007810 */ /* 0x000fc60007ffe0ff */
[----:B------:R0:W-:Y:S04]  /*4ad0*/  @P1 STG.E.128 desc[UR4][R210.64], R64 ;  /* 0x00000040d2001986 */ /* 0x0001e8000c101d04 */
.L_x_48271:
[----:B------:R-:W-:Y:S05]  /*4ae0*/  BSYNC B0 ;  /* 0x0000000000007941 */ /* 0x000fea0003800000 */
.L_x_48270:
        /* <DEDUP_REMOVED lines=24> */
.L_x_48291:
[----:B-----5:R-:W-:Y:S01]  /*4c70*/  FADD.FTZ R12, R68, R12 ;  /* 0x0000000c440c7221 */ /* 0x020fe20000010000 */
[----:B------:R-:W-:Y:S06]  /*4c80*/  BRA `(.L_x_48292) ;  /* 0x0000000000087947 */ /* 0x000fec0003800000 */
.L_x_48290:
[----:B-----5:R-:W-:-:S04]  /*4c90*/  FADD.FTZ R12, R76, R12 ;  /* 0x0000000c4c0c7221 */ /* 0x020fc80000010000 */
[----:B------:R-:W-:-:S07]  /*4ca0*/  @P3 FADD.FTZ R12, R68, R12 ;  /* 0x0000000c440c3221 */ /* 0x000fce0000010000 */
.L_x_48292:
[----:B-----5:R-:W-:-:S07]  /*4cb0*/  MOV R64, R12 ;  /* 0x0000000c00407202 */ /* 0x020fce0000000f00 */
.L_x_48293:
[----:B------:R-:W-:Y:S05]  /*4cc0*/  @P4 BRA `(.L_x_48294) ;  /* 0x00000000001c4947 */ /* 0x000fea0003800000 */
[----:B------:R-:W-:-:S04]  /*4cd0*/  ISETP.NE.U32.AND P5, PT, RZ, UR12, PT ;  /* 0x0000000cff007c0c */ /* 0x000fc8000bfa5070 */
[----:B------:R-:W-:-:S13]  /*4ce0*/  ISETP.NE.AND.EX P5, PT, RZ, UR13, PT, P5 ;  /* 0x0000000dff007c0c */ /* 0x000fda000bfa5350 */
[----:B------:R-:W-:Y:S05]  /*4cf0*/  @P5 BRA `(.L_x_48295) ;  /* 0x0000000000085947 */ /* 0x000fea0003800000 */
[----:B------:R-:W-:Y:S05]  /*4d00*/  @P1 BRA `(.L_x_48296) ;  /* 0x0000000000141947 */ /* 0x000fea0003800000 */
[----:B------:R-:W-:Y:S05]  /*4d10*/  BRA `(.L_x_48297) ;  /* 0x0000000000147947 */ /* 0x000fea0003800000 */
.L_x_48295:
[----:B-----5:R-:W-:Y:S01]  /*4d20*/  FADD.FTZ R13, R69, R13 ;  /* 0x0000000d450d7221 */ /* 0x020fe20000010000 */
[----:B------:R-:W-:Y:S06]  /*4d30*/  BRA `(.L_x_48296) ;  /* 0x0000000000087947 */ /* 0x000fec0003800000 */
.L_x_48294:
[----:B-----5:R-:W-:-:S04]  /*4d40*/  FADD.FTZ R13, R77, R13 ;  /* 0x0000000d4d0d7221 */ /* 0x020fc80000010000 */
[----:B------:R-:W-:-:S07]  /*4d50*/  @P3 FADD.FTZ R13, R69, R13 ;  /* 0x0000000d450d3221 */ /* 0x000fce0000010000 */
.L_x_48296:
[----:B-----5:R-:W-:-:S07]  /*4d60*/  MOV R65, R13 ;  /* 0x0000000d00417202 */ /* 0x020fce0000000f00 */
.L_x_48297:
[----:B------:R-:W-:Y:S05]  /*4d70*/  @P4 BRA `(.L_x_48298) ;  /* 0x00000000001c4947 */ /* 0x000fea0003800000 */
[----:B------:R-:W-:-:S04]  /*4d80*/  ISETP.NE.U32.AND P5, PT, RZ, UR12, PT ;  /* 0x0000000cff007c0c */ /* 0x000fc8000bfa5070 */
[----:B------:R-:W-:-:S13]  /*4d90*/  ISETP.NE.AND.EX P5, PT, RZ, UR13, PT, P5 ;  /* 0x0000000dff007c0c */ /* 0x000fda000bfa5350 */
[----:B------:R-:W-:Y:S05]  /*4da0*/  @P5 BRA `(.L_x_48299) ;  /* 0x0000000000085947 */ /* 0x000fea0003800000 */
[----:B------:R-:W-:Y:S05]  /*4db0*/  @P1 BRA `(.L_x_48300) ;  /* 0x0000000000141947 */ /* 0x000fea0003800000 */
[----:B------:R-:W-:Y:S05]  /*4dc0*/  BRA `(.L_x_48301) ;  /* 0x0000000000147947 */ /* 0x000fea0003800000 */
.L_x_48299:
[----:B-----5:R-:W-:Y:S01]  /*4dd0*/  FADD.FTZ R14, R70, R14 ;  /* 0x0000000e460e7221 */ /* 0x020fe20000010000 */
[----:B------:R-:W-:Y:S06]  /*4de0*/  BRA `(.L_x_48300) ;  /* 0x0000000000087947 */ /* 0x000fec0003800000 */
.L_x_48298:
[----:B-----5:R-:W-:-:S04]  /*4df0*/  FADD.FTZ R14, R78, R14 ;  /* 0x0000000e4e0e7221 */ /* 0x020fc80000010000 */
[----:B------:R-:W-:-:S07]  /*4e00*/  @P3 FADD.FTZ R14, R70, R14 ;  /* 0x0000000e460e3221 */ /* 0x000fce0000010000 */
.L_x_48300:
[----:B-----5:R-:W-:-:S07]  /*4e10*/  MOV R66, R14 ;  /* 0x0000000e00427202 */ /* 0x020fce0000000f00 */
.L_x_48301:
[----:B------:R-:W-:Y:S05]  /*4e20*/  @P4 BRA `(.L_x_48302) ;  /* 0x00000000001c4947 */ /* 0x000fea0003800000 */
[----:B------:R-:W-:-:S04]  /*4e30*/  ISETP.NE.U32.AND P3, PT, RZ, UR12, PT ;  /* 0x0000000cff007c0c */ /* 0x000fc8000bf65070 */
[----:B------:R-:W-:-:S13]  /*4e40*/  ISETP.NE.AND.EX P3, PT, RZ, UR13, PT, P3 ;  /* 0x0000000dff007c0c */ /* 0x000fda000bf65330 */
[----:B------:R-:W-:Y:S05]  /*4e50*/  @P3 BRA `(.L_x_48303) ;  /* 0x0000000000083947 */ /* 0x000fea0003800000 */
[----:B------:R-:W-:Y:S05]  /*4e60*/  @P1 BRA `(.L_x_48304) ;  /* 0x0000000000141947 */ /* 0x000fea0003800000 */
[----:B------:R-:W-:Y:S05]  /*4e70*/  BRA `(.L_x_48305) ;  /* 0x0000000000147947 */ /* 0x000fea0003800000 */
.L_x_48303:
[----:B-----5:R-:W-:Y:S01]  /*4e80*/  FADD.FTZ R15, R71, R15 ;  /* 0x0000000f470f7221 */ /* 0x020fe20000010000 */
[----:B------:R-:W-:Y:S06]  /*4e90*/  BRA `(.L_x_48304) ;  /* 0x0000000000087947 */ /* 0x000fec0003800000 */
.L_x_48302:
[----:B-----5:R-:W-:-:S04]  /*4ea0*/  FADD.FTZ R15, R79, R15 ;  /* 0x0000000f4f0f7221 */ /* 0x020fc80000010000 */
[----:B------:R-:W-:-:S07]  /*4eb0*/  @P3 FADD.FTZ R15, R71, R15 ;  /* 0x0000000f470f3221 */ /* 0x000fce0000010000 */
.L_x_48304:
[----:B-----5:R-:W-:-:S07]  /*4ec0*/  MOV R67, R15 ;  /* 0x0000000f00437202 */ /* 0x020fce0000000f00 */
.L_x_48305:
[----:B------:R-:W0:Y:S02]  /*4ed0*/  @P1 LDC.64 R210, c[0x0][0x238] ;  /* 0x00008e00ffd21b82 */ /* 0x000e240000000a00 */
[----:B0-----:R-:W-:-:S04]  /*4ee0*/  @P1 LEA R210, P3, R0, R210, 0x4 ;  /* 0x000000d200d21211 */ /* 0x001fc800078620ff */
[C---:B------:R-:W-:Y:S02]  /*4ef0*/  @P1 LEA.HI.X R211, R0.reuse, R211, RZ, 0x4, P3 ;  /* 0x000000d300d31211 */ /* 0x040fe400018f24ff */
[----:B------:R-:W-:-:S03]  /*4f00*/  IADD3 R0, R0, 0x20, RZ ;  /* 0x0000002000007810 */ /* 0x000fc60007ffe0ff */
[----:B------:R0:W-:Y:S04]  /*4f10*/  @P1 STG.E.128 desc[UR4][R210.64], R64 ;  /* 0x00000040d2001986 */ /* 0x0001e8000c101d04 */
.L_x_48289:
[----:B------:R-:W-:Y:S05]  /*4f20*/  BSYNC B0 ;  /* 0x0000000000007941 */ /* 0x000fea0003800000 */
.L_x_48288:
        /* <DEDUP_REMOVED lines=24> */
.L_x_48309:
[----:B-----5:R-:W-:Y:S01]  /*50b0*/  FADD.FTZ R8, R68, R8 ;  /* 0x0000000844087221 */ /* 0x020fe20000010000 */
[----:B------:R-:W-:Y:S06]  /*50c0*/  BRA `(.L_x_48310) ;  /* 0x0000000000087947 */ /* 0x000fec0003800000 */
.L_x_48308:
[----:B-----5:R-:W-:-:S04]  /*50d0*/  FADD.FTZ R8, R76, R8 ;  /* 0x000000084c087221 */ /* 0x020fc80000010000 */
[----:B------:R-:W-:-:S07]  /*50e0*/  @P3 FADD.FTZ R8, R68, R8 ;  /* 0x0000000844083221 */ /* 0x000fce0000010000 */
.L_x_48310:
[----:B-----5:R-:W-:-:S07]  /*50f0*/  MOV R64, R8 ;  /* 0x0000000800407202 */ /* 0x020fce0000000f00 */
.L_x_48311:
[----:B------:R-:W-:Y:S05]  /*5100*/  @P4 BRA `(.L_x_48312) ;  /* 0x00000000001c4947 */ /* 0x000fea0003800000 */
[----:B------:R-:W-:-:S04]  /*5110*/  ISETP.NE.U32.AND P5, PT, RZ, UR12, PT ;  /* 0x0000000cff007c0c */ /* 0x000fc8000bfa5070 */
[----:B------:R-:W-:-:S13]  /*5120*/  ISETP.NE.AND.EX P5, PT, RZ, UR13, PT, P5 ;  /* 0x0000000dff007c0c */ /* 0x000fda000bfa5350 */
[----:B------:R-:W-:Y:S05]  /*5130*/  @P5 BRA `(.L_x_48313) ;  /* 0x0000000000085947 */ /* 0x000fea0003800000 */
[----:B------:R-:W-:Y:S05]  /*5140*/  @P1 BRA `(.L_x_48314) ;  /* 0x0000000000141947 */ /* 0x000fea0003800000 */
[----:B------:R-:W-:Y:S05]  /*5150*/  BRA `(.L_x_48315) ;  /* 0x0000000000147947 */ /* 0x000fea0003800000 */
.L_x_48313:
[----:B-----5:R-:W-:Y:S01]  /*5160*/  FADD.FTZ R9, R69, R9 ;  /* 0x0000000945097221 */ /* 0x020fe20000010000 */
[----:B------:R-:W-:Y:S06]  /*5170*/  BRA `(.L_x_48314) ;  /* 0x0000000000087947 */ /* 0x000fec0003800000 */
.L_x_48312:
[----:B-----5:R-:W-:-:S04]  /*5180*/  FADD.FTZ R9, R77, R9 ;  /* 0x000000094d097221 */ /* 0x020fc80000010000 */
[----:B------:R-:W-:-:S07]  /*5190*/  @P3 FADD.FTZ R9, R69, R9 ;  /* 0x0000000945093221 */ /* 0x000fce0000010000 */
.L_x_48314:
[----:B-----5:R-:W-:-:S07]  /*51a0*/  MOV R65, R9 ;  /* 0x0000000900417202 */ /* 0x020fce0000000f00 */
.L_x_48315:
[----:B------:R-:W-:Y:S05]  /*51b0*/  @P4 BRA `(.L_x_48316) ;  /* 0x00000000001c4947 */ /* 0x000fea0003800000 */
[----:B------:R-:W-:-:S04]  /*51c0*/  ISETP.NE.U32.AND P5, PT, RZ, UR12, PT ;  /* 0x0000000cff007c0c */ /* 0x000fc8000bfa5070 */
[----:B------:R-:W-:-:S13]  /*51d0*/  ISETP.NE.AND.EX P5, PT, RZ, UR13, PT, P5 ;  /* 0x0000000dff007c0c */ /* 0x000fda000bfa5350 */
[----:B------:R-:W-:Y:S05]  /*51e0*/  @P5 BRA `(.L_x_48317) ;  /* 0x0000000000085947 */ /* 0x000fea0003800000 */
[----:B------:R-:W-:Y:S05]  /*51f0*/  @P1 BRA `(.L_x_48318) ;  /* 0x0000000000141947 */ /* 0x000fea0003800000 */
[----:B------:R-:W-:Y:S05]  /*5200*/  BRA `(.L_x_48319) ;  /* 0x0000000000147947 */ /* 0x000fea0003800000 */
.L_x_48317:
[----:B-----5:R-:W-:Y:S01]  /*5210*/  FADD.FTZ R10, R70, R10 ;  /* 0x0000000a460a7221 */ /* 0x020fe20000010000 */
[----:B------:R-:W-:Y:S06]  /*5220*/  BRA `(.L_x_48318) ;  /* 0x0000000000087947 */ /* 0x000fec0003800000 */
.L_x_48316:
[----:B-----5:R-:W-:-:S04]  /*5230*/  FADD.FTZ R10, R78, R10 ;  /* 0x0000000a4e0a7221 */ /* 0x020fc80000010000 */
[----:B------:R-:W-:-:S07]  /*5240*/  @P3 FADD.FTZ R10, R70, R10 ;  /* 0x0000000a460a3221 */ /* 0x000fce0000010000 */
.L_x_48318:
[----:B-----5:R-:W-:-:S07]  /*5250*/  MOV R66, R10 ;  /* 0x0000000a00427202 */ /* 0x020fce0000000f00 */
.L_x_48319:
[----:B------:R-:W-:Y:S05]  /*5260*/  @P4 BRA `(.L_x_48320) ;  /* 0x00000000001c4947 */ /* 0x000fea0003800000 */
[----:B------:R-:W-:-:S04]  /*5270*/  ISETP.NE.U32.AND P3, PT, RZ, UR12, PT ;  /* 0x0000000cff007c0c */ /* 0x000fc8000bf65070 */
[----:B------:R-:W-:-:S13]  /*5280*/  ISETP.NE.AND.EX P3, PT, RZ, UR13, PT, P3 ;  /* 0x0000000dff007c0c */ /* 0x000fda000bf65330 */
[----:B------:R-:W-:Y:S05]  /*5290*/  @P3 BRA `(.L_x_48321) ;  /* 0x0000000000083947 */ /* 0x000fea0003800000 */
[----:B------:R-:W-:Y:S05]  /*52a0*/  @P1 BRA `(.L_x_48322) ;  /* 0x0000000000141947 */ /* 0x000fea0003800000 */
[----:B------:R-:W-:Y:S05]  /*52b0*/  BRA `(.L_x_48323) ;  /* 0x0000000000147947 */ /* 0x000fea0003800000 */
.L_x_48321:
[----:B-----5:R-:W-:Y:S01]  /*52c0*/  FADD.FTZ R11, R71, R11 ;  /* 0x0000000b470b7221 */ /* 0x020fe20000010000 */
[----:B------:R-:W-:Y:S06]  /*52d0*/  BRA `(.L_x_48322) ;  /* 0x0000000000087947 */ /* 0x000fec0003800000 */
.L_x_48320:
[----:B-----5:R-:W-:-:S04]  /*52e0*/  FADD.FTZ R11, R79, R11 ;  /* 0x0000000b4f0b7221 */ /* 0x020fc80000010000 */
[----:B------:R-:W-:-:S07]  /*52f0*/  @P3 FADD.FTZ R11, R71, R11 ;  /* 0x0000000b470b3221 */ /* 0x000fce0000010000 */
.L_x_48322:
[----:B-----5:R-:W-:-:S07]  /*5300*/  MOV R67, R11 ;  /* 0x0000000b00437202 */ /* 0x020fce0000000f00 */
.L_x_48323:
[----:B------:R-:W0:Y:S02]  /*5310*/  @P1 LDC.64 R210, c[0x0][0x238] ;  /* 0x00008e00ffd21b82 */ /* 0x000e240000000a00 */
[----:B0-----:R-:W-:-:S04]  /*5320*/  @P1 LEA R210, P3, R0, R210, 0x4 ;  /* 0x000000d200d21211 */ /* 0x001fc800078620ff */
[C---:B------:R-:W-:Y:S02]  /*5330*/  @P1 LEA.HI.X R211, R0.reuse, R211, RZ, 0x4, P3 ;  /* 0x000000d300d31211 */ /* 0x040fe400018f24ff */
[----:B------:R-:W-:-:S03]  /*5340*/  IADD3 R0, R0, 0x20, RZ ;  /* 0x0000002000007810 */ /* 0x000fc60007ffe0ff */
[----:B------:R0:W-:Y:S04]  /*5350*/  @P1 STG.E.128 desc[UR4][R210.64], R64 ;  /* 0x00000040d2001986 */ /* 0x0001e8000c101d04 */
.L_x_48307:
[----:B------:R-:W-:Y:S05]  /*5360*/  BSYNC B0 ;  /* 0x0000000000007941 */ /* 0x000fea0003800000 */
.L_x_48306:
        /* <DEDUP_REMOVED lines=24> */
.L_x_48327:
[----:B-----5:R-:W-:Y:S01]  /*54f0*/  FADD.FTZ R4, R68, R4 ;  /* 0x0000000444047221 */ /* 0x020fe20000010000 */
[----:B------:R-:W-:Y:S06]  /*5500*/  BRA `(.L_x_48328) ;  /* 0x0000000000087947 */ /* 0x000fec0003800000 */
.L_x_48326:
[----:B-----5:R-:W-:-:S04]  /*5510*/  FADD.FTZ R4, R76, R4 ;  /* 0x000000044c047221 */ /* 0x020fc80000010000 */
[----:B------:R-:W-:-:S07]  /*5520*/  @P3 FADD.FTZ R4, R68, R4 ;  /* 0x0000000444043221 */ /* 0x000fce0000010000 */
.L_x_48328:
[----:B-----5:R-:W-:-:S07]  /*5530*/  MOV R64, R4 ;  /* 0x0000000400407202 */ /* 0x020fce0000000f00 */
.L_x_48329:
[----:B------:R-:W-:Y:S05]  /*5540*/  @P4 BRA `(.L_x_48330) ;  /* 0x00000000001c4947 */ /* 0x000fea0003800000 */
[----:B------:R-:W-:-:S04]  /*5550*/  ISETP.NE.U32.AND P5, PT, RZ, UR12, PT ;  /* 0x0000000cff007c0c */ /* 0x000fc8000bfa5070 */
[----:B------:R-:W-:-:S13]  /*5560*/  ISETP.NE.AND.EX P5, PT, RZ, UR13, PT, P5 ;  /* 0x0000000dff007c0c */ /* 0x000fda000bfa5350 */
[----:B------:R-:W-:Y:S05]  /*5570*/  @P5 BRA `(.L_x_48331) ;  /* 0x0000000000085947 */ /* 0x000fea0003800000 */
[----:B------:R-:W-:Y:S05]  /*5580*/  @P1 BRA `(.L_x_48332) ;  /* 0x0000000000141947 */ /* 0x000fea0003800000 */
[----:B------:R-:W-:Y:S05]  /*5590*/  BRA `(.L_x_48333) ;  /* 0x0000000000147947 */ /* 0x000fea0003800000 */
.L_x_48331:
[----:B-----5:R-:W-:Y:S01]  /*55a0*/  FADD.FTZ R5, R69, R5 ;  /* 0x0000000545057221 */ /* 0x020fe20000010000 */
[----:B------:R-:W-:Y:S06]  /*55b0*/  BRA `(.L_x_48332) ;  /* 0x0000000000087947 */ /* 0x000fec0003800000 */
.L_x_48330:
[----:B-----5:R-:W-:-:S04]  /*55c0*/  FADD.FTZ R5, R77, R5 ;  /* 0x000000054d057221 */ /* 0x020fc80000010000 */
[----:B------:R-:W-:-:S07]  /*55d0*/  @P3 FADD.FTZ R5, R69, R5 ;  /* 0x0000000545053221 */ /* 0x000fce0000010000 */
.L_x_48332:
[----:B-----5:R-:W-:-:S07]  /*55e0*/  MOV R65, R5 ;  /* 0x0000000500417202 */ /* 0x020fce0000000f00 */
.L_x_48333:
[----:B------:R-:W-:Y:S05]  /*55f0*/  @P4 BRA `(.L_x_48334) ;  /* 0x00000000001c4947 */ /* 0x000fea0003800000 */
[----:B------:R-:W-:-:S04]  /*5600*/  ISETP.NE.U32.AND P5, PT, RZ, UR12, PT ;  /* 0x0000000cff007c0c */ /* 0x000fc8000bfa5070 */
[----:B------:R-:W-:-:S13]  /*5610*/  ISETP.NE.AND.EX P5, PT, RZ, UR13, PT, P5 ;  /* 0x0000000dff007c0c */ /* 0x000fda000bfa5350 */
[----:B------:R-:W-:Y:S05]  /*5620*/  @P5 BRA `(.L_x_48335) ;  /* 0x0000000000085947 */ /* 0x000fea0003800000 */
[----:B------:R-:W-:Y:S05]  /*5630*/  @P1 BRA `(.L_x_48336) ;  /* 0x0000000000141947 */ /* 0x000fea0003800000 */
[----:B------:R-:W-:Y:S05]  /*5640*/  BRA `(.L_x_48337) ;  /* 0x0000000000147947 */ /* 0x000fea0003800000 */
.L_x_48335:
[----:B-----5:R-:W-:Y:S01]  /*5650*/  FADD.FTZ R6, R70, R6 ;  /* 0x0000000646067221 */ /* 0x020fe20000010000 */
[----:B------:R-:W-:Y:S06]  /*5660*/  BRA `(.L_x_48336) ;  /* 0x0000000000087947 */ /* 0x000fec0003800000 */
.L_x_48334:
[----:B-----5:R-:W-:-:S04]  /*5670*/  FADD.FTZ R6, R78, R6 ;  /* 0x000000064e067221 */ /* 0x020fc80000010000 */
[----:B------:R-:W-:-:S07]  /*5680*/  @P3 FADD.FTZ R6, R70, R6 ;  /* 0x0000000646063221 */ /* 0x000fce0000010000 */
.L_x_48336:
[----:B-----5:R-:W-:-:S07]  /*5690*/  MOV R66, R6 ;  /* 0x0000000600427202 */ /* 0x020fce0000000f00 */
.L_x_48337:
[----:B------:R-:W-:Y:S05]  /*56a0*/  @P4 BRA `(.L_x_48338) ;  /* 0x00000000001c4947 */ /* 0x000fea0003800000 */
[----:B------:R-:W-:-:S04]  /*56b0*/  ISETP.NE.U32.AND P3, PT, RZ, UR12, PT ;  /* 0x0000000cff007c0c */ /* 0x000fc8000bf65070 */
[----:B------:R-:W-:-:S13]  /*56c0*/  ISETP.NE.AND.EX P3, PT, RZ, UR13, PT, P3 ;  /* 0x0000000dff007c0c */ /* 0x000fda000bf65330 */
[----:B------:R-:W-:Y:S05]  /*56d0*/  @P3 BRA `(.L_x_48339) ;  /* 0x0000000000083947 */ /* 0x000fea0003800000 */
[----:B------:R-:W-:Y:S05]  /*56e0*/  @P1 BRA `(.L_x_48340) ;  /* 0x0000000000141947 */ /* 0x000fea0003800000 */
[----:B------:R-:W-:Y:S05]  /*56f0*/  BRA `(.L_x_48341) ;  /* 0x0000000000147947 */ /* 0x000fea0003800000 */
.L_x_48339:
[----:B-----5:R-:W-:Y:S01]  /*5700*/  FADD.FTZ R7, R71, R7 ;  /* 0x0000000747077221 */ /* 0x020fe20000010000 */
[----:B------:R-:W-:Y:S06]  /*5710*/  BRA `(.L_x_48340) ;  /* 0x0000000000087947 */ /* 0x000fec0003800000 */
.L_x_48338:
[----:B-----5:R-:W-:-:S04]  /*5720*/  FADD.FTZ R7, R79, R7 ;  /* 0x000000074f077221 */ /* 0x020fc80000010000 */
[----:B------:R-:W-:-:S07]  /*5730*/  @P3 FADD.FTZ R7, R71, R7 ;  /* 0x0000000747073221 */ /* 0x000fce0000010000 */
.L_x_48340:
[----:B-----5:R-:W-:-:S07]  /*5740*/  MOV R67, R7 ;  /* 0x0000000700437202 */ /* 0x020fce0000000f00 */
.L_x_48341:
[----:B------:R-:W0:Y:S02]  /*5750*/  @P1 LDC.64 R210, c[0x0][0x238] ;  /* 0x00008e00ffd21b82 */ /* 0x000e240000000a00 */
[----:B0-----:R-:W-:-:S04]  /*5760*/  @P1 LEA R210, P3, R0, R210, 0x4 ;  /* 0x000000d200d21211 */ /* 0x001fc800078620ff */
[----:B------:R-:W-:-:S05]  /*5770*/  @P1 LEA.HI.X R211, R0, R211, RZ, 0x4, P3 ;  /* 0x000000d300d31211 */ /* 0x000fca00018f24ff */
[----:B------:R0:W-:Y:S04]  /*5780*/  @P1 STG.E.128 desc[UR4][R210.64], R64 ;  /* 0x00000040d2001986 */ /* 0x0001e8000c101d04 */
.L_x_48325:
[----:B------:R-:W-:Y:S05]  /*5790*/  BSYNC B0 ;  /* 0x0000000000007941 */ /* 0x000fea0003800000 */
.L_x_48324:
[----:B-----5:R-:W-:Y:S01]  /*57a0*/  FADD.FTZ R0, RZ, R72 ;  /* 0x00000048ff007221 */ /* 0x020fe20000010000 */
[----:B------:R-:W-:Y:S01]  /*57b0*/  ISETP.GT.U32.AND P3, PT, R2, 0x3f, PT ;  /* 0x0000003f0200780c */ /* 0x000fe20003f64070 */
[----:B------:R-:W-:Y:S01]  /*57c0*/  UMOV UR6, 0xffffffff ;  /* 0xffffffff00067882 */ /* 0x000fe20000000000 */
[----:B------:R-:W-:Y:S01]  /*57d0*/  LOP3.LUT R216, R216, 0xffffefff, RZ, 0xc0, !PT ;  /* 0xffffefffd8d87812 */ /* 0x000fe200078ec0ff */
[----:B0-----:R-:W-:Y:S01]  /*57e0*/  FADD.FTZ R211, R73, R0 ;  /* 0x0000000049d37221 */ /* 0x001fe20000010000 */
        /* <DEDUP_REMOVED lines=105> */
[----:B------:R-:W5:Y:S01]  /*5e80*/  LDC R212, c[0x0][0x290] ;  /* 0x0000a400ffd47b82 */ /* 0x000f620000000800 */
        /* <DEDUP_REMOVED lines=10> */
[----:B-----5:R-:W-:-:S04]  /*5f30*/  FMUL.FTZ R210, R219, R212 ;  /* 0x000000d4dbd27220 */ /* 0x020fc80000410000 */
        /* <DEDUP_REMOVED lines=149> */
[----:B------:R0:W0:Y:S02]  /*6890*/  SHFL.BFLY PT, R215, R218, 0x10, 0x1f ;  /* 0x0e001f00dad77f89 */ /* 0x00002400000e0000 */
.L_x_48387:
[----:B------:R-:W-:Y:S01]  /*68a0*/  FMUL.FTZ R0, R210, R210 ;  /* 0x000000d2d2007220 */ /* 0x000fe20000410000 */
[----:B0-----:R-:W-:Y:S01]  /*68b0*/  FADD.FTZ R213, R218, R215 ;  /* 0x000000d7dad57221 */ /* 0x001fe20000010000 */
[----:B------:R-:W-:Y:S01]  /*68c0*/  BSSY B0, `(.L_x_48343) ;  /* 0x000001d000007945 */ /* 0x000fe20003800000 */
[----:B------:R-:W0:Y:S02]  /*68d0*/  @!P5 LDC.64 R214, c[0x0][0x250] ;  /* 0x00009400ffd6db82 */ /* 0x000e240000000a00 */
[----:B------:R-:W-:Y:S01]  /*68e0*/  FSEL R211, R0, RZ, P0 ;  /* 0x000000ff00d37208 */ /* 0x000fe20000000000 */
[----:B------:R-:W-:-:S04]  /*68f0*/  FFMA.FTZ R212, R213, R212, UR7 ;  /* 0x00000007d5d47e23 */ /* 0x000fc800080100d4 */
[----:B------:R-:W-:Y:S01]  /*6900*/  FADD.FTZ R0, R212, R211 ;  /* 0x000000d3d4007221 */ /* 0x000fe20000010000 */
[----:B------:R-:W5:Y:S05]  /*6910*/  @!P5 LDC.64 R218, c[0x0][0x258] ;  /* 0x00009600ffdadb82 */ /* 0x000f6a0000000a00 */
[----:B------:R-:W1:Y:S01]  /*6920*/  MUFU.RSQ R0, R0 ;  /* 0x0000000000007308 */ /* 0x000e620000001400 */
[----:B0-----:R-:W-:-:S05]  /*6930*/  @!P5 IMAD.WIDE R212, R208, 0x4, R214 ;  /* 0x00000004d0d4d825 */ /* 0x001fca00078e02d6 */
[----:B------:R0:W-:Y:S01]  /*6940*/  @!P5 STG.E desc[UR4][R212.64], R210 ;  /* 0x000000d2d400d986 */ /* 0x0001e2000c101904 */
[----:B-----5:R-:W-:-:S05]  /*6950*/  @!P5 IMAD.WIDE R214, R208, 0x4, R218 ;  /* 0x00000004d0d6d825 */ /* 0x020fca00078e02da */
[----:B-1----:R0:W-:Y:S01]  /*6960*/  @!P5 STG.E desc[UR4][R214.64], R0 ;  /* 0x00000000d600d986 */ /* 0x0021e2000c101904 */
[----:B------:R-:W-:Y:S05]  /*6970*/  @!P2 BRA `(.L_x_48344) ;  /* 0x000000000044a947 */ /* 0x000fea0003800000 */
[----:B------:R-:W1:Y:S01]  /*6980*/  LDC.64 R218, c[0x0][0x2b8] ;  /* 0x0000ae00ffda7b82 */ /* 0x000e620000000a00 */
        /* <DEDUP_REMOVED lines=16> */
.L_x_48344:
[----:B------:R-:W-:Y:S05]  /*6a90*/  BSYNC B0 ;  /* 0x0000000000007941 */ /* 0x000fea0003800000 */
.L_x_48343:
[----:B------:R-:W-:Y:S01]  /*6aa0*/  ISETP.GE.U32.AND P3, PT, R2, 0x40, PT ;  /* 0x000000400200780c */ /* 0x000fe20003f66070 */
[----:B------:R-:W-:-:S12]  /*6ab0*/  BSSY B0, `(.L_x_48345) ;  /* 0x0000013000007945 */ /* 0x000fd80003800000 */
[----:B------:R-:W-:Y:S05]  /*6ac0*/  @!P3 BRA `(.L_x_48346) ;  /* 0x000000000044b947 */ /* 0x000fea0003800000 */
[----:B01----:R-:W0:Y:S01]  /*6ad0*/  LDC.64 R212, c[0x0][0x2b8] ;  /* 0x0000ae00ffd47b82 */ /* 0x003e220000000a00 */
        /* <DEDUP_REMOVED lines=13> */
[----:B------:R-:W-:Y:S01]  /*6bb0*/  FFMA.FTZ R214, R194, R217, R198 ;  /* 0x000000d9c2d67223 */ /* 0x000fe200000100c6 */
[----:B------:R-:W-:-:S04]  /*6bc0*/  IADD3 R209, R209, 0x20, RZ ;  /* 0x00000020d1d17810 */ /* 0x000fc80007ffe0ff */
[----:B------:R0:W-:Y:S03]  /*6bd0*/  STG.E.128 desc[UR4][R218.64], R212 ;  /* 0x000000d4da007986 */ /* 0x0001e6000c101d04 */
.L_x_48346:
[----:B------:R-:W-:Y:S05]  /*6be0*/  BSYNC B0 ;  /* 0x0000000000007941 */ /* 0x000fea0003800000 */
.L_x_48345:
        /* <DEDUP_REMOVED lines=20> */
.L_x_48348:
[----:B------:R-:W-:Y:S05]  /*6d30*/  BSYNC B0 ;  /* 0x0000000000007941 */ /* 0x000fea0003800000 */
.L_x_48347:
        /* <DEDUP_REMOVED lines=20> */
.L_x_48350:
[----:B------:R-:W-:Y:S05]  /*6e80*/  BSYNC B0 ;  /* 0x0000000000007941 */ /* 0x000fea0003800000 */
.L_x_48349:
        /* <DEDUP_REMOVED lines=20> */
.L_x_48352:
[----:B------:R-:W-:Y:S05]  /*6fd0*/  BSYNC B0 ;  /* 0x0000000000007941 */ /* 0x000fea0003800000 */
.L_x_48351:
        /* <DEDUP_REMOVED lines=20> */
.L_x_48354:
[----:B------:R-:W-:Y:S05]  /*7120*/  BSYNC B0 ;  /* 0x0000000000007941 */ /* 0x000fea0003800000 */
.L_x_48353:
        /* <DEDUP_REMOVED lines=20> */
.L_x_48356:
[----:B------:R-:W-:Y:S05]  /*7270*/  BSYNC B0 ;  /* 0x0000000000007941 */ /* 0x000fea0003800000 */
.L_x_48355:
        /* <DEDUP_REMOVED lines=20> */
.L_x_48358:
[----:B------:R-:W-:Y:S05]  /*73c0*/  BSYNC B0 ;  /* 0x0000000000007941 */ /* 0x000fea0003800000 */
.L_x_48357:
        /* <DEDUP_REMOVED lines=20> */
.L_x_48360:
[----:B------:R-:W-:Y:S05]  /*7510*/  BSYNC B0 ;  /* 0x0000000000007941 */ /* 0x000fea0003800000 */
.L_x_48359:
        /* <DEDUP_REMOVED lines=20> */
.L_x_48362:
[----:B------:R-:W-:Y:S05]  /*7660*/  BSYNC B0 ;  /* 0x0000000000007941 */ /* 0x000fea0003800000 */
.L_x_48361:
        /* <DEDUP_REMOVED lines=20> */
.L_x_48364:
[----:B------:R-:W-:Y:S05]  /*77b0*/  BSYNC B0 ;  /* 0x0000000000007941 */ /* 0x000fea0003800000 */
.L_x_48363:
        /* <DEDUP_REMOVED lines=20> */
.L_x_48366:
[----:B------:R-:W-:Y:S05]  /*7900*/  BSYNC B0 ;  /* 0x0000000000007941 */ /* 0x000fea0003800000 */
.L_x_48365:
        /* <DEDUP_REMOVED lines=20> */
.L_x_48368:
[----:B------:R-:W-:Y:S05]  /*7a50*/  BSYNC B0 ;  /* 0x0000000000007941 */ /* 0x000fea0003800000 */
.L_x_48367:
        /* <DEDUP_REMOVED lines=20> */
.L_x_48370:
[----:B------:R-:W-:Y:S05]  /*7ba0*/  BSYNC B0 ;  /* 0x0000000000007941 */ /* 0x000fea0003800000 */
.L_x_48369:
        /* <DEDUP_REMOVED lines=20> */
.L_x_48372:
[----:B------:R-:W-:Y:S05]  /*7cf0*/  BSYNC B0 ;  /* 0x0000000000007941 */ /* 0x000fea0003800000 */
.L_x_48371:
        /* <DEDUP_REMOVED lines=19> */
.L_x_48374:
[----:B------:R-:W-:Y:S05]  /*7e30*/  BSYNC B0 ;  /* 0x0000000000007941 */ /* 0x000fea0003800000 */
.L_x_48373:
[----:B0-----:R-:W0:Y:S02]  /*7e40*/  LDC.64 R210, c[0x0][0x210] ;  /* 0x00008400ffd27b82 */ /* 0x001e240000000a00 */
[----:B0-----:R-:W-:-:S04]  /*7e50*/  LEA R208, R210, R208, 0x2 ;  /* 0x000000d0d2d07211 */ /* 0x001fc800078e10ff */
[----:B------:R-:W-:-:S13]  /*7e60*/  ISETP.GE.AND P3, PT, R208, R211, PT ;  /* 0x000000d3d000720c */ /* 0x000fda0003f66270 */
[----:B------:R-:W-:Y:S05]  /*7e70*/  @!P3 BRA `(.L_x_48375) ;  /* 0xffffff94003cb947 */ /* 0x000fea000383ffff */
[----:B------:R-:W-:Y:S05]  /*7e80*/  EXIT ;  /* 0x000000000000794d */ /* 0x000fea0003800000 */
.L_x_48342:
[----:B------:R-:W-:Y:S01]  /*7e90*/  HFMA2.MMA R221, -RZ, RZ, 0, 5.9604644775390625e-08 ;  /* 0x00000001ffdd7435 */ /* 0x000fe200000001ff */
[----:B------:R-:W-:Y:S01]  /*7ea0*/  BSSY B0, `(.L_x_48376) ;  /* 0x0000007000007945 */ /* 0x000fe20003800000 */
[----:B------:R-:W-:Y:S02]  /*7eb0*/  MOV R222, R211 ;  /* 0x000000d300de7202 */ /* 0x000fe40000000f00 */
[----:B------:R-:W-:Y:S02]  /*7ec0*/  MOV R224, 0x1f ;  /* 0x0000001f00e07802 */ /* 0x000fe40000000f00 */
[----:B------:R-:W-:-:S07]  /*7ed0*/  MOV R219, 0xffffffff ;  /* 0xffffffff00db7802 */ /* 0x000fce0000000f00 */
[----:B-1234-:R-:W-:Y:S05]  /*7ee0*/  WARPSYNC.COLLECTIVE R219, `(.L_x_48377) ;  /* 0x00000000db087348 */ /* 0x01efea0003c00000 */
[----:B------:R0:W0:Y:S02]  /*7ef0*/  SHFL.BFLY P6, R220, R222, R221, R224 ;  /* 0x0c0000dddedc7389 */ /* 0x00002400000c00e0 */
[----:B01234-:R-:W-:Y:S01]  /*7f00*/  ENDCOLLECTIVE ;  /* 0x000000000000791b */ /* 0x01ffe20003800000 */
.L_x_48377:
[----:B------:R-:W-:Y:S05]  /*7f10*/  BSYNC B0 ;  /* 0x0000000000007941 */ /* 0x000fea0003800000 */
.L_x_48376:
        /* <DEDUP_REMOVED lines=10> */
.L_x_48378:
[----:B------:R-:W-:Y:S01]  /*7fc0*/  HFMA2.MMA R221, -RZ, RZ, 0, 2.384185791015625e-07 ;  /* 0x00000004ffdd7435 */ /* 0x000fe200000001ff */
[----:B------:R-:W-:-:S05]  /*7fd0*/  MOV R0, R220 ;  /* 0x000000dc00007202 */ /* 0x000fca0000000f00 */
[----:B------:R-:W-:-:S05]  /*7fe0*/  FADD.FTZ R214, R213, R0 ;  /* 0x00000000d5d67221 */ /* 0x000fca0000010000 */
[----:B------:R-:W-:-:S07]  /*7ff0*/  MOV R222, R214 ;  /* 0x000000d600de7202 */ /* 0x000fce0000000f00 */
[----:B------:R-:W-:Y:S05]  /*8000*/  WARPSYNC.COLLECTIVE R219, `(.L_x_48379) ;  /* 0x00000000db087348 */ /* 0x000fea0003c00000 */
[----:B------:R0:W1:Y:S02]  /*8010*/  SHFL.BFLY P6, R220, R222, R221, R224 ;  /* 0x0c0000dddedc7389 */ /* 0x00006400000c00e0 */
[----:B01----:R-:W-:Y:S01]  /*8020*/  ENDCOLLECTIVE ;  /* 0x000000000000791b */ /* 0x003fe20003800000 */
.L_x_48379:
[----:B------:R-:W-:Y:S01]  /*8030*/  HFMA2.MMA R221, -RZ, RZ, 0, 4.76837158203125e-07 ;  /* 0x00000008ffdd7435 */ /* 0x000fe200000001ff */
[----:B------:R-:W-:-:S05]  /*8040*/  MOV R215, R220 ;  /* 0x000000dc00d77202 */ /* 0x000fca0000000f00 */
[----:B------:R-:W-:-:S05]  /*8050*/  FADD.FTZ R215, R214, R215 ;  /* 0x000000d7d6d77221 */ /* 0x000fca0000010000 */
[----:B------:R-:W-:-:S07]  /*8060*/  MOV R222, R215 ;  /* 0x000000d700de7202 */ /* 0x000fce0000000f00 */
[----:B------:R-:W-:Y:S05]  /*8070*/  WARPSYNC.COLLECTIVE R219, `(.L_x_48380) ;  /* 0x00000000db087348 */ /* 0x000fea0003c00000 */
[----:B------:R0:W1:Y:S02]  /*8080*/  SHFL.BFLY P6, R220, R222, R221, R224 ;  /* 0x0c0000dddedc7389 */ /* 0x00006400000c00e0 */
[----:B01----:R-:W-:Y:S01]  /*8090*/  ENDCOLLECTIVE ;  /* 0x000000000000791b */ /* 0x003fe20003800000 */
.L_x_48380:
[----:B------:R-:W-:Y:S01]  /*80a0*/  HFMA2.MMA R221, -RZ, RZ, 0, 9.5367431640625e-07 ;  /* 0x00000010ffdd7435 */ /* 0x000fe200000001ff */
[----:B------:R-:W-:-:S05]  /*80b0*/  MOV R0, R220 ;  /* 0x000000dc00007202 */ /* 0x000fca0000000f00 */
[----:B------:R-:W-:-:S05]  /*80c0*/  FADD.FTZ R217, R215, R0 ;  /* 0x00000000d7d97221 */ /* 0x000fca0000010000 */
[----:B------:R-:W-:-:S07]  /*80d0*/  MOV R222, R217 ;  /* 0x000000d900de7202 */ /* 0x000fce0000000f00 */
[----:B------:R-:W-:Y:S05]  /*80e0*/  WARPSYNC.COLLECTIVE R219, `(.L_x_48381) ;  /* 0x00000000db087348 */ /* 0x000fea0003c00000 */
[----:B------:R0:W1:Y:S02]  /*80f0*/  SHFL.BFLY P6, R220, R222, R221, R224 ;  /* 0x0c0000dddedc7389 */ /* 0x00006400000c00e0 */
[----:B01----:R-:W-:Y:S01]  /*8100*/  ENDCOLLECTIVE ;  /* 0x000000000000791b */ /* 0x003fe20003800000 */
.L_x_48381:
        /* <DEDUP_REMOVED lines=150> */
.L_x_48382:
[----:B------:R-:W-:Y:S01]  /*8a70*/  HFMA2.MMA R221, -RZ, RZ, 0, 1.1920928955078125e-07 ;  /* 0x00000002ffdd7435 */ /* 0x000fe200000001ff */
[----:B------:R-:W-:-:S05]  /*8a80*/  MOV R211, R220 ;  /* 0x000000dc00d37202 */ /* 0x000fca0000000f00 */
[----:B------:R-:W-:-:S05]  /*8a90*/  FADD.FTZ R211, R0, R211 ;  /* 0x000000d300d37221 */ /* 0x000fca0000010000 */
[----:B------:R-:W-:-:S07]  /*8aa0*/  MOV R222, R211 ;  /* 0x000000d300de7202 */ /* 0x000fce0000000f00 */
[----:B------:R-:W-:Y:S05]  /*8ab0*/  WARPSYNC.COLLECTIVE R219, `(.L_x_48383) ;  /* 0x00000000db087348 */ /* 0x000fea0003c00000 */
[----:B------:R0:W1:Y:S02]  /*8ac0*/  SHFL.BFLY P6, R220, R222, R221, R224 ;  /* 0x0c0000dddedc7389 */ /* 0x00006400000c00e0 */
[----:B01----:R-:W-:Y:S01]  /*8ad0*/  ENDCOLLECTIVE ;  /* 0x000000000000791b */ /* 0x003fe20003800000 */
.L_x_48383:
[----:B------:R-:W-:Y:S01]  /*8ae0*/  HFMA2.MMA R221, -RZ, RZ, 0, 2.384185791015625e-07 ;  /* 0x00000004ffdd7435 */ /* 0x000fe200000001ff */
[----:B------:R-:W-:-:S05]  /*8af0*/  MOV R214, R220 ;  /* 0x000000dc00d67202 */ /* 0x000fca0000000f00 */
[----:B------:R-:W-:-:S05]  /*8b00*/  FADD.FTZ R214, R211, R214 ;  /* 0x000000d6d3d67221 */ /* 0x000fca0000010000 */
[----:B------:R-:W-:-:S07]  /*8b10*/  MOV R222, R214 ;  /* 0x000000d600de7202 */ /* 0x000fce0000000f00 */
[----:B------:R-:W-:Y:S05]  /*8b20*/  WARPSYNC.COLLECTIVE R219, `(.L_x_48384) ;  /* 0x00000000db087348 */ /* 0x000fea0003c00000 */
[----:B------:R0:W1:Y:S02]  /*8b30*/  SHFL.BFLY P6, R220, R222, R221, R224 ;  /* 0x0c0000dddedc7389 */ /* 0x00006400000c00e0 */
[----:B01----:R-:W-:Y:S01]  /*8b40*/  ENDCOLLECTIVE ;  /* 0x000000000000791b */ /* 0x003fe20003800000 */
.L_x_48384:
[----:B------:R-:W-:Y:S01]  /*8b50*/  HFMA2.MMA R221, -RZ, RZ, 0, 4.76837158203125e-07 ;  /* 0x00000008ffdd7435 */ /* 0x000fe200000001ff */
[----:B------:R-:W-:-:S05]  /*8b60*/  MOV R213, R220 ;  /* 0x000000dc00d57202 */ /* 0x000fca0000000f00 */
[----:B------:R-:W-:-:S05]  /*8b70*/  FADD.FTZ R213, R214, R213 ;  /* 0x000000d5d6d57221 */ /* 0x000fca0000010000 */
[----:B------:R-:W-:-:S07]  /*8b80*/  MOV R222, R213 ;  /* 0x000000d500de7202 */ /* 0x000fce0000000f00 */
[----:B------:R-:W-:Y:S05]  /*8b90*/  WARPSYNC.COLLECTIVE R219, `(.L_x_48385) ;  /* 0x00000000db087348 */ /* 0x000fea0003c00000 */
[----:B------:R0:W1:Y:S02]  /*8ba0*/  SHFL.BFLY P6, R220, R222, R221, R224 ;  /* 0x0c0000dddedc7389 */ /* 0x00006400000c00e0 */
[----:B01----:R-:W-:Y:S01]  /*8bb0*/  ENDCOLLECTIVE ;  /* 0x000000000000791b */ /* 0x003fe20003800000 */
.L_x_48385:
[----:B------:R-:W-:Y:S01]  /*8bc0*/  HFMA2.MMA R221, -RZ, RZ, 0, 9.5367431640625e-07 ;  /* 0x00000010ffdd7435 */ /* 0x000fe200000001ff */
[----:B------:R-:W-:-:S05]  /*8bd0*/  MOV R218, R220 ;  /* 0x000000dc00da7202 */ /* 0x000fca0000000f00 */
[----:B------:R-:W-:-:S05]  /*8be0*/  FADD.FTZ R218, R213, R218 ;  /* 0x000000dad5da7221 */ /* 0x000fca0000010000 */
[----:B------:R-:W-:-:S07]  /*8bf0*/  MOV R222, R218 ;  /* 0x000000da00de7202 */ /* 0x000fce0000000f00 */
[----:B------:R-:W-:Y:S05]  /*8c00*/  WARPSYNC.COLLECTIVE R219, `(.L_x_48386) ;  /* 0x00000000db087348 */ /* 0x000fea0003c00000 */
[----:B------:R0:W1:Y:S02]  /*8c10*/  SHFL.BFLY P6, R220, R222, R221, R224 ;  /* 0x0c0000dddedc7389 */ /* 0x00006400000c00e0 */
[----:B01----:R-:W-:Y:S01]  /*8c20*/  ENDCOLLECTIVE ;  /* 0x000000000000791b */ /* 0x003fe20003800000 */
.L_x_48386:
[----:B------:R-:W-:Y:S01]  /*8c30*/  MOV R215, R220 ;  /* 0x000000dc00d77202 */ /* 0x000fe20000000f00 */
[----:B------:R-:W-:Y:S06]  /*8c40*/  BRA `(.L_x_48387) ;  /* 0xffffffdc00147947 */ /* 0x000fec000383ffff */
.L_x_48388:
        /* <DEDUP_REMOVED lines=11> */
.L_x_53148:


//--------------------- .text._ZN10layer_norm31ln_parallel_residual_fwd_kernelINS_13Kernel_traitsIfffffjLj2048ELj1ELj4ELj1ELj16ENS_18Kernel_traits_baseILj2048EfffffjLj128EEEEELb0ELb1ELb1EEEvNS_9FwdParamsE --------------------------
	.section	.text._ZN10layer_norm31ln_parallel_residual_fwd_kernelINS_13Kernel_traitsIfffffjLj2048ELj1ELj4ELj1ELj16ENS_18Kernel_traits_baseILj2048EfffffjLj128EEEEELb0ELb1ELb1EEEvNS_9FwdParamsE,"ax",@progbits
	.align	128
        .global         _ZN10layer_norm31ln_parallel_residual_fwd_kernelINS_13Kernel_traitsIfffffjLj2048ELj1ELj4ELj1ELj16ENS_18Kernel_traits_baseILj2048EfffffjLj128EEEEELb0ELb1ELb1EEEvNS_9FwdParamsE
        .type           _ZN10layer_norm31ln_parallel_residual_fwd_kernelINS_13Kernel_traitsIfffffjLj2048ELj1ELj4ELj1ELj16ENS_18Kernel_traits_baseILj2048EfffffjLj128EEEEELb0ELb1ELb1EEEvNS_9FwdParamsE,@function
        .size           _ZN10layer_norm31ln_parallel_residual_fwd_kernelINS_13Kernel_traitsIfffffjLj2048ELj1ELj4ELj1ELj16ENS_18Kernel_traits_baseILj2048EfffffjLj128EEEEELb0ELb1ELb1EEEvNS_9FwdParamsE,(.L_x_53149 - _ZN10layer_norm31ln_parallel_residual_fwd_kernelINS_13Kernel_traitsIfffffjLj2048ELj1ELj4ELj1ELj16ENS_18Kernel_traits_baseILj2048EfffffjLj128EEEEELb0ELb1ELb1EEEvNS_9FwdParamsE)
        .other          _ZN10layer_norm31ln_parallel_residual_fwd_kernelINS_13Kernel_traitsIfffffjLj2048ELj1ELj4ELj1ELj16ENS_18Kernel_traits_baseILj2048EfffffjLj128EEEEELb0ELb1ELb1EEEvNS_9FwdParamsE,@"STO_CUDA_ENTRY STV_DEFAULT"
_ZN10layer_norm31ln_parallel_residual_fwd_kernelINS_13Kernel_traitsIfffffjLj2048ELj1ELj4ELj1ELj16ENS_18Kernel_traits_baseILj2048EfffffjLj128EEEEELb0ELb1ELb1EEEvNS_9FwdParamsE:
.text._ZN10layer_norm31ln_parallel_residual_fwd_kernelINS_13Kernel_traitsIfffffjLj2048ELj1ELj4ELj1ELj16ENS_18Kernel_traits_baseILj2048EfffffjLj128EEEEELb0ELb1ELb1EEEvNS_9FwdParamsE:
[----:B------:R-:W-:Y:S01]  /*0000*/  LDC R1, c[0x0][0x28] ;  /* 0x00000a00ff017b82 */ /* 0x000fe20000000800 */
[----:B------:R-:W0:Y:S01]  /*0010*/  S2R R32, SR_TID.X ;  /* 0x0000000000207919 */ /* 0x000e220000002100 */
[----:B------:R-:W-:-:S06]  /*0020*/  ULDC.64 UR4, c[0x0][0x2c8] ;  /* 0x0000b20000047ab9 */ /* 0x000fcc0000000a00 */
[----:B------:R-:W1:Y:S01]  /*0030*/  LDC.64 R64, c[0x0][0x260] ;  /* 0x00009800ff407b82 */ /* 0x000e620000000a00 */
[----:B------:R-:W-:Y:S01]  /*0040*/  ISETP.NE.U32.AND P1, PT, RZ, UR4, PT ;  /* 0x00000004ff007c0c */ /* 0x000fe2000bf25070 */
[----:B------:R-:W2:Y:S01]  /*0050*/  S2R R3, SR_CTAID.X ;  /* 0x0000000000037919 */ /* 0x000ea20000002500 */
[----:B------:R-:W-:Y:S02]  /*0060*/  CS2R R188, SRZ ;  /* 0x0000000000bc7805 */ /* 0x000fe4000001ff00 */
[----:B------:R-:W-:Y:S02]  /*0070*/  CS2R R190, SRZ ;  /* 0x0000000000be7805 */ /* 0x000fe4000001ff00 */
[----:B------:R-:W-:Y:S01]  /*0080*/  ISETP.NE.AND.EX P1, PT, RZ, UR5, PT, P1 ;  /* 0x00000005ff007c0c */ /* 0x000fe2000bf25310 */
[----:B------:R-:W-:Y:S01]  /*0090*/  ULDC.64 UR6, c[0x0][0x230] ;  /* 0x00008c0000067ab9 */ /* 0x000fe20000000a00 */
[----:B------:R-:W3:Y:S01]  /*00a0*/  LDC.64 R38, c[0x0][0x228] ;  /* 0x00008a00ff267b82 */ /* 0x000ee20000000a00 */
[----:B0-----:R-:W-:-:S04]  /*00b0*/  SHF.R.U32.HI R0, RZ, 0x5, R32 ;  /* 0x00000005ff007819 */ /* 0x001fc80000011620 */
[----:B--2---:R-:W-:Y:S02]  /*00c0*/  LEA R34, R3, R0, 0x2 ;  /* 0x0000000003227211 */ /* 0x004fe400078e10ff */
[C---:B------:R-:W-:Y:S02]  /*00d0*/  LOP3.LUT R0, R32.reuse, 0x1f, RZ, 0xc0, !PT ;  /* 0x0000001f20007812 */ /* 0x040fe400078ec0ff */
[----:B------:R-:W-:Y:S02]  /*00e0*/  SHF.L.U32 R32, R32, 0x4, RZ ;  /* 0x0000000420207819 */ /* 0x000fe400000006ff */
[C---:B------:R-:W-:Y:S02]  /*00f0*/  LOP3.LUT R121, R0.reuse, 0x20, RZ, 0xfc, !PT ;  /* 0x0000002000797812 */ /* 0x040fe400078efcff */
[C---:B------:R-:W-:Y:S02]  /*0100*/  LOP3.LUT R117, R0.reuse, 0x40, RZ, 0xfc, !PT ;  /* 0x0000004000757812 */ /* 0x040fe400078efcff */
[----:B------:R-:W-:-:S02]  /*0110*/  LOP3.LUT R113, R0, 0x60, RZ, 0xfc, !PT ;  /* 0x0000006000717812 */ /* 0x000fc400078efcff */
[C---:B------:R-:W-:Y:S02]  /*0120*/  LOP3.LUT R109, R0.reuse, 0x80, RZ, 0xfc, !PT ;  /* 0x00000080006d7812 */ /* 0x040fe400078efcff */
[C---:B------:R-:W-:Y:S02]  /*0130*/  LOP3.LUT R105, R0.reuse, 0xa0, RZ, 0xfc, !PT ;  /* 0x000000a000697812 */ /* 0x040fe400078efcff */
[----:B------:R-:W-:Y:S02]  /*0140*/  @P1 LEA R4, P2, R121, UR4, 0x4 ;  /* 0x0000000479041c11 */ /* 0x000fe4000f8420ff */
[----:B------:R-:W-:Y:S02]  /*0150*/  LOP3.LUT R101, R0, 0xc0, RZ, 0xfc, !PT ;  /* 0x000000c000657812 */ /* 0x000fe400078efcff */
[----:B------:R-:W-:Y:S02]  /*0160*/  @P1 LEA R6, P3, R117, UR4, 0x4 ;  /* 0x0000000475061c11 */ /* 0x000fe4000f8620ff */
[----:B------:R-:W-:-:S02]  /*0170*/  @P1 LEA R8, P4, R113, UR4, 0x4 ;  /* 0x0000000471081c11 */ /* 0x000fc4000f8820ff */
[----:B------:R-:W-:Y:S02]  /*0180*/  @P1 LEA R10, P5, R109, UR4, 0x4 ;  /* 0x000000046d0a1c11 */ /* 0x000fe4000f8a20ff */
[----:B------:R-:W-:Y:S02]  /*0190*/  @P1 LEA R12, P6, R105, UR4, 0x4 ;  /* 0x00000004690c1c11 */ /* 0x000fe4000f8c20ff */
[C---:B------:R-:W-:Y:S02]  /*01a0*/  LOP3.LUT R97, R0.reuse, 0xe0, RZ, 0xfc, !PT ;  /* 0x000000e000617812 */ /* 0x040fe400078efcff */
[C---:B------:R-:W-:Y:S02]  /*01b0*/  LOP3.LUT R93, R0.reuse, 0x100, RZ, 0xfc, !PT ;  /* 0x00000100005d7812 */ /* 0x040fe400078efcff */
[C---:B------:R-:W-:Y:S02]  /*01c0*/  LOP3.LUT R89, R0.reuse, 0x120, RZ, 0xfc, !PT ;  /* 0x0000012000597812 */ /* 0x040fe400078efcff */
[----:B------:R-:W-:-:S02]  /*01d0*/  LOP3.LUT R85, R0, 0x140, RZ, 0xfc, !PT ;  /* 0x0000014000557812 */ /* 0x000fc400078efcff */
[----:B------:R-:W-:Y:S02]  /*01e0*/  @P1 LEA.HI.X R5, R121, UR5, RZ, 0x4, P2 ;  /* 0x0000000579051c11 */ /* 0x000fe400090f24ff */
[----:B------:R-:W-:Y:S02]  /*01f0*/  CS2R R184, SRZ ;  /* 0x0000000000b87805 */ /* 0x000fe4000001ff00 */
[----:B------:R-:W-:Y:S02]  /*0200*/  @P1 LEA R14, P2, R101, UR4, 0x4 ;  /* 0x00000004650e1c11 */ /* 0x000fe4000f8420ff */
[----:B------:R-:W-:Y:S02]  /*0210*/  CS2R R186, SRZ ;  /* 0x0000000000ba7805 */ /* 0x000fe4000001ff00 */
[----:B------:R-:W-:Y:S02]  /*0220*/  @P1 LEA.HI.X R7, R117, UR5, RZ, 0x4, P3 ;  /* 0x0000000575071c11 */ /* 0x000fe400098f24ff */
[----:B------:R-:W-:-:S02]  /*0230*/  CS2R R180, SRZ ;  /* 0x0000000000b47805 */ /* 0x000fc4000001ff00 */
[----:B------:R-:W-:Y:S02]  /*0240*/  @P1 LEA.HI.X R9, R113, UR5, RZ, 0x4, P4 ;  /* 0x0000000571091c11 */ /* 0x000fe4000a0f24ff */
[----:B------:R-:W-:Y:S02]  /*0250*/  CS2R R182, SRZ ;  /* 0x0000000000b67805 */ /* 0x000fe4000001ff00 */
[----:B------:R-:W-:Y:S02]  /*0260*/  @P1 LEA.HI.X R11, R109, UR5, RZ, 0x4, P5 ;  /* 0x000000056d0b1c11 */ /* 0x000fe4000a8f24ff */
[----:B------:R-:W-:Y:S02]  /*0270*/  CS2R R176, SRZ ;  /* 0x0000000000b07805 */ /* 0x000fe4000001ff00 */
[----:B------:R-:W-:Y:S02]  /*0280*/  @P1 LEA.HI.X R13, R105, UR5, RZ, 0x4, P6 ;  /* 0x00000005690d1c11 */ /* 0x000fe4000b0f24ff */
[----:B------:R-:W-:-:S02]  /*0290*/  CS2R R178, SRZ ;  /* 0x0000000000b27805 */ /* 0x000fc4000001ff00 */
[----:B------:R-:W-:Y:S02]  /*02a0*/  LOP3.LUT R3, R0, 0x160, RZ, 0xfc, !PT ;  /* 0x0000016000037812 */ /* 0x000fe400078efcff */
[----:B------:R-:W-:Y:S02]  /*02b0*/  CS2R R172, SRZ ;  /* 0x0000000000ac7805 */ /* 0x000fe4000001ff00 */
[----:B------:R-:W-:Y:S02]  /*02c0*/  @P1 LEA R16, P3, R97, UR4, 0x4 ;  /* 0x0000000461101c11 */ /* 0x000fe4000f8620ff */
[----:B------:R-:W-:Y:S02]  /*02d0*/  CS2R R174, SRZ ;  /* 0x0000000000ae7805 */ /* 0x000fe4000001ff00 */
[----:B------:R-:W-:Y:S01]  /*02e0*/  @P1 LEA R18, P4, R93, UR4, 0x4 ;  /* 0x000000045d121c11 */ /* 0x000fe2000f8820ff */
[----:B-1----:R-:W-:Y:S01]  /*02f0*/  IMAD.WIDE.U32 R80, R3, 0x10, R64 ;  /* 0x0000001003507825 */ /* 0x002fe200078e0040 */
[----:B------:R-:W-:-:S02]  /*0300*/  @P1 LEA R20, P5, R89, UR4, 0x4 ;  /* 0x0000000459141c11 */ /* 0x000fc4000f8a20ff */
[----:B------:R-:W-:Y:S02]  /*0310*/  @P1 LEA R22, P6, R85, UR4, 0x4 ;  /* 0x0000000455161c11 */ /* 0x000fe4000f8c20ff */
[----:B------:R-:W-:Y:S02]  /*0320*/  CS2R R168, SRZ ;  /* 0x0000000000a87805 */ /* 0x000fe4000001ff00 */
[C---:B------:R-:W-:Y:S02]  /*0330*/  LOP3.LUT R27, R0.reuse, 0x180, RZ, 0xfc, !PT ;  /* 0x00000180001b7812 */ /* 0x040fe400078efcff */
[----:B------:R-:W-:Y:S02]  /*0340*/  CS2R R170, SRZ ;  /* 0x0000000000aa7805 */ /* 0x000fe4000001ff00 */
[----:B------:R-:W-:Y:S02]  /*0350*/  LOP3.LUT R29, R0, 0x1a0, RZ, 0xfc, !PT ;  /* 0x000001a0001d7812 */ /* 0x000fe400078efcff */
[----:B------:R-:W-:-:S02]  /*0360*/  CS2R R164, SRZ ;  /* 0x0000000000a47805 */ /* 0x000fc4000001ff00 */
[C---:B------:R-:W-:Y:S01]  /*0370*/  LOP3.LUT R31, R0.reuse, 0x1c0, RZ, 0xfc, !PT ;  /* 0x000001c0001f7812 */ /* 0x040fe200078efcff */
[--C-:B------:R-:W-:Y:S01]  /*0380*/  IMAD.WIDE.U32 R76, R27, 0x10, R64.reuse ;  /* 0x000000101b4c7825 */ /* 0x100fe200078e0040 */
[----:B------:R-:W-:Y:S02]  /*0390*/  LOP3.LUT R33, R0, 0x1e0, RZ, 0xfc, !PT ;  /* 0x000001e000217812 */ /* 0x000fe400078efcff */
[----:B------:R-:W-:Y:S01]  /*03a0*/  @P1 LEA.HI.X R15, R101, UR5, RZ, 0x4, P2 ;  /* 0x00000005650f1c11 */ /* 0x000fe200090f24ff */
[--C-:B------:R-:W-:Y:S01]  /*03b0*/  IMAD.WIDE.U32 R72, R29, 0x10, R64.reuse ;  /* 0x000000101d487825 */ /* 0x100fe200078e0040 */
[----:B------:R-:W-:Y:S02]  /*03c0*/  @P1 LEA R24, P2, R3, UR4, 0x4 ;  /* 0x0000000403181c11 */ /* 0x000fe4000f8420ff */
[----:B------:R-:W-:Y:S01]  /*03d0*/  @P1 LEA.HI.X R17, R97, UR5, RZ, 0x4, P3 ;  /* 0x0000000561111c11 */ /* 0x000fe200098f24ff */
[----:B------:R-:W-:Y:S01]  /*03e0*/  IMAD.WIDE.U32 R68, R31, 0x10, R64 ;  /* 0x000000101f447825 */ /* 0x000fe200078e0040 */
[----:B------:R-:W-:-:S02]  /*03f0*/  @P1 LEA.HI.X R19, R93, UR5, RZ, 0x4, P4 ;  /* 0x000000055d131c11 */ /* 0x000fc4000a0f24ff */
[----:B------:R-:W-:Y:S02]  /*0400*/  @P1 LEA.HI.X R21, R89, UR5, RZ, 0x4, P5 ;  /* 0x0000000559151c11 */ /* 0x000fe4000a8f24ff */
[----:B------:R-:W-:Y:S02]  /*0410*/  CS2R R166, SRZ ;  /* 0x0000000000a67805 */ /* 0x000fe4000001ff00 */
[----:B------:R-:W-:Y:S02]  /*0420*/  @P1 LEA.HI.X R23, R85, UR5, RZ, 0x4, P6 ;  /* 0x0000000555171c11 */ /* 0x000fe4000b0f24ff */
[----:B------:R-:W-:Y:S02]  /*0430*/  CS2R R160, SRZ ;  /* 0x0000000000a07805 */ /* 0x000fe4000001ff00 */
[----:B------:R-:W-:Y:S02]  /*0440*/  @P1 LEA R2, P0, R0, UR4, 0x4 ;  /* 0x0000000400021c11 */ /* 0x000fe4000f8020ff */
[----:B------:R-:W-:-:S02]  /*0450*/  CS2R R162, SRZ ;  /* 0x0000000000a27805 */ /* 0x000fc4000001ff00 */
[----:B------:R-:W-:Y:S02]  /*0460*/  @P1 LEA R26, P3, R27, UR4, 0x4 ;  /* 0x000000041b1a1c11 */ /* 0x000fe4000f8620ff */
[----:B------:R-:W-:Y:S02]  /*0470*/  CS2R R156, SRZ ;  /* 0x00000000009c7805 */ /* 0x000fe4000001ff00 */
[----:B------:R-:W-:Y:S02]  /*0480*/  @P1 LEA R28, P4, R29, UR4, 0x4 ;  /* 0x000000041d1c1c11 */ /* 0x000fe4000f8820ff */
[----:B------:R-:W-:Y:S02]  /*0490*/  CS2R R158, SRZ ;  /* 0x00000000009e7805 */ /* 0x000fe4000001ff00 */
[----:B------:R-:W-:Y:S02]  /*04a0*/  @P1 LEA R30, P5, R31, UR4, 0x4 ;  /* 0x000000041f1e1c11 */ /* 0x000fe4000f8a20ff */
[----:B------:R-:W-:-:S02]  /*04b0*/  CS2R R152, SRZ ;  /* 0x0000000000987805 */ /* 0x000fc4000001ff00 */
[----:B------:R-:W-:Y:S02]  /*04c0*/  @P1 LEA R36, P6, R33, UR4, 0x4 ;  /* 0x0000000421241c11 */ /* 0x000fe4000f8c20ff */
[----:B------:R-:W-:Y:S02]  /*04d0*/  CS2R R154, SRZ ;  /* 0x00000000009a7805 */ /* 0x000fe4000001ff00 */
[----:B------:R-:W-:Y:S02]  /*04e0*/  @P1 LEA.HI.X R25, R3, UR5, RZ, 0x4, P2 ;  /* 0x0000000503191c11 */ /* 0x000fe400090f24ff */
[----:B------:R-:W-:Y:S02]  /*04f0*/  CS2R R148, SRZ ;  /* 0x0000000000947805 */ /* 0x000fe4000001ff00 */
[----:B------:R-:W-:Y:S02]  /*0500*/  LOP3.LUT R32, R32, 0x1f0, RZ, 0xc0, !PT ;  /* 0x000001f020207812 */ /* 0x000fe400078ec0ff */
[----:B------:R-:W-:-:S02]  /*0510*/  CS2R R150, SRZ ;  /* 0x0000000000967805 */ /* 0x000fc4000001ff00 */
[----:B------:R-:W-:Y:S02]  /*0520*/  @P1 LEA.HI.X R27, R27, UR5, RZ, 0x4, P3 ;  /* 0x000000051b1b1c11 */ /* 0x000fe400098f24ff */
[----:B------:R-:W-:Y:S02]  /*0530*/  CS2R R144, SRZ ;  /* 0x0000000000907805 */ /* 0x000fe4000001ff00 */
[----:B------:R-:W-:Y:S02]  /*0540*/  @P1 LEA.HI.X R29, R29, UR5, RZ, 0x4, P4 ;  /* 0x000000051d1d1c11 */ /* 0x000fe4000a0f24ff */
[----:B------:R-:W-:Y:S02]  /*0550*/  CS2R R146, SRZ ;  /* 0x0000000000927805 */ /* 0x000fe4000001ff00 */
[----:B------:R-:W-:Y:S02]  /*0560*/  @P1 LEA.HI.X R31, R31, UR5, RZ, 0x4, P5 ;  /* 0x000000051f1f1c11 */ /* 0x000fe4000a8f24ff */
[----:B------:R-:W-:-:S02]  /*0570*/  CS2R R140, SRZ ;  /* 0x00000000008c7805 */ /* 0x000fc4000001ff00 */
[----:B------:R-:W-:Y:S02]  /*0580*/  @P1 LEA.HI.X R37, R33, UR5, RZ, 0x4, P6 ;  /* 0x0000000521251c11 */ /* 0x000fe4000b0f24ff */
[----:B------:R-:W-:Y:S02]  /*0590*/  CS2R R142, SRZ ;  /* 0x00000000008e7805 */ /* 0x000fe4000001ff00 */
[----:B------:R-:W-:Y:S01]  /*05a0*/  @P1 IADD3.X R3, RZ, UR5, RZ, P0, !PT ;  /* 0x00000005ff031c10 */ /* 0x000fe200087fe4ff */
[----:B------:R-:W-:Y:S01]  /*05b0*/  ULDC.64 UR4, c[0x0][0x260] ;  /* 0x0000980000047ab9 */ /* 0x000fe20000000a00 */
[----:B------:R-:W-:Y:S02]  /*05c0*/  CS2R R136, SRZ ;  /* 0x0000000000887805 */ /* 0x000fe4000001ff00 */
[----:B------:R-:W-:Y:S02]  /*05d0*/  IADD3 R124, P2, R32, UR4, RZ ;  /* 0x00000004207c7c10 */ /* 0x000fe4000ff5e0ff */
[----:B------:R-:W-:-:S02]  /*05e0*/  CS2R R138, SRZ ;  /* 0x00000000008a7805 */ /* 0x000fc4000001ff00 */
[----:B------:R-:W-:Y:S02]  /*05f0*/  CS2R R132, SRZ ;  /* 0x0000000000847805 */ /* 0x000fe4000001ff00 */
[----:B------:R-:W-:Y:S02]  /*0600*/  CS2R R134, SRZ ;  /* 0x0000000000867805 */ /* 0x000fe4000001ff00 */
[----:B------:R-:W-:Y:S02]  /*0610*/  CS2R R128, SRZ ;  /* 0x0000000000807805 */ /* 0x000fe4000001ff00 */
[----:B------:R-:W-:Y:S02]  /*0620*/  CS2R R130, SRZ ;  /* 0x0000000000827805 */ /* 0x000fe4000001ff00 */
[----:B------:R-:W-:Y:S01]  /*0630*/  IADD3.X R125, RZ, UR5, RZ, P2, !PT ;  /* 0x00000005ff7d7c10 */ /* 0x000fe200097fe4ff */
[----:B------:R-:W-:Y:S01]  /*0640*/  ULDC.64 UR4, c[0x0][0x208] ;  /* 0x0000820000047ab9 */ /* 0x000fe20000000a00 */
[----:B---3--:R-:W-:Y:S01]  /*0650*/  LOP3.LUT P0, RZ, R38, UR6, RZ, 0xfc, !PT ;  /* 0x0000000626ff7c12 */ /* 0x008fe2000f80fcff */
[----:B------:R0:W5:Y:S01]  /*0660*/  @P1 LDG.E.128 R188, desc[UR4][R2.64] ;  /* 0x0000000402bc1981 */ /* 0x000162000c1e1d00 */
[----:B------:R-:W-:Y:S01]  /*0670*/  ULDC UR6, c[0x0][0x214] ;  /* 0x0000850000067ab9 */ /* 0x000fe20000000800 */
[----:B------:R-:W-:-:S02]  /*0680*/  IMAD.WIDE.U32 R120, R121, 0x10, R64 ;  /* 0x0000001079787825 */ /* 0x000fc400078e0040 */
[----:B------:R0:W5:Y:S02]  /*0690*/  @P1 LDG.E.128 R184, desc[UR4][R4.64] ;  /* 0x0000000404b81981 */ /* 0x000164000c1e1d00 */
[--C-:B------:R-:W-:Y:S02]  /*06a0*/  IMAD.WIDE.U32 R116, R117, 0x10, R64.reuse ;  /* 0x0000001075747825 */ /* 0x100fe400078e0040 */
[----:B------:R0:W5:Y:S02]  /*06b0*/  @P1 LDG.E.128 R180, desc[UR4][R6.64] ;  /* 0x0000000406b41981 */ /* 0x000164000c1e1d00 */
[--C-:B------:R-:W-:Y:S02]  /*06c0*/  IMAD.WIDE.U32 R112, R113, 0x10, R64.reuse ;  /* 0x0000001071707825 */ /* 0x100fe400078e0040 */
[----:B------:R0:W5:Y:S02]  /*06d0*/  @P1 LDG.E.128 R176, desc[UR4][R8.64] ;  /* 0x0000000408b01981 */ /* 0x000164000c1e1d00 */
        /* <DEDUP_REMOVED lines=13> */
[----:B------:R0:W5:Y:S04]  /*07b0*/  @P1 LDG.E.128 R148, desc[UR4][R22.64] ;  /* 0x0000000416941981 */ /* 0x000168000c1e1d00 */
[----:B------:R0:W5:Y:S04]  /*07c0*/  @P1 LDG.E.128 R144, desc[UR4][R24.64] ;  /* 0x0000000418901981 */ /* 0x000168000c1e1d00 */
[----:B------:R0:W5:Y:S04]  /*07d0*/  @P1 LDG.E.128 R140, desc[UR4][R26.64] ;  /* 0x000000041a8c1981 */ /* 0x000168000c1e1d00 */
[----:B------:R0:W5:Y:S04]  /*07e0*/  @P1 LDG.E.128 R136, desc[UR4][R28.64] ;  /* 0x000000041c881981 */ /* 0x000168000c1e1d00 */
[----:B------:R0:W5:Y:S04]  /*07f0*/  @P1 LDG.E.128 R132, desc[UR4][R30.64] ;  /* 0x000000041e841981 */ /* 0x000168000c1e1d00 */
[----:B------:R0:W5:Y:S01]  /*0800*/  @P1 LDG.E.128 R128, desc[UR4][R36.64] ;  /* 0x0000000424801981 */ /* 0x000162000c1e1d00 */
[----:B------:R-:W-:Y:S01]  /*0810*/  ISETP.GE.AND P2, PT, R34, UR6, PT ;  /* 0x0000000622007c0c */ /* 0x000fe2000bf46270 */
[----:B------:R-:W-:Y:S01]  /*0820*/  IMAD.WIDE.U32 R64, R33, 0x10, R64 ;  /* 0x0000001021407825 */ /* 0x000fe200078e0040 */
[----:B------:R-:W-:-:S11]  /*0830*/  LOP3.LUT P0, RZ, R39, UR7, RZ, 0xfc, P0 ;  /* 0x0000000727ff7c12 */ /* 0x000fd6000800fcff */
[----:B0-----:R-:W-:Y:S05]  /*0840*/  @P2 EXIT ;  /* 0x000000000000294d */ /* 0x001fea0003800000 */
        /* <DEDUP_REMOVED lines=15> */
[----:B------:R-:W5:Y:S01]  /*0940*/  LDG.E.128 R64, desc[UR4][R64.64] ;  /* 0x0000000440407981 */ /* 0x000f62000c1e1d00 */
[----:B------:R-:W-:Y:S01]  /*0950*/  ISETP.NE.U32.AND P1, PT, R38, RZ, PT ;  /* 0x000000ff2600720c */ /* 0x000fe20003f25070 */
[----:B------:R-:W-:Y:S01]  /*0960*/  ULDC.U8 UR6, c[0x0][0x2a0] ;  /* 0x0000a80000067ab9 */ /* 0x000fe20000000000 */
[----:B------:R-:W-:Y:S01]  /*0970*/  MOV R3, R34 ;  /* 0x0000002200037202 */ /* 0x000fe20000000f00 */
[----:B------:R-:W-:Y:S01]  /*0980*/  ULDC UR7, c[0x0][0x2d8] ;  /* 0x0000b60000077ab9 */ /* 0x000fe20000000800 */
[----:B------:R-:W-:Y:S01]  /*0990*/  ISETP.NE.AND.EX P1, PT, R39, RZ, PT, P1 ;  /* 0x000000ff2700720c */ /* 0x000fe20003f25310 */
[----:B------:R-:W-:Y:S01]  /*09a0*/  ULDC.64 UR12, c[0x0][0x230] ;  /* 0x00008c00000c7ab9 */ /* 0x000fe20000000a00 */
[----:B------:R-:W-:Y:S01]  /*09b0*/  ISETP.NE.AND P5, PT, RZ, UR6, PT ;  /* 0x00000006ff007c0c */ /* 0x000fe2000bfa5270 */
[----:B------:R-:W-:Y:S01]  /*09c0*/  ULDC UR6, c[0x0][0x218] ;  /* 0x0000860000067ab9 */ /* 0x000fe20000000800 */
[----:B------:R-:W-:Y:S01]  /*09d0*/  ULDC.64 UR10, c[0x0][0x228] ;  /* 0x00008a00000a7ab9 */ /* 0x000fe20000000a00 */
[----:B------:R-:W-:-:S10]  /*09e0*/  ULDC.64 UR8, c[0x0][0x2b8] ;  /* 0x0000ae0000087ab9 */ /* 0x000fd40000000a00 */
.L_x_48646:
[----:B--2---:R-:W0:Y:S01]  /*09f0*/  LDC.64 R212, c[0x0][0x220] ;  /* 0x00008800ffd47b82 */ /* 0x004e220000000a00 */
[----:B------:R-:W-:Y:S01]  /*0a00*/  ISETP.NE.U32.AND P2, PT, RZ, UR12, PT ;  /* 0x0000000cff007c0c */ /* 0x000fe2000bf45070 */
[----:B------:R-:W-:-:S03]  /*0a10*/  IMAD R2, R3, UR6, RZ ;  /* 0x0000000603027c24 */ /* 0x000fc6000f8e02ff */
        /* <DEDUP_REMOVED lines=9> */
[----:B-----5:R0:W5:Y:S04]  /*0ab0*/  @P1 LDG.E.128 R56, desc[UR4][R4.64] ;  /* 0x0000000404381981 */ /* 0x020168000c1e1d00 */
        /* <DEDUP_REMOVED lines=10> */
.L_x_48390:
[----:B-----5:R-:W-:Y:S01]  /*0b60*/  FADD.FTZ R60, R52, R60 ;  /* 0x0000003c343c7221 */ /* 0x020fe20000010000 */
[----:B------:R-:W-:Y:S06]  /*0b70*/  BRA `(.L_x_48391) ;  /* 0x0000000000087947 */ /* 0x000fec0003800000 */
.L_x_48389:
[----:B-----5:R-:W-:-:S04]  /*0b80*/  FADD.FTZ R60, R56, R60 ;  /* 0x0000003c383c7221 */ /* 0x020fc80000010000 */
[----:B------:R-:W-:-:S07]  /*0b90*/  @P2 FADD.FTZ R60, R52, R60 ;  /* 0x0000003c343c2221 */ /* 0x000fce0000010000 */
.L_x_48391:
[----:B-----5:R-:W-:-:S07]  /*0ba0*/  MOV R48, R60 ;  /* 0x0000003c00307202 */ /* 0x020fce0000000f00 */
.L_x_48392:
[----:B------:R-:W-:Y:S05]  /*0bb0*/  @P3 BRA `(.L_x_48393) ;  /* 0x00000000001c3947 */ /* 0x000fea0003800000 */
[----:B------:R-:W-:-:S04]  /*0bc0*/  ISETP.NE.U32.AND P4, PT, RZ, UR12, PT ;  /* 0x0000000cff007c0c */ /* 0x000fc8000bf85070 */
[----:B------:R-:W-:-:S13]  /*0bd0*/  ISETP.NE.AND.EX P4, PT, RZ, UR13, PT, P4 ;  /* 0x0000000dff007c0c */ /* 0x000fda000bf85340 */
[----:B------:R-:W-:Y:S05]  /*0be0*/  @P4 BRA `(.L_x_48394) ;  /* 0x0000000000084947 */ /* 0x000fea0003800000 */
[----:B------:R-:W-:Y:S05]  /*0bf0*/  @P0 BRA `(.L_x_48395) ;  /* 0x0000000000140947 */ /* 0x000fea0003800000 */
[----:B------:R-:W-:Y:S05]  /*0c00*/  BRA `(.L_x_48396) ;  /* 0x0000000000147947 */ /* 0x000fea0003800000 */
.L_x_48394:
[----:B-----5:R-:W-:Y:S01]  /*0c10*/  FADD.FTZ R61, R53, R61 ;  /* 0x0000003d353d7221 */ /* 0x020fe20000010000 */
[----:B------:R-:W-:Y:S06]  /*0c20*/  BRA `(.L_x_48395) ;  /* 0x0000000000087947 */ /* 0x000fec0003800000 */
.L_x_48393:
[----:B-----5:R-:W-:-:S04]  /*0c30*/  FADD.FTZ R61, R57, R61 ;  /* 0x0000003d393d7221 */ /* 0x020fc80000010000 */
[----:B------:R-:W-:-:S07]  /*0c40*/  @P2 FADD.FTZ R61, R53, R61 ;  /* 0x0000003d353d2221 */ /* 0x000fce0000010000 */
.L_x_48395:
[----:B-----5:R-:W-:-:S07]  /*0c50*/  MOV R49, R61 ;  /* 0x0000003d00317202 */ /* 0x020fce0000000f00 */
.L_x_48396:
[----:B------:R-:W-:Y:S05]  /*0c60*/  @P3 BRA `(.L_x_48397) ;  /* 0x00000000001c3947 */ /* 0x000fea0003800000 */
[----:B------:R-:W-:-:S04]  /*0c70*/  ISETP.NE.U32.AND P4, PT, RZ, UR12, PT ;  /* 0x0000000cff007c0c */ /* 0x000fc8000bf85070 */
[----:B------:R-:W-:-:S13]  /*0c80*/  ISETP.NE.AND.EX P4, PT, RZ, UR13, PT, P4 ;  /* 0x0000000dff007c0c */ /* 0x000fda000bf85340 */
[----:B------:R-:W-:Y:S05]  /*0c90*/  @P4 BRA `(.L_x_48398) ;  /* 0x0000000000084947 */ /* 0x000fea0003800000 */
[----:B------:R-:W-:Y:S05]  /*0ca0*/  @P0 BRA `(.L_x_48399) ;  /* 0x0000000000140947 */ /* 0x000fea0003800000 */
[----:B------:R-:W-:Y:S05]  /*0cb0*/  BRA `(.L_x_48400) ;  /* 0x0000000000147947 */ /* 0x000fea0003800000 */
.L_x_48398:
[----:B-----5:R-:W-:Y:S01]  /*0cc0*/  FADD.FTZ R62, R54, R62 ;  /* 0x0000003e363e7221 */ /* 0x020fe20000010000 */
[----:B------:R-:W-:Y:S06]  /*0cd0*/  BRA `(.L_x_48399) ;  /* 0x0000000000087947 */ /* 0x000fec0003800000 */
.L_x_48397:
[----:B-----5:R-:W-:-:S04]  /*0ce0*/  FADD.FTZ R62, R58, R62 ;  /* 0x0000003e3a3e7221 */ /* 0x020fc80000010000 */
[----:B------:R-:W-:-:S07]  /*0cf0*/  @P2 FADD.FTZ R62, R54, R62 ;  /* 0x0000003e363e2221 */ /* 0x000fce0000010000 */
.L_x_48399:
[----:B-----5:R-:W-:-:S07]  /*0d00*/  MOV R50, R62 ;  /* 0x0000003e00327202 */ /* 0x020fce0000000f00 */
.L_x_48400:
[----:B------:R-:W-:Y:S05]  /*0d10*/  @P3 BRA `(.L_x_48401) ;  /* 0x00000000001c3947 */ /* 0x000fea0003800000 */
[----:B------:R-:W-:-:S04]  /*0d20*/  ISETP.NE.U32.AND P4, PT, RZ, UR12, PT ;  /* 0x0000000cff007c0c */ /* 0x000fc8000bf85070 */
[----:B------:R-:W-:-:S13]  /*0d30*/  ISETP.NE.AND.EX P4, PT, RZ, UR13, PT, P4 ;  /* 0x0000000dff007c0c */ /* 0x000fda000bf85340 */
[----:B------:R-:W-:Y:S05]  /*0d40*/  @P4 BRA `(.L_x_48402) ;  /* 0x0000000000084947 */ /* 0x000fea0003800000 */
[----:B------:R-:W-:Y:S05]  /*0d50*/  @P0 BRA `(.L_x_48403) ;  /* 0x0000000000140947 */ /* 0x000fea0003800000 */
[----:B------:R-:W-:Y:S05]  /*0d60*/  BRA `(.L_x_48404) ;  /* 0x0000000000147947 */ /* 0x000fea0003800000 */
.L_x_48402:
[----:B-----5:R-:W-:Y:S01]  /*0d70*/  FADD.FTZ R63, R55, R63 ;  /* 0x0000003f373f7221 */ /* 0x020fe20000010000 */
[----:B------:R-:W-:Y:S06]  /*0d80*/  BRA `(.L_x_48403) ;  /* 0x0000000000087947 */ /* 0x000fec0003800000 */
.L_x_48401:
[----:B-----5:R-:W-:-:S04]  /*0d90*/  FADD.FTZ R63, R59, R63 ;  /* 0x0000003f3b3f7221 */ /* 0x020fc80000010000 */
[----:B------:R-:W-:-:S07]  /*0da0*/  @P2 FADD.FTZ R63, R55, R63 ;  /* 0x0000003f373f2221 */ /* 0x000fce0000010000 */
.L_x_48403:
[----:B-----5:R-:W-:-:S07]  /*0db0*/  MOV R51, R63 ;  /* 0x0000003f00337202 */ /* 0x020fce0000000f00 */
.L_x_48404:
        /* <DEDUP_REMOVED lines=10> */
[----:B--2---:R-:W-:-:S03]  /*0e60*/  @P2 IMAD.WIDE.U32 R8, R225, 0x10, R8 ;  /* 0x00000010e1082825 */ /* 0x004fc600078e0008 */
[----:B------:R-:W5:Y:S04]  /*0e70*/  LDG.E.128 R44, desc[UR4][R44.64] ;  /* 0x000000042c2c7981 */ /* 0x000f68000c1e1d00 */
[----:B------:R0:W5:Y:S01]  /*0e80*/  @P2 LDG.E.128 R52, desc[UR4][R8.64] ;  /* 0x0000000408342981 */ /* 0x000162000c1e1d00 */
[----:B------:R-:W-:Y:S05]  /*0e90*/  @P3 BRA `(.L_x_48405) ;  /* 0x00000000001c3947 */ /* 0x000fea0003800000 */
[----:B------:R-:W-:-:S04]  /*0ea0*/  ISETP.NE.U32.AND P4, PT, RZ, UR12, PT ;  /* 0x0000000cff007c0c */ /* 0x000fc8000bf85070 */
[----:B------:R-:W-:-:S13]  /*0eb0*/  ISETP.NE.AND.EX P4, PT, RZ, UR13, PT, P4 ;  /* 0x0000000dff007c0c */ /* 0x000fda000bf85340 */
[----:B------:R-:W-:Y:S05]  /*0ec0*/  @P4 BRA `(.L_x_48406) ;  /* 0x0000000000084947 */ /* 0x000fea0003800000 */
[----:B------:R-:W-:Y:S05]  /*0ed0*/  @P0 BRA `(.L_x_48407) ;  /* 0x0000000000140947 */ /* 0x000fea0003800000 */
[----:B------:R-:W-:Y:S05]  /*0ee0*/  BRA `(.L_x_48408) ;  /* 0x0000000000147947 */ /* 0x000fea0003800000 */
.L_x_48406:
[----:B-----5:R-:W-:Y:S01]  /*0ef0*/  FADD.FTZ R44, R52, R44 ;  /* 0x0000002c342c7221 */ /* 0x020fe20000010000 */
[----:B------:R-:W-:Y:S06]  /*0f00*/  BRA `(.L_x_48407) ;  /* 0x0000000000087947 */ /* 0x000fec0003800000 */
.L_x_48405:
[----:B-----5:R-:W-:-:S04]  /*0f10*/  FADD.FTZ R44, R56, R44 ;  /* 0x0000002c382c7221 */ /* 0x020fc80000010000 */
[----:B------:R-:W-:-:S07]  /*0f20*/  @P2 FADD.FTZ R44, R52, R44 ;  /* 0x0000002c342c2221 */ /* 0x000fce0000010000 */
.L_x_48407:
[----:B0----5:R-:W-:-:S07]  /*0f30*/  MOV R48, R44 ;  /* 0x0000002c00307202 */ /* 0x021fce0000000f00 */
.L_x_48408:
[----:B------:R-:W-:Y:S05]  /*0f40*/  @P3 BRA `(.L_x_48409) ;  /* 0x00000000001c3947 */ /* 0x000fea0003800000 */
[----:B------:R-:W-:-:S04]  /*0f50*/  ISETP.NE.U32.AND P4, PT, RZ, UR12, PT ;  /* 0x0000000cff007c0c */ /* 0x000fc8000bf85070 */
[----:B------:R-:W-:-:S13]  /*0f60*/  ISETP.NE.AND.EX P4, PT, RZ, UR13, PT, P4 ;  /* 0x0000000dff007c0c */ /* 0x000fda000bf85340 */
[----:B------:R-:W-:Y:S05]  /*0f70*/  @P4 BRA `(.L_x_48410) ;  /* 0x0000000000084947 */ /* 0x000fea0003800000 */
[----:B------:R-:W-:Y:S05]  /*0f80*/  @P0 BRA `(.L_x_48411) ;  /* 0x0000000000140947 */ /* 0x000fea0003800000 */
[----:B------:R-:W-:Y:S05]  /*0f90*/  BRA `(.L_x_48412) ;  /* 0x0000000000147947 */ /* 0x000fea0003800000 */
.L_x_48410:
[----:B-----5:R-:W-:Y:S01]  /*0fa0*/  FADD.FTZ R45, R53, R45 ;  /* 0x0000002d352d7221 */ /* 0x020fe20000010000 */
[----:B------:R-:W-:Y:S06]  /*0fb0*/  BRA `(.L_x_48411) ;  /* 0x0000000000087947 */ /* 0x000fec0003800000 */
.L_x_48409:
[----:B-----5:R-:W-:-:S04]  /*0fc0*/  FADD.FTZ R45, R57, R45 ;  /* 0x0000002d392d7221 */ /* 0x020fc80000010000 */
[----:B------:R-:W-:-:S07]  /*0fd0*/  @P2 FADD.FTZ R45, R53, R45 ;  /* 0x0000002d352d2221 */ /* 0x000fce0000010000 */
.L_x_48411:
[----:B0----5:R-:W-:-:S07]  /*0fe0*/  MOV R49, R45 ;  /* 0x0000002d00317202 */ /* 0x021fce0000000f00 */
.L_x_48412:
[----:B------:R-:W-:Y:S05]  /*0ff0*/  @P3 BRA `(.L_x_48413) ;  /* 0x00000000001c3947 */ /* 0x000fea0003800000 */
[----:B------:R-:W-:-:S04]  /*1000*/  ISETP.NE.U32.AND P4, PT, RZ, UR12, PT ;  /* 0x0000000cff007c0c */ /* 0x000fc8000bf85070 */
[----:B------:R-:W-:-:S13]  /*1010*/  ISETP.NE.AND.EX P4, PT, RZ, UR13, PT, P4 ;  /* 0x0000000dff007c0c */ /* 0x000fda000bf85340 */
[----:B------:R-:W-:Y:S05]  /*1020*/  @P4 BRA `(.L_x_48414) ;  /* 0x0000000000084947 */ /* 0x000fea0003800000 */
[----:B------:R-:W-:Y:S05]  /*1030*/  @P0 BRA `(.L_x_48415) ;  /* 0x0000000000140947 */ /* 0x000fea0003800000 */
[----:B------:R-:W-:Y:S05]  /*1040*/  BRA `(.L_x_48416) ;  /* 0x0000000000147947 */ /* 0x000fea0003800000 */
.L_x_48414:
[----:B-----5:R-:W-:Y:S01]  /*1050*/  FADD.FTZ R46, R54, R46 ;  /* 0x0000002e362e7221 */ /* 0x020fe20000010000 */
[----:B------:R-:W-:Y:S06]  /*1060*/  BRA `(.L_x_48415) ;  /* 0x0000000000087947 */ /* 0x000fec0003800000 */
.L_x_48413:
[----:B-----5:R-:W-:-:S04]  /*1070*/  FADD.FTZ R46, R58, R46 ;  /* 0x0000002e3a2e7221 */ /* 0x020fc80000010000 */
[----:B------:R-:W-:-:S07]  /*1080*/  @P2 FADD.FTZ R46, R54, R46 ;  /* 0x0000002e362e2221 */ /* 0x000fce0000010000 */
.L_x_48415:
[----:B0----5:R-:W-:-:S07]  /*1090*/  MOV R50, R46 ;  /* 0x0000002e00327202 */ /* 0x021fce0000000f00 */
.L_x_48416:
[----:B------:R-:W-:Y:S05]  /*10a0*/  @P3 BRA `(.L_x_48417) ;  /* 0x00000000001c3947 */ /* 0x000fea0003800000 */
[----:B------:R-:W-:-:S04]  /*10b0*/  ISETP.NE.U32.AND P4, PT, RZ, UR12, PT ;  /* 0x0000000cff007c0c */ /* 0x000fc8000bf85070 */
[----:B------:R-:W-:-:S13]  /*10c0*/  ISETP.NE.AND.EX P4, PT, RZ, UR13, PT, P4 ;  /* 0x0000000dff007c0c */ /* 0x000fda000bf85340 */
[----:B------:R-:W-:Y:S05]  /*10d0*/  @P4 BRA `(.L_x_48418) ;  /* 0x0000000000084947 */ /* 0x000fea0003800000 */
[----:B------:R-:W-:Y:S05]  /*10e0*/  @P0 BRA `(.L_x_48419) ;  /* 0x0000000000140947 */ /* 0x000fea0003800000 */
[----:B------:R-:W-:Y:S05]  /*10f0*/  BRA `(.L_x_48420) ;  /* 0x0000000000147947 */ /* 0x000fea0003800000 */
.L_x_48418:
[----:B-----5:R-:W-:Y:S01]  /*1100*/  FADD.FTZ R47, R55, R47 ;  /* 0x0000002f372f7221 */ /* 0x020fe20000010000 */
[----:B------:R-:W-:Y:S06]  /*1110*/  BRA `(.L_x_48419) ;  /* 0x0000000000087947 */ /* 0x000fec0003800000 */
.L_x_48417:
[----:B-----5:R-:W-:-:S04]  /*1120*/  FADD.FTZ R47, R59, R47 ;  /* 0x0000002f3b2f7221 */ /* 0x020fc80000010000 */
[----:B------:R-:W-:-:S07]  /*1130*/  @P2 FADD.FTZ R47, R55, R47 ;  /* 0x0000002f372f2221 */ /* 0x000fce0000010000 */
.L_x_48419:
[----:B0----5:R-:W-:-:S07]  /*1140*/  MOV R51, R47 ;  /* 0x0000002f00337202 */ /* 0x021fce0000000f00 */
.L_x_48420:
[----:B0-----:R-:W0:Y:S01]  /*1150*/  @P0 LDC.64 R4, c[0x0][0x238] ;  /* 0x00008e00ff040b82 */ /* 0x001e220000000a00 */
[----:B------:R-:W-:-:S05]  /*1160*/  IADD3 R219, R6, 0x40, RZ ;  /* 0x0000004006db7810 */ /* 0x000fca0007ffe0ff */
[----:B------:R-:W-:Y:S02]  /*1170*/  IMAD.WIDE.U32 R40, R219, 0x10, R212 ;  /* 0x00000010db287825 */ /* 0x000fe400078e00d4 */
[----:B------:R-:W1:Y:S08]  /*1180*/  @P1 LDC.64 R8, c[0x0][0x228] ;  /* 0x00008a00ff081b82 */ /* 0x000e700000000a00 */
[----:B------:R-:W2:Y:S01]  /*1190*/  @P2 LDC.64 R10, c[0x0][0x230] ;  /* 0x00008c00ff0a2b82 */ /* 0x000ea20000000a00 */
[----:B0-----:R-:W-:-:S05]  /*11a0*/  @P0 IMAD.WIDE.U32 R4, R225, 0x10, R4 ;  /* 0x00000010e1040825 */ /* 0x001fca00078e0004 */
[----:B------:R0:W-:Y:S01]  /*11b0*/  @P0 STG.E.128 desc[UR4][R4.64], R48 ;  /* 0x0000003004000986 */ /* 0x0001e2000c101d04 */
[----:B-1----:R-:W-:-:S03]  /*11c0*/  @P1 IMAD.WIDE.U32 R8, R219, 0x10, R8 ;  /* 0x00000010db081825 */ /* 0x002fc600078e0008 */
[----:B------:R-:W5:Y:S04]  /*11d0*/  LDG.E.128 R40, desc[UR4][R40.64] ;  /* 0x0000000428287981 */ /* 0x000f68000c1e1d00 */
[----:B-----5:R0:W5:Y:S01]  /*11e0*/  @P1 LDG.E.128 R56, desc[UR4][R8.64] ;  /* 0x0000000408381981 */ /* 0x020162000c1e1d00 */
[----:B--2---:R-:W-:-:S05]  /*11f0*/  @P2 IMAD.WIDE.U32 R10, R219, 0x10, R10 ;  /* 0x00000010db0a2825 */ /* 0x004fca00078e000a */
[----:B------:R0:W5:Y:S01]  /*1200*/  @P2 LDG.E.128 R52, desc[UR4][R10.64] ;  /* 0x000000040a342981 */ /* 0x000162000c1e1d00 */
[----:B------:R-:W-:Y:S05]  /*1210*/  @P3 BRA `(.L_x_48421) ;  /* 0x00000000001c3947 */ /* 0x000fea0003800000 */
[----:B------:R-:W-:-:S04]  /*1220*/  ISETP.NE.U32.AND P4, PT, RZ, UR12, PT ;  /* 0x0000000cff007c0c */ /* 0x000fc8000bf85070 */
[----:B------:R-:W-:-:S13]  /*1230*/  ISETP.NE.AND.EX P4, PT, RZ, UR13, PT, P4 ;  /* 0x0000000dff007c0c */ /* 0x000fda000bf85340 */
[----:B------:R-:W-:Y:S05]  /*1240*/  @P4 BRA `(.L_x_48422) ;  /* 0x0000000000084947 */ /* 0x000fea0003800000 */
[----:B------:R-:W-:Y:S05]  /*1250*/  @P0 BRA `(.L_x_48423) ;  /* 0x0000000000140947 */ /* 0x000fea0003800000 */
[----:B------:R-:W-:Y:S05]  /*1260*/  BRA `(.L_x_48424) ;  /* 0x0000000000147947 */ /* 0x000fea0003800000 */
.L_x_48422:
[----:B-----5:R-:W-:Y:S01]  /*1270*/  FADD.FTZ R40, R52, R40 ;  /* 0x0000002834287221 */ /* 0x020fe20000010000 */
[----:B------:R-:W-:Y:S06]  /*1280*/  BRA `(.L_x_48423) ;  /* 0x0000000000087947 */ /* 0x000fec0003800000 */
.L_x_48421:
[----:B-----5:R-:W-:-:S04]  /*1290*/  FADD.FTZ R40, R56, R40 ;  /* 0x0000002838287221 */ /* 0x020fc80000010000 */
[----:B------:R-:W-:-:S07]  /*12a0*/  @P2 FADD.FTZ R40, R52, R40 ;  /* 0x0000002834282221 */ /* 0x000fce0000010000 */
.L_x_48423:
[----:B0-----:R-:W-:-:S07]  /*12b0*/  MOV R48, R40 ;  /* 0x0000002800307202 */ /* 0x001fce0000000f00 */
.L_x_48424:
[----:B------:R-:W-:Y:S05]  /*12c0*/  @P3 BRA `(.L_x_48425) ;  /* 0x00000000001c3947 */ /* 0x000fea0003800000 */
[----:B------:R-:W-:-:S04]  /*12d0*/  ISETP.NE.U32.AND P4, PT, RZ, UR12, PT ;  /* 0x0000000cff007c0c */ /* 0x000fc8000bf85070 */
[----:B------:R-:W-:-:S13]  /*12e0*/  ISETP.NE.AND.EX P4, PT, RZ, UR13, PT, P4 ;  /* 0x0000000dff007c0c */ /* 0x000fda000bf85340 */
[----:B------:R-:W-:Y:S05]  /*12f0*/  @P4 BRA `(.L_x_48426) ;  /* 0x0000000000084947 */ /* 0x000fea0003800000 */
[----:B------:R-:W-:Y:S05]  /*1300*/  @P0 BRA `(.L_x_48427) ;  /* 0x0000000000140947 */ /* 0x000fea0003800000 */
[----:B------:R-:W-:Y:S05]  /*1310*/  BRA `(.L_x_48428) ;  /* 0x0000000000147947 */ /* 0x000fea0003800000 */
.L_x_48426:
[----:B-----5:R-:W-:Y:S01]  /*1320*/  FADD.FTZ R41, R53, R41 ;  /* 0x0000002935297221 */ /* 0x020fe20000010000 */
[----:B------:R-:W-:Y:S06]  /*1330*/  BRA `(.L_x_48427) ;  /* 0x0000000000087947 */ /* 0x000fec0003800000 */
.L_x_48425:
[----:B-----5:R-:W-:-:S04]  /*1340*/  FADD.FTZ R41, R57, R41 ;  /* 0x0000002939297221 */ /* 0x020fc80000010000 */
[----:B------:R-:W-:-:S07]  /*1350*/  @P2 FADD.FTZ R41, R53, R41 ;  /* 0x0000002935292221 */ /* 0x000fce0000010000 */
.L_x_48427:
[----:B0-----:R-:W-:-:S07]  /*1360*/  MOV R49, R41 ;  /* 0x0000002900317202 */ /* 0x001fce0000000f00 */
.L_x_48428:
[----:B------:R-:W-:Y:S05]  /*1370*/  @P3 BRA `(.L_x_48429) ;  /* 0x00000000001c3947 */ /* 0x000fea0003800000 */
[----:B------:R-:W-:-:S04]  /*1380*/  ISETP.NE.U32.AND P4, PT, RZ, UR12, PT ;  /* 0x0000000cff007c0c */ /* 0x000fc8000bf85070 */
[----:B------:R-:W-:-:S13]  /*1390*/  ISETP.NE.AND.EX P4, PT, RZ, UR13, PT, P4 ;  /* 0x0000000dff007c0c */ /* 0x000fda000bf85340 */
[----:B------:R-:W-:Y:S05]  /*13a0*/  @P4 BRA `(.L_x_48430) ;  /* 0x0000000000084947 */ /* 0x000fea0003800000 */
[----:B------:R-:W-:Y:S05]  /*13b0*/  @P0 BRA `(.L_x_48431) ;  /* 0x0000000000140947 */ /* 0x000fea0003800000 */
[----:B------:R-:W-:Y:S05]  /*13c0*/  BRA `(.L_x_48432) ;  /* 0x0000000000147947 */ /* 0x000fea0003800000 */
.L_x_48430:
[----:B-----5:R-:W-:Y:S01]  /*13d0*/  FADD.FTZ R42, R54, R42 ;  /* 0x0000002a362a7221 */ /* 0x020fe20000010000 */
[----:B------:R-:W-:Y:S06]  /*13e0*/  BRA `(.L_x_48431) ;  /* 0x0000000000087947 */ /* 0x000fec0003800000 */
.L_x_48429:
[----:B-----5:R-:W-:-:S04]  /*13f0*/  FADD.FTZ R42, R58, R42 ;  /* 0x0000002a3a2a7221 */ /* 0x020fc80000010000 */
[----:B------:R-:W-:-:S07]  /*1400*/  @P2 FADD.FTZ R42, R54, R42 ;  /* 0x0000002a362a2221 */ /* 0x000fce0000010000 */
.L_x_48431:
[----:B0-----:R-:W-:-:S07]  /*1410*/  MOV R50, R42 ;  /* 0x0000002a00327202 */ /* 0x001fce0000000f00 */
.L_x_48432:
[----:B------:R-:W-:Y:S05]  /*1420*/  @P3 BRA `(.L_x_48433) ;  /* 0x00000000001c3947 */ /* 0x000fea0003800000 */
[----:B------:R-:W-:-:S04]  /*1430*/  ISETP.NE.U32.AND P4, PT, RZ, UR12, PT ;  /* 0x0000000cff007c0c */ /* 0x000fc8000bf85070 */
[----:B------:R-:W-:-:S13]  /*1440*/  ISETP.NE.AND.EX P4, PT, RZ, UR13, PT, P4 ;  /* 0x0000000dff007c0c */ /* 0x000fda000bf85340 */
[----:B------:R-:W-:Y:S05]  /*1450*/  @P4 BRA `(.L_x_48434) ;  /* 0x0000000000084947 */ /* 0x000fea0003800000 */
[----:B------:R-:W-:Y:S05]  /*1460*/  @P0 BRA `(.L_x_48435) ;  /* 0x0000000000140947 */ /* 0x000fea0003800000 */
[----:B------:R-:W-:Y:S05]  /*1470*/  BRA `(.L_x_48436) ;  /* 0x0000000000147947 */ /* 0x000fea0003800000 */
.L_x_48434:
[----:B-----5:R-:W-:Y:S01]  /*1480*/  FADD.FTZ R43, R55, R43 ;  /* 0x0000002b372b7221 */ /* 0x020fe20000010000 */
[----:B------:R-:W-:Y:S06]  /*1490*/  BRA `(.L_x_48435) ;  /* 0x0000000000087947 */ /* 0x000fec0003800000 */
.L_x_48433:
[----:B-----5:R-:W-:-:S04]  /*14a0*/  FADD.FTZ R43, R59, R43 ;  /* 0x0000002b3b2b7221 */ /* 0x020fc80000010000 */
[----:B------:R-:W-:-:S07]  /*14b0*/  @P2 FADD.FTZ R43, R55, R43 ;  /* 0x0000002b372b2221 */ /* 0x000fce0000010000 */
.L_x_48435:
[----:B0-----:R-:W-:-:S07]  /*14c0*/  MOV R51, R43 ;  /* 0x0000002b00337202 */ /* 0x001fce0000000f00 */
.L_x_48436:
        /* <DEDUP_REMOVED lines=18> */
.L_x_48438:
[----:B-----5:R-:W-:Y:S01]  /*15f0*/  FADD.FTZ R36, R52, R36 ;  /* 0x0000002434247221 */ /* 0x020fe20000010000 */
[----:B------:R-:W-:Y:S06]  /*1600*/  BRA `(.L_x_48439) ;  /* 0x0000000000087947 */ /* 0x000fec0003800000 */
.L_x_48437:
[----:B-----5:R-:W-:-:S04]  /*1610*/  FADD.FTZ R36, R56, R36 ;  /* 0x0000002438247221 */ /* 0x020fc80000010000 */
[----:B------:R-:W-:-:S07]  /*1620*/  @P2 FADD.FTZ R36, R52, R36 ;  /* 0x0000002434242221 */ /* 0x000fce0000010000 */
.L_x_48439:
[----:B0-----:R-:W-:-:S07]  /*1630*/  MOV R48, R36 ;  /* 0x0000002400307202 */ /* 0x001fce0000000f00 */
.L_x_48440:
[----:B------:R-:W-:Y:S05]  /*1640*/  @P3 BRA `(.L_x_48441) ;  /* 0x00000000001c3947 */ /* 0x000fea0003800000 */
[----:B------:R-:W-:-:S04]  /*1650*/  ISETP.NE.U32.AND P4, PT, RZ, UR12, PT ;  /* 0x0000000cff007c0c */ /* 0x000fc8000bf85070 */
[----:B------:R-:W-:-:S13]  /*1660*/  ISETP.NE.AND.EX P4, PT, RZ, UR13, PT, P4 ;  /* 0x0000000dff007c0c */ /* 0x000fda000bf85340 */
[----:B------:R-:W-:Y:S05]  /*1670*/  @P4 BRA `(.L_x_48442) ;  /* 0x0000000000084947 */ /* 0x000fea0003800000 */
[----:B------:R-:W-:Y:S05]  /*1680*/  @P0 BRA `(.L_x_48443) ;  /* 0x0000000000140947 */ /* 0x000fea0003800000 */
[----:B------:R-:W-:Y:S05]  /*1690*/  BRA `(.L_x_48444) ;  /* 0x0000000000147947 */ /* 0x000fea0003800000 */
.L_x_48442:
[----:B-----5:R-:W-:Y:S01]  /*16a0*/  FADD.FTZ R37, R53, R37 ;  /* 0x0000002535257221 */ /* 0x020fe20000010000 */
[----:B------:R-:W-:Y:S06]  /*16b0*/  BRA `(.L_x_48443) ;  /* 0x0000000000087947 */ /* 0x000fec0003800000 */
.L_x_48441:
[----:B-----5:R-:W-:-:S04]  /*16c0*/  FADD.FTZ R37, R57, R37 ;  /* 0x0000002539257221 */ /* 0x020fc80000010000 */
[----:B------:R-:W-:-:S07]  /*16d0*/  @P2 FADD.FTZ R37, R53, R37 ;  /* 0x0000002535252221 */ /* 0x000fce0000010000 */
.L_x_48443:
[----:B0-----:R-:W-:-:S07]  /*16e0*/  MOV R49, R37 ;  /* 0x0000002500317202 */ /* 0x001fce0000000f00 */
.L_x_48444:
[----:B------:R-:W-:Y:S05]  /*16f0*/  @P3 BRA `(.L_x_48445) ;  /* 0x00000000001c3947 */ /* 0x000fea0003800000 */
[----:B------:R-:W-:-:S04]  /*1700*/  ISETP.NE.U32.AND P4, PT, RZ, UR12, PT ;  /* 0x0000000cff007c0c */ /* 0x000fc8000bf85070 */
[----:B------:R-:W-:-:S13]  /*1710*/  ISETP.NE.AND.EX P4, PT, RZ, UR13, PT, P4 ;  /* 0x0000000dff007c0c */ /* 0x000fda000bf85340 */
[----:B------:R-:W-:Y:S05]  /*1720*/  @P4 BRA `(.L_x_48446) ;  /* 0x0000000000084947 */ /* 0x000fea0003800000 */
[----:B------:R-:W-:Y:S05]  /*1730*/  @P0 BRA `(.L_x_48447) ;  /* 0x0000000000140947 */ /* 0x000fea0003800000 */
[----:B------:R-:W-:Y:S05]  /*1740*/  BRA `(.L_x_48448) ;  /* 0x0000000000147947 */ /* 0x000fea0003800000 */
.L_x_48446:
[----:B-----5:R-:W-:Y:S01]  /*1750*/  FADD.FTZ R38, R54, R38 ;  /* 0x0000002636267221 */ /* 0x020fe20000010000 */
[----:B------:R-:W-:Y:S06]  /*1760*/  BRA `(.L_x_48447) ;  /* 0x0000000000087947 */ /* 0x000fec0003800000 */
.L_x_48445:
[----:B-----5:R-:W-:-:S04]  /*1770*/  FADD.FTZ R38, R58, R38 ;  /* 0x000000263a267221 */ /* 0x020fc80000010000 */
[----:B------:R-:W-:-:S07]  /*1780*/  @P2 FADD.FTZ R38, R54, R38 ;  /* 0x0000002636262221 */ /* 0x000fce0000010000 */
.L_x_48447:
[----:B0-----:R-:W-:-:S07]  /*1790*/  MOV R50, R38 ;  /* 0x0000002600327202 */ /* 0x001fce0000000f00 */
.L_x_48448:
[----:B------:R-:W-:Y:S05]  /*17a0*/  @P3 BRA `(.L_x_48449) ;  /* 0x00000000001c3947 */ /* 0x000fea0003800000 */
[----:B------:R-:W-:-:S04]  /*17b0*/  ISETP.NE.U32.AND P4, PT, RZ, UR12, PT ;  /* 0x0000000cff007c0c */ /* 0x000fc8000bf85070 */
[----:B------:R-:W-:-:S13]  /*17c0*/  ISETP.NE.AND.EX P4, PT, RZ, UR13, PT, P4 ;  /* 0x0000000dff007c0c */ /* 0x000fda000bf85340 */
[----:B------:R-:W-:Y:S05]  /*17d0*/  @P4 BRA `(.L_x_48450) ;  /* 0x0000000000084947 */ /* 0x000fea0003800000 */
[----:B------:R-:W-:Y:S05]  /*17e0*/  @P0 BRA `(.L_x_48451) ;  /* 0x0000000000140947 */ /* 0x000fea0003800000 */
[----:B------:R-:W-:Y:S05]  /*17f0*/  BRA `(.L_x_48452) ;  /* 0x0000000000147947 */ /* 0x000fea0003800000 */
.L_x_48450:
[----:B-----5:R-:W-:Y:S01]  /*1800*/  FADD.FTZ R39, R55, R39 ;  /* 0x0000002737277221 */ /* 0x020fe20000010000 */
[----:B------:R-:W-:Y:S06]  /*1810*/  BRA `(.L_x_48451) ;  /* 0x0000000000087947 */ /* 0x000fec0003800000 */
.L_x_48449:
[----:B-----5:R-:W-:-:S04]  /*1820*/  FADD.FTZ R39, R59, R39 ;  /* 0x000000273b277221 */ /* 0x020fc80000010000 */
[----:B------:R-:W-:-:S07]  /*1830*/  @P2 FADD.FTZ R39, R55, R39 ;  /* 0x0000002737272221 */ /* 0x000fce0000010000 */
.L_x_48451:
[----:B0-----:R-:W-:-:S07]  /*1840*/  MOV R51, R39 ;  /* 0x0000002700337202 */ /* 0x001fce0000000f00 */
.L_x_48452:
        /* <DEDUP_REMOVED lines=18> */
.L_x_48454:
[----:B-----5:R-:W-:Y:S01]  /*1970*/  FADD.FTZ R32, R52, R32 ;  /* 0x0000002034207221 */ /* 0x020fe20000010000 */
[----:B------:R-:W-:Y:S06]  /*1980*/  BRA `(.L_x_48455) ;  /* 0x0000000000087947 */ /* 0x000fec0003800000 */
.L_x_48453:
[----:B-----5:R-:W-:-:S04]  /*1990*/  FADD.FTZ R32, R56, R32 ;  /* 0x0000002038207221 */ /* 0x020fc80000010000 */
[----:B------:R-:W-:-:S07]  /*19a0*/  @P2 FADD.FTZ R32, R52, R32 ;  /* 0x0000002034202221 */ /* 0x000fce0000010000 */
.L_x_48455:
[----:B0-----:R-:W-:-:S07]  /*19b0*/  MOV R48, R32 ;  /* 0x0000002000307202 */ /* 0x001fce0000000f00 */
.L_x_48456:
[----:B------:R-:W-:Y:S05]  /*19c0*/  @P3 BRA `(.L_x_48457) ;  /* 0x00000000001c3947 */ /* 0x000fea0003800000 */
[----:B------:R-:W-:-:S04]  /*19d0*/  ISETP.NE.U32.AND P4, PT, RZ, UR12, PT ;  /* 0x0000000cff007c0c */ /* 0x000fc8000bf85070 */
[----:B------:R-:W-:-:S13]  /*19e0*/  ISETP.NE.AND.EX P4, PT, RZ, UR13, PT, P4 ;  /* 0x0000000dff007c0c */ /* 0x000fda000bf85340 */
[----:B------:R-:W-:Y:S05]  /*19f0*/  @P4 BRA `(.L_x_48458) ;  /* 0x0000000000084947 */ /* 0x000fea0003800000 */
[----:B------:R-:W-:Y:S05]  /*1a00*/  @P0 BRA `(.L_x_48459) ;  /* 0x0000000000140947 */ /* 0x000fea0003800000 */
[----:B------:R-:W-:Y:S05]  /*1a10*/  BRA `(.L_x_48460) ;  /* 0x0000000000147947 */ /* 0x000fea0003800000 */
.L_x_48458:
[----:B-----5:R-:W-:Y:S01]  /*1a20*/  FADD.FTZ R33, R53, R33 ;  /* 0x0000002135217221 */ /* 0x020fe20000010000 */
[----:B------:R-:W-:Y:S06]  /*1a30*/  BRA `(.L_x_48459) ;  /* 0x0000000000087947 */ /* 0x000fec0003800000 */
.L_x_48457:
[----:B-----5:R-:W-:-:S04]  /*1a40*/  FADD.FTZ R33, R57, R33 ;  /* 0x0000002139217221 */ /* 0x020fc80000010000 */
[----:B------:R-:W-:-:S07]  /*1a50*/  @P2 FADD.FTZ R33, R53, R33 ;  /* 0x0000002135212221 */ /* 0x000fce0000010000 */
.L_x_48459:
[----:B0-----:R-:W-:-:S07]  /*1a60*/  MOV R49, R33 ;  /* 0x0000002100317202 */ /* 0x001fce0000000f00 */
.L_x_48460:
[----:B------:R-:W-:Y:S05]  /*1a70*/  @P3 BRA `(.L_x_48461) ;  /* 0x00000000001c3947 */ /* 0x000fea0003800000 */
[----:B------:R-:W-:-:S04]  /*1a80*/  ISETP.NE.U32.AND P4, PT, RZ, UR12, PT ;  /* 0x0000000cff007c0c */ /* 0x000fc8000bf85070 */
[----:B------:R-:W-:-:S13]  /*1a90*/  ISETP.NE.AND.EX P4, PT, RZ, UR13, PT, P4 ;  /* 0x0000000dff007c0c */ /* 0x000fda000bf85340 */
[----:B------:R-:W-:Y:S05]  /*1aa0*/  @P4 BRA `(.L_x_48462) ;  /* 0x0000000000084947 */ /* 0x000fea0003800000 */
[----:B------:R-:W-:Y:S05]  /*1ab0*/  @P0 BRA `(.L_x_48463) ;  /* 0x0000000000140947 */ /* 0x000fea0003800000 */
[----:B------:R-:W-:Y:S05]  /*1ac0*/  BRA `(.L_x_48464) ;  /* 0x0000000000147947 */ /* 0x000fea0003800000 */
.L_x_48462:
[----:B-----5:R-:W-:Y:S01]  /*1ad0*/  FADD.FTZ R34, R54, R34 ;  /* 0x0000002236227221 */ /* 0x020fe20000010000 */
[----:B------:R-:W-:Y:S06]  /*1ae0*/  BRA `(.L_x_48463) ;  /* 0x0000000000087947 */ /* 0x000fec0003800000 */
.L_x_48461:
[----:B-----5:R-:W-:-:S04]  /*1af0*/  FADD.FTZ R34, R58, R34 ;  /* 0x000000223a227221 */ /* 0x020fc80000010000 */
[----:B------:R-:W-:-:S07]  /*1b00*/  @P2 FADD.FTZ R34, R54, R34 ;  /* 0x0000002236222221 */ /* 0x000fce0000010000 */
.L_x_48463:
[----:B0-----:R-:W-:-:S07]  /*1b10*/  MOV R50, R34 ;  /* 0x0000002200327202 */ /* 0x001fce0000000f00 */
.L_x_48464:
[----:B------:R-:W-:Y:S05]  /*1b20*/  @P3 BRA `(.L_x_48465) ;  /* 0x00000000001c3947 */ /* 0x000fea0003800000 */
[----:B------:R-:W-:-:S04]  /*1b30*/  ISETP.NE.U32.AND P4, PT, RZ, UR12, PT ;  /* 0x0000000cff007c0c */ /* 0x000fc8000bf85070 */
[----:B------:R-:W-:-:S13]  /*1b40*/  ISETP.NE.AND.EX P4, PT, RZ, UR13, PT, P4 ;  /* 0x0000000dff007c0c */ /* 0x000fda000bf85340 */
[----:B------:R-:W-:Y:S05]  /*1b50*/  @P4 BRA `(.L_x_48466) ;  /* 0x0000000000084947 */ /* 0x000fea0003800000 */
[----:B------:R-:W-:Y:S05]  /*1b60*/  @P0 BRA `(.L_x_48467) ;  /* 0x0000000000140947 */ /* 0x000fea0003800000 */
[----:B------:R-:W-:Y:S05]  /*1b70*/  BRA `(.L_x_48468) ;  /* 0x0000000000147947 */ /* 0x000fea0003800000 */
.L_x_48466:
[----:B-----5:R-:W-:Y:S01]  /*1b80*/  FADD.FTZ R35, R55, R35 ;  /* 0x0000002337237221 */ /* 0x020fe20000010000 */
[----:B------:R-:W-:Y:S06]  /*1b90*/  BRA `(.L_x_48467) ;  /* 0x0000000000087947 */ /* 0x000fec0003800000 */
.L_x_48465:
[----:B-----5:R-:W-:-:S04]  /*1ba0*/  FADD.FTZ R35, R59, R35 ;  /* 0x000000233b237221 */ /* 0x020fc80000010000 */
[----:B------:R-:W-:-:S07]  /*1bb0*/  @P2 FADD.FTZ R35, R55, R35 ;  /* 0x0000002337232221 */ /* 0x000fce0000010000 */
.L_x_48467:
[----:B0-----:R-:W-:-:S07]  /*1bc0*/  MOV R51, R35 ;  /* 0x0000002300337202 */ /* 0x001fce0000000f00 */
.L_x_48468:
        /* <DEDUP_REMOVED lines=18> */
.L_x_48470:
[----:B-----5:R-:W-:Y:S01]  /*1cf0*/  FADD.FTZ R28, R52, R28 ;  /* 0x0000001c341c7221 */ /* 0x020fe20000010000 */
[----:B------:R-:W-:Y:S06]  /*1d00*/  BRA `(.L_x_48471) ;  /* 0x0000000000087947 */ /* 0x000fec0003800000 */
.L_x_48469:
[----:B-----5:R-:W-:-:S04]  /*1d10*/  FADD.FTZ R28, R56, R28 ;  /* 0x0000001c381c7221 */ /* 0x020fc80000010000 */
[----:B------:R-:W-:-:S07]  /*1d20*/  @P2 FADD.FTZ R28, R52, R28 ;  /* 0x0000001c341c2221 */ /* 0x000fce0000010000 */
.L_x_48471:
[----:B0-----:R-:W-:-:S07]  /*1d30*/  MOV R48, R28 ;  /* 0x0000001c00307202 */ /* 0x001fce0000000f00 */
.L_x_48472:
[----:B------:R-:W-:Y:S05]  /*1d40*/  @P3 BRA `(.L_x_48473) ;  /* 0x00000000001c3947 */ /* 0x000fea0003800000 */
[----:B------:R-:W-:-:S04]  /*1d50*/  ISETP.NE.U32.AND P4, PT, RZ, UR12, PT ;  /* 0x0000000cff007c0c */ /* 0x000fc8000bf85070 */
[----:B------:R-:W-:-:S13]  /*1d60*/  ISETP.NE.AND.EX P4, PT, RZ, UR13, PT, P4 ;  /* 0x0000000dff007c0c */ /* 0x000fda000bf85340 */
[----:B------:R-:W-:Y:S05]  /*1d70*/  @P4 BRA `(.L_x_48474) ;  /* 0x0000000000084947 */ /* 0x000fea0003800000 */
[----:B------:R-:W-:Y:S05]  /*1d80*/  @P0 BRA `(.L_x_48475) ;  /* 0x0000000000140947 */ /* 0x000fea0003800000 */
[----:B------:R-:W-:Y:S05]  /*1d90*/  BRA `(.L_x_48476) ;  /* 0x0000000000147947 */ /* 0x000fea0003800000 */
.L_x_48474:
[----:B-----5:R-:W-:Y:S01]  /*1da0*/  FADD.FTZ R29, R53, R29 ;  /* 0x0000001d351d7221 */ /* 0x020fe20000010000 */
[----:B------:R-:W-:Y:S06]  /*1db0*/  BRA `(.L_x_48475) ;  /* 0x0000000000087947 */ /* 0x000fec0003800000 */
.L_x_48473:
[----:B-----5:R-:W-:-:S04]  /*1dc0*/  FADD.FTZ R29, R57, R29 ;  /* 0x0000001d391d7221 */ /* 0x020fc80000010000 */
[----:B------:R-:W-:-:S07]  /*1dd0*/  @P2 FADD.FTZ R29, R53, R29 ;  /* 0x0000001d351d2221 */ /* 0x000fce0000010000 */
.L_x_48475:
[----:B0-----:R-:W-:-:S07]  /*1de0*/  MOV R49, R29 ;  /* 0x0000001d00317202 */ /* 0x001fce0000000f00 */
.L_x_48476:
[----:B------:R-:W-:Y:S05]  /*1df0*/  @P3 BRA `(.L_x_48477) ;  /* 0x00000000001c3947 */ /* 0x000fea0003800000 */
[----:B------:R-:W-:-:S04]  /*1e00*/  ISETP.NE.U32.AND P4, PT, RZ, UR12, PT ;  /* 0x0000000cff007c0c */ /* 0x000fc8000bf85070 */
[----:B------:R-:W-:-:S13]  /*1e10*/  ISETP.NE.AND.EX P4, PT, RZ, UR13, PT, P4 ;  /* 0x0000000dff007c0c */ /* 0x000fda000bf85340 */
[----:B------:R-:W-:Y:S05]  /*1e20*/  @P4 BRA `(.L_x_48478) ;  /* 0x0000000000084947 */ /* 0x000fea0003800000 */
[----:B------:R-:W-:Y:S05]  /*1e30*/  @P0 BRA `(.L_x_48479) ;  /* 0x0000000000140947 */ /* 0x000fea0003800000 */
[----:B------:R-:W-:Y:S05]  /*1e40*/  BRA `(.L_x_48480) ;  /* 0x0000000000147947 */ /* 0x000fea0003800000 */
.L_x_48478:
[----:B-----5:R-:W-:Y:S01]  /*1e50*/  FADD.FTZ R30, R54, R30 ;  /* 0x0000001e361e7221 */ /* 0x020fe20000010000 */
[----:B------:R-:W-:Y:S06]  /*1e60*/  BRA `(.L_x_48479) ;  /* 0x0000000000087947 */ /* 0x000fec0003800000 */
.L_x_48477:
[----:B-----5:R-:W-:-:S04]  /*1e70*/  FADD.FTZ R30, R58, R30 ;  /* 0x0000001e3a1e7221 */ /* 0x020fc80000010000 */
[----:B------:R-:W-:-:S07]  /*1e80*/  @P2 FADD.FTZ R30, R54, R30 ;  /* 0x0000001e361e2221 */ /* 0x000fce0000010000 */
.L_x_48479:
[----:B0-----:R-:W-:-:S07]  /*1e90*/  MOV R50, R30 ;  /* 0x0000001e00327202 */ /* 0x001fce0000000f00 */
.L_x_48480:
[----:B------:R-:W-:Y:S05]  /*1ea0*/  @P3 BRA `(.L_x_48481) ;  /* 0x00000000001c3947 */ /* 0x000fea0003800000 */
[----:B------:R-:W-:-:S04]  /*1eb0*/  ISETP.NE.U32.AND P4, PT, RZ, UR12, PT ;  /* 0x0000000cff007c0c */ /* 0x000fc8000bf85070 */
[----:B------:R-:W-:-:S13]  /*1ec0*/  ISETP.NE.AND.EX P4, PT, RZ, UR13, PT, P4 ;  /* 0x0000000dff007c0c */ /* 0x000fda000bf85340 */
[----:B------:R-:W-:Y:S05]  /*1ed0*/  @P4 BRA `(.L_x_48482) ;  /* 0x0000000000084947 */ /* 0x000fea0003800000 */
[----:B------:R-:W-:Y:S05]  /*1ee0*/  @P0 BRA `(.L_x_48483) ;  /* 0x0000000000140947 */ /* 0x000fea0003800000 */
[----:B------:R-:W-:Y:S05]  /*1ef0*/  BRA `(.L_x_48484) ;  /* 0x0000000000147947 */ /* 0x000fea0003800000 */
.L_x_48482:
[----:B-----5:R-:W-:Y:S01]  /*1f00*/  FADD.FTZ R31, R55, R31 ;  /* 0x0000001f371f7221 */ /* 0x020fe20000010000 */
[----:B------:R-:W-:Y:S06]  /*1f10*/  BRA `(.L_x_48483) ;  /* 0x0000000000087947 */ /* 0x000fec0003800000 */
.L_x_48481:
[----:B-----5:R-:W-:-:S04]  /*1f20*/  FADD.FTZ R31, R59, R31 ;  /* 0x0000001f3b1f7221 */ /* 0x020fc80000010000 */
[----:B------:R-:W-:-:S07]  /*1f30*/  @P2 FADD.FTZ R31, R55, R31 ;  /* 0x0000001f371f2221 */ /* 0x000fce0000010000 */
.L_x_48483:
[----:B0-----:R-:W-:-:S07]  /*1f40*/  MOV R51, R31 ;  /* 0x0000001f00337202 */ /* 0x001fce0000000f00 */
.L_x_48484:
        /* <DEDUP_REMOVED lines=18> */
.L_x_48486:
[----:B-----5:R-:W-:Y:S01]  /*2070*/  FADD.FTZ R24, R52, R24 ;  /* 0x0000001834187221 */ /* 0x020fe20000010000 */
[----:B------:R-:W-:Y:S06]  /*2080*/  BRA `(.L_x_48487) ;  /* 0x0000000000087947 */ /* 0x000fec0003800000 */
.L_x_48485:
[----:B-----5:R-:W-:-:S04]  /*2090*/  FADD.FTZ R24, R56, R24 ;  /* 0x0000001838187221 */ /* 0x020fc80000010000 */
[----:B------:R-:W-:-:S07]  /*20a0*/  @P2 FADD.FTZ R24, R52, R24 ;  /* 0x0000001834182221 */ /* 0x000fce0000010000 */
.L_x_48487:
[----:B0-----:R-:W-:-:S07]  /*20b0*/  MOV R48, R24 ;  /* 0x0000001800307202 */ /* 0x001fce0000000f00 */
.L_x_48488:
[----:B------:R-:W-:Y:S05]  /*20c0*/  @P3 BRA `(.L_x_48489) ;  /* 0x00000000001c3947 */ /* 0x000fea0003800000 */
[----:B------:R-:W-:-:S04]  /*20d0*/  ISETP.NE.U32.AND P4, PT, RZ, UR12, PT ;  /* 0x0000000cff007c0c */ /* 0x000fc8000bf85070 */
[----:B------:R-:W-:-:S13]  /*20e0*/  ISETP.NE.AND.EX P4, PT, RZ, UR13, PT, P4 ;  /* 0x0000000dff007c0c */ /* 0x000fda000bf85340 */
[----:B------:R-:W-:Y:S05]  /*20f0*/  @P4 BRA `(.L_x_48490) ;  /* 0x0000000000084947 */ /* 0x000fea0003800000 */
[----:B------:R-:W-:Y:S05]  /*2100*/  @P0 BRA `(.L_x_48491) ;  /* 0x0000000000140947 */ /* 0x000fea0003800000 */
[----:B------:R-:W-:Y:S05]  /*2110*/  BRA `(.L_x_48492) ;  /* 0x0000000000147947 */ /* 0x000fea0003800000 */
.L_x_48490:
[----:B-----5:R-:W-:Y:S01]  /*2120*/  FADD.FTZ R25, R53, R25 ;  /* 0x0000001935197221 */ /* 0x020fe20000010000 */
[----:B------:R-:W-:Y:S06]  /*2130*/  BRA `(.L_x_48491) ;  /* 0x0000000000087947 */ /* 0x000fec0003800000 */
.L_x_48489:
[----:B-----5:R-:W-:-:S04]  /*2140*/  FADD.FTZ R25, R57, R25 ;  /* 0x0000001939197221 */ /* 0x020fc80000010000 */
[----:B------:R-:W-:-:S07]  /*2150*/  @P2 FADD.FTZ R25, R53, R25 ;  /* 0x0000001935192221 */ /* 0x000fce0000010000 */
.L_x_48491:
[----:B0-----:R-:W-:-:S07]  /*2160*/  MOV R49, R25 ;  /* 0x0000001900317202 */ /* 0x001fce0000000f00 */
.L_x_48492:
[----:B------:R-:W-:Y:S05]  /*2170*/  @P3 BRA `(.L_x_48493) ;  /* 0x00000000001c3947 */ /* 0x000fea0003800000 */
[----:B------:R-:W-:-:S04]  /*2180*/  ISETP.NE.U32.AND P4, PT, RZ, UR12, PT ;  /* 0x0000000cff007c0c */ /* 0x000fc8000bf85070 */
[----:B------:R-:W-:-:S13]  /*2190*/  ISETP.NE.AND.EX P4, PT, RZ, UR13, PT, P4 ;  /* 0x0000000dff007c0c */ /* 0x000fda000bf85340 */
[----:B------:R-:W-:Y:S05]  /*21a0*/  @P4 BRA `(.L_x_48494) ;  /* 0x0000000000084947 */ /* 0x000fea0003800000 */
[----:B------:R-:W-:Y:S05]  /*21b0*/  @P0 BRA `(.L_x_48495) ;  /* 0x0000000000140947 */ /* 0x000fea0003800000 */
[----:B------:R-:W-:Y:S05]  /*21c0*/  BRA `(.L_x_48496) ;  /* 0x0000000000147947 */ /* 0x000fea0003800000 */
.L_x_48494:
[----:B-----5:R-:W-:Y:S01]  /*21d0*/  FADD.FTZ R26, R54, R26 ;  /* 0x0000001a361a7221 */ /* 0x020fe20000010000 */
[----:B------:R-:W-:Y:S06]  /*21e0*/  BRA `(.L_x_48495) ;  /* 0x0000000000087947 */ /* 0x000fec0003800000 */
.L_x_48493:
[----:B-----5:R-:W-:-:S04]  /*21f0*/  FADD.FTZ R26, R58, R26 ;  /* 0x0000001a3a1a7221 */ /* 0x020fc80000010000 */
[----:B------:R-:W-:-:S07]  /*2200*/  @P2 FADD.FTZ R26, R54, R26 ;  /* 0x0000001a361a2221 */ /* 0x000fce0000010000 */
.L_x_48495:
[----:B0-----:R-:W-:-:S07]  /*2210*/  MOV R50, R26 ;  /* 0x0000001a00327202 */ /* 0x001fce0000000f00 */
.L_x_48496:
[----:B------:R-:W-:Y:S05]  /*2220*/  @P3 BRA `(.L_x_48497) ;  /* 0x00000000001c3947 */ /* 0x000fea0003800000 */
[----:B------:R-:W-:-:S04]  /*2230*/  ISETP.NE.U32.AND P4, PT, RZ, UR12, PT ;  /* 0x0000000cff007c0c */ /* 0x000fc8000bf85070 */
[----:B------:R-:W-:-:S13]  /*2240*/  ISETP.NE.AND.EX P4, PT, RZ, UR13, PT, P4 ;  /* 0x0000000dff007c0c */ /* 0x000fda000bf85340 */
[----:B------:R-:W-:Y:S05]  /*2250*/  @P4 BRA `(.L_x_48498) ;  /* 0x0000000000084947 */ /* 0x000fea0003800000 */
[----:B------:R-:W-:Y:S05]  /*2260*/  @P0 BRA `(.L_x_48499) ;  /* 0x0000000000140947 */ /* 0x000fea0003800000 */
[----:B------:R-:W-:Y:S05]  /*2270*/  BRA `(.L_x_48500) ;  /* 0x0000000000147947 */ /* 0x000fea0003800000 */
.L_x_48498:
[----:B-----5:R-:W-:Y:S01]  /*2280*/  FADD.FTZ R27, R55, R27 ;  /* 0x0000001b371b7221 */ /* 0x020fe20000010000 */
[----:B------:R-:W-:Y:S06]  /*2290*/  BRA `(.L_x_48499) ;  /* 0x0000000000087947 */ /* 0x000fec0003800000 */
.L_x_48497:
[----:B-----5:R-:W-:-:S04]  /*22a0*/  FADD.FTZ R27, R59, R27 ;  /* 0x0000001b3b1b7221 */ /* 0x020fc80000010000 */
[----:B------:R-:W-:-:S07]  /*22b0*/  @P2 FADD.FTZ R27, R55, R27 ;  /* 0x0000001b371b2221 */ /* 0x000fce0000010000 */
.L_x_48499:
[----:B0-----:R-:W-:-:S07]  /*22c0*/  MOV R51, R27 ;  /* 0x0000001b00337202 */ /* 0x001fce0000000f00 */
.L_x_48500:
        /* <DEDUP_REMOVED lines=18> */
.L_x_48502:
[----:B-----5:R-:W-:Y:S01]  /*23f0*/  FADD.FTZ R20, R52, R20 ;  /* 0x0000001434147221 */ /* 0x020fe20000010000 */
[----:B------:R-:W-:Y:S06]  /*2400*/  BRA `(.L_x_48503) ;  /* 0x0000000000087947 */ /* 0x000fec0003800000 */
.L_x_48501:
[----:B-----5:R-:W-:-:S04]  /*2410*/  FADD.FTZ R20, R56, R20 ;  /* 0x0000001438147221 */ /* 0x020fc80000010000 */
[----:B------:R-:W-:-:S07]  /*2420*/  @P2 FADD.FTZ R20, R52, R20 ;  /* 0x0000001434142221 */ /* 0x000fce0000010000 */
.L_x_48503:
[----:B0-----:R-:W-:-:S07]  /*2430*/  MOV R48, R20 ;  /* 0x0000001400307202 */ /* 0x001fce0000000f00 */
.L_x_48504:
[----:B------:R-:W-:Y:S05]  /*2440*/  @P3 BRA `(.L_x_48505) ;  /* 0x00000000001c3947 */ /* 0x000fea0003800000 */
[----:B------:R-:W-:-:S04]  /*2450*/  ISETP.NE.U32.AND P4, PT, RZ, UR12, PT ;  /* 0x0000000cff007c0c */ /* 0x000fc8000bf85070 */
[----:B------:R-:W-:-:S13]  /*2460*/  ISETP.NE.AND.EX P4, PT, RZ, UR13, PT, P4 ;  /* 0x0000000dff007c0c */ /* 0x000fda000bf85340 */
[----:B------:R-:W-:Y:S05]  /*2470*/  @P4 BRA `(.L_x_48506) ;  /* 0x0000000000084947 */ /* 0x000fea0003800000 */
[----:B------:R-:W-:Y:S05]  /*2480*/  @P0 BRA `(.L_x_48507) ;  /* 0x0000000000140947 */ /* 0x000fea0003800000 */
[----:B------:R-:W-:Y:S05]  /*2490*/  BRA `(.L_x_48508) ;  /* 0x0000000000147947 */ /* 0x000fea0003800000 */
.L_x_48506:
[----:B-----5:R-:W-:Y:S01]  /*24a0*/  FADD.FTZ R21, R53, R21 ;  /* 0x0000001535157221 */ /* 0x020fe20000010000 */
[----:B------:R-:W-:Y:S06]  /*24b0*/  BRA `(.L_x_48507) ;  /* 0x0000000000087947 */ /* 0x000fec0003800000 */
.L_x_48505:
[----:B-----5:R-:W-:-:S04]  /*24c0*/  FADD.FTZ R21, R57, R21 ;  /* 0x0000001539157221 */ /* 0x020fc80000010000 */
[----:B------:R-:W-:-:S07]  /*24d0*/  @P2 FADD.FTZ R21, R53, R21 ;  /* 0x0000001535152221 */ /* 0x000fce0000010000 */
.L_x_48507:
[----:B0-----:R-:W-:-:S07]  /*24e0*/  MOV R49, R21 ;  /* 0x0000001500317202 */ /* 0x001fce0000000f00 */
.L_x_48508:
[----:B------:R-:W-:Y:S05]  /*24f0*/  @P3 BRA `(.L_x_48509) ;  /* 0x00000000001c3947 */ /* 0x000fea0003800000 */
[----:B------:R-:W-:-:S04]  /*2500*/  ISETP.NE.U32.AND P4, PT, RZ, UR12, PT ;  /* 0x0000000cff007c0c */ /* 0x000fc8000bf85070 */
[----:B------:R-:W-:-:S13]  /*2510*/  ISETP.NE.AND.EX P4, PT, RZ, UR13, PT, P4 ;  /* 0x0000000dff007c0c */ /* 0x000fda000bf85340 */
[----:B------:R-:W-:Y:S05]  /*2520*/  @P4 BRA `(.L_x_48510) ;  /* 0x0000000000084947 */ /* 0x000fea0003800000 */
[----:B------:R-:W-:Y:S05]  /*2530*/  @P0 BRA `(.L_x_48511) ;  /* 0x0000000000140947 */ /* 0x000fea0003800000 */
[----:B------:R-:W-:Y:S05]  /*2540*/  BRA `(.L_x_48512) ;  /* 0x0000000000147947 */ /* 0x000fea0003800000 */
.L_x_48510:
[----:B-----5:R-:W-:Y:S01]  /*2550*/  FADD.FTZ R22, R54, R22 ;  /* 0x0000001636167221 */ /* 0x020fe20000010000 */
[----:B------:R-:W-:Y:S06]  /*2560*/  BRA `(.L_x_48511) ;  /* 0x0000000000087947 */ /* 0x000fec0003800000 */
.L_x_48509:
[----:B-----5:R-:W-:-:S04]  /*2570*/  FADD.FTZ R22, R58, R22 ;  /* 0x000000163a167221 */ /* 0x020fc80000010000 */
[----:B------:R-:W-:-:S07]  /*2580*/  @P2 FADD.FTZ R22, R54, R22 ;  /* 0x0000001636162221 */ /* 0x000fce0000010000 */
.L_x_48511:
[----:B0-----:R-:W-:-:S07]  /*2590*/  MOV R50, R22 ;  /* 0x0000001600327202 */ /* 0x001fce0000000f00 */
.L_x_48512:
[----:B------:R-:W-:Y:S05]  /*25a0*/  @P3 BRA `(.L_x_48513) ;  /* 0x00000000001c3947 */ /* 0x000fea0003800000 */
[----:B------:R-:W-:-:S04]  /*25b0*/  ISETP.NE.U32.AND P4, PT, RZ, UR12, PT ;  /* 0x0000000cff007c0c */ /* 0x000fc8000bf85070 */
[----:B------:R-:W-:-:S13]  /*25c0*/  ISETP.NE.AND.EX P4, PT, RZ, UR13, PT, P4 ;  /* 0x0000000dff007c0c */ /* 0x000fda000bf85340 */
[----:B------:R-:W-:Y:S05]  /*25d0*/  @P4 BRA `(.L_x_48514) ;  /* 0x0000000000084947 */ /* 0x000fea0003800000 */
[----:B------:R-:W-:Y:S05]  /*25e0*/  @P0 BRA `(.L_x_48515) ;  /* 0x0000000000140947 */ /* 0x000fea0003800000 */
[----:B------:R-:W-:Y:S05]  /*25f0*/  BRA `(.L_x_48516) ;  /* 0x0000000000147947 */ /* 0x000fea0003800000 */
.L_x_48514:
[----:B-----5:R-:W-:Y:S01]  /*2600*/  FADD.FTZ R23, R55, R23 ;  /* 0x0000001737177221 */ /* 0x020fe20000010000 */
[----:B------:R-:W-:Y:S06]  /*2610*/  BRA `(.L_x_48515) ;  /* 0x0000000000087947 */ /* 0x000fec0003800000 */
.L_x_48513:
[----:B-----5:R-:W-:-:S04]  /*2620*/  FADD.FTZ R23, R59, R23 ;  /* 0x000000173b177221 */ /* 0x020fc80000010000 */
[----:B------:R-:W-:-:S07]  /*2630*/  @P2 FADD.FTZ R23, R55, R23 ;  /* 0x0000001737172221 */ /* 0x000fce0000010000 */
.L_x_48515:
[----:B0-----:R-:W-:-:S07]  /*2640*/  MOV R51, R23 ;  /* 0x0000001700337202 */ /* 0x001fce0000000f00 */
.L_x_48516:
        /* <DEDUP_REMOVED lines=18> */
.L_x_48518:
[----:B-----5:R-:W-:Y:S01]  /*2770*/  FADD.FTZ R16, R52, R16 ;  /* 0x0000001034107221 */ /* 0x020fe20000010000 */
[----:B------:R-:W-:Y:S06]  /*2780*/  BRA `(.L_x_48519) ;  /* 0x0000000000087947 */ /* 0x000fec0003800000 */
.L_x_48517:
[----:B-----5:R-:W-:-:S04]  /*2790*/  FADD.FTZ R16, R56, R16 ;  /* 0x0000001038107221 */ /* 0x020fc80000010000 */
[----:B------:R-:W-:-:S07]  /*27a0*/  @P2 FADD.FTZ R16, R52, R16 ;  /* 0x0000001034102221 */ /* 0x000fce0000010000 */
.L_x_48519:
[----:B0-----:R-:W-:-:S07]  /*27b0*/  MOV R48, R16 ;  /* 0x0000001000307202 */ /* 0x001fce0000000f00 */
.L_x_48520:
[----:B------:R-:W-:Y:S05]  /*27c0*/  @P3 BRA `(.L_x_48521) ;  /* 0x00000000001c3947 */ /* 0x000fea0003800000 */
[----:B------:R-:W-:-:S04]  /*27d0*/  ISETP.NE.U32.AND P4, PT, RZ, UR12, PT ;  /* 0x0000000cff007c0c */ /* 0x000fc8000bf85070 */
[----:B------:R-:W-:-:S13]  /*27e0*/  ISETP.NE.AND.EX P4, PT, RZ, UR13, PT, P4 ;  /* 0x0000000dff007c0c */ /* 0x000fda000bf85340 */
[----:B------:R-:W-:Y:S05]  /*27f0*/  @P4 BRA `(.L_x_48522) ;  /* 0x0000000000084947 */ /* 0x000fea0003800000 */
[----:B------:R-:W-:Y:S05]  /*2800*/  @P0 BRA `(.L_x_48523) ;  /* 0x0000000000140947 */ /* 0x000fea0003800000 */
[----:B------:R-:W-:Y:S05]  /*2810*/  BRA `(.L_x_48524) ;  /* 0x0000000000147947 */ /* 0x000fea0003800000 */
.L_x_48522:
[----:B-----5:R-:W-:Y:S01]  /*2820*/  FADD.FTZ R17, R53, R17 ;  /* 0x0000001135117221 */ /* 0x020fe20000010000 */
[----:B------:R-:W-:Y:S06]  /*2830*/  BRA `(.L_x_48523) ;  /* 0x0000000000087947 */ /* 0x000fec0003800000 */
.L_x_48521:
[----:B-----5:R-:W-:-:S04]  /*2840*/  FADD.FTZ R17, R57, R17 ;  /* 0x0000001139117221 */ /* 0x020fc80000010000 */
[----:B------:R-:W-:-:S07]  /*2850*/  @P2 FADD.FTZ R17, R53, R17 ;  /* 0x0000001135112221 */ /* 0x000fce0000010000 */
.L_x_48523:
[----:B0-----:R-:W-:-:S07]  /*2860*/  MOV R49, R17 ;  /* 0x0000001100317202 */ /* 0x001fce0000000f00 */
.L_x_48524:
[----:B------:R-:W-:Y:S05]  /*2870*/  @P3 BRA `(.L_x_48525) ;  /* 0x00000000001c3947 */ /* 0x000fea0003800000 */
[----:B------:R-:W-:-:S04]  /*2880*/  ISETP.NE.U32.AND P4, PT, RZ, UR12, PT ;  /* 0x0000000cff007c0c */ /* 0x000fc8000bf85070 */
[----:B------:R-:W-:-:S13]  /*2890*/  ISETP.NE.AND.EX P4, PT, RZ, UR13, PT, P4 ;  /* 0x0000000dff007c0c */ /* 0x000fda000bf85340 */
[----:B------:R-:W-:Y:S05]  /*28a0*/  @P4 BRA `(.L_x_48526) ;  /* 0x0000000000084947 */ /* 0x000fea0003800000 */
[----:B------:R-:W-:Y:S05]  /*28b0*/  @P0 BRA `(.L_x_48527) ;  /* 0x0000000000140947 */ /* 0x000fea0003800000 */
[----:B------:R-:W-:Y:S05]  /*28c0*/  BRA `(.L_x_48528) ;  /* 0x0000000000147947 */ /* 0x000fea0003800000 */
.L_x_48526:
[----:B-----5:R-:W-:Y:S01]  /*28d0*/  FADD.FTZ R18, R54, R18 ;  /* 0x0000001236127221 */ /* 0x020fe20000010000 */
[----:B------:R-:W-:Y:S06]  /*28e0*/  BRA `(.L_x_48527) ;  /* 0x0000000000087947 */ /* 0x000fec0003800000 */
.L_x_48525:
[----:B-----5:R-:W-:-:S04]  /*28f0*/  FADD.FTZ R18, R58, R18 ;  /* 0x000000123a127221 */ /* 0x020fc80000010000 */
[----:B------:R-:W-:-:S07]  /*2900*/  @P2 FADD.FTZ R18, R54, R18 ;  /* 0x0000001236122221 */ /* 0x000fce0000010000 */
.L_x_48527:
[----:B0-----:R-:W-:-:S07]  /*2910*/  MOV R50, R18 ;  /* 0x0000001200327202 */ /* 0x001fce0000000f00 */
.L_x_48528:
[----:B------:R-:W-:Y:S05]  /*2920*/  @P3 BRA `(.L_x_48529) ;  /* 0x00000000001c3947 */ /* 0x000fea0003800000 */
[----:B------:R-:W-:-:S04]  /*2930*/  ISETP.NE.U32.AND P4, PT, RZ, UR12, PT ;  /* 0x0000000cff007c0c */ /* 0x000fc8000bf85070 */
[----:B------:R-:W-:-:S13]  /*2940*/  ISETP.NE.AND.EX P4, PT, RZ, UR13, PT, P4 ;  /* 0x0000000dff007c0c */ /* 0x000fda000bf85340 */
[----:B------:R-:W-:Y:S05]  /*2950*/  @P4 BRA `(.L_x_48530) ;  /* 0x0000000000084947 */ /* 0x000fea0003800000 */
[----:B------:R-:W-:Y:S05]  /*2960*/  @P0 BRA `(.L_x_48531) ;  /* 0x0000000000140947 */ /* 0x000fea0003800000 */
[----:B------:R-:W-:Y:S05]  /*2970*/  BRA `(.L_x_48532) ;  /* 0x0000000000147947 */ /* 0x000fea0003800000 */
.L_x_48530:
[----:B-----5:R-:W-:Y:S01]  /*2980*/  FADD.FTZ R19, R55, R19 ;  /* 0x0000001337137221 */ /* 0x020fe20000010000 */
[----:B------:R-:W-:Y:S06]  /*2990*/  BRA `(.L_x_48531) ;  /* 0x0000000000087947 */ /* 0x000fec0003800000 */
.L_x_48529:
[----:B-----5:R-:W-:-:S04]  /*29a0*/  FADD.FTZ R19, R59, R19 ;  /* 0x000000133b137221 */ /* 0x020fc80000010000 */
[----:B------:R-:W-:-:S07]  /*29b0*/  @P2 FADD.FTZ R19, R55, R19 ;  /* 0x0000001337132221 */ /* 0x000fce0000010000 */
.L_x_48531:
[----:B0-----:R-:W-:-:S07]  /*29c0*/  MOV R51, R19 ;  /* 0x0000001300337202 */ /* 0x001fce0000000f00 */
.L_x_48532:
        /* <DEDUP_REMOVED lines=18> */
.L_x_48534:
[----:B-----5:R-:W-:Y:S01]  /*2af0*/  FADD.FTZ R12, R52, R12 ;  /* 0x0000000c340c7221 */ /* 0x020fe20000010000 */
[----:B------:R-:W-:Y:S06]  /*2b00*/  BRA `(.L_x_48535) ;  /* 0x0000000000087947 */ /* 0x000fec0003800000 */
.L_x_48533:
[----:B-----5:R-:W-:-:S04]  /*2b10*/  FADD.FTZ R12, R56, R12 ;  /* 0x0000000c380c7221 */ /* 0x020fc80000010000 */
[----:B------:R-:W-:-:S07]  /*2b20*/  @P2 FADD.FTZ R12, R52, R12 ;  /* 0x0000000c340c2221 */ /* 0x000fce0000010000 */
.L_x_48535:
[----:B0-----:R-:W-:-:S07]  /*2b30*/  MOV R48, R12 ;  /* 0x0000000c00307202 */ /* 0x001fce0000000f00 */
.L_x_48536:
[----:B------:R-:W-:Y:S05]  /*2b40*/  @P3 BRA `(.L_x_48537) ;  /* 0x00000000001c3947 */ /* 0x000fea0003800000 */
[----:B------:R-:W-:-:S04]  /*2b50*/  ISETP.NE.U32.AND P4, PT, RZ, UR12, PT ;  /* 0x0000000cff007c0c */ /* 0x000fc8000bf85070 */
[----:B------:R-:W-:-:S13]  /*2b60*/  ISETP.NE.AND.EX P4, PT, RZ, UR13, PT, P4 ;  /* 0x0000000dff007c0c */ /* 0x000fda000bf85340 */
[----:B------:R-:W-:Y:S05]  /*2b70*/  @P4 BRA `(.L_x_48538) ;  /* 0x0000000000084947 */ /* 0x000fea0003800000 */
[----:B------:R-:W-:Y:S05]  /*2b80*/  @P0 BRA `(.L_x_48539) ;  /* 0x0000000000140947 */ /* 0x000fea0003800000 */
[----:B------:R-:W-:Y:S05]  /*2b90*/  BRA `(.L_x_48540) ;  /* 0x0000000000147947 */ /* 0x000fea0003800000 */
.L_x_48538:
[----:B-----5:R-:W-:Y:S01]  /*2ba0*/  FADD.FTZ R13, R53, R13 ;  /* 0x0000000d350d7221 */ /* 0x020fe20000010000 */
[----:B------:R-:W-:Y:S06]  /*2bb0*/  BRA `(.L_x_48539) ;  /* 0x0000000000087947 */ /* 0x000fec0003800000 */
.L_x_48537:
[----:B-----5:R-:W-:-:S04]  /*2bc0*/  FADD.FTZ R13, R57, R13 ;  /* 0x0000000d390d7221 */ /* 0x020fc80000010000 */
[----:B------:R-:W-:-:S07]  /*2bd0*/  @P2 FADD.FTZ R13, R53, R13 ;  /* 0x0000000d350d2221 */ /* 0x000fce0000010000 */
.L_x_48539:
[----:B0-----:R-:W-:-:S07]  /*2be0*/  MOV R49, R13 ;  /* 0x0000000d00317202 */ /* 0x001fce0000000f00 */
.L_x_48540:
[----:B------:R-:W-:Y:S05]  /*2bf0*/  @P3 BRA `(.L_x_48541) ;  /* 0x00000000001c3947 */ /* 0x000fea0003800000 */
[----:B------:R-:W-:-:S04]  /*2c00*/  ISETP.NE.U32.AND P4, PT, RZ, UR12, PT ;  /* 0x0000000cff007c0c */ /* 0x000fc8000bf85070 */
[----:B------:R-:W-:-:S13]  /*2c10*/  ISETP.NE.AND.EX P4, PT, RZ, UR13, PT, P4 ;  /* 0x0000000dff007c0c */ /* 0x000fda000bf85340 */
[----:B------:R-:W-:Y:S05]  /*2c20*/  @P4 BRA `(.L_x_48542) ;  /* 0x0000000000084947 */ /* 0x000fea0003800000 */
[----:B------:R-:W-:Y:S05]  /*2c30*/  @P0 BRA `(.L_x_48543) ;  /* 0x0000000000140947 */ /* 0x000fea0003800000 */
[----:B------:R-:W-:Y:S05]  /*2c40*/  BRA `(.L_x_48544) ;  /* 0x0000000000147947 */ /* 0x000fea0003800000 */
.L_x_48542:
[----:B-----5:R-:W-:Y:S01]  /*2c50*/  FADD.FTZ R14, R54, R14 ;  /* 0x0000000e360e7221 */ /* 0x020fe20000010000 */
[----:B------:R-:W-:Y:S06]  /*2c60*/  BRA `(.L_x_48543) ;  /* 0x0000000000087947 */ /* 0x000fec0003800000 */
.L_x_48541:
[----:B-----5:R-:W-:-:S04]  /*2c70*/  FADD.FTZ R14, R58, R14 ;  /* 0x0000000e3a0e7221 */ /* 0x020fc80000010000 */
[----:B------:R-:W-:-:S07]  /*2c80*/  @P2 FADD.FTZ R14, R54, R14 ;  /* 0x0000000e360e2221 */ /* 0x000fce0000010000 */
.L_x_48543:
[----:B0-----:R-:W-:-:S07]  /*2c90*/  MOV R50, R14 ;  /* 0x0000000e00327202 */ /* 0x001fce0000000f00 */
.L_x_48544:
[----:B------:R-:W-:Y:S05]  /*2ca0*/  @P3 BRA `(.L_x_48545) ;  /* 0x00000000001c3947 */ /* 0x000fea0003800000 */
[----:B------:R-:W-:-:S04]  /*2cb0*/  ISETP.NE.U32.AND P4, PT, RZ, UR12, PT ;  /* 0x0000000cff007c0c */ /* 0x000fc8000bf85070 */
[----:B------:R-:W-:-:S13]  /*2cc0*/  ISETP.NE.AND.EX P4, PT, RZ, UR13, PT, P4 ;  /* 0x0000000dff007c0c */ /* 0x000fda000bf85340 */
[----:B------:R-:W-:Y:S05]  /*2cd0*/  @P4 BRA `(.L_x_48546) ;  /* 0x0000000000084947 */ /* 0x000fea0003800000 */
[----:B------:R-:W-:Y:S05]  /*2ce0*/  @P0 BRA `(.L_x_48547) ;  /* 0x0000000000140947 */ /* 0x000fea0003800000 */
[----:B------:R-:W-:Y:S05]  /*2cf0*/  BRA `(.L_x_48548) ;  /* 0x0000000000147947 */ /* 0x000fea0003800000 */
.L_x_48546:
[----:B-----5:R-:W-:Y:S01]  /*2d00*/  FADD.FTZ R15, R55, R15 ;  /* 0x0000000f370f7221 */ /* 0x020fe20000010000 */
[----:B------:R-:W-:Y:S06]  /*2d10*/  BRA `(.L_x_48547) ;  /* 0x0000000000087947 */ /* 0x000fec0003800000 */
.L_x_48545:
[----:B-----5:R-:W-:-:S04]  /*2d20*/  FADD.FTZ R15, R59, R15 ;  /* 0x0000000f3b0f7221 */ /* 0x020fc80000010000 */
[----:B------:R-:W-:-:S07]  /*2d30*/  @P2 FADD.FTZ R15, R55, R15 ;  /* 0x0000000f370f2221 */ /* 0x000fce0000010000 */
.L_x_48547:
[----:B0-----:R-:W-:-:S07]  /*2d40*/  MOV R51, R15 ;  /* 0x0000000f00337202 */ /* 0x001fce0000000f00 */
.L_x_48548:
        /* <DEDUP_REMOVED lines=18> */
.L_x_48550:
[----:B-----5:R-:W-:Y:S01]  /*2e70*/  FADD.FTZ R192, R52, R192 ;  /* 0x000000c034c07221 */ /* 0x020fe20000010000 */
[----:B------:R-:W-:Y:S06]  /*2e80*/  BRA `(.L_x_48551) ;  /* 0x0000000000087947 */ /* 0x000fec0003800000 */
.L_x_48549:
[----:B-----5:R-:W-:-:S04]  /*2e90*/  FADD.FTZ R192, R56, R192 ;  /* 0x000000c038c07221 */ /* 0x020fc80000010000 */
[----:B------:R-:W-:-:S07]  /*2ea0*/  @P2 FADD.FTZ R192, R52, R192 ;  /* 0x000000c034c02221 */ /* 0x000fce0000010000 */
.L_x_48551:
[----:B0-----:R-:W-:-:S07]  /*2eb0*/  MOV R48, R192 ;  /* 0x000000c000307202 */ /* 0x001fce0000000f00 */
.L_x_48552:
[----:B------:R-:W-:Y:S05]  /*2ec0*/  @P3 BRA `(.L_x_48553) ;  /* 0x00000000001c3947 */ /* 0x000fea0003800000 */
[----:B------:R-:W-:-:S04]  /*2ed0*/  ISETP.NE.U32.AND P4, PT, RZ, UR12, PT ;  /* 0x0000000cff007c0c */ /* 0x000fc8000bf85070 */
[----:B------:R-:W-:-:S13]  /*2ee0*/  ISETP.NE.AND.EX P4, PT, RZ, UR13, PT, P4 ;  /* 0x0000000dff007c0c */ /* 0x000fda000bf85340 */
[----:B------:R-:W-:Y:S05]  /*2ef0*/  @P4 BRA `(.L_x_48554) ;  /* 0x0000000000084947 */ /* 0x000fea0003800000 */
[----:B------:R-:W-:Y:S05]  /*2f00*/  @P0 BRA `(.L_x_48555) ;  /* 0x0000000000140947 */ /* 0x000fea0003800000 */
[----:B------:R-:W-:Y:S05]  /*2f10*/  BRA `(.L_x_48556) ;  /* 0x0000000000147947 */ /* 0x000fea0003800000 */
.L_x_48554:
[----:B-----5:R-:W-:Y:S01]  /*2f20*/  FADD.FTZ R193, R53, R193 ;  /* 0x000000c135c17221 */ /* 0x020fe20000010000 */
[----:B------:R-:W-:Y:S06]  /*2f30*/  BRA `(.L_x_48555) ;  /* 0x0000000000087947 */ /* 0x000fec0003800000 */
.L_x_48553:
[----:B-----5:R-:W-:-:S04]  /*2f40*/  FADD.FTZ R193, R57, R193 ;  /* 0x000000c139c17221 */ /* 0x020fc80000010000 */
[----:B------:R-:W-:-:S07]  /*2f50*/  @P2 FADD.FTZ R193, R53, R193 ;  /* 0x000000c135c12221 */ /* 0x000fce0000010000 */
.L_x_48555:
[----:B0-----:R-:W-:-:S07]  /*2f60*/  MOV R49, R193 ;  /* 0x000000c100317202 */ /* 0x001fce0000000f00 */
.L_x_48556:
[----:B------:R-:W-:Y:S05]  /*2f70*/  @P3 BRA `(.L_x_48557) ;  /* 0x00000000001c3947 */ /* 0x000fea0003800000 */
[----:B------:R-:W-:-:S04]  /*2f80*/  ISETP.NE.U32.AND P4, PT, RZ, UR12, PT ;  /* 0x0000000cff007c0c */ /* 0x000fc8000bf85070 */
[----:B------:R-:W-:-:S13]  /*2f90*/  ISETP.NE.AND.EX P4, PT, RZ, UR13, PT, P4 ;  /* 0x0000000dff007c0c */ /* 0x000fda000bf85340 */
[----:B------:R-:W-:Y:S05]  /*2fa0*/  @P4 BRA `(.L_x_48558) ;  /* 0x0000000000084947 */ /* 0x000fea0003800000 */
[----:B------:R-:W-:Y:S05]  /*2fb0*/  @P0 BRA `(.L_x_48559) ;  /* 0x0000000000140947 */ /* 0x000fea0003800000 */
[----:B------:R-:W-:Y:S05]  /*2fc0*/  BRA `(.L_x_48560) ;  /* 0x0000000000147947 */ /* 0x000fea0003800000 */
.L_x_48558:
[----:B-----5:R-:W-:Y:S01]  /*2fd0*/  FADD.FTZ R194, R54, R194 ;  /* 0x000000c236c27221 */ /* 0x020fe20000010000 */
[----:B------:R-:W-:Y:S06]  /*2fe0*/  BRA `(.L_x_48559) ;  /* 0x0000000000087947 */ /* 0x000fec0003800000 */
.L_x_48557:
[----:B-----5:R-:W-:-:S04]  /*2ff0*/  FADD.FTZ R194, R58, R194 ;  /* 0x000000c23ac27221 */ /* 0x020fc80000010000 */
[----:B------:R-:W-:-:S07]  /*3000*/  @P2 FADD.FTZ R194, R54, R194 ;  /* 0x000000c236c22221 */ /* 0x000fce0000010000 */
.L_x_48559:
[----:B0-----:R-:W-:-:S07]  /*3010*/  MOV R50, R194 ;  /* 0x000000c200327202 */ /* 0x001fce0000000f00 */
.L_x_48560:
[----:B------:R-:W-:Y:S05]  /*3020*/  @P3 BRA `(.L_x_48561) ;  /* 0x00000000001c3947 */ /* 0x000fea0003800000 */
[----:B------:R-:W-:-:S04]  /*3030*/  ISETP.NE.U32.AND P4, PT, RZ, UR12, PT ;  /* 0x0000000cff007c0c */ /* 0x000fc8000bf85070 */
[----:B------:R-:W-:-:S13]  /*3040*/  ISETP.NE.AND.EX P4, PT, RZ, UR13, PT, P4 ;  /* 0x0000000dff007c0c */ /* 0x000fda000bf85340 */
[----:B------:R-:W-:Y:S05]  /*3050*/  @P4 BRA `(.L_x_48562) ;  /* 0x0000000000084947 */ /* 0x000fea0003800000 */
[----:B------:R-:W-:Y:S05]  /*3060*/  @P0 BRA `(.L_x_48563) ;  /* 0x0000000000140947 */ /* 0x000fea0003800000 */
[----:B------:R-:W-:Y:S05]  /*3070*/  BRA `(.L_x_48564) ;  /* 0x0000000000147947 */ /* 0x000fea0003800000 */
.L_x_48562:
[----:B-----5:R-:W-:Y:S01]  /*3080*/  FADD.FTZ R195, R55, R195 ;  /* 0x000000c337c37221 */ /* 0x020fe20000010000 */
[----:B------:R-:W-:Y:S06]  /*3090*/  BRA `(.L_x_48563) ;  /* 0x0000000000087947 */ /* 0x000fec0003800000 */
.L_x_48561:
[----:B-----5:R-:W-:-:S04]  /*30a0*/  FADD.FTZ R195, R59, R195 ;  /* 0x000000c33bc37221 */ /* 0x020fc80000010000 */
[----:B------:R-:W-:-:S07]  /*30b0*/  @P2 FADD.FTZ R195, R55, R195 ;  /* 0x000000c337c32221 */ /* 0x000fce0000010000 */
.L_x_48563:
[----:B0-----:R-:W-:-:S07]  /*30c0*/  MOV R51, R195 ;  /* 0x000000c300337202 */ /* 0x001fce0000000f00 */
.L_x_48564:
        /* <DEDUP_REMOVED lines=18> */
.L_x_48566:
[----:B-----5:R-:W-:Y:S01]  /*31f0*/  FADD.FTZ R196, R52, R196 ;  /* 0x000000c434c47221 */ /* 0x020fe20000010000 */
[----:B------:R-:W-:Y:S06]  /*3200*/  BRA `(.L_x_48567) ;  /* 0x0000000000087947 */ /* 0x000fec0003800000 */
.L_x_48565:
[----:B-----5:R-:W-:-:S04]  /*3210*/  FADD.FTZ R196, R56, R196 ;  /* 0x000000c438c47221 */ /* 0x020fc80000010000 */
[----:B------:R-:W-:-:S07]  /*3220*/  @P2 FADD.FTZ R196, R52, R196 ;  /* 0x000000c434c42221 */ /* 0x000fce0000010000 */
.L_x_48567:
[----:B0-----:R-:W-:-:S07]  /*3230*/  MOV R48, R196 ;  /* 0x000000c400307202 */ /* 0x001fce0000000f00 */
.L_x_48568:
[----:B------:R-:W-:Y:S05]  /*3240*/  @P3 BRA `(.L_x_48569) ;  /* 0x00000000001c3947 */ /* 0x000fea0003800000 */
[----:B------:R-:W-:-:S04]  /*3250*/  ISETP.NE.U32.AND P4, PT, RZ, UR12, PT ;  /* 0x0000000cff007c0c */ /* 0x000fc8000bf85070 */
[----:B------:R-:W-:-:S13]  /*3260*/  ISETP.NE.AND.EX P4, PT, RZ, UR13, PT, P4 ;  /* 0x0000000dff007c0c */ /* 0x000fda000bf85340 */
[----:B------:R-:W-:Y:S05]  /*3270*/  @P4 BRA `(.L_x_48570) ;  /* 0x0000000000084947 */ /* 0x000fea0003800000 */
[----:B------:R-:W-:Y:S05]  /*3280*/  @P0 BRA `(.L_x_48571) ;  /* 0x0000000000140947 */ /* 0x000fea0003800000 */
[----:B------:R-:W-:Y:S05]  /*3290*/  BRA `(.L_x_48572) ;  /* 0x0000000000147947 */ /* 0x000fea0003800000 */
.L_x_48570:
[----:B-----5:R-:W-:Y:S01]  /*32a0*/  FADD.FTZ R197, R53, R197 ;  /* 0x000000c535c57221 */ /* 0x020fe20000010000 */
[----:B------:R-:W-:Y:S06]  /*32b0*/  BRA `(.L_x_48571) ;  /* 0x0000000000087947 */ /* 0x000fec0003800000 */
.L_x_48569:
[----:B-----5:R-:W-:-:S04]  /*32c0*/  FADD.FTZ R197, R57, R197 ;  /* 0x000000c539c57221 */ /* 0x020fc80000010000 */
[----:B------:R-:W-:-:S07]  /*32d0*/  @P2 FADD.FTZ R197, R53, R197 ;  /* 0x000000c535c52221 */ /* 0x000fce0000010000 */
.L_x_48571:
[----:B0-----:R-:W-:-:S07]  /*32e0*/  MOV R49, R197 ;  /* 0x000000c500317202 */ /* 0x001fce0000000f00 */
.L_x_48572:
[----:B------:R-:W-:Y:S05]  /*32f0*/  @P3 BRA `(.L_x_48573) ;  /* 0x00000000001c3947 */ /* 0x000fea0003800000 */
[----:B------:R-:W-:-:S04]  /*3300*/  ISETP.NE.U32.AND P4, PT, RZ, UR12, PT ;  /* 0x0000000cff007c0c */ /* 0x000fc8000bf85070 */
[----:B------:R-:W-:-:S13]  /*3310*/  ISETP.NE.AND.EX P4, PT, RZ, UR13, PT, P4 ;  /* 0x0000000dff007c0c */ /* 0x000fda000bf85340 */
[----:B------:R-:W-:Y:S05]  /*3320*/  @P4 BRA `(.L_x_48574) ;  /* 0x0000000000084947 */ /* 0x000fea0003800000 */
[----:B------:R-:W-:Y:S05]  /*3330*/  @P0 BRA `(.L_x_48575) ;  /* 0x0000000000140947 */ /* 0x000fea0003800000 */
[----:B------:R-:W-:Y:S05]  /*3340*/  BRA `(.L_x_48576) ;  /* 0x0000000000147947 */ /* 0x000fea0003800000 */
.L_x_48574:
[----:B-----5:R-:W-:Y:S01]  /*3350*/  FADD.FTZ R198, R54, R198 ;  /* 0x000000c636c67221 */ /* 0x020fe20000010000 */
[----:B------:R-:W-:Y:S06]  /*3360*/  BRA `(.L_x_48575) ;  /* 0x0000000000087947 */ /* 0x000fec0003800000 */
.L_x_48573:
[----:B-----5:R-:W-:-:S04]  /*3370*/  FADD.FTZ R198, R58, R198 ;  /* 0x000000c63ac67221 */ /* 0x020fc80000010000 */
[----:B------:R-:W-:-:S07]  /*3380*/  @P2 FADD.FTZ R198, R54, R198 ;  /* 0x000000c636c62221 */ /* 0x000fce0000010000 */
.L_x_48575:
[----:B0-----:R-:W-:-:S07]  /*3390*/  MOV R50, R198 ;  /* 0x000000c600327202 */ /* 0x001fce0000000f00 */
.L_x_48576:
[----:B------:R-:W-:Y:S05]  /*33a0*/  @P3 BRA `(.L_x_48577) ;  /* 0x00000000001c3947 */ /* 0x000fea0003800000 */
[----:B------:R-:W-:-:S04]  /*33b0*/  ISETP.NE.U32.AND P4, PT, RZ, UR12, PT ;  /* 0x0000000cff007c0c */ /* 0x000fc8000bf85070 */
[----:B------:R-:W-:-:S13]  /*33c0*/  ISETP.NE.AND.EX P4, PT, RZ, UR13, PT, P4 ;  /* 0x0000000dff007c0c */ /* 0x000fda000bf85340 */
[----:B------:R-:W-:Y:S05]  /*33d0*/  @P4 BRA `(.L_x_48578) ;  /* 0x0000000000084947 */ /* 0x000fea0003800000 */
[----:B------:R-:W-:Y:S05]  /*33e0*/  @P0 BRA `(.L_x_48579) ;  /* 0x0000000000140947 */ /* 0x000fea0003800000 */
[----:B------:R-:W-:Y:S05]  /*33f0*/  BRA `(.L_x_48580) ;  /* 0x0000000000147947 */ /* 0x000fea0003800000 */
.L_x_48578:
[----:B-----5:R-:W-:Y:S01]  /*3400*/  FADD.FTZ R199, R55, R199 ;  /* 0x000000c737c77221 */ /* 0x020fe20000010000 */
[----:B------:R-:W-:Y:S06]  /*3410*/  BRA `(.L_x_48579) ;  /* 0x0000000000087947 */ /* 0x000fec0003800000 */
.L_x_48577:
[----:B-----5:R-:W-:-:S04]  /*3420*/  FADD.FTZ R199, R59, R199 ;  /* 0x000000c73bc77221 */ /* 0x020fc80000010000 */
[----:B------:R-:W-:-:S07]  /*3430*/  @P2 FADD.FTZ R199, R55, R199 ;  /* 0x000000c737c72221 */ /* 0x000fce0000010000 */
.L_x_48579:
[----:B0-----:R-:W-:-:S07]  /*3440*/  MOV R51, R199 ;  /* 0x000000c700337202 */ /* 0x001fce0000000f00 */
.L_x_48580:
[----:B------:R-:W1:Y:S01]  /*3450*/  @P0 LDC.64 R204, c[0x0][0x238] ;  /* 0x00008e00ffcc0b82 */ /* 0x000e620000000a00 */
[----:B0-----:R-:W-:-:S05]  /*3460*/  IADD3 R4, R6, 0x180, RZ ;  /* 0x0000018006047810 */ /* 0x001fca0007ffe0ff */
[----:B------:R-:W-:Y:S02]  /*3470*/  IMAD.WIDE.U32 R200, R4, 0x10, R212 ;  /* 0x0000001004c87825 */ /* 0x000fe400078e00d4 */
[----:B------:R-:W0:Y:S08]  /*3480*/  @P1 LDC.64 R206, c[0x0][0x228] ;  /* 0x00008a00ffce1b82 */ /* 0x000e300000000a00 */
[----:B------:R-:W2:Y:S01]  /*3490*/  @P2 LDC.64 R208, c[0x0][0x230] ;  /* 0x00008c00ffd02b82 */ /* 0x000ea20000000a00 */
[----:B-1----:R-:W-:-:S05]  /*34a0*/  @P0 IMAD.WIDE.U32 R204, R10, 0x10, R204 ;  /* 0x000000100acc0825 */ /* 0x002fca00078e00cc */
[----:B------:R1:W-:Y:S01]  /*34b0*/  @P0 STG.E.128 desc[UR4][R204.64], R48 ;  /* 0x00000030cc000986 */ /* 0x0003e2000c101d04 */
[----:B0-----:R-:W-:-:S03]  /*34c0*/  @P1 IMAD.WIDE.U32 R206, R4, 0x10, R206 ;  /* 0x0000001004ce1825 */ /* 0x001fc600078e00ce */
        /* <DEDUP_REMOVED lines=10> */
.L_x_48582:
[----:B-----5:R-:W-:Y:S01]  /*3570*/  FADD.FTZ R200, R52, R200 ;  /* 0x000000c834c87221 */ /* 0x020fe20000010000 */
[----:B------:R-:W-:Y:S06]  /*3580*/  BRA `(.L_x_48583) ;  /* 0x0000000000087947 */ /* 0x000fec0003800000 */
.L_x_48581:
[----:B-----5:R-:W-:-:S04]  /*3590*/  FADD.FTZ R200, R56, R200 ;  /* 0x000000c838c87221 */ /* 0x020fc80000010000 */
[----:B------:R-:W-:-:S07]  /*35a0*/  @P2 FADD.FTZ R200, R52, R200 ;  /* 0x000000c834c82221 */ /* 0x000fce0000010000 */
.L_x_48583:
[----:B-1----:R-:W-:-:S07]  /*35b0*/  MOV R48, R200 ;  /* 0x000000c800307202 */ /* 0x002fce0000000f00 */
.L_x_48584:
[----:B------:R-:W-:Y:S05]  /*35c0*/  @P3 BRA `(.L_x_48585) ;  /* 0x00000000001c3947 */ /* 0x000fea0003800000 */
[----:B------:R-:W-:-:S04]  /*35d0*/  ISETP.NE.U32.AND P4, PT, RZ, UR12, PT ;  /* 0x0000000cff007c0c */ /* 0x000fc8000bf85070 */
[----:B------:R-:W-:-:S13]  /*35e0*/  ISETP.NE.AND.EX P4, PT, RZ, UR13, PT, P4 ;  /* 0x0000000dff007c0c */ /* 0x000fda000bf85340 */
[----:B------:R-:W-:Y:S05]  /*35f0*/  @P4 BRA `(.L_x_48586) ;  /* 0x0000000000084947 */ /* 0x000fea0003800000 */
[----:B------:R-:W-:Y:S05]  /*3600*/  @P0 BRA `(.L_x_48587) ;  /* 0x0000000000140947 */ /* 0x000fea0003800000 */
[----:B------:R-:W-:Y:S05]  /*3610*/  BRA `(.L_x_48588) ;  /* 0x0000000000147947 */ /* 0x000fea0003800000 */
.L_x_48586:
[----:B-----5:R-:W-:Y:S01]  /*3620*/  FADD.FTZ R201, R53, R201 ;  /* 0x000000c935c97221 */ /* 0x020fe20000010000 */
[----:B------:R-:W-:Y:S06]  /*3630*/  BRA `(.L_x_48587) ;  /* 0x0000000000087947 */ /* 0x000fec0003800000 */
.L_x_48585:
[----:B-----5:R-:W-:-:S04]  /*3640*/  FADD.FTZ R201, R57, R201 ;  /* 0x000000c939c97221 */ /* 0x020fc80000010000 */
[----:B------:R-:W-:-:S07]  /*3650*/  @P2 FADD.FTZ R201, R53, R201 ;  /* 0x000000c935c92221 */ /* 0x000fce0000010000 */
.L_x_48587:
[----:B-1----:R-:W-:-:S07]  /*3660*/  MOV R49, R201 ;  /* 0x000000c900317202 */ /* 0x002fce0000000f00 */
.L_x_48588:
[----:B------:R-:W-:Y:S05]  /*3670*/  @P3 BRA `(.L_x_48589) ;  /* 0x00000000001c3947 */ /* 0x000fea0003800000 */
[----:B------:R-:W-:-:S04]  /*3680*/  ISETP.NE.U32.AND P4, PT, RZ, UR12, PT ;  /* 0x0000000cff007c0c */ /* 0x000fc8000bf85070 */
[----:B------:R-:W-:-:S13]  /*3690*/  ISETP.NE.AND.EX P4, PT, RZ, UR13, PT, P4 ;  /* 0x0000000dff007c0c */ /* 0x000fda000bf85340 */
[----:B------:R-:W-:Y:S05]  /*36a0*/  @P4 BRA `(.L_x_48590) ;  /* 0x0000000000084947 */ /* 0x000fea0003800000 */
[----:B------:R-:W-:Y:S05]  /*36b0*/  @P0 BRA `(.L_x_48591) ;  /* 0x0000000000140947 */ /* 0x000fea0003800000 */
[----:B------:R-:W-:Y:S05]  /*36c0*/  BRA `(.L_x_48592) ;  /* 0x0000000000147947 */ /* 0x000fea0003800000 */
.L_x_48590:
[----:B-----5:R-:W-:Y:S01]  /*36d0*/  FADD.FTZ R202, R54, R202 ;  /* 0x000000ca36ca7221 */ /* 0x020fe20000010000 */
[----:B------:R-:W-:Y:S06]  /*36e0*/  BRA `(.L_x_48591) ;  /* 0x0000000000087947 */ /* 0x000fec0003800000 */
.L_x_48589:
[----:B-----5:R-:W-:-:S04]  /*36f0*/  FADD.FTZ R202, R58, R202 ;  /* 0x000000ca3aca7221 */ /* 0x020fc80000010000 */
[----:B------:R-:W-:-:S07]  /*3700*/  @P2 FADD.FTZ R202, R54, R202 ;  /* 0x000000ca36ca2221 */ /* 0x000fce0000010000 */
.L_x_48591:
[----:B-1----:R-:W-:-:S07]  /*3710*/  MOV R50, R202 ;  /* 0x000000ca00327202 */ /* 0x002fce0000000f00 */
.L_x_48592:
[----:B------:R-:W-:Y:S05]  /*3720*/  @P3 BRA `(.L_x_48593) ;  /* 0x00000000001c3947 */ /* 0x000fea0003800000 */
[----:B------:R-:W-:-:S04]  /*3730*/  ISETP.NE.U32.AND P4, PT, RZ, UR12, PT ;  /* 0x0000000cff007c0c */ /* 0x000fc8000bf85070 */
[----:B------:R-:W-:-:S13]  /*3740*/  ISETP.NE.AND.EX P4, PT, RZ, UR13, PT, P4 ;  /* 0x0000000dff007c0c */ /* 0x000fda000bf85340 */
[----:B------:R-:W-:Y:S05]  /*3750*/  @P4 BRA `(.L_x_48594) ;  /* 0x0000000000084947 */ /* 0x000fea0003800000 */
[----:B------:R-:W-:Y:S05]  /*3760*/  @P0 BRA `(.L_x_48595) ;  /* 0x0000000000140947 */ /* 0x000fea0003800000 */
[----:B------:R-:W-:Y:S05]  /*3770*/  BRA `(.L_x_48596) ;  /* 0x0000000000147947 */ /* 0x000fea0003800000 */
.L_x_48594:
[----:B-----5:R-:W-:Y:S01]  /*3780*/  FADD.FTZ R203, R55, R203 ;  /* 0x000000cb37cb7221 */ /* 0x020fe20000010000 */
[----:B------:R-:W-:Y:S06]  /*3790*/  BRA `(.L_x_48595) ;  /* 0x0000000000087947 */ /* 0x000fec0003800000 */
.L_x_48593:
[----:B-----5:R-:W-:-:S04]  /*37a0*/  FADD.FTZ R203, R59, R203 ;  /* 0x000000cb3bcb7221 */ /* 0x020fc80000010000 */
[----:B------:R-:W-:-:S07]  /*37b0*/  @P2 FADD.FTZ R203, R55, R203 ;  /* 0x000000cb37cb2221 */ /* 0x000fce0000010000 */
.L_x_48595:
[----:B-1----:R-:W-:-:S07]  /*37c0*/  MOV R51, R203 ;  /* 0x000000cb00337202 */ /* 0x002fce0000000f00 */
.L_x_48596:
[----:B-1----:R-:W0:Y:S01]  /*37d0*/  @P0 LDC.64 R208, c[0x0][0x238] ;  /* 0x00008e00ffd00b82 */ /* 0x002e220000000a00 */
        /* <DEDUP_REMOVED lines=17> */
.L_x_48598:
[----:B-----5:R-:W-:Y:S01]  /*38f0*/  FADD.FTZ R204, R52, R204 ;  /* 0x000000cc34cc7221 */ /* 0x020fe20000010000 */
[----:B------:R-:W-:Y:S06]  /*3900*/  BRA `(.L_x_48599) ;  /* 0x0000000000087947 */ /* 0x000fec0003800000 */
.L_x_48597:
[----:B-----5:R-:W-:-:S04]  /*3910*/  FADD.FTZ R204, R56, R204 ;  /* 0x000000cc38cc7221 */ /* 0x020fc80000010000 */
[----:B------:R-:W-:-:S07]  /*3920*/  @P2 FADD.FTZ R204, R52, R204 ;  /* 0x000000cc34cc2221 */ /* 0x000fce0000010000 */
.L_x_48599:
[----:B0-----:R-:W-:-:S07]  /*3930*/  MOV R48, R204 ;  /* 0x000000cc00307202 */ /* 0x001fce0000000f00 */
.L_x_48600:
[----:B------:R-:W-:Y:S05]  /*3940*/  @P3 BRA `(.L_x_48601) ;  /* 0x00000000001c3947 */ /* 0x000fea0003800000 */
[----:B------:R-:W-:-:S04]  /*3950*/  ISETP.NE.U32.AND P4, PT, RZ, UR12, PT ;  /* 0x0000000cff007c0c */ /* 0x000fc8000bf85070 */
[----:B------:R-:W-:-:S13]  /*3960*/  ISETP.NE.AND.EX P4, PT, RZ, UR13, PT, P4 ;  /* 0x0000000dff007c0c */ /* 0x000fda000bf85340 */
[----:B------:R-:W-:Y:S05]  /*3970*/  @P4 BRA `(.L_x_48602) ;  /* 0x0000000000084947 */ /* 0x000fea0003800000 */
[----:B------:R-:W-:Y:S05]  /*3980*/  @P0 BRA `(.L_x_48603) ;  /* 0x0000000000140947 */ /* 0x000fea0003800000 */
[----:B------:R-:W-:Y:S05]  /*3990*/  BRA `(.L_x_48604) ;  /* 0x0000000000147947 */ /* 0x000fea0003800000 */
.L_x_48602:
[----:B-----5:R-:W-:Y:S01]  /*39a0*/  FADD.FTZ R205, R53, R205 ;  /* 0x000000cd35cd7221 */ /* 0x020fe20000010000 */
[----:B------:R-:W-:Y:S06]  /*39b0*/  BRA `(.L_x_48603) ;  /* 0x0000000000087947 */ /* 0x000fec0003800000 */
.L_x_48601:
[----:B-----5:R-:W-:-:S04]  /*39c0*/  FADD.FTZ R205, R57, R205 ;  /* 0x000000cd39cd7221 */ /* 0x020fc80000010000 */
[----:B------:R-:W-:-:S07]  /*39d0*/  @P2 FADD.FTZ R205, R53, R205 ;  /* 0x000000cd35cd2221 */ /* 0x000fce0000010000 */
.L_x_48603:
[----:B0-----:R-:W-:-:S07]  /*39e0*/  MOV R49, R205 ;  /* 0x000000cd00317202 */ /* 0x001fce0000000f00 */
.L_x_48604:
[----:B------:R-:W-:Y:S05]  /*39f0*/  @P3 BRA `(.L_x_48605) ;  /* 0x00000000001c3947 */ /* 0x000fea0003800000 */
[----:B------:R-:W-:-:S04]  /*3a00*/  ISETP.NE.U32.AND P4, PT, RZ, UR12, PT ;  /* 0x0000000cff007c0c */ /* 0x000fc8000bf85070 */
[----:B------:R-:W-:-:S13]  /*3a10*/  ISETP.NE.AND.EX P4, PT, RZ, UR13, PT, P4 ;  /* 0x0000000dff007c0c */ /* 0x000fda000bf85340 */
[----:B------:R-:W-:Y:S05]  /*3a20*/  @P4 BRA `(.L_x_48606) ;  /* 0x0000000000084947 */ /* 0x000fea0003800000 */
[----:B------:R-:W-:Y:S05]  /*3a30*/  @P0 BRA `(.L_x_48607) ;  /* 0x0000000000140947 */ /* 0x000fea0003800000 */
[----:B------:R-:W-:Y:S05]  /*3a40*/  BRA `(.L_x_48608) ;  /* 0x0000000000147947 */ /* 0x000fea0003800000 */
.L_x_48606:
[----:B-----5:R-:W-:Y:S01]  /*3a50*/  FADD.FTZ R206, R54, R206 ;  /* 0x000000ce36ce7221 */ /* 0x020fe20000010000 */
[----:B------:R-:W-:Y:S06]  /*3a60*/  BRA `(.L_x_48607) ;  /* 0x0000000000087947 */ /* 0x000fec0003800000 */
.L_x_48605:
[----:B-----5:R-:W-:-:S04]  /*3a70*/  FADD.FTZ R206, R58, R206 ;  /* 0x000000ce3ace7221 */ /* 0x020fc80000010000 */
[----:B------:R-:W-:-:S07]  /*3a80*/  @P2 FADD.FTZ R206, R54, R206 ;  /* 0x000000ce36ce2221 */ /* 0x000fce0000010000 */
.L_x_48607:
[----:B0-----:R-:W-:-:S07]  /*3a90*/  MOV R50, R206 ;  /* 0x000000ce00327202 */ /* 0x001fce0000000f00 */
.L_x_48608:
[----:B------:R-:W-:Y:S05]  /*3aa0*/  @P3 BRA `(.L_x_48609) ;  /* 0x00000000001c3947 */ /* 0x000fea0003800000 */
[----:B------:R-:W-:-:S04]  /*3ab0*/  ISETP.NE.U32.AND P4, PT, RZ, UR12, PT ;  /* 0x0000000cff007c0c */ /* 0x000fc8000bf85070 */
[----:B------:R-:W-:-:S13]  /*3ac0*/  ISETP.NE.AND.EX P4, PT, RZ, UR13, PT, P4 ;  /* 0x0000000dff007c0c */ /* 0x000fda000bf85340 */
[----:B------:R-:W-:Y:S05]  /*3ad0*/  @P4 BRA `(.L_x_48610) ;  /* 0x0000000000084947 */ /* 0x000fea0003800000 */
[----:B------:R-:W-:Y:S05]  /*3ae0*/  @P0 BRA `(.L_x_48611) ;  /* 0x0000000000140947 */ /* 0x000fea0003800000 */
[----:B------:R-:W-:Y:S05]  /*3af0*/  BRA `(.L_x_48612) ;  /* 0x0000000000147947 */ /* 0x000fea0003800000 */
.L_x_48610:
[----:B-----5:R-:W-:Y:S01]  /*3b00*/  FADD.FTZ R207, R55, R207 ;  /* 0x000000cf37cf7221 */ /* 0x020fe20000010000 */
[----:B------:R-:W-:Y:S06]  /*3b10*/  BRA `(.L_x_48611) ;  /* 0x0000000000087947 */ /* 0x000fec0003800000 */
.L_x_48609:
[----:B-----5:R-:W-:-:S04]  /*3b20*/  FADD.FTZ R207, R59, R207 ;  /* 0x000000cf3bcf7221 */ /* 0x020fc80000010000 */
[----:B------:R-:W-:-:S07]  /*3b30*/  @P2 FADD.FTZ R207, R55, R207 ;  /* 0x000000cf37cf2221 */ /* 0x000fce0000010000 */
.L_x_48611:
[----:B0-----:R-:W-:-:S07]  /*3b40*/  MOV R51, R207 ;  /* 0x000000cf00337202 */ /* 0x001fce0000000f00 */
.L_x_48612:
        /* <DEDUP_REMOVED lines=18> */
.L_x_48614:
[----:B-----5:R-:W-:Y:S01]  /*3c70*/  FADD.FTZ R208, R52, R208 ;  /* 0x000000d034d07221 */ /* 0x020fe20000010000 */
[----:B------:R-:W-:Y:S06]  /*3c80*/  BRA `(.L_x_48615) ;  /* 0x0000000000087947 */ /* 0x000fec0003800000 */
.L_x_48613:
[----:B-----5:R-:W-:-:S04]  /*3c90*/  FADD.FTZ R208, R56, R208 ;  /* 0x000000d038d07221 */ /* 0x020fc80000010000 */
[----:B------:R-:W-:-:S07]  /*3ca0*/  @P2 FADD.FTZ R208, R52, R208 ;  /* 0x000000d034d02221 */ /* 0x000fce0000010000 */
.L_x_48615:
[----:B0-----:R-:W-:-:S07]  /*3cb0*/  MOV R48, R208 ;  /* 0x000000d000307202 */ /* 0x001fce0000000f00 */
.L_x_48616:
[----:B------:R-:W-:Y:S05]  /*3cc0*/  @P3 BRA `(.L_x_48617) ;  /* 0x00000000001c3947 */ /* 0x000fea0003800000 */
[----:B------:R-:W-:-:S04]  /*3cd0*/  ISETP.NE.U32.AND P4, PT, RZ, UR12, PT ;  /* 0x0000000cff007c0c */ /* 0x000fc8000bf85070 */
[----:B------:R-:W-:-:S13]  /*3ce0*/  ISETP.NE.AND.EX P4, PT, RZ, UR13, PT, P4 ;  /* 0x0000000dff007c0c */ /* 0x000fda000bf85340 */
[----:B------:R-:W-:Y:S05]  /*3cf0*/  @P4 BRA `(.L_x_48618) ;  /* 0x0000000000084947 */ /* 0x000fea0003800000 */
[----:B------:R-:W-:Y:S05]  /*3d00*/  @P0 BRA `(.L_x_48619) ;  /* 0x0000000000140947 */ /* 0x000fea0003800000 */
[----:B------:R-:W-:Y:S05]  /*3d10*/  BRA `(.L_x_48620) ;  /* 0x0000000000147947 */ /* 0x000fea0003800000 */
.L_x_48618:
[----:B-----5:R-:W-:Y:S01]  /*3d20*/  FADD.FTZ R209, R53, R209 ;  /* 0x000000d135d17221 */ /* 0x020fe20000010000 */
[----:B------:R-:W-:Y:S06]  /*3d30*/  BRA `(.L_x_48619) ;  /* 0x0000000000087947 */ /* 0x000fec0003800000 */
.L_x_48617:
[----:B-----5:R-:W-:-:S04]  /*3d40*/  FADD.FTZ R209, R57, R209 ;  /* 0x000000d139d17221 */ /* 0x020fc80000010000 */
[----:B------:R-:W-:-:S07]  /*3d50*/  @P2 FADD.FTZ R209, R53, R209 ;  /* 0x000000d135d12221 */ /* 0x000fce0000010000 */
.L_x_48619:
[----:B0-----:R-:W-:-:S07]  /*3d60*/  MOV R49, R209 ;  /* 0x000000d100317202 */ /* 0x001fce0000000f00 */
.L_x_48620:
[----:B------:R-:W-:Y:S05]  /*3d70*/  @P3 BRA `(.L_x_48621) ;  /* 0x00000000001c3947 */ /* 0x000fea0003800000 */
[----:B------:R-:W-:-:S04]  /*3d80*/  ISETP.NE.U32.AND P4, PT, RZ, UR12, PT ;  /* 0x0000000cff007c0c */ /* 0x000fc8000bf85070 */
[----:B------:R-:W-:-:S13]  /*3d90*/  ISETP.NE.AND.EX P4, PT, RZ, UR13, PT, P4 ;  /* 0x0000000dff007c0c */ /* 0x000fda000bf85340 */
[----:B------:R-:W-:Y:S05]  /*3da0*/  @P4 BRA `(.L_x_48622) ;  /* 0x0000000000084947 */ /* 0x000fea0003800000 */
[----:B------:R-:W-:Y:S05]  /*3db0*/  @P0 BRA `(.L_x_48623) ;  /* 0x0000000000140947 */ /* 0x000fea0003800000 */
[----:B------:R-:W-:Y:S05]  /*3dc0*/  BRA `(.L_x_48624) ;  /* 0x0000000000147947 */ /* 0x000fea0003800000 */
.L_x_48622:
[----:B-----5:R-:W-:Y:S01]  /*3dd0*/  FADD.FTZ R210, R54, R210 ;  /* 0x000000d236d27221 */ /* 0x020fe20000010000 */
[----:B------:R-:W-:Y:S06]  /*3de0*/  BRA `(.L_x_48623) ;  /* 0x0000000000087947 */ /* 0x000fec0003800000 */
.L_x_48621:
[----:B-----5:R-:W-:-:S04]  /*3df0*/  FADD.FTZ R210, R58, R210 ;  /* 0x000000d23ad27221 */ /* 0x020fc80000010000 */
[----:B------:R-:W-:-:S07]  /*3e00*/  @P2 FADD.FTZ R210, R54, R210 ;  /* 0x000000d236d22221 */ /* 0x000fce0000010000 */
.L_x_48623:
[----:B0-----:R-:W-:-:S07]  /*3e10*/  MOV R50, R210 ;  /* 0x000000d200327202 */ /* 0x001fce0000000f00 */
.L_x_48624:
[----:B------:R-:W-:Y:S05]  /*3e20*/  @P3 BRA `(.L_x_48625) ;  /* 0x00000000001c3947 */ /* 0x000fea0003800000 */
[----:B------:R-:W-:-:S04]  /*3e30*/  ISETP.NE.U32.AND P4, PT, RZ, UR12, PT ;  /* 0x0000000cff007c0c */ /* 0x000fc8000bf85070 */
[----:B------:R-:W-:-:S13]  /*3e40*/  ISETP.NE.AND.EX P4, PT, RZ, UR13, PT, P4 ;  /* 0x0000000dff007c0c */ /* 0x000fda000bf85340 */
[----:B------:R-:W-:Y:S05]  /*3e50*/  @P4 BRA `(.L_x_48626) ;  /* 0x0000000000084947 */ /* 0x000fea0003800000 */
[----:B------:R-:W-:Y:S05]  /*3e60*/  @P0 BRA `(.L_x_48627) ;  /* 0x0000000000140947 */ /* 0x000fea0003800000 */
[----:B------:R-:W-:Y:S05]  /*3e70*/  BRA `(.L_x_48628) ;  /* 0x0000000000147947 */ /* 0x000fea0003800000 */
.L_x_48626:
[----:B-----5:R-:W-:Y:S01]  /*3e80*/  FADD.FTZ R211, R55, R211 ;  /* 0x000000d337d37221 */ /* 0x020fe20000010000 */
[----:B------:R-:W-:Y:S06]  /*3e90*/  BRA `(.L_x_48627) ;  /* 0x0000000000087947 */ /* 0x000fec0003800000 */
.L_x_48625:
[----:B-----5:R-:W-:-:S04]  /*3ea0*/  FADD.FTZ R211, R59, R211 ;  /* 0x000000d33bd37221 */ /* 0x020fc80000010000 */
[----:B------:R-:W-:-:S07]  /*3eb0*/  @P2 FADD.FTZ R211, R55, R211 ;  /* 0x000000d337d32221 */ /* 0x000fce0000010000 */
.L_x_48627:
[----:B0-----:R-:W-:-:S07]  /*3ec0*/  MOV R51, R211 ;  /* 0x000000d300337202 */ /* 0x001fce0000000f00 */
.L_x_48628:
        /* <DEDUP_REMOVED lines=18> */
.L_x_48630:
[----:B-----5:R-:W-:Y:S01]  /*3ff0*/  FADD.FTZ R212, R52, R212 ;  /* 0x000000d434d47221 */ /* 0x020fe20000010000 */
[----:B------:R-:W-:Y:S06]  /*4000*/  BRA `(.L_x_48631) ;  /* 0x0000000000087947 */ /* 0x000fec0003800000 */
.L_x_48629:
[----:B-----5:R-:W-:-:S04]  /*4010*/  FADD.FTZ R212, R56, R212 ;  /* 0x000000d438d47221 */ /* 0x020fc80000010000 */
[----:B------:R-:W-:-:S07]  /*4020*/  @P2 FADD.FTZ R212, R52, R212 ;  /* 0x000000d434d42221 */ /* 0x000fce0000010000 */
.L_x_48631:
[----:B0-----:R-:W-:-:S07]  /*4030*/  MOV R48, R212 ;  /* 0x000000d400307202 */ /* 0x001fce0000000f00 */
.L_x_48632:
[----:B------:R-:W-:Y:S05]  /*4040*/  @P3 BRA `(.L_x_48633) ;  /* 0x00000000001c3947 */ /* 0x000fea0003800000 */
[----:B------:R-:W-:-:S04]  /*4050*/  ISETP.NE.U32.AND P4, PT, RZ, UR12, PT ;  /* 0x0000000cff007c0c */ /* 0x000fc8000bf85070 */
[----:B------:R-:W-:-:S13]  /*4060*/  ISETP.NE.AND.EX P4, PT, RZ, UR13, PT, P4 ;  /* 0x0000000dff007c0c */ /* 0x000fda000bf85340 */
[----:B------:R-:W-:Y:S05]  /*4070*/  @P4 BRA `(.L_x_48634) ;  /* 0x0000000000084947 */ /* 0x000fea0003800000 */
[----:B------:R-:W-:Y:S05]  /*4080*/  @P0 BRA `(.L_x_48635) ;  /* 0x0000000000140947 */ /* 0x000fea0003800000 */
[----:B------:R-:W-:Y:S05]  /*4090*/  BRA `(.L_x_48636) ;  /* 0x0000000000147947 */ /* 0x000fea0003800000 */
.L_x_48634:
[----:B-----5:R-:W-:Y:S01]  /*40a0*/  FADD.FTZ R213, R53, R213 ;  /* 0x000000d535d57221 */ /* 0x020fe20000010000 */
[----:B------:R-:W-:Y:S06]  /*40b0*/  BRA `(.L_x_48635) ;  /* 0x0000000000087947 */ /* 0x000fec0003800000 */
.L_x_48633:
[----:B-----5:R-:W-:-:S04]  /*40c0*/  FADD.FTZ R213, R57, R213 ;  /* 0x000000d539d57221 */ /* 0x020fc80000010000 */
[----:B------:R-:W-:-:S07]  /*40d0*/  @P2 FADD.FTZ R213, R53, R213 ;  /* 0x000000d535d52221 */ /* 0x000fce0000010000 */
.L_x_48635:
[----:B0-----:R-:W-:-:S07]  /*40e0*/  MOV R49, R213 ;  /* 0x000000d500317202 */ /* 0x001fce0000000f00 */
.L_x_48636:
[----:B------:R-:W-:Y:S05]  /*40f0*/  @P3 BRA `(.L_x_48637) ;  /* 0x00000000001c3947 */ /* 0x000fea0003800000 */
[----:B------:R-:W-:-:S04]  /*4100*/  ISETP.NE.U32.AND P4, PT, RZ, UR12, PT ;  /* 0x0000000cff007c0c */ /* 0x000fc8000bf85070 */
[----:B------:R-:W-:-:S13]  /*4110*/  ISETP.NE.AND.EX P4, PT, RZ, UR13, PT, P4 ;  /* 0x0000000dff007c0c */ /* 0x000fda000bf85340 */
[----:B------:R-:W-:Y:S05]  /*4120*/  @P4 BRA `(.L_x_48638) ;  /* 0x0000000000084947 */ /* 0x000fea0003800000 */
[----:B------:R-:W-:Y:S05]  /*4130*/  @P0 BRA `(.L_x_48639) ;  /* 0x0000000000140947 */ /* 0x000fea0003800000 */
[----:B------:R-:W-:Y:S05]  /*4140*/  BRA `(.L_x_48640) ;  /* 0x0000000000147947 */ /* 0x000fea0003800000 */
.L_x_48638:
[----:B-----5:R-:W-:Y:S01]  /*4150*/  FADD.FTZ R214, R54, R214 ;  /* 0x000000d636d67221 */ /* 0x020fe20000010000 */
[----:B------:R-:W-:Y:S06]  /*4160*/  BRA `(.L_x_48639) ;  /* 0x0000000000087947 */ /* 0x000fec0003800000 */
.L_x_48637:
[----:B-----5:R-:W-:-:S04]  /*4170*/  FADD.FTZ R214, R58, R214 ;  /* 0x000000d63ad67221 */ /* 0x020fc80000010000 */
[----:B------:R-:W-:-:S07]  /*4180*/  @P2 FADD.FTZ R214, R54, R214 ;  /* 0x000000d636d62221 */ /* 0x000fce0000010000 */
.L_x_48639:
[----:B0-----:R-:W-:-:S07]  /*4190*/  MOV R50, R214 ;  /* 0x000000d600327202 */ /* 0x001fce0000000f00 */
.L_x_48640:
[----:B------:R-:W-:Y:S05]  /*41a0*/  @P3 BRA `(.L_x_48641) ;  /* 0x00000000001c3947 */ /* 0x000fea0003800000 */
[----:B------:R-:W-:-:S04]  /*41b0*/  ISETP.NE.U32.AND P2, PT, RZ, UR12, PT ;  /* 0x0000000cff007c0c */ /* 0x000fc8000bf45070 */
[----:B------:R-:W-:-:S13]  /*41c0*/  ISETP.NE.AND.EX P2, PT, RZ, UR13, PT, P2 ;  /* 0x0000000dff007c0c */ /* 0x000fda000bf45320 */
[----:B------:R-:W-:Y:S05]  /*41d0*/  @P2 BRA `(.L_x_48642) ;  /* 0x0000000000082947 */ /* 0x000fea0003800000 */
[----:B------:R-:W-:Y:S05]  /*41e0*/  @P0 BRA `(.L_x_48643) ;  /* 0x0000000000140947 */ /* 0x000fea0003800000 */
[----:B------:R-:W-:Y:S05]  /*41f0*/  BRA `(.L_x_48644) ;  /* 0x0000000000147947 */ /* 0x000fea0003800000 */
.L_x_48642:
[----:B-----5:R-:W-:Y:S01]  /*4200*/  FADD.FTZ R215, R55, R215 ;  /* 0x000000d737d77221 */ /* 0x020fe20000010000 */
[----:B------:R-:W-:Y:S06]  /*4210*/  BRA `(.L_x_48643) ;  /* 0x0000000000087947 */ /* 0x000fec0003800000 */
.L_x_48641:
[----:B-----5:R-:W-:-:S04]  /*4220*/  FADD.FTZ R215, R59, R215 ;  /* 0x000000d73bd77221 */ /* 0x020fc80000010000 */
[----:B------:R-:W-:-:S07]  /*4230*/  @P2 FADD.FTZ R215, R55, R215 ;  /* 0x000000d737d72221 */ /* 0x000fce0000010000 */
.L_x_48643:
[----:B0-----:R-:W-:-:S07]  /*4240*/  MOV R51, R215 ;  /* 0x000000d700337202 */ /* 0x001fce0000000f00 */
.L_x_48644:
[----:B------:R-:W-:Y:S01]  /*4250*/  FADD.FTZ R2, RZ, R60 ;  /* 0x0000003cff027221 */ /* 0x000fe20000010000 */
[----:B0-----:R-:W0:Y:S01]  /*4260*/  @P0 LDC.64 R226, c[0x0][0x238] ;  /* 0x00008e00ffe20b82 */ /* 0x001e220000000a00 */
        /* <DEDUP_REMOVED lines=217> */
.L_x_48658:
[----:B-1----:R-:W-:Y:S01]  /*5000*/  FADD.FTZ R229, R230, R229 ;  /* 0x000000e5e6e57221 */ /* 0x002fe20000010000 */
[----:B------:R-:W-:Y:S01]  /*5010*/  FSEL R5, R11, RZ, !P5 ;  /* 0x000000ff0b057208 */ /* 0x000fe20006800000 */
[----:B0-----:R-:W0:Y:S02]  /*5020*/  @!P2 LDC.64 R230, c[0x0][0x258] ;  /* 0x00009600ffe6ab82 */ /* 0x001e240000000a00 */
[----:B------:R-:W-:Y:S01]  /*5030*/  FFMA.FTZ R2, R229, R226, UR7 ;  /* 0x00000007e5027e23 */ /* 0x000fe200080100e2 */
[----:B------:R-:W-:Y:S01]  /*5040*/  FMUL.FTZ R226, R11, R11 ;  /* 0x0000000b0be27220 */ /* 0x000fe20000410000 */
[C---:B------:R-:W-:Y:S01]  /*5050*/  FADD.FTZ R60, -R5.reuse, R60 ;  /* 0x0000003c053c7221 */ /* 0x040fe20000010100 */
[C---:B------:R-:W-:Y:S01]  /*5060*/  FADD.FTZ R61, -R5.reuse, R61 ;  /* 0x0000003d053d7221 */ /* 0x040fe20000010100 */
[C---:B------:R-:W-:Y:S01]  /*5070*/  FADD.FTZ R62, -R5.reuse, R62 ;  /* 0x0000003e053e7221 */ /* 0x040fe20000010100 */
[C---:B------:R-:W-:Y:S01]  /*5080*/  FADD.FTZ R63, -R5.reuse, R63 ;  /* 0x0000003f053f7221 */ /* 0x040fe20000010100 */
[----:B------:R-:W1:Y:S01]  /*5090*/  @!P2 LDC.64 R228, c[0x0][0x250] ;  /* 0x00009400ffe4ab82 */ /* 0x000e620000000a00 */
[----:B------:R-:W-:Y:S01]  /*50a0*/  FSEL R227, R226, RZ, P5 ;  /* 0x000000ffe2e37208 */ /* 0x000fe20002800000 */
[C---:B------:R-:W-:Y:S01]  /*50b0*/  FADD.FTZ R44, -R5.reuse, R44 ;  /* 0x0000002c052c7221 */ /* 0x040fe20000010100 */
[----:B------:R-:W-:Y:S01]  /*50c0*/  LEA R226, P3, R6, UR8, 0x4 ;  /* 0x0000000806e27c11 */ /* 0x000fe2000f8620ff */
[C---:B------:R-:W-:Y:S01]  /*50d0*/  FADD.FTZ R45, -R5.reuse, R45 ;  /* 0x0000002d052d7221 */ /* 0x040fe20000010100 */
[C---:B------:R-:W-:Y:S01]  /*50e0*/  FADD.FTZ R46, -R5.reuse, R46 ;  /* 0x0000002e052e7221 */ /* 0x040fe20000010100 */
[----:B------:R-:W-:Y:S01]  /*50f0*/  FADD.FTZ R234, R2, R227 ;  /* 0x000000e302ea7221 */ /* 0x000fe20000010000 */
[C---:B------:R-:W-:Y:S01]  /*5100*/  FADD.FTZ R2, -R5.reuse, R200 ;  /* 0x000000c805027221 */ /* 0x040fe20000010100 */
[C---:B------:R-:W-:Y:S01]  /*5110*/  FADD.FTZ R200, -R5.reuse, R201 ;  /* 0x000000c905c87221 */ /* 0x040fe20000010100 */
[C---:B------:R-:W-:Y:S01]  /*5120*/  FADD.FTZ R201, -R5.reuse, R202 ;  /* 0x000000ca05c97221 */ /* 0x040fe20000010100 */
[C---:B------:R-:W-:Y:S01]  /*5130*/  FADD.FTZ R202, -R5.reuse, R203 ;  /* 0x000000cb05ca7221 */ /* 0x040fe20000010100 */
[C---:B------:R-:W-:Y:S01]  /*5140*/  FADD.FTZ R203, -R5.reuse, R204 ;  /* 0x000000cc05cb7221 */ /* 0x040fe20000010100 */
[C---:B------:R-:W-:Y:S01]  /*5150*/  FADD.FTZ R47, -R5.reuse, R47 ;  /* 0x0000002f052f7221 */ /* 0x040fe20000010100 */
[----:B------:R-:W2:Y:S01]  /*5160*/  MUFU.RSQ R204, R234 ;  /* 0x000000ea00cc7308 */ /* 0x000ea20000001400 */
        /* <DEDUP_REMOVED lines=8> */
[----:B------:R-:W-:Y:S01]  /*51f0*/  FADD.FTZ R39, -R5, R39 ;  /* 0x0000002705277221 */ /* 0x000fe20000010100 */
[----:B------:R-:W-:Y:S01]  /*5200*/  LEA.HI.X R227, R6, UR9, RZ, 0x4, P3 ;  /* 0x0000000906e37c11 */ /* 0x000fe200098f24ff */
[----:B-1----:R-:W-:-:S04]  /*5210*/  @!P2 IMAD.WIDE R232, R3, 0x4, R228 ;  /* 0x0000000403e8a825 */ /* 0x002fc800078e02e4 */
[C---:B------:R-:W-:Y:S01]  /*5220*/  FADD.FTZ R32, -R5.reuse, R32 ;  /* 0x0000002005207221 */ /* 0x040fe20000010100 */
[----:B------:R-:W0:Y:S01]  /*5230*/  LDC.64 R228, c[0x0][0x2b8] ;  /* 0x0000ae00ffe47b82 */ /* 0x000e220000000a00 */
[C---:B------:R-:W-:Y:S01]  /*5240*/  FADD.FTZ R33, -R5.reuse, R33 ;  /* 0x0000002105217221 */ /* 0x040fe20000010100 */
[C---:B------:R-:W-:Y:S01]  /*5250*/  FADD.FTZ R34, -R5.reuse, R34 ;  /* 0x0000002205227221 */ /* 0x040fe20000010100 */
[----:B------:R-:W-:Y:S01]  /*5260*/  FADD.FTZ R35, -R5, R35 ;  /* 0x0000002305237221 */ /* 0x000fe20000010100 */
[C---:B--2---:R-:W-:Y:S01]  /*5270*/  FMUL.FTZ R60, R204.reuse, R60 ;  /* 0x0000003ccc3c7220 */ /* 0x044fe20000410000 */
        /* <DEDUP_REMOVED lines=24> */
[----:B------:R-:W-:Y:S01]  /*5400*/  FMUL.FTZ R35, R204, R35 ;  /* 0x00000023cc237220 */ /* 0x000fe20000410000 */
[----:B------:R1:W-:Y:S01]  /*5410*/  STG.E.128 desc[UR4][R226.64], R60 ;  /* 0x0000003ce2007986 */ /* 0x0003e2000c101d04 */
[----:B------:R-:W-:Y:S01]  /*5420*/  FFMA.FTZ R47, R123, R47, R187 ;  /* 0x0000002f7b2f7223 */ /* 0x000fe200000100bb */
[----:B------:R-:W-:Y:S01]  /*5430*/  FFMA.FTZ R46, R122, R46, R186 ;  /* 0x0000002e7a2e7223 */ /* 0x000fe200000100ba */
[----:B------:R-:W-:Y:S01]  /*5440*/  FFMA.FTZ R45, R121, R45, R185 ;  /* 0x0000002d792d7223 */ /* 0x000fe200000100b9 */
[----:B------:R-:W-:Y:S01]  /*5450*/  FFMA.FTZ R44, R120, R44, R184 ;  /* 0x0000002c782c7223 */ /* 0x000fe200000100b8 */
[----:B------:R-:W-:Y:S01]  /*5460*/  FFMA.FTZ R43, R119, R43, R183 ;  /* 0x0000002b772b7223 */ /* 0x000fe200000100b7 */
[----:B------:R-:W-:Y:S01]  /*5470*/  FFMA.FTZ R42, R118, R42, R182 ;  /* 0x0000002a762a7223 */ /* 0x000fe200000100b6 */
[----:B0-----:R-:W-:-:S04]  /*5480*/  IMAD.WIDE.U32 R230, R219, 0x10, R228 ;  /* 0x00000010dbe67825 */ /* 0x001fc800078e00e4 */
        /* <DEDUP_REMOVED lines=11> */
[----:B-1----:R-:W-:-:S04]  /*5540*/  IMAD.WIDE.U32 R226, R225, 0x10, R228 ;  /* 0x00000010e1e27825 */ /* 0x002fc800078e00e4 */
[----:B------:R-:W-:Y:S01]  /*5550*/  FFMA.FTZ R32, R108, R32, R172 ;  /* 0x000000206c207223 */ /* 0x000fe200000100ac */
[C---:B------:R-:W-:Y:S01]  /*5560*/  FADD.FTZ R28, -R5.reuse, R28 ;  /* 0x0000001c051c7221 */ /* 0x040fe20000010100 */
[C---:B------:R-:W-:Y:S01]  /*5570*/  FADD.FTZ R29, -R5.reuse, R29 ;  /* 0x0000001d051d7221 */ /* 0x040fe20000010100 */
[C---:B------:R-:W-:Y:S01]  /*5580*/  FADD.FTZ R30, -R5.reuse, R30 ;  /* 0x0000001e051e7221 */ /* 0x040fe20000010100 */
[----:B------:R-:W-:Y:S01]  /*5590*/  STG.E.128 desc[UR4][R226.64], R44 ;  /* 0x0000002ce2007986 */ /* 0x000fe2000c101d04 */
        /* <DEDUP_REMOVED lines=29> */
[----:B0-----:R-:W0:Y:S01]  /*5770*/  LDC.64 R32, c[0x0][0x210] ;  /* 0x00008400ff207b82 */ /* 0x001e220000000a00 */
        /* <DEDUP_REMOVED lines=92> */
[----:B------:R2:W-:Y:S03]  /*5d40*/  STG.E.128 desc[UR4][R60.64], R20 ;  /* 0x000000143c007986 */ /* 0x0005e6000c101d04 */
[----:B------:R-:W-:Y:S01]  /*5d50*/  FFMA.FTZ R207, R75, R207, R139 ;  /* 0x000000cf4bcf7223 */ /* 0x000fe2000001008b */
[----:B-1----:R-:W-:Y:S01]  /*5d60*/  FFMA.FTZ R31, R79, R202, R143 ;  /* 0x000000ca4f1f7223 */ /* 0x002fe2000001008f */
[----:B------:R-:W-:Y:S01]  /*5d70*/  FFMA.FTZ R30, R78, R201, R142 ;  /* 0x000000c94e1e7223 */ /* 0x000fe2000001008e */
[----:B------:R-:W-:Y:S01]  /*5d80*/  FFMA.FTZ R29, R77, R200, R141 ;  /* 0x000000c84d1d7223 */ /* 0x000fe2000001008d */
[----:B------:R-:W-:Y:S01]  /*5d90*/  FFMA.FTZ R28, R76, R2, R140 ;  /* 0x000000024c1c7223 */ /* 0x000fe2000001008c */
[----:B------:R-:W-:Y:S01]  /*5da0*/  IMAD.WIDE.U32 R8, R8, 0x10, R228 ;  /* 0x0000001008087825 */ /* 0x000fe200078e00e4 */
[----:B------:R2:W-:Y:S03]  /*5db0*/  STG.E.128 desc[UR4][R218.64], R16 ;  /* 0x00000010da007986 */ /* 0x0005e6000c101d04 */
        /* <DEDUP_REMOVED lines=15> */
[----:B------:R2:W-:Y:S01]  /*5eb0*/  STG.E.128 desc[UR4][R10.64], R196 ;  /* 0x000000c40a007986 */ /* 0x0005e2000c101d04 */
[----:B0-----:R-:W-:-:S03]  /*5ec0*/  LEA R3, R32, R3, 0x2 ;  /* 0x0000000320037211 */ /* 0x001fc600078e10ff */
[----:B------:R2:W-:Y:S01]  /*5ed0*/  STG.E.128 desc[UR4][R222.64], R28 ;  /* 0x0000001cde007986 */ /* 0x0005e2000c101d04 */
[----:B------:R-:W-:-:S03]  /*5ee0*/  ISETP.GE.AND P2, PT, R3, R33, PT ;  /* 0x000000210300720c */ /* 0x000fc60003f46270 */
[----:B------:R2:W-:Y:S04]  /*5ef0*/  STG.E.128 desc[UR4][R8.64], R204 ;  /* 0x000000cc08007986 */ /* 0x0005e8000c101d04 */
[----:B------:R2:W-:Y:S04]  /*5f00*/  STG.E.128 desc[UR4][R6.64], R208 ;  /* 0x000000d006007986 */ /* 0x0005e8000c101d04 */
[----:B------:R2:W-:Y:S02]  /*5f10*/  STG.E.128 desc[UR4][R224.64], R212 ;  /* 0x000000d4e0007986 */ /* 0x0005e4000c101d04 */
[----:B------:R-:W-:Y:S05]  /*5f20*/  @!P2 BRA `(.L_x_48646) ;  /* 0xffffffa800b0a947 */ /* 0x000fea000383ffff */
[----:B------:R-:W-:Y:S05]  /*5f30*/  EXIT ;  /* 0x000000000000794d */ /* 0x000fea0003800000 */
.L_x_48645:
        /* <DEDUP_REMOVED lines=8> */
.L_x_48648:
[----:B------:R-:W-:Y:S05]  /*5fc0*/  BSYNC B0 ;  /* 0x0000000000007941 */ /* 0x000fea0003800000 */
.L_x_48647:
        /* <DEDUP_REMOVED lines=9> */
.L_x_48649:
[----:B------:R-:W-:Y:S01]  /*6060*/  HFMA2.MMA R233, -RZ, RZ, 0, 2.384185791015625e-07 ;  /* 0x00000004ffe97435 */ /* 0x000fe200000001ff */
[----:B------:R-:W-:-:S05]  /*6070*/  MOV R226, R232 ;  /* 0x000000e800e27202 */ /* 0x000fca0000000f00 */
[----:B------:R-:W-:-:S05]  /*6080*/  FADD.FTZ R227, R5, R226 ;  /* 0x000000e205e37221 */ /* 0x000fca0000010000 */
[----:B------:R-:W-:-:S07]  /*6090*/  MOV R234, R227 ;  /* 0x000000e300ea7202 */ /* 0x000fce0000000f00 */
[----:B------:R-:W-:Y:S05]  /*60a0*/  WARPSYNC.COLLECTIVE R231, `(.L_x_48650) ;  /* 0x00000000e7087348 */ /* 0x000fea0003c00000 */
[----:B------:R0:W1:Y:S02]  /*60b0*/  SHFL.BFLY P3, R232, R234, R233, R236 ;  /* 0x0c0000e9eae87389 */ /* 0x00006400000600ec */
[----:B01----:R-:W-:Y:S01]  /*60c0*/  ENDCOLLECTIVE ;  /* 0x000000000000791b */ /* 0x003fe20003800000 */
.L_x_48650:
        /* <DEDUP_REMOVED lines=8> */
.L_x_48651:
[----:B------:R-:W-:Y:S01]  /*6150*/  HFMA2.MMA R233, -RZ, RZ, 0, 9.5367431640625e-07 ;  /* 0x00000010ffe97435 */ /* 0x000fe200000001ff */
[----:B------:R-:W-:-:S05]  /*6160*/  MOV R11, R232 ;  /* 0x000000e8000b7202 */ /* 0x000fca0000000f00 */
[----:B------:R-:W-:-:S05]  /*6170*/  FADD.FTZ R229, R228, R11 ;  /* 0x0000000be4e57221 */ /* 0x000fca0000010000 */
[----:B------:R-:W-:-:S07]  /*6180*/  MOV R234, R229 ;  /* 0x000000e500ea7202 */ /* 0x000fce0000000f00 */
[----:B------:R-:W-:Y:S05]  /*6190*/  WARPSYNC.COLLECTIVE R231, `(.L_x_48652) ;  /* 0x00000000e7087348 */ /* 0x000fea0003c00000 */
[----:B------:R0:W1:Y:S02]  /*61a0*/  SHFL.BFLY P3, R232, R234, R233, R236 ;  /* 0x0c0000e9eae87389 */ /* 0x00006400000600ec */
[----:B01----:R-:W-:Y:S01]  /*61b0*/  ENDCOLLECTIVE ;  /* 0x000000000000791b */ /* 0x003fe20003800000 */
.L_x_48652:
        /* <DEDUP_REMOVED lines=136> */
.L_x_48653:
[----:B------:R-:W-:Y:S01]  /*6a40*/  HFMA2.MMA R233, -RZ, RZ, 0, 1.1920928955078125e-07 ;  /* 0x00000002ffe97435 */ /* 0x000fe200000001ff */
[----:B------:R-:W-:-:S05]  /*6a50*/  MOV R5, R232 ;  /* 0x000000e800057202 */ /* 0x000fca0000000f00 */
[----:B------:R-:W-:-:S05]  /*6a60*/  FADD.FTZ R5, R2, R5 ;  /* 0x0000000502057221 */ /* 0x000fca0000010000 */
[----:B------:R-:W-:-:S07]  /*6a70*/  MOV R234, R5 ;  /* 0x0000000500ea7202 */ /* 0x000fce0000000f00 */
[----:B------:R-:W-:Y:S05]  /*6a80*/  WARPSYNC.COLLECTIVE R231, `(.L_x_48654) ;  /* 0x00000000e7087348 */ /* 0x000fea0003c00000 */
[----:B------:R0:W1:Y:S02]  /*6a90*/  SHFL.BFLY P3, R232, R234, R233, R236 ;  /* 0x0c0000e9eae87389 */ /* 0x00006400000600ec */
[----:B01----:R-:W-:Y:S01]  /*6aa0*/  ENDCOLLECTIVE ;  /* 0x000000000000791b */ /* 0x003fe20003800000 */
.L_x_48654:
[----:B------:R-:W-:Y:S01]  /*6ab0*/  HFMA2.MMA R233, -RZ, RZ, 0, 2.384185791015625e-07 ;  /* 0x00000004ffe97435 */ /* 0x000fe200000001ff */
[----:B------:R-:W-:-:S05]  /*6ac0*/  MOV R228, R232 ;  /* 0x000000e800e47202 */ /* 0x000fca0000000f00 */
[----:B------:R-:W-:-:S05]  /*6ad0*/  FADD.FTZ R228, R5, R228 ;  /* 0x000000e405e47221 */ /* 0x000fca0000010000 */
[----:B------:R-:W-:-:S07]  /*6ae0*/  MOV R234, R228 ;  /* 0x000000e400ea7202 */ /* 0x000fce0000000f00 */
[----:B------:R-:W-:Y:S05]  /*6af0*/  WARPSYNC.COLLECTIVE R231, `(.L_x_48655) ;  /* 0x00000000e7087348 */ /* 0x000fea0003c00000 */
[----:B------:R0:W1:Y:S02]  /*6b00*/  SHFL.BFLY P3, R232, R234, R233, R236 ;  /* 0x0c0000e9eae87389 */ /* 0x00006400000600ec */
[----:B01----:R-:W-:Y:S01]  /*6b10*/  ENDCOLLECTIVE ;  /* 0x000000000000791b */ /* 0x003fe20003800000 */
.L_x_48655:
[----:B------:R-:W-:Y:S01]  /*6b20*/  HFMA2.MMA R233, -RZ, RZ, 0, 4.76837158203125e-07 ;  /* 0x00000008ffe97435 */ /* 0x000fe200000001ff */
[----:B------:R-:W-:-:S05]  /*6b30*/  MOV R227, R232 ;  /* 0x000000e800e37202 */ /* 0x000fca0000000f00 */
[----:B------:R-:W-:-:S05]  /*6b40*/  FADD.FTZ R227, R228, R227 ;  /* 0x000000e3e4e37221 */ /* 0x000fca0000010000 */
[----:B------:R-:W-:-:S07]  /*6b50*/  MOV R234, R227 ;  /* 0x000000e300ea7202 */ /* 0x000fce0000000f00 */
[----:B------:R-:W-:Y:S05]  /*6b60*/  WARPSYNC.COLLECTIVE R231, `(.L_x_48656) ;  /* 0x00000000e7087348 */ /* 0x000fea0003c00000 */
[----:B------:R0:W1:Y:S02]  /*6b70*/  SHFL.BFLY P3, R232, R234, R233, R236 ;  /* 0x0c0000e9eae87389 */ /* 0x00006400000600ec */
[----:B01----:R-:W-:Y:S01]  /*6b80*/  ENDCOLLECTIVE ;  /* 0x000000000000791b */ /* 0x003fe20003800000 */
.L_x_48656:
[----:B------:R-:W-:Y:S01]  /*6b90*/  HFMA2.MMA R233, -RZ, RZ, 0, 9.5367431640625e-07 ;  /* 0x00000010ffe97435 */ /* 0x000fe200000001ff */
[----:B------:R-:W-:-:S05]  /*6ba0*/  MOV R230, R232 ;  /* 0x000000e800e67202 */ /* 0x000fca0000000f00 */
[----:B------:R-:W-:-:S05]  /*6bb0*/  FADD.FTZ R230, R227, R230 ;  /* 0x000000e6e3e67221 */ /* 0x000fca0000010000 */
[----:B------:R-:W-:-:S07]  /*6bc0*/  MOV R234, R230 ;  /* 0x000000e600ea7202 */ /* 0x000fce0000000f00 */
[----:B------:R-:W-:Y:S05]  /*6bd0*/  WARPSYNC.COLLECTIVE R231, `(.L_x_48657) ;  /* 0x00000000e7087348 */ /* 0x000fea0003c00000 */
[----:B------:R0:W1:Y:S02]  /*6be0*/  SHFL.BFLY P3, R232, R234, R233, R236 ;  /* 0x0c0000e9eae87389 */ /* 0x00006400000600ec */
[----:B01----:R-:W-:Y:S01]  /*6bf0*/  ENDCOLLECTIVE ;  /* 0x000000000000791b */ /* 0x003fe20003800000 */
.L_x_48657:
[----:B------:R-:W-:Y:S01]  /*6c00*/  MOV R229, R232 ;  /* 0x000000e800e57202 */ /* 0x000fe20000000f00 */
[----:B------:R-:W-:Y:S06]  /*6c10*/  BRA `(.L_x_48658) ;  /* 0xffffffe000f87947 */ /* 0x000fec000383ffff */
.L_x_48659:
        /* <DEDUP_REMOVED lines=14> */
.L_x_53149:


//--------------------- .text._ZN10layer_norm31ln_parallel_residual_fwd_kernelINS_13Kernel_traitsIfffffjLj2048ELj1ELj4ELj1ELj16ENS_18Kernel_traits_baseILj2048EfffffjLj128EEEEELb1ELb0ELb0EEEvNS_9FwdParamsE --------------------------
	.section	.text._ZN10layer_norm31ln_parallel_residual_fwd_kernelINS_13Kernel_traitsIfffffjLj2048ELj1ELj4ELj1ELj16ENS_18Kernel_traits_baseILj2048EfffffjLj128EEEEELb1ELb0ELb0EEEvNS_9FwdParamsE,"ax",@progbits
	.align	128
        .global         _ZN10layer_norm31ln_parallel_residual_fwd_kernelINS_13Kernel_traitsIfffffjLj2048ELj1ELj4ELj1ELj16ENS_18Kernel_traits_baseILj2048EfffffjLj128EEEEELb1ELb0ELb0EEEvNS_9FwdParamsE
        .type           _ZN10layer_norm31ln_parallel_residual_fwd_kernelINS_13Kernel_traitsIfffffjLj2048ELj1ELj4ELj1ELj16ENS_18Kernel_traits_baseILj2048EfffffjLj128EEEEELb1ELb0ELb0EEEvNS_9FwdParamsE,@function
        .size           _ZN10layer_norm31ln_parallel_residual_fwd_kernelINS_13Kernel_traitsIfffffjLj2048ELj1ELj4ELj1ELj16ENS_18Kernel_traits_baseILj2048EfffffjLj128EEEEELb1ELb0ELb0EEEvNS_9FwdParamsE,(.L_x_53150 - _ZN10layer_norm31ln_parallel_residual_fwd_kernelINS_13Kernel_traitsIfffffjLj2048ELj1ELj4ELj1ELj16ENS_18Kernel_traits_baseILj2048EfffffjLj128EEEEELb1ELb0ELb0EEEvNS_9FwdParamsE)
        .other          _ZN10layer_norm31ln_parallel_residual_fwd_kernelINS_13Kernel_traitsIfffffjLj2048ELj1ELj4ELj1ELj16ENS_18Kernel_traits_baseILj2048EfffffjLj128EEEEELb1ELb0ELb0EEEvNS_9FwdParamsE,@"STO_CUDA_ENTRY STV_DEFAULT"
_ZN10layer_norm31ln_parallel_residual_fwd_kernelINS_13Kernel_traitsIfffffjLj2048ELj1ELj4ELj1ELj16ENS_18Kernel_traits_baseILj2048EfffffjLj128EEEEELb1ELb0ELb0EEEvNS_9FwdParamsE:
.text._ZN10layer_norm31ln_parallel_residual_fwd_kernelINS_13Kernel_traitsIfffffjLj2048ELj1ELj4ELj1ELj16ENS_18Kernel_traits_baseILj2048EfffffjLj128EEEEELb1ELb0ELb0EEEvNS_9FwdParamsE:
        /* <DEDUP_REMOVED lines=36> */
[----:B------:R-:W-:Y:S01]  /*0240*/  UIADD3 UR12, UR10, -0x61c88647, URZ ;  /* 0x9e3779b90a0c7890 */ /* 0x000fe2000fffe03f */
[----:B------:R-:W-:Y:S01]  /*0250*/  MOV R12, R251 ;  /* 0x000000fb000c7202 */ /* 0x000fe20000000f00 */
[----:B------:R-:W-:Y:S01]  /*0260*/  ULOP3.LUT UR6, UR15, UR11, URZ, 0x3c, !UPT ;  /* 0x0000000b0f067292 */ /* 0x000fe2000f8e3c3f */
[----:B------:R-:W-:Y:S01]  /*0270*/  IMAD.U32 R7, RZ, RZ, UR5 ;  /* 0x00000005ff077e24 */ /* 0x000fe2000f8e00ff */
[----:B------:R-:W-:Y:S01]  /*0280*/  UIADD3 UR13, UR10, 0x3c6ef372, URZ ;  /* 0x3c6ef3720a0d7890 */ /* 0x000fe2000fffe03f */
[----:B------:R-:W-:Y:S01]  /*0290*/  IMAD.U32 R6, RZ, RZ, UR14 ;  /* 0x0000000eff067e24 */ /* 0x000fe2000f8e00ff */
[----:B------:R-:W-:-:S02]  /*02a0*/  UIMAD.WIDE.U32 UR6, UR6, -0x326172a9, URZ ;  /* 0xcd9e8d57060678a5 */ /* 0x000fc4000f8e003f */
[----:B------:R-:W-:Y:S01]  /*02b0*/  LOP3.LUT R3, R3, UR10, R7, 0x96, !PT ;  /* 0x0000000a03037c12 */ /* 0x000fe2000f8e9607 */
[----:B------:R-:W-:Y:S01]  /*02c0*/  IMAD.U32 R7, RZ, RZ, UR15 ;  /* 0x0000000fff077e24 */ /* 0x000fe2000f8e00ff */
[----:B------:R-:W-:Y:S02]  /*02d0*/  UIADD3 UR14, UR11, 0x32370b8f, URZ ;  /* 0x32370b8f0b0e7890 */ /* 0x000fe4000fffe03f */
[----:B------:R-:W-:Y:S01]  /*02e0*/  MOV R9, UR7 ;  /* 0x0000000700097c02 */ /* 0x000fe20008000f00 */
[----:B------:R-:W-:Y:S01]  /*02f0*/  IMAD.U32 R8, RZ, RZ, UR6 ;  /* 0x00000006ff087e24 */ /* 0x000fe2000f8e00ff */
[----:B------:R-:W-:Y:S02]  /*0300*/  UIADD3 UR6, UR11, -0x4498517b, URZ ;  /* 0xbb67ae850b067890 */ /* 0x000fe4000fffe03f */
[----:B------:R-:W-:Y:S01]  /*0310*/  LOP3.LUT R4, R9, UR12, R2, 0x96, !PT ;  /* 0x0000000c09047c12 */ /* 0x000fe2000f8e9602 */
[----:B------:R-:W-:Y:S01]  /*0320*/  IMAD.WIDE.U32 R2, R3, -0x2daee0ad, RZ ;  /* 0xd2511f5303027825 */ /* 0x000fe200078e00ff */
[----:B------:R-:W-:-:S02]  /*0330*/  UIADD3 UR7, UR11, 0x76cf5d0a, URZ ;  /* 0x76cf5d0a0b077890 */ /* 0x000fc4000fffe03f */
[----:B------:R-:W-:Y:S02]  /*0340*/  UIADD3 UR15, UR10, -0x255992d5, URZ ;  /* 0xdaa66d2b0a0f7890 */ /* 0x000fe4000fffe03f */
[----:B------:R-:W-:Y:S01]  /*0350*/  LOP3.LUT R3, R3, UR6, R6, 0x96, !PT ;  /* 0x0000000603037c12 */ /* 0x000fe2000f8e9606 */
[----:B------:R-:W-:Y:S01]  /*0360*/  IMAD.WIDE.U32 R6, R4, -0x2daee0ad, RZ ;  /* 0xd2511f5304067825 */ /* 0x000fe200078e00ff */
[----:B------:R-:W-:Y:S02]  /*0370*/  UIADD3 UR16, UR11, -0x126145ec, URZ ;  /* 0xed9eba140b107890 */ /* 0x000fe4000fffe03f */
[----:B------:R-:W-:Y:S01]  /*0380*/  UIADD3 UR17, UR10, 0x78dde6e4, URZ ;  /* 0x78dde6e40a117890 */ /* 0x000fe2000fffe03f */
[----:B------:R-:W-:Y:S01]  /*0390*/  IMAD.U32 R4, RZ, RZ, UR5 ;  /* 0x00000005ff047e24 */ /* 0x000fe2000f8e00ff */
[----:B------:R-:W-:Y:S01]  /*03a0*/  LOP3.LUT R7, R7, UR7, R2, 0x96, !PT ;  /* 0x0000000707077c12 */ /* 0x000fe2000f8e9602 */
[----:B------:R-:W-:Y:S01]  /*03b0*/  IMAD.WIDE.U32 R2, R3, -0x326172a9, RZ ;  /* 0xcd9e8d5703027825 */ /* 0x000fe200078e00ff */
[----:B------:R-:W-:-:S02]  /*03c0*/  UIADD3 UR18, UR11, -0x56f99767, URZ ;  /* 0xa90668990b127890 */ /* 0x000fc4000fffe03f */
[----:B------:R-:W-:Y:S02]  /*03d0*/  UIADD3 UR19, UR10, 0x1715609d, URZ ;  /* 0x1715609d0a137890 */ /* 0x000fe4000fffe03f */
[----:B------:R-:W-:Y:S01]  /*03e0*/  LOP3.LUT R8, R3, UR13, R8, 0x96, !PT ;  /* 0x0000000d03087c12 */ /* 0x000fe2000f8e9608 */
[----:B------:R-:W-:Y:S02]  /*03f0*/  UIADD3 UR20, UR11, 0x646e171e, URZ ;  /* 0x646e171e0b147890 */ /* 0x000fe4000fffe03f */
[----:B------:R-:W-:Y:S02]  /*0400*/  UIADD3 UR21, UR10, -0x4ab325aa, URZ ;  /* 0xb54cda560a157890 */ /* 0x000fe4000fffe03f */
[----:B------:R-:W-:Y:S01]  /*0410*/  IMAD.WIDE.U32 R8, R8, -0x2daee0ad, RZ ;  /* 0xd2511f5308087825 */ /* 0x000fe200078e00ff */
[----:B------:R-:W-:Y:S02]  /*0420*/  UIADD3 UR22, UR11, 0x1fd5c5a3, URZ ;  /* 0x1fd5c5a30b167890 */ /* 0x000fe4000fffe03f */
[----:B------:R-:W-:-:S02]  /*0430*/  UIADD3 UR23, UR10, 0x5384540f, URZ ;  /* 0x5384540f0a177890 */ /* 0x000fc4000fffe03f */
        /* <DEDUP_REMOVED lines=20> */
[----:B------:R-:W-:Y:S01]  /*0580*/  IMAD.HI.U32 R3, R11, -0x326172a9, RZ ;  /* 0xcd9e8d570b037827 */ /* 0x000fe200078e00ff */
[----:B------:R-:W-:-:S04]  /*0590*/  LOP3.LUT R9, R9, UR23, R6, 0x96, !PT ;  /* 0x0000001709097c12 */ /* 0x000fc8000f8e9606 */
[----:B------:R-:W-:Y:S01]  /*05a0*/  LOP3.LUT R10, R3, UR24, R8, 0x96, !PT ;  /* 0x00000018030a7c12 */ /* 0x000fe2000f8e9608 */
[----:B------:R-:W-:-:S05]  /*05b0*/  IMAD.HI.U32 R3, R9, -0x2daee0ad, RZ ;  /* 0xd2511f5309037827 */ /* 0x000fca00078e00ff */
[----:B------:R-:W-:Y:S02]  /*05c0*/  LOP3.LUT R8, R3, UR25, R2, 0x96, !PT ;  /* 0x0000001903087c12 */ /* 0x000fe4000f8e9602 */
[----:B------:R-:W0:Y:S02]  /*05d0*/  LDC R3, c[0x0][0x218] ;  /* 0x00008600ff037b82 */ /* 0x000e240000000800 */
[----:B0-----:R-:W-:-:S04]  /*05e0*/  SHF.R.S32.HI R2, RZ, 0x1f, R3 ;  /* 0x0000001fff027819 */ /* 0x001fc80000011403 */
[----:B------:R-:W-:Y:S02]  /*05f0*/  LEA.HI R2, R2, R3, RZ, 0x2 ;  /* 0x0000000302027211 */ /* 0x000fe400078f10ff */
[----:B------:R-:W-:-:S04]  /*0600*/  LOP3.LUT R3, R12, 0x1f, RZ, 0x3c, !PT ;  /* 0x0000001f0c037812 */ /* 0x000fc800078e3cff */
[----:B------:R-:W-:Y:S01]  /*0610*/  LEA.HI.SX32 R2, R2, R3, 0x1e ;  /* 0x0000000302027211 */ /* 0x000fe200078ff2ff */
[----:B------:R-:W-:-:S03]  /*0620*/  IMAD.U32 R3, RZ, RZ, UR26 ;  /* 0x0000001aff037e24 */ /* 0x000fc6000f8e00ff */
        /* <DEDUP_REMOVED lines=11> */
[----:B------:R-:W-:Y:S01]  /*06e0*/  ISETP.NE.AND.EX P1, PT, RZ, UR29, PT, P1 ;  /* 0x0000001dff007c0c */ /* 0x000fe2000bf25310 */
[----:B------:R-:W-:-:S08]  /*06f0*/  IMAD.SHL.U32 R14, R12, 0x10, RZ ;  /* 0x000000100c0e7824 */ /* 0x000fd000078e00ff */
[----:B------:R-:W-:-:S04]  /*0700*/  @P0 LEA R6, P2, R12, UR26, 0x4 ;  /* 0x0000001a0c060c11 */ /* 0x000fc8000f8420ff */
[C---:B------:R-:W-:Y:S01]  /*0710*/  @P0 LEA.HI.X R7, R12.reuse, UR27, RZ, 0x4, P2 ;  /* 0x0000001b0c070c11 */ /* 0x040fe200090f24ff */
[----:B------:R-:W-:Y:S01]  /*0720*/  ULDC.64 UR26, c[0x0][0x268] ;  /* 0x00009a00001a7ab9 */ /* 0x000fe20000000a00 */
[----:B------:R-:W-:-:S03]  /*0730*/  SHF.L.U64.HI R13, R12, 0x4, RZ ;  /* 0x000000040c0d7819 */ /* 0x000fc600000102ff */
[----:B------:R0:W5:Y:S01]  /*0740*/  @P0 LDG.E.128 R220, desc[UR8][R6.64] ;  /* 0x0000000806dc0981 */ /* 0x000162000c1e1d00 */
[C---:B------:R-:W-:Y:S02]  /*0750*/  @P1 IADD3 R16, P0, R14.reuse, UR28, RZ ;  /* 0x0000001c0e101c10 */ /* 0x040fe4000ff1e0ff */
[----:B------:R-:W-:Y:S02]  /*0760*/  CS2R R218, SRZ ;  /* 0x0000000000da7805 */ /* 0x000fe4000001ff00 */
[----:B------:R-:W-:Y:S02]  /*0770*/  CS2R R216, SRZ ;  /* 0x0000000000d87805 */ /* 0x000fe4000001ff00 */
[----:B------:R-:W-:Y:S02]  /*0780*/  @P1 IADD3.X R17, R13, UR29, RZ, P0, !PT ;  /* 0x0000001d0d111c10 */ /* 0x000fe400087fe4ff */
[----:B------:R-:W-:Y:S01]  /*0790*/  IADD3 R14, P0, R14, UR26, RZ ;  /* 0x0000001a0e0e7c10 */ /* 0x000fe2000ff1e0ff */
[----:B0-----:R-:W-:-:S03]  /*07a0*/  IMAD.WIDE.U32 R6, R12, 0x10, R20 ;  /* 0x000000100c067825 */ /* 0x001fc600078e0014 */
[----:B------:R-:W-:Y:S01]  /*07b0*/  IADD3.X R15, R13, UR27, RZ, P0, !PT ;  /* 0x0000001b0d0f7c10 */ /* 0x000fe200087fe4ff */
[----:B------:R0:W5:Y:S04]  /*07c0*/  @P1 LDG.E.128 R216, desc[UR8][R16.64] ;  /* 0x0000000810d81981 */ /* 0x000168000c1e1d00 */
[----:B------:R-:W2:Y:S04]  /*07d0*/  LDG.E.128 R20, desc[UR8][R14.64] ;  /* 0x000000080e147981 */ /* 0x000ea8000c1e1d00 */
[----:B------:R-:W3:Y:S01]  /*07e0*/  LDG.E.128 R24, desc[UR8][R6.64] ;  /* 0x0000000806187981 */ /* 0x000ee2000c1e1d00 */
[----:B------:R-:W-:-:S03]  /*07f0*/  LOP3.LUT R12, R12, 0x20, RZ, 0xfc, !PT ;  /* 0x000000200c0c7812 */ /* 0x000fc600078efcff */
[----:B--2---:R0:W-:Y:S04]  /*0800*/  STL.64 [R1+0x190], R20 ;  /* 0x0001901401007387 */ /* 0x0041e80000100a00 */
[----:B------:R0:W-:Y:S04]  /*0810*/  STL.64 [R1+0x198], R22 ;  /* 0x0001981601007387 */ /* 0x0001e80000100a00 */
[----:B---3--:R0:W-:Y:S04]  /*0820*/  STL.64 [R1+0x1a0], R24 ;  /* 0x0001a01801007387 */ /* 0x0081e80000100a00 */
[----:B------:R0:W-:Y:S02]  /*0830*/  STL.64 [R1+0x1a8], R26 ;  /* 0x0001a81a01007387 */ /* 0x0001e40000100a00 */
.L_x_48661:
[----:B------:R-:W-:Y:S05]  /*0840*/  BSYNC B0 ;  /* 0x0000000000007941 */ /* 0x000fea0003800000 */
.L_x_48660:
        /* <DEDUP_REMOVED lines=14> */
[----:B------:R-:W-:-:S07]  /*0930*/  SHF.L.U32 R18, R12, 0x4, RZ ;  /* 0x000000040c127819 */ /* 0x000fce00000006ff */
        /* <DEDUP_REMOVED lines=9> */
[----:B-1----:R-:W-:Y:S01]  /*09d0*/  IADD3 R6, P0, R18, UR26, RZ ;  /* 0x0000001a12067c10 */ /* 0x002fe2000ff1e0ff */
[----:B0-----:R-:W-:-:S02]  /*09e0*/  IMAD.WIDE.U32 R16, R12, 0x10, R16 ;  /* 0x000000100c107825 */ /* 0x001fc400078e0010 */
[----:B------:R1:W5:Y:S01]  /*09f0*/  @P1 LDG.E.128 R208, desc[UR8][R14.64] ;  /* 0x000000080ed01981 */ /* 0x000362000c1e1d00 */
[----:B------:R-:W-:-:S03]  /*0a00*/  IADD3.X R7, R13, UR27, RZ, P0, !PT ;  /* 0x0000001b0d077c10 */ /* 0x000fc600087fe4ff */
[----:B------:R-:W2:Y:S04]  /*0a10*/  LDG.E.128 R24, desc[UR8][R16.64] ;  /* 0x0000000810187981 */ /* 0x000ea8000c1e1d00 */
[----:B------:R-:W3:Y:S01]  /*0a20*/  LDG.E.128 R20, desc[UR8][R6.64] ;  /* 0x0000000806147981 */ /* 0x000ee2000c1e1d00 */
[----:B------:R-:W-:-:S03]  /*0a30*/  VIADD R12, R12, 0x20 ;  /* 0x000000200c0c7836 */ /* 0x000fc60000000000 */
[----:B---3--:R1:W-:Y:S04]  /*0a40*/  STL.64 [R1+0x180], R20 ;  /* 0x0001801401007387 */ /* 0x0083e80000100a00 */
[----:B------:R1:W-:Y:S04]  /*0a50*/  STL.64 [R1+0x188], R22 ;  /* 0x0001881601007387 */ /* 0x0003e80000100a00 */
[----:B--2---:R1:W-:Y:S04]  /*0a60*/  STL.64 [R1+0x80], R24 ;  /* 0x0000801801007387 */ /* 0x0043e80000100a00 */
[----:B------:R1:W-:Y:S02]  /*0a70*/  STL.64 [R1+0x88], R26 ;  /* 0x0000881a01007387 */ /* 0x0003e40000100a00 */
.L_x_48663:
[----:B------:R-:W-:Y:S05]  /*0a80*/  BSYNC B0 ;  /* 0x0000000000007941 */ /* 0x000fea0003800000 */
.L_x_48662:
        /* <DEDUP_REMOVED lines=20> */
[C---:B-1----:R-:W-:Y:S02]  /*0bd0*/  @P1 IADD3 R14, P0, R18.reuse, UR28, RZ ;  /* 0x0000001c120e1c10 */ /* 0x042fe4000ff1e0ff */
[----:B------:R-:W-:Y:S02]  /*0be0*/  CS2R R202, SRZ ;  /* 0x0000000000ca7805 */ /* 0x000fe4000001ff00 */
[----:B------:R-:W-:Y:S02]  /*0bf0*/  CS2R R200, SRZ ;  /* 0x0000000000c87805 */ /* 0x000fe4000001ff00 */
[----:B------:R-:W-:Y:S02]  /*0c00*/  @P1 IADD3.X R15, R13, UR29, RZ, P0, !PT ;  /* 0x0000001d0d0f1c10 */ /* 0x000fe400087fe4ff */
[----:B--2---:R-:W-:Y:S01]  /*0c10*/  IADD3 R6, P0, R18, UR26, RZ ;  /* 0x0000001a12067c10 */ /* 0x004fe2000ff1e0ff */
[----:B0-----:R-:W-:-:S02]  /*0c20*/  IMAD.WIDE.U32 R16, R12, 0x10, R16 ;  /* 0x000000100c107825 */ /* 0x001fc400078e0010 */
[----:B------:R2:W5:Y:S01]  /*0c30*/  @P1 LDG.E.128 R200, desc[UR8][R14.64] ;  /* 0x000000080ec81981 */ /* 0x000562000c1e1d00 */
[----:B------:R-:W-:-:S03]  /*0c40*/  IADD3.X R7, R13, UR27, RZ, P0, !PT ;  /* 0x0000001b0d077c10 */ /* 0x000fc600087fe4ff */
[----:B------:R-:W3:Y:S04]  /*0c50*/  LDG.E.128 R24, desc[UR8][R16.64] ;  /* 0x0000000810187981 */ /* 0x000ee8000c1e1d00 */
[----:B------:R-:W4:Y:S01]  /*0c60*/  LDG.E.128 R20, desc[UR8][R6.64] ;  /* 0x0000000806147981 */ /* 0x000f22000c1e1d00 */
[----:B------:R-:W-:-:S03]  /*0c70*/  VIADD R12, R12, 0x20 ;  /* 0x000000200c0c7836 */ /* 0x000fc60000000000 */
[----:B----4-:R2:W-:Y:S04]  /*0c80*/  STL.64 [R1+0x170], R20 ;  /* 0x0001701401007387 */ /* 0x0105e80000100a00 */
[----:B------:R2:W-:Y:S04]  /*0c90*/  STL.64 [R1+0x178], R22 ;  /* 0x0001781601007387 */ /* 0x0005e80000100a00 */
[----:B---3--:R2:W-:Y:S04]  /*0ca0*/  STL.64 [R1+0x70], R24 ;  /* 0x0000701801007387 */ /* 0x0085e80000100a00 */
[----:B------:R2:W-:Y:S02]  /*0cb0*/  STL.64 [R1+0x78], R26 ;  /* 0x0000781a01007387 */ /* 0x0005e40000100a00 */
.L_x_48665:
[----:B------:R-:W-:Y:S05]  /*0cc0*/  BSYNC B0 ;  /* 0x0000000000007941 */ /* 0x000fea0003800000 */
.L_x_48664:
        /* <DEDUP_REMOVED lines=20> */
[C---:B-12---:R-:W-:Y:S02]  /*0e10*/  @P1 IADD3 R14, P0, R18.reuse, UR28, RZ ;  /* 0x0000001c120e1c10 */ /* 0x046fe4000ff1e0ff */
[----:B------:R-:W-:Y:S02]  /*0e20*/  CS2R R22, SRZ ;  /* 0x0000000000167805 */ /* 0x000fe4000001ff00 */
[----:B------:R-:W-:Y:S02]  /*0e30*/  CS2R R20, SRZ ;  /* 0x0000000000147805 */ /* 0x000fe4000001ff00 */
[----:B------:R-:W-:Y:S02]  /*0e40*/  @P1 IADD3.X R15, R13, UR29, RZ, P0, !PT ;  /* 0x0000001d0d0f1c10 */ /* 0x000fe400087fe4ff */
[----:B---3--:R-:W-:Y:S01]  /*0e50*/  IADD3 R6, P0, R18, UR26, RZ ;  /* 0x0000001a12067c10 */ /* 0x008fe2000ff1e0ff */
[----:B0-----:R-:W-:-:S02]  /*0e60*/  IMAD.WIDE.U32 R16, R12, 0x10, R16 ;  /* 0x000000100c107825 */ /* 0x001fc400078e0010 */
[----:B------:R3:W5:Y:S01]  /*0e70*/  @P1 LDG.E.128 R20, desc[UR8][R14.64] ;  /* 0x000000080e141981 */ /* 0x000762000c1e1d00 */
[----:B------:R-:W-:-:S03]  /*0e80*/  IADD3.X R7, R13, UR27, RZ, P0, !PT ;  /* 0x0000001b0d077c10 */ /* 0x000fc600087fe4ff */
[----:B------:R-:W2:Y:S04]  /*0e90*/  LDG.E.128 R28, desc[UR8][R16.64] ;  /* 0x00000008101c7981 */ /* 0x000ea8000c1e1d00 */
[----:B------:R-:W4:Y:S01]  /*0ea0*/  LDG.E.128 R24, desc[UR8][R6.64] ;  /* 0x0000000806187981 */ /* 0x000f22000c1e1d00 */
[----:B------:R-:W-:-:S03]  /*0eb0*/  VIADD R12, R12, 0x20 ;  /* 0x000000200c0c7836 */ /* 0x000fc60000000000 */
[----:B----4-:R3:W-:Y:S04]  /*0ec0*/  STL.64 [R1+0x160], R24 ;  /* 0x0001601801007387 */ /* 0x0107e80000100a00 */
[----:B------:R3:W-:Y:S04]  /*0ed0*/  STL.64 [R1+0x168], R26 ;  /* 0x0001681a01007387 */ /* 0x0007e80000100a00 */
[----:B--2---:R3:W-:Y:S04]  /*0ee0*/  STL.64 [R1+0x60], R28 ;  /* 0x0000601c01007387 */ /* 0x0047e80000100a00 */
[----:B------:R3:W-:Y:S02]  /*0ef0*/  STL.64 [R1+0x68], R30 ;  /* 0x0000681e01007387 */ /* 0x0007e40000100a00 */
.L_x_48667:
[----:B------:R-:W-:Y:S05]  /*0f00*/  BSYNC B0 ;  /* 0x0000000000007941 */ /* 0x000fea0003800000 */
.L_x_48666:
        /* <DEDUP_REMOVED lines=9> */
[----:B-123--:R-:W-:Y:S02]  /*0fa0*/  CS2R R26, SRZ ;  /* 0x00000000001a7805 */ /* 0x00efe4000001ff00 */
[----:B------:R-:W-:Y:S02]  /*0fb0*/  CS2R R24, SRZ ;  /* 0x0000000000187805 */ /* 0x000fe4000001ff00 */
[----:B------:R-:W-:-:S13]  /*0fc0*/  ISETP.NE.AND.EX P0, PT, RZ, UR27, PT, P0 ;  /* 0x0000001bff007c0c */ /* 0x000fda000bf05300 */
[----:B------:R-:W-:-:S04]  /*0fd0*/  @P0 LEA R6, P1, R12, UR26, 0x4 ;  /* 0x0000001a0c060c11 */ /* 0x000fc8000f8220ff */
[C---:B------:R-:W-:Y:S01]  /*0fe0*/  @P0 LEA.HI.X R7, R12.reuse, UR27, RZ, 0x4, P1 ;  /* 0x0000001b0c070c11 */ /* 0x040fe200088f24ff */
[C---:B------:R-:W-:Y:S01]  /*0ff0*/  IMAD.SHL.U32 R18, R12.reuse, 0x10, RZ ;  /* 0x000000100c127824 */ /* 0x040fe200078e00ff */
[----:B------:R-:W-:Y:S01]  /*1000*/  ISETP.NE.U32.AND P1, PT, RZ, UR28, PT ;  /* 0x0000001cff007c0c */ /* 0x000fe2000bf25070 */
[----:B------:R-:W-:Y:S01]  /*1010*/  ULDC.64 UR26, c[0x0][0x268] ;  /* 0x00009a00001a7ab9 */ /* 0x000fe20000000a00 */
[C---:B------:R-:W-:Y:S01]  /*1020*/  SHF.L.U64.HI R13, R12.reuse, 0x4, RZ ;  /* 0x000000040c0d7819 */ /* 0x040fe200000102ff */
[----:B------:R1:W5:Y:S01]  /*1030*/  @P0 LDG.E.128 R24, desc[UR8][R6.64] ;  /* 0x0000000806180981 */ /* 0x000362000c1e1d00 */
[----:B------:R-:W-:Y:S01]  /*1040*/  ISETP.NE.AND.EX P1, PT, RZ, UR29, PT, P1 ;  /* 0x0000001dff007c0c */ /* 0x000fe2000bf25310 */
[----:B0-----:R-:W-:-:S05]  /*1050*/  IMAD.WIDE.U32 R16, R12, 0x10, R16 ;  /* 0x000000100c107825 */ /* 0x001fca00078e0010 */
[----:B------:R-:W2:Y:S07]  /*1060*/  LDG.E.128 R36, desc[UR8][R16.64] ;  /* 0x0000000810247981 */ /* 0x000eae000c1e1d00 */
[----:B------:R-:W-:-:S04]  /*1070*/  @P1 IADD3 R14, P0, R18, UR28, RZ ;  /* 0x0000001c120e1c10 */ /* 0x000fc8000ff1e0ff */
[----:B------:R-:W-:Y:S02]  /*1080*/  @P1 IADD3.X R15, R13, UR29, RZ, P0, !PT ;  /* 0x0000001d0d0f1c10 */ /* 0x000fe400087fe4ff */
[----:B-1----:R-:W-:-:S04]  /*1090*/  IADD3 R6, P0, R18, UR26, RZ ;  /* 0x0000001a12067c10 */ /* 0x002fc8000ff1e0ff */
[----:B------:R-:W-:-:S05]  /*10a0*/  IADD3.X R7, R13, UR27, RZ, P0, !PT ;  /* 0x0000001b0d077c10 */ /* 0x000fca00087fe4ff */
[----:B------:R-:W3:Y:S01]  /*10b0*/  LDG.E.128 R32, desc[UR8][R6.64] ;  /* 0x0000000806207981 */ /* 0x000ee2000c1e1d00 */
[----:B------:R-:W-:Y:S02]  /*10c0*/  CS2R R30, SRZ ;  /* 0x00000000001e7805 */ /* 0x000fe4000001ff00 */
[----:B------:R-:W-:-:S06]  /*10d0*/  CS2R R28, SRZ ;  /* 0x00000000001c7805 */ /* 0x000fcc000001ff00 */
[----:B------:R4:W5:Y:S01]  /*10e0*/  @P1 LDG.E.128 R28, desc[UR8][R14.64] ;  /* 0x000000080e1c1981 */ /* 0x000962000c1e1d00 */
[----:B------:R-:W-:-:S03]  /*10f0*/  VIADD R12, R12, 0x20 ;  /* 0x000000200c0c7836 */ /* 0x000fc60000000000 */
[----:B---3--:R4:W-:Y:S04]  /*1100*/  STL.64 [R1+0x150], R32 ;  /* 0x0001502001007387 */ /* 0x0089e80000100a00 */
[----:B------:R4:W-:Y:S04]  /*1110*/  STL.64 [R1+0x158], R34 ;  /* 0x0001582201007387 */ /* 0x0009e80000100a00 */
[----:B--2---:R4:W-:Y:S04]  /*1120*/  STL.64 [R1+0x50], R36 ;  /* 0x0000502401007387 */ /* 0x0049e80000100a00 */
[----:B------:R4:W-:Y:S02]  /*1130*/  STL.64 [R1+0x58], R38 ;  /* 0x0000582601007387 */ /* 0x0009e40000100a00 */
.L_x_48669:
[----:B------:R-:W-:Y:S05]  /*1140*/  BSYNC B0 ;  /* 0x0000000000007941 */ /* 0x000fea0003800000 */
.L_x_48668:
[----:B------:R-:W-:Y:S01]  /*1150*/  ISETP.GE.U32.AND P0, PT, R2, 0xc0, PT ;  /* 0x000000c00200780c */ /* 0x000fe20003f06070 */
[----:B------:R-:W-:Y:S01]  /*1160*/  BSSY B0, `(.L_x_48670) ;  /* 0x0000022000007945 */ /* 0x000fe20003800000 */
[----:B------:R-:W-:-:S11]  /*1170*/  LOP3.LUT R5, R5, 0xffdfffff, RZ, 0xc0, !PT ;  /* 0xffdfffff05057812 */ /* 0x000fd600078ec0ff */
[----:B------:R-:W-:Y:S01]  /*1180*/  @P0 LOP3.LUT R5, R5, 0x200000, RZ, 0xfc, !PT ;  /* 0x0020000005050812 */ /* 0x000fe200078efcff */
[----:B------:R-:W-:Y:S06]  /*1190*/  @!P0 BRA `(.L_x_48671) ;  /* 0x0000000000788947 */ /* 0x000fec0003800000 */
[----:B------:R-:W-:Y:S01]  /*11a0*/  ULDC.64 UR26, c[0x0][0x2c8] ;  /* 0x0000b200001a7ab9 */ /* 0x000fe20000000a00 */
[----:B----4-:R-:W-:Y:S02]  /*11b0*/  CS2R R34, SRZ ;  /* 0x0000000000227805 */ /* 0x010fe4000001ff00 */
[----:B------:R-:W-:Y:S02]  /*11c0*/  ISETP.NE.U32.AND P0, PT, RZ, UR26, PT ;  /* 0x0000001aff007c0c */ /* 0x000fe4000bf05070 */
[----:B------:R-:W-:Y:S02]  /*11d0*/  CS2R R32, SRZ ;  /* 0x0000000000207805 */ /* 0x000fe4000001ff00 */
[----:B0-----:R-:W-:Y:S01]  /*11e0*/  SHF.L.U32 R16, R12, 0x4, RZ ;  /* 0x000000040c107819 */ /* 0x001fe200000006ff */
[----:B------:R-:W-:Y:S01]  /*11f0*/  ULDC.64 UR28, c[0x0][0x2d0] ;  /* 0x0000b400001c7ab9 */ /* 0x000fe20000000a00 */
[----:B------:R-:W-:-:S13]  /*1200*/  ISETP.NE.AND.EX P0, PT, RZ, UR27, PT, P0 ;  /* 0x0000001bff007c0c */ /* 0x000fda000bf05300 */
[----:B------:R-:W-:-:S04]  /*1210*/  @P0 LEA R6, P1, R12, UR26, 0x4 ;  /* 0x0000001a0c060c11 */ /* 0x000fc8000f8220ff */
[----:B------:R-:W-:Y:S01]  /*1220*/  @P0 LEA.HI.X R7, R12, UR27, RZ, 0x4, P1 ;  /* 0x0000001b0c070c11 */ /* 0x000fe200088f24ff */
[----:B------:R-:W-:-:S04]  /*1230*/  ULDC.64 UR26, c[0x0][0x268] ;  /* 0x00009a00001a7ab9 */ /* 0x000fc80000000a00 */
[----:B------:R0:W5:Y:S01]  /*1240*/  @P0 LDG.E.128 R32, desc[UR8][R6.64] ;  /* 0x0000000806200981 */ /* 0x000162000c1e1d00 */
[----:B------:R-:W-:Y:S02]  /*1250*/  SHF.L.U64.HI R13, R12, 0x4, RZ ;  /* 0x000000040c0d7819 */ /* 0x000fe400000102ff */
[----:B------:R-:W-:Y:S02]  /*1260*/  CS2R R38, SRZ ;  /* 0x0000000000267805 */ /* 0x000fe4000001ff00 */
[----:B-123--:R-:W-:Y:S02]  /*1270*/  IADD3 R14, P0, R16, UR26, RZ ;  /* 0x0000001a100e7c10 */ /* 0x00efe4000ff1e0ff */
[----:B------:R-:W-:Y:S02]  /*1280*/  CS2R R36, SRZ ;  /* 0x0000000000247805 */ /* 0x000fe4000001ff00 */
[----:B------:R-:W-:Y:S02]  /*1290*/  IADD3.X R15, R13, UR27, RZ, P0, !PT ;  /* 0x0000001b0d0f7c10 */ /* 0x000fe400087fe4ff */
[----:B------:R-:W-:Y:S01]  /*12a0*/  ISETP.NE.U32.AND P0, PT, RZ, UR28, PT ;  /* 0x0000001cff007c0c */ /* 0x000fe2000bf05070 */
[----:B0-----:R-:W0:Y:S02]  /*12b0*/  LDC.64 R6, c[0x0][0x260] ;  /* 0x00009800ff067b82 */ /* 0x001e240000000a00 */
[----:B------:R-:W2:Y:S01]  /*12c0*/  LDG.E.128 R40, desc[UR8][R14.64] ;  /* 0x000000080e287981 */ /* 0x000ea2000c1e1d00 */
[----:B------:R-:W-:-:S13]  /*12d0*/  ISETP.NE.AND.EX P0, PT, RZ, UR29, PT, P0 ;  /* 0x0000001dff007c0c */ /* 0x000fda000bf05300 */
[----:B------:R-:W-:-:S04]  /*12e0*/  @P0 IADD3 R16, P1, R16, UR28, RZ ;  /* 0x0000001c10100c10 */ /* 0x000fc8000ff3e0ff */
[----:B------:R-:W-:Y:S01]  /*12f0*/  @P0 IADD3.X R17, R13, UR29, RZ, P1, !PT ;  /* 0x0000001d0d110c10 */ /* 0x000fe20008ffe4ff */
[----:B0-----:R-:W-:-:S04]  /*1300*/  IMAD.WIDE.U32 R6, R12, 0x10, R6 ;  /* 0x000000100c067825 */ /* 0x001fc800078e0006 */
[----:B------:R0:W5:Y:S04]  /*1310*/  @P0 LDG.E.128 R36, desc[UR8][R16.64] ;  /* 0x0000000810240981 */ /* 0x000168000c1e1d00 */
[----:B------:R-:W3:Y:S01]  /*1320*/  LDG.E.128 R44, desc[UR8][R6.64] ;  /* 0x00000008062c7981 */ /* 0x000ee2000c1e1d00 */
[----:B------:R-:W-:-:S03]  /*1330*/  VIADD R12, R12, 0x20 ;  /* 0x000000200c0c7836 */ /* 0x000fc60000000000 */
[----:B--2---:R0:W-:Y:S04]  /*1340*/  STL.64 [R1+0x140], R40 ;  /* 0x0001402801007387 */ /* 0x0041e80000100a00 */
[----:B------:R0:W-:Y:S04]  /*1350*/  STL.64 [R1+0x148], R42 ;  /* 0x0001482a01007387 */ /* 0x0001e80000100a00 */
[----:B---3--:R0:W-:Y:S04]  /*1360*/  STL.64 [R1+0x40], R44 ;  /* 0x0000402c01007387 */ /* 0x0081e80000100a00 */
[----:B------:R0:W-:Y:S02]  /*1370*/  STL.64 [R1+0x48], R46 ;  /* 0x0000482e01007387 */ /* 0x0001e40000100a00 */
.L_x_48671:
[----:B------:R-:W-:Y:S05]  /*1380*/  BSYNC B0 ;  /* 0x0000000000007941 */ /* 0x000fea0003800000 */
.L_x_48670:
        /* <DEDUP_REMOVED lines=9> */
[----:B------:R-:W-:-:S13]  /*1420*/  ISETP.NE.AND.EX P0, PT, RZ, UR27, PT, P0 ;  /* 0x0000001bff007c0c */ /* 0x000fda000bf05300 */
[----:B------:R-:W-:-:S04]  /*1430*/  @P0 LEA R6, P1, R12, UR26, 0x4 ;  /* 0x0000001a0c060c11 */ /* 0x000fc8000f8220ff */
[----:B------:R-:W-:Y:S01]  /*1440*/  @P0 LEA.HI.X R7, R12, UR27, RZ, 0x4, P1 ;  /* 0x0000001b0c070c11 */ /* 0x000fe200088f24ff */
[----:B------:R-:W-:-:S04]  /*1450*/  ULDC.64 UR26, c[0x0][0x2d0] ;  /* 0x0000b400001a7ab9 */ /* 0x000fc80000000a00 */
[----:B------:R0:W5:Y:S01]  /*1460*/  @P0 LDG.E.128 R40, desc[UR8][R6.64] ;  /* 0x0000000806280981 */ /* 0x000162000c1e1d00 */
[----:B------:R-:W-:Y:S01]  /*1470*/  ISETP.NE.U32.AND P0, PT, RZ, UR26, PT ;  /* 0x0000001aff007c0c */ /* 0x000fe2000bf05070 */
[C---:B------:R-:W-:Y:S01]  /*1480*/  IMAD.SHL.U32 R16, R12.reuse, 0x10, RZ ;  /* 0x000000100c107824 */ /* 0x040fe200078e00ff */
[----:B------:R-:W-:Y:S02]  /*1490*/  SHF.L.U64.HI R13, R12, 0x4, RZ ;  /* 0x000000040c0d7819 */ /* 0x000fe400000102ff */
[----:B------:R-:W-:Y:S02]  /*14a0*/  CS2R R46, SRZ ;  /* 0x00000000002e7805 */ /* 0x000fe4000001ff00 */
[----:B------:R-:W-:Y:S02]  /*14b0*/  ISETP.NE.AND.EX P0, PT, RZ, UR27, PT, P0 ;  /* 0x0000001bff007c0c */ /* 0x000fe4000bf05300 */
[----:B------:R-:W-:-:S11]  /*14c0*/  CS2R R44, SRZ ;  /* 0x00000000002c7805 */ /* 0x000fd6000001ff00 */
[----:B-1234-:R-:W-:-:S04]  /*14d0*/  @P0 IADD3 R14, P1, R16, UR26, RZ ;  /* 0x0000001a100e0c10 */ /* 0x01efc8000ff3e0ff */
[----:B------:R-:W-:Y:S01]  /*14e0*/  @P0 IADD3.X R15, R13, UR27, RZ, P1, !PT ;  /* 0x0000001b0d0f0c10 */ /* 0x000fe20008ffe4ff */
[----:B------:R-:W-:-:S04]  /*14f0*/  ULDC.64 UR26, c[0x0][0x268] ;  /* 0x00009a00001a7ab9 */ /* 0x000fc80000000a00 */
[----:B------:R1:W5:Y:S01]  /*1500*/  @P0 LDG.E.128 R44, desc[UR8][R14.64] ;  /* 0x000000080e2c0981 */ /* 0x000362000c1e1d00 */
[----:B0-----:R-:W-:Y:S02]  /*1510*/  IADD3 R6, P0, R16, UR26, RZ ;  /* 0x0000001a10067c10 */ /* 0x001fe4000ff1e0ff */
[----:B------:R-:W0:Y:S02]  /*1520*/  LDC.64 R16, c[0x0][0x260] ;  /* 0x00009800ff107b82 */ /* 0x000e240000000a00 */
[----:B------:R-:W-:-:S05]  /*1530*/  IADD3.X R7, R13, UR27, RZ, P0, !PT ;  /* 0x0000001b0d077c10 */ /* 0x000fca00087fe4ff */
[----:B------:R-:W2:Y:S01]  /*1540*/  LDG.E.128 R48, desc[UR8][R6.64] ;  /* 0x0000000806307981 */ /* 0x000ea2000c1e1d00 */
[----:B0-----:R-:W-:-:S05]  /*1550*/  IMAD.WIDE.U32 R16, R12, 0x10, R16 ;  /* 0x000000100c107825 */ /* 0x001fca00078e0010 */
[----:B------:R-:W3:Y:S01]  /*1560*/  LDG.E.128 R52, desc[UR8][R16.64] ;  /* 0x0000000810347981 */ /* 0x000ee2000c1e1d00 */
[----:B------:R-:W-:-:S03]  /*1570*/  VIADD R12, R12, 0x20 ;  /* 0x000000200c0c7836 */ /* 0x000fc60000000000 */
[----:B--2---:R1:W-:Y:S04]  /*1580*/  STL.64 [R1+0x130], R48 ;  /* 0x0001303001007387 */ /* 0x0043e80000100a00 */
[----:B------:R1:W-:Y:S04]  /*1590*/  STL.64 [R1+0x138], R50 ;  /* 0x0001383201007387 */ /* 0x0003e80000100a00 */
[----:B---3--:R1:W-:Y:S04]  /*15a0*/  STL.64 [R1+0x30], R52 ;  /* 0x0000303401007387 */ /* 0x0083e80000100a00 */
[----:B------:R1:W-:Y:S02]  /*15b0*/  STL.64 [R1+0x38], R54 ;  /* 0x0000383601007387 */ /* 0x0003e40000100a00 */
.L_x_48673:
[----:B------:R-:W-:Y:S05]  /*15c0*/  BSYNC B0 ;  /* 0x0000000000007941 */ /* 0x000fea0003800000 */
.L_x_48672:
        /* <DEDUP_REMOVED lines=9> */
[----:B------:R-:W-:-:S13]  /*1660*/  ISETP.NE.AND.EX P0, PT, RZ, UR27, PT, P0 ;  /* 0x0000001bff007c0c */ /* 0x000fda000bf05300 */
[----:B------:R-:W-:-:S04]  /*1670*/  @P0 LEA R6, P1, R12, UR26, 0x4 ;  /* 0x0000001a0c060c11 */ /* 0x000fc8000f8220ff */
[----:B------:R-:W-:Y:S01]  /*1680*/  @P0 LEA.HI.X R7, R12, UR27, RZ, 0x4, P1 ;  /* 0x0000001b0c070c11 */ /* 0x000fe200088f24ff */
[----:B------:R-:W-:-:S04]  /*1690*/  ULDC.64 UR26, c[0x0][0x2d0] ;  /* 0x0000b400001a7ab9 */ /* 0x000fc80000000a00 */
[----:B------:R1:W5:Y:S01]  /*16a0*/  @P0 LDG.E.128 R48, desc[UR8][R6.64] ;  /* 0x0000000806300981 */ /* 0x000362000c1e1d00 */
[----:B------:R-:W-:Y:S02]  /*16b0*/  ISETP.NE.U32.AND P0, PT, RZ, UR26, PT ;  /* 0x0000001aff007c0c */ /* 0x000fe4000bf05070 */
[----:B------:R-:W-:Y:S02]  /*16c0*/  CS2R R54, SRZ ;  /* 0x0000000000367805 */ /* 0x000fe4000001ff00 */
[C---:B0-----:R-:W-:Y:S02]  /*16d0*/  SHF.L.U32 R16, R12.reuse, 0x4, RZ ;  /* 0x000000040c107819 */ /* 0x041fe400000006ff */
[----:B------:R-:W-:Y:S02]  /*16e0*/  CS2R R52, SRZ ;  /* 0x0000000000347805 */ /* 0x000fe4000001ff00 */
[----:B------:R-:W-:Y:S02]  /*16f0*/  ISETP.NE.AND.EX P0, PT, RZ, UR27, PT, P0 ;  /* 0x0000001bff007c0c */ /* 0x000fe4000bf05300 */
[----:B------:R-:W-:-:S11]  /*1700*/  SHF.L.U64.HI R13, R12, 0x4, RZ ;  /* 0x000000040c0d7819 */ /* 0x000fd600000102ff */
[----:B--234-:R-:W-:-:S04]  /*1710*/  @P0 IADD3 R14, P1, R16, UR26, RZ ;  /* 0x0000001a100e0c10 */ /* 0x01cfc8000ff3e0ff */
[----:B------:R-:W-:Y:S01]  /*1720*/  @P0 IADD3.X R15, R13, UR27, RZ, P1, !PT ;  /* 0x0000001b0d0f0c10 */ /* 0x000fe20008ffe4ff */
[----:B------:R-:W-:-:S04]  /*1730*/  ULDC.64 UR26, c[0x0][0x268] ;  /* 0x00009a00001a7ab9 */ /* 0x000fc80000000a00 */
[----:B------:R0:W5:Y:S01]  /*1740*/  @P0 LDG.E.128 R52, desc[UR8][R14.64] ;  /* 0x000000080e340981 */ /* 0x000162000c1e1d00 */
[----:B-1----:R-:W-:Y:S02]  /*1750*/  IADD3 R6, P0, R16, UR26, RZ ;  /* 0x0000001a10067c10 */ /* 0x002fe4000ff1e0ff */
[----:B------:R-:W1:Y:S02]  /*1760*/  LDC.64 R16, c[0x0][0x260] ;  /* 0x00009800ff107b82 */ /* 0x000e640000000a00 */
[----:B------:R-:W-:-:S05]  /*1770*/  IADD3.X R7, R13, UR27, RZ, P0, !PT ;  /* 0x0000001b0d077c10 */ /* 0x000fca00087fe4ff */
[----:B------:R-:W2:Y:S01]  /*1780*/  LDG.E.128 R56, desc[UR8][R6.64] ;  /* 0x0000000806387981 */ /* 0x000ea2000c1e1d00 */
[----:B-1----:R-:W-:-:S05]  /*1790*/  IMAD.WIDE.U32 R16, R12, 0x10, R16 ;  /* 0x000000100c107825 */ /* 0x002fca00078e0010 */
[----:B------:R-:W3:Y:S01]  /*17a0*/  LDG.E.128 R60, desc[UR8][R16.64] ;  /* 0x00000008103c7981 */ /* 0x000ee2000c1e1d00 */
[----:B------:R-:W-:-:S03]  /*17b0*/  VIADD R12, R12, 0x20 ;  /* 0x000000200c0c7836 */ /* 0x000fc60000000000 */
[----:B--2---:R0:W-:Y:S04]  /*17c0*/  STL.64 [R1+0x120], R56 ;  /* 0x0001203801007387 */ /* 0x0041e80000100a00 */
[----:B------:R0:W-:Y:S04]  /*17d0*/  STL.64 [R1+0x128], R58 ;  /* 0x0001283a01007387 */ /* 0x0001e80000100a00 */
[----:B---3--:R0:W-:Y:S04]  /*17e0*/  STL.64 [R1+0x20], R60 ;  /* 0x0000203c01007387 */ /* 0x0081e80000100a00 */
[----:B------:R0:W-:Y:S02]  /*17f0*/  STL.64 [R1+0x28], R62 ;  /* 0x0000283e01007387 */ /* 0x0001e40000100a00 */
.L_x_48675:
[----:B------:R-:W-:Y:S05]  /*1800*/  BSYNC B0 ;  /* 0x0000000000007941 */ /* 0x000fea0003800000 */
.L_x_48674:
        /* <DEDUP_REMOVED lines=35> */
.L_x_48677:
[----:B------:R-:W-:Y:S05]  /*1a40*/  BSYNC B0 ;  /* 0x0000000000007941 */ /* 0x000fea0003800000 */
.L_x_48676:
        /* <DEDUP_REMOVED lines=33> */
[----:B---3--:R0:W-:Y:S04]  /*1c60*/  STL.64 [R1], R76 ;  /* 0x0000004c01007387 */ /* 0x0081e80000100a00 */
[----:B------:R0:W-:Y:S02]  /*1c70*/  STL.64 [R1+0x8], R78 ;  /* 0x0000084e01007387 */ /* 0x0001e40000100a00 */
.L_x_48679:
[----:B------:R-:W-:Y:S05]  /*1c80*/  BSYNC B0 ;  /* 0x0000000000007941 */ /* 0x000fea0003800000 */
.L_x_48678:
        /* <DEDUP_REMOVED lines=29> */
[----:B------:R1:W5:Y:S01]  /*1e60*/  LDG.E.128 R244, desc[UR8][R16.64] ;  /* 0x0000000810f47981 */ /* 0x000362000c1e1d00 */
[----:B------:R-:W-:-:S03]  /*1e70*/  VIADD R12, R12, 0x20 ;  /* 0x000000200c0c7836 */ /* 0x000fc60000000000 */
[----:B--2---:R1:W-:Y:S04]  /*1e80*/  STL.64 [R1+0xf0], R80 ;  /* 0x0000f05001007387 */ /* 0x0043e80000100a00 */
[----:B------:R1:W-:Y:S02]  /*1e90*/  STL.64 [R1+0xf8], R82 ;  /* 0x0000f85201007387 */ /* 0x0003e40000100a00 */
.L_x_48681:
[----:B------:R-:W-:Y:S05]  /*1ea0*/  BSYNC B0 ;  /* 0x0000000000007941 */ /* 0x000fea0003800000 */
.L_x_48680:
        /* <DEDUP_REMOVED lines=29> */
[----:B------:R0:W5:Y:S01]  /*2080*/  LDG.E.128 R240, desc[UR8][R16.64] ;  /* 0x0000000810f07981 */ /* 0x000162000c1e1d00 */
[----:B------:R-:W-:-:S03]  /*2090*/  VIADD R12, R12, 0x20 ;  /* 0x000000200c0c7836 */ /* 0x000fc60000000000 */
[----:B--2---:R0:W-:Y:S04]  /*20a0*/  STL.64 [R1+0xe0], R88 ;  /* 0x0000e05801007387 */ /* 0x0041e80000100a00 */
[----:B------:R0:W-:Y:S02]  /*20b0*/  STL.64 [R1+0xe8], R90 ;  /* 0x0000e85a01007387 */ /* 0x0001e40000100a00 */
.L_x_48683:
[----:B------:R-:W-:Y:S05]  /*20c0*/  BSYNC B0 ;  /* 0x0000000000007941 */ /* 0x000fea0003800000 */
.L_x_48682:
        /* <DEDUP_REMOVED lines=15> */
[C---:B-1----:R-:W-:Y:S01]  /*21c0*/  IMAD.SHL.U32 R16, R12.reuse, 0x10, RZ ;  /* 0x000000100c107824 */ /* 0x042fe200078e00ff */
[----:B------:R-:W-:Y:S02]  /*21d0*/  SHF.L.U64.HI R13, R12, 0x4, RZ ;  /* 0x000000040c0d7819 */ /* 0x000fe400000102ff */
[----:B------:R-:W-:Y:S02]  /*21e0*/  CS2R R94, SRZ ;  /* 0x00000000005e7805 */ /* 0x000fe4000001ff00 */
[----:B------:R-:W-:Y:S02]  /*21f0*/  ISETP.NE.AND.EX P0, PT, RZ, UR27, PT, P0 ;  /* 0x0000001bff007c0c */ /* 0x000fe4000bf05300 */
[----:B------:R-:W-:-:S11]  /*2200*/  CS2R R92, SRZ ;  /* 0x00000000005c7805 */ /* 0x000fd6000001ff00 */
[----:B--234-:R-:W-:-:S04]  /*2210*/  @P0 IADD3 R14, P1, R16, UR26, RZ ;  /* 0x0000001a100e0c10 */ /* 0x01cfc8000ff3e0ff */
        /* <DEDUP_REMOVED lines=12> */
.L_x_48685:
[----:B------:R-:W-:Y:S05]  /*22e0*/  BSYNC B0 ;  /* 0x0000000000007941 */ /* 0x000fea0003800000 */
.L_x_48684:
        /* <DEDUP_REMOVED lines=33> */
.L_x_48687:
[----:B------:R-:W-:Y:S05]  /*2500*/  BSYNC B0 ;  /* 0x0000000000007941 */ /* 0x000fea0003800000 */
.L_x_48686:
        /* <DEDUP_REMOVED lines=15> */
[C---:B-1234-:R-:W-:Y:S01]  /*2600*/  IMAD.SHL.U32 R14, R12.reuse, 0x10, RZ ;  /* 0x000000100c0e7824 */ /* 0x05efe200078e00ff */
[----:B------:R-:W-:Y:S02]  /*2610*/  SHF.L.U64.HI R13, R12, 0x4, RZ ;  /* 0x000000040c0d7819 */ /* 0x000fe400000102ff */
[----:B------:R-:W-:Y:S02]  /*2620*/  CS2R R110, SRZ ;  /* 0x00000000006e7805 */ /* 0x000fe4000001ff00 */
[----:B------:R-:W-:Y:S02]  /*2630*/  ISETP.NE.AND.EX P0, PT, RZ, UR27, PT, P0 ;  /* 0x0000001bff007c0c */ /* 0x000fe4000bf05300 */
[----:B------:R-:W-:-:S11]  /*2640*/  CS2R R108, SRZ ;  /* 0x00000000006c7805 */ /* 0x000fd6000001ff00 */
[----:B0-----:R-:W-:-:S04]  /*2650*/  @P0 IADD3 R6, P1, R14, UR26, RZ ;  /* 0x0000001a0e060c10 */ /* 0x001fc8000ff3e0ff */
[----:B------:R-:W-:Y:S01]  /*2660*/  @P0 IADD3.X R7, R13, UR27, RZ, P1, !PT ;  /* 0x0000001b0d070c10 */ /* 0x000fe20008ffe4ff */
[----:B------:R-:W-:-:S04]  /*2670*/  ULDC.64 UR26, c[0x0][0x268] ;  /* 0x00009a00001a7ab9 */ /* 0x000fc80000000a00 */
[----:B------:R0:W5:Y:S02]  /*2680*/  @P0 LDG.E.128 R108, desc[UR8][R6.64] ;  /* 0x00000008066c0981 */ /* 0x000164000c1e1d00 */
        /* <DEDUP_REMOVED lines=9> */
.L_x_48689:
[----:B------:R-:W-:Y:S05]  /*2720*/  BSYNC B0 ;  /* 0x0000000000007941 */ /* 0x000fea0003800000 */
.L_x_48688:
        /* <DEDUP_REMOVED lines=16> */
[----:B-1234-:R-:W-:Y:S02]  /*2830*/  SHF.L.U32 R14, R12, 0x4, RZ ;  /* 0x000000040c0e7819 */ /* 0x01efe400000006ff */
[----:B------:R-:W-:Y:S02]  /*2840*/  CS2R R116, SRZ ;  /* 0x0000000000747805 */ /* 0x000fe4000001ff00 */
[----:B------:R-:W-:Y:S02]  /*2850*/  ISETP.NE.AND.EX P0, PT, RZ, UR27, PT, P0 ;  /* 0x0000001bff007c0c */ /* 0x000fe4000bf05300 */
[----:B------:R-:W-:-:S11]  /*2860*/  SHF.R.U32.HI R13, RZ, 0x1c, R12 ;  /* 0x0000001cff0d7819 */ /* 0x000fd6000001160c */
[----:B0-----:R-:W-:-:S04]  /*2870*/  @P0 IADD3 R6, P1, R14, UR26, RZ ;  /* 0x0000001a0e060c10 */ /* 0x001fc8000ff3e0ff */
[----:B------:R-:W-:Y:S01]  /*2880*/  @P0 IADD3.X R7, R13, UR27, RZ, P1, !PT ;  /* 0x0000001b0d070c10 */ /* 0x000fe20008ffe4ff */
[----:B------:R-:W-:-:S04]  /*2890*/  ULDC.64 UR26, c[0x0][0x268] ;  /* 0x00009a00001a7ab9 */ /* 0x000fc80000000a00 */
[----:B------:R0:W5:Y:S02]  /*28a0*/  @P0 LDG.E.128 R116, desc[UR8][R6.64] ;  /* 0x0000000806740981 */ /* 0x000164000c1e1d00 */
[----:B0-----:R-:W-:Y:S02]  /*28b0*/  IADD3 R6, P0, R14, UR26, RZ ;  /* 0x0000001a0e067c10 */ /* 0x001fe4000ff1e0ff */
[----:B------:R-:W0:Y:S02]  /*28c0*/  LDC.64 R14, c[0x0][0x260] ;  /* 0x00009800ff0e7b82 */ /* 0x000e240000000a00 */
[----:B------:R-:W-:Y:S01]  /*28d0*/  IADD3.X R7, R13, UR27, RZ, P0, !PT ;  /* 0x0000001b0d077c10 */ /* 0x000fe200087fe4ff */
[----:B0-----:R-:W-:-:S05]  /*28e0*/  IMAD.WIDE.U32 R12, R12, 0x10, R14 ;  /* 0x000000100c0c7825 */ /* 0x001fca00078e000e */
[----:B------:R-:W2:Y:S04]  /*28f0*/  LDG.E.128 R120, desc[UR8][R12.64] ;  /* 0x000000080c787981 */ /* 0x000ea8000c1e1d00 */
[----:B------:R-:W3:Y:S04]  /*2900*/  LDG.E.128 R12, desc[UR8][R6.64] ;  /* 0x00000008060c7981 */ /* 0x000ee8000c1e1d00 */
[----:B---3--:R0:W-:Y:S04]  /*2910*/  STL.64 [R1+0x90], R12 ;  /* 0x0000900c01007387 */ /* 0x0081e80000100a00 */
[----:B------:R0:W-:Y:S04]  /*2920*/  STL.64 [R1+0x98], R14 ;  /* 0x0000980e01007387 */ /* 0x0001e80000100a00 */
[----:B--2---:R0:W-:Y:S04]  /*2930*/  STL.64 [R1+0xa0], R120 ;  /* 0x0000a07801007387 */ /* 0x0041e80000100a00 */
[----:B------:R0:W-:Y:S02]  /*2940*/  STL.64 [R1+0xa8], R122 ;  /* 0x0000a87a01007387 */ /* 0x0001e40000100a00 */
.L_x_48691:
[----:B------:R-:W-:Y:S05]  /*2950*/  BSYNC B0 ;  /* 0x0000000000007941 */ /* 0x000fea0003800000 */
.L_x_48690:
[----:B------:R-:W-:Y:S01]  /*2960*/  ULDC UR5, c[0x0][0x214] ;  /* 0x0000850000057ab9 */ /* 0x000fe20000000800 */
[----:B------:R-:W-:Y:S01]  /*2970*/  UIADD3 UR36, UR11, -0x695add53, URZ ;  /* 0x96a522ad0b247890 */ /* 0x000fe2000fffe03f */
[----:B------:R-:W-:Y:S01]  /*2980*/  ISETP.GE.AND P0, PT, R19, UR5, PT ;  /* 0x0000000513007c0c */ /* 0x000fe2000bf06270 */
[----:B------:R-:W-:-:S12]  /*2990*/  UIADD3 UR35, UR10, -0x700cb87f, URZ ;  /* 0x8ff347810a237890 */ /* 0x000fd8000fffe03f */
[----:B------:R-:W-:Y:S05]  /*29a0*/  @P0 EXIT ;  /* 0x000000000000094d */ /* 0x000fea0003800000 */
[----:B------:R-:W-:Y:S01]  /*29b0*/  IMAD R6, R11, -0x326172a9, RZ ;  /* 0xcd9e8d570b067824 */ /* 0x000fe200078e02ff */
[----:B------:R-:W-:Y:S01]  /*29c0*/  ULOP3.LUT UR4, UR4, 0x3, URZ, 0xc0, !UPT ;  /* 0x0000000304047892 */ /* 0x000fe2000f8ec03f */
[C---:B------:R-:W-:Y:S01]  /*29d0*/  IMAD.HI.U32 R7, R8.reuse, -0x326172a9, RZ ;  /* 0xcd9e8d5708077827 */ /* 0x040fe200078e00ff */
[----:B------:R-:W-:Y:S01]  /*29e0*/  BSSY B0, `(.L_x_48692) ;  /* 0x0003191000007945 */ /* 0x000fe20003800000 */
[----:B------:R-:W-:Y:S01]  /*29f0*/  ULDC UR37, c[0x0][0x218] ;  /* 0x0000860000257ab9 */ /* 0x000fe20000000800 */
[----:B------:R-:W-:Y:S01]  /*2a00*/  ULDC.U8 UR5, c[0x0][0x2a0] ;  /* 0x0000a80000057ab9 */ /* 0x000fe20000000000 */
[----:B------:R-:W-:Y:S01]  /*2a10*/  IMAD R8, R8, -0x326172a9, RZ ;  /* 0xcd9e8d5708087824 */ /* 0x000fe200078e02ff */
[----:B------:R-:W-:Y:S01]  /*2a20*/  LOP3.LUT R6, R7, UR35, R6, 0x96, !PT ;  /* 0x0000002307067c12 */ /* 0x000fe2000f8e9606 */
[----:B------:R-:W-:Y:S01]  /*2a30*/  IMAD R7, R9, -0x2daee0ad, RZ ;  /* 0xd2511f5309077824 */ /* 0x000fe200078e02ff */
[----:B------:R-:W-:Y:S01]  /*2a40*/  ULDC UR34, c[0x0][0x2d8] ;  /* 0x0000b60000227ab9 */ /* 0x000fe20000000800 */
[C---:B------:R-:W-:Y:S01]  /*2a50*/  IMAD.HI.U32 R9, R10.reuse, -0x2daee0ad, RZ ;  /* 0xd2511f530a097827 */ /* 0x040fe200078e00ff */
[----:B------:R-:W-:Y:S01]  /*2a60*/  ULDC.64 UR26, c[0x0][0x230] ;  /* 0x00008c00001a7ab9 */ /* 0x000fe20000000a00 */
[----:B------:R-:W-:Y:S01]  /*2a70*/  ULDC.64 UR28, c[0x0][0x238] ;  /* 0x00008e00001c7ab9 */ /* 0x000fe20000000a00 */
[----:B------:R-:W-:Y:S01]  /*2a80*/  ULDC.64 UR30, c[0x0][0x240] ;  /* 0x00009000001e7ab9 */ /* 0x000fe20000000a00 */
[----:B------:R-:W-:Y:S01]  /*2a90*/  IMAD R10, R10, -0x2daee0ad, RZ ;  /* 0xd2511f530a0a7824 */ /* 0x000fe200078e02ff */
[----:B------:R-:W-:Y:S01]  /*2aa0*/  LOP3.LUT R7, R9, UR36, R7, 0x96, !PT ;  /* 0x0000002409077c12 */ /* 0x000fe2000f8e9607 */
[----:B------:R-:W-:Y:S01]  /*2ab0*/  IMAD.MOV.U32 R9, RZ, RZ, RZ ;  /* 0x000000ffff097224 */ /* 0x000fe200078e00ff */
[----:B------:R-:W-:Y:S01]  /*2ac0*/  ULDC.64 UR32, c[0x0][0x248] ;  /* 0x0000920000207ab9 */ /* 0x000fe20000000a00 */
[----:B------:R-:W-:-:S07]  /*2ad0*/  IMAD.U32 R11, RZ, RZ, UR4 ;  /* 0x00000004ff0b7e24 */ /* 0x000fce000f8e00ff */
.L_x_49797:
[----:B0-----:R-:W-:Y:S01]  /*2ae0*/  IMAD R12, R19, UR37, RZ ;  /* 0x00000025130c7c24 */ /* 0x001fe2000f8e02ff */
[----:B------:R-:W-:Y:S01]  /*2af0*/  LOP3.LUT P0, RZ, R5, 0x400, RZ, 0xc0, !PT ;  /* 0x0000040005ff7812 */ /* 0x000fe2000780c0ff */
[----:B------:R-:W-:Y:S03]  /*2b00*/  BSSY B1, `(.L_x_48693) ;  /* 0x00002e4000017945 */ /* 0x000fe60003800000 */
[----:B-1----:R-:W-:-:S04]  /*2b10*/  SHF.R.S32.HI R17, RZ, 0x1f, R12 ;  /* 0x0000001fff117819 */ /* 0x002fc8000001140c */
[----:B------:R-:W-:-:S04]  /*2b20*/  LEA.HI R12, R17, R12, RZ, 0x2 ;  /* 0x0000000c110c7211 */ /* 0x000fc800078f10ff */
        /* <DEDUP_REMOVED lines=29> */
.L_x_48696:
[----:B------:R-:W-:-:S07]  /*2d00*/  MOV R12, R8 ;  /* 0x00000008000c7202 */ /* 0x000fce0000000f00 */
.L_x_48697:
[----:B------:R-:W-:Y:S05]  /*2d10*/  BSYNC B2 ;  /* 0x0000000000027941 */ /* 0x000fea0003800000 */
.L_x_48695:
        /* <DEDUP_REMOVED lines=16> */
.L_x_48701:
[----:B------:R-:W-:Y:S05]  /*2e20*/  BSYNC B3 ;  /* 0x0000000000037941 */ /* 0x000fea0003800000 */
.L_x_48700:
[----:B------:R-:W-:Y:S01]  /*2e30*/  LOP3.LUT R10, R6, UR11, R9, 0x96, !PT ;  /* 0x0000000b060a7c12 */ /* 0x000fe2000f8e9609 */
[----:B------:R-:W-:-:S04]  /*2e40*/  IMAD.HI.U32 R6, R0, -0x326172a9, RZ ;  /* 0xcd9e8d5700067827 */ /* 0x000fc800078e00ff */
[----:B------:R-:W-:Y:S01]  /*2e50*/  IMAD R7, R0, -0x326172a9, RZ ;  /* 0xcd9e8d5700077824 */ /* 0x000fe200078e02ff */
[----:B------:R-:W-:Y:S01]  /*2e60*/  LOP3.LUT R6, R6, UR10, R4, 0x96, !PT ;  /* 0x0000000a06067c12 */ /* 0x000fe2000f8e9604 */
[----:B------:R-:W-:-:S04]  /*2e70*/  IMAD.WIDE.U32 R10, R10, -0x326172a9, RZ ;  /* 0xcd9e8d570a0a7825 */ /* 0x000fc800078e00ff */
        /* <DEDUP_REMOVED lines=37> */
[----:B------:R-:W-:-:S07]  /*30d0*/  MOV R8, R194 ;  /* 0x000000c200087202 */ /* 0x000fce0000000f00 */
.L_x_48699:
[----:B------:R-:W-:Y:S05]  /*30e0*/  BSYNC B2 ;  /* 0x0000000000027941 */ /* 0x000fea0003800000 */
.L_x_48698:
        /* <DEDUP_REMOVED lines=18> */
.L_x_48702:
        /* <DEDUP_REMOVED lines=12> */
.L_x_48705:
[----:B------:R-:W-:-:S07]  /*32d0*/  IMAD.MOV.U32 R11, RZ, RZ, R8 ;  /* 0x000000ffff0b7224 */ /* 0x000fce00078e0008 */
.L_x_48706:
[----:B------:R-:W-:Y:S05]  /*32e0*/  BSYNC B2 ;  /* 0x0000000000027941 */ /* 0x000fea0003800000 */
.L_x_48704:
        /* <DEDUP_REMOVED lines=16> */
.L_x_48710:
[----:B------:R-:W-:Y:S05]  /*33f0*/  BSYNC B3 ;  /* 0x0000000000037941 */ /* 0x000fea0003800000 */
.L_x_48709:
        /* <DEDUP_REMOVED lines=44> */
.L_x_48708:
[----:B------:R-:W-:Y:S05]  /*36c0*/  BSYNC B2 ;  /* 0x0000000000027941 */ /* 0x000fea0003800000 */
.L_x_48707:
[----:B------:R-:W-:-:S05]  /*36d0*/  I2FP.F32.U32 R11, R11 ;  /* 0x0000000b000b7245 */ /* 0x000fca0000201000 */
[----:B------:R-:W-:-:S05]  /*36e0*/  FFMA.FTZ R11, R11, R233, 1.1641532182693481445e-10 ;  /* 0x2f0000000b0b7423 */ /* 0x000fca00000100e9 */
[----:B------:R-:W-:Y:S01]  /*36f0*/  FSETP.GTU.FTZ.AND P3, PT, R11, R234, PT ;  /* 0x000000ea0b00720b */ /* 0x000fe20003f7c000 */
[----:B------:R-:W-:-:S05]  /*3700*/  FMUL.FTZ R11, R124, R232 ;  /* 0x000000e87c0b7220 */ /* 0x000fca0000410000 */
[----:B------:R-:W-:-:S05]  /*3710*/  FSEL R11, R11, RZ, !P3 ;  /* 0x000000ff0b0b7208 */ /* 0x000fca0005800000 */
[----:B------:R-:W-:Y:S01]  /*3720*/  FADD.FTZ R128, R11, R128 ;  /* 0x000000800b807221 */ /* 0x000fe20000010000 */
[----:B------:R-:W-:-:S03]  /*3730*/  SEL R11, RZ, 0x1, P3 ;  /* 0x00000001ff0b7807 */ /* 0x000fc60001800000 */
[----:B------:R-:W-:Y:S01]  /*3740*/  @P0 FADD.FTZ R128, R120, R128 ;  /* 0x0000008078800221 */ /* 0x000fe20000010000 */
[----:B------:R-:W-:-:S07]  /*3750*/  PRMT R13, R11, 0x7610, R13 ;  /* 0x000076100b0d7816 */ /* 0x000fce000000000d */
.L_x_48703:
        /* <DEDUP_REMOVED lines=12> */
.L_x_48712:
[----:B------:R-:W-:-:S07]  /*3820*/  MOV R11, R8 ;  /* 0x00000008000b7202 */ /* 0x000fce0000000f00 */
.L_x_48713:
[----:B------:R-:W-:Y:S05]  /*3830*/  BSYNC B2 ;  /* 0x0000000000027941 */ /* 0x000fea0003800000 */
.L_x_48711:
        /* <DEDUP_REMOVED lines=16> */
.L_x_48717:
[----:B------:R-:W-:Y:S05]  /*3940*/  BSYNC B3 ;  /* 0x0000000000037941 */ /* 0x000fea0003800000 */
.L_x_48716:
        /* <DEDUP_REMOVED lines=44> */
.L_x_48715:
[----:B------:R-:W-:Y:S05]  /*3c10*/  BSYNC B2 ;  /* 0x0000000000027941 */ /* 0x000fea0003800000 */
.L_x_48714:
[----:B------:R-:W-:-:S05]  /*3c20*/  I2FP.F32.U32 R11, R11 ;  /* 0x0000000b000b7245 */ /* 0x000fca0000201000 */
[----:B------:R-:W-:-:S05]  /*3c30*/  FFMA.FTZ R11, R11, R233, 1.1641532182693481445e-10 ;  /* 0x2f0000000b0b7423 */ /* 0x000fca00000100e9 */
[----:B------:R-:W-:Y:S01]  /*3c40*/  FSETP.GTU.FTZ.AND P3, PT, R11, R234, PT ;  /* 0x000000ea0b00720b */ /* 0x000fe20003f7c000 */
        /* <DEDUP_REMOVED lines=8> */
.L_x_48718:
        /* <DEDUP_REMOVED lines=12> */
.L_x_48721:
[----:B------:R-:W-:-:S07]  /*3d90*/  IMAD.MOV.U32 R11, RZ, RZ, R8 ;  /* 0x000000ffff0b7224 */ /* 0x000fce00078e0008 */
.L_x_48722:
[----:B------:R-:W-:Y:S05]  /*3da0*/  BSYNC B2 ;  /* 0x0000000000027941 */ /* 0x000fea0003800000 */
.L_x_48720:
        /* <DEDUP_REMOVED lines=16> */
.L_x_48726:
[----:B------:R-:W-:Y:S05]  /*3eb0*/  BSYNC B3 ;  /* 0x0000000000037941 */ /* 0x000fea0003800000 */
.L_x_48725:
        /* <DEDUP_REMOVED lines=44> */
.L_x_48724:
[----:B------:R-:W-:Y:S05]  /*4180*/  BSYNC B2 ;  /* 0x0000000000027941 */ /* 0x000fea0003800000 */
.L_x_48723:
        /* <DEDUP_REMOVED lines=8> */
[----:B--234-:R-:W-:-:S07]  /*4210*/  PRMT R14, R11, 0x7610, R14 ;  /* 0x000076100b0e7816 */ /* 0x01cfce000000000e */
.L_x_48719:
        /* <DEDUP_REMOVED lines=12> */
.L_x_48728:
[----:B------:R-:W-:-:S07]  /*42e0*/  MOV R11, R8 ;  /* 0x00000008000b7202 */ /* 0x000fce0000000f00 */
.L_x_48729:
[----:B------:R-:W-:Y:S05]  /*42f0*/  BSYNC B2 ;  /* 0x0000000000027941 */ /* 0x000fea0003800000 */
.L_x_48727:
        /* <DEDUP_REMOVED lines=16> */
.L_x_48733:
[----:B------:R-:W-:Y:S05]  /*4400*/  BSYNC B3 ;  /* 0x0000000000037941 */ /* 0x000fea0003800000 */
.L_x_48732:
        /* <DEDUP_REMOVED lines=44> */
.L_x_48731:
[----:B------:R-:W-:Y:S05]  /*46d0*/  BSYNC B2 ;  /* 0x0000000000027941 */ /* 0x000fea0003800000 */
.L_x_48730:
        /* <DEDUP_REMOVED lines=11> */
.L_x_48734:
        /* <DEDUP_REMOVED lines=12> */
.L_x_48737:
[----:B------:R-:W-:-:S07]  /*4850*/  IMAD.MOV.U32 R11, RZ, RZ, R8 ;  /* 0x000000ffff0b7224 */ /* 0x000fce00078e0008 */
.L_x_48738:
[----:B------:R-:W-:Y:S05]  /*4860*/  BSYNC B2 ;  /* 0x0000000000027941 */ /* 0x000fea0003800000 */
.L_x_48736:
        /* <DEDUP_REMOVED lines=16> */
.L_x_48742:
[----:B------:R-:W-:Y:S05]  /*4970*/  BSYNC B3 ;  /* 0x0000000000037941 */ /* 0x000fea0003800000 */
.L_x_48741:
        /* <DEDUP_REMOVED lines=44> */
.L_x_48740:
[----:B------:R-:W-:Y:S05]  /*4c40*/  BSYNC B2 ;  /* 0x0000000000027941 */ /* 0x000fea0003800000 */
.L_x_48739:
        /* <DEDUP_REMOVED lines=9> */
.L_x_48735:
        /* <DEDUP_REMOVED lines=12> */
.L_x_48744:
[----:B------:R-:W-:-:S07]  /*4da0*/  MOV R11, R8 ;  /* 0x00000008000b7202 */ /* 0x000fce0000000f00 */
.L_x_48745:
[----:B------:R-:W-:Y:S05]  /*4db0*/  BSYNC B2 ;  /* 0x0000000000027941 */ /* 0x000fea0003800000 */
.L_x_48743:
        /* <DEDUP_REMOVED lines=16> */
.L_x_48749:
[----:B------:R-:W-:Y:S05]  /*4ec0*/  BSYNC B3 ;  /* 0x0000000000037941 */ /* 0x000fea0003800000 */
.L_x_48748:
        /* <DEDUP_REMOVED lines=44> */
.L_x_48747:
[----:B------:R-:W-:Y:S05]  /*5190*/  BSYNC B2 ;  /* 0x0000000000027941 */ /* 0x000fea0003800000 */
.L_x_48746:
        /* <DEDUP_REMOVED lines=11> */
.L_x_48750:
        /* <DEDUP_REMOVED lines=12> */
.L_x_48753:
[----:B------:R-:W-:-:S07]  /*5310*/  IMAD.MOV.U32 R12, RZ, RZ, R8 ;  /* 0x000000ffff0c7224 */ /* 0x000fce00078e0008 */
.L_x_48754:
[----:B------:R-:W-:Y:S05]  /*5320*/  BSYNC B2 ;  /* 0x0000000000027941 */ /* 0x000fea0003800000 */
.L_x_48752:
        /* <DEDUP_REMOVED lines=16> */
.L_x_48758:
[----:B------:R-:W-:Y:S05]  /*5430*/  BSYNC B3 ;  /* 0x0000000000037941 */ /* 0x000fea0003800000 */
.L_x_48757:
        /* <DEDUP_REMOVED lines=43> */
.L_x_48756:
[----:B------:R-:W-:Y:S05]  /*56f0*/  BSYNC B2 ;  /* 0x0000000000027941 */ /* 0x000fea0003800000 */
.L_x_48755:
        /* <DEDUP_REMOVED lines=8> */
.L_x_48751:
[C---:B------:R-:W-:Y:S02]  /*5780*/  LEA R192, P0, R18.reuse, UR28, 0x4 ;  /* 0x0000001c12c07c11 */ /* 0x040fe4000f8020ff */
[----:B------:R-:W-:Y:S02]  /*5790*/  SEL R12, RZ, 0x1000000, P5 ;  /* 0x01000000ff0c7807 */ /* 0x000fe40002800000 */
[----:B------:R-:W-:Y:S02]  /*57a0*/  LEA.HI.X R193, R18, UR29, RZ, 0x4, P0 ;  /* 0x0000001d12c17c11 */ /* 0x000fe400080f24ff */
[----:B------:R-:W-:Y:S02]  /*57b0*/  SEL R17, RZ, 0x10000, P4 ;  /* 0x00010000ff117807 */ /* 0x000fe40002000000 */
[----:B------:R-:W-:Y:S01]  /*57c0*/  LOP3.LUT P2, RZ, R5, 0x1, RZ, 0xc0, !PT ;  /* 0x0000000105ff7812 */ /* 0x000fe2000784c0ff */
[----:B------:R0:W-:Y:S02]  /*57d0*/  STG.E.128 desc[UR8][R192.64], R128 ;  /* 0x00000080c0007986 */ /* 0x0001e4000c101d08 */
[----:B0-----:R-:W-:-:S04]  /*57e0*/  SEL R192, RZ, 0x100, P3 ;  /* 0x00000100ffc07807 */ /* 0x001fc80001800000 */
[----:B------:R-:W-:Y:S02]  /*57f0*/  IADD3 R12, R192, R12, R17 ;  /* 0x0000000cc00c7210 */ /* 0x000fe40007ffe011 */
[----:B------:R-:W-:-:S05]  /*5800*/  SEL R17, RZ, 0x1, P2 ;  /* 0x00000001ff117807 */ /* 0x000fca0001000000 */
[----:B------:R-:W-:Y:S01]  /*5810*/  IMAD.IADD R194, R12, 0x1, R17 ;  /* 0x000000010cc27824 */ /* 0x000fe200078e0211 */
[C---:B------:R-:W-:Y:S02]  /*5820*/  SHF.L.U32 R17, R18.reuse, 0x2, RZ ;  /* 0x0000000212117819 */ /* 0x040fe400000006ff */
[----:B------:R-:W-:Y:S02]  /*5830*/  SHF.L.U64.HI R12, R18, 0x2, RZ ;  /* 0x00000002120c7819 */ /* 0x000fe400000102ff */
[----:B------:R-:W-:-:S04]  /*5840*/  IADD3 R192, P0, R17, UR30, RZ ;  /* 0x0000001e11c07c10 */ /* 0x000fc8000ff1e0ff */
        /* <DEDUP_REMOVED lines=9> */
[----:B------:R-:W-:-:S05]  /*58e0*/  LOP3.LUT R17, R14, 0xff, RZ, 0xc0, !PT ;  /* 0x000000ff0e117812 */ /* 0x000fca00078ec0ff */
[----:B------:R-:W-:Y:S01]  /*58f0*/  IMAD R12, R17, 0x100, R12 ;  /* 0x00000100110c7824 */ /* 0x000fe200078e020c */
[----:B------:R-:W-:-:S04]  /*5900*/  LOP3.LUT R17, R13, 0xff, RZ, 0xc0, !PT ;  /* 0x000000ff0d117812 */ /* 0x000fc800078ec0ff */
[----:B------:R-:W-:-:S05]  /*5910*/  IADD3 R12, R12, R17, RZ ;  /* 0x000000110c0c7210 */ /* 0x000fca0007ffe0ff */
[----:B------:R1:W-:Y:S02]  /*5920*/  STG.E desc[UR8][R192.64], R12 ;  /* 0x0000000cc0007986 */ /* 0x0003e4000c101908 */
.L_x_48759:
[----:B-1----:R-:W-:-:S07]  /*5930*/  VIADD R12, R18, 0x20 ;  /* 0x00000020120c7836 */ /* 0x002fce0000000000 */
.L_x_48694:
[----:B------:R-:W-:Y:S05]  /*5940*/  BSYNC B1 ;  /* 0x0000000000017941 */ /* 0x000fea0003800000 */
.L_x_48693:
[----:B------:R-:W-:Y:S01]  /*5950*/  LOP3.LUT P0, RZ, R5, 0x2000000, RZ, 0xc0, !PT ;  /* 0x0200000005ff7812 */ /* 0x000fe2000780c0ff */
[----:B------:R-:W-:-:S12]  /*5960*/  BSSY B1, `(.L_x_48760) ;  /* 0x00002e1000017945 */ /* 0x000fd80003800000 */
[----:B------:R-:W-:Y:S05]  /*5970*/  @!P0 BRA `(.L_x_48761) ;  /* 0x0000002c007c8947 */ /* 0x000fea0003800000 */
[----:B------:R-:W-:Y:S01]  /*5980*/  ISETP.NE.U32.AND P0, PT, RZ, UR26, PT ;  /* 0x0000001aff007c0c */ /* 0x000fe2000bf05070 */
[----:B0-----:R-:W0:Y:S03]  /*5990*/  LDC.64 R192, c[0x0][0x228] ;  /* 0x00008a00ffc07b82 */ /* 0x001e260000000a00 */
        /* <DEDUP_REMOVED lines=24> */
.L_x_48763:
[----:B------:R-:W-:-:S07]  /*5b20*/  IMAD.MOV.U32 R17, RZ, RZ, R8 ;  /* 0x000000ffff117224 */ /* 0x000fce00078e0008 */
.L_x_48764:
[----:B------:R-:W-:Y:S05]  /*5b30*/  BSYNC B2 ;  /* 0x0000000000027941 */ /* 0x000fea0003800000 */
.L_x_48762:
        /* <DEDUP_REMOVED lines=16> */
.L_x_48768:
[----:B------:R-:W-:Y:S05]  /*5c40*/  BSYNC B3 ;  /* 0x0000000000037941 */ /* 0x000fea0003800000 */
.L_x_48767:
        /* <DEDUP_REMOVED lines=43> */
.L_x_48766:
[----:B------:R-:W-:Y:S05]  /*5f00*/  BSYNC B2 ;  /* 0x0000000000027941 */ /* 0x000fea0003800000 */
.L_x_48765:
        /* <DEDUP_REMOVED lines=18> */
.L_x_48769:
        /* <DEDUP_REMOVED lines=12> */
.L_x_48772:
[----:B------:R-:W-:-:S07]  /*60f0*/  IMAD.MOV.U32 R11, RZ, RZ, R8 ;  /* 0x000000ffff0b7224 */ /* 0x000fce00078e0008 */
.L_x_48773:
[----:B------:R-:W-:Y:S05]  /*6100*/  BSYNC B2 ;  /* 0x0000000000027941 */ /* 0x000fea0003800000 */
.L_x_48771:
        /* <DEDUP_REMOVED lines=16> */
.L_x_48777:
[----:B------:R-:W-:Y:S05]  /*6210*/  BSYNC B3 ;  /* 0x0000000000037941 */ /* 0x000fea0003800000 */
.L_x_48776:
        /* <DEDUP_REMOVED lines=44> */
.L_x_48775:
[----:B------:R-:W-:Y:S05]  /*64e0*/  BSYNC B2 ;  /* 0x0000000000027941 */ /* 0x000fea0003800000 */
.L_x_48774:
        /* <DEDUP_REMOVED lines=9> */
.L_x_48770:
        /* <DEDUP_REMOVED lines=12> */
.L_x_48779:
[----:B------:R-:W-:-:S07]  /*6640*/  IMAD.MOV.U32 R11, RZ, RZ, R8 ;  /* 0x000000ffff0b7224 */ /* 0x000fce00078e0008 */
.L_x_48780:
[----:B------:R-:W-:Y:S05]  /*6650*/  BSYNC B2 ;  /* 0x0000000000027941 */ /* 0x000fea0003800000 */
.L_x_48778:
        /* <DEDUP_REMOVED lines=16> */
.L_x_48784:
[----:B------:R-:W-:Y:S05]  /*6760*/  BSYNC B3 ;  /* 0x0000000000037941 */ /* 0x000fea0003800000 */
.L_x_48783:
        /* <DEDUP_REMOVED lines=44> */
.L_x_48782:
[----:B------:R-:W-:Y:S05]  /*6a30*/  BSYNC B2 ;  /* 0x0000000000027941 */ /* 0x000fea0003800000 */
.L_x_48781:
        /* <DEDUP_REMOVED lines=11> */
.L_x_48785:
        /* <DEDUP_REMOVED lines=12> */
.L_x_48788:
[----:B------:R-:W-:-:S07]  /*6bb0*/  IMAD.MOV.U32 R11, RZ, RZ, R8 ;  /* 0x000000ffff0b7224 */ /* 0x000fce00078e0008 */
.L_x_48789:
[----:B------:R-:W-:Y:S05]  /*6bc0*/  BSYNC B2 ;  /* 0x0000000000027941 */ /* 0x000fea0003800000 */
.L_x_48787:
        /* <DEDUP_REMOVED lines=16> */
.L_x_48793:
[----:B------:R-:W-:Y:S05]  /*6cd0*/  BSYNC B3 ;  /* 0x0000000000037941 */ /* 0x000fea0003800000 */
.L_x_48792:
        /* <DEDUP_REMOVED lines=44> */
.L_x_48791:
[----:B------:R-:W-:Y:S05]  /*6fa0*/  BSYNC B2 ;  /* 0x0000000000027941 */ /* 0x000fea0003800000 */
.L_x_48790:
        /* <DEDUP_REMOVED lines=9> */
.L_x_48786:
        /* <DEDUP_REMOVED lines=12> */
.L_x_48795:
[----:B------:R-:W-:-:S07]  /*7100*/  IMAD.MOV.U32 R11, RZ, RZ, R8 ;  /* 0x000000ffff0b7224 */ /* 0x000fce00078e0008 */
.L_x_48796:
[----:B------:R-:W-:Y:S05]  /*7110*/  BSYNC B2 ;  /* 0x0000000000027941 */ /* 0x000fea0003800000 */
.L_x_48794:
        /* <DEDUP_REMOVED lines=16> */
.L_x_48800:
[----:B------:R-:W-:Y:S05]  /*7220*/  BSYNC B3 ;  /* 0x0000000000037941 */ /* 0x000fea0003800000 */
.L_x_48799:
        /* <DEDUP_REMOVED lines=44> */
.L_x_48798:
[----:B------:R-:W-:Y:S05]  /*74f0*/  BSYNC B2 ;  /* 0x0000000000027941 */ /* 0x000fea0003800000 */
.L_x_48797:
        /* <DEDUP_REMOVED lines=11> */
.L_x_48801:
        /* <DEDUP_REMOVED lines=12> */
.L_x_48804:
[----:B------:R-:W-:-:S07]  /*7670*/  IMAD.MOV.U32 R11, RZ, RZ, R8 ;  /* 0x000000ffff0b7224 */ /* 0x000fce00078e0008 */
.L_x_48805:
[----:B------:R-:W-:Y:S05]  /*7680*/  BSYNC B2 ;  /* 0x0000000000027941 */ /* 0x000fea0003800000 */
.L_x_48803:
        /* <DEDUP_REMOVED lines=16> */
.L_x_48809:
[----:B------:R-:W-:Y:S05]  /*7790*/  BSYNC B3 ;  /* 0x0000000000037941 */ /* 0x000fea0003800000 */
.L_x_48808:
        /* <DEDUP_REMOVED lines=44> */
.L_x_48807:
[----:B------:R-:W-:Y:S05]  /*7a60*/  BSYNC B2 ;  /* 0x0000000000027941 */ /* 0x000fea0003800000 */
.L_x_48806:
        /* <DEDUP_REMOVED lines=9> */
.L_x_48802:
        /* <DEDUP_REMOVED lines=12> */
.L_x_48811:
[----:B------:R-:W-:-:S07]  /*7bc0*/  IMAD.MOV.U32 R11, RZ, RZ, R8 ;  /* 0x000000ffff0b7224 */ /* 0x000fce00078e0008 */
.L_x_48812:
[----:B------:R-:W-:Y:S05]  /*7bd0*/  BSYNC B2 ;  /* 0x0000000000027941 */ /* 0x000fea0003800000 */
.L_x_48810:
        /* <DEDUP_REMOVED lines=16> */
.L_x_48816:
[----:B------:R-:W-:Y:S05]  /*7ce0*/  BSYNC B3 ;  /* 0x0000000000037941 */ /* 0x000fea0003800000 */
.L_x_48815:
        /* <DEDUP_REMOVED lines=44> */
.L_x_48814:
[----:B------:R-:W-:Y:S05]  /*7fb0*/  BSYNC B2 ;  /* 0x0000000000027941 */ /* 0x000fea0003800000 */
.L_x_48813:
        /* <DEDUP_REMOVED lines=11> */
.L_x_48817:
        /* <DEDUP_REMOVED lines=12> */
.L_x_48820:
[----:B------:R-:W-:-:S07]  /*8130*/  IMAD.MOV.U32 R16, RZ, RZ, R8 ;  /* 0x000000ffff107224 */ /* 0x000fce00078e0008 */
.L_x_48821:
[----:B------:R-:W-:Y:S05]  /*8140*/  BSYNC B2 ;  /* 0x0000000000027941 */ /* 0x000fea0003800000 */
.L_x_48819:
        /* <DEDUP_REMOVED lines=16> */
.L_x_48825:
[----:B------:R-:W-:Y:S05]  /*8250*/  BSYNC B3 ;  /* 0x0000000000037941 */ /* 0x000fea0003800000 */
.L_x_48824:
        /* <DEDUP_REMOVED lines=40> */
[----:B------:R-:W-:-:S03]  /*84e0*/  HFMA2.MMA R11, -RZ, RZ, 0, 0 ;  /* 0x00000000ff0b7435 */ /* 0x000fc600000001ff */
[----:B------:R-:W-:Y:S01]  /*84f0*/  IMAD.MOV.U32 R8, RZ, RZ, R192 ;  /* 0x000000ffff087224 */ /* 0x000fe200078e00c0 */
[----:B------:R-:W-:-:S07]  /*8500*/  LOP3.LUT R6, R193, UR35, R6, 0x96, !PT ;  /* 0x00000023c1067c12 */ /* 0x000fce000f8e9606 */
.L_x_48823:
[----:B------:R-:W-:Y:S05]  /*8510*/  BSYNC B2 ;  /* 0x0000000000027941 */ /* 0x000fea0003800000 */
.L_x_48822:
        /* <DEDUP_REMOVED lines=9> */
.L_x_48818:
        /* <DEDUP_REMOVED lines=27> */
.L_x_48826:
[----:B------:R-:W-:-:S07]  /*8760*/  VIADD R12, R12, 0x20 ;  /* 0x000000200c0c7836 */ /* 0x000fce0000000000 */
.L_x_48761:
[----:B------:R-:W-:Y:S05]  /*8770*/  BSYNC B1 ;  /* 0x0000000000017941 */ /* 0x000fea0003800000 */
.L_x_48760:
        /* <DEDUP_REMOVED lines=29> */
.L_x_48830:
[----:B------:R-:W-:-:S07]  /*8950*/  MOV R17, R8 ;  /* 0x0000000800117202 */ /* 0x000fce0000000f00 */
.L_x_48831:
[----:B------:R-:W-:Y:S05]  /*8960*/  BSYNC B2 ;  /* 0x0000000000027941 */ /* 0x000fea0003800000 */
.L_x_48829:
        /* <DEDUP_REMOVED lines=16> */
.L_x_48835:
[----:B------:R-:W-:Y:S05]  /*8a70*/  BSYNC B3 ;  /* 0x0000000000037941 */ /* 0x000fea0003800000 */
.L_x_48834:
        /* <DEDUP_REMOVED lines=39> */
[----:B------:R-:W-:-:S03]  /*8cf0*/  IMAD.WIDE.U32 R194, R8, -0x326172a9, RZ ;  /* 0xcd9e8d5708c27825 */ /* 0x000fc600078e00ff */
[----:B------:R-:W-:Y:S01]  /*8d00*/  MOV R8, R194 ;  /* 0x000000c200087202 */ /* 0x000fe20000000f00 */
[----:B------:R-:W-:Y:S01]  /*8d10*/  IMAD.MOV.U32 R194, RZ, RZ, RZ ;  /* 0x000000ffffc27224 */ /* 0x000fe200078e00ff */
[----:B------:R-:W-:-:S07]  /*8d20*/  LOP3.LUT R6, R195, UR35, R6, 0x96, !PT ;  /* 0x00000023c3067c12 */ /* 0x000fce000f8e9606 */
.L_x_48833:
[----:B------:R-:W-:Y:S05]  /*8d30*/  BSYNC B2 ;  /* 0x0000000000027941 */ /* 0x000fea0003800000 */
.L_x_48832:
        /* <DEDUP_REMOVED lines=18> */
.L_x_48836:
        /* <DEDUP_REMOVED lines=12> */
.L_x_48839:
[----:B------:R-:W-:-:S07]  /*8f20*/  IMAD.MOV.U32 R11, RZ, RZ, R8 ;  /* 0x000000ffff0b7224 */ /* 0x000fce00078e0008 */
.L_x_48840:
[----:B------:R-:W-:Y:S05]  /*8f30*/  BSYNC B2 ;  /* 0x0000000000027941 */ /* 0x000fea0003800000 */
.L_x_48838:
        /* <DEDUP_REMOVED lines=16> */
.L_x_48844:
[----:B------:R-:W-:Y:S05]  /*9040*/  BSYNC B3 ;  /* 0x0000000000037941 */ /* 0x000fea0003800000 */
.L_x_48843:
        /* <DEDUP_REMOVED lines=44> */
.L_x_48842:
[----:B------:R-:W-:Y:S05]  /*9310*/  BSYNC B2 ;  /* 0x0000000000027941 */ /* 0x000fea0003800000 */
.L_x_48841:
        /* <DEDUP_REMOVED lines=9> */
.L_x_48837:
        /* <DEDUP_REMOVED lines=12> */
.L_x_48846:
[----:B------:R-:W-:-:S07]  /*9470*/  MOV R11, R8 ;  /* 0x00000008000b7202 */ /* 0x000fce0000000f00 */
.L_x_48847:
[----:B------:R-:W-:Y:S05]  /*9480*/  BSYNC B2 ;  /* 0x0000000000027941 */ /* 0x000fea0003800000 */
.L_x_48845:
        /* <DEDUP_REMOVED lines=16> */
.L_x_48851:
[----:B------:R-:W-:Y:S05]  /*9590*/  BSYNC B3 ;  /* 0x0000000000037941 */ /* 0x000fea0003800000 */
.L_x_48850:
        /* <DEDUP_REMOVED lines=44> */
.L_x_48849:
[----:B------:R-:W-:Y:S05]  /*9860*/  BSYNC B2 ;  /* 0x0000000000027941 */ /* 0x000fea0003800000 */
.L_x_48848:
        /* <DEDUP_REMOVED lines=11> */
.L_x_48852:
        /* <DEDUP_REMOVED lines=12> */
.L_x_48855:
[----:B------:R-:W-:-:S07]  /*99e0*/  IMAD.MOV.U32 R11, RZ, RZ, R8 ;  /* 0x000000ffff0b7224 */ /* 0x000fce00078e0008 */
.L_x_48856:
[----:B------:R-:W-:Y:S05]  /*99f0*/  BSYNC B2 ;  /* 0x0000000000027941 */ /* 0x000fea0003800000 */
.L_x_48854:
        /* <DEDUP_REMOVED lines=16> */
.L_x_48860:
[----:B------:R-:W-:Y:S05]  /*9b00*/  BSYNC B3 ;  /* 0x0000000000037941 */ /* 0x000fea0003800000 */
.L_x_48859:
        /* <DEDUP_REMOVED lines=44> */
.L_x_48858:
[----:B------:R-:W-:Y:S05]  /*9dd0*/  BSYNC B2 ;  /* 0x0000000000027941 */ /* 0x000fea0003800000 */
.L_x_48857:
        /* <DEDUP_REMOVED lines=9> */
.L_x_48853:
        /* <DEDUP_REMOVED lines=12> */
.L_x_48862:
[----:B------:R-:W-:-:S07]  /*9f30*/  MOV R11, R8 ;  /* 0x00000008000b7202 */ /* 0x000fce0000000f00 */
.L_x_48863:
[----:B------:R-:W-:Y:S05]  /*9f40*/  BSYNC B2 ;  /* 0x0000000000027941 */ /* 0x000fea0003800000 */
.L_x_48861:
        /* <DEDUP_REMOVED lines=16> */
.L_x_48867:
[----:B------:R-:W-:Y:S05]  /*a050*/  BSYNC B3 ;  /* 0x0000000000037941 */ /* 0x000fea0003800000 */
.L_x_48866:
        /* <DEDUP_REMOVED lines=44> */
.L_x_48865:
[----:B------:R-:W-:Y:S05]  /*a320*/  BSYNC B2 ;  /* 0x0000000000027941 */ /* 0x000fea0003800000 */
.L_x_48864:
        /* <DEDUP_REMOVED lines=11> */
.L_x_48868:
        /* <DEDUP_REMOVED lines=12> */
.L_x_48871:
[----:B------:R-:W-:-:S07]  /*a4a0*/  IMAD.MOV.U32 R11, RZ, RZ, R8 ;  /* 0x000000ffff0b7224 */ /* 0x000fce00078e0008 */
.L_x_48872:
[----:B------:R-:W-:Y:S05]  /*a4b0*/  BSYNC B2 ;  /* 0x0000000000027941 */ /* 0x000fea0003800000 */
.L_x_48870:
        /* <DEDUP_REMOVED lines=16> */
.L_x_48876:
[----:B------:R-:W-:Y:S05]  /*a5c0*/  BSYNC B3 ;  /* 0x0000000000037941 */ /* 0x000fea0003800000 */
.L_x_48875:
        /* <DEDUP_REMOVED lines=44> */
.L_x_48874:
[----:B------:R-:W-:Y:S05]  /*a890*/  BSYNC B2 ;  /* 0x0000000000027941 */ /* 0x000fea0003800000 */
.L_x_48873:
        /* <DEDUP_REMOVED lines=9> */
.L_x_48869:
        /* <DEDUP_REMOVED lines=12> */
.L_x_48878:
[----:B------:R-:W-:-:S07]  /*a9f0*/  MOV R11, R8 ;  /* 0x00000008000b7202 */ /* 0x000fce0000000f00 */
.L_x_48879:
[----:B------:R-:W-:Y:S05]  /*aa00*/  BSYNC B2 ;  /* 0x0000000000027941 */ /* 0x000fea0003800000 */
.L_x_48877:
        /* <DEDUP_REMOVED lines=16> */
.L_x_48883:
[----:B------:R-:W-:Y:S05]  /*ab10*/  BSYNC B3 ;  /* 0x0000000000037941 */ /* 0x000fea0003800000 */
.L_x_48882:
        /* <DEDUP_REMOVED lines=44> */
.L_x_48881:
[----:B------:R-:W-:Y:S05]  /*ade0*/  BSYNC B2 ;  /* 0x0000000000027941 */ /* 0x000fea0003800000 */
.L_x_48880:
        /* <DEDUP_REMOVED lines=11> */
.L_x_48884:
        /* <DEDUP_REMOVED lines=12> */
.L_x_48887:
[----:B------:R-:W-:-:S07]  /*af60*/  IMAD.MOV.U32 R16, RZ, RZ, R8 ;  /* 0x000000ffff107224 */ /* 0x000fce00078e0008 */
.L_x_48888:
[----:B------:R-:W-:Y:S05]  /*af70*/  BSYNC B2 ;  /* 0x0000000000027941 */ /* 0x000fea0003800000 */
.L_x_48886:
        /* <DEDUP_REMOVED lines=16> */
.L_x_48892:
[----:B------:R-:W-:Y:S05]  /*b080*/  BSYNC B3 ;  /* 0x0000000000037941 */ /* 0x000fea0003800000 */
.L_x_48891:
        /* <DEDUP_REMOVED lines=43> */
.L_x_48890:
[----:B------:R-:W-:Y:S05]  /*b340*/  BSYNC B2 ;  /* 0x0000000000027941 */ /* 0x000fea0003800000 */
.L_x_48889:
        /* <DEDUP_REMOVED lines=9> */
.L_x_48885:
[C---:B------:R-:W-:Y:S02]  /*b3e0*/  LEA R192, P0, R12.reuse, UR28, 0x4 ;  /* 0x0000001c0cc07c11 */ /* 0x040fe4000f8020ff */
        /* <DEDUP_REMOVED lines=26> */
.L_x_48893:
[----:B------:R-:W-:-:S07]  /*b590*/  VIADD R12, R12, 0x20 ;  /* 0x000000200c0c7836 */ /* 0x000fce0000000000 */
.L_x_48828:
[----:B------:R-:W-:Y:S05]  /*b5a0*/  BSYNC B1 ;  /* 0x0000000000017941 */ /* 0x000fea0003800000 */
.L_x_48827:
        /* <DEDUP_REMOVED lines=29> */
.L_x_48897:
[----:B------:R-:W-:-:S07]  /*b780*/  IMAD.MOV.U32 R17, RZ, RZ, R8 ;  /* 0x000000ffff117224 */ /* 0x000fce00078e0008 */
.L_x_48898:
[----:B------:R-:W-:Y:S05]  /*b790*/  BSYNC B2 ;  /* 0x0000000000027941 */ /* 0x000fea0003800000 */
.L_x_48896:
        /* <DEDUP_REMOVED lines=16> */
.L_x_48902:
[----:B------:R-:W-:Y:S05]  /*b8a0*/  BSYNC B3 ;  /* 0x0000000000037941 */ /* 0x000fea0003800000 */
.L_x_48901:
        /* <DEDUP_REMOVED lines=43> */
.L_x_48900:
[----:B------:R-:W-:Y:S05]  /*bb60*/  BSYNC B2 ;  /* 0x0000000000027941 */ /* 0x000fea0003800000 */
.L_x_48899:
        /* <DEDUP_REMOVED lines=18> */
.L_x_48903:
        /* <DEDUP_REMOVED lines=12> */
.L_x_48906:
[----:B------:R-:W-:-:S07]  /*bd50*/  IMAD.MOV.U32 R11, RZ, RZ, R8 ;  /* 0x000000ffff0b7224 */ /* 0x000fce00078e0008 */
.L_x_48907:
[----:B------:R-:W-:Y:S05]  /*bd60*/  BSYNC B2 ;  /* 0x0000000000027941 */ /* 0x000fea0003800000 */
.L_x_48905:
        /* <DEDUP_REMOVED lines=16> */
.L_x_48911:
[----:B------:R-:W-:Y:S05]  /*be70*/  BSYNC B3 ;  /* 0x0000000000037941 */ /* 0x000fea0003800000 */
.L_x_48910:
        /* <DEDUP_REMOVED lines=44> */
.L_x_48909:
[----:B------:R-:W-:Y:S05]  /*c140*/  BSYNC B2 ;  /* 0x0000000000027941 */ /* 0x000fea0003800000 */
.L_x_48908:
        /* <DEDUP_REMOVED lines=9> */
.L_x_48904:
        /* <DEDUP_REMOVED lines=12> */
.L_x_48913:
[----:B------:R-:W-:-:S07]  /*c2a0*/  IMAD.MOV.U32 R11, RZ, RZ, R8 ;  /* 0x000000ffff0b7224 */ /* 0x000fce00078e0008 */
.L_x_48914:
[----:B------:R-:W-:Y:S05]  /*c2b0*/  BSYNC B2 ;  /* 0x0000000000027941 */ /* 0x000fea0003800000 */
.L_x_48912:
        /* <DEDUP_REMOVED lines=16> */
.L_x_48918:
[----:B------:R-:W-:Y:S05]  /*c3c0*/  BSYNC B3 ;  /* 0x0000000000037941 */ /* 0x000fea0003800000 */
.L_x_48917:
        /* <DEDUP_REMOVED lines=44> */
.L_x_48916:
[----:B------:R-:W-:Y:S05]  /*c690*/  BSYNC B2 ;  /* 0x0000000000027941 */ /* 0x000fea0003800000 */
.L_x_48915:
        /* <DEDUP_REMOVED lines=11> */
.L_x_48919:
        /* <DEDUP_REMOVED lines=12> */
.L_x_48922:
[----:B------:R-:W-:-:S07]  /*c810*/  IMAD.MOV.U32 R11, RZ, RZ, R8 ;  /* 0x000000ffff0b7224 */ /* 0x000fce00078e0008 */
.L_x_48923:
[----:B------:R-:W-:Y:S05]  /*c820*/  BSYNC B2 ;  /* 0x0000000000027941 */ /* 0x000fea0003800000 */
.L_x_48921:
        /* <DEDUP_REMOVED lines=16> */
.L_x_48927:
[----:B------:R-:W-:Y:S05]  /*c930*/  BSYNC B3 ;  /* 0x0000000000037941 */ /* 0x000fea0003800000 */
.L_x_48926:
        /* <DEDUP_REMOVED lines=44> */
.L_x_48925:
[----:B------:R-:W-:Y:S05]  /*cc00*/  BSYNC B2 ;  /* 0x0000000000027941 */ /* 0x000fea0003800000 */
.L_x_48924:
        /* <DEDUP_REMOVED lines=9> */
.L_x_48920:
        /* <DEDUP_REMOVED lines=12> */
.L_x_48929:
[----:B------:R-:W-:-:S07]  /*cd60*/  IMAD.MOV.U32 R11, RZ, RZ, R8 ;  /* 0x000000ffff0b7224 */ /* 0x000fce00078e0008 */
.L_x_48930:
[----:B------:R-:W-:Y:S05]  /*cd70*/  BSYNC B2 ;  /* 0x0000000000027941 */ /* 0x000fea0003800000 */
.L_x_48928:
        /* <DEDUP_REMOVED lines=16> */
.L_x_48934:
[----:B------:R-:W-:Y:S05]  /*ce80*/  BSYNC B3 ;  /* 0x0000000000037941 */ /* 0x000fea0003800000 */
.L_x_48933:
        /* <DEDUP_REMOVED lines=44> */
.L_x_48932:
[----:B------:R-:W-:Y:S05]  /*d150*/  BSYNC B2 ;  /* 0x0000000000027941 */ /* 0x000fea0003800000 */
.L_x_48931:
        /* <DEDUP_REMOVED lines=11> */
.L_x_48935:
        /* <DEDUP_REMOVED lines=12> */
.L_x_48938:
[----:B------:R-:W-:-:S07]  /*d2d0*/  IMAD.MOV.U32 R11, RZ, RZ, R8 ;  /* 0x000000ffff0b7224 */ /* 0x000fce00078e0008 */
.L_x_48939:
[----:B------:R-:W-:Y:S05]  /*d2e0*/  BSYNC B2 ;  /* 0x0000000000027941 */ /* 0x000fea0003800000 */
.L_x_48937:
        /* <DEDUP_REMOVED lines=16> */
.L_x_48943:
[----:B------:R-:W-:Y:S05]  /*d3f0*/  BSYNC B3 ;  /* 0x0000000000037941 */ /* 0x000fea0003800000 */
.L_x_48942:
        /* <DEDUP_REMOVED lines=44> */
.L_x_48941:
[----:B------:R-:W-:Y:S05]  /*d6c0*/  BSYNC B2 ;  /* 0x0000000000027941 */ /* 0x000fea0003800000 */
.L_x_48940:
        /* <DEDUP_REMOVED lines=9> */
.L_x_48936:
        /* <DEDUP_REMOVED lines=12> */
.L_x_48945:
[----:B------:R-:W-:-:S07]  /*d820*/  IMAD.MOV.U32 R11, RZ, RZ, R8 ;  /* 0x000000ffff0b7224 */ /* 0x000fce00078e0008 */
.L_x_48946:
[----:B------:R-:W-:Y:S05]  /*d830*/  BSYNC B2 ;  /* 0x0000000000027941 */ /* 0x000fea0003800000 */
.L_x_48944:
        /* <DEDUP_REMOVED lines=16> */
.L_x_48950:
[----:B------:R-:W-:Y:S05]  /*d940*/  BSYNC B3 ;  /* 0x0000000000037941 */ /* 0x000fea0003800000 */
.L_x_48949:
        /* <DEDUP_REMOVED lines=44> */
.L_x_48948:
[----:B------:R-:W-:Y:S05]  /*dc10*/  BSYNC B2 ;  /* 0x0000000000027941 */ /* 0x000fea0003800000 */
.L_x_48947:
        /* <DEDUP_REMOVED lines=11> */
.L_x_48951:
        /* <DEDUP_REMOVED lines=12> */
.L_x_48954:
[----:B------:R-:W-:-:S07]  /*dd90*/  IMAD.MOV.U32 R16, RZ, RZ, R8 ;  /* 0x000000ffff107224 */ /* 0x000fce00078e0008 */
.L_x_48955:
[----:B------:R-:W-:Y:S05]  /*dda0*/  BSYNC B2 ;  /* 0x0000000000027941 */ /* 0x000fea0003800000 */
.L_x_48953:
        /* <DEDUP_REMOVED lines=16> */
.L_x_48959:
[----:B------:R-:W-:Y:S05]  /*deb0*/  BSYNC B3 ;  /* 0x0000000000037941 */ /* 0x000fea0003800000 */
.L_x_48958:
        /* <DEDUP_REMOVED lines=43> */
.L_x_48957:
[----:B------:R-:W-:Y:S05]  /*e170*/  BSYNC B2 ;  /* 0x0000000000027941 */ /* 0x000fea0003800000 */
.L_x_48956:
        /* <DEDUP_REMOVED lines=9> */
.L_x_48952:
        /* <DEDUP_REMOVED lines=27> */
.L_x_48960:
[----:B------:R-:W-:-:S07]  /*e3c0*/  VIADD R12, R12, 0x20 ;  /* 0x000000200c0c7836 */ /* 0x000fce0000000000 */
.L_x_48895:
[----:B------:R-:W-:Y:S05]  /*e3d0*/  BSYNC B1 ;  /* 0x0000000000017941 */ /* 0x000fea0003800000 */
.L_x_48894:
        /* <DEDUP_REMOVED lines=29> */
.L_x_48964:
[----:B------:R-:W-:-:S07]  /*e5b0*/  MOV R17, R8 ;  /* 0x0000000800117202 */ /* 0x000fce0000000f00 */
.L_x_48965:
[----:B------:R-:W-:Y:S05]  /*e5c0*/  BSYNC B2 ;  /* 0x0000000000027941 */ /* 0x000fea0003800000 */
.L_x_48963:
        /* <DEDUP_REMOVED lines=16> */
.L_x_48969:
[----:B------:R-:W-:Y:S05]  /*e6d0*/  BSYNC B3 ;  /* 0x0000000000037941 */ /* 0x000fea0003800000 */
.L_x_48968:
        /* <DEDUP_REMOVED lines=43> */
.L_x_48967:
[----:B------:R-:W-:Y:S05]  /*e990*/  BSYNC B2 ;  /* 0x0000000000027941 */ /* 0x000fea0003800000 */
.L_x_48966:
        /* <DEDUP_REMOVED lines=18> */
.L_x_48970:
        /* <DEDUP_REMOVED lines=12> */
.L_x_48973:
[----:B------:R-:W-:-:S07]  /*eb80*/  IMAD.MOV.U32 R11, RZ, RZ, R8 ;  /* 0x000000ffff0b7224 */ /* 0x000fce00078e0008 */
.L_x_48974:
[----:B------:R-:W-:Y:S05]  /*eb90*/  BSYNC B2 ;  /* 0x0000000000027941 */ /* 0x000fea0003800000 */
.L_x_48972:
        /* <DEDUP_REMOVED lines=16> */
.L_x_48978:
[----:B------:R-:W-:Y:S05]  /*eca0*/  BSYNC B3 ;  /* 0x0000000000037941 */ /* 0x000fea0003800000 */
.L_x_48977:
        /* <DEDUP_REMOVED lines=44> */
.L_x_48976:
[----:B------:R-:W-:Y:S05]  /*ef70*/  BSYNC B2 ;  /* 0x0000000000027941 */ /* 0x000fea0003800000 */
.L_x_48975:
        /* <DEDUP_REMOVED lines=9> */
.L_x_48971:
        /* <DEDUP_REMOVED lines=12> */
.L_x_48980:
[----:B------:R-:W-:-:S07]  /*f0d0*/  MOV R11, R8 ;  /* 0x00000008000b7202 */ /* 0x000fce0000000f00 */
.L_x_48981:
[----:B------:R-:W-:Y:S05]  /*f0e0*/  BSYNC B2 ;  /* 0x0000000000027941 */ /* 0x000fea0003800000 */
.L_x_48979:
        /* <DEDUP_REMOVED lines=16> */
.L_x_48985:
[----:B------:R-:W-:Y:S05]  /*f1f0*/  BSYNC B3 ;  /* 0x0000000000037941 */ /* 0x000fea0003800000 */
.L_x_48984:
        /* <DEDUP_REMOVED lines=44> */
.L_x_48983:
[----:B------:R-:W-:Y:S05]  /*f4c0*/  BSYNC B2 ;  /* 0x0000000000027941 */ /* 0x000fea0003800000 */
.L_x_48982:
        /* <DEDUP_REMOVED lines=11> */
.L_x_48986:
        /* <DEDUP_REMOVED lines=12> */
.L_x_48989:
[----:B------:R-:W-:-:S07]  /*f640*/  IMAD.MOV.U32 R11, RZ, RZ, R8 ;  /* 0x000000ffff0b7224 */ /* 0x000fce00078e0008 */
.L_x_48990:
[----:B------:R-:W-:Y:S05]  /*f650*/  BSYNC B2 ;  /* 0x0000000000027941 */ /* 0x000fea0003800000 */
.L_x_48988:
        /* <DEDUP_REMOVED lines=16> */
.L_x_48994:
[----:B------:R-:W-:Y:S05]  /*f760*/  BSYNC B3 ;  /* 0x0000000000037941 */ /* 0x000fea0003800000 */
.L_x_48993:
        /* <DEDUP_REMOVED lines=44> */
.L_x_48992:
[----:B------:R-:W-:Y:S05]  /*fa30*/  BSYNC B2 ;  /* 0x0000000000027941 */ /* 0x000fea0003800000 */
.L_x_48991:
        /* <DEDUP_REMOVED lines=9> */
.L_x_48987:
        /* <DEDUP_REMOVED lines=12> */
.L_x_48996:
[----:B------:R-:W-:-:S07]  /*fb90*/  MOV R11, R8 ;  /* 0x00000008000b7202 */ /* 0x000fce0000000f00 */
.L_x_48997:
[----:B------:R-:W-:Y:S05]  /*fba0*/  BSYNC B2 ;  /* 0x0000000000027941 */ /* 0x000fea0003800000 */
.L_x_48995:
        /* <DEDUP_REMOVED lines=16> */
.L_x_49001:
[----:B------:R-:W-:Y:S05]  /*fcb0*/  BSYNC B3 ;  /* 0x0000000000037941 */ /* 0x000fea0003800000 */
.L_x_49000:
        /* <DEDUP_REMOVED lines=44> */
.L_x_48999:
[----:B------:R-:W-:Y:S05]  /*ff80*/  BSYNC B2 ;  /* 0x0000000000027941 */ /* 0x000fea0003800000 */
.L_x_48998:
        /* <DEDUP_REMOVED lines=11> */
.L_x_49002:
        /* <DEDUP_REMOVED lines=12> */
.L_x_49005:
[----:B------:R-:W-:-:S07]  /*10100*/  IMAD.MOV.U32 R11, RZ, RZ, R8 ;  /* 0x000000ffff0b7224 */ /* 0x000fce00078e0008 */
.L_x_49006:
[----:B------:R-:W-:Y:S05]  /*10110*/  BSYNC B2 ;  /* 0x0000000000027941 */ /* 0x000fea0003800000 */
.L_x_49004:
        /* <DEDUP_REMOVED lines=16> */
.L_x_49010:
[----:B------:R-:W-:Y:S05]  /*10220*/  BSYNC B3 ;  /* 0x0000000000037941 */ /* 0x000fea0003800000 */
.L_x_49009:
        /* <DEDUP_REMOVED lines=44> */
.L_x_49008:
[----:B------:R-:W-:Y:S05]  /*104f0*/  BSYNC B2 ;  /* 0x0000000000027941 */ /* 0x000fea0003800000 */
.L_x_49007:
        /* <DEDUP_REMOVED lines=9> */
.L_x_49003:
        /* <DEDUP_REMOVED lines=12> */
.L_x_49012:
[----:B------:R-:W-:-:S07]  /*10650*/  MOV R11, R8 ;  /* 0x00000008000b7202 */ /* 0x000fce0000000f00 */
.L_x_49013:
[----:B------:R-:W-:Y:S05]  /*10660*/  BSYNC B2 ;  /* 0x0000000000027941 */ /* 0x000fea0003800000 */
.L_x_49011:
        /* <DEDUP_REMOVED lines=16> */
.L_x_49017:
[----:B------:R-:W-:Y:S05]  /*10770*/  BSYNC B3 ;  /* 0x0000000000037941 */ /* 0x000fea0003800000 */
.L_x_49016:
        /* <DEDUP_REMOVED lines=44> */
.L_x_49015:
[----:B------:R-:W-:Y:S05]  /*10a40*/  BSYNC B2 ;  /* 0x0000000000027941 */ /* 0x000fea0003800000 */
.L_x_49014:
        /* <DEDUP_REMOVED lines=11> */
.L_x_49018:
        /* <DEDUP_REMOVED lines=12> */
.L_x_49021:
[----:B------:R-:W-:-:S07]  /*10bc0*/  IMAD.MOV.U32 R16, RZ, RZ, R8 ;  /* 0x000000ffff107224 */ /* 0x000fce00078e0008 */
.L_x_49022:
[----:B------:R-:W-:Y:S05]  /*10bd0*/  BSYNC B2 ;  /* 0x0000000000027941 */ /* 0x000fea0003800000 */
.L_x_49020:
        /* <DEDUP_REMOVED lines=16> */
.L_x_49026:
[----:B------:R-:W-:Y:S05]  /*10ce0*/  BSYNC B3 ;  /* 0x0000000000037941 */ /* 0x000fea0003800000 */
.L_x_49025:
        /* <DEDUP_REMOVED lines=43> */
.L_x_49024:
[----:B------:R-:W-:Y:S05]  /*10fa0*/  BSYNC B2 ;  /* 0x0000000000027941 */ /* 0x000fea0003800000 */
.L_x_49023:
        /* <DEDUP_REMOVED lines=9> */
.L_x_49019:
        /* <DEDUP_REMOVED lines=27> */
.L_x_49027:
[----:B------:R-:W-:-:S07]  /*111f0*/  VIADD R12, R12, 0x20 ;  /* 0x000000200c0c7836 */ /* 0x000fce0000000000 */
.L_x_48962:
[----:B------:R-:W-:Y:S05]  /*11200*/  BSYNC B1 ;  /* 0x0000000000017941 */ /* 0x000fea0003800000 */
.L_x_48961:
        /* <DEDUP_REMOVED lines=29> */
.L_x_49031:
[----:B------:R-:W-:-:S07]  /*113e0*/  IMAD.MOV.U32 R17, RZ, RZ, R8 ;  /* 0x000000ffff117224 */ /* 0x000fce00078e0008 */
.L_x_49032:
[----:B------:R-:W-:Y:S05]  /*113f0*/  BSYNC B2 ;  /* 0x0000000000027941 */ /* 0x000fea0003800000 */
.L_x_49030:
        /* <DEDUP_REMOVED lines=16> */
.L_x_49036:
[----:B------:R-:W-:Y:S05]  /*11500*/  BSYNC B3 ;  /* 0x0000000000037941 */ /* 0x000fea0003800000 */
.L_x_49035:
        /* <DEDUP_REMOVED lines=43> */
.L_x_49034:
[----:B------:R-:W-:Y:S05]  /*117c0*/  BSYNC B2 ;  /* 0x0000000000027941 */ /* 0x000fea0003800000 */
.L_x_49033:
        /* <DEDUP_REMOVED lines=18> */
.L_x_49037:
        /* <DEDUP_REMOVED lines=12> */
.L_x_49040:
[----:B------:R-:W-:-:S07]  /*119b0*/  IMAD.MOV.U32 R11, RZ, RZ, R8 ;  /* 0x000000ffff0b7224 */ /* 0x000fce00078e0008 */
.L_x_49041:
[----:B------:R-:W-:Y:S05]  /*119c0*/  BSYNC B2 ;  /* 0x0000000000027941 */ /* 0x000fea0003800000 */
.L_x_49039:
        /* <DEDUP_REMOVED lines=16> */
.L_x_49045:
[----:B------:R-:W-:Y:S05]  /*11ad0*/  BSYNC B3 ;  /* 0x0000000000037941 */ /* 0x000fea0003800000 */
.L_x_49044:
        /* <DEDUP_REMOVED lines=44> */
.L_x_49043:
[----:B------:R-:W-:Y:S05]  /*11da0*/  BSYNC B2 ;  /* 0x0000000000027941 */ /* 0x000fea0003800000 */
.L_x_49042:
        /* <DEDUP_REMOVED lines=9> */
.L_x_49038:
        /* <DEDUP_REMOVED lines=12> */
.L_x_49047:
[----:B------:R-:W-:-:S07]  /*11f00*/  IMAD.MOV.U32 R11, RZ, RZ, R8 ;  /* 0x000000ffff0b7224 */ /* 0x000fce00078e0008 */
.L_x_49048:
[----:B------:R-:W-:Y:S05]  /*11f10*/  BSYNC B2 ;  /* 0x0000000000027941 */ /* 0x000fea0003800000 */
.L_x_49046:
        /* <DEDUP_REMOVED lines=16> */
.L_x_49052:
[----:B------:R-:W-:Y:S05]  /*12020*/  BSYNC B3 ;  /* 0x0000000000037941 */ /* 0x000fea0003800000 */
.L_x_49051:
        /* <DEDUP_REMOVED lines=44> */
.L_x_49050:
[----:B------:R-:W-:Y:S05]  /*122f0*/  BSYNC B2 ;  /* 0x0000000000027941 */ /* 0x000fea0003800000 */
.L_x_49049:
        /* <DEDUP_REMOVED lines=11> */
.L_x_49053:
        /* <DEDUP_REMOVED lines=12> */
.L_x_49056:
[----:B------:R-:W-:-:S07]  /*12470*/  IMAD.MOV.U32 R11, RZ, RZ, R8 ;  /* 0x000000ffff0b7224 */ /* 0x000fce00078e0008 */
.L_x_49057:
[----:B------:R-:W-:Y:S05]  /*12480*/  BSYNC B2 ;  /* 0x0000000000027941 */ /* 0x000fea0003800000 */
.L_x_49055:
        /* <DEDUP_REMOVED lines=16> */
.L_x_49061:
[----:B------:R-:W-:Y:S05]  /*12590*/  BSYNC B3 ;  /* 0x0000000000037941 */ /* 0x000fea0003800000 */
.L_x_49060:
        /* <DEDUP_REMOVED lines=44> */
.L_x_49059:
[----:B------:R-:W-:Y:S05]  /*12860*/  BSYNC B2 ;  /* 0x0000000000027941 */ /* 0x000fea0003800000 */
.L_x_49058:
        /* <DEDUP_REMOVED lines=9> */
.L_x_49054:
        /* <DEDUP_REMOVED lines=12> */
.L_x_49063:
[----:B------:R-:W-:-:S07]  /*129c0*/  IMAD.MOV.U32 R11, RZ, RZ, R8 ;  /* 0x000000ffff0b7224 */ /* 0x000fce00078e0008 */
.L_x_49064:
[----:B------:R-:W-:Y:S05]  /*129d0*/  BSYNC B2 ;  /* 0x0000000000027941 */ /* 0x000fea0003800000 */
.L_x_49062:
        /* <DEDUP_REMOVED lines=16> */
.L_x_49068:
[----:B------:R-:W-:Y:S05]  /*12ae0*/  BSYNC B3 ;  /* 0x0000000000037941 */ /* 0x000fea0003800000 */
.L_x_49067:
        /* <DEDUP_REMOVED lines=44> */
.L_x_49066:
[----:B------:R-:W-:Y:S05]  /*12db0*/  BSYNC B2 ;  /* 0x0000000000027941 */ /* 0x000fea0003800000 */
.L_x_49065:
        /* <DEDUP_REMOVED lines=11> */
.L_x_49069:
        /* <DEDUP_REMOVED lines=12> */
.L_x_49072:
[----:B------:R-:W-:-:S07]  /*12f30*/  IMAD.MOV.U32 R11, RZ, RZ, R8 ;  /* 0x000000ffff0b7224 */ /* 0x000fce00078e0008 */
.L_x_49073:
[----:B------:R-:W-:Y:S05]  /*12f40*/  BSYNC B2 ;  /* 0x0000000000027941 */ /* 0x000fea0003800000 */
.L_x_49071:
        /* <DEDUP_REMOVED lines=16> */
.L_x_49077:
[----:B------:R-:W-:Y:S05]  /*13050*/  BSYNC B3 ;  /* 0x0000000000037941 */ /* 0x000fea0003800000 */
.L_x_49076:
        /* <DEDUP_REMOVED lines=44> */
.L_x_49075:
[----:B------:R-:W-:Y:S05]  /*13320*/  BSYNC B2 ;  /* 0x0000000000027941 */ /* 0x000fea0003800000 */
.L_x_49074:
        /* <DEDUP_REMOVED lines=9> */
.L_x_49070:
        /* <DEDUP_REMOVED lines=12> */
.L_x_49079:
[----:B------:R-:W-:-:S07]  /*13480*/  IMAD.MOV.U32 R11, RZ, RZ, R8 ;  /* 0x000000ffff0b7224 */ /* 0x000fce00078e0008 */
.L_x_49080:
[----:B------:R-:W-:Y:S05]  /*13490*/  BSYNC B2 ;  /* 0x0000000000027941 */ /* 0x000fea0003800000 */
.L_x_49078:
        /* <DEDUP_REMOVED lines=16> */
.L_x_49084:
[----:B------:R-:W-:Y:S05]  /*135a0*/  BSYNC B3 ;  /* 0x0000000000037941 */ /* 0x000fea0003800000 */
.L_x_49083:
        /* <DEDUP_REMOVED lines=44> */
.L_x_49082:
[----:B------:R-:W-:Y:S05]  /*13870*/  BSYNC B2 ;  /* 0x0000000000027941 */ /* 0x000fea0003800000 */
.L_x_49081:
        /* <DEDUP_REMOVED lines=11> */
.L_x_49085:
        /* <DEDUP_REMOVED lines=12> */
.L_x_49088:
[----:B------:R-:W-:-:S07]  /*139f0*/  IMAD.MOV.U32 R16, RZ, RZ, R8 ;  /* 0x000000ffff107224 */ /* 0x000fce00078e0008 */
.L_x_49089:
[----:B------:R-:W-:Y:S05]  /*13a00*/  BSYNC B2 ;  /* 0x0000000000027941 */ /* 0x000fea0003800000 */
.L_x_49087:
        /* <DEDUP_REMOVED lines=16> */
.L_x_49093:
[----:B------:R-:W-:Y:S05]  /*13b10*/  BSYNC B3 ;  /* 0x0000000000037941 */ /* 0x000fea0003800000 */
.L_x_49092:
        /* <DEDUP_REMOVED lines=43> */
.L_x_49091:
[----:B------:R-:W-:Y:S05]  /*13dd0*/  BSYNC B2 ;  /* 0x0000000000027941 */ /* 0x000fea0003800000 */
.L_x_49090:
        /* <DEDUP_REMOVED lines=9> */
.L_x_49086:
        /* <DEDUP_REMOVED lines=27> */
.L_x_49094:
[----:B------:R-:W-:-:S07]  /*14020*/  VIADD R12, R12, 0x20 ;  /* 0x000000200c0c7836 */ /* 0x000fce0000000000 */
.L_x_49029:
[----:B------:R-:W-:Y:S05]  /*14030*/  BSYNC B1 ;  /* 0x0000000000017941 */ /* 0x000fea0003800000 */
.L_x_49028:
        /* <DEDUP_REMOVED lines=29> */
.L_x_49098:
[----:B------:R-:W-:-:S07]  /*14210*/  MOV R17, R8 ;  /* 0x0000000800117202 */ /* 0x000fce0000000f00 */
.L_x_49099:
[----:B------:R-:W-:Y:S05]  /*14220*/  BSYNC B2 ;  /* 0x0000000000027941 */ /* 0x000fea0003800000 */
.L_x_49097:
        /* <DEDUP_REMOVED lines=16> */
.L_x_49103:
[----:B------:R-:W-:Y:S05]  /*14330*/  BSYNC B3 ;  /* 0x0000000000037941 */ /* 0x000fea0003800000 */
.L_x_49102:
        /* <DEDUP_REMOVED lines=43> */
.L_x_49101:
[----:B------:R-:W-:Y:S05]  /*145f0*/  BSYNC B2 ;  /* 0x0000000000027941 */ /* 0x000fea0003800000 */
.L_x_49100:
        /* <DEDUP_REMOVED lines=18> */
.L_x_49104:
        /* <DEDUP_REMOVED lines=12> */
.L_x_49107:
[----:B------:R-:W-:-:S07]  /*147e0*/  IMAD.MOV.U32 R11, RZ, RZ, R8 ;  /* 0x000000ffff0b7224 */ /* 0x000fce00078e0008 */
.L_x_49108:
[----:B------:R-:W-:Y:S05]  /*147f0*/  BSYNC B2 ;  /* 0x0000000000027941 */ /* 0x000fea0003800000 */
.L_x_49106:
        /* <DEDUP_REMOVED lines=16> */
.L_x_49112:
[----:B------:R-:W-:Y:S05]  /*14900*/  BSYNC B3 ;  /* 0x0000000000037941 */ /* 0x000fea0003800000 */
.L_x_49111:
        /* <DEDUP_REMOVED lines=44> */
.L_x_49110:
[----:B------:R-:W-:Y:S05]  /*14bd0*/  BSYNC B2 ;  /* 0x0000000000027941 */ /* 0x000fea0003800000 */
.L_x_49109:
        /* <DEDUP_REMOVED lines=9> */
.L_x_49105:
        /* <DEDUP_REMOVED lines=12> */
.L_x_49114:
[----:B------:R-:W-:-:S07]  /*14d30*/  MOV R11, R8 ;  /* 0x00000008000b7202 */ /* 0x000fce0000000f00 */
.L_x_49115:
[----:B------:R-:W-:Y:S05]  /*14d40*/  BSYNC B2 ;  /* 0x0000000000027941 */ /* 0x000fea0003800000 */
.L_x_49113:
        /* <DEDUP_REMOVED lines=16> */
.L_x_49119:
[----:B------:R-:W-:Y:S05]  /*14e50*/  BSYNC B3 ;  /* 0x0000000000037941 */ /* 0x000fea0003800000 */
.L_x_49118:
        /* <DEDUP_REMOVED lines=44> */
.L_x_49117:
[----:B------:R-:W-:Y:S05]  /*15120*/  BSYNC B2 ;  /* 0x0000000000027941 */ /* 0x000fea0003800000 */
.L_x_49116:
        /* <DEDUP_REMOVED lines=11> */
.L_x_49120:
        /* <DEDUP_REMOVED lines=12> */
.L_x_49123:
[----:B------:R-:W-:-:S07]  /*152a0*/  IMAD.MOV.U32 R11, RZ, RZ, R8 ;  /* 0x000000ffff0b7224 */ /* 0x000fce00078e0008 */
.L_x_49124:
[----:B------:R-:W-:Y:S05]  /*152b0*/  BSYNC B2 ;  /* 0x0000000000027941 */ /* 0x000fea0003800000 */
.L_x_49122:
        /* <DEDUP_REMOVED lines=16> */
.L_x_49128:
[----:B------:R-:W-:Y:S05]  /*153c0*/  BSYNC B3 ;  /* 0x0000000000037941 */ /* 0x000fea0003800000 */
.L_x_49127:
        /* <DEDUP_REMOVED lines=44> */
.L_x_49126:
[----:B------:R-:W-:Y:S05]  /*15690*/  BSYNC B2 ;  /* 0x0000000000027941 */ /* 0x000fea0003800000 */
.L_x_49125:
        /* <DEDUP_REMOVED lines=9> */
.L_x_49121:
        /* <DEDUP_REMOVED lines=12> */
.L_x_49130:
[----:B------:R-:W-:-:S07]  /*157f0*/  MOV R11, R8 ;  /* 0x00000008000b7202 */ /* 0x000fce0000000f00 */
.L_x_49131:
[----:B------:R-:W-:Y:S05]  /*15800*/  BSYNC B2 ;  /* 0x0000000000027941 */ /* 0x000fea0003800000 */
.L_x_49129:
        /* <DEDUP_REMOVED lines=16> */
.L_x_49135:
[----:B------:R-:W-:Y:S05]  /*15910*/  BSYNC B3 ;  /* 0x0000000000037941 */ /* 0x000fea0003800000 */
.L_x_49134:
        /* <DEDUP_REMOVED lines=44> */
.L_x_49133:
[----:B------:R-:W-:Y:S05]  /*15be0*/  BSYNC B2 ;  /* 0x0000000000027941 */ /* 0x000fea0003800000 */
.L_x_49132:
        /* <DEDUP_REMOVED lines=11> */
.L_x_49136:
        /* <DEDUP_REMOVED lines=12> */
.L_x_49139:
[----:B------:R-:W-:-:S07]  /*15d60*/  IMAD.MOV.U32 R11, RZ, RZ, R8 ;  /* 0x000000ffff0b7224 */ /* 0x000fce00078e0008 */
.L_x_49140:
[----:B------:R-:W-:Y:S05]  /*15d70*/  BSYNC B2 ;  /* 0x0000000000027941 */ /* 0x000fea0003800000 */
.L_x_49138:
        /* <DEDUP_REMOVED lines=16> */
.L_x_49144:
[----:B------:R-:W-:Y:S05]  /*15e80*/  BSYNC B3 ;  /* 0x0000000000037941 */ /* 0x000fea0003800000 */
.L_x_49143:
        /* <DEDUP_REMOVED lines=44> */
.L_x_49142:
[----:B------:R-:W-:Y:S05]  /*16150*/  BSYNC B2 ;  /* 0x0000000000027941 */ /* 0x000fea0003800000 */
.L_x_49141:
        /* <DEDUP_REMOVED lines=9> */
.L_x_49137:
        /* <DEDUP_REMOVED lines=12> */
.L_x_49146:
[----:B------:R-:W-:-:S07]  /*162b0*/  MOV R11, R8 ;  /* 0x00000008000b7202 */ /* 0x000fce0000000f00 */
.L_x_49147:
[----:B------:R-:W-:Y:S05]  /*162c0*/  BSYNC B2 ;  /* 0x0000000000027941 */ /* 0x000fea0003800000 */
.L_x_49145:
        /* <DEDUP_REMOVED lines=16> */
.L_x_49151:
[----:B------:R-:W-:Y:S05]  /*163d0*/  BSYNC B3 ;  /* 0x0000000000037941 */ /* 0x000fea0003800000 */
.L_x_49150:
        /* <DEDUP_REMOVED lines=44> */
.L_x_49149:
[----:B------:R-:W-:Y:S05]  /*166a0*/  BSYNC B2 ;  /* 0x0000000000027941 */ /* 0x000fea0003800000 */
.L_x_49148:
        /* <DEDUP_REMOVED lines=11> */
.L_x_49152:
        /* <DEDUP_REMOVED lines=12> */
.L_x_49155:
[----:B------:R-:W-:-:S07]  /*16820*/  IMAD.MOV.U32 R16, RZ, RZ, R8 ;  /* 0x000000ffff107224 */ /* 0x000fce00078e0008 */
.L_x_49156:
[----:B------:R-:W-:Y:S05]  /*16830*/  BSYNC B2 ;  /* 0x0000000000027941 */ /* 0x000fea0003800000 */
.L_x_49154:
        /* <DEDUP_REMOVED lines=16> */
.L_x_49160:
[----:B------:R-:W-:Y:S05]  /*16940*/  BSYNC B3 ;  /* 0x0000000000037941 */ /* 0x000fea0003800000 */
.L_x_49159:
        /* <DEDUP_REMOVED lines=43> */
.L_x_49158:
[----:B------:R-:W-:Y:S05]  /*16c00*/  BSYNC B2 ;  /* 0x0000000000027941 */ /* 0x000fea0003800000 */
.L_x_49157:
        /* <DEDUP_REMOVED lines=9> */
.L_x_49153:
        /* <DEDUP_REMOVED lines=27> */
.L_x_49161:
[----:B------:R-:W-:-:S07]  /*16e50*/  VIADD R12, R12, 0x20 ;  /* 0x000000200c0c7836 */ /* 0x000fce0000000000 */
.L_x_49096:
[----:B------:R-:W-:Y:S05]  /*16e60*/  BSYNC B1 ;  /* 0x0000000000017941 */ /* 0x000fea0003800000 */
.L_x_49095:
        /* <DEDUP_REMOVED lines=29> */
.L_x_49165:
[----:B------:R-:W-:-:S07]  /*17040*/  IMAD.MOV.U32 R17, RZ, RZ, R8 ;  /* 0x000000ffff117224 */ /* 0x000fce00078e0008 */
.L_x_49166:
[----:B------:R-:W-:Y:S05]  /*17050*/  BSYNC B2 ;  /* 0x0000000000027941 */ /* 0x000fea0003800000 */
.L_x_49164:
        /* <DEDUP_REMOVED lines=16> */
.L_x_49170:
[----:B------:R-:W-:Y:S05]  /*17160*/  BSYNC B3 ;  /* 0x0000000000037941 */ /* 0x000fea0003800000 */
.L_x_49169:
        /* <DEDUP_REMOVED lines=43> */
.L_x_49168:
[----:B------:R-:W-:Y:S05]  /*17420*/  BSYNC B2 ;  /* 0x0000000000027941 */ /* 0x000fea0003800000 */
.L_x_49167:
        /* <DEDUP_REMOVED lines=18> */
.L_x_49171:
        /* <DEDUP_REMOVED lines=12> */
.L_x_49174:
[----:B------:R-:W-:-:S07]  /*17610*/  IMAD.MOV.U32 R11, RZ, RZ, R8 ;  /* 0x000000ffff0b7224 */ /* 0x000fce00078e0008 */
.L_x_49175:
[----:B------:R-:W-:Y:S05]  /*17620*/  BSYNC B2 ;  /* 0x0000000000027941 */ /* 0x000fea0003800000 */
.L_x_49173:
        /* <DEDUP_REMOVED lines=16> */
.L_x_49179:
[----:B------:R-:W-:Y:S05]  /*17730*/  BSYNC B3 ;  /* 0x0000000000037941 */ /* 0x000fea0003800000 */
.L_x_49178:
        /* <DEDUP_REMOVED lines=44> */
.L_x_49177:
[----:B------:R-:W-:Y:S05]  /*17a00*/  BSYNC B2 ;  /* 0x0000000000027941 */ /* 0x000fea0003800000 */
.L_x_49176:
        /* <DEDUP_REMOVED lines=9> */
.L_x_49172:
        /* <DEDUP_REMOVED lines=12> */
.L_x_49181:
[----:B------:R-:W-:-:S07]  /*17b60*/  IMAD.MOV.U32 R11, RZ, RZ, R8 ;  /* 0x000000ffff0b7224 */ /* 0x000fce00078e0008 */
.L_x_49182:
[----:B------:R-:W-:Y:S05]  /*17b70*/  BSYNC B2 ;  /* 0x0000000000027941 */ /* 0x000fea0003800000 */
.L_x_49180:
        /* <DEDUP_REMOVED lines=16> */
.L_x_49186:
[----:B------:R-:W-:Y:S05]  /*17c80*/  BSYNC B3 ;  /* 0x0000000000037941 */ /* 0x000fea0003800000 */
.L_x_49185:
        /* <DEDUP_REMOVED lines=44> */
.L_x_49184:
[----:B------:R-:W-:Y:S05]  /*17f50*/  BSYNC B2 ;  /* 0x0000000000027941 */ /* 0x000fea0003800000 */
.L_x_49183:
        /* <DEDUP_REMOVED lines=11> */
.L_x_49187:
        /* <DEDUP_REMOVED lines=12> */
.L_x_49190:
[----:B------:R-:W-:-:S07]  /*180d0*/  IMAD.MOV.U32 R11, RZ, RZ, R8 ;  /* 0x000000ffff0b7224 */ /* 0x000fce00078e0008 */
.L_x_49191:
[----:B------:R-:W-:Y:S05]  /*180e0*/  BSYNC B2 ;  /* 0x0000000000027941 */ /* 0x000fea0003800000 */
.L_x_49189:
        /* <DEDUP_REMOVED lines=16> */
.L_x_49195:
[----:B------:R-:W-:Y:S05]  /*181f0*/  BSYNC B3 ;  /* 0x0000000000037941 */ /* 0x000fea0003800000 */
.L_x_49194:
        /* <DEDUP_REMOVED lines=44> */
.L_x_49193:
[----:B------:R-:W-:Y:S05]  /*184c0*/  BSYNC B2 ;  /* 0x0000000000027941 */ /* 0x000fea0003800000 */
.L_x_49192:
        /* <DEDUP_REMOVED lines=9> */
.L_x_49188:
        /* <DEDUP_REMOVED lines=12> */
.L_x_49197:
[----:B------:R-:W-:-:S07]  /*18620*/  IMAD.MOV.U32 R11, RZ, RZ, R8 ;  /* 0x000000ffff0b7224 */ /* 0x000fce00078e0008 */
.L_x_49198:
[----:B------:R-:W-:Y:S05]  /*18630*/  BSYNC B2 ;  /* 0x0000000000027941 */ /* 0x000fea0003800000 */
.L_x_49196:
        /* <DEDUP_REMOVED lines=16> */
.L_x_49202:
[----:B------:R-:W-:Y:S05]  /*18740*/  BSYNC B3 ;  /* 0x0000000000037941 */ /* 0x000fea0003800000 */
.L_x_49201:
        /* <DEDUP_REMOVED lines=44> */
.L_x_49200:
[----:B------:R-:W-:Y:S05]  /*18a10*/  BSYNC B2 ;  /* 0x0000000000027941 */ /* 0x000fea0003800000 */
.L_x_49199:
        /* <DEDUP_REMOVED lines=11> */
.L_x_49203:
        /* <DEDUP_REMOVED lines=12> */
.L_x_49206:
[----:B------:R-:W-:-:S07]  /*18b90*/  IMAD.MOV.U32 R11, RZ, RZ, R8 ;  /* 0x000000ffff0b7224 */ /* 0x000fce00078e0008 */
.L_x_49207:
[----:B------:R-:W-:Y:S05]  /*18ba0*/  BSYNC B2 ;  /* 0x0000000000027941 */ /* 0x000fea0003800000 */
.L_x_49205:
        /* <DEDUP_REMOVED lines=16> */
.L_x_49211:
[----:B------:R-:W-:Y:S05]  /*18cb0*/  BSYNC B3 ;  /* 0x0000000000037941 */ /* 0x000fea0003800000 */
.L_x_49210:
        /* <DEDUP_REMOVED lines=44> */
.L_x_49209:
[----:B------:R-:W-:Y:S05]  /*18f80*/  BSYNC B2 ;  /* 0x0000000000027941 */ /* 0x000fea0003800000 */
.L_x_49208:
        /* <DEDUP_REMOVED lines=9> */
.L_x_49204:
        /* <DEDUP_REMOVED lines=12> */
.L_x_49213:
[----:B------:R-:W-:-:S07]  /*190e0*/  IMAD.MOV.U32 R11, RZ, RZ, R8 ;  /* 0x000000ffff0b7224 */ /* 0x000fce00078e0008 */
.L_x_49214:
[----:B------:R-:W-:Y:S05]  /*190f0*/  BSYNC B2 ;  /* 0x0000000000027941 */ /* 0x000fea0003800000 */
.L_x_49212:
        /* <DEDUP_REMOVED lines=16> */
.L_x_49218:
[----:B------:R-:W-:Y:S05]  /*19200*/  BSYNC B3 ;  /* 0x0000000000037941 */ /* 0x000fea0003800000 */
.L_x_49217:
        /* <DEDUP_REMOVED lines=44> */
.L_x_49216:
[----:B------:R-:W-:Y:S05]  /*194d0*/  BSYNC B2 ;  /* 0x0000000000027941 */ /* 0x000fea0003800000 */
.L_x_49215:
        /* <DEDUP_REMOVED lines=11> */
.L_x_49219:
        /* <DEDUP_REMOVED lines=12> */
.L_x_49222:
[----:B------:R-:W-:-:S07]  /*19650*/  IMAD.MOV.U32 R16, RZ, RZ, R8 ;  /* 0x000000ffff107224 */ /* 0x000fce00078e0008 */
.L_x_49223:
[----:B------:R-:W-:Y:S05]  /*19660*/  BSYNC B2 ;  /* 0x0000000000027941 */ /* 0x000fea0003800000 */
.L_x_49221:
        /* <DEDUP_REMOVED lines=16> */
.L_x_49227:
[----:B------:R-:W-:Y:S05]  /*19770*/  BSYNC B3 ;  /* 0x0000000000037941 */ /* 0x000fea0003800000 */
.L_x_49226:
        /* <DEDUP_REMOVED lines=43> */
.L_x_49225:
[----:B------:R-:W-:Y:S05]  /*19a30*/  BSYNC B2 ;  /* 0x0000000000027941 */ /* 0x000fea0003800000 */
.L_x_49224:
        /* <DEDUP_REMOVED lines=9> */
.L_x_49220:
        /* <DEDUP_REMOVED lines=27> */
.L_x_49228:
[----:B------:R-:W-:-:S07]  /*19c80*/  IADD3 R12, R12, 0x20, RZ ;  /* 0x000000200c0c7810 */ /* 0x000fce0007ffe0ff */
.L_x_49163:
[----:B------:R-:W-:Y:S05]  /*19c90*/  BSYNC B1 ;  /* 0x0000000000017941 */ /* 0x000fea0003800000 */
.L_x_49162:
        /* <DEDUP_REMOVED lines=29> */
.L_x_49232:
[----:B------:R-:W-:-:S07]  /*19e70*/  IMAD.MOV.U32 R17, RZ, RZ, R8 ;  /* 0x000000ffff117224 */ /* 0x000fce00078e0008 */
.L_x_49233:
[----:B------:R-:W-:Y:S05]  /*19e80*/  BSYNC B2 ;  /* 0x0000000000027941 */ /* 0x000fea0003800000 */
.L_x_49231:
        /* <DEDUP_REMOVED lines=16> */
.L_x_49237:
[----:B------:R-:W-:Y:S05]  /*19f90*/  BSYNC B3 ;  /* 0x0000000000037941 */ /* 0x000fea0003800000 */
.L_x_49236:
        /* <DEDUP_REMOVED lines=43> */
.L_x_49235:
[----:B------:R-:W-:Y:S05]  /*1a250*/  BSYNC B2 ;  /* 0x0000000000027941 */ /* 0x000fea0003800000 */
.L_x_49234:
        /* <DEDUP_REMOVED lines=18> */
.L_x_49238:
        /* <DEDUP_REMOVED lines=12> */
.L_x_49241:
[----:B------:R-:W-:-:S07]  /*1a440*/  IMAD.MOV.U32 R11, RZ, RZ, R8 ;  /* 0x000000ffff0b7224 */ /* 0x000fce00078e0008 */
.L_x_49242:
[----:B------:R-:W-:Y:S05]  /*1a450*/  BSYNC B2 ;  /* 0x0000000000027941 */ /* 0x000fea0003800000 */
.L_x_49240:
        /* <DEDUP_REMOVED lines=16> */
.L_x_49246:
[----:B------:R-:W-:Y:S05]  /*1a560*/  BSYNC B3 ;  /* 0x0000000000037941 */ /* 0x000fea0003800000 */
.L_x_49245:
        /* <DEDUP_REMOVED lines=44> */
.L_x_49244:
[----:B------:R-:W-:Y:S05]  /*1a830*/  BSYNC B2 ;  /* 0x0000000000027941 */ /* 0x000fea0003800000 */
.L_x_49243:
        /* <DEDUP_REMOVED lines=9> */
.L_x_49239:
        /* <DEDUP_REMOVED lines=12> */
.L_x_49248:
[----:B------:R-:W-:-:S07]  /*1a990*/  IMAD.MOV.U32 R11, RZ, RZ, R8 ;  /* 0x000000ffff0b7224 */ /* 0x000fce00078e0008 */
.L_x_49249:
[----:B------:R-:W-:Y:S05]  /*1a9a0*/  BSYNC B2 ;  /* 0x0000000000027941 */ /* 0x000fea0003800000 */
.L_x_49247:
        /* <DEDUP_REMOVED lines=16> */
.L_x_49253:
[----:B------:R-:W-:Y:S05]  /*1aab0*/  BSYNC B3 ;  /* 0x0000000000037941 */ /* 0x000fea0003800000 */
.L_x_49252:
        /* <DEDUP_REMOVED lines=44> */
.L_x_49251:
[----:B------:R-:W-:Y:S05]  /*1ad80*/  BSYNC B2 ;  /* 0x0000000000027941 */ /* 0x000fea0003800000 */
.L_x_49250:
[----:B------:R-:W-:-:S05]  /*1ad90*/  I2FP.F32.U32 R11, R11 ;  /* 0x0000000b000b7245 */ /* 0x000fca0000201000 */
[----:B------:R-:W-:-:S05]  /*1ada0*/  FFMA.FTZ R11, R11, R232, 1.1641532182693481445e-10 ;  /* 0x2f0000000b0b7423 */ /* 0x000fca00000100e8 */
[----:B------:R-:W-:Y:S01]  /*1adb0*/  FSETP.GTU.FTZ.AND P3, PT, R11, R233, PT ;  /* 0x000000e90b00720b */ /* 0x000fe20003f7c000 */
        /* <DEDUP_REMOVED lines=8> */
.L_x_49254:
        /* <DEDUP_REMOVED lines=12> */
.L_x_49257:
[----:B------:R-:W-:-:S07]  /*1af00*/  MOV R11, R8 ;  /* 0x00000008000b7202 */ /* 0x000fce0000000f00 */
.L_x_49258:
[----:B------:R-:W-:Y:S05]  /*1af10*/  BSYNC B2 ;  /* 0x0000000000027941 */ /* 0x000fea0003800000 */
.L_x_49256:
        /* <DEDUP_REMOVED lines=16> */
.L_x_49262:
[----:B------:R-:W-:Y:S05]  /*1b020*/  BSYNC B3 ;  /* 0x0000000000037941 */ /* 0x000fea0003800000 */
.L_x_49261:
        /* <DEDUP_REMOVED lines=44> */
.L_x_49260:
[----:B------:R-:W-:Y:S05]  /*1b2f0*/  BSYNC B2 ;  /* 0x0000000000027941 */ /* 0x000fea0003800000 */
.L_x_49259:
        /* <DEDUP_REMOVED lines=9> */
.L_x_49255:
        /* <DEDUP_REMOVED lines=12> */
.L_x_49264:
[----:B------:R-:W-:-:S07]  /*1b450*/  MOV R11, R8 ;  /* 0x00000008000b7202 */ /* 0x000fce0000000f00 */
.L_x_49265:
[----:B------:R-:W-:Y:S05]  /*1b460*/  BSYNC B2 ;  /* 0x0000000000027941 */ /* 0x000fea0003800000 */
.L_x_49263:
        /* <DEDUP_REMOVED lines=16> */
.L_x_49269:
[----:B------:R-:W-:Y:S05]  /*1b570*/  BSYNC B3 ;  /* 0x0000000000037941 */ /* 0x000fea0003800000 */
.L_x_49268:
        /* <DEDUP_REMOVED lines=44> */
.L_x_49267:
[----:B------:R-:W-:Y:S05]  /*1b840*/  BSYNC B2 ;  /* 0x0000000000027941 */ /* 0x000fea0003800000 */
.L_x_49266:
        /* <DEDUP_REMOVED lines=11> */
.L_x_49270:
        /* <DEDUP_REMOVED lines=12> */
.L_x_49273:
[----:B------:R-:W-:-:S07]  /*1b9c0*/  IMAD.MOV.U32 R11, RZ, RZ, R8 ;  /* 0x000000ffff0b7224 */ /* 0x000fce00078e0008 */
.L_x_49274:
[----:B------:R-:W-:Y:S05]  /*1b9d0*/  BSYNC B2 ;  /* 0x0000000000027941 */ /* 0x000fea0003800000 */
.L_x_49272:
        /* <DEDUP_REMOVED lines=16> */
.L_x_49278:
[----:B------:R-:W-:Y:S05]  /*1bae0*/  BSYNC B3 ;  /* 0x0000000000037941 */ /* 0x000fea0003800000 */
.L_x_49277:
        /* <DEDUP_REMOVED lines=44> */
.L_x_49276:
[----:B------:R-:W-:Y:S05]  /*1bdb0*/  BSYNC B2 ;  /* 0x0000000000027941 */ /* 0x000fea0003800000 */
.L_x_49275:
        /* <DEDUP_REMOVED lines=9> */
.L_x_49271:
        /* <DEDUP_REMOVED lines=12> */
.L_x_49280:
[----:B------:R-:W-:-:S07]  /*1bf10*/  IMAD.MOV.U32 R11, RZ, RZ, R8 ;  /* 0x000000ffff0b7224 */ /* 0x000fce00078e0008 */
.L_x_49281:
[----:B------:R-:W-:Y:S05]  /*1bf20*/  BSYNC B2 ;  /* 0x0000000000027941 */ /* 0x000fea0003800000 */
.L_x_49279:
        /* <DEDUP_REMOVED lines=16> */
.L_x_49285:
[----:B------:R-:W-:Y:S05]  /*1c030*/  BSYNC B3 ;  /* 0x0000000000037941 */ /* 0x000fea0003800000 */
.L_x_49284:
        /* <DEDUP_REMOVED lines=44> */
.L_x_49283:
[----:B------:R-:W-:Y:S05]  /*1c300*/  BSYNC B2 ;  /* 0x0000000000027941 */ /* 0x000fea0003800000 */
.L_x_49282:
        /* <DEDUP_REMOVED lines=11> */
.L_x_49286:
        /* <DEDUP_REMOVED lines=12> */
.L_x_49289:
[----:B------:R-:W-:-:S07]  /*1c480*/  IMAD.MOV.U32 R16, RZ, RZ, R8 ;  /* 0x000000ffff107224 */ /* 0x000fce00078e0008 */
.L_x_49290:
[----:B------:R-:W-:Y:S05]  /*1c490*/  BSYNC B2 ;  /* 0x0000000000027941 */ /* 0x000fea0003800000 */
.L_x_49288:
        /* <DEDUP_REMOVED lines=16> */
.L_x_49294:
[----:B------:R-:W-:Y:S05]  /*1c5a0*/  BSYNC B3 ;  /* 0x0000000000037941 */ /* 0x000fea0003800000 */
.L_x_49293:
        /* <DEDUP_REMOVED lines=43> */
.L_x_49292:
[----:B------:R-:W-:Y:S05]  /*1c860*/  BSYNC B2 ;  /* 0x0000000000027941 */ /* 0x000fea0003800000 */
.L_x_49291:
        /* <DEDUP_REMOVED lines=9> */
.L_x_49287:
        /* <DEDUP_REMOVED lines=27> */
.L_x_49295:
[----:B------:R-:W-:-:S07]  /*1cab0*/  VIADD R12, R12, 0x20 ;  /* 0x000000200c0c7836 */ /* 0x000fce0000000000 */
.L_x_49230:
[----:B------:R-:W-:Y:S05]  /*1cac0*/  BSYNC B1 ;  /* 0x0000000000017941 */ /* 0x000fea0003800000 */
.L_x_49229:
        /* <DEDUP_REMOVED lines=29> */
.L_x_49299:
[----:B------:R-:W-:-:S07]  /*1cca0*/  IMAD.MOV.U32 R17, RZ, RZ, R8 ;  /* 0x000000ffff117224 */ /* 0x000fce00078e0008 */
.L_x_49300:
[----:B------:R-:W-:Y:S05]  /*1ccb0*/  BSYNC B2 ;  /* 0x0000000000027941 */ /* 0x000fea0003800000 */
.L_x_49298:
        /* <DEDUP_REMOVED lines=16> */
.L_x_49304:
[----:B------:R-:W-:Y:S05]  /*1cdc0*/  BSYNC B3 ;  /* 0x0000000000037941 */ /* 0x000fea0003800000 */
.L_x_49303:
        /* <DEDUP_REMOVED lines=43> */
.L_x_49302:
[----:B------:R-:W-:Y:S05]  /*1d080*/  BSYNC B2 ;  /* 0x0000000000027941 */ /* 0x000fea0003800000 */
.L_x_49301:
        /* <DEDUP_REMOVED lines=18> */
.L_x_49305:
        /* <DEDUP_REMOVED lines=12> */
.L_x_49308:
[----:B------:R-:W-:-:S07]  /*1d270*/  MOV R11, R8 ;  /* 0x00000008000b7202 */ /* 0x000fce0000000f00 */
.L_x_49309:
[----:B------:R-:W-:Y:S05]  /*1d280*/  BSYNC B2 ;  /* 0x0000000000027941 */ /* 0x000fea0003800000 */
.L_x_49307:
        /* <DEDUP_REMOVED lines=16> */
.L_x_49313:
[----:B------:R-:W-:Y:S05]  /*1d390*/  BSYNC B3 ;  /* 0x0000000000037941 */ /* 0x000fea0003800000 */
.L_x_49312:
        /* <DEDUP_REMOVED lines=44> */
.L_x_49311:
[----:B------:R-:W-:Y:S05]  /*1d660*/  BSYNC B2 ;  /* 0x0000000000027941 */ /* 0x000fea0003800000 */
.L_x_49310:
        /* <DEDUP_REMOVED lines=9> */
.L_x_49306:
        /* <DEDUP_REMOVED lines=12> */
.L_x_49315:
[----:B------:R-:W-:-:S07]  /*1d7c0*/  MOV R11, R8 ;  /* 0x00000008000b7202 */ /* 0x000fce0000000f00 */
.L_x_49316:
[----:B------:R-:W-:Y:S05]  /*1d7d0*/  BSYNC B2 ;  /* 0x0000000000027941 */ /* 0x000fea0003800000 */
.L_x_49314:
        /* <DEDUP_REMOVED lines=16> */
.L_x_49320:
[----:B------:R-:W-:Y:S05]  /*1d8e0*/  BSYNC B3 ;  /* 0x0000000000037941 */ /* 0x000fea0003800000 */
.L_x_49319:
        /* <DEDUP_REMOVED lines=44> */
.L_x_49318:
[----:B------:R-:W-:Y:S05]  /*1dbb0*/  BSYNC B2 ;  /* 0x0000000000027941 */ /* 0x000fea0003800000 */
.L_x_49317:
        /* <DEDUP_REMOVED lines=11> */
.L_x_49321:
        /* <DEDUP_REMOVED lines=12> */
.L_x_49324:
[----:B------:R-:W-:-:S07]  /*1dd30*/  IMAD.MOV.U32 R11, RZ, RZ, R8 ;  /* 0x000000ffff0b7224 */ /* 0x000fce00078e0008 */
.L_x_49325:
[----:B------:R-:W-:Y:S05]  /*1dd40*/  BSYNC B2 ;  /* 0x0000000000027941 */ /* 0x000fea0003800000 */
.L_x_49323:
        /* <DEDUP_REMOVED lines=16> */
.L_x_49329:
[----:B------:R-:W-:Y:S05]  /*1de50*/  BSYNC B3 ;  /* 0x0000000000037941 */ /* 0x000fea0003800000 */
.L_x_49328:
        /* <DEDUP_REMOVED lines=44> */
.L_x_49327:
[----:B------:R-:W-:Y:S05]  /*1e120*/  BSYNC B2 ;  /* 0x0000000000027941 */ /* 0x000fea0003800000 */
.L_x_49326:
        /* <DEDUP_REMOVED lines=9> */
.L_x_49322:
        /* <DEDUP_REMOVED lines=12> */
.L_x_49331:
[----:B------:R-:W-:-:S07]  /*1e280*/  IMAD.MOV.U32 R11, RZ, RZ, R8 ;  /* 0x000000ffff0b7224 */ /* 0x000fce00078e0008 */
.L_x_49332:
[----:B------:R-:W-:Y:S05]  /*1e290*/  BSYNC B2 ;  /* 0x0000000000027941 */ /* 0x000fea0003800000 */
.L_x_49330:
        /* <DEDUP_REMOVED lines=16> */
.L_x_49336:
[----:B------:R-:W-:Y:S05]  /*1e3a0*/  BSYNC B3 ;  /* 0x0000000000037941 */ /* 0x000fea0003800000 */
.L_x_49335:
        /* <DEDUP_REMOVED lines=44> */
.L_x_49334:
[----:B------:R-:W-:Y:S05]  /*1e670*/  BSYNC B2 ;  /* 0x0000000000027941 */ /* 0x000fea0003800000 */
.L_x_49333:
        /* <DEDUP_REMOVED lines=11> */
.L_x_49337:
        /* <DEDUP_REMOVED lines=12> */
.L_x_49340:
[----:B------:R-:W-:-:S07]  /*1e7f0*/  IMAD.MOV.U32 R11, RZ, RZ, R8 ;  /* 0x000000ffff0b7224 */ /* 0x000fce00078e0008 */
.L_x_49341:
[----:B------:R-:W-:Y:S05]  /*1e800*/  BSYNC B2 ;  /* 0x0000000000027941 */ /* 0x000fea0003800000 */
.L_x_49339:
        /* <DEDUP_REMOVED lines=16> */
.L_x_49345:
[----:B------:R-:W-:Y:S05]  /*1e910*/  BSYNC B3 ;  /* 0x0000000000037941 */ /* 0x000fea0003800000 */
.L_x_49344:
        /* <DEDUP_REMOVED lines=44> */
.L_x_49343:
[----:B------:R-:W-:Y:S05]  /*1ebe0*/  BSYNC B2 ;  /* 0x0000000000027941 */ /* 0x000fea0003800000 */
.L_x_49342:
        /* <DEDUP_REMOVED lines=9> */
.L_x_49338:
        /* <DEDUP_REMOVED lines=12> */
.L_x_49347:
[----:B------:R-:W-:-:S07]  /*1ed40*/  IMAD.MOV.U32 R11, RZ, RZ, R8 ;  /* 0x000000ffff0b7224 */ /* 0x000fce00078e0008 */
.L_x_49348:
[----:B------:R-:W-:Y:S05]  /*1ed50*/  BSYNC B2 ;  /* 0x0000000000027941 */ /* 0x000fea0003800000 */
.L_x_49346:
        /* <DEDUP_REMOVED lines=16> */
.L_x_49352:
[----:B------:R-:W-:Y:S05]  /*1ee60*/  BSYNC B3 ;  /* 0x0000000000037941 */ /* 0x000fea0003800000 */
.L_x_49351:
        /* <DEDUP_REMOVED lines=44> */
.L_x_49350:
[----:B------:R-:W-:Y:S05]  /*1f130*/  BSYNC B2 ;  /* 0x0000000000027941 */ /* 0x000fea0003800000 */
.L_x_49349:
        /* <DEDUP_REMOVED lines=11> */
.L_x_49353:
        /* <DEDUP_REMOVED lines=12> */
.L_x_49356:
[----:B------:R-:W-:-:S07]  /*1f2b0*/  MOV R16, R8 ;  /* 0x0000000800107202 */ /* 0x000fce0000000f00 */
.L_x_49357:
[----:B------:R-:W-:Y:S05]  /*1f2c0*/  BSYNC B2 ;  /* 0x0000000000027941 */ /* 0x000fea0003800000 */
.L_x_49355:
        /* <DEDUP_REMOVED lines=16> */
.L_x_49361:
[----:B------:R-:W-:Y:S05]  /*1f3d0*/  BSYNC B3 ;  /* 0x0000000000037941 */ /* 0x000fea0003800000 */
.L_x_49360:
        /* <DEDUP_REMOVED lines=43> */
.L_x_49359:
[----:B------:R-:W-:Y:S05]  /*1f690*/  BSYNC B2 ;  /* 0x0000000000027941 */ /* 0x000fea0003800000 */
.L_x_49358:
        /* <DEDUP_REMOVED lines=9> */
.L_x_49354:
        /* <DEDUP_REMOVED lines=27> */
.L_x_49362:
[----:B------:R-:W-:-:S07]  /*1f8e0*/  VIADD R12, R12, 0x20 ;  /* 0x000000200c0c7836 */ /* 0x000fce0000000000 */
.L_x_49297:
[----:B------:R-:W-:Y:S05]  /*1f8f0*/  BSYNC B1 ;  /* 0x0000000000017941 */ /* 0x000fea0003800000 */
.L_x_49296:
        /* <DEDUP_REMOVED lines=29> */
.L_x_49366:
[----:B------:R-:W-:-:S07]  /*1fad0*/  MOV R17, R8 ;  /* 0x0000000800117202 */ /* 0x000fce0000000f00 */
.L_x_49367:
[----:B------:R-:W-:Y:S05]  /*1fae0*/  BSYNC B2 ;  /* 0x0000000000027941 */ /* 0x000fea0003800000 */
.L_x_49365:
        /* <DEDUP_REMOVED lines=16> */
.L_x_49371:
[----:B------:R-:W-:Y:S05]  /*1fbf0*/  BSYNC B3 ;  /* 0x0000000000037941 */ /* 0x000fea0003800000 */
.L_x_49370:
        /* <DEDUP_REMOVED lines=41> */
[----:B------:R-:W-:Y:S01]  /*1fe90*/  HFMA2.MMA R194, -RZ, RZ, 0, 0 ;  /* 0x00000000ffc27435 */ /* 0x000fe200000001ff */
[----:B------:R-:W-:-:S10]  /*1fea0*/  LOP3.LUT R6, R195, UR35, R6, 0x96, !PT ;  /* 0x00000023c3067c12 */ /* 0x000fd4000f8e9606 */
.L_x_49369:
[----:B------:R-:W-:Y:S05]  /*1feb0*/  BSYNC B2 ;  /* 0x0000000000027941 */ /* 0x000fea0003800000 */
.L_x_49368:
        /* <DEDUP_REMOVED lines=18> */
.L_x_49372:
        /* <DEDUP_REMOVED lines=12> */
.L_x_49375:
[----:B------:R-:W-:-:S07]  /*200a0*/  IMAD.MOV.U32 R11, RZ, RZ, R8 ;  /* 0x000000ffff0b7224 */ /* 0x000fce00078e0008 */
.L_x_49376:
[----:B------:R-:W-:Y:S05]  /*200b0*/  BSYNC B2 ;  /* 0x0000000000027941 */ /* 0x000fea0003800000 */
.L_x_49374:
        /* <DEDUP_REMOVED lines=16> */
.L_x_49380:
[----:B------:R-:W-:Y:S05]  /*201c0*/  BSYNC B3 ;  /* 0x0000000000037941 */ /* 0x000fea0003800000 */
.L_x_49379:
        /* <DEDUP_REMOVED lines=44> */
.L_x_49378:
[----:B------:R-:W-:Y:S05]  /*20490*/  BSYNC B2 ;  /* 0x0000000000027941 */ /* 0x000fea0003800000 */
.L_x_49377:
        /* <DEDUP_REMOVED lines=9> */
.L_x_49373:
        /* <DEDUP_REMOVED lines=12> */
.L_x_49382:
[----:B------:R-:W-:-:S07]  /*205f0*/  IMAD.MOV.U32 R11, RZ, RZ, R8 ;  /* 0x000000ffff0b7224 */ /* 0x000fce00078e0008 */
.L_x_49383:
[----:B------:R-:W-:Y:S05]  /*20600*/  BSYNC B2 ;  /* 0x0000000000027941 */ /* 0x000fea0003800000 */
.L_x_49381:
        /* <DEDUP_REMOVED lines=16> */
.L_x_49387:
[----:B------:R-:W-:Y:S05]  /*20710*/  BSYNC B3 ;  /* 0x0000000000037941 */ /* 0x000fea0003800000 */
.L_x_49386:
        /* <DEDUP_REMOVED lines=44> */
.L_x_49385:
[----:B------:R-:W-:Y:S05]  /*209e0*/  BSYNC B2 ;  /* 0x0000000000027941 */ /* 0x000fea0003800000 */
.L_x_49384:
        /* <DEDUP_REMOVED lines=11> */
.L_x_49388:
        /* <DEDUP_REMOVED lines=12> */
.L_x_49391:
[----:B------:R-:W-:-:S07]  /*20b60*/  IMAD.MOV.U32 R11, RZ, RZ, R8 ;  /* 0x000000ffff0b7224 */ /* 0x000fce00078e0008 */
.L_x_49392:
[----:B------:R-:W-:Y:S05]  /*20b70*/  BSYNC B2 ;  /* 0x0000000000027941 */ /* 0x000fea0003800000 */
.L_x_49390:
        /* <DEDUP_REMOVED lines=16> */
.L_x_49396:
[----:B------:R-:W-:Y:S05]  /*20c80*/  BSYNC B3 ;  /* 0x0000000000037941 */ /* 0x000fea0003800000 */
.L_x_49395:
        /* <DEDUP_REMOVED lines=44> */
.L_x_49394:
[----:B------:R-:W-:Y:S05]  /*20f50*/  BSYNC B2 ;  /* 0x0000000000027941 */ /* 0x000fea0003800000 */
.L_x_49393:
        /* <DEDUP_REMOVED lines=9> */
.L_x_49389:
        /* <DEDUP_REMOVED lines=12> */
.L_x_49398:
[----:B------:R-:W-:-:S07]  /*210b0*/  IMAD.MOV.U32 R11, RZ, RZ, R8 ;  /* 0x000000ffff0b7224 */ /* 0x000fce00078e0008 */
.L_x_49399:
[----:B------:R-:W-:Y:S05]  /*210c0*/  BSYNC B2 ;  /* 0x0000000000027941 */ /* 0x000fea0003800000 */
.L_x_49397:
        /* <DEDUP_REMOVED lines=16> */
.L_x_49403:
[----:B------:R-:W-:Y:S05]  /*211d0*/  BSYNC B3 ;  /* 0x0000000000037941 */ /* 0x000fea0003800000 */
.L_x_49402:
        /* <DEDUP_REMOVED lines=44> */
.L_x_49401:
[----:B------:R-:W-:Y:S05]  /*214a0*/  BSYNC B2 ;  /* 0x0000000000027941 */ /* 0x000fea0003800000 */
.L_x_49400:
        /* <DEDUP_REMOVED lines=11> */
.L_x_49404:
        /* <DEDUP_REMOVED lines=12> */
.L_x_49407:
[----:B------:R-:W-:-:S07]  /*21620*/  MOV R11, R8 ;  /* 0x00000008000b7202 */ /* 0x000fce0000000f00 */
.L_x_49408:
[----:B------:R-:W-:Y:S05]  /*21630*/  BSYNC B2 ;  /* 0x0000000000027941 */ /* 0x000fea0003800000 */
.L_x_49406:
        /* <DEDUP_REMOVED lines=16> */
.L_x_49412:
[----:B------:R-:W-:Y:S05]  /*21740*/  BSYNC B3 ;  /* 0x0000000000037941 */ /* 0x000fea0003800000 */
.L_x_49411:
        /* <DEDUP_REMOVED lines=44> */
.L_x_49410:
[----:B------:R-:W-:Y:S05]  /*21a10*/  BSYNC B2 ;  /* 0x0000000000027941 */ /* 0x000fea0003800000 */
.L_x_49409:
        /* <DEDUP_REMOVED lines=9> */
.L_x_49405:
        /* <DEDUP_REMOVED lines=12> */
.L_x_49414:
[----:B------:R-:W-:-:S07]  /*21b70*/  MOV R11, R8 ;  /* 0x00000008000b7202 */ /* 0x000fce0000000f00 */
.L_x_49415:
[----:B------:R-:W-:Y:S05]  /*21b80*/  BSYNC B2 ;  /* 0x0000000000027941 */ /* 0x000fea0003800000 */
.L_x_49413:
        /* <DEDUP_REMOVED lines=16> */
.L_x_49419:
[----:B------:R-:W-:Y:S05]  /*21c90*/  BSYNC B3 ;  /* 0x0000000000037941 */ /* 0x000fea0003800000 */
.L_x_49418:
        /* <DEDUP_REMOVED lines=44> */
.L_x_49417:
[----:B------:R-:W-:Y:S05]  /*21f60*/  BSYNC B2 ;  /* 0x0000000000027941 */ /* 0x000fea0003800000 */
.L_x_49416:
        /* <DEDUP_REMOVED lines=11> */
.L_x_49420:
        /* <DEDUP_REMOVED lines=12> */
.L_x_49423:
[----:B------:R-:W-:-:S07]  /*220e0*/  IMAD.MOV.U32 R16, RZ, RZ, R8 ;  /* 0x000000ffff107224 */ /* 0x000fce00078e0008 */
.L_x_49424:
[----:B------:R-:W-:Y:S05]  /*220f0*/  BSYNC B2 ;  /* 0x0000000000027941 */ /* 0x000fea0003800000 */
.L_x_49422:
        /* <DEDUP_REMOVED lines=16> */
.L_x_49428:
[----:B------:R-:W-:Y:S05]  /*22200*/  BSYNC B3 ;  /* 0x0000000000037941 */ /* 0x000fea0003800000 */
.L_x_49427:
        /* <DEDUP_REMOVED lines=43> */
.L_x_49426:
[----:B------:R-:W-:Y:S05]  /*224c0*/  BSYNC B2 ;  /* 0x0000000000027941 */ /* 0x000fea0003800000 */
.L_x_49425:
        /* <DEDUP_REMOVED lines=9> */
.L_x_49421:
        /* <DEDUP_REMOVED lines=27> */
.L_x_49429:
[----:B------:R-:W-:-:S07]  /*22710*/  IADD3 R12, R12, 0x20, RZ ;  /* 0x000000200c0c7810 */ /* 0x000fce0007ffe0ff */
.L_x_49364:
[----:B------:R-:W-:Y:S05]  /*22720*/  BSYNC B1 ;  /* 0x0000000000017941 */ /* 0x000fea0003800000 */
.L_x_49363:
        /* <DEDUP_REMOVED lines=29> */
.L_x_49433:
[----:B------:R-:W-:-:S07]  /*22900*/  IMAD.MOV.U32 R17, RZ, RZ, R8 ;  /* 0x000000ffff117224 */ /* 0x000fce00078e0008 */
.L_x_49434:
[----:B------:R-:W-:Y:S05]  /*22910*/  BSYNC B2 ;  /* 0x0000000000027941 */ /* 0x000fea0003800000 */
.L_x_49432:
        /* <DEDUP_REMOVED lines=16> */
.L_x_49438:
[----:B------:R-:W-:Y:S05]  /*22a20*/  BSYNC B3 ;  /* 0x0000000000037941 */ /* 0x000fea0003800000 */
.L_x_49437:
        /* <DEDUP_REMOVED lines=43> */
.L_x_49436:
[----:B------:R-:W-:Y:S05]  /*22ce0*/  BSYNC B2 ;  /* 0x0000000000027941 */ /* 0x000fea0003800000 */
.L_x_49435:
        /* <DEDUP_REMOVED lines=18> */
.L_x_49439:
        /* <DEDUP_REMOVED lines=12> */
.L_x_49442:
[----:B------:R-:W-:-:S07]  /*22ed0*/  IMAD.MOV.U32 R11, RZ, RZ, R8 ;  /* 0x000000ffff0b7224 */ /* 0x000fce00078e0008 */
.L_x_49443:
[----:B------:R-:W-:Y:S05]  /*22ee0*/  BSYNC B2 ;  /* 0x0000000000027941 */ /* 0x000fea0003800000 */
.L_x_49441:
        /* <DEDUP_REMOVED lines=16> */
.L_x_49447:
[----:B------:R-:W-:Y:S05]  /*22ff0*/  BSYNC B3 ;  /* 0x0000000000037941 */ /* 0x000fea0003800000 */
.L_x_49446:
        /* <DEDUP_REMOVED lines=44> */
.L_x_49445:
[----:B------:R-:W-:Y:S05]  /*232c0*/  BSYNC B2 ;  /* 0x0000000000027941 */ /* 0x000fea0003800000 */
.L_x_49444:
        /* <DEDUP_REMOVED lines=9> */
.L_x_49440:
        /* <DEDUP_REMOVED lines=12> */
.L_x_49449:
[----:B------:R-:W-:-:S07]  /*23420*/  IMAD.MOV.U32 R11, RZ, RZ, R8 ;  /* 0x000000ffff0b7224 */ /* 0x000fce00078e0008 */
.L_x_49450:
[----:B------:R-:W-:Y:S05]  /*23430*/  BSYNC B2 ;  /* 0x0000000000027941 */ /* 0x000fea0003800000 */
.L_x_49448:
        /* <DEDUP_REMOVED lines=16> */
.L_x_49454:
[----:B------:R-:W-:Y:S05]  /*23540*/  BSYNC B3 ;  /* 0x0000000000037941 */ /* 0x000fea0003800000 */
.L_x_49453:
        /* <DEDUP_REMOVED lines=44> */
.L_x_49452:
[----:B------:R-:W-:Y:S05]  /*23810*/  BSYNC B2 ;  /* 0x0000000000027941 */ /* 0x000fea0003800000 */
.L_x_49451:
        /* <DEDUP_REMOVED lines=11> */
.L_x_49455:
        /* <DEDUP_REMOVED lines=12> */
.L_x_49458:
[----:B------:R-:W-:-:S07]  /*23990*/  MOV R11, R8 ;  /* 0x00000008000b7202 */ /* 0x000fce0000000f00 */
.L_x_49459:
[----:B------:R-:W-:Y:S05]  /*239a0*/  BSYNC B2 ;  /* 0x0000000000027941 */ /* 0x000fea0003800000 */
.L_x_49457:
        /* <DEDUP_REMOVED lines=16> */
.L_x_49463:
[----:B------:R-:W-:Y:S05]  /*23ab0*/  BSYNC B3 ;  /* 0x0000000000037941 */ /* 0x000fea0003800000 */
.L_x_49462:
        /* <DEDUP_REMOVED lines=44> */
.L_x_49461:
[----:B------:R-:W-:Y:S05]  /*23d80*/  BSYNC B2 ;  /* 0x0000000000027941 */ /* 0x000fea0003800000 */
.L_x_49460:
        /* <DEDUP_REMOVED lines=9> */
.L_x_49456:
        /* <DEDUP_REMOVED lines=12> */
.L_x_49465:
[----:B------:R-:W-:-:S07]  /*23ee0*/  MOV R11, R8 ;  /* 0x00000008000b7202 */ /* 0x000fce0000000f00 */
.L_x_49466:
[----:B------:R-:W-:Y:S05]  /*23ef0*/  BSYNC B2 ;  /* 0x0000000000027941 */ /* 0x000fea0003800000 */
.L_x_49464:
        /* <DEDUP_REMOVED lines=16> */
.L_x_49470:
[----:B------:R-:W-:Y:S05]  /*24000*/  BSYNC B3 ;  /* 0x0000000000037941 */ /* 0x000fea0003800000 */
.L_x_49469:
        /* <DEDUP_REMOVED lines=44> */
.L_x_49468:
[----:B------:R-:W-:Y:S05]  /*242d0*/  BSYNC B2 ;  /* 0x0000000000027941 */ /* 0x000fea0003800000 */
.L_x_49467:
        /* <DEDUP_REMOVED lines=11> */
.L_x_49471:
        /* <DEDUP_REMOVED lines=12> */
.L_x_49474:
[----:B------:R-:W-:-:S07]  /*24450*/  IMAD.MOV.U32 R11, RZ, RZ, R8 ;  /* 0x000000ffff0b7224 */ /* 0x000fce00078e0008 */
.L_x_49475:
[----:B------:R-:W-:Y:S05]  /*24460*/  BSYNC B2 ;  /* 0x0000000000027941 */ /* 0x000fea0003800000 */
.L_x_49473:
        /* <DEDUP_REMOVED lines=16> */
.L_x_49479:
[----:B------:R-:W-:Y:S05]  /*24570*/  BSYNC B3 ;  /* 0x0000000000037941 */ /* 0x000fea0003800000 */
.L_x_49478:
        /* <DEDUP_REMOVED lines=44> */
.L_x_49477:
[----:B------:R-:W-:Y:S05]  /*24840*/  BSYNC B2 ;  /* 0x0000000000027941 */ /* 0x000fea0003800000 */
.L_x_49476:
        /* <DEDUP_REMOVED lines=9> */
.L_x_49472:
        /* <DEDUP_REMOVED lines=12> */
.L_x_49481:
[----:B------:R-:W-:-:S07]  /*249a0*/  IMAD.MOV.U32 R11, RZ, RZ, R8 ;  /* 0x000000ffff0b7224 */ /* 0x000fce00078e0008 */
.L_x_49482:
[----:B------:R-:W-:Y:S05]  /*249b0*/  BSYNC B2 ;  /* 0x0000000000027941 */ /* 0x000fea0003800000 */
.L_x_49480:
        /* <DEDUP_REMOVED lines=16> */
.L_x_49486:
[----:B------:R-:W-:Y:S05]  /*24ac0*/  BSYNC B3 ;  /* 0x0000000000037941 */ /* 0x000fea0003800000 */
.L_x_49485:
        /* <DEDUP_REMOVED lines=44> */
.L_x_49484:
[----:B------:R-:W-:Y:S05]  /*24d90*/  BSYNC B2 ;  /* 0x0000000000027941 */ /* 0x000fea0003800000 */
.L_x_49483:
        /* <DEDUP_REMOVED lines=11> */
.L_x_49487:
        /* <DEDUP_REMOVED lines=12> */
.L_x_49490:
[----:B------:R-:W-:-:S07]  /*24f10*/  IMAD.MOV.U32 R16, RZ, RZ, R8 ;  /* 0x000000ffff107224 */ /* 0x000fce00078e0008 */
.L_x_49491:
[----:B------:R-:W-:Y:S05]  /*24f20*/  BSYNC B2 ;  /* 0x0000000000027941 */ /* 0x000fea0003800000 */
.L_x_49489:
        /* <DEDUP_REMOVED lines=16> */
.L_x_49495:
[----:B------:R-:W-:Y:S05]  /*25030*/  BSYNC B3 ;  /* 0x0000000000037941 */ /* 0x000fea0003800000 */
.L_x_49494:
        /* <DEDUP_REMOVED lines=43> */
.L_x_49493:
[----:B------:R-:W-:Y:S05]  /*252f0*/  BSYNC B2 ;  /* 0x0000000000027941 */ /* 0x000fea0003800000 */
.L_x_49492:
        /* <DEDUP_REMOVED lines=9> */
.L_x_49488:
        /* <DEDUP_REMOVED lines=27> */
.L_x_49496:
[----:B------:R-:W-:-:S07]  /*25540*/  VIADD R12, R12, 0x20 ;  /* 0x000000200c0c7836 */ /* 0x000fce0000000000 */
.L_x_49431:
[----:B------:R-:W-:Y:S05]  /*25550*/  BSYNC B1 ;  /* 0x0000000000017941 */ /* 0x000fea0003800000 */
.L_x_49430:
        /* <DEDUP_REMOVED lines=29> */
.L_x_49500:
[----:B------:R-:W-:-:S07]  /*25730*/  IMAD.MOV.U32 R17, RZ, RZ, R8 ;  /* 0x000000ffff117224 */ /* 0x000fce00078e0008 */
.L_x_49501:
[----:B------:R-:W-:Y:S05]  /*25740*/  BSYNC B2 ;  /* 0x0000000000027941 */ /* 0x000fea0003800000 */
.L_x_49499:
        /* <DEDUP_REMOVED lines=16> */
.L_x_49505:
[----:B------:R-:W-:Y:S05]  /*25850*/  BSYNC B3 ;  /* 0x0000000000037941 */ /* 0x000fea0003800000 */
.L_x_49504:
        /* <DEDUP_REMOVED lines=43> */
.L_x_49503:
[----:B------:R-:W-:Y:S05]  /*25b10*/  BSYNC B2 ;  /* 0x0000000000027941 */ /* 0x000fea0003800000 */
.L_x_49502:
        /* <DEDUP_REMOVED lines=18> */
.L_x_49506:
        /* <DEDUP_REMOVED lines=12> */
.L_x_49509:
[----:B------:R-:W-:-:S07]  /*25d00*/  MOV R11, R8 ;  /* 0x00000008000b7202 */ /* 0x000fce0000000f00 */
.L_x_49510:
[----:B------:R-:W-:Y:S05]  /*25d10*/  BSYNC B2 ;  /* 0x0000000000027941 */ /* 0x000fea0003800000 */
.L_x_49508:
        /* <DEDUP_REMOVED lines=16> */
.L_x_49514:
[----:B------:R-:W-:Y:S05]  /*25e20*/  BSYNC B3 ;  /* 0x0000000000037941 */ /* 0x000fea0003800000 */
.L_x_49513:
        /* <DEDUP_REMOVED lines=44> */
.L_x_49512:
[----:B------:R-:W-:Y:S05]  /*260f0*/  BSYNC B2 ;  /* 0x0000000000027941 */ /* 0x000fea0003800000 */
.L_x_49511:
        /* <DEDUP_REMOVED lines=9> */
.L_x_49507:
        /* <DEDUP_REMOVED lines=12> */
.L_x_49516:
[----:B------:R-:W-:-:S07]  /*26250*/  MOV R11, R8 ;  /* 0x00000008000b7202 */ /* 0x000fce0000000f00 */
.L_x_49517:
[----:B------:R-:W-:Y:S05]  /*26260*/  BSYNC B2 ;  /* 0x0000000000027941 */ /* 0x000fea0003800000 */
.L_x_49515:
        /* <DEDUP_REMOVED lines=16> */
.L_x_49521:
[----:B------:R-:W-:Y:S05]  /*26370*/  BSYNC B3 ;  /* 0x0000000000037941 */ /* 0x000fea0003800000 */
.L_x_49520:
        /* <DEDUP_REMOVED lines=44> */
.L_x_49519:
[----:B------:R-:W-:Y:S05]  /*26640*/  BSYNC B2 ;  /* 0x0000000000027941 */ /* 0x000fea0003800000 */
.L_x_49518:
        /* <DEDUP_REMOVED lines=11> */
.L_x_49522:
        /* <DEDUP_REMOVED lines=12> */
.L_x_49525:
[----:B------:R-:W-:-:S07]  /*267c0*/  IMAD.MOV.U32 R11, RZ, RZ, R8 ;  /* 0x000000ffff0b7224 */ /* 0x000fce00078e0008 */
.L_x_49526:
[----:B------:R-:W-:Y:S05]  /*267d0*/  BSYNC B2 ;  /* 0x0000000000027941 */ /* 0x000fea0003800000 */
.L_x_49524:
        /* <DEDUP_REMOVED lines=16> */
.L_x_49530:
[----:B------:R-:W-:Y:S05]  /*268e0*/  BSYNC B3 ;  /* 0x0000000000037941 */ /* 0x000fea0003800000 */
.L_x_49529:
        /* <DEDUP_REMOVED lines=44> */
.L_x_49528:
[----:B------:R-:W-:Y:S05]  /*26bb0*/  BSYNC B2 ;  /* 0x0000000000027941 */ /* 0x000fea0003800000 */
.L_x_49527:
        /* <DEDUP_REMOVED lines=9> */
.L_x_49523:
        /* <DEDUP_REMOVED lines=12> */
.L_x_49532:
[----:B------:R-:W-:-:S07]  /*26d10*/  IMAD.MOV.U32 R11, RZ, RZ, R8 ;  /* 0x000000ffff0b7224 */ /* 0x000fce00078e0008 */
.L_x_49533:
[----:B------:R-:W-:Y:S05]  /*26d20*/  BSYNC B2 ;  /* 0x0000000000027941 */ /* 0x000fea0003800000 */
.L_x_49531:
        /* <DEDUP_REMOVED lines=16> */
.L_x_49537:
[----:B------:R-:W-:Y:S05]  /*26e30*/  BSYNC B3 ;  /* 0x0000000000037941 */ /* 0x000fea0003800000 */
.L_x_49536:
        /* <DEDUP_REMOVED lines=44> */
.L_x_49535:
[----:B------:R-:W-:Y:S05]  /*27100*/  BSYNC B2 ;  /* 0x0000000000027941 */ /* 0x000fea0003800000 */
.L_x_49534:
        /* <DEDUP_REMOVED lines=11> */
.L_x_49538:
        /* <DEDUP_REMOVED lines=12> */
.L_x_49541:
[----:B------:R-:W-:-:S07]  /*27280*/  IMAD.MOV.U32 R11, RZ, RZ, R8 ;  /* 0x000000ffff0b7224 */ /* 0x000fce00078e0008 */
.L_x_49542:
[----:B------:R-:W-:Y:S05]  /*27290*/  BSYNC B2 ;  /* 0x0000000000027941 */ /* 0x000fea0003800000 */
.L_x_49540:
        /* <DEDUP_REMOVED lines=16> */
.L_x_49546:
[----:B------:R-:W-:Y:S05]  /*273a0*/  BSYNC B3 ;  /* 0x0000000000037941 */ /* 0x000fea0003800000 */
.L_x_49545:
        /* <DEDUP_REMOVED lines=44> */
.L_x_49544:
[----:B------:R-:W-:Y:S05]  /*27670*/  BSYNC B2 ;  /* 0x0000000000027941 */ /* 0x000fea0003800000 */
.L_x_49543:
        /* <DEDUP_REMOVED lines=9> */
.L_x_49539:
        /* <DEDUP_REMOVED lines=12> */
.L_x_49548:
[----:B------:R-:W-:-:S07]  /*277d0*/  IMAD.MOV.U32 R11, RZ, RZ, R8 ;  /* 0x000000ffff0b7224 */ /* 0x000fce00078e0008 */
.L_x_49549:
[----:B------:R-:W-:Y:S05]  /*277e0*/  BSYNC B2 ;  /* 0x0000000000027941 */ /* 0x000fea0003800000 */
.L_x_49547:
        /* <DEDUP_REMOVED lines=16> */
.L_x_49553:
[----:B------:R-:W-:Y:S05]  /*278f0*/  BSYNC B3 ;  /* 0x0000000000037941 */ /* 0x000fea0003800000 */
.L_x_49552:
        /* <DEDUP_REMOVED lines=44> */
.L_x_49551:
[----:B------:R-:W-:Y:S05]  /*27bc0*/  BSYNC B2 ;  /* 0x0000000000027941 */ /* 0x000fea0003800000 */
.L_x_49550:
        /* <DEDUP_REMOVED lines=11> */
.L_x_49554:
        /* <DEDUP_REMOVED lines=12> */
.L_x_49557:
[----:B------:R-:W-:-:S07]  /*27d40*/  MOV R16, R8 ;  /* 0x0000000800107202 */ /* 0x000fce0000000f00 */
.L_x_49558:
[----:B------:R-:W-:Y:S05]  /*27d50*/  BSYNC B2 ;  /* 0x0000000000027941 */ /* 0x000fea0003800000 */
.L_x_49556:
        /* <DEDUP_REMOVED lines=16> */
.L_x_49562:
[----:B------:R-:W-:Y:S05]  /*27e60*/  BSYNC B3 ;  /* 0x0000000000037941 */ /* 0x000fea0003800000 */
.L_x_49561:
        /* <DEDUP_REMOVED lines=43> */
.L_x_49560:
[----:B------:R-:W-:Y:S05]  /*28120*/  BSYNC B2 ;  /* 0x0000000000027941 */ /* 0x000fea0003800000 */
.L_x_49559:
        /* <DEDUP_REMOVED lines=9> */
.L_x_49555:
        /* <DEDUP_REMOVED lines=27> */
.L_x_49563:
[----:B------:R-:W-:-:S07]  /*28370*/  VIADD R12, R12, 0x20 ;  /* 0x000000200c0c7836 */ /* 0x000fce0000000000 */
.L_x_49498:
[----:B------:R-:W-:Y:S05]  /*28380*/  BSYNC B1 ;  /* 0x0000000000017941 */ /* 0x000fea0003800000 */
.L_x_49497:
        /* <DEDUP_REMOVED lines=29> */
.L_x_49567:
[----:B------:R-:W-:-:S07]  /*28560*/  MOV R17, R8 ;  /* 0x0000000800117202 */ /* 0x000fce0000000f00 */
.L_x_49568:
[----:B------:R-:W-:Y:S05]  /*28570*/  BSYNC B2 ;  /* 0x0000000000027941 */ /* 0x000fea0003800000 */
.L_x_49566:
        /* <DEDUP_REMOVED lines=16> */
.L_x_49572:
[----:B------:R-:W-:Y:S05]  /*28680*/  BSYNC B3 ;  /* 0x0000000000037941 */ /* 0x000fea0003800000 */
.L_x_49571:
        /* <DEDUP_REMOVED lines=43> */
.L_x_49570:
[----:B------:R-:W-:Y:S05]  /*28940*/  BSYNC B2 ;  /* 0x0000000000027941 */ /* 0x000fea0003800000 */
.L_x_49569:
        /* <DEDUP_REMOVED lines=18> */
.L_x_49573:
        /* <DEDUP_REMOVED lines=12> */
.L_x_49576:
[----:B------:R-:W-:-:S07]  /*28b30*/  IMAD.MOV.U32 R11, RZ, RZ, R8 ;  /* 0x000000ffff0b7224 */ /* 0x000fce00078e0008 */
.L_x_49577:
[----:B------:R-:W-:Y:S05]  /*28b40*/  BSYNC B2 ;  /* 0x0000000000027941 */ /* 0x000fea0003800000 */
.L_x_49575:
        /* <DEDUP_REMOVED lines=16> */
.L_x_49581:
[----:B------:R-:W-:Y:S05]  /*28c50*/  BSYNC B3 ;  /* 0x0000000000037941 */ /* 0x000fea0003800000 */
.L_x_49580:
        /* <DEDUP_REMOVED lines=44> */
.L_x_49579:
[----:B------:R-:W-:Y:S05]  /*28f20*/  BSYNC B2 ;  /* 0x0000000000027941 */ /* 0x000fea0003800000 */
.L_x_49578:
        /* <DEDUP_REMOVED lines=9> */
.L_x_49574:
        /* <DEDUP_REMOVED lines=12> */
.L_x_49583:
[----:B------:R-:W-:-:S07]  /*29080*/  IMAD.MOV.U32 R11, RZ, RZ, R8 ;  /* 0x000000ffff0b7224 */ /* 0x000fce00078e0008 */
.L_x_49584:
[----:B------:R-:W-:Y:S05]  /*29090*/  BSYNC B2 ;  /* 0x0000000000027941 */ /* 0x000fea0003800000 */
.L_x_49582:
        /* <DEDUP_REMOVED lines=16> */
.L_x_49588:
[----:B------:R-:W-:Y:S05]  /*291a0*/  BSYNC B3 ;  /* 0x0000000000037941 */ /* 0x000fea0003800000 */
.L_x_49587:
        /* <DEDUP_REMOVED lines=44> */
.L_x_49586:
[----:B------:R-:W-:Y:S05]  /*29470*/  BSYNC B2 ;  /* 0x0000000000027941 */ /* 0x000fea0003800000 */
.L_x_49585:
        /* <DEDUP_REMOVED lines=11> */
.L_x_49589:
        /* <DEDUP_REMOVED lines=12> */
.L_x_49592:
[----:B------:R-:W-:-:S07]  /*295f0*/  IMAD.MOV.U32 R11, RZ, RZ, R8 ;  /* 0x000000ffff0b7224 */ /* 0x000fce00078e0008 */
.L_x_49593:
[----:B------:R-:W-:Y:S05]  /*29600*/  BSYNC B2 ;  /* 0x0000000000027941 */ /* 0x000fea0003800000 */
.L_x_49591:
        /* <DEDUP_REMOVED lines=16> */
.L_x_49597:
[----:B------:R-:W-:Y:S05]  /*29710*/  BSYNC B3 ;  /* 0x0000000000037941 */ /* 0x000fea0003800000 */
.L_x_49596:
        /* <DEDUP_REMOVED lines=44> */
.L_x_49595:
[----:B------:R-:W-:Y:S05]  /*299e0*/  BSYNC B2 ;  /* 0x0000000000027941 */ /* 0x000fea0003800000 */
.L_x_49594:
        /* <DEDUP_REMOVED lines=9> */
.L_x_49590:
        /* <DEDUP_REMOVED lines=12> */
.L_x_49599:
[----:B------:R-:W-:-:S07]  /*29b40*/  IMAD.MOV.U32 R11, RZ, RZ, R8 ;  /* 0x000000ffff0b7224 */ /* 0x000fce00078e0008 */
.L_x_49600:
[----:B------:R-:W-:Y:S05]  /*29b50*/  BSYNC B2 ;  /* 0x0000000000027941 */ /* 0x000fea0003800000 */
.L_x_49598:
        /* <DEDUP_REMOVED lines=16> */
.L_x_49604:
[----:B------:R-:W-:Y:S05]  /*29c60*/  BSYNC B3 ;  /* 0x0000000000037941 */ /* 0x000fea0003800000 */
.L_x_49603:
        /* <DEDUP_REMOVED lines=44> */
.L_x_49602:
[----:B------:R-:W-:Y:S05]  /*29f30*/  BSYNC B2 ;  /* 0x0000000000027941 */ /* 0x000fea0003800000 */
.L_x_49601:
        /* <DEDUP_REMOVED lines=11> */
.L_x_49605:
        /* <DEDUP_REMOVED lines=12> */
.L_x_49608:
[----:B------:R-:W-:-:S07]  /*2a0b0*/  MOV R11, R8 ;  /* 0x00000008000b7202 */ /* 0x000fce0000000f00 */
.L_x_49609:
[----:B------:R-:W-:Y:S05]  /*2a0c0*/  BSYNC B2 ;  /* 0x0000000000027941 */ /* 0x000fea0003800000 */
.L_x_49607:
        /* <DEDUP_REMOVED lines=16> */
.L_x_49613:
[----:B------:R-:W-:Y:S05]  /*2a1d0*/  BSYNC B3 ;  /* 0x0000000000037941 */ /* 0x000fea0003800000 */
.L_x_49612:
        /* <DEDUP_REMOVED lines=44> */
.L_x_49611:
[----:B------:R-:W-:Y:S05]  /*2a4a0*/  BSYNC B2 ;  /* 0x0000000000027941 */ /* 0x000fea0003800000 */
.L_x_49610:
        /* <DEDUP_REMOVED lines=9> */
.L_x_49606:
        /* <DEDUP_REMOVED lines=12> */
.L_x_49615:
[----:B------:R-:W-:-:S07]  /*2a600*/  MOV R11, R8 ;  /* 0x00000008000b7202 */ /* 0x000fce0000000f00 */
.L_x_49616:
[----:B------:R-:W-:Y:S05]  /*2a610*/  BSYNC B2 ;  /* 0x0000000000027941 */ /* 0x000fea0003800000 */
.L_x_49614:
        /* <DEDUP_REMOVED lines=16> */
.L_x_49620:
[----:B------:R-:W-:Y:S05]  /*2a720*/  BSYNC B3 ;  /* 0x0000000000037941 */ /* 0x000fea0003800000 */
.L_x_49619:
        /* <DEDUP_REMOVED lines=44> */
.L_x_49618:
[----:B------:R-:W-:Y:S05]  /*2a9f0*/  BSYNC B2 ;  /* 0x0000000000027941 */ /* 0x000fea0003800000 */
.L_x_49617:
        /* <DEDUP_REMOVED lines=11> */
.L_x_49621:
        /* <DEDUP_REMOVED lines=12> */
.L_x_49624:
[----:B------:R-:W-:-:S07]  /*2ab70*/  IMAD.MOV.U32 R16, RZ, RZ, R8 ;  /* 0x000000ffff107224 */ /* 0x000fce00078e0008 */
.L_x_49625:
[----:B------:R-:W-:Y:S05]  /*2ab80*/  BSYNC B2 ;  /* 0x0000000000027941 */ /* 0x000fea0003800000 */
.L_x_49623:
        /* <DEDUP_REMOVED lines=16> */
.L_x_49629:
[----:B------:R-:W-:Y:S05]  /*2ac90*/  BSYNC B3 ;  /* 0x0000000000037941 */ /* 0x000fea0003800000 */
.L_x_49628:
        /* <DEDUP_REMOVED lines=43> */
.L_x_49627:
[----:B------:R-:W-:Y:S05]  /*2af50*/  BSYNC B2 ;  /* 0x0000000000027941 */ /* 0x000fea0003800000 */
.L_x_49626:
        /* <DEDUP_REMOVED lines=9> */
.L_x_49622:
        /* <DEDUP_REMOVED lines=27> */
.L_x_49630:
[----:B------:R-:W-:-:S07]  /*2b1a0*/  IADD3 R12, R12, 0x20, RZ ;  /* 0x000000200c0c7810 */ /* 0x000fce0007ffe0ff */
.L_x_49565:
[----:B------:R-:W-:Y:S05]  /*2b1b0*/  BSYNC B1 ;  /* 0x0000000000017941 */ /* 0x000fea0003800000 */
.L_x_49564:
        /* <DEDUP_REMOVED lines=29> */
.L_x_49634:
[----:B------:R-:W-:-:S07]  /*2b390*/  IMAD.MOV.U32 R17, RZ, RZ, R8 ;  /* 0x000000ffff117224 */ /* 0x000fce00078e0008 */
.L_x_49635:
[----:B------:R-:W-:Y:S05]  /*2b3a0*/  BSYNC B2 ;  /* 0x0000000000027941 */ /* 0x000fea0003800000 */
.L_x_49633:
        /* <DEDUP_REMOVED lines=16> */
.L_x_49639:
[----:B------:R-:W-:Y:S05]  /*2b4b0*/  BSYNC B3 ;  /* 0x0000000000037941 */ /* 0x000fea0003800000 */
.L_x_49638:
        /* <DEDUP_REMOVED lines=43> */
.L_x_49637:
[----:B------:R-:W-:Y:S05]  /*2b770*/  BSYNC B2 ;  /* 0x0000000000027941 */ /* 0x000fea0003800000 */
.L_x_49636:
        /* <DEDUP_REMOVED lines=18> */
.L_x_49640:
        /* <DEDUP_REMOVED lines=12> */
.L_x_49643:
[----:B------:R-:W-:-:S07]  /*2b960*/  IMAD.MOV.U32 R11, RZ, RZ, R8 ;  /* 0x000000ffff0b7224 */ /* 0x000fce00078e0008 */
.L_x_49644:
[----:B------:R-:W-:Y:S05]  /*2b970*/  BSYNC B2 ;  /* 0x0000000000027941 */ /* 0x000fea0003800000 */
.L_x_49642:
        /* <DEDUP_REMOVED lines=16> */
.L_x_49648:
[----:B------:R-:W-:Y:S05]  /*2ba80*/  BSYNC B3 ;  /* 0x0000000000037941 */ /* 0x000fea0003800000 */
.L_x_49647:
        /* <DEDUP_REMOVED lines=44> */
.L_x_49646:
[----:B------:R-:W-:Y:S05]  /*2bd50*/  BSYNC B2 ;  /* 0x0000000000027941 */ /* 0x000fea0003800000 */
.L_x_49645:
        /* <DEDUP_REMOVED lines=9> */
.L_x_49641:
        /* <DEDUP_REMOVED lines=12> */
.L_x_49650:
[----:B------:R-:W-:-:S07]  /*2beb0*/  IMAD.MOV.U32 R11, RZ, RZ, R8 ;  /* 0x000000ffff0b7224 */ /* 0x000fce00078e0008 */
.L_x_49651:
[----:B------:R-:W-:Y:S05]  /*2bec0*/  BSYNC B2 ;  /* 0x0000000000027941 */ /* 0x000fea0003800000 */
.L_x_49649:
        /* <DEDUP_REMOVED lines=16> */
.L_x_49655:
[----:B------:R-:W-:Y:S05]  /*2bfd0*/  BSYNC B3 ;  /* 0x0000000000037941 */ /* 0x000fea0003800000 */
.L_x_49654:
        /* <DEDUP_REMOVED lines=44> */
.L_x_49653:
[----:B------:R-:W-:Y:S05]  /*2c2a0*/  BSYNC B2 ;  /* 0x0000000000027941 */ /* 0x000fea0003800000 */
.L_x_49652:
        /* <DEDUP_REMOVED lines=11> */
.L_x_49656:
        /* <DEDUP_REMOVED lines=12> */
.L_x_49659:
[----:B------:R-:W-:-:S07]  /*2c420*/  MOV R11, R8 ;  /* 0x00000008000b7202 */ /* 0x000fce0000000f00 */
.L_x_49660:
[----:B------:R-:W-:Y:S05]  /*2c430*/  BSYNC B2 ;  /* 0x0000000000027941 */ /* 0x000fea0003800000 */
.L_x_49658:
        /* <DEDUP_REMOVED lines=16> */
.L_x_49664:
[----:B------:R-:W-:Y:S05]  /*2c540*/  BSYNC B3 ;  /* 0x0000000000037941 */ /* 0x000fea0003800000 */
.L_x_49663:
        /* <DEDUP_REMOVED lines=44> */
.L_x_49662:
[----:B------:R-:W-:Y:S05]  /*2c810*/  BSYNC B2 ;  /* 0x0000000000027941 */ /* 0x000fea0003800000 */
.L_x_49661:
        /* <DEDUP_REMOVED lines=9> */
.L_x_49657:
        /* <DEDUP_REMOVED lines=12> */
.L_x_49666:
[----:B------:R-:W-:-:S07]  /*2c970*/  MOV R11, R8 ;  /* 0x00000008000b7202 */ /* 0x000fce0000000f00 */
.L_x_49667:
[----:B------:R-:W-:Y:S05]  /*2c980*/  BSYNC B2 ;  /* 0x0000000000027941 */ /* 0x000fea0003800000 */
.L_x_49665:
        /* <DEDUP_REMOVED lines=16> */
.L_x_49671:
[----:B------:R-:W-:Y:S05]  /*2ca90*/  BSYNC B3 ;  /* 0x0000000000037941 */ /* 0x000fea0003800000 */
.L_x_49670:
        /* <DEDUP_REMOVED lines=44> */
.L_x_49669:
[----:B------:R-:W-:Y:S05]  /*2cd60*/  BSYNC B2 ;  /* 0x0000000000027941 */ /* 0x000fea0003800000 */
.L_x_49668:
        /* <DEDUP_REMOVED lines=11> */
.L_x_49672:
        /* <DEDUP_REMOVED lines=12> */
.L_x_49675:
[----:B------:R-:W-:-:S07]  /*2cee0*/  IMAD.MOV.U32 R11, RZ, RZ, R8 ;  /* 0x000000ffff0b7224 */ /* 0x000fce00078e0008 */
.L_x_49676:
[----:B------:R-:W-:Y:S05]  /*2cef0*/  BSYNC B2 ;  /* 0x0000000000027941 */ /* 0x000fea0003800000 */
.L_x_49674:
        /* <DEDUP_REMOVED lines=16> */
.L_x_49680:
[----:B------:R-:W-:Y:S05]  /*2d000*/  BSYNC B3 ;  /* 0x0000000000037941 */ /* 0x000fea0003800000 */
.L_x_49679:
        /* <DEDUP_REMOVED lines=44> */
.L_x_49678:
[----:B------:R-:W-:Y:S05]  /*2d2d0*/  BSYNC B2 ;  /* 0x0000000000027941 */ /* 0x000fea0003800000 */
.L_x_49677:
        /* <DEDUP_REMOVED lines=9> */
.L_x_49673:
        /* <DEDUP_REMOVED lines=12> */
.L_x_49682:
[----:B------:R-:W-:-:S07]  /*2d430*/  IMAD.MOV.U32 R11, RZ, RZ, R8 ;  /* 0x000000ffff0b7224 */ /* 0x000fce00078e0008 */
.L_x_49683:
[----:B------:R-:W-:Y:S05]  /*2d440*/  BSYNC B2 ;  /* 0x0000000000027941 */ /* 0x000fea0003800000 */
.L_x_49681:
        /* <DEDUP_REMOVED lines=16> */
.L_x_49687:
[----:B------:R-:W-:Y:S05]  /*2d550*/  BSYNC B3 ;  /* 0x0000000000037941 */ /* 0x000fea0003800000 */
.L_x_49686:
        /* <DEDUP_REMOVED lines=44> */
.L_x_49685:
[----:B------:R-:W-:Y:S05]  /*2d820*/  BSYNC B2 ;  /* 0x0000000000027941 */ /* 0x000fea0003800000 */
.L_x_49684:
        /* <DEDUP_REMOVED lines=11> */
.L_x_49688:
        /* <DEDUP_REMOVED lines=12> */
.L_x_49691:
[----:B------:R-:W-:-:S07]  /*2d9a0*/  IMAD.MOV.U32 R16, RZ, RZ, R8 ;  /* 0x000000ffff107224 */ /* 0x000fce00078e0008 */
.L_x_49692:
[----:B------:R-:W-:Y:S05]  /*2d9b0*/  BSYNC B2 ;  /* 0x0000000000027941 */ /* 0x000fea0003800000 */
.L_x_49690:
        /* <DEDUP_REMOVED lines=16> */
.L_x_49696:
[----:B------:R-:W-:Y:S05]  /*2dac0*/  BSYNC B3 ;  /* 0x0000000000037941 */ /* 0x000fea0003800000 */
.L_x_49695:
        /* <DEDUP_REMOVED lines=43> */
.L_x_49694:
[----:B------:R-:W-:Y:S05]  /*2dd80*/  BSYNC B2 ;  /* 0x0000000000027941 */ /* 0x000fea0003800000 */
.L_x_49693:
        /* <DEDUP_REMOVED lines=9> */
.L_x_49689:
        /* <DEDUP_REMOVED lines=27> */
.L_x_49697:
[----:B------:R-:W-:-:S07]  /*2dfd0*/  VIADD R12, R12, 0x20 ;  /* 0x000000200c0c7836 */ /* 0x000fce0000000000 */
.L_x_49632:
[----:B------:R-:W-:Y:S05]  /*2dfe0*/  BSYNC B1 ;  /* 0x0000000000017941 */ /* 0x000fea0003800000 */
.L_x_49631:
        /* <DEDUP_REMOVED lines=29> */
.L_x_49701:
[----:B------:R-:W-:-:S07]  /*2e1c0*/  IMAD.MOV.U32 R17, RZ, RZ, R8 ;  /* 0x000000ffff117224 */ /* 0x000fce00078e0008 */
.L_x_49702:
[----:B------:R-:W-:Y:S05]  /*2e1d0*/  BSYNC B2 ;  /* 0x0000000000027941 */ /* 0x000fea0003800000 */
.L_x_49700:
        /* <DEDUP_REMOVED lines=16> */
.L_x_49706:
[----:B------:R-:W-:Y:S05]  /*2e2e0*/  BSYNC B3 ;  /* 0x0000000000037941 */ /* 0x000fea0003800000 */
.L_x_49705:
        /* <DEDUP_REMOVED lines=43> */
.L_x_49704:
[----:B------:R-:W-:Y:S05]  /*2e5a0*/  BSYNC B2 ;  /* 0x0000000000027941 */ /* 0x000fea0003800000 */
.L_x_49703:
        /* <DEDUP_REMOVED lines=18> */
.L_x_49707:
        /* <DEDUP_REMOVED lines=12> */
.L_x_49710:
[----:B------:R-:W-:-:S07]  /*2e790*/  MOV R11, R8 ;  /* 0x00000008000b7202 */ /* 0x000fce0000000f00 */
.L_x_49711:
[----:B------:R-:W-:Y:S05]  /*2e7a0*/  BSYNC B2 ;  /* 0x0000000000027941 */ /* 0x000fea0003800000 */
.L_x_49709:
        /* <DEDUP_REMOVED lines=16> */
.L_x_49715:
[----:B------:R-:W-:Y:S05]  /*2e8b0*/  BSYNC B3 ;  /* 0x0000000000037941 */ /* 0x000fea0003800000 */
.L_x_49714:
        /* <DEDUP_REMOVED lines=44> */
.L_x_49713:
[----:B------:R-:W-:Y:S05]  /*2eb80*/  BSYNC B2 ;  /* 0x0000000000027941 */ /* 0x000fea0003800000 */
.L_x_49712:
        /* <DEDUP_REMOVED lines=9> */
.L_x_49708:
        /* <DEDUP_REMOVED lines=12> */
.L_x_49717:
[----:B------:R-:W-:-:S07]  /*2ece0*/  MOV R11, R8 ;  /* 0x00000008000b7202 */ /* 0x000fce0000000f00 */
.L_x_49718:
[----:B------:R-:W-:Y:S05]  /*2ecf0*/  BSYNC B2 ;  /* 0x0000000000027941 */ /* 0x000fea0003800000 */
.L_x_49716:
        /* <DEDUP_REMOVED lines=16> */
.L_x_49722:
[----:B------:R-:W-:Y:S05]  /*2ee00*/  BSYNC B3 ;  /* 0x0000000000037941 */ /* 0x000fea0003800000 */
.L_x_49721:
        /* <DEDUP_REMOVED lines=44> */
.L_x_49720:
[----:B------:R-:W-:Y:S05]  /*2f0d0*/  BSYNC B2 ;  /* 0x0000000000027941 */ /* 0x000fea0003800000 */
.L_x_49719:
        /* <DEDUP_REMOVED lines=11> */
.L_x_49723:
        /* <DEDUP_REMOVED lines=12> */
.L_x_49726:
[----:B------:R-:W-:-:S07]  /*2f250*/  IMAD.MOV.U32 R11, RZ, RZ, R8 ;  /* 0x000000ffff0b7224 */ /* 0x000fce00078e0008 */
.L_x_49727:
[----:B------:R-:W-:Y:S05]  /*2f260*/  BSYNC B2 ;  /* 0x0000000000027941 */ /* 0x000fea0003800000 */
.L_x_49725:
        /* <DEDUP_REMOVED lines=16> */
.L_x_49731:
[----:B------:R-:W-:Y:S05]  /*2f370*/  BSYNC B3 ;  /* 0x0000000000037941 */ /* 0x000fea0003800000 */
.L_x_49730:
        /* <DEDUP_REMOVED lines=44> */
.L_x_49729:
[----:B------:R-:W-:Y:S05]  /*2f640*/  BSYNC B2 ;  /* 0x0000000000027941 */ /* 0x000fea0003800000 */
.L_x_49728:
        /* <DEDUP_REMOVED lines=9> */
.L_x_49724:
        /* <DEDUP_REMOVED lines=12> */
.L_x_49733:
[----:B------:R-:W-:-:S07]  /*2f7a0*/  IMAD.MOV.U32 R11, RZ, RZ, R8 ;  /* 0x000000ffff0b7224 */ /* 0x000fce00078e0008 */
.L_x_49734:
[----:B------:R-:W-:Y:S05]  /*2f7b0*/  BSYNC B2 ;  /* 0x0000000000027941 */ /* 0x000fea0003800000 */
.L_x_49732:
        /* <DEDUP_REMOVED lines=16> */
.L_x_49738:
[----:B------:R-:W-:Y:S05]  /*2f8c0*/  BSYNC B3 ;  /* 0x0000000000037941 */ /* 0x000fea0003800000 */
.L_x_49737:
        /* <DEDUP_REMOVED lines=44> */
.L_x_49736:
[----:B------:R-:W-:Y:S05]  /*2fb90*/  BSYNC B2 ;  /* 0x0000000000027941 */ /* 0x000fea0003800000 */
.L_x_49735:
        /* <DEDUP_REMOVED lines=11> */
.L_x_49739:
        /* <DEDUP_REMOVED lines=12> */
.L_x_49742:
[----:B------:R-:W-:-:S07]  /*2fd10*/  IMAD.MOV.U32 R11, RZ, RZ, R8 ;  /* 0x000000ffff0b7224 */ /* 0x000fce00078e0008 */
.L_x_49743:
[----:B------:R-:W-:Y:S05]  /*2fd20*/  BSYNC B2 ;  /* 0x0000000000027941 */ /* 0x000fea0003800000 */
.L_x_49741:
        /* <DEDUP_REMOVED lines=16> */
.L_x_49747:
[----:B------:R-:W-:Y:S05]  /*2fe30*/  BSYNC B3 ;  /* 0x0000000000037941 */ /* 0x000fea0003800000 */
.L_x_49746:
        /* <DEDUP_REMOVED lines=44> */
.L_x_49745:
[----:B------:R-:W-:Y:S05]  /*30100*/  BSYNC B2 ;  /* 0x0000000000027941 */ /* 0x000fea0003800000 */
.L_x_49744:
        /* <DEDUP_REMOVED lines=9> */
.L_x_49740:
        /* <DEDUP_REMOVED lines=12> */
.L_x_49749:
[----:B------:R-:W-:-:S07]  /*30260*/  IMAD.MOV.U32 R11, RZ, RZ, R8 ;  /* 0x000000ffff0b7224 */ /* 0x000fce00078e0008 */
.L_x_49750:
[----:B------:R-:W-:Y:S05]  /*30270*/  BSYNC B2 ;  /* 0x0000000000027941 */ /* 0x000fea0003800000 */
.L_x_49748:
        /* <DEDUP_REMOVED lines=16> */
.L_x_49754:
[----:B------:R-:W-:Y:S05]  /*30380*/  BSYNC B3 ;  /* 0x0000000000037941 */ /* 0x000fea0003800000 */
.L_x_49753:
        /* <DEDUP_REMOVED lines=44> */
.L_x_49752:
[----:B------:R-:W-:Y:S05]  /*30650*/  BSYNC B2 ;  /* 0x0000000000027941 */ /* 0x000fea0003800000 */
.L_x_49751:
        /* <DEDUP_REMOVED lines=11> */
.L_x_49755:
        /* <DEDUP_REMOVED lines=12> */
.L_x_49758:
[----:B------:R-:W-:-:S07]  /*307d0*/  MOV R16, R8 ;  /* 0x0000000800107202 */ /* 0x000fce0000000f00 */
.L_x_49759:
[----:B------:R-:W-:Y:S05]  /*307e0*/  BSYNC B2 ;  /* 0x0000000000027941 */ /* 0x000fea0003800000 */
.L_x_49757:
        /* <DEDUP_REMOVED lines=16> */
.L_x_49763:
[----:B------:R-:W-:Y:S05]  /*308f0*/  BSYNC B3 ;  /* 0x0000000000037941 */ /* 0x000fea0003800000 */
.L_x_49762:
        /* <DEDUP_REMOVED lines=43> */
.L_x_49761:
[----:B------:R-:W-:Y:S05]  /*30bb0*/  BSYNC B2 ;  /* 0x0000000000027941 */ /* 0x000fea0003800000 */
.L_x_49760:
        /* <DEDUP_REMOVED lines=9> */
.L_x_49756:
[C---:B------:R-:W-:Y:S02]  /*30c50*/  LEA R192, P0, R12.reuse, UR28, 0x4 ;  /* 0x0000001c0cc07c11 */ /* 0x040fe4000f8020ff */
[----:B------:R-:W-:Y:S02]  /*30c60*/  LOP3.LUT P2, RZ, R5, 0x1, RZ, 0xc0, !PT ;  /* 0x0000000105ff7812 */ /* 0x000fe4000784c0ff */
[----:B------:R-:W-:Y:S02]  /*30c70*/  LEA.HI.X R193, R12, UR29, RZ, 0x4, P0 ;  /* 0x0000001d0cc17c11 */ /* 0x000fe400080f24ff */
[----:B------:R-:W-:Y:S02]  /*30c80*/  SEL R17, RZ, 0x1000000, P5 ;  /* 0x01000000ff117807 */ /* 0x000fe40002800000 */
[----:B------:R-:W-:Y:S01]  /*30c90*/  SEL R194, RZ, 0x1, P2 ;  /* 0x00000001ffc27807 */ /* 0x000fe20001000000 */
[----:B------:R0:W-:Y:S02]  /*30ca0*/  STG.E.128 desc[UR8][R192.64], R188 ;  /* 0x000000bcc0007986 */ /* 0x0001e4000c101d08 */
[----:B0-----:R-:W-:-:S02]  /*30cb0*/  SEL R192, RZ, 0x10000, P4 ;  /* 0x00010000ffc07807 */ /* 0x001fc40002000000 */
[----:B------:R-:W-:-:S04]  /*30cc0*/  SEL R193, RZ, 0x100, P3 ;  /* 0x00000100ffc17807 */ /* 0x000fc80001800000 */
[----:B------:R-:W-:-:S05]  /*30cd0*/  IADD3 R17, R193, R17, R192 ;  /* 0x00000011c1117210 */ /* 0x000fca0007ffe0c0 */
[----:B------:R-:W-:Y:S02]  /*30ce0*/  IMAD.IADD R194, R17, 0x1, R194 ;  /* 0x0000000111c27824 */ /* 0x000fe400078e02c2 */
[----:B------:R-:W-:Y:S01]  /*30cf0*/  IMAD.SHL.U32 R17, R12, 0x4, RZ ;  /* 0x000000040c117824 */ /* 0x000fe200078e00ff */
[----:B------:R-:W-:-:S04]  /*30d00*/  SHF.R.U32.HI R12, RZ, 0x1e, R12 ;  /* 0x0000001eff0c7819 */ /* 0x000fc8000001160c */
        /* <DEDUP_REMOVED lines=15> */
.L_x_49699:
[----:B------:R-:W-:Y:S05]  /*30e00*/  BSYNC B1 ;  /* 0x0000000000017941 */ /* 0x000fea0003800000 */
.L_x_49698:
[----:B0-----:R-:W-:Y:S01]  /*30e10*/  FADD.FTZ R12, RZ, R128 ;  /* 0x00000080ff0c7221 */ /* 0x001fe20000010000 */
        /* <DEDUP_REMOVED lines=11> */
[----:B-1----:R-:W-:Y:S02]  /*30ed0*/  FSEL R17, R12, RZ, P0 ;  /* 0x000000ff0c117208 */ /* 0x002fe40000000000 */
        /* <DEDUP_REMOVED lines=96> */
[C---:B------:R-:W-:Y:S02]  /*314e0*/  LOP3.LUT P3, RZ, R5.reuse, 0x80, RZ, 0xc0, !PT ;  /* 0x0000008005ff7812 */ /* 0x040fe4000786c0ff */
[----:B------:R-:W-:-:S04]  /*314f0*/  LOP3.LUT R5, R5, 0xf7ffffff, RZ, 0xc0, !PT ;  /* 0xf7ffffff05057812 */ /* 0x000fc800078ec0ff */
[----:B------:R-:W-:-:S04]  /*31500*/  @P4 LOP3.LUT R5, R5, 0x8000000, RZ, 0xfc, !PT ;  /* 0x0800000005054812 */ /* 0x000fc800078efcff */
[----:B------:R-:W-:Y:S01]  /*31510*/  LOP3.LUT P4, RZ, R5, 0x400, RZ, 0xc0, !PT ;  /* 0x0000040005ff7812 */ /* 0x000fe2000788c0ff */
[----:B0-----:R-:W-:Y:S01]  /*31520*/  FADD.FTZ R17, R17, R12 ;  /* 0x0000000c11117221 */ /* 0x001fe20000010000 */
[----:B------:R-:W-:-:S04]  /*31530*/  LOP3.LUT R5, R5, 0xfbffffff, RZ, 0xc0, !PT ;  /* 0xfbffffff05057812 */ /* 0x000fc800078ec0ff */
[----:B------:R-:W0:Y:S01]  /*31540*/  SHFL.BFLY PT, R12, R17, 0x2, 0x1f ;  /* 0x0c401f00110c7f89 */ /* 0x000e2200000e0000 */
        /* <DEDUP_REMOVED lines=158> */
.L_x_49809:
[----:B------:R-:W2:Y:S01]  /*31f30*/  @!P5 LDC.64 R192, c[0x0][0x250] ;  /* 0x00009400ffc0db82 */ /* 0x000ea20000000a00 */
[----:B------:R-:W-:Y:S01]  /*31f40*/  ISETP.NE.AND P0, PT, RZ, UR5, PT ;  /* 0x00000005ff007c0c */ /* 0x000fe2000bf05270 */
[----:B-1----:R-:W-:Y:S01]  /*31f50*/  FADD.FTZ R12, R194, R12 ;  /* 0x0000000cc20c7221 */ /* 0x002fe20000010000 */
[----:B------:R-:W-:Y:S01]  /*31f60*/  LOP3.LUT P1, RZ, R5, 0x400, RZ, 0xc0, !PT ;  /* 0x0000040005ff7812 */ /* 0x000fe2000782c0ff */
[----:B------:R-:W-:Y:S02]  /*31f70*/  BSSY B1, `(.L_x_49765) ;  /* 0x000002c000017945 */ /* 0x000fe40003800000 */
[----:B------:R-:W-:Y:S01]  /*31f80*/  FFMA.FTZ R12, R12, R232, UR34 ;  /* 0x000000220c0c7e23 */ /* 0x000fe200080100e8 */
[----:B--2---:R-:W-:-:S05]  /*31f90*/  @!P5 IMAD.WIDE R192, R19, 0x4, R192 ;  /* 0x0000000413c0d825 */ /* 0x004fca00078e02c0 */
[----:B------:R1:W-:Y:S02]  /*31fa0*/  @!P5 STG.E desc[UR8][R192.64], R17 ;  /* 0x00000011c000d986 */ /* 0x0003e4000c101908 */
[----:B-1----:R-:W-:-:S05]  /*31fb0*/  FMUL.FTZ R192, R17, R17 ;  /* 0x0000001111c07220 */ /* 0x002fca0000410000 */
[----:B------:R-:W-:-:S05]  /*31fc0*/  FSEL R192, R192, RZ, P0 ;  /* 0x000000ffc0c07208 */ /* 0x000fca0000000000 */
[----:B------:R-:W-:Y:S02]  /*31fd0*/  FADD.FTZ R12, R12, R192 ;  /* 0x000000c00c0c7221 */ /* 0x000fe40000010000 */
[----:B------:R-:W1:Y:S04]  /*31fe0*/  @!P5 LDC.64 R192, c[0x0][0x258] ;  /* 0x00009600ffc0db82 */ /* 0x000e680000000a00 */
[----:B------:R-:W2:Y:S01]  /*31ff0*/  MUFU.RSQ R12, R12 ;  /* 0x0000000c000c7308 */ /* 0x000ea20000001400 */
[----:B-1----:R-:W-:-:S05]  /*32000*/  @!P5 IMAD.WIDE R192, R19, 0x4, R192 ;  /* 0x0000000413c0d825 */ /* 0x002fca00078e02c0 */
[----:B--2---:R1:W-:Y:S01]  /*32010*/  @!P5 STG.E desc[UR8][R192.64], R12 ;  /* 0x0000000cc000d986 */ /* 0x0043e2000c101908 */
[----:B------:R-:W-:Y:S05]  /*32020*/  @!P1 BRA `(.L_x_49766) ;  /* 0x0000000000809947 */ /* 0x000fea0003800000 */
[----:B-1----:R-:W-:Y:S01]  /*32030*/  FSEL R193, R17, RZ, !P0 ;  /* 0x000000ff11c17208 */ /* 0x002fe20004000000 */
[----:B------:R-:W1:Y:S01]  /*32040*/  LDC.64 R232, c[0x0][0x2b8] ;  /* 0x0000ae00ffe87b82 */ /* 0x000e620000000a00 */
[----:B------:R-:W2:Y:S03]  /*32050*/  LDL R252, [R1+0x194] ;  /* 0x0001940001fc7983 */ /* 0x000ea60000100800 */
[--C-:B------:R-:W-:Y:S01]  /*32060*/  FADD.FTZ R192, R128, -R193.reuse ;  /* 0x800000c180c07221 */ /* 0x100fe20000010000 */
[--C-:B------:R-:W-:Y:S01]  /*32070*/  FADD.FTZ R195, R131, -R193.reuse ;  /* 0x800000c183c37221 */ /* 0x100fe20000010000 */
[--C-:B0-----:R-:W-:Y:S01]  /*32080*/  FADD.FTZ R194, R130, -R193.reuse ;  /* 0x800000c182c27221 */ /* 0x101fe20000010000 */
[----:B------:R-:W-:Y:S01]  /*32090*/  FADD.FTZ R193, R129, -R193 ;  /* 0x800000c181c17221 */ /* 0x000fe20000010000 */
[C---:B------:R-:W-:Y:S01]  /*320a0*/  FMUL.FTZ R234, R12.reuse, R192 ;  /* 0x000000c00cea7220 */ /* 0x040fe20000410000 */
[C---:B------:R-:W-:Y:S01]  /*320b0*/  FMUL.FTZ R249, R12.reuse, R195 ;  /* 0x000000c30cf97220 */ /* 0x040fe20000410000 */
[C---:B------:R-:W-:Y:S01]  /*320c0*/  FMUL.FTZ R248, R12.reuse, R194 ;  /* 0x000000c20cf87220 */ /* 0x040fe20000410000 */
[----:B------:R-:W-:Y:S01]  /*320d0*/  FMUL.FTZ R235, R12, R193 ;  /* 0x000000c10ceb7220 */ /* 0x000fe20000410000 */
[----:B------:R-:W3:Y:S04]  /*320e0*/  LDL R195, [R1+0x1ac] ;  /* 0x0001ac0001c37983 */ /* 0x000ee80000100800 */
[----:B------:R-:W4:Y:S04]  /*320f0*/  LDL R194, [R1+0x1a8] ;  /* 0x0001a80001c27983 */ /* 0x000f280000100800 */
[----:B------:R-:W2:Y:S04]  /*32100*/  LDL R193, [R1+0x1a4] ;  /* 0x0001a40001c17983 */ /* 0x000ea80000100800 */
[----:B------:R-:W2:Y:S01]  /*32110*/  LDL R192, [R1+0x1a0] ;  /* 0x0001a00001c07983 */ /* 0x000ea20000100800 */
[----:B-1----:R-:W-:-:S03]  /*32120*/  IMAD.WIDE.U32 R232, R18, 0x10, R232 ;  /* 0x0000001012e87825 */ /* 0x002fc600078e00e8 */
[----:B------:R-:W2:Y:S01]  /*32130*/  LDL R250, [R1+0x190] ;  /* 0x0001900001fa7983 */ /* 0x000ea20000100800 */
[----:B---3-5:R-:W-:Y:S01]  /*32140*/  FFMA.FTZ R195, R195, R249, R223 ;  /* 0x000000f9c3c37223 */ /* 0x028fe200000100df */
[----:B----4-:R-:W-:Y:S01]  /*32150*/  FFMA.FTZ R194, R194, R248, R222 ;  /* 0x000000f8c2c27223 */ /* 0x010fe200000100de */
[----:B--2---:R-:W-:Y:S01]  /*32160*/  FFMA.FTZ R193, R193, R235, R221 ;  /* 0x000000ebc1c17223 */ /* 0x004fe200000100dd */
[----:B------:R-:W-:-:S05]  /*32170*/  FFMA.FTZ R192, R192, R234, R220 ;  /* 0x000000eac0c07223 */ /* 0x000fca00000100dc */
[----:B------:R0:W-:Y:S04]  /*32180*/  STG.E.128 desc[UR8][R232.64], R192 ;  /* 0x000000c0e8007986 */ /* 0x0001e8000c101d08 */
[----:B0-----:R-:W2:Y:S01]  /*32190*/  LDL R195, [R1+0x19c] ;  /* 0x00019c0001c37983 */ /* 0x001ea20000100800 */
[----:B------:R-:W0:Y:S03]  /*321a0*/  LDC.64 R232, c[0x0][0x2c0] ;  /* 0x0000b000ffe87b82 */ /* 0x000e260000000a00 */
[----:B------:R-:W3:Y:S01]  /*321b0*/  LDL R194, [R1+0x198] ;  /* 0x0001980001c27983 */ /* 0x000ee20000100800 */
[----:B------:R-:W-:Y:S01]  /*321c0*/  FFMA.FTZ R193, R252, R235, R217 ;  /* 0x000000ebfcc17223 */ /* 0x000fe200000100d9 */
[----:B------:R-:W-:Y:S01]  /*321d0*/  FFMA.FTZ R192, R250, R234, R216 ;  /* 0x000000eafac07223 */ /* 0x000fe200000100d8 */
[----:B0-----:R-:W-:-:S04]  /*321e0*/  IMAD.WIDE.U32 R232, R18, 0x10, R232 ;  /* 0x0000001012e87825 */ /* 0x001fc800078e00e8 */
[----:B------:R-:W-:Y:S02]  /*321f0*/  VIADD R18, R18, 0x20 ;  /* 0x0000002012127836 */ /* 0x000fe40000000000 */
[----:B--2---:R-:W-:Y:S01]  /*32200*/  FFMA.FTZ R195, R195, R249, R219 ;  /* 0x000000f9c3c37223 */ /* 0x004fe200000100db */
[----:B---3--:R-:W-:-:S05]  /*32210*/  FFMA.FTZ R194, R194, R248, R218 ;  /* 0x000000f8c2c27223 */ /* 0x008fca00000100da */
[----:B------:R2:W-:Y:S02]  /*32220*/  STG.E.128 desc[UR8][R232.64], R192 ;  /* 0x000000c0e8007986 */ /* 0x0005e4000c101d08 */
.L_x_49766:
[----:B------:R-:W-:Y:S05]  /*32230*/  BSYNC B1 ;  /* 0x0000000000017941 */ /* 0x000fea0003800000 */
.L_x_49765:
[----:B------:R-:W-:Y:S01]  /*32240*/  LOP3.LUT P1, RZ, R5, 0x2000000, RZ, 0xc0, !PT ;  /* 0x0200000005ff7812 */ /* 0x000fe2000782c0ff */
[----:B------:R-:W-:-:S12]  /*32250*/  BSSY B1, `(.L_x_49767) ;  /* 0x0000022000017945 */ /* 0x000fd80003800000 */
[----:B------:R-:W-:Y:S05]  /*32260*/  @!P1 BRA `(.L_x_49768) ;  /* 0x0000000000809947 */ /* 0x000fea0003800000 */
[----:B-12---:R-:W-:Y:S01]  /*32270*/  FSEL R193, R17, RZ, !P0 ;  /* 0x000000ff11c17208 */ /* 0x006fe20004000000 */
        /* <DEDUP_REMOVED lines=31> */
.L_x_49768:
[----:B------:R-:W-:Y:S05]  /*32470*/  BSYNC B1 ;  /* 0x0000000000017941 */ /* 0x000fea0003800000 */
.L_x_49767:
[----:B------:R-:W-:Y:S01]  /*32480*/  LOP3.LUT P1, RZ, R5, 0x1000000, RZ, 0xc0, !PT ;  /* 0x0100000005ff7812 */ /* 0x000fe2000782c0ff */
[----:B------:R-:W-:-:S12]  /*32490*/  BSSY B1, `(.L_x_49769) ;  /* 0x0000022000017945 */ /* 0x000fd80003800000 */
[----:B------:R-:W-:Y:S05]  /*324a0*/  @!P1 BRA `(.L_x_49770) ;  /* 0x0000000000809947 */ /* 0x000fea0003800000 */
[----:B012---:R-:W-:Y:S01]  /*324b0*/  FSEL R193, R17, RZ, !P0 ;  /* 0x000000ff11c17208 */ /* 0x007fe20004000000 */
[----:B------:R-:W0:Y:S01]  /*324c0*/  LDC.64 R232, c[0x0][0x2b8] ;  /* 0x0000ae00ffe87b82 */ /* 0x000e220000000a00 */
[----:B------:R-:W2:Y:S03]  /*324d0*/  LDL R252, [R1+0x174] ;  /* 0x0001740001fc7983 */ /* 0x000ea60000100800 */
        /* <DEDUP_REMOVED lines=12> */
[----:B0-----:R-:W-:-:S03]  /*325a0*/  IMAD.WIDE.U32 R232, R18, 0x10, R232 ;  /* 0x0000001012e87825 */ /* 0x001fc600078e00e8 */
        /* <DEDUP_REMOVED lines=11> */
[C---:B0-----:R-:W-:Y:S01]  /*32660*/  IMAD.WIDE.U32 R232, R18.reuse, 0x10, R232 ;  /* 0x0000001012e87825 */ /* 0x041fe200078e00e8 */
[----:B------:R-:W-:-:S03]  /*32670*/  IADD3 R18, R18, 0x20, RZ ;  /* 0x0000002012127810 */ /* 0x000fc60007ffe0ff */
[----:B--2---:R-:W-:Y:S01]  /*32680*/  FFMA.FTZ R195, R195, R249, R203 ;  /* 0x000000f9c3c37223 */ /* 0x004fe200000100cb */
[----:B---3--:R-:W-:-:S05]  /*32690*/  FFMA.FTZ R194, R194, R248, R202 ;  /* 0x000000f8c2c27223 */ /* 0x008fca00000100ca */
[----:B------:R0:W-:Y:S02]  /*326a0*/  STG.E.128 desc[UR8][R232.64], R192 ;  /* 0x000000c0e8007986 */ /* 0x0001e4000c101d08 */
.L_x_49770:
[----:B------:R-:W-:Y:S05]  /*326b0*/  BSYNC B1 ;  /* 0x0000000000017941 */ /* 0x000fea0003800000 */
.L_x_49769:
        /* <DEDUP_REMOVED lines=35> */
.L_x_49772:
[----:B------:R-:W-:Y:S05]  /*328f0*/  BSYNC B1 ;  /* 0x0000000000017941 */ /* 0x000fea0003800000 */
.L_x_49771:
        /* <DEDUP_REMOVED lines=35> */
.L_x_49774:
[----:B------:R-:W-:Y:S05]  /*32b30*/  BSYNC B1 ;  /* 0x0000000000017941 */ /* 0x000fea0003800000 */
.L_x_49773:
        /* <DEDUP_REMOVED lines=35> */
.L_x_49776:
[----:B------:R-:W-:Y:S05]  /*32d70*/  BSYNC B1 ;  /* 0x0000000000017941 */ /* 0x000fea0003800000 */
.L_x_49775:
        /* <DEDUP_REMOVED lines=35> */
.L_x_49778:
[----:B------:R-:W-:Y:S05]  /*32fb0*/  BSYNC B1 ;  /* 0x0000000000017941 */ /* 0x000fea0003800000 */
.L_x_49777:
        /* <DEDUP_REMOVED lines=35> */
.L_x_49780:
[----:B------:R-:W-:Y:S05]  /*331f0*/  BSYNC B1 ;  /* 0x0000000000017941 */ /* 0x000fea0003800000 */
.L_x_49779:
        /* <DEDUP_REMOVED lines=35> */
.L_x_49782:
[----:B------:R-:W-:Y:S05]  /*33430*/  BSYNC B1 ;  /* 0x0000000000017941 */ /* 0x000fea0003800000 */
.L_x_49781:
        /* <DEDUP_REMOVED lines=17> */
[----:B------:R-:W2:Y:S01]  /*33550*/  LDL R192, [R1] ;  /* 0x0000000001c07983 */ /* 0x000ea20000100800 */
        /* <DEDUP_REMOVED lines=17> */
.L_x_49784:
[----:B------:R-:W-:Y:S05]  /*33670*/  BSYNC B1 ;  /* 0x0000000000017941 */ /* 0x000fea0003800000 */
.L_x_49783:
[----:B------:R-:W-:Y:S01]  /*33680*/  LOP3.LUT P1, RZ, R5, 0x10000, RZ, 0xc0, !PT ;  /* 0x0001000005ff7812 */ /* 0x000fe2000782c0ff */
[----:B------:R-:W-:-:S12]  /*33690*/  BSSY B1, `(.L_x_49785) ;  /* 0x000001e000017945 */ /* 0x000fd80003800000 */
[----:B------:R-:W-:Y:S05]  /*336a0*/  @!P1 BRA `(.L_x_49786) ;  /* 0x0000000000709947 */ /* 0x000fea0003800000 */
[----:B0-2---:R-:W0:Y:S01]  /*336b0*/  LDC.64 R232, c[0x0][0x2b8] ;  /* 0x0000ae00ffe87b82 */ /* 0x005e220000000a00 */
[----:B-1----:R-:W-:Y:S01]  /*336c0*/  FSEL R193, R17, RZ, !P0 ;  /* 0x000000ff11c17208 */ /* 0x002fe20004000000 */
        /* <DEDUP_REMOVED lines=13> */
[----:B------:R-:W3:Y:S01]  /*337a0*/  LDL R250, [R1+0xf0] ;  /* 0x0000f00001fa7983 */ /* 0x000ee20000100800 */
[----:B0-----:R-:W-:-:S05]  /*337b0*/  IMAD.WIDE.U32 R232, R18, 0x10, R232 ;  /* 0x0000001012e87825 */ /* 0x001fca00078e00e8 */
[----:B------:R0:W-:Y:S04]  /*337c0*/  STG.E.128 desc[UR8][R232.64], R192 ;  /* 0x000000c0e8007986 */ /* 0x0001e8000c101d08 */
[----:B0-----:R-:W4:Y:S01]  /*337d0*/  LDL R195, [R1+0xfc] ;  /* 0x0000fc0001c37983 */ /* 0x001f220000100800 */
[----:B------:R-:W0:Y:S03]  /*337e0*/  LDC.64 R232, c[0x0][0x2c0] ;  /* 0x0000b000ffe87b82 */ /* 0x000e260000000a00 */
[----:B------:R-:W4:Y:S01]  /*337f0*/  LDL R194, [R1+0xf8] ;  /* 0x0000f80001c27983 */ /* 0x000f220000100800 */
[----:B0-----:R-:W-:-:S04]  /*33800*/  IMAD.WIDE.U32 R232, R18, 0x10, R232 ;  /* 0x0000001012e87825 */ /* 0x001fc800078e00e8 */
[----:B------:R-:W-:Y:S02]  /*33810*/  VIADD R18, R18, 0x20 ;  /* 0x0000002012127836 */ /* 0x000fe40000000000 */
[----:B--2---:R-:W-:Y:S01]  /*33820*/  FFMA.FTZ R193, R252, R235, R77 ;  /* 0x000000ebfcc17223 */ /* 0x004fe2000001004d */
[----:B---3--:R-:W-:Y:S01]  /*33830*/  FFMA.FTZ R192, R250, R234, R76 ;  /* 0x000000eafac07223 */ /* 0x008fe2000001004c */
[----:B----4-:R-:W-:Y:S01]  /*33840*/  FFMA.FTZ R195, R195, R249, R79 ;  /* 0x000000f9c3c37223 */ /* 0x010fe2000001004f */
[----:B------:R-:W-:-:S05]  /*33850*/  FFMA.FTZ R194, R194, R248, R78 ;  /* 0x000000f8c2c27223 */ /* 0x000fca000001004e */
[----:B------:R0:W-:Y:S02]  /*33860*/  STG.E.128 desc[UR8][R232.64], R192 ;  /* 0x000000c0e8007986 */ /* 0x0001e4000c101d08 */
.L_x_49786:
[----:B------:R-:W-:Y:S05]  /*33870*/  BSYNC B1 ;  /* 0x0000000000017941 */ /* 0x000fea0003800000 */
.L_x_49785:
        /* <DEDUP_REMOVED lines=24> */
[C---:B0-----:R-:W-:Y:S01]  /*33a00*/  IMAD.WIDE.U32 R232, R18.reuse, 0x10, R232 ;  /* 0x0000001012e87825 */ /* 0x041fe200078e00e8 */
[----:B------:R-:W-:-:S03]  /*33a10*/  IADD3 R18, R18, 0x20, RZ ;  /* 0x0000002012127810 */ /* 0x000fc60007ffe0ff */
[----:B--2---:R-:W-:Y:S01]  /*33a20*/  FFMA.FTZ R193, R252, R235, R85 ;  /* 0x000000ebfcc17223 */ /* 0x004fe20000010055 */
[----:B---3--:R-:W-:Y:S01]  /*33a30*/  FFMA.FTZ R192, R250, R234, R84 ;  /* 0x000000eafac07223 */ /* 0x008fe20000010054 */
[----:B----4-:R-:W-:Y:S01]  /*33a40*/  FFMA.FTZ R195, R195, R249, R87 ;  /* 0x000000f9c3c37223 */ /* 0x010fe20000010057 */
[----:B------:R-:W-:-:S05]  /*33a50*/  FFMA.FTZ R194, R194, R248, R86 ;  /* 0x000000f8c2c27223 */ /* 0x000fca0000010056 */
[----:B------:R0:W-:Y:S02]  /*33a60*/  STG.E.128 desc[UR8][R232.64], R192 ;  /* 0x000000c0e8007986 */ /* 0x0001e4000c101d08 */
.L_x_49788:
[----:B------:R-:W-:Y:S05]  /*33a70*/  BSYNC B1 ;  /* 0x0000000000017941 */ /* 0x000fea0003800000 */
.L_x_49787:
        /* <DEDUP_REMOVED lines=31> */
.L_x_49790:
[----:B------:R-:W-:Y:S05]  /*33c70*/  BSYNC B1 ;  /* 0x0000000000017941 */ /* 0x000fea0003800000 */
.L_x_49789:
        /* <DEDUP_REMOVED lines=31> */
.L_x_49792:
[----:B------:R-:W-:Y:S05]  /*33e70*/  BSYNC B1 ;  /* 0x0000000000017941 */ /* 0x000fea0003800000 */
.L_x_49791:
        /* <DEDUP_REMOVED lines=31> */
.L_x_49794:
[----:B------:R-:W-:Y:S05]  /*34070*/  BSYNC B1 ;  /* 0x0000000000017941 */ /* 0x000fea0003800000 */
.L_x_49793:
[----:B------:R-:W-:Y:S01]  /*34080*/  LOP3.LUT P1, RZ, R5, 0x800, RZ, 0xc0, !PT ;  /* 0x0000080005ff7812 */ /* 0x000fe2000782c0ff */
        /* <DEDUP_REMOVED lines=15> */
[----:B------:R-:W4:Y:S04]  /*34180*/  LDL R192, [R1+0xa0] ;  /* 0x0000a00001c07983 */ /* 0x000f280000100800 */
[----:B------:R-:W4:Y:S04]  /*34190*/  LDL R252, [R1+0x9c] ;  /* 0x00009c0001fc7983 */ /* 0x000f280000100800 */
[----:B------:R-:W4:Y:S04]  /*341a0*/  LDL R250, [R1+0x98] ;  /* 0x0000980001fa7983 */ /* 0x000f280000100800 */
[----:B------:R-:W4:Y:S04]  /*341b0*/  LDL R249, [R1+0x94] ;  /* 0x0000940001f97983 */ /* 0x000f280000100800 */
[----:B------:R-:W4:Y:S01]  /*341c0*/  LDL R248, [R1+0x90] ;  /* 0x0000900001f87983 */ /* 0x000f220000100800 */
[----:B0-----:R-:W-:-:S04]  /*341d0*/  IMAD.WIDE.U32 R232, R18, 0x10, R232 ;  /* 0x0000001012e87825 */ /* 0x001fc800078e00e8 */
[----:B--2--5:R-:W-:Y:S01]  /*341e0*/  FFMA.FTZ R195, R195, R235, R115 ;  /* 0x000000ebc3c37223 */ /* 0x024fe20000010073 */
[----:B---3--:R-:W-:Y:S01]  /*341f0*/  FFMA.FTZ R194, R194, R234, R114 ;  /* 0x000000eac2c27223 */ /* 0x008fe20000010072 */
[----:B----4-:R-:W-:Y:S01]  /*34200*/  FFMA.FTZ R193, R193, R12, R113 ;  /* 0x0000000cc1c17223 */ /* 0x010fe20000010071 */
[----:B------:R-:W-:-:S05]  /*34210*/  FFMA.FTZ R192, R192, R17, R112 ;  /* 0x00000011c0c07223 */ /* 0x000fca0000010070 */
        /* <DEDUP_REMOVED lines=8> */
.L_x_49796:
[----:B------:R-:W-:Y:S05]  /*342a0*/  BSYNC B1 ;  /* 0x0000000000017941 */ /* 0x000fea0003800000 */
.L_x_49795:
[----:B012---:R-:W0:Y:S02]  /*342b0*/  LDC.64 R192, c[0x0][0x210] ;  /* 0x00008400ffc07b82 */ /* 0x007e240000000a00 */
[----:B0-----:R-:W-:-:S05]  /*342c0*/  IMAD R19, R192, 0x4, R19 ;  /* 0x00000004c0137824 */ /* 0x001fca00078e0213 */
[----:B------:R-:W-:-:S13]  /*342d0*/  ISETP.GE.AND P0, PT, R19, R193, PT ;  /* 0x000000c11300720c */ /* 0x000fda0003f06270 */
[----:B------:R-:W-:Y:S05]  /*342e0*/  @!P0 BRA `(.L_x_49797) ;  /* 0xfffffce400fc8947 */ /* 0x000fea000383ffff */
[----:B------:R-:W-:Y:S05]  /*342f0*/  BSYNC B0 ;  /* 0x0000000000007941 */ /* 0x000fea0003800000 */
.L_x_48692:
[----:B------:R-:W-:Y:S05]  /*34300*/  EXIT ;  /* 0x000000000000794d */ /* 0x000fea0003800000 */
.L_x_49764:
[----:B------:R-:W-:Y:S01]  /*34310*/  HFMA2.MMA R193, -RZ, RZ, 0, 5.9604644775390625e-08 ;  /* 0x00000001ffc17435 */ /* 0x000fe200000001ff */
[----:B------:R-:W-:Y:S01]  /*34320*/  BSSY B1, `(.L_x_49798) ;  /* 0x0000007000017945 */ /* 0x000fe20003800000 */
[----:B------:R-:W-:Y:S02]  /*34330*/  IMAD.MOV.U32 R195, RZ, RZ, R17 ;  /* 0x000000ffffc37224 */ /* 0x000fe400078e0011 */
[----:B------:R-:W-:Y:S02]  /*34340*/  IMAD.MOV.U32 R192, RZ, RZ, 0x1f ;  /* 0x0000001fffc07424 */ /* 0x000fe400078e00ff */
[----:B------:R-:W-:-:S07]  /*34350*/  IMAD.MOV.U32 R12, RZ, RZ, -0x1 ;  /* 0xffffffffff0c7424 */ /* 0x000fce00078e00ff */
[----:B--2345:R-:W-:Y:S05]  /*34360*/  WARPSYNC.COLLECTIVE R12, `(.L_x_49799) ;  /* 0x000000000c087348 */ /* 0x03cfea0003c00000 */
[----:B------:R0:W1:Y:S02]  /*34370*/  SHFL.BFLY P6, R12, R195, R193, R192 ;  /* 0x0c0000c1c30c7389 */ /* 0x00006400000c00c0 */
[----:B012345:R-:W-:Y:S01]  /*34380*/  ENDCOLLECTIVE ;  /* 0x000000000000791b */ /* 0x03ffe20003800000 */
.L_x_49799:
[----:B------:R-:W-:Y:S05]  /*34390*/  BSYNC B1 ;  /* 0x0000000000017941 */ /* 0x000fea0003800000 */
.L_x_49798:
        /* <DEDUP_REMOVED lines=10> */
.L_x_49800:
[----:B------:R-:W-:-:S04]  /*34440*/  @P3 LOP3.LUT R5, R5, 0x10000000, RZ, 0xfc, !PT ;  /* 0x1000000005053812 */ /* 0x000fc800078efcff */
[C---:B------:R-:W-:Y:S02]  /*34450*/  LOP3.LUT P3, RZ, R5.reuse, 0x80, RZ, 0xc0, !PT ;  /* 0x0000008005ff7812 */ /* 0x040fe4000786c0ff */
[----:B------:R-:W-:-:S04]  /*34460*/  LOP3.LUT R5, R5, 0xf7ffffff, RZ, 0xc0, !PT ;  /* 0xf7ffffff05057812 */ /* 0x000fc800078ec0ff */
[----:B------:R-:W-:Y:S01]  /*34470*/  @P4 LOP3.LUT R5, R5, 0x8000000, RZ, 0xfc, !PT ;  /* 0x0800000005054812 */ /* 0x000fe200078efcff */
[----:B------:R-:W-:-:S03]  /*34480*/  IMAD.MOV.U32 R193, RZ, RZ, 0x4 ;  /* 0x00000004ffc17424 */ /* 0x000fc600078e00ff */
[C---:B------:R-:W-:Y:S02]  /*34490*/  LOP3.LUT P4, RZ, R5.reuse, 0x400, RZ, 0xc0, !PT ;  /* 0x0000040005ff7812 */ /* 0x040fe4000788c0ff */
[----:B------:R-:W-:-:S04]  /*344a0*/  LOP3.LUT R5, R5, 0xfbffffff, RZ, 0xc0, !PT ;  /* 0xfbffffff05057812 */ /* 0x000fc800078ec0ff */
[----:B------:R-:W-:Y:S01]  /*344b0*/  @P5 LOP3.LUT R5, R5, 0x4000000, RZ, 0xfc, !PT ;  /* 0x0400000005055812 */ /* 0x000fe200078efcff */
[----:B------:R-:W-:Y:S01]  /*344c0*/  FADD.FTZ R17, R17, R12 ;  /* 0x0000000c11117221 */ /* 0x000fe20000010000 */
[----:B------:R-:W-:Y:S02]  /*344d0*/  MOV R12, 0xffffffff ;  /* 0xffffffff000c7802 */ /* 0x000fe40000000f00 */
[----:B------:R-:W-:Y:S01]  /*344e0*/  LOP3.LUT P5, RZ, R5, 0x200, RZ, 0xc0, !PT ;  /* 0x0000020005ff7812 */ /* 0x000fe200078ac0ff */
[----:B------:R-:W-:-:S12]  /*344f0*/  IMAD.MOV.U32 R195, RZ, RZ, R17 ;  /* 0x000000ffffc37224 */ /* 0x000fd800078e0011 */
[----:B------:R-:W-:Y:S05]  /*34500*/  WARPSYNC.COLLECTIVE R12, `(.L_x_49801) ;  /* 0x000000000c087348 */ /* 0x000fea0003c00000 */
[----:B------:R0:W1:Y:S02]  /*34510*/  SHFL.BFLY P6, R12, R195, R193, R192 ;  /* 0x0c0000c1c30c7389 */ /* 0x00006400000c00c0 */
[----:B01----:R-:W-:Y:S01]  /*34520*/  ENDCOLLECTIVE ;  /* 0x000000000000791b */ /* 0x003fe20003800000 */
.L_x_49801:
[----:B------:R-:W-:Y:S02]  /*34530*/  IMAD.MOV.U32 R193, RZ, RZ, 0x8 ;  /* 0x00000008ffc17424 */ /* 0x000fe400078e00ff */
[----:B------:R-:W-:Y:S01]  /*34540*/  FADD.FTZ R17, R17, R12 ;  /* 0x0000000c11117221 */ /* 0x000fe20000010000 */
[----:B------:R-:W-:-:S03]  /*34550*/  MOV R12, 0xffffffff ;  /* 0xffffffff000c7802 */ /* 0x000fc60000000f00 */
[----:B------:R-:W-:-:S07]  /*34560*/  IMAD.MOV.U32 R195, RZ, RZ, R17 ;  /* 0x000000ffffc37224 */ /* 0x000fce00078e0011 */
[----:B------:R-:W-:Y:S05]  /*34570*/  WARPSYNC.COLLECTIVE R12, `(.L_x_49802) ;  /* 0x000000000c087348 */ /* 0x000fea0003c00000 */
[----:B------:R0:W1:Y:S02]  /*34580*/  SHFL.BFLY P6, R12, R195, R193, R192 ;  /* 0x0c0000c1c30c7389 */ /* 0x00006400000c00c0 */
[----:B01----:R-:W-:Y:S01]  /*34590*/  ENDCOLLECTIVE ;  /* 0x000000000000791b */ /* 0x003fe20003800000 */
.L_x_49802:
[----:B------:R-:W-:Y:S02]  /*345a0*/  IMAD.MOV.U32 R193, RZ, RZ, 0x10 ;  /* 0x00000010ffc17424 */ /* 0x000fe400078e00ff */
[----:B------:R-:W-:Y:S01]  /*345b0*/  FADD.FTZ R17, R17, R12 ;  /* 0x0000000c11117221 */ /* 0x000fe20000010000 */
[----:B------:R-:W-:-:S03]  /*345c0*/  MOV R12, 0xffffffff ;  /* 0xffffffff000c7802 */ /* 0x000fc60000000f00 */
[----:B------:R-:W-:-:S07]  /*345d0*/  IMAD.MOV.U32 R195, RZ, RZ, R17 ;  /* 0x000000ffffc37224 */ /* 0x000fce00078e0011 */
[----:B------:R-:W-:Y:S05]  /*345e0*/  WARPSYNC.COLLECTIVE R12, `(.L_x_49803) ;  /* 0x000000000c087348 */ /* 0x000fea0003c00000 */
[----:B------:R0:W1:Y:S02]  /*345f0*/  SHFL.BFLY P6, R12, R195, R193, R192 ;  /* 0x0c0000c1c30c7389 */ /* 0x00006400000c00c0 */
[----:B01----:R-:W-:Y:S01]  /*34600*/  ENDCOLLECTIVE ;  /* 0x000000000000791b */ /* 0x003fe20003800000 */
.L_x_49803:
        /* <DEDUP_REMOVED lines=149> */
.L_x_49804:
[----:B------:R-:W-:Y:S01]  /*34f60*/  MOV R193, 0x2 ;  /* 0x0000000200c17802 */ /* 0x000fe20000000f00 */
[----:B------:R-:W-:Y:S01]  /*34f70*/  FADD.FTZ R194, R194, R12 ;  /* 0x0000000cc2c27221 */ /* 0x000fe20000010000 */
[----:B------:R-:W-:-:S03]  /*34f80*/  IMAD.MOV.U32 R12, RZ, RZ, -0x1 ;  /* 0xffffffffff0c7424 */ /* 0x000fc600078e00ff */
[----:B------:R-:W-:-:S07]  /*34f90*/  IMAD.MOV.U32 R195, RZ, RZ, R194 ;  /* 0x000000ffffc37224 */ /* 0x000fce00078e00c2 */
[----:B------:R-:W-:Y:S05]  /*34fa0*/  WARPSYNC.COLLECTIVE R12, `(.L_x_49805) ;  /* 0x000000000c087348 */ /* 0x000fea0003c00000 */
[----:B------:R0:W1:Y:S02]  /*34fb0*/  SHFL.BFLY P6, R12, R195, R193, R192 ;  /* 0x0c0000c1c30c7389 */ /* 0x00006400000c00c0 */
[----:B01----:R-:W-:Y:S01]  /*34fc0*/  ENDCOLLECTIVE ;  /* 0x000000000000791b */ /* 0x003fe20003800000 */
.L_x_49805:
[----:B------:R-:W-:Y:S01]  /*34fd0*/  HFMA2.MMA R193, -RZ, RZ, 0, 2.384185791015625e-07 ;  /* 0x00000004ffc17435 */ /* 0x000fe200000001ff */
[----:B------:R-:W-:Y:S01]  /*34fe0*/  FADD.FTZ R194, R194, R12 ;  /* 0x0000000cc2c27221 */ /* 0x000fe20000010000 */
[----:B------:R-:W-:-:S03]  /*34ff0*/  IMAD.MOV.U32 R12, RZ, RZ, -0x1 ;  /* 0xffffffffff0c7424 */ /* 0x000fc600078e00ff */
[----:B------:R-:W-:-:S07]  /*35000*/  IMAD.MOV.U32 R195, RZ, RZ, R194 ;  /* 0x000000ffffc37224 */ /* 0x000fce00078e00c2 */
[----:B------:R-:W-:Y:S05]  /*35010*/  WARPSYNC.COLLECTIVE R12, `(.L_x_49806) ;  /* 0x000000000c087348 */ /* 0x000fea0003c00000 */
[----:B------:R0:W1:Y:S02]  /*35020*/  SHFL.BFLY P6, R12, R195, R193, R192 ;  /* 0x0c0000c1c30c7389 */ /* 0x00006400000c00c0 */
[----:B01----:R-:W-:Y:S01]  /*35030*/  ENDCOLLECTIVE ;  /* 0x000000000000791b */ /* 0x003fe20003800000 */
.L_x_49806:
[----:B------:R-:W-:Y:S01]  /*35040*/  MOV R193, 0x8 ;  /* 0x0000000800c17802 */ /* 0x000fe20000000f00 */
[----:B------:R-:W-:Y:S01]  /*35050*/  FADD.FTZ R194, R194, R12 ;  /* 0x0000000cc2c27221 */ /* 0x000fe20000010000 */
[----:B------:R-:W-:-:S03]  /*35060*/  IMAD.MOV.U32 R12, RZ, RZ, -0x1 ;  /* 0xffffffffff0c7424 */ /* 0x000fc600078e00ff */
[----:B------:R-:W-:-:S07]  /*35070*/  IMAD.MOV.U32 R195, RZ, RZ, R194 ;  /* 0x000000ffffc37224 */ /* 0x000fce00078e00c2 */
[----:B------:R-:W-:Y:S05]  /*35080*/  WARPSYNC.COLLECTIVE R12, `(.L_x_49807) ;  /* 0x000000000c087348 */ /* 0x000fea0003c00000 */
[----:B------:R0:W1:Y:S02]  /*35090*/  SHFL.BFLY P6, R12, R195, R193, R192 ;  /* 0x0c0000c1c30c7389 */ /* 0x00006400000c00c0 */
[----:B01----:R-:W-:Y:S01]  /*350a0*/  ENDCOLLECTIVE ;  /* 0x000000000000791b */ /* 0x003fe20003800000 */
.L_x_49807:
[----:B------:R-:W-:Y:S01]  /*350b0*/  HFMA2.MMA R193, -RZ, RZ, 0, 9.5367431640625e-07 ;  /* 0x00000010ffc17435 */ /* 0x000fe200000001ff */
[----:B------:R-:W-:Y:S01]  /*350c0*/  FADD.FTZ R194, R194, R12 ;  /* 0x0000000cc2c27221 */ /* 0x000fe20000010000 */
[----:B------:R-:W-:-:S03]  /*350d0*/  IMAD.MOV.U32 R12, RZ, RZ, -0x1 ;  /* 0xffffffffff0c7424 */ /* 0x000fc600078e00ff */
[----:B------:R-:W-:-:S07]  /*350e0*/  IMAD.MOV.U32 R195, RZ, RZ, R194 ;  /* 0x000000ffffc37224 */ /* 0x000fce00078e00c2 */
[----:B------:R-:W-:Y:S05]  /*350f0*/  WARPSYNC.COLLECTIVE R12, `(.L_x_49808) ;  /* 0x000000000c087348 */ /* 0x000fea0003c00000 */
[----:B------:R0:W1:Y:S02]  /*35100*/  SHFL.BFLY P6, R12, R195, R193, R192 ;  /* 0x0c0000c1c30c7389 */ /* 0x00006400000c00c0 */
[----:B01----:R-:W-:Y:S01]  /*35110*/  ENDCOLLECTIVE ;  /* 0x000000000000791b */ /* 0x003fe20003800000 */
.L_x_49808:
[----:B------:R-:W-:Y:S05]  /*35120*/  BRA `(.L_x_49809) ;  /* 0xffffffcc00807947 */ /* 0x000fea000383ffff */
.L_x_49810:
        /* <DEDUP_REMOVED lines=13> */
.L_x_53150:


//--------------------- .text._ZN10layer_norm31ln_parallel_residual_fwd_kernelINS_13Kernel_traitsIfffffjLj2048ELj1ELj4ELj1ELj16ENS_18Kernel_traits_baseILj2048EfffffjLj128EEEEELb1ELb0ELb1EEEvNS_9FwdParamsE --------------------------
	.section	.text._ZN10layer_norm31ln_parallel_residual_fwd_kernelINS_13Kernel_traitsIfffffjLj2048ELj1ELj4ELj1ELj16ENS_18Kernel_traits_baseILj2048EfffffjLj128EEEEELb1ELb0ELb1EEEvNS_9FwdParamsE,"ax",@progbits
	.align	128
        .global         _ZN10layer_norm31ln_parallel_residual_fwd_kernelINS_13Kernel_traitsIfffffjLj2048ELj1ELj4ELj1ELj16ENS_18Kernel_traits_baseILj2048EfffffjLj128EEEEELb1ELb0ELb1EEEvNS_9FwdParamsE
        .type           _ZN10layer_norm31ln_parallel_residual_fwd_kernelINS_13Kernel_traitsIfffffjLj2048ELj1ELj4ELj1ELj16ENS_18Kernel_traits_baseILj2048EfffffjLj128EEEEELb1ELb0ELb1EEEvNS_9FwdParamsE,@function
        .size           _ZN10layer_norm31ln_parallel_residual_fwd_kernelINS_13Kernel_traitsIfffffjLj2048ELj1ELj4ELj1ELj16ENS_18Kernel_traits_baseILj2048EfffffjLj128EEEEELb1ELb0ELb1EEEvNS_9FwdParamsE,(.L_x_53151 - _ZN10layer_norm31ln_parallel_residual_fwd_kernelINS_13Kernel_traitsIfffffjLj2048ELj1ELj4ELj1ELj16ENS_18Kernel_traits_baseILj2048EfffffjLj128EEEEELb1ELb0ELb1EEEvNS_9FwdParamsE)
        .other          _ZN10layer_norm31ln_parallel_residual_fwd_kernelINS_13Kernel_traitsIfffffjLj2048ELj1ELj4ELj1ELj16ENS_18Kernel_traits_baseILj2048EfffffjLj128EEEEELb1ELb0ELb1EEEvNS_9FwdParamsE,@"STO_CUDA_ENTRY STV_DEFAULT"
_ZN10layer_norm31ln_parallel_residual_fwd_kernelINS_13Kernel_traitsIfffffjLj2048ELj1ELj4ELj1ELj16ENS_18Kernel_traits_baseILj2048EfffffjLj128EEEEELb1ELb0ELb1EEEvNS_9FwdParamsE:
.text._ZN10layer_norm31ln_parallel_residual_fwd_kernelINS_13Kernel_traitsIfffffjLj2048ELj1ELj4ELj1ELj16ENS_18Kernel_traits_baseILj2048EfffffjLj128EEEEELb1ELb0ELb1EEEvNS_9FwdParamsE:
        /* <DEDUP_REMOVED lines=25> */
[----:B0-----:R-:W-:Y:S02]  /*0190*/  SHF.R.U32.HI R218, RZ, 0x5, R252 ;  /* 0x00000005ffda7819 */ /* 0x001fe400000116fc */
        /* <DEDUP_REMOVED lines=33> */
[----:B------:R-:W-:Y:S01]  /*03b0*/  CS2R R174, SRZ ;  /* 0x0000000000ae7805 */ /* 0x000fe2000001ff00 */
[----:B-1----:R-:W-:Y:S01]  /*03c0*/  IMAD R218, R15, 0x4, R218 ;  /* 0x000000040fda7824 */ /* 0x002fe200078e02da */
[----:B--2---:R-:W-:-:S02]  /*03d0*/  @P0 R2UR UR6, R4 ;  /* 0x00000000040602ca */ /* 0x004fc400000e0000 */
        /* <DEDUP_REMOVED lines=46> */
[----:B------:R-:W-:Y:S01]  /*06c0*/  ULDC.64 UR6, c[0x0][0x2c8] ;  /* 0x0000b20000067ab9 */ /* 0x000fe20000000a00 */
[----:B------:R-:W-:Y:S01]  /*06d0*/  UIADD3 UR36, UR9, 0x646e171e, URZ ;  /* 0x646e171e09247890 */ /* 0x000fe2000fffe03f */
[----:B------:R-:W-:Y:S01]  /*06e0*/  ISETP.NE.U32.AND P0, PT, RZ, UR6, PT ;  /* 0x00000006ff007c0c */ /* 0x000fe2000bf05070 */
[----:B------:R-:W-:Y:S01]  /*06f0*/  UIADD3 UR38, UR9, 0x1fd5c5a3, URZ ;  /* 0x1fd5c5a309267890 */ /* 0x000fe2000fffe03f */
[----:B------:R-:W-:Y:S01]  /*0700*/  LOP3.LUT R6, R11, UR30, R4, 0x96, !PT ;  /* 0x0000001e0b067c12 */ /* 0x000fe2000f8e9604 */
[----:B------:R-:W-:Y:S01]  /*0710*/  IMAD.WIDE.U32 R4, R5, -0x326172a9, RZ ;  /* 0xcd9e8d5705047825 */ /* 0x000fe200078e00ff */
[----:B------:R-:W-:Y:S01]  /*0720*/  ISETP.NE.AND.EX P0, PT, RZ, UR7, PT, P0 ;  /* 0x00000007ff007c0c */ /* 0x000fe2000bf05300 */
[----:B------:R-:W-:Y:S01]  /*0730*/  UIADD3 UR37, UR8, 0x5384540f, URZ ;  /* 0x5384540f08257890 */ /* 0x000fe2000fffe03f */
[----:B------:R-:W-:Y:S01]  /*0740*/  LOP3.LUT R14, R252, 0x1a0, RZ, 0xfc, !PT ;  /* 0x000001a0fc0e7812 */ /* 0x000fe200078efcff */
[----:B------:R-:W-:Y:S01]  /*0750*/  IMAD.WIDE.U32 R6, R6, -0x326172a9, RZ ;  /* 0xcd9e8d5706067825 */ /* 0x000fe200078e00ff */
[----:B------:R-:W-:Y:S01]  /*0760*/  LOP3.LUT R5, R5, UR29, R8, 0x96, !PT ;  /* 0x0000001d05057c12 */ /* 0x000fe2000f8e9608 */
[----:B------:R-:W-:Y:S01]  /*0770*/  UIADD3 UR39, UR8, -0xe443238, URZ ;  /* 0xf1bbcdc808277890 */ /* 0x000fe2000fffe03f */
[C---:B------:R-:W-:Y:S01]  /*0780*/  LOP3.LUT R18, R252.reuse, 0x160, RZ, 0xfc, !PT ;  /* 0x00000160fc127812 */ /* 0x040fe200078efcff */
[----:B------:R-:W-:Y:S01]  /*0790*/  UIADD3 UR40, UR9, -0x24c28bd8, URZ ;  /* 0xdb3d742809287890 */ /* 0x000fe2000fffe03f */
[----:B------:R-:W-:Y:S01]  /*07a0*/  LOP3.LUT R8, R7, UR31, R4, 0x96, !PT ;  /* 0x0000001f07087c12 */ /* 0x000fe2000f8e9604 */
[----:B------:R-:W-:Y:S01]  /*07b0*/  IMAD.WIDE.U32 R4, R5, -0x2daee0ad, RZ ;  /* 0xd2511f5305047825 */ /* 0x000fe200078e00ff */
[----:B------:R-:W-:Y:S01]  /*07c0*/  SHF.L.U32 R84, R252, 0x4, RZ ;  /* 0x00000004fc547819 */ /* 0x000fe200000006ff */
[----:B------:R-:W-:Y:S01]  /*07d0*/  ULDC.64 UR12, c[0x0][0x2d0] ;  /* 0x0000b400000c7ab9 */ /* 0x000fe20000000a00 */
[----:B------:R-:W-:Y:S01]  /*07e0*/  SHF.L.U32 R24, R18, 0x4, RZ ;  /* 0x0000000412187819 */ /* 0x000fe200000006ff */
[----:B------:R-:W-:Y:S01]  /*07f0*/  IMAD.WIDE.U32 R8, R8, -0x2daee0ad, RZ ;  /* 0xd2511f5308087825 */ /* 0x000fe200078e00ff */
[----:B------:R-:W-:-:S02]  /*0800*/  LOP3.LUT R5, R5, UR32, R10, 0x96, !PT ;  /* 0x0000002005057c12 */ /* 0x000fc4000f8e960a */
[----:B------:R-:W-:Y:S01]  /*0810*/  @P0 LEA R82, P6, R252, UR6, 0x4 ;  /* 0x00000006fc520c11 */ /* 0x000fe2000f8c20ff */
[C---:B------:R-:W-:Y:S01]  /*0820*/  IMAD.SHL.U32 R88, R38.reuse, 0x10, RZ ;  /* 0x0000001026587824 */ /* 0x040fe200078e00ff */
[----:B------:R-:W-:Y:S01]  /*0830*/  LOP3.LUT R10, R9, UR34, R4, 0x96, !PT ;  /* 0x00000022090a7c12 */ /* 0x000fe2000f8e9604 */
[----:B------:R-:W-:Y:S01]  /*0840*/  IMAD.WIDE.U32 R4, R5, -0x326172a9, RZ ;  /* 0xcd9e8d5705047825 */ /* 0x000fe200078e00ff */
[----:B------:R-:W-:Y:S02]  /*0850*/  @P0 LEA R86, P5, R38, UR6, 0x4 ;  /* 0x0000000626560c11 */ /* 0x000fe4000f8a20ff */
[----:B------:R-:W-:Y:S01]  /*0860*/  @P0 LEA R90, P2, R36, UR6, 0x4 ;  /* 0x00000006245a0c11 */ /* 0x000fe2000f8420ff */
[----:B------:R-:W-:Y:S01]  /*0870*/  IMAD.WIDE.U32 R10, R10, -0x326172a9, RZ ;  /* 0xcd9e8d570a0a7825 */ /* 0x000fe200078e00ff */
[----:B------:R-:W-:Y:S02]  /*0880*/  LOP3.LUT R5, R5, UR33, R6, 0x96, !PT ;  /* 0x0000002105057c12 */ /* 0x000fe4000f8e9606 */
[----:B------:R-:W-:Y:S01]  /*0890*/  @P0 LEA R94, P4, R34, UR6, 0x4 ;  /* 0x00000006225e0c11 */ /* 0x000fe2000f8820ff */
[----:B------:R-:W-:Y:S01]  /*08a0*/  @P0 IMAD.X R83, RZ, RZ, UR7, P6 ;  /* 0x00000007ff530e24 */ /* 0x000fe2000b0e06ff */
[----:B------:R-:W-:Y:S01]  /*08b0*/  LOP3.LUT R12, R11, UR35, R4, 0x96, !PT ;  /* 0x000000230b0c7c12 */ /* 0x000fe2000f8e9604 */
[----:B------:R-:W-:Y:S01]  /*08c0*/  IMAD.WIDE.U32 R4, R5, -0x2daee0ad, RZ ;  /* 0xd2511f5305047825 */ /* 0x000fe200078e00ff */
[----:B------:R-:W-:-:S02]  /*08d0*/  @P0 LEA R98, P3, R32, UR6, 0x4 ;  /* 0x0000000620620c11 */ /* 0x000fc4000f8620ff */
[----:B------:R-:W-:Y:S01]  /*08e0*/  @P0 LEA R102, P6, R30, UR6, 0x4 ;  /* 0x000000061e660c11 */ /* 0x000fe2000f8c20ff */
[----:B------:R-:W-:Y:S01]  /*08f0*/  IMAD.WIDE.U32 R12, R12, -0x2daee0ad, RZ ;  /* 0xd2511f530c0c7825 */ /* 0x000fe200078e00ff */
[----:B------:R-:W-:Y:S01]  /*0900*/  LOP3.LUT R6, R5, UR36, R8, 0x96, !PT ;  /* 0x0000002405067c12 */ /* 0x000fe2000f8e9608 */
[----:B------:R-:W5:Y:S01]  /*0910*/  @P0 LDG.E.128 R240, desc[UR10][R82.64] ;  /* 0x0000000a52f00981 */ /* 0x000f62000c1e1d00 */
[----:B------:R-:W-:Y:S01]  /*0920*/  LOP3.LUT R11, R252, 0xe0, RZ, 0xfc, !PT ;  /* 0x000000e0fc0b7812 */ /* 0x000fe200078efcff */
[----:B------:R-:W-:Y:S01]  /*0930*/  @P0 IMAD.X R87, RZ, RZ, UR7, P5 ;  /* 0x00000007ff570e24 */ /* 0x000fe2000a8e06ff */
[----:B------:R-:W-:Y:S01]  /*0940*/  LOP3.LUT R0, R13, UR38, R4, 0x96, !PT ;  /* 0x000000260d007c12 */ /* 0x000fe2000f8e9604 */
[----:B------:R-:W-:Y:S01]  /*0950*/  IMAD.WIDE.U32 R6, R6, -0x326172a9, RZ ;  /* 0xcd9e8d5706067825 */ /* 0x000fe200078e00ff */
[----:B------:R-:W-:Y:S02]  /*0960*/  LOP3.LUT R13, R252, 0xc0, RZ, 0xfc, !PT ;  /* 0x000000c0fc0d7812 */ /* 0x000fe400078efcff */
[----:B------:R-:W-:Y:S01]  /*0970*/  @P0 IADD3.X R91, RZ, UR7, RZ, P2, !PT ;  /* 0x00000007ff5b0c10 */ /* 0x000fe200097fe4ff */
[----:B------:R-:W-:Y:S01]  /*0980*/  IMAD.HI.U32 R5, R0, -0x326172a9, RZ ;  /* 0xcd9e8d5700057827 */ /* 0x000fe200078e00ff */
[----:B------:R-:W-:Y:S01]  /*0990*/  LOP3.LUT R2, R7, UR37, R10, 0x96, !PT ;  /* 0x0000002507027c12 */ /* 0x000fe2000f8e960a */
[----:B------:R-:W5:Y:S01]  /*09a0*/  @P0 LDG.E.128 R232, desc[UR10][R86.64] ;  /* 0x0000000a56e80981 */ /* 0x000f62000c1e1d00 */
[----:B------:R-:W-:Y:S01]  /*09b0*/  LOP3.LUT R7, R252, 0x100, RZ, 0xfc, !PT ;  /* 0x00000100fc077812 */ /* 0x000fe200078efcff */
[----:B------:R-:W-:Y:S01]  /*09c0*/  @P0 IMAD.X R95, RZ, RZ, UR7, P4 ;  /* 0x00000007ff5f0e24 */ /* 0x000fe2000a0e06ff */
[----:B------:R-:W-:Y:S01]  /*09d0*/  LOP3.LUT R6, R5, UR39, R6, 0x96, !PT ;  /* 0x0000002705067c12 */ /* 0x000fe2000f8e9606 */
[----:B------:R-:W-:Y:S01]  /*09e0*/  IMAD.HI.U32 R5, R2, -0x2daee0ad, RZ ;  /* 0xd2511f5302057827 */ /* 0x000fe200078e00ff */
[----:B------:R-:W-:Y:S01]  /*09f0*/  @P0 IADD3.X R103, RZ, UR7, RZ, P6, !PT ;  /* 0x00000007ff670c10 */ /* 0x000fe2000b7fe4ff */
[----:B------:R-:W5:Y:S01]  /*0a00*/  @P0 LDG.E.128 R212, desc[UR10][R90.64] ;  /* 0x0000000a5ad40981 */ /* 0x000f62000c1e1d00 */
[----:B------:R-:W-:Y:S01]  /*0a10*/  @P0 LEA R106, P2, R11, UR6, 0x4 ;  /* 0x000000060b6a0c11 */ /* 0x000fe2000f8420ff */
[----:B------:R-:W-:Y:S01]  /*0a20*/  @P0 IMAD.X R99, RZ, RZ, UR7, P3 ;  /* 0x00000007ff630e24 */ /* 0x000fe200098e06ff */
[----:B------:R-:W-:Y:S01]  /*0a30*/  @P0 LEA R112, P6, R20, UR6, 0x4 ;  /* 0x0000000614700c11 */ /* 0x000fe2000f8c20ff */
[----:B------:R-:W-:Y:S01]  /*0a40*/  IMAD.SHL.U32 R78, R13, 0x10, RZ ;  /* 0x000000100d4e7824 */ /* 0x000fe200078e00ff */
[----:B------:R-:W-:Y:S01]  /*0a50*/  LOP3.LUT R4, R5, UR40, R12, 0x96, !PT ;  /* 0x0000002805047c12 */ /* 0x000fe2000f8e960c */
[----:B------:R-:W-:Y:S01]  /*0a60*/  @P0 IMAD.X R107, RZ, RZ, UR7, P2 ;  /* 0x00000007ff6b0e24 */ /* 0x000fe200090e06ff */
[----:B------:R-:W-:Y:S01]  /*0a70*/  @P0 LEA R104, P5, R13, UR6, 0x4 ;  /* 0x000000060d680c11 */ /* 0x000fe2000f8a20ff */
[----:B------:R-:W-:Y:S01]  /*0a80*/  @P0 IMAD.X R113, RZ, RZ, UR7, P6 ;  /* 0x00000007ff710e24 */ /* 0x000fe2000b0e06ff */
[----:B------:R-:W-:Y:S01]  /*0a90*/  @P0 LEA R108, P4, R7, UR6, 0x4 ;  /* 0x00000006076c0c11 */ /* 0x000fe2000f8820ff */
[----:B------:R-:W-:Y:S01]  /*0aa0*/  IMAD.SHL.U32 R96, R34, 0x10, RZ ;  /* 0x0000001022607824 */ /* 0x000fe200078e00ff */
[----:B------:R-:W-:Y:S01]  /*0ab0*/  @P0 LEA R110, P3, R22, UR6, 0x4 ;  /* 0x00000006166e0c11 */ /* 0x000fe2000f8620ff */
[----:B------:R-:W-:Y:S01]  /*0ac0*/  @P0 IMAD.X R105, RZ, RZ, UR7, P5 ;  /* 0x00000007ff690e24 */ /* 0x000fe2000a8e06ff */
[----:B------:R-:W-:Y:S01]  /*0ad0*/  LOP3.LUT R5, R252, 0x180, RZ, 0xfc, !PT ;  /* 0x00000180fc057812 */ /* 0x000fe200078efcff */
[----:B------:R-:W-:Y:S01]  /*0ae0*/  IMAD.SHL.U32 R100, R32, 0x10, RZ ;  /* 0x0000001020647824 */ /* 0x000fe200078e00ff */
[C---:B------:R-:W-:Y:S01]  /*0af0*/  LOP3.LUT R10, R252.reuse, 0x1e0, RZ, 0xfc, !PT ;  /* 0x000001e0fc0a7812 */ /* 0x040fe200078efcff */
[----:B------:R-:W-:Y:S01]  /*0b00*/  @P0 IMAD.X R111, RZ, RZ, UR7, P3 ;  /* 0x00000007ff6f0e24 */ /* 0x000fe200098e06ff */
[----:B------:R-:W-:Y:S01]  /*0b10*/  LOP3.LUT R12, R252, 0x1c0, RZ, 0xfc, !PT ;  /* 0x000001c0fc0c7812 */ /* 0x000fe200078efcff */
[----:B------:R-:W-:Y:S01]  /*0b20*/  IMAD.SHL.U32 R72, R22, 0x10, RZ ;  /* 0x0000001016487824 */ /* 0x000fe200078e00ff */
[----:B------:R-:W-:Y:S01]  /*0b30*/  @P0 IADD3.X R109, RZ, UR7, RZ, P4, !PT ;  /* 0x00000007ff6d0c10 */ /* 0x000fe2000a7fe4ff */
[----:B------:R-:W-:Y:S01]  /*0b40*/  IMAD.SHL.U32 R80, R11, 0x10, RZ ;  /* 0x000000100b507824 */ /* 0x000fe200078e00ff */
[C---:B------:R-:W-:Y:S01]  /*0b50*/  @P0 LEA R116, P2, R5.reuse, UR6, 0x4 ;  /* 0x0000000605740c11 */ /* 0x040fe2000f8420ff */
[C---:B------:R-:W-:Y:S01]  /*0b60*/  IMAD.SHL.U32 R28, R14.reuse, 0x10, RZ ;  /* 0x000000100e1c7824 */ /* 0x040fe200078e00ff */
[----:B------:R-:W-:Y:S01]  /*0b70*/  @P0 LEA R118, P4, R14, UR6, 0x4 ;  /* 0x000000060e760c11 */ /* 0x000fe2000f8820ff */
[----:B------:R-:W-:Y:S01]  /*0b80*/  IMAD.SHL.U32 R26, R5, 0x10, RZ ;  /* 0x00000010051a7824 */ /* 0x000fe200078e00ff */
[----:B------:R-:W-:Y:S01]  /*0b90*/  @P0 LEA R122, P6, R10, UR6, 0x4 ;  /* 0x000000060a7a0c11 */ /* 0x000fe2000f8c20ff */
[----:B------:R-:W-:Y:S01]  /*0ba0*/  @P0 IMAD.X R117, RZ, RZ, UR7, P2 ;  /* 0x00000007ff750e24 */ /* 0x000fe200090e06ff */
[----:B------:R-:W-:Y:S01]  /*0bb0*/  @P0 LEA R114, P5, R18, UR6, 0x4 ;  /* 0x0000000612720c11 */ /* 0x000fe2000f8a20ff */
[----:B------:R-:W-:Y:S01]  /*0bc0*/  @P0 IMAD.X R119, RZ, RZ, UR7, P4 ;  /* 0x00000007ff770e24 */ /* 0x000fe2000a0e06ff */
[----:B------:R-:W-:Y:S01]  /*0bd0*/  @P0 LEA R120, P3, R12, UR6, 0x4 ;  /* 0x000000060c780c11 */ /* 0x000fe2000f8620ff */
[----:B------:R-:W-:Y:S01]  /*0be0*/  @P0 IMAD.X R123, RZ, RZ, UR7, P6 ;  /* 0x00000007ff7b0e24 */ /* 0x000fe2000b0e06ff */
[----:B------:R-:W-:Y:S01]  /*0bf0*/  @P0 IADD3.X R115, RZ, UR7, RZ, P5, !PT ;  /* 0x00000007ff730c10 */ /* 0x000fe2000affe4ff */
[----:B------:R-:W-:Y:S01]  /*0c00*/  IMAD.SHL.U32 R74, R20, 0x10, RZ ;  /* 0x00000010144a7824 */ /* 0x000fe200078e00ff */
[----:B------:R-:W-:Y:S01]  /*0c10*/  @P0 IADD3.X R121, RZ, UR7, RZ, P3, !PT ;  /* 0x00000007ff790c10 */ /* 0x000fe20009ffe4ff */
[----:B------:R-:W-:Y:S01]  /*0c20*/  ULDC.64 UR6, c[0x0][0x268] ;  /* 0x00009a0000067ab9 */ /* 0x000fe20000000a00 */
[----:B------:R-:W-:Y:S01]  /*0c30*/  ISETP.NE.U32.AND P1, PT, RZ, UR12, PT ;  /* 0x0000000cff007c0c */ /* 0x000fe2000bf25070 */
[----:B------:R-:W5:Y:S01]  /*0c40*/  @P0 LDG.E.128 R188, desc[UR10][R94.64] ;  /* 0x0000000a5ebc0981 */ /* 0x000f62000c1e1d00 */
[----:B------:R-:W-:Y:S01]  /*0c50*/  IADD3 R68, P2, R84, UR6, RZ ;  /* 0x0000000654447c10 */ /* 0x000fe2000ff5e0ff */
[----:B------:R-:W-:Y:S01]  /*0c60*/  IMAD.SHL.U32 R16, R10, 0x10, RZ ;  /* 0x000000100a107824 */ /* 0x000fe200078e00ff */
[----:B------:R-:W-:Y:S01]  /*0c70*/  ISETP.NE.AND.EX P1, PT, RZ, UR13, PT, P1 ;  /* 0x0000000dff007c0c */ /* 0x000fe2000bf25310 */
[----:B------:R-:W5:Y:S01]  /*0c80*/  @P0 LDG.E.128 R168, desc[UR10][R108.64] ;  /* 0x0000000a6ca80981 */ /* 0x000f62000c1e1d00 */
[----:B------:R-:W-:Y:S01]  /*0c90*/  IADD3 R62, P4, R96, UR6, RZ ;  /* 0x00000006603e7c10 */ /* 0x000fe2000ff9e0ff */
[----:B------:R-:W-:Y:S01]  /*0ca0*/  IMAD.X R69, RZ, RZ, UR7, P2 ;  /* 0x00000007ff457e24 */ /* 0x000fe200090e06ff */
[----:B------:R-:W-:Y:S01]  /*0cb0*/  IADD3 R66, P2, R88, UR6, RZ ;  /* 0x0000000658427c10 */ /* 0x000fe2000ff5e0ff */
[----:B------:R-:W5:Y:S01]  /*0cc0*/  @P0 LDG.E.128 R164, desc[UR10][R110.64] ;  /* 0x0000000a6ea40981 */ /* 0x000f62000c1e1d00 */
[----:B------:R-:W-:Y:S01]  /*0cd0*/  IADD3 R60, P5, R100, UR6, RZ ;  /* 0x00000006643c7c10 */ /* 0x000fe2000ffbe0ff */
[----:B------:R-:W-:Y:S01]  /*0ce0*/  IMAD.X R63, RZ, RZ, UR7, P4 ;  /* 0x00000007ff3f7e24 */ /* 0x000fe2000a0e06ff */
[----:B------:R-:W-:Y:S01]  /*0cf0*/  IADD3.X R67, RZ, UR7, RZ, P2, !PT ;  /* 0x00000007ff437c10 */ /* 0x000fe200097fe4ff */
[----:B------:R-:W5:Y:S01]  /*0d00*/  @P0 LDG.E.128 R160, desc[UR10][R112.64] ;  /* 0x0000000a70a00981 */ /* 0x000f62000c1e1d00 */
[----:B------:R-:W-:-:S02]  /*0d10*/  IADD3 R56, P2, R78, UR6, RZ ;  /* 0x000000064e387c10 */ /* 0x000fc4000ff5e0ff */
[----:B------:R-:W-:Y:S01]  /*0d20*/  SHF.L.U32 R92, R36, 0x4, RZ ;  /* 0x00000004245c7819 */ /* 0x000fe200000006ff */
[----:B------:R-:W5:Y:S01]  /*0d30*/  @P0 LDG.E.128 R156, desc[UR10][R114.64] ;  /* 0x0000000a729c0981 */ /* 0x000f62000c1e1d00 */
[----:B------:R-:W-:Y:S01]  /*0d40*/  SHF.L.U32 R70, R7, 0x4, RZ ;  /* 0x0000000407467819 */ /* 0x000fe200000006ff */
[----:B------:R-:W-:Y:S01]  /*0d50*/  IMAD.X R57, RZ, RZ, UR7, P2 ;  /* 0x00000007ff397e24 */ /* 0x000fe200090e06ff */
[----:B------:R-:W-:Y:S01]  /*0d60*/  IADD3.X R61, RZ, UR7, RZ, P5, !PT ;  /* 0x00000007ff3d7c10 */ /* 0x000fe2000affe4ff */
[----:B------:R-:W5:Y:S01]  /*0d70*/  @P0 LDG.E.128 R152, desc[UR10][R116.64] ;  /* 0x0000000a74980981 */ /* 0x000f62000c1e1d00 */
[----:B------:R-:W-:Y:S02]  /*0d80*/  IADD3 R50, P5, R72, UR6, RZ ;  /* 0x0000000648327c10 */ /* 0x000fe4000ffbe0ff */
[----:B------:R-:W-:Y:S01]  /*0d90*/  IADD3 R46, P2, R24, UR6, RZ ;  /* 0x00000006182e7c10 */ /* 0x000fe2000ff5e0ff */
[----:B------:R-:W5:Y:S01]  /*0da0*/  @P0 LDG.E.128 R148, desc[UR10][R118.64] ;  /* 0x0000000a76940981 */ /* 0x000f62000c1e1d00 */
[----:B------:R-:W-:Y:S01]  /*0db0*/  IADD3 R64, P3, R92, UR6, RZ ;  /* 0x000000065c407c10 */ /* 0x000fe2000ff7e0ff */
[----:B------:R-:W-:Y:S01]  /*0dc0*/  IMAD.X R51, RZ, RZ, UR7, P5 ;  /* 0x00000007ff337e24 */ /* 0x000fe2000a8e06ff */
[----:B------:R-:W-:Y:S01]  /*0dd0*/  IADD3 R52, P4, R70, UR6, RZ ;  /* 0x0000000646347c10 */ /* 0x000fe2000ff9e0ff */
[----:B------:R-:W-:Y:S01]  /*0de0*/  IMAD.X R47, RZ, RZ, UR7, P2 ;  /* 0x00000007ff2f7e24 */ /* 0x000fe200090e06ff */
[----:B------:R-:W-:Y:S01]  /*0df0*/  SHF.L.U32 R8, R12, 0x4, RZ ;  /* 0x000000040c087819 */ /* 0x000fe200000006ff */
[----:B------:R-:W-:Y:S01]  /*0e00*/  IMAD.X R65, RZ, RZ, UR7, P3 ;  /* 0x00000007ff417e24 */ /* 0x000fe200098e06ff */
[----:B------:R-:W-:Y:S01]  /*0e10*/  SHF.L.U32 R76, R30, 0x4, RZ ;  /* 0x000000041e4c7819 */ /* 0x000fe200000006ff */
[----:B------:R-:W-:Y:S01]  /*0e20*/  IMAD.X R53, RZ, RZ, UR7, P4 ;  /* 0x00000007ff357e24 */ /* 0x000fe2000a0e06ff */
[----:B------:R-:W-:Y:S01]  /*0e30*/  IADD3 R40, P5, R8, UR6, RZ ;  /* 0x0000000608287c10 */ /* 0x000fe2000ffbe0ff */
[----:B------:R-:W5:Y:S01]  /*0e40*/  @P0 LDG.E.128 R144, desc[UR10][R120.64] ;  /* 0x0000000a78900981 */ /* 0x000f62000c1e1d00 */
[----:B------:R-:W-:-:S02]  /*0e50*/  @P1 IADD3 R92, P2, R92, UR12, RZ ;  /* 0x0000000c5c5c1c10 */ /* 0x000fc4000ff5e0ff */
[----:B------:R-:W-:Y:S01]  /*0e60*/  IADD3 R54, P3, R80, UR6, RZ ;  /* 0x0000000650367c10 */ /* 0x000fe2000ff7e0ff */
[----:B------:R-:W-:Y:S01]  /*0e70*/  IMAD.X R41, RZ, RZ, UR7, P5 ;  /* 0x00000007ff297e24 */ /* 0x000fe2000a8e06ff */
[----:B------:R-:W-:Y:S01]  /*0e80*/  IADD3 R42, P4, R28, UR6, RZ ;  /* 0x000000061c2a7c10 */ /* 0x000fe2000ff9e0ff */
[----:B------:R-:W-:Y:S01]  /*0e90*/  @P1 IMAD.X R93, RZ, RZ, UR13, P2 ;  /* 0x0000000dff5d1e24 */ /* 0x000fe200090e06ff */
[----:B------:R-:W-:Y:S01]  /*0ea0*/  IADD3 R58, P6, R76, UR6, RZ ;  /* 0x000000064c3a7c10 */ /* 0x000fe2000ffde0ff */
[----:B------:R0:W5:Y:S01]  /*0eb0*/  @P0 LDG.E.128 R140, desc[UR10][R122.64] ;  /* 0x0000000a7a8c0981 */ /* 0x000162000c1e1d00 */
[----:B------:R-:W-:Y:S02]  /*0ec0*/  IADD3.X R55, RZ, UR7, RZ, P3, !PT ;  /* 0x00000007ff377c10 */ /* 0x000fe40009ffe4ff */
[----:B------:R-:W-:Y:S01]  /*0ed0*/  IADD3.X R43, RZ, UR7, RZ, P4, !PT ;  /* 0x00000007ff2b7c10 */ /* 0x000fe2000a7fe4ff */
[----:B------:R-:W-:Y:S01]  /*0ee0*/  IMAD.X R59, RZ, RZ, UR7, P6 ;  /* 0x00000007ff3b7e24 */ /* 0x000fe2000b0e06ff */
[----:B------:R-:W-:Y:S01]  /*0ef0*/  IADD3 R44, P3, R26, UR6, RZ ;  /* 0x000000061a2c7c10 */ /* 0x000fe2000ff7e0ff */
[----:B------:R1:W5:Y:S01]  /*0f00*/  @P1 LDG.E.128 R208, desc[UR10][R92.64] ;  /* 0x0000000a5cd01981 */ /* 0x000362000c1e1d00 */
[----:B------:R-:W-:-:S02]  /*0f10*/  @P1 IADD3 R84, P4, R84, UR12, RZ ;  /* 0x0000000c54541c10 */ /* 0x000fc4000ff9e0ff */
[----:B------:R-:W-:Y:S01]  /*0f20*/  @P1 IADD3 R88, P5, R88, UR12, RZ ;  /* 0x0000000c58581c10 */ /* 0x000fe2000ffbe0ff */
[----:B------:R-:W-:Y:S01]  /*0f30*/  IMAD.X R45, RZ, RZ, UR7, P3 ;  /* 0x00000007ff2d7e24 */ /* 0x000fe200098e06ff */
[----:B------:R-:W-:Y:S01]  /*0f40*/  @P1 IADD3 R78, P2, R78, UR12, RZ ;  /* 0x0000000c4e4e1c10 */ /* 0x000fe2000ff5e0ff */
[----:B------:R-:W5:Y:S01]  /*0f50*/  @P0 LDG.E.128 R184, desc[UR10][R98.64] ;  /* 0x0000000a62b80981 */ /* 0x000f62000c1e1d00 */
[----:B------:R-:W-:Y:S01]  /*0f60*/  IADD3 R48, P6, R74, UR6, RZ ;  /* 0x000000064a307c10 */ /* 0x000fe2000ffde0ff */
[----:B------:R-:W-:Y:S01]  /*0f70*/  @P1 IMAD.X R89, RZ, RZ, UR13, P5 ;  /* 0x0000000dff591e24 */ /* 0x000fe2000a8e06ff */
[----:B------:R-:W-:Y:S01]  /*0f80*/  @P1 IADD3.X R85, RZ, UR13, RZ, P4, !PT ;  /* 0x0000000dff551c10 */ /* 0x000fe2000a7fe4ff */
[----:B------:R2:W5:Y:S01]  /*0f90*/  @P0 LDG.E.128 R180, desc[UR10][R102.64] ;  /* 0x0000000a66b40981 */ /* 0x000562000c1e1d00 */
[----:B------:R-:W-:Y:S02]  /*0fa0*/  @P1 IADD3.X R79, RZ, UR13, RZ, P2, !PT ;  /* 0x0000000dff4f1c10 */ /* 0x000fe400097fe4ff */
[----:B------:R-:W-:-:S02]  /*0fb0*/  @P1 IADD3 R100, P4, R100, UR12, RZ ;  /* 0x0000000c64641c10 */ /* 0x000fc4000ff9e0ff */
[----:B0-----:R-:W-:Y:S02]  /*0fc0*/  CS2R R122, SRZ ;  /* 0x00000000007a7805 */ /* 0x001fe4000001ff00 */
[----:B------:R-:W-:Y:S02]  /*0fd0*/  @P1 IADD3 R74, P2, R74, UR12, RZ ;  /* 0x0000000c4a4a1c10 */ /* 0x000fe4000ff5e0ff */
[----:B------:R-:W-:Y:S02]  /*0fe0*/  CS2R R120, SRZ ;  /* 0x0000000000787805 */ /* 0x000fe4000001ff00 */
[----:B------:R-:W-:Y:S01]  /*0ff0*/  @P1 IADD3 R96, P3, R96, UR12, RZ ;  /* 0x0000000c60601c10 */ /* 0x000fe2000ff7e0ff */
[----:B------:R-:W-:Y:S01]  /*1000*/  @P1 IMAD.X R101, RZ, RZ, UR13, P4 ;  /* 0x0000000dff651e24 */ /* 0x000fe2000a0e06ff */
[----:B------:R-:W-:Y:S01]  /*1010*/  @P1 IADD3 R76, P5, R76, UR12, RZ ;  /* 0x0000000c4c4c1c10 */ /* 0x000fe2000ffbe0ff */
[----:B------:R-:W-:Y:S01]  /*1020*/  @P1 IMAD.X R75, RZ, RZ, UR13, P2 ;  /* 0x0000000dff4b1e24 */ /* 0x000fe200090e06ff */
[----:B------:R-:W-:-:S02]  /*1030*/  @P1 IADD3.X R97, RZ, UR13, RZ, P3, !PT ;  /* 0x0000000dff611c10 */ /* 0x000fc40009ffe4ff */
[----:B------:R-:W-:Y:S02]  /*1040*/  CS2R R118, SRZ ;  /* 0x0000000000767805 */ /* 0x000fe4000001ff00 */
[----:B------:R-:W-:Y:S01]  /*1050*/  @P1 IADD3 R80, P3, R80, UR12, RZ ;  /* 0x0000000c50501c10 */ /* 0x000fe2000ff7e0ff */
[----:B------:R-:W-:Y:S01]  /*1060*/  @P1 IMAD.X R77, RZ, RZ, UR13, P5 ;  /* 0x0000000dff4d1e24 */ /* 0x000fe2000a8e06ff */
[----:B------:R-:W-:Y:S02]  /*1070*/  @P1 IADD3 R70, P4, R70, UR12, RZ ;  /* 0x0000000c46461c10 */ /* 0x000fe4000ff9e0ff */
[----:B------:R-:W-:Y:S02]  /*1080*/  CS2R R116, SRZ ;  /* 0x0000000000747805 */ /* 0x000fe4000001ff00 */
[----:B------:R-:W-:Y:S02]  /*1090*/  @P1 IADD3 R8, P2, R8, UR12, RZ ;  /* 0x0000000c08081c10 */ /* 0x000fe4000ff5e0ff */
[----:B------:R-:W-:-:S02]  /*10a0*/  CS2R R114, SRZ ;  /* 0x0000000000727805 */ /* 0x000fc4000001ff00 */
[----:B------:R-:W-:Y:S02]  /*10b0*/  @P1 IADD3 R72, P5, R72, UR12, RZ ;  /* 0x0000000c48481c10 */ /* 0x000fe4000ffbe0ff */
[----:B------:R-:W-:Y:S02]  /*10c0*/  CS2R R112, SRZ ;  /* 0x0000000000707805 */ /* 0x000fe4000001ff00 */
[----:B------:R-:W-:Y:S02]  /*10d0*/  CS2R R110, SRZ ;  /* 0x00000000006e7805 */ /* 0x000fe4000001ff00 */
[----:B------:R-:W-:Y:S02]  /*10e0*/  CS2R R108, SRZ ;  /* 0x00000000006c7805 */ /* 0x000fe4000001ff00 */
[----:B-1----:R-:W-:Y:S02]  /*10f0*/  CS2R R92, SRZ ;  /* 0x00000000005c7805 */ /* 0x002fe4000001ff00 */
[----:B------:R-:W-:Y:S01]  /*1100*/  CS2R R94, SRZ ;  /* 0x00000000005e7805 */ /* 0x000fe2000001ff00 */
[----:B------:R-:W-:Y:S01]  /*1110*/  @P1 IMAD.X R81, RZ, RZ, UR13, P3 ;  /* 0x0000000dff511e24 */ /* 0x000fe200098e06ff */
[----:B------:R-:W-:Y:S01]  /*1120*/  @P1 IADD3.X R73, RZ, UR13, RZ, P5, !PT ;  /* 0x0000000dff491c10 */ /* 0x000fe2000affe4ff */
[----:B------:R-:W-:Y:S01]  /*1130*/  @P1 IMAD.X R71, RZ, RZ, UR13, P4 ;  /* 0x0000000dff471e24 */ /* 0x000fe2000a0e06ff */
[----:B------:R-:W5:Y:S01]  /*1140*/  @P1 LDG.E.128 R236, desc[UR10][R84.64] ;  /* 0x0000000a54ec1981 */ /* 0x000f62000c1e1d00 */
[----:B------:R-:W-:Y:S01]  /*1150*/  @P1 IMAD.X R9, RZ, RZ, UR13, P2 ;  /* 0x0000000dff091e24 */ /* 0x000fe200090e06ff */
[----:B------:R-:W-:-:S02]  /*1160*/  IADD3.X R49, RZ, UR7, RZ, P6, !PT ;  /* 0x00000007ff317c10 */ /* 0x000fc4000b7fe4ff */
[----:B------:R-:W5:Y:S01]  /*1170*/  @P1 LDG.E.128 R124, desc[UR10][R78.64] ;  /* 0x0000000a4e7c1981 */ /* 0x000f62000c1e1d00 */
[----:B------:R-:W-:Y:S01]  /*1180*/  IADD3 R244, P6, R16, UR6, RZ ;  /* 0x0000000610f47c10 */ /* 0x000fe2000ffde0ff */
[----:B------:R-:W-:Y:S01]  /*1190*/  ULDC UR6, c[0x0][0x214] ;  /* 0x0000850000067ab9 */ /* 0x000fe20000000800 */
[----:B------:R-:W-:Y:S01]  /*11a0*/  @P1 IADD3 R24, P3, R24, UR12, RZ ;  /* 0x0000000c18181c10 */ /* 0x000fe2000ff7e0ff */
        /* <DEDUP_REMOVED lines=9> */
[----:B------:R-:W-:Y:S01]  /*1240*/  @P1 IADD3 R28, P5, R28, UR12, RZ ;  /* 0x0000000c1c1c1c10 */ /* 0x000fe2000ffbe0ff */
[----:B------:R-:W-:Y:S01]  /*1250*/  @P1 IMAD.X R25, RZ, RZ, UR13, P3 ;  /* 0x0000000dff191e24 */ /* 0x000fe200098e06ff */
[----:B------:R-:W-:Y:S01]  /*1260*/  @P1 IADD3 R26, P4, R26, UR12, RZ ;  /* 0x0000000c1a1a1c10 */ /* 0x000fe2000ff9e0ff */
[----:B------:R-:W5:Y:S01]  /*1270*/  @P1 LDG.E.128 R108, desc[UR10][R74.64] ;  /* 0x0000000a4a6c1981 */ /* 0x000f62000c1e1d00 */
[----:B------:R-:W-:-:S03]  /*1280*/  @P1 IADD3 R16, P3, R16, UR12, RZ ;  /* 0x0000000c10101c10 */ /* 0x000fc6000ff7e0ff */
[----:B------:R-:W5:Y:S04]  /*1290*/  @P0 LDG.E.128 R176, desc[UR10][R104.64] ;  /* 0x0000000a68b00981 */ /* 0x000f68000c1e1d00 */
[----:B------:R-:W5:Y:S04]  /*12a0*/  @P0 LDG.E.128 R172, desc[UR10][R106.64] ;  /* 0x0000000a6aac0981 */ /* 0x000f68000c1e1d00 */
[----:B------:R-:W5:Y:S04]  /*12b0*/  @P1 LDG.E.128 R92, desc[UR10][R8.64] ;  /* 0x0000000a085c1981 */ /* 0x000f68000c1e1d00 */
[----:B------:R0:W5:Y:S01]  /*12c0*/  @P1 LDG.E.128 R128, desc[UR10][R76.64] ;  /* 0x0000000a4c801981 */ /* 0x000162000c1e1d00 */
[----:B--2---:R-:W-:-:S02]  /*12d0*/  CS2R R102, SRZ ;  /* 0x0000000000667805 */ /* 0x004fc4000001ff00 */
[----:B------:R-:W-:Y:S02]  /*12e0*/  CS2R R98, SRZ ;  /* 0x0000000000627805 */ /* 0x000fe4000001ff00 */
[----:B------:R-:W-:Y:S01]  /*12f0*/  @P1 IADD3.X R27, RZ, UR13, RZ, P4, !PT ;  /* 0x0000000dff1b1c10 */ /* 0x000fe2000a7fe4ff */
[----:B------:R1:W5:Y:S01]  /*1300*/  @P1 LDG.E.128 R136, desc[UR10][R96.64] ;  /* 0x0000000a60881981 */ /* 0x000362000c1e1d00 */
[----:B------:R-:W-:Y:S01]  /*1310*/  @P1 IMAD.X R29, RZ, RZ, UR13, P5 ;  /* 0x0000000dff1d1e24 */ /* 0x000fe2000a8e06ff */
[----:B------:R-:W-:Y:S02]  /*1320*/  CS2R R90, SRZ ;  /* 0x00000000005a7805 */ /* 0x000fe4000001ff00 */
[----:B------:R-:W-:Y:S01]  /*1330*/  @P1 IADD3.X R17, RZ, UR13, RZ, P3, !PT ;  /* 0x0000000dff111c10 */ /* 0x000fe20009ffe4ff */
[----:B------:R2:W5:Y:S01]  /*1340*/  @P1 LDG.E.128 R132, desc[UR10][R100.64] ;  /* 0x0000000a64841981 */ /* 0x000562000c1e1d00 */
[----:B------:R-:W-:Y:S01]  /*1350*/  IMAD.X R245, RZ, RZ, UR7, P6 ;  /* 0x00000007fff57e24 */ /* 0x000fe2000b0e06ff */
[----:B0-----:R-:W0:Y:S01]  /*1360*/  LDC.64 R76, c[0x0][0x260] ;  /* 0x00009800ff4c7b82 */ /* 0x001e220000000a00 */
[----:B------:R-:W-:Y:S01]  /*1370*/  ISETP.GE.AND P0, PT, R218, UR6, PT ;  /* 0x00000006da007c0c */ /* 0x000fe2000bf06270 */
[----:B------:R3:W5:Y:S01]  /*1380*/  @P1 LDG.E.128 R220, desc[UR10][R88.64] ;  /* 0x0000000a58dc1981 */ /* 0x000762000c1e1d00 */
[----:B------:R-:W-:-:S02]  /*1390*/  CS2R R106, SRZ ;  /* 0x00000000006a7805 */ /* 0x000fc4000001ff00 */
[----:B-1----:R-:W-:Y:S02]  /*13a0*/  CS2R R96, SRZ ;  /* 0x0000000000607805 */ /* 0x002fe4000001ff00 */
[----:B------:R-:W-:Y:S02]  /*13b0*/  CS2R R104, SRZ ;  /* 0x0000000000687805 */ /* 0x000fe4000001ff00 */
[----:B--2---:R-:W-:Y:S02]  /*13c0*/  CS2R R100, SRZ ;  /* 0x0000000000647805 */ /* 0x004fe4000001ff00 */
[----:B------:R0:W5:Y:S01]  /*13d0*/  @P1 LDG.E.128 R96, desc[UR10][R28.64] ;  /* 0x0000000a1c601981 */ /* 0x000162000c1e1d00 */
[----:B---3--:R-:W-:-:S03]  /*13e0*/  CS2R R88, SRZ ;  /* 0x0000000000587805 */ /* 0x008fc6000001ff00 */
[----:B------:R1:W5:Y:S04]  /*13f0*/  @P1 LDG.E.128 R100, desc[UR10][R26.64] ;  /* 0x0000000a1a641981 */ /* 0x000368000c1e1d00 */
[----:B------:R2:W5:Y:S04]  /*1400*/  @P1 LDG.E.128 R104, desc[UR10][R24.64] ;  /* 0x0000000a18681981 */ /* 0x000568000c1e1d00 */
[----:B------:R3:W5:Y:S01]  /*1410*/  @P1 LDG.E.128 R88, desc[UR10][R16.64] ;  /* 0x0000000a10581981 */ /* 0x000762000c1e1d00 */
[----:B0-----:R-:W-:-:S04]  /*1420*/  IMAD.WIDE.U32 R28, R13, 0x10, R76 ;  /* 0x000000100d1c7825 */ /* 0x001fc800078e004c */
[----:B-1----:R-:W-:-:S04]  /*1430*/  IMAD.WIDE.U32 R26, R11, 0x10, R76 ;  /* 0x000000100b1a7825 */ /* 0x002fc800078e004c */
[----:B------:R-:W-:-:S04]  /*1440*/  IMAD.WIDE.U32 R38, R38, 0x10, R76 ;  /* 0x0000001026267825 */ /* 0x000fc800078e004c */
[----:B------:R-:W-:-:S04]  /*1450*/  IMAD.WIDE.U32 R36, R36, 0x10, R76 ;  /* 0x0000001024247825 */ /* 0x000fc800078e004c */
[----:B------:R-:W-:-:S04]  /*1460*/  IMAD.WIDE.U32 R34, R34, 0x10, R76 ;  /* 0x0000001022227825 */ /* 0x000fc800078e004c */
[----:B------:R-:W-:-:S04]  /*1470*/  IMAD.WIDE.U32 R32, R32, 0x10, R76 ;  /* 0x0000001020207825 */ /* 0x000fc800078e004c */
[----:B------:R-:W-:-:S04]  /*1480*/  IMAD.WIDE.U32 R30, R30, 0x10, R76 ;  /* 0x000000101e1e7825 */ /* 0x000fc800078e004c */
[----:B--2---:R-:W-:-:S04]  /*1490*/  IMAD.WIDE.U32 R24, R7, 0x10, R76 ;  /* 0x0000001007187825 */ /* 0x004fc800078e004c */
[----:B------:R-:W-:-:S04]  /*14a0*/  IMAD.WIDE.U32 R22, R22, 0x10, R76 ;  /* 0x0000001016167825 */ /* 0x000fc800078e004c */
[----:B------:R-:W-:-:S04]  /*14b0*/  IMAD.WIDE.U32 R20, R20, 0x10, R76 ;  /* 0x0000001014147825 */ /* 0x000fc800078e004c */
[----:B------:R-:W-:-:S04]  /*14c0*/  IMAD.WIDE.U32 R18, R18, 0x10, R76 ;  /* 0x0000001012127825 */ /* 0x000fc800078e004c */
[----:B---3--:R-:W-:-:S04]  /*14d0*/  IMAD.WIDE.U32 R16, R5, 0x10, R76 ;  /* 0x0000001005107825 */ /* 0x008fc800078e004c */
[----:B------:R-:W-:-:S04]  /*14e0*/  IMAD.WIDE.U32 R14, R14, 0x10, R76 ;  /* 0x000000100e0e7825 */ /* 0x000fc800078e004c */
[----:B------:R-:W-:-:S04]  /*14f0*/  IMAD.WIDE.U32 R12, R12, 0x10, R76 ;  /* 0x000000100c0c7825 */ /* 0x000fc800078e004c */
[----:B------:R-:W-:Y:S01]  /*1500*/  IMAD.WIDE.U32 R10, R10, 0x10, R76 ;  /* 0x000000100a0a7825 */ /* 0x000fe200078e004c */
[----:B------:R-:W-:Y:S06]  /*1510*/  @P0 EXIT ;  /* 0x000000000000094d */ /* 0x000fec0003800000 */
[----:B------:R-:W-:Y:S01]  /*1520*/  IMAD.WIDE.U32 R8, R252, 0x10, R76 ;  /* 0x00000010fc087825 */ /* 0x000fe200078e004c */
[----:B------:R-:W2:Y:S04]  /*1530*/  LDG.E.128 R72, desc[UR10][R66.64] ;  /* 0x0000000a42487981 */ /* 0x000ea8000c1e1d00 */
        /* <DEDUP_REMOVED lines=9> */
[----:B------:R-:W5:Y:S01]  /*15d0*/  LDG.E.128 R244, desc[UR10][R244.64] ;  /* 0x0000000af4f47981 */ /* 0x000f62000c1e1d00 */
[----:B------:R-:W-:Y:S01]  /*15e0*/  UIADD3 UR41, UR8, -0x700cb87f, URZ ;  /* 0x8ff3478108297890 */ /* 0x000fe2000fffe03f */
[----:B------:R-:W-:-:S02]  /*15f0*/  IMAD R0, R0, -0x326172a9, RZ ;  /* 0xcd9e8d5700007824 */ /* 0x000fc400078e02ff */
[----:B------:R-:W-:Y:S01]  /*1600*/  IMAD.HI.U32 R5, R4, -0x326172a9, RZ ;  /* 0xcd9e8d5704057827 */ /* 0x000fe200078e00ff */
[----:B------:R-:W2:Y:S01]  /*1610*/  LDG.E.128 R76, desc[UR10][R68.64] ;  /* 0x0000000a444c7981 */ /* 0x000ea2000c1e1d00 */
[----:B------:R-:W-:Y:S02]  /*1620*/  UIADD3 UR42, UR9, -0x695add53, URZ ;  /* 0x96a522ad092a7890 */ /* 0x000fe4000fffe03f */
[----:B------:R-:W-:Y:S01]  /*1630*/  IMAD R2, R2, -0x2daee0ad, RZ ;  /* 0xd2511f5302027824 */ /* 0x000fe200078e02ff */
[----:B------:R-:W4:Y:S01]  /*1640*/  LDG.E.128 R56, desc[UR10][R32.64] ;  /* 0x0000000a20387981 */ /* 0x000f22000c1e1d00 */
[----:B------:R-:W-:Y:S01]  /*1650*/  ULDC.64 UR6, c[0x0][0x228] ;  /* 0x00008a0000067ab9 */ /* 0x000fe20000000a00 */
[----:B------:R-:W-:Y:S02]  /*1660*/  ULOP3.LUT UR4, UR4, 0x3, URZ, 0xc0, !UPT ;  /* 0x0000000304047892 */ /* 0x000fe4000f8ec03f */
[----:B------:R-:W4:Y:S01]  /*1670*/  LDG.E.128 R52, desc[UR10][R30.64] ;  /* 0x0000000a1e347981 */ /* 0x000f22000c1e1d00 */
[----:B------:R-:W-:Y:S01]  /*1680*/  ULDC UR24, c[0x0][0x218] ;  /* 0x0000860000187ab9 */ /* 0x000fe20000000800 */
[----:B------:R-:W-:Y:S01]  /*1690*/  ULDC.U8 UR43, c[0x0][0x2a0] ;  /* 0x0000a800002b7ab9 */ /* 0x000fe20000000000 */
[----:B------:R-:W-:Y:S01]  /*16a0*/  ULDC UR25, c[0x0][0x2d8] ;  /* 0x0000b60000197ab9 */ /* 0x000fe20000000800 */
[----:B------:R-:W3:Y:S01]  /*16b0*/  LDG.E.128 R68, desc[UR10][R64.64] ;  /* 0x0000000a40447981 */ /* 0x000ee2000c1e1d00 */
[----:B------:R-:W-:Y:S01]  /*16c0*/  ULDC.64 UR12, c[0x0][0x230] ;  /* 0x00008c00000c7ab9 */ /* 0x000fe20000000a00 */
[----:B------:R-:W-:Y:S01]  /*16d0*/  ULDC.64 UR14, c[0x0][0x238] ;  /* 0x00008e00000e7ab9 */ /* 0x000fe20000000a00 */
[----:B------:R-:W-:Y:S01]  /*16e0*/  ULDC.64 UR16, c[0x0][0x240] ;  /* 0x0000900000107ab9 */ /* 0x000fe20000000a00 */
[----:B------:R-:W4:Y:S01]  /*16f0*/  LDG.E.128 R48, desc[UR10][R28.64] ;  /* 0x0000000a1c307981 */ /* 0x000f22000c1e1d00 */
[----:B------:R-:W-:Y:S01]  /*1700*/  ULDC.64 UR18, c[0x0][0x248] ;  /* 0x0000920000127ab9 */ /* 0x000fe20000000a00 */
[----:B------:R-:W-:-:S02]  /*1710*/  ULDC.64 UR20, c[0x0][0x2b8] ;  /* 0x0000ae0000147ab9 */ /* 0x000fc40000000a00 */
[----:B------:R-:W4:Y:S04]  /*1720*/  LDG.E.128 R44, desc[UR10][R26.64] ;  /* 0x0000000a1a2c7981 */ /* 0x000f28000c1e1d00 */
[----:B------:R-:W4:Y:S04]  /*1730*/  LDG.E.128 R64, desc[UR10][R62.64] ;  /* 0x0000000a3e407981 */ /* 0x000f28000c1e1d00 */
[----:B------:R-:W4:Y:S04]  /*1740*/  LDG.E.128 R28, desc[UR10][R18.64] ;  /* 0x0000000a121c7981 */ /* 0x000f28000c1e1d00 */
[----:B------:R-:W4:Y:S04]  /*1750*/  LDG.E.128 R60, desc[UR10][R34.64] ;  /* 0x0000000a223c7981 */ /* 0x000f28000c1e1d00 */
[----:B------:R-:W4:Y:S04]  /*1760*/  LDG.E.128 R32, desc[UR10][R20.64] ;  /* 0x0000000a14207981 */ /* 0x000f28000c1e1d00 */
[----:B--2---:R-:W-:Y:S04]  /*1770*/  STL.64 [R1+0x1d0], R76 ;  /* 0x0001d04c01007387 */ /* 0x004fe80000100a00 */
[----:B------:R0:W-:Y:S04]  /*1780*/  STL.64 [R1+0x1d8], R78 ;  /* 0x0001d84e01007387 */ /* 0x0001e80000100a00 */
[----:B------:R-:W-:Y:S04]  /*1790*/  STL.64 [R1+0x1b0], R72 ;  /* 0x0001b04801007387 */ /* 0x000fe80000100a00 */
[----:B------:R1:W-:Y:S04]  /*17a0*/  STL.64 [R1+0x1b8], R74 ;  /* 0x0001b84a01007387 */ /* 0x0003e80000100a00 */
[----:B0-----:R-:W2:Y:S04]  /*17b0*/  LDG.E.128 R76, desc[UR10][R42.64] ;  /* 0x0000000a2a4c7981 */ /* 0x001ea8000c1e1d00 */
[----:B---3--:R-:W-:Y:S04]  /*17c0*/  STL.64 [R1+0x180], R68 ;  /* 0x0001804401007387 */ /* 0x008fe80000100a00 */
[----:B-1----:R-:W3:Y:S04]  /*17d0*/  LDG.E.128 R72, desc[UR10][R40.64] ;  /* 0x0000000a28487981 */ /* 0x002ee8000c1e1d00 */
[----:B------:R0:W-:Y:S04]  /*17e0*/  STL.64 [R1+0x188], R70 ;  /* 0x0001884601007387 */ /* 0x0001e80000100a00 */
[----:B----4-:R-:W-:Y:S04]  /*17f0*/  STL.64 [R1+0x160], R64 ;  /* 0x0001604001007387 */ /* 0x010fe80000100a00 */
[----:B------:R1:W-:Y:S04]  /*1800*/  STL.64 [R1+0x168], R66 ;  /* 0x0001684201007387 */ /* 0x0003e80000100a00 */
[----:B0-----:R-:W4:Y:S04]  /*1810*/  LDG.E.128 R68, desc[UR10][R38.64] ;  /* 0x0000000a26447981 */ /* 0x001f28000c1e1d00 */
[----:B------:R-:W4:Y:S04]  /*1820*/  LDG.E.128 R40, desc[UR10][R24.64] ;  /* 0x0000000a18287981 */ /* 0x000f28000c1e1d00 */
[----:B-1----:R-:W4:Y:S04]  /*1830*/  LDG.E.128 R64, desc[UR10][R36.64] ;  /* 0x0000000a24407981 */ /* 0x002f28000c1e1d00 */
[----:B------:R-:W4:Y:S04]  /*1840*/  LDG.E.128 R24, desc[UR10][R16.64] ;  /* 0x0000000a10187981 */ /* 0x000f28000c1e1d00 */
[----:B------:R-:W4:Y:S04]  /*1850*/  LDG.E.128 R36, desc[UR10][R22.64] ;  /* 0x0000000a16247981 */ /* 0x000f28000c1e1d00 */
[----:B------:R-:W4:Y:S04]  /*1860*/  LDG.E.128 R16, desc[UR10][R12.64] ;  /* 0x0000000a0c107981 */ /* 0x000f28000c1e1d00 */
[----:B------:R-:W4:Y:S04]  /*1870*/  LDG.E.128 R20, desc[UR10][R14.64] ;  /* 0x0000000a0e147981 */ /* 0x000f28000c1e1d00 */
[----:B------:R0:W4:Y:S04]  /*1880*/  LDG.E.128 R12, desc[UR10][R8.64] ;  /* 0x0000000a080c7981 */ /* 0x000128000c1e1d00 */
[----:B------:R-:W-:Y:S04]  /*1890*/  STL.64 [R1+0x140], R248 ;  /* 0x000140f801007387 */ /* 0x000fe80000100a00 */
[----:B------:R1:W-:Y:S04]  /*18a0*/  STL.64 [R1+0x148], R250 ;  /* 0x000148fa01007387 */ /* 0x0003e80000100a00 */
[----:B-1----:R1:W5:Y:S04]  /*18b0*/  LDG.E.128 R248, desc[UR10][R10.64] ;  /* 0x0000000a0af87981 */ /* 0x002368000c1e1d00 */
        /* <DEDUP_REMOVED lines=16> */
[----:B------:R-:W-:Y:S01]  /*19c0*/  LOP3.LUT R0, R5, UR41, R0, 0x96, !PT ;  /* 0x0000002905007c12 */ /* 0x000fe2000f8e9600 */
[----:B------:R-:W-:Y:S01]  /*19d0*/  IMAD.HI.U32 R5, R6, -0x2daee0ad, RZ ;  /* 0xd2511f5306057827 */ /* 0x000fe200078e00ff */
[----:B------:R-:W-:Y:S01]  /*19e0*/  ISETP.NE.U32.AND P0, PT, RZ, UR6, PT ;  /* 0x00000006ff007c0c */ /* 0x000fe2000bf05070 */
[----:B0-----:R-:W-:Y:S01]  /*19f0*/  HFMA2.MMA R8, -RZ, RZ, 0, 0 ;  /* 0x00000000ff087435 */ /* 0x001fe200000001ff */
[----:B------:R-:W-:Y:S01]  /*1a00*/  BSSY B0, `(.L_x_49811) ;  /* 0x0002ff8000007945 */ /* 0x000fe20003800000 */
[----:B------:R-:W-:Y:S01]  /*1a10*/  IMAD R4, R4, -0x326172a9, RZ ;  /* 0xcd9e8d5704047824 */ /* 0x000fe200078e02ff */
[----:B------:R-:W-:Y:S01]  /*1a20*/  LOP3.LUT R2, R5, UR42, R2, 0x96, !PT ;  /* 0x0000002a05027c12 */ /* 0x000fe2000f8e9602 */
[----:B------:R-:W-:-:S02]  /*1a30*/  IMAD R6, R6, -0x2daee0ad, RZ ;  /* 0xd2511f5306067824 */ /* 0x000fc400078e02ff */
[----:B------:R-:W-:Y:S01]  /*1a40*/  IMAD.U32 R7, RZ, RZ, UR23 ;  /* 0x00000017ff077e24 */ /* 0x000fe2000f8e00ff */
[----:B------:R-:W-:Y:S01]  /*1a50*/  ISETP.NE.AND.EX P0, PT, RZ, UR7, PT, P0 ;  /* 0x00000007ff007c0c */ /* 0x000fe2000bf05300 */
[----:B------:R-:W-:Y:S01]  /*1a60*/  IMAD.U32 R5, RZ, RZ, UR5 ;  /* 0x00000005ff057e24 */ /* 0x000fe2000f8e00ff */
[----:B------:R-:W-:Y:S01]  /*1a70*/  ULDC.64 UR6, c[0x0][0x228] ;  /* 0x00008a0000067ab9 */ /* 0x000fe20000000a00 */
[----:B-1----:R-:W-:Y:S01]  /*1a80*/  IMAD.U32 R203, RZ, RZ, UR4 ;  /* 0x00000004ffcb7e24 */ /* 0x002fe2000f8e00ff */
[----:B------:R-:W-:Y:S01]  /*1a90*/  ULDC.64 UR4, c[0x0][0x2c0] ;  /* 0x0000b00000047ab9 */ /* 0x000fe20000000a00 */
[----:B--2---:R0:W-:Y:S04]  /*1aa0*/  STL.64 [R1+0x20], R76 ;  /* 0x0000204c01007387 */ /* 0x0041e80000100a00 */
[----:B------:R0:W-:Y:S04]  /*1ab0*/  STL.64 [R1+0x28], R78 ;  /* 0x0000284e01007387 */ /* 0x0001e80000100a00 */
[----:B---3--:R0:W-:Y:S04]  /*1ac0*/  STL.64 [R1], R72 ;  /* 0x0000004801007387 */ /* 0x0081e80000100a00 */
        /* <DEDUP_REMOVED lines=31> */
.L_x_50853:
[----:B0-----:R-:W-:Y:S01]  /*1cc0*/  IMAD R14, R218, UR24, RZ ;  /* 0x00000018da0e7c24 */ /* 0x001fe2000f8e02ff */
[----:B------:R-:W-:Y:S01]  /*1cd0*/  ISETP.NE.U32.AND P1, PT, RZ, UR12, PT ;  /* 0x0000000cff007c0c */ /* 0x000fe2000bf25070 */
[----:B------:R-:W0:Y:S03]  /*1ce0*/  LDC.64 R226, c[0x0][0x220] ;  /* 0x00008800ffe27b82 */ /* 0x000e260000000a00 */
[----:B------:R-:W-:Y:S02]  /*1cf0*/  SHF.R.S32.HI R15, RZ, 0x1f, R14 ;  /* 0x0000001fff0f7819 */ /* 0x000fe4000001140e */
[----:B------:R-:W-:Y:S02]  /*1d00*/  ISETP.NE.AND.EX P1, PT, RZ, UR13, PT, P1 ;  /* 0x0000000dff007c0c */ /* 0x000fe4000bf25310 */
[----:B-1----:R-:W-:Y:S02]  /*1d10*/  LEA.HI R16, R15, R14, RZ, 0x2 ;  /* 0x0000000e0f107211 */ /* 0x002fe400078f10ff */
[----:B------:R-:W1:Y:S02]  /*1d20*/  @P0 LDC.64 R14, c[0x0][0x228] ;  /* 0x00008a00ff0e0b82 */ /* 0x000e640000000a00 */
[----:B------:R-:W-:-:S07]  /*1d30*/  LEA.HI.SX32 R216, R16, R252, 0x1e ;  /* 0x000000fc10d87211 */ /* 0x000fce00078ff2ff */
[----:B------:R-:W-:-:S04]  /*1d40*/  @P1 LEA R16, P2, R216, UR12, 0x4 ;  /* 0x0000000cd8101c11 */ /* 0x000fc8000f8420ff */
[C---:B------:R-:W-:Y:S01]  /*1d50*/  @P1 LEA.HI.X R17, R216.reuse, UR13, RZ, 0x4, P2 ;  /* 0x0000000dd8111c11 */ /* 0x040fe200090f24ff */
[----:B------:R-:W-:Y:S04]  /*1d60*/  BSSY B1, `(.L_x_49812) ;  /* 0x0000013000017945 */ /* 0x000fe80003800000 */
[----:B-----5:R-:W5:Y:S01]  /*1d70*/  @P1 LDG.E.128 R84, desc[UR10][R16.64] ;  /* 0x0000000a10541981 */ /* 0x020f62000c1e1d00 */
[----:B-1----:R-:W-:-:S04]  /*1d80*/  @P0 LEA R14, P2, R216, R14, 0x4 ;  /* 0x0000000ed80e0211 */ /* 0x002fc800078420ff */
[----:B------:R-:W-:Y:S02]  /*1d90*/  @P0 LEA.HI.X R15, R216, R15, RZ, 0x4, P2 ;  /* 0x0000000fd80f0211 */ /* 0x000fe400010f24ff */
[----:B------:R-:W-:-:S03]  /*1da0*/  ISETP.NE.AND P2, PT, R203, 0x1, PT ;  /* 0x00000001cb00780c */ /* 0x000fc60003f45270 */
        /* <DEDUP_REMOVED lines=13> */
.L_x_49813:
[----:B------:R-:W-:-:S07]  /*1e80*/  MOV R22, R4 ;  /* 0x0000000400167202 */ /* 0x000fce0000000f00 */
.L_x_49814:
[----:B------:R-:W-:Y:S05]  /*1e90*/  BSYNC B1 ;  /* 0x0000000000017941 */ /* 0x000fea0003800000 */
.L_x_49812:
        /* <DEDUP_REMOVED lines=16> */
.L_x_49818:
[----:B------:R-:W-:Y:S05]  /*1fa0*/  BSYNC B2 ;  /* 0x0000000000027941 */ /* 0x000fea0003800000 */
.L_x_49817:
        /* <DEDUP_REMOVED lines=44> */
.L_x_49816:
[----:B------:R-:W-:Y:S05]  /*2270*/  BSYNC B1 ;  /* 0x0000000000017941 */ /* 0x000fea0003800000 */
.L_x_49815:
        /* <DEDUP_REMOVED lines=18> */
.L_x_49819:
        /* <DEDUP_REMOVED lines=12> */
.L_x_49822:
[----:B------:R-:W-:-:S07]  /*2460*/  MOV R9, R4 ;  /* 0x0000000400097202 */ /* 0x000fce0000000f00 */
.L_x_49823:
[----:B------:R-:W-:Y:S05]  /*2470*/  BSYNC B1 ;  /* 0x0000000000017941 */ /* 0x000fea0003800000 */
.L_x_49821:
        /* <DEDUP_REMOVED lines=16> */
.L_x_49827:
[----:B------:R-:W-:Y:S05]  /*2580*/  BSYNC B2 ;  /* 0x0000000000027941 */ /* 0x000fea0003800000 */
.L_x_49826:
        /* <DEDUP_REMOVED lines=44> */
.L_x_49825:
[----:B------:R-:W-:Y:S05]  /*2850*/  BSYNC B1 ;  /* 0x0000000000017941 */ /* 0x000fea0003800000 */
.L_x_49824:
        /* <DEDUP_REMOVED lines=8> */
.L_x_49820:
        /* <DEDUP_REMOVED lines=12> */
.L_x_49829:
[----:B------:R-:W-:-:S07]  /*29a0*/  MOV R16, R4 ;  /* 0x0000000400107202 */ /* 0x000fce0000000f00 */
.L_x_49830:
[----:B------:R-:W-:Y:S05]  /*29b0*/  BSYNC B1 ;  /* 0x0000000000017941 */ /* 0x000fea0003800000 */
.L_x_49828:
        /* <DEDUP_REMOVED lines=16> */
.L_x_49834:
[----:B------:R-:W-:Y:S05]  /*2ac0*/  BSYNC B2 ;  /* 0x0000000000027941 */ /* 0x000fea0003800000 */
.L_x_49833:
        /* <DEDUP_REMOVED lines=44> */
.L_x_49832:
[----:B------:R-:W-:Y:S05]  /*2d90*/  BSYNC B1 ;  /* 0x0000000000017941 */ /* 0x000fea0003800000 */
.L_x_49831:
        /* <DEDUP_REMOVED lines=11> */
.L_x_49835:
        /* <DEDUP_REMOVED lines=12> */
.L_x_49838:
[----:B------:R-:W-:-:S07]  /*2f10*/  IMAD.MOV.U32 R10, RZ, RZ, R4 ;  /* 0x000000ffff0a7224 */ /* 0x000fce00078e0004 */
.L_x_49839:
[----:B------:R-:W-:Y:S05]  /*2f20*/  BSYNC B1 ;  /* 0x0000000000017941 */ /* 0x000fea0003800000 */
.L_x_49837:
        /* <DEDUP_REMOVED lines=16> */
.L_x_49843:
[----:B------:R-:W-:Y:S05]  /*3030*/  BSYNC B2 ;  /* 0x0000000000027941 */ /* 0x000fea0003800000 */
.L_x_49842:
        /* <DEDUP_REMOVED lines=44> */
.L_x_49841:
[----:B------:R-:W-:Y:S05]  /*3300*/  BSYNC B1 ;  /* 0x0000000000017941 */ /* 0x000fea0003800000 */
.L_x_49840:
        /* <DEDUP_REMOVED lines=8> */
.L_x_49836:
        /* <DEDUP_REMOVED lines=12> */
.L_x_49845:
[----:B------:R-:W-:-:S07]  /*3450*/  IMAD.MOV.U32 R14, RZ, RZ, R4 ;  /* 0x000000ffff0e7224 */ /* 0x000fce00078e0004 */
.L_x_49846:
[----:B------:R-:W-:Y:S05]  /*3460*/  BSYNC B1 ;  /* 0x0000000000017941 */ /* 0x000fea0003800000 */
.L_x_49844:
        /* <DEDUP_REMOVED lines=16> */
.L_x_49850:
[----:B------:R-:W-:Y:S05]  /*3570*/  BSYNC B2 ;  /* 0x0000000000027941 */ /* 0x000fea0003800000 */
.L_x_49849:
        /* <DEDUP_REMOVED lines=44> */
.L_x_49848:
[----:B------:R-:W-:Y:S05]  /*3840*/  BSYNC B1 ;  /* 0x0000000000017941 */ /* 0x000fea0003800000 */
.L_x_49847:
        /* <DEDUP_REMOVED lines=11> */
.L_x_49851:
        /* <DEDUP_REMOVED lines=12> */
.L_x_49854:
[----:B------:R-:W-:-:S07]  /*39c0*/  IMAD.MOV.U32 R11, RZ, RZ, R4 ;  /* 0x000000ffff0b7224 */ /* 0x000fce00078e0004 */
.L_x_49855:
[----:B------:R-:W-:Y:S05]  /*39d0*/  BSYNC B1 ;  /* 0x0000000000017941 */ /* 0x000fea0003800000 */
.L_x_49853:
        /* <DEDUP_REMOVED lines=16> */
.L_x_49859:
[----:B------:R-:W-:Y:S05]  /*3ae0*/  BSYNC B2 ;  /* 0x0000000000027941 */ /* 0x000fea0003800000 */
.L_x_49858:
        /* <DEDUP_REMOVED lines=44> */
.L_x_49857:
[----:B------:R-:W-:Y:S05]  /*3db0*/  BSYNC B1 ;  /* 0x0000000000017941 */ /* 0x000fea0003800000 */
.L_x_49856:
        /* <DEDUP_REMOVED lines=8> */
.L_x_49852:
        /* <DEDUP_REMOVED lines=12> */
.L_x_49861:
[----:B------:R-:W-:-:S07]  /*3f00*/  IMAD.MOV.U32 R18, RZ, RZ, R4 ;  /* 0x000000ffff127224 */ /* 0x000fce00078e0004 */
.L_x_49862:
[----:B------:R-:W-:Y:S05]  /*3f10*/  BSYNC B1 ;  /* 0x0000000000017941 */ /* 0x000fea0003800000 */
.L_x_49860:
        /* <DEDUP_REMOVED lines=16> */
.L_x_49866:
[----:B------:R-:W-:Y:S05]  /*4020*/  BSYNC B2 ;  /* 0x0000000000027941 */ /* 0x000fea0003800000 */
.L_x_49865:
        /* <DEDUP_REMOVED lines=44> */
.L_x_49864:
[----:B------:R-:W-:Y:S05]  /*42f0*/  BSYNC B1 ;  /* 0x0000000000017941 */ /* 0x000fea0003800000 */
.L_x_49863:
        /* <DEDUP_REMOVED lines=11> */
.L_x_49867:
        /* <DEDUP_REMOVED lines=12> */
.L_x_49870:
[----:B------:R-:W-:-:S07]  /*4470*/  MOV R13, R4 ;  /* 0x00000004000d7202 */ /* 0x000fce0000000f00 */
.L_x_49871:
[----:B------:R-:W-:Y:S05]  /*4480*/  BSYNC B1 ;  /* 0x0000000000017941 */ /* 0x000fea0003800000 */
.L_x_49869:
        /* <DEDUP_REMOVED lines=19> */
.L_x_49875:
[----:B------:R-:W-:Y:S05]  /*45c0*/  BSYNC B2 ;  /* 0x0000000000027941 */ /* 0x000fea0003800000 */
.L_x_49874:
        /* <DEDUP_REMOVED lines=44> */
.L_x_49873:
[----:B------:R-:W-:Y:S05]  /*4890*/  BSYNC B1 ;  /* 0x0000000000017941 */ /* 0x000fea0003800000 */
.L_x_49872:
        /* <DEDUP_REMOVED lines=8> */
.L_x_49868:
[C---:B------:R-:W-:Y:S02]  /*4920*/  LEA R14, P6, R216.reuse, UR14, 0x4 ;  /* 0x0000000ed80e7c11 */ /* 0x040fe4000f8c20ff */
[----:B------:R-:W-:Y:S02]  /*4930*/  SEL R16, RZ, 0x100, P3 ;  /* 0x00000100ff107807 */ /* 0x000fe40001800000 */
[----:B------:R-:W-:Y:S02]  /*4940*/  LEA.HI.X R15, R216, UR15, RZ, 0x4, P6 ;  /* 0x0000000fd80f7c11 */ /* 0x000fe4000b0f24ff */
[----:B------:R-:W-:Y:S02]  /*4950*/  LOP3.LUT P6, RZ, R12, 0x2, RZ, 0xc0, !PT ;  /* 0x000000020cff7812 */ /* 0x000fe400078cc0ff */
[----:B------:R-:W-:Y:S01]  /*4960*/  SHF.L.U32 R17, R216, 0x2, RZ ;  /* 0x00000002d8117819 */ /* 0x000fe200000006ff */
[----:B------:R0:W-:Y:S02]  /*4970*/  STG.E.128 desc[UR10][R14.64], R76 ;  /* 0x0000004c0e007986 */ /* 0x0001e4000c101d0a */
[----:B0-----:R-:W-:-:S02]  /*4980*/  SEL R14, RZ, 0x1000000, P5 ;  /* 0x01000000ff0e7807 */ /* 0x001fc40002800000 */
[----:B------:R-:W-:-:S04]  /*4990*/  SEL R15, RZ, 0x10000, P4 ;  /* 0x00010000ff0f7807 */ /* 0x000fc80002000000 */
[----:B------:R-:W-:Y:S02]  /*49a0*/  IADD3 R14, R16, R14, R15 ;  /* 0x0000000e100e7210 */ /* 0x000fe40007ffe00f */
[----:B------:R-:W-:Y:S02]  /*49b0*/  SEL R15, RZ, 0x1, P6 ;  /* 0x00000001ff0f7807 */ /* 0x000fe40003000000 */
[----:B------:R-:W-:-:S03]  /*49c0*/  SHF.R.U32.HI R16, RZ, 0x1e, R216 ;  /* 0x0000001eff107819 */ /* 0x000fc600000116d8 */
[----:B------:R-:W-:Y:S01]  /*49d0*/  IMAD.IADD R18, R14, 0x1, R15 ;  /* 0x000000010e127824 */ /* 0x000fe200078e020f */
[----:B------:R-:W-:-:S04]  /*49e0*/  IADD3 R14, P3, R17, UR16, RZ ;  /* 0x00000010110e7c10 */ /* 0x000fc8000ff7e0ff */
[----:B------:R-:W-:-:S05]  /*49f0*/  IADD3.X R15, R16, UR17, RZ, P3, !PT ;  /* 0x00000011100f7c10 */ /* 0x000fca0009ffe4ff */
[----:B------:R0:W-:Y:S01]  /*4a00*/  STG.E desc[UR10][R14.64], R18 ;  /* 0x000000120e007986 */ /* 0x0001e2000c10190a */
[----:B------:R-:W-:Y:S05]  /*4a10*/  @!P0 BRA `(.L_x_49876) ;  /* 0x00000000002c8947 */ /* 0x000fea0003800000 */
[----:B0-----:R-:W-:Y:S01]  /*4a20*/  IMAD.U32 R14, R11, 0x10000, RZ ;  /* 0x000100000b0e7824 */ /* 0x001fe200078e00ff */
[----:B------:R-:W-:-:S04]  /*4a30*/  LOP3.LUT R15, R13, 0xffff, RZ, 0xc0, !PT ;  /* 0x0000ffff0d0f7812 */ /* 0x000fc800078ec0ff */
[----:B------:R-:W-:-:S05]  /*4a40*/  LOP3.LUT R14, R14, 0xff0000, RZ, 0xc0, !PT ;  /* 0x00ff00000e0e7812 */ /* 0x000fca00078ec0ff */
[----:B------:R-:W-:Y:S01]  /*4a50*/  IMAD R15, R15, 0x1000000, R14 ;  /* 0x010000000f0f7824 */ /* 0x000fe200078e020e */
[----:B------:R-:W-:-:S04]  /*4a60*/  LOP3.LUT R14, R10, 0xff, RZ, 0xc0, !PT ;  /* 0x000000ff0a0e7812 */ /* 0x000fc800078ec0ff */
[----:B------:R-:W-:Y:S02]  /*4a70*/  LEA R15, R14, R15, 0x8 ;  /* 0x0000000f0e0f7211 */ /* 0x000fe400078e40ff */
[----:B------:R-:W-:Y:S02]  /*4a80*/  IADD3 R14, P3, R17, UR18, RZ ;  /* 0x00000012110e7c10 */ /* 0x000fe4000ff7e0ff */
[----:B------:R-:W-:-:S05]  /*4a90*/  LOP3.LUT R17, R9, 0xff, RZ, 0xc0, !PT ;  /* 0x000000ff09117812 */ /* 0x000fca00078ec0ff */
[----:B------:R-:W-:Y:S01]  /*4aa0*/  IMAD.IADD R17, R15, 0x1, R17 ;  /* 0x000000010f117824 */ /* 0x000fe200078e0211 */
[----:B------:R-:W-:-:S05]  /*4ab0*/  IADD3.X R15, R16, UR19, RZ, P3, !PT ;  /* 0x00000013100f7c10 */ /* 0x000fca0009ffe4ff */
[----:B------:R1:W-:Y:S02]  /*4ac0*/  STG.E desc[UR10][R14.64], R17 ;  /* 0x000000110e007986 */ /* 0x0003e4000c10190a */
.L_x_49876:
[----:B01----:R-:W0:Y:S01]  /*4ad0*/  @P1 LDC.64 R14, c[0x0][0x230] ;  /* 0x00008c00ff0e1b82 */ /* 0x003e220000000a00 */
[----:B------:R-:W-:-:S07]  /*4ae0*/  VIADD R207, R216, 0x20 ;  /* 0x00000020d8cf7836 */ /* 0x000fce0000000000 */
[----:B------:R-:W1:Y:S01]  /*4af0*/  @P0 LDC.64 R16, c[0x0][0x228] ;  /* 0x00008a00ff100b82 */ /* 0x000e620000000a00 */
[----:B------:R-:W-:Y:S01]  /*4b00*/  ISETP.NE.AND P3, PT, R20, 0x1, PT ;  /* 0x000000011400780c */ /* 0x000fe20003f65270 */
[----:B------:R-:W-:Y:S01]  /*4b10*/  BSSY B1, `(.L_x_49877) ;  /* 0x0000012000017945 */ /* 0x000fe20003800000 */
[----:B0-----:R-:W-:-:S05]  /*4b20*/  @P1 IMAD.WIDE.U32 R14, R207, 0x10, R14 ;  /* 0x00000010cf0e1825 */ /* 0x001fca00078e000e */
[----:B------:R0:W5:Y:S01]  /*4b30*/  @P1 LDG.E.128 R84, desc[UR10][R14.64] ;  /* 0x0000000a0e541981 */ /* 0x000162000c1e1d00 */
[----:B-1----:R-:W-:-:S05]  /*4b40*/  @P0 IMAD.WIDE.U32 R16, R207, 0x10, R16 ;  /* 0x00000010cf100825 */ /* 0x002fca00078e0010 */
        /* <DEDUP_REMOVED lines=13> */
.L_x_49878:
[----:B------:R-:W-:-:S07]  /*4c20*/  IMAD.MOV.U32 R22, RZ, RZ, R4 ;  /* 0x000000ffff167224 */ /* 0x000fce00078e0004 */
.L_x_49879:
[----:B------:R-:W-:Y:S05]  /*4c30*/  BSYNC B1 ;  /* 0x0000000000017941 */ /* 0x000fea0003800000 */
.L_x_49877:
        /* <DEDUP_REMOVED lines=16> */
.L_x_49883:
[----:B------:R-:W-:Y:S05]  /*4d40*/  BSYNC B2 ;  /* 0x0000000000027941 */ /* 0x000fea0003800000 */
.L_x_49882:
        /* <DEDUP_REMOVED lines=44> */
.L_x_49881:
[----:B------:R-:W-:Y:S05]  /*5010*/  BSYNC B1 ;  /* 0x0000000000017941 */ /* 0x000fea0003800000 */
.L_x_49880:
[----:B------:R-:W-:Y:S02]  /*5020*/  I2FP.F32.U32 R15, R22 ;  /* 0x00000016000f7245 */ /* 0x000fe40000201000 */
[----:B------:R-:W-:-:S03]  /*5030*/  LOP3.LUT R12, R12, 0xfffffffd, RZ, 0xc0, !PT ;  /* 0xfffffffd0c0c7812 */ /* 0x000fc600078ec0ff */
[----:B------:R-:W-:-:S05]  /*5040*/  FFMA.FTZ R15, R15, R219, 1.1641532182693481445e-10 ;  /* 0x2f0000000f0f7423 */ /* 0x000fca00000100db */
[----:B------:R-:W-:Y:S01]  /*5050*/  FSETP.GTU.FTZ.AND P3, PT, R15, R217, PT ;  /* 0x000000d90f00720b */ /* 0x000fe20003f7c000 */
[----:B-----5:R-:W-:-:S05]  /*5060*/  FMUL.FTZ R15, R16, R205 ;  /* 0x000000cd100f7220 */ /* 0x020fca0000410000 */
        /* <DEDUP_REMOVED lines=8> */
.L_x_49884:
        /* <DEDUP_REMOVED lines=12> */
.L_x_49887:
[----:B------:R-:W-:-:S07]  /*51b0*/  MOV R9, R4 ;  /* 0x0000000400097202 */ /* 0x000fce0000000f00 */
.L_x_49888:
[----:B------:R-:W-:Y:S05]  /*51c0*/  BSYNC B1 ;  /* 0x0000000000017941 */ /* 0x000fea0003800000 */
.L_x_49886:
        /* <DEDUP_REMOVED lines=16> */
.L_x_49892:
[----:B------:R-:W-:Y:S05]  /*52d0*/  BSYNC B2 ;  /* 0x0000000000027941 */ /* 0x000fea0003800000 */
.L_x_49891:
        /* <DEDUP_REMOVED lines=44> */
.L_x_49890:
[----:B------:R-:W-:Y:S05]  /*55a0*/  BSYNC B1 ;  /* 0x0000000000017941 */ /* 0x000fea0003800000 */
.L_x_49889:
        /* <DEDUP_REMOVED lines=8> */
.L_x_49885:
        /* <DEDUP_REMOVED lines=12> */
.L_x_49894:
[----:B------:R-:W-:-:S07]  /*56f0*/  MOV R14, R4 ;  /* 0x00000004000e7202 */ /* 0x000fce0000000f00 */
.L_x_49895:
[----:B------:R-:W-:Y:S05]  /*5700*/  BSYNC B1 ;  /* 0x0000000000017941 */ /* 0x000fea0003800000 */
.L_x_49893:
        /* <DEDUP_REMOVED lines=16> */
.L_x_49899:
[----:B------:R-:W-:Y:S05]  /*5810*/  BSYNC B2 ;  /* 0x0000000000027941 */ /* 0x000fea0003800000 */
.L_x_49898:
        /* <DEDUP_REMOVED lines=44> */
.L_x_49897:
[----:B------:R-:W-:Y:S05]  /*5ae0*/  BSYNC B1 ;  /* 0x0000000000017941 */ /* 0x000fea0003800000 */
.L_x_49896:
        /* <DEDUP_REMOVED lines=11> */
.L_x_49900:
        /* <DEDUP_REMOVED lines=12> */
.L_x_49903:
[----:B------:R-:W-:-:S07]  /*5c60*/  IMAD.MOV.U32 R10, RZ, RZ, R4 ;  /* 0x000000ffff0a7224 */ /* 0x000fce00078e0004 */
.L_x_49904:
[----:B------:R-:W-:Y:S05]  /*5c70*/  BSYNC B1 ;  /* 0x0000000000017941 */ /* 0x000fea0003800000 */
.L_x_49902:
        /* <DEDUP_REMOVED lines=16> */
.L_x_49908:
[----:B------:R-:W-:Y:S05]  /*5d80*/  BSYNC B2 ;  /* 0x0000000000027941 */ /* 0x000fea0003800000 */
.L_x_49907:
        /* <DEDUP_REMOVED lines=44> */
.L_x_49906:
[----:B------:R-:W-:Y:S05]  /*6050*/  BSYNC B1 ;  /* 0x0000000000017941 */ /* 0x000fea0003800000 */
.L_x_49905:
        /* <DEDUP_REMOVED lines=8> */
.L_x_49901:
        /* <DEDUP_REMOVED lines=12> */
.L_x_49910:
[----:B------:R-:W-:-:S07]  /*61a0*/  IMAD.MOV.U32 R20, RZ, RZ, R4 ;  /* 0x000000ffff147224 */ /* 0x000fce00078e0004 */
.L_x_49911:
[----:B------:R-:W-:Y:S05]  /*61b0*/  BSYNC B1 ;  /* 0x0000000000017941 */ /* 0x000fea0003800000 */
.L_x_49909:
        /* <DEDUP_REMOVED lines=16> */
.L_x_49915:
[----:B------:R-:W-:Y:S05]  /*62c0*/  BSYNC B2 ;  /* 0x0000000000027941 */ /* 0x000fea0003800000 */
.L_x_49914:
        /* <DEDUP_REMOVED lines=44> */
.L_x_49913:
[----:B------:R-:W-:Y:S05]  /*6590*/  BSYNC B1 ;  /* 0x0000000000017941 */ /* 0x000fea0003800000 */
.L_x_49912:
        /* <DEDUP_REMOVED lines=11> */
.L_x_49916:
        /* <DEDUP_REMOVED lines=12> */
.L_x_49919:
[----:B------:R-:W-:-:S07]  /*6710*/  IMAD.MOV.U32 R11, RZ, RZ, R4 ;  /* 0x000000ffff0b7224 */ /* 0x000fce00078e0004 */
.L_x_49920:
[----:B------:R-:W-:Y:S05]  /*6720*/  BSYNC B1 ;  /* 0x0000000000017941 */ /* 0x000fea0003800000 */
.L_x_49918:
        /* <DEDUP_REMOVED lines=16> */
.L_x_49924:
[----:B------:R-:W-:Y:S05]  /*6830*/  BSYNC B2 ;  /* 0x0000000000027941 */ /* 0x000fea0003800000 */
.L_x_49923:
        /* <DEDUP_REMOVED lines=44> */
.L_x_49922:
[----:B------:R-:W-:Y:S05]  /*6b00*/  BSYNC B1 ;  /* 0x0000000000017941 */ /* 0x000fea0003800000 */
.L_x_49921:
        /* <DEDUP_REMOVED lines=8> */
.L_x_49917:
        /* <DEDUP_REMOVED lines=12> */
.L_x_49926:
[----:B------:R-:W-:-:S07]  /*6c50*/  IMAD.MOV.U32 R14, RZ, RZ, R4 ;  /* 0x000000ffff0e7224 */ /* 0x000fce00078e0004 */
.L_x_49927:
[----:B------:R-:W-:Y:S05]  /*6c60*/  BSYNC B1 ;  /* 0x0000000000017941 */ /* 0x000fea0003800000 */
.L_x_49925:
        /* <DEDUP_REMOVED lines=16> */
.L_x_49931:
[----:B------:R-:W-:Y:S05]  /*6d70*/  BSYNC B2 ;  /* 0x0000000000027941 */ /* 0x000fea0003800000 */
.L_x_49930:
        /* <DEDUP_REMOVED lines=44> */
.L_x_49929:
[----:B------:R-:W-:Y:S05]  /*7040*/  BSYNC B1 ;  /* 0x0000000000017941 */ /* 0x000fea0003800000 */
.L_x_49928:
        /* <DEDUP_REMOVED lines=11> */
.L_x_49932:
        /* <DEDUP_REMOVED lines=12> */
.L_x_49935:
[----:B------:R-:W-:-:S07]  /*71c0*/  MOV R13, R4 ;  /* 0x00000004000d7202 */ /* 0x000fce0000000f00 */
.L_x_49936:
[----:B------:R-:W-:Y:S05]  /*71d0*/  BSYNC B1 ;  /* 0x0000000000017941 */ /* 0x000fea0003800000 */
.L_x_49934:
        /* <DEDUP_REMOVED lines=19> */
.L_x_49940:
[----:B------:R-:W-:Y:S05]  /*7310*/  BSYNC B2 ;  /* 0x0000000000027941 */ /* 0x000fea0003800000 */
.L_x_49939:
        /* <DEDUP_REMOVED lines=44> */
.L_x_49938:
[----:B------:R-:W-:Y:S05]  /*75e0*/  BSYNC B1 ;  /* 0x0000000000017941 */ /* 0x000fea0003800000 */
.L_x_49937:
        /* <DEDUP_REMOVED lines=8> */
.L_x_49933:
        /* <DEDUP_REMOVED lines=20> */
[----:B------:R-:W-:-:S04]  /*77b0*/  LOP3.LUT R15, R9, 0xff, RZ, 0xc0, !PT ;  /* 0x000000ff090f7812 */ /* 0x000fc800078ec0ff */
[----:B------:R-:W-:Y:S02]  /*77c0*/  IADD3 R16, R14, R15, RZ ;  /* 0x0000000f0e107210 */ /* 0x000fe40007ffe0ff */
[----:B------:R-:W0:Y:S02]  /*77d0*/  LDC.64 R14, c[0x0][0x248] ;  /* 0x00009200ff0e7b82 */ /* 0x000e240000000a00 */
[----:B0-----:R-:W-:-:S05]  /*77e0*/  IMAD.WIDE.U32 R14, R207, 0x4, R14 ;  /* 0x00000004cf0e7825 */ /* 0x001fca00078e000e */
[----:B------:R1:W-:Y:S02]  /*77f0*/  STG.E desc[UR10][R14.64], R16 ;  /* 0x000000100e007986 */ /* 0x0003e4000c10190a */
.L_x_49941:
        /* <DEDUP_REMOVED lines=21> */
.L_x_49943:
[----:B------:R-:W-:-:S07]  /*7950*/  MOV R14, R4 ;  /* 0x00000004000e7202 */ /* 0x000fce0000000f00 */
.L_x_49944:
[----:B------:R-:W-:Y:S05]  /*7960*/  BSYNC B1 ;  /* 0x0000000000017941 */ /* 0x000fea0003800000 */
.L_x_49942:
        /* <DEDUP_REMOVED lines=16> */
.L_x_49948:
[----:B------:R-:W-:Y:S05]  /*7a70*/  BSYNC B2 ;  /* 0x0000000000027941 */ /* 0x000fea0003800000 */
.L_x_49947:
        /* <DEDUP_REMOVED lines=44> */
.L_x_49946:
[----:B------:R-:W-:Y:S05]  /*7d40*/  BSYNC B1 ;  /* 0x0000000000017941 */ /* 0x000fea0003800000 */
.L_x_49945:
        /* <DEDUP_REMOVED lines=13> */
.L_x_49949:
        /* <DEDUP_REMOVED lines=12> */
.L_x_49952:
[----:B------:R-:W-:-:S07]  /*7ee0*/  IMAD.MOV.U32 R9, RZ, RZ, R4 ;  /* 0x000000ffff097224 */ /* 0x000fce00078e0004 */
.L_x_49953:
[----:B------:R-:W-:Y:S05]  /*7ef0*/  BSYNC B1 ;  /* 0x0000000000017941 */ /* 0x000fea0003800000 */
.L_x_49951:
        /* <DEDUP_REMOVED lines=16> */
.L_x_49957:
[----:B------:R-:W-:Y:S05]  /*8000*/  BSYNC B2 ;  /* 0x0000000000027941 */ /* 0x000fea0003800000 */
.L_x_49956:
        /* <DEDUP_REMOVED lines=44> */
.L_x_49955:
[----:B------:R-:W-:Y:S05]  /*82d0*/  BSYNC B1 ;  /* 0x0000000000017941 */ /* 0x000fea0003800000 */
.L_x_49954:
        /* <DEDUP_REMOVED lines=8> */
.L_x_49950:
        /* <DEDUP_REMOVED lines=12> */
.L_x_49959:
[----:B------:R-:W-:-:S07]  /*8420*/  IMAD.MOV.U32 R16, RZ, RZ, R4 ;  /* 0x000000ffff107224 */ /* 0x000fce00078e0004 */
.L_x_49960:
[----:B------:R-:W-:Y:S05]  /*8430*/  BSYNC B1 ;  /* 0x0000000000017941 */ /* 0x000fea0003800000 */
.L_x_49958:
        /* <DEDUP_REMOVED lines=16> */
.L_x_49964:
[----:B------:R-:W-:Y:S05]  /*8540*/  BSYNC B2 ;  /* 0x0000000000027941 */ /* 0x000fea0003800000 */
.L_x_49963:
        /* <DEDUP_REMOVED lines=44> */
.L_x_49962:
[----:B------:R-:W-:Y:S05]  /*8810*/  BSYNC B1 ;  /* 0x0000000000017941 */ /* 0x000fea0003800000 */
.L_x_49961:
        /* <DEDUP_REMOVED lines=11> */
.L_x_49965:
        /* <DEDUP_REMOVED lines=12> */
.L_x_49968:
[----:B------:R-:W-:-:S07]  /*8990*/  IMAD.MOV.U32 R10, RZ, RZ, R4 ;  /* 0x000000ffff0a7224 */ /* 0x000fce00078e0004 */
.L_x_49969:
[----:B------:R-:W-:Y:S05]  /*89a0*/  BSYNC B1 ;  /* 0x0000000000017941 */ /* 0x000fea0003800000 */
.L_x_49967:
        /* <DEDUP_REMOVED lines=16> */
.L_x_49973:
[----:B------:R-:W-:Y:S05]  /*8ab0*/  BSYNC B2 ;  /* 0x0000000000027941 */ /* 0x000fea0003800000 */
.L_x_49972:
        /* <DEDUP_REMOVED lines=44> */
.L_x_49971:
[----:B------:R-:W-:Y:S05]  /*8d80*/  BSYNC B1 ;  /* 0x0000000000017941 */ /* 0x000fea0003800000 */
.L_x_49970:
        /* <DEDUP_REMOVED lines=8> */
.L_x_49966:
        /* <DEDUP_REMOVED lines=12> */
.L_x_49975:
[----:B------:R-:W-:-:S07]  /*8ed0*/  IMAD.MOV.U32 R14, RZ, RZ, R4 ;  /* 0x000000ffff0e7224 */ /* 0x000fce00078e0004 */
.L_x_49976:
[----:B------:R-:W-:Y:S05]  /*8ee0*/  BSYNC B1 ;  /* 0x0000000000017941 */ /* 0x000fea0003800000 */
.L_x_49974:
        /* <DEDUP_REMOVED lines=16> */
.L_x_49980:
[----:B------:R-:W-:Y:S05]  /*8ff0*/  BSYNC B2 ;  /* 0x0000000000027941 */ /* 0x000fea0003800000 */
.L_x_49979:
        /* <DEDUP_REMOVED lines=44> */
.L_x_49978:
[----:B------:R-:W-:Y:S05]  /*92c0*/  BSYNC B1 ;  /* 0x0000000000017941 */ /* 0x000fea0003800000 */
.L_x_49977:
        /* <DEDUP_REMOVED lines=11> */
.L_x_49981:
        /* <DEDUP_REMOVED lines=12> */
.L_x_49984:
[----:B------:R-:W-:-:S07]  /*9440*/  MOV R11, R4 ;  /* 0x00000004000b7202 */ /* 0x000fce0000000f00 */
.L_x_49985:
[----:B------:R-:W-:Y:S05]  /*9450*/  BSYNC B1 ;  /* 0x0000000000017941 */ /* 0x000fea0003800000 */
.L_x_49983:
        /* <DEDUP_REMOVED lines=16> */
.L_x_49989:
[----:B------:R-:W-:Y:S05]  /*9560*/  BSYNC B2 ;  /* 0x0000000000027941 */ /* 0x000fea0003800000 */
.L_x_49988:
        /* <DEDUP_REMOVED lines=44> */
.L_x_49987:
[----:B------:R-:W-:Y:S05]  /*9830*/  BSYNC B1 ;  /* 0x0000000000017941 */ /* 0x000fea0003800000 */
.L_x_49986:
        /* <DEDUP_REMOVED lines=8> */
.L_x_49982:
        /* <DEDUP_REMOVED lines=12> */
.L_x_49991:
[----:B------:R-:W-:-:S07]  /*9980*/  MOV R18, R4 ;  /* 0x0000000400127202 */ /* 0x000fce0000000f00 */
.L_x_49992:
[----:B------:R-:W-:Y:S05]  /*9990*/  BSYNC B1 ;  /* 0x0000000000017941 */ /* 0x000fea0003800000 */
.L_x_49990:
        /* <DEDUP_REMOVED lines=16> */
.L_x_49996:
[----:B------:R-:W-:Y:S05]  /*9aa0*/  BSYNC B2 ;  /* 0x0000000000027941 */ /* 0x000fea0003800000 */
.L_x_49995:
        /* <DEDUP_REMOVED lines=44> */
.L_x_49994:
[----:B------:R-:W-:Y:S05]  /*9d70*/  BSYNC B1 ;  /* 0x0000000000017941 */ /* 0x000fea0003800000 */
.L_x_49993:
        /* <DEDUP_REMOVED lines=11> */
.L_x_49997:
        /* <DEDUP_REMOVED lines=12> */
.L_x_50000:
[----:B------:R-:W-:-:S07]  /*9ef0*/  IMAD.MOV.U32 R13, RZ, RZ, R4 ;  /* 0x000000ffff0d7224 */ /* 0x000fce00078e0004 */
.L_x_50001:
[----:B------:R-:W-:Y:S05]  /*9f00*/  BSYNC B1 ;  /* 0x0000000000017941 */ /* 0x000fea0003800000 */
.L_x_49999:
        /* <DEDUP_REMOVED lines=19> */
.L_x_50005:
[----:B------:R-:W-:Y:S05]  /*a040*/  BSYNC B2 ;  /* 0x0000000000027941 */ /* 0x000fea0003800000 */
.L_x_50004:
        /* <DEDUP_REMOVED lines=44> */
.L_x_50003:
[----:B------:R-:W-:Y:S05]  /*a310*/  BSYNC B1 ;  /* 0x0000000000017941 */ /* 0x000fea0003800000 */
.L_x_50002:
        /* <DEDUP_REMOVED lines=8> */
.L_x_49998:
[----:B------:R-:W-:Y:S01]  /*a3a0*/  IMAD.WIDE.U32 R14, R204, 0x10, R230 ;  /* 0x00000010cc0e7825 */ /* 0x000fe200078e00e6 */
[----:B------:R-:W-:Y:S02]  /*a3b0*/  SEL R16, RZ, 0x100, P3 ;  /* 0x00000100ff107807 */ /* 0x000fe40001800000 */
[----:B------:R-:W-:Y:S02]  /*a3c0*/  LOP3.LUT P6, RZ, R12, 0x2, RZ, 0xc0, !PT ;  /* 0x000000020cff7812 */ /* 0x000fe400078cc0ff */
[----:B------:R0:W-:Y:S02]  /*a3d0*/  STG.E.128 desc[UR10][R14.64], R68 ;  /* 0x000000440e007986 */ /* 0x0001e4000c101d0a */
[----:B0-----:R-:W-:Y:S02]  /*a3e0*/  SEL R14, RZ, 0x1000000, P5 ;  /* 0x01000000ff0e7807 */ /* 0x001fe40002800000 */
[----:B------:R-:W-:-:S04]  /*a3f0*/  SEL R15, RZ, 0x10000, P4 ;  /* 0x00010000ff0f7807 */ /* 0x000fc80002000000 */
[----:B------:R-:W-:Y:S02]  /*a400*/  IADD3 R14, R16, R14, R15 ;  /* 0x0000000e100e7210 */ /* 0x000fe40007ffe00f */
[----:B------:R-:W-:-:S05]  /*a410*/  SEL R15, RZ, 0x1, P6 ;  /* 0x00000001ff0f7807 */ /* 0x000fca0003000000 */
[----:B------:R-:W-:Y:S02]  /*a420*/  IMAD.IADD R16, R14, 0x1, R15 ;  /* 0x000000010e107824 */ /* 0x000fe400078e020f */
[----:B------:R-:W-:-:S05]  /*a430*/  IMAD.WIDE.U32 R14, R204, 0x4, R228 ;  /* 0x00000004cc0e7825 */ /* 0x000fca00078e00e4 */
[----:B------:R0:W-:Y:S01]  /*a440*/  STG.E desc[UR10][R14.64], R16 ;  /* 0x000000100e007986 */ /* 0x0001e2000c10190a */
[----:B------:R-:W-:Y:S05]  /*a450*/  @!P0 BRA `(.L_x_50006) ;  /* 0x00000000002c8947 */ /* 0x000fea0003800000 */
[----:B0-----:R-:W-:Y:S01]  /*a460*/  IMAD.U32 R14, R11, 0x10000, RZ ;  /* 0x000100000b0e7824 */ /* 0x001fe200078e00ff */
[----:B------:R-:W-:-:S04]  /*a470*/  LOP3.LUT R15, R13, 0xffff, RZ, 0xc0, !PT ;  /* 0x0000ffff0d0f7812 */ /* 0x000fc800078ec0ff */
[----:B------:R-:W-:-:S04]  /*a480*/  LOP3.LUT R14, R14, 0xff0000, RZ, 0xc0, !PT ;  /* 0x00ff00000e0e7812 */ /* 0x000fc800078ec0ff */
[----:B------:R-:W-:Y:S02]  /*a490*/  LEA R14, R15, R14, 0x18 ;  /* 0x0000000e0f0e7211 */ /* 0x000fe400078ec0ff */
[----:B------:R-:W-:-:S05]  /*a4a0*/  LOP3.LUT R15, R10, 0xff, RZ, 0xc0, !PT ;  /* 0x000000ff0a0f7812 */ /* 0x000fca00078ec0ff */
[----:B------:R-:W-:Y:S01]  /*a4b0*/  IMAD R14, R15, 0x100, R14 ;  /* 0x000001000f0e7824 */ /* 0x000fe200078e020e */
[----:B------:R-:W-:-:S05]  /*a4c0*/  LOP3.LUT R15, R9, 0xff, RZ, 0xc0, !PT ;  /* 0x000000ff090f7812 */ /* 0x000fca00078ec0ff */
[----:B------:R-:W-:Y:S02]  /*a4d0*/  IMAD.IADD R16, R14, 0x1, R15 ;  /* 0x000000010e107824 */ /* 0x000fe400078e020f */
[----:B------:R-:W0:Y:S02]  /*a4e0*/  LDC.64 R14, c[0x0][0x248] ;  /* 0x00009200ff0e7b82 */ /* 0x000e240000000a00 */
[----:B0-----:R-:W-:-:S05]  /*a4f0*/  IMAD.WIDE.U32 R14, R204, 0x4, R14 ;  /* 0x00000004cc0e7825 */ /* 0x001fca00078e000e */
[----:B------:R1:W-:Y:S02]  /*a500*/  STG.E desc[UR10][R14.64], R16 ;  /* 0x000000100e007986 */ /* 0x0003e4000c10190a */
.L_x_50006:
[----:B01----:R-:W0:Y:S01]  /*a510*/  @P1 LDC.64 R14, c[0x0][0x230] ;  /* 0x00008c00ff0e1b82 */ /* 0x003e220000000a00 */
[----:B------:R-:W-:-:S07]  /*a520*/  IADD3 R201, R216, 0x60, RZ ;  /* 0x00000060d8c97810 */ /* 0x000fce0007ffe0ff */
        /* <DEDUP_REMOVED lines=19> */
.L_x_50008:
[----:B------:R-:W-:-:S07]  /*a660*/  IMAD.MOV.U32 R22, RZ, RZ, R4 ;  /* 0x000000ffff167224 */ /* 0x000fce00078e0004 */
.L_x_50009:
[----:B------:R-:W-:Y:S05]  /*a670*/  BSYNC B1 ;  /* 0x0000000000017941 */ /* 0x000fea0003800000 */
.L_x_50007:
        /* <DEDUP_REMOVED lines=16> */
.L_x_50013:
[----:B------:R-:W-:Y:S05]  /*a780*/  BSYNC B2 ;  /* 0x0000000000027941 */ /* 0x000fea0003800000 */
.L_x_50012:
        /* <DEDUP_REMOVED lines=44> */
.L_x_50011:
[----:B------:R-:W-:Y:S05]  /*aa50*/  BSYNC B1 ;  /* 0x0000000000017941 */ /* 0x000fea0003800000 */
.L_x_50010:
        /* <DEDUP_REMOVED lines=13> */
.L_x_50014:
        /* <DEDUP_REMOVED lines=12> */
.L_x_50017:
[----:B------:R-:W-:-:S07]  /*abf0*/  IMAD.MOV.U32 R9, RZ, RZ, R4 ;  /* 0x000000ffff097224 */ /* 0x000fce00078e0004 */
.L_x_50018:
[----:B------:R-:W-:Y:S05]  /*ac00*/  BSYNC B1 ;  /* 0x0000000000017941 */ /* 0x000fea0003800000 */
.L_x_50016:
        /* <DEDUP_REMOVED lines=16> */
.L_x_50022:
[----:B------:R-:W-:Y:S05]  /*ad10*/  BSYNC B2 ;  /* 0x0000000000027941 */ /* 0x000fea0003800000 */
.L_x_50021:
        /* <DEDUP_REMOVED lines=44> */
.L_x_50020:
[----:B------:R-:W-:Y:S05]  /*afe0*/  BSYNC B1 ;  /* 0x0000000000017941 */ /* 0x000fea0003800000 */
.L_x_50019:
        /* <DEDUP_REMOVED lines=8> */
.L_x_50015:
        /* <DEDUP_REMOVED lines=12> */
.L_x_50024:
[----:B------:R-:W-:-:S07]  /*b130*/  IMAD.MOV.U32 R14, RZ, RZ, R4 ;  /* 0x000000ffff0e7224 */ /* 0x000fce00078e0004 */
.L_x_50025:
[----:B------:R-:W-:Y:S05]  /*b140*/  BSYNC B1 ;  /* 0x0000000000017941 */ /* 0x000fea0003800000 */
.L_x_50023:
        /* <DEDUP_REMOVED lines=16> */
.L_x_50029:
[----:B------:R-:W-:Y:S05]  /*b250*/  BSYNC B2 ;  /* 0x0000000000027941 */ /* 0x000fea0003800000 */
.L_x_50028:
        /* <DEDUP_REMOVED lines=44> */
.L_x_50027:
[----:B------:R-:W-:Y:S05]  /*b520*/  BSYNC B1 ;  /* 0x0000000000017941 */ /* 0x000fea0003800000 */
.L_x_50026:
        /* <DEDUP_REMOVED lines=11> */
.L_x_50030:
        /* <DEDUP_REMOVED lines=12> */
.L_x_50033:
[----:B------:R-:W-:-:S07]  /*b6a0*/  MOV R10, R4 ;  /* 0x00000004000a7202 */ /* 0x000fce0000000f00 */
.L_x_50034:
[----:B------:R-:W-:Y:S05]  /*b6b0*/  BSYNC B1 ;  /* 0x0000000000017941 */ /* 0x000fea0003800000 */
.L_x_50032:
        /* <DEDUP_REMOVED lines=16> */
.L_x_50038:
[----:B------:R-:W-:Y:S05]  /*b7c0*/  BSYNC B2 ;  /* 0x0000000000027941 */ /* 0x000fea0003800000 */
.L_x_50037:
        /* <DEDUP_REMOVED lines=44> */
.L_x_50036:
[----:B------:R-:W-:Y:S05]  /*ba90*/  BSYNC B1 ;  /* 0x0000000000017941 */ /* 0x000fea0003800000 */
.L_x_50035:
        /* <DEDUP_REMOVED lines=8> */
.L_x_50031:
        /* <DEDUP_REMOVED lines=12> */
.L_x_50040:
[----:B------:R-:W-:-:S07]  /*bbe0*/  MOV R20, R4 ;  /* 0x0000000400147202 */ /* 0x000fce0000000f00 */
.L_x_50041:
[----:B------:R-:W-:Y:S05]  /*bbf0*/  BSYNC B1 ;  /* 0x0000000000017941 */ /* 0x000fea0003800000 */
.L_x_50039:
        /* <DEDUP_REMOVED lines=16> */
.L_x_50045:
[----:B------:R-:W-:Y:S05]  /*bd00*/  BSYNC B2 ;  /* 0x0000000000027941 */ /* 0x000fea0003800000 */
.L_x_50044:
        /* <DEDUP_REMOVED lines=44> */
.L_x_50043:
[----:B------:R-:W-:Y:S05]  /*bfd0*/  BSYNC B1 ;  /* 0x0000000000017941 */ /* 0x000fea0003800000 */
.L_x_50042:
        /* <DEDUP_REMOVED lines=11> */
.L_x_50046:
        /* <DEDUP_REMOVED lines=12> */
.L_x_50049:
[----:B------:R-:W-:-:S07]  /*c150*/  IMAD.MOV.U32 R11, RZ, RZ, R4 ;  /* 0x000000ffff0b7224 */ /* 0x000fce00078e0004 */
.L_x_50050:
[----:B------:R-:W-:Y:S05]  /*c160*/  BSYNC B1 ;  /* 0x0000000000017941 */ /* 0x000fea0003800000 */
.L_x_50048:
        /* <DEDUP_REMOVED lines=16> */
.L_x_50054:
[----:B------:R-:W-:Y:S05]  /*c270*/  BSYNC B2 ;  /* 0x0000000000027941 */ /* 0x000fea0003800000 */
.L_x_50053:
        /* <DEDUP_REMOVED lines=44> */
.L_x_50052:
[----:B------:R-:W-:Y:S05]  /*c540*/  BSYNC B1 ;  /* 0x0000000000017941 */ /* 0x000fea0003800000 */
.L_x_50051:
        /* <DEDUP_REMOVED lines=8> */
.L_x_50047:
        /* <DEDUP_REMOVED lines=12> */
.L_x_50056:
[----:B------:R-:W-:-:S07]  /*c690*/  IMAD.MOV.U32 R14, RZ, RZ, R4 ;  /* 0x000000ffff0e7224 */ /* 0x000fce00078e0004 */
.L_x_50057:
[----:B------:R-:W-:Y:S05]  /*c6a0*/  BSYNC B1 ;  /* 0x0000000000017941 */ /* 0x000fea0003800000 */
.L_x_50055:
        /* <DEDUP_REMOVED lines=16> */
.L_x_50061:
[----:B------:R-:W-:Y:S05]  /*c7b0*/  BSYNC B2 ;  /* 0x0000000000027941 */ /* 0x000fea0003800000 */
.L_x_50060:
        /* <DEDUP_REMOVED lines=44> */
.L_x_50059:
[----:B------:R-:W-:Y:S05]  /*ca80*/  BSYNC B1 ;  /* 0x0000000000017941 */ /* 0x000fea0003800000 */
.L_x_50058:
        /* <DEDUP_REMOVED lines=11> */
.L_x_50062:
        /* <DEDUP_REMOVED lines=12> */
.L_x_50065:
[----:B------:R-:W-:-:S07]  /*cc00*/  IMAD.MOV.U32 R13, RZ, RZ, R4 ;  /* 0x000000ffff0d7224 */ /* 0x000fce00078e0004 */
.L_x_50066:
[----:B------:R-:W-:Y:S05]  /*cc10*/  BSYNC B1 ;  /* 0x0000000000017941 */ /* 0x000fea0003800000 */
.L_x_50064:
        /* <DEDUP_REMOVED lines=19> */
.L_x_50070:
[----:B------:R-:W-:Y:S05]  /*cd50*/  BSYNC B2 ;  /* 0x0000000000027941 */ /* 0x000fea0003800000 */
.L_x_50069:
        /* <DEDUP_REMOVED lines=44> */
.L_x_50068:
[----:B------:R-:W-:Y:S05]  /*d020*/  BSYNC B1 ;  /* 0x0000000000017941 */ /* 0x000fea0003800000 */
.L_x_50067:
        /* <DEDUP_REMOVED lines=8> */
.L_x_50063:
        /* <DEDUP_REMOVED lines=18> */
[----:B------:R-:W-:-:S05]  /*d1d0*/  LOP3.LUT R15, R9, 0xff, RZ, 0xc0, !PT ;  /* 0x000000ff090f7812 */ /* 0x000fca00078ec0ff */
[----:B------:R-:W-:Y:S02]  /*d1e0*/  IMAD.IADD R16, R14, 0x1, R15 ;  /* 0x000000010e107824 */ /* 0x000fe400078e020f */
[----:B------:R-:W0:Y:S02]  /*d1f0*/  LDC.64 R14, c[0x0][0x248] ;  /* 0x00009200ff0e7b82 */ /* 0x000e240000000a00 */
[----:B0-----:R-:W-:-:S05]  /*d200*/  IMAD.WIDE.U32 R14, R201, 0x4, R14 ;  /* 0x00000004c90e7825 */ /* 0x001fca00078e000e */
[----:B------:R1:W-:Y:S02]  /*d210*/  STG.E desc[UR10][R14.64], R16 ;  /* 0x000000100e007986 */ /* 0x0003e4000c10190a */
.L_x_50071:
        /* <DEDUP_REMOVED lines=21> */
.L_x_50073:
[----:B------:R-:W-:-:S07]  /*d370*/  IMAD.MOV.U32 R14, RZ, RZ, R4 ;  /* 0x000000ffff0e7224 */ /* 0x000fce00078e0004 */
.L_x_50074:
[----:B------:R-:W-:Y:S05]  /*d380*/  BSYNC B1 ;  /* 0x0000000000017941 */ /* 0x000fea0003800000 */
.L_x_50072:
        /* <DEDUP_REMOVED lines=16> */
.L_x_50078:
[----:B------:R-:W-:Y:S05]  /*d490*/  BSYNC B2 ;  /* 0x0000000000027941 */ /* 0x000fea0003800000 */
.L_x_50077:
        /* <DEDUP_REMOVED lines=44> */
.L_x_50076:
[----:B------:R-:W-:Y:S05]  /*d760*/  BSYNC B1 ;  /* 0x0000000000017941 */ /* 0x000fea0003800000 */
.L_x_50075:
        /* <DEDUP_REMOVED lines=13> */
.L_x_50079:
        /* <DEDUP_REMOVED lines=12> */
.L_x_50082:
[----:B------:R-:W-:-:S07]  /*d900*/  MOV R9, R4 ;  /* 0x0000000400097202 */ /* 0x000fce0000000f00 */
.L_x_50083:
[----:B------:R-:W-:Y:S05]  /*d910*/  BSYNC B1 ;  /* 0x0000000000017941 */ /* 0x000fea0003800000 */
.L_x_50081:
        /* <DEDUP_REMOVED lines=16> */
.L_x_50087:
[----:B------:R-:W-:Y:S05]  /*da20*/  BSYNC B2 ;  /* 0x0000000000027941 */ /* 0x000fea0003800000 */
.L_x_50086:
        /* <DEDUP_REMOVED lines=44> */
.L_x_50085:
[----:B------:R-:W-:Y:S05]  /*dcf0*/  BSYNC B1 ;  /* 0x0000000000017941 */ /* 0x000fea0003800000 */
.L_x_50084:
        /* <DEDUP_REMOVED lines=8> */
.L_x_50080:
        /* <DEDUP_REMOVED lines=12> */
.L_x_50089:
[----:B------:R-:W-:-:S07]  /*de40*/  MOV R16, R4 ;  /* 0x0000000400107202 */ /* 0x000fce0000000f00 */
.L_x_50090:
[----:B------:R-:W-:Y:S05]  /*de50*/  BSYNC B1 ;  /* 0x0000000000017941 */ /* 0x000fea0003800000 */
.L_x_50088:
        /* <DEDUP_REMOVED lines=16> */
.L_x_50094:
[----:B------:R-:W-:Y:S05]  /*df60*/  BSYNC B2 ;  /* 0x0000000000027941 */ /* 0x000fea0003800000 */
.L_x_50093:
        /* <DEDUP_REMOVED lines=44> */
.L_x_50092:
[----:B------:R-:W-:Y:S05]  /*e230*/  BSYNC B1 ;  /* 0x0000000000017941 */ /* 0x000fea0003800000 */
.L_x_50091:
        /* <DEDUP_REMOVED lines=11> */
.L_x_50095:
        /* <DEDUP_REMOVED lines=12> */
.L_x_50098:
[----:B------:R-:W-:-:S07]  /*e3b0*/  IMAD.MOV.U32 R10, RZ, RZ, R4 ;  /* 0x000000ffff0a7224 */ /* 0x000fce00078e0004 */
.L_x_50099:
[----:B------:R-:W-:Y:S05]  /*e3c0*/  BSYNC B1 ;  /* 0x0000000000017941 */ /* 0x000fea0003800000 */
.L_x_50097:
        /* <DEDUP_REMOVED lines=16> */
.L_x_50103:
[----:B------:R-:W-:Y:S05]  /*e4d0*/  BSYNC B2 ;  /* 0x0000000000027941 */ /* 0x000fea0003800000 */
.L_x_50102:
        /* <DEDUP_REMOVED lines=44> */
.L_x_50101:
[----:B------:R-:W-:Y:S05]  /*e7a0*/  BSYNC B1 ;  /* 0x0000000000017941 */ /* 0x000fea0003800000 */
.L_x_50100:
        /* <DEDUP_REMOVED lines=8> */
.L_x_50096:
        /* <DEDUP_REMOVED lines=12> */
.L_x_50105:
[----:B------:R-:W-:-:S07]  /*e8f0*/  IMAD.MOV.U32 R14, RZ, RZ, R4 ;  /* 0x000000ffff0e7224 */ /* 0x000fce00078e0004 */
.L_x_50106:
[----:B------:R-:W-:Y:S05]  /*e900*/  BSYNC B1 ;  /* 0x0000000000017941 */ /* 0x000fea0003800000 */
.L_x_50104:
        /* <DEDUP_REMOVED lines=16> */
.L_x_50110:
[----:B------:R-:W-:Y:S05]  /*ea10*/  BSYNC B2 ;  /* 0x0000000000027941 */ /* 0x000fea0003800000 */
.L_x_50109:
        /* <DEDUP_REMOVED lines=44> */
.L_x_50108:
[----:B------:R-:W-:Y:S05]  /*ece0*/  BSYNC B1 ;  /* 0x0000000000017941 */ /* 0x000fea0003800000 */
.L_x_50107:
        /* <DEDUP_REMOVED lines=11> */
.L_x_50111:
        /* <DEDUP_REMOVED lines=12> */
.L_x_50114:
[----:B------:R-:W-:-:S07]  /*ee60*/  IMAD.MOV.U32 R11, RZ, RZ, R4 ;  /* 0x000000ffff0b7224 */ /* 0x000fce00078e0004 */
.L_x_50115:
[----:B------:R-:W-:Y:S05]  /*ee70*/  BSYNC B1 ;  /* 0x0000000000017941 */ /* 0x000fea0003800000 */
.L_x_50113:
        /* <DEDUP_REMOVED lines=16> */
.L_x_50119:
[----:B------:R-:W-:Y:S05]  /*ef80*/  BSYNC B2 ;  /* 0x0000000000027941 */ /* 0x000fea0003800000 */
.L_x_50118:
        /* <DEDUP_REMOVED lines=44> */
.L_x_50117:
[----:B------:R-:W-:Y:S05]  /*f250*/  BSYNC B1 ;  /* 0x0000000000017941 */ /* 0x000fea0003800000 */
.L_x_50116:
        /* <DEDUP_REMOVED lines=8> */
.L_x_50112:
        /* <DEDUP_REMOVED lines=12> */
.L_x_50121:
[----:B------:R-:W-:-:S07]  /*f3a0*/  IMAD.MOV.U32 R18, RZ, RZ, R4 ;  /* 0x000000ffff127224 */ /* 0x000fce00078e0004 */
.L_x_50122:
[----:B------:R-:W-:Y:S05]  /*f3b0*/  BSYNC B1 ;  /* 0x0000000000017941 */ /* 0x000fea0003800000 */
.L_x_50120:
        /* <DEDUP_REMOVED lines=16> */
.L_x_50126:
[----:B------:R-:W-:Y:S05]  /*f4c0*/  BSYNC B2 ;  /* 0x0000000000027941 */ /* 0x000fea0003800000 */
.L_x_50125:
        /* <DEDUP_REMOVED lines=44> */
.L_x_50124:
[----:B------:R-:W-:Y:S05]  /*f790*/  BSYNC B1 ;  /* 0x0000000000017941 */ /* 0x000fea0003800000 */
.L_x_50123:
        /* <DEDUP_REMOVED lines=11> */
.L_x_50127:
        /* <DEDUP_REMOVED lines=12> */
.L_x_50130:
[----:B------:R-:W-:-:S07]  /*f910*/  MOV R13, R4 ;  /* 0x00000004000d7202 */ /* 0x000fce0000000f00 */
.L_x_50131:
[----:B------:R-:W-:Y:S05]  /*f920*/  BSYNC B1 ;  /* 0x0000000000017941 */ /* 0x000fea0003800000 */
.L_x_50129:
        /* <DEDUP_REMOVED lines=19> */
.L_x_50135:
[----:B------:R-:W-:Y:S05]  /*fa60*/  BSYNC B2 ;  /* 0x0000000000027941 */ /* 0x000fea0003800000 */
.L_x_50134:
        /* <DEDUP_REMOVED lines=44> */
.L_x_50133:
[----:B------:R-:W-:Y:S05]  /*fd30*/  BSYNC B1 ;  /* 0x0000000000017941 */ /* 0x000fea0003800000 */
.L_x_50132:
        /* <DEDUP_REMOVED lines=8> */
.L_x_50128:
        /* <DEDUP_REMOVED lines=23> */
.L_x_50136:
        /* <DEDUP_REMOVED lines=21> */
.L_x_50138:
[----:B------:R-:W-:-:S07]  /*10080*/  MOV R14, R4 ;  /* 0x00000004000e7202 */ /* 0x000fce0000000f00 */
.L_x_50139:
[----:B------:R-:W-:Y:S05]  /*10090*/  BSYNC B1 ;  /* 0x0000000000017941 */ /* 0x000fea0003800000 */
.L_x_50137:
        /* <DEDUP_REMOVED lines=16> */
.L_x_50143:
[----:B------:R-:W-:Y:S05]  /*101a0*/  BSYNC B2 ;  /* 0x0000000000027941 */ /* 0x000fea0003800000 */
.L_x_50142:
        /* <DEDUP_REMOVED lines=44> */
.L_x_50141:
[----:B------:R-:W-:Y:S05]  /*10470*/  BSYNC B1 ;  /* 0x0000000000017941 */ /* 0x000fea0003800000 */
.L_x_50140:
        /* <DEDUP_REMOVED lines=13> */
.L_x_50144:
        /* <DEDUP_REMOVED lines=12> */
.L_x_50147:
[----:B------:R-:W-:-:S07]  /*10610*/  IMAD.MOV.U32 R9, RZ, RZ, R4 ;  /* 0x000000ffff097224 */ /* 0x000fce00078e0004 */
.L_x_50148:
[----:B------:R-:W-:Y:S05]  /*10620*/  BSYNC B1 ;  /* 0x0000000000017941 */ /* 0x000fea0003800000 */
.L_x_50146:
        /* <DEDUP_REMOVED lines=16> */
.L_x_50152:
[----:B------:R-:W-:Y:S05]  /*10730*/  BSYNC B2 ;  /* 0x0000000000027941 */ /* 0x000fea0003800000 */
.L_x_50151:
        /* <DEDUP_REMOVED lines=44> */
.L_x_50150:
[----:B------:R-:W-:Y:S05]  /*10a00*/  BSYNC B1 ;  /* 0x0000000000017941 */ /* 0x000fea0003800000 */
.L_x_50149:
        /* <DEDUP_REMOVED lines=8> */
.L_x_50145:
        /* <DEDUP_REMOVED lines=12> */
.L_x_50154:
[----:B------:R-:W-:-:S07]  /*10b50*/  IMAD.MOV.U32 R14, RZ, RZ, R4 ;  /* 0x000000ffff0e7224 */ /* 0x000fce00078e0004 */
.L_x_50155:
[----:B------:R-:W-:Y:S05]  /*10b60*/  BSYNC B1 ;  /* 0x0000000000017941 */ /* 0x000fea0003800000 */
.L_x_50153:
        /* <DEDUP_REMOVED lines=16> */
.L_x_50159:
[----:B------:R-:W-:Y:S05]  /*10c70*/  BSYNC B2 ;  /* 0x0000000000027941 */ /* 0x000fea0003800000 */
.L_x_50158:
        /* <DEDUP_REMOVED lines=44> */
.L_x_50157:
[----:B------:R-:W-:Y:S05]  /*10f40*/  BSYNC B1 ;  /* 0x0000000000017941 */ /* 0x000fea0003800000 */
.L_x_50156:
        /* <DEDUP_REMOVED lines=11> */
.L_x_50160:
        /* <DEDUP_REMOVED lines=12> */
.L_x_50163:
[----:B------:R-:W-:-:S07]  /*110c0*/  IMAD.MOV.U32 R10, RZ, RZ, R4 ;  /* 0x000000ffff0a7224 */ /* 0x000fce00078e0004 */
.L_x_50164:
[----:B------:R-:W-:Y:S05]  /*110d0*/  BSYNC B1 ;  /* 0x0000000000017941 */ /* 0x000fea0003800000 */
.L_x_50162:
        /* <DEDUP_REMOVED lines=16> */
.L_x_50168:
[----:B------:R-:W-:Y:S05]  /*111e0*/  BSYNC B2 ;  /* 0x0000000000027941 */ /* 0x000fea0003800000 */
.L_x_50167:
        /* <DEDUP_REMOVED lines=44> */
.L_x_50166:
[----:B------:R-:W-:Y:S05]  /*114b0*/  BSYNC B1 ;  /* 0x0000000000017941 */ /* 0x000fea0003800000 */
.L_x_50165:
        /* <DEDUP_REMOVED lines=8> */
.L_x_50161:
        /* <DEDUP_REMOVED lines=12> */
.L_x_50170:
[----:B------:R-:W-:-:S07]  /*11600*/  IMAD.MOV.U32 R14, RZ, RZ, R4 ;  /* 0x000000ffff0e7224 */ /* 0x000fce00078e0004 */
.L_x_50171:
[----:B------:R-:W-:Y:S05]  /*11610*/  BSYNC B1 ;  /* 0x0000000000017941 */ /* 0x000fea0003800000 */
.L_x_50169:
        /* <DEDUP_REMOVED lines=16> */
.L_x_50175:
[----:B------:R-:W-:Y:S05]  /*11720*/  BSYNC B2 ;  /* 0x0000000000027941 */ /* 0x000fea0003800000 */
.L_x_50174:
        /* <DEDUP_REMOVED lines=44> */
.L_x_50173:
[----:B------:R-:W-:Y:S05]  /*119f0*/  BSYNC B1 ;  /* 0x0000000000017941 */ /* 0x000fea0003800000 */
.L_x_50172:
        /* <DEDUP_REMOVED lines=11> */
.L_x_50176:
        /* <DEDUP_REMOVED lines=12> */
.L_x_50179:
[----:B------:R-:W-:-:S07]  /*11b70*/  MOV R11, R4 ;  /* 0x00000004000b7202 */ /* 0x000fce0000000f00 */
.L_x_50180:
[----:B------:R-:W-:Y:S05]  /*11b80*/  BSYNC B1 ;  /* 0x0000000000017941 */ /* 0x000fea0003800000 */
.L_x_50178:
        /* <DEDUP_REMOVED lines=16> */
.L_x_50184:
[----:B------:R-:W-:Y:S05]  /*11c90*/  BSYNC B2 ;  /* 0x0000000000027941 */ /* 0x000fea0003800000 */
.L_x_50183:
        /* <DEDUP_REMOVED lines=44> */
.L_x_50182:
[----:B------:R-:W-:Y:S05]  /*11f60*/  BSYNC B1 ;  /* 0x0000000000017941 */ /* 0x000fea0003800000 */
.L_x_50181:
        /* <DEDUP_REMOVED lines=8> */
.L_x_50177:
        /* <DEDUP_REMOVED lines=12> */
.L_x_50186:
[----:B------:R-:W-:-:S07]  /*120b0*/  MOV R14, R4 ;  /* 0x00000004000e7202 */ /* 0x000fce0000000f00 */
.L_x_50187:
[----:B------:R-:W-:Y:S05]  /*120c0*/  BSYNC B1 ;  /* 0x0000000000017941 */ /* 0x000fea0003800000 */
.L_x_50185:
        /* <DEDUP_REMOVED lines=16> */
.L_x_50191:
[----:B------:R-:W-:Y:S05]  /*121d0*/  BSYNC B2 ;  /* 0x0000000000027941 */ /* 0x000fea0003800000 */
.L_x_50190:
        /* <DEDUP_REMOVED lines=44> */
.L_x_50189:
[----:B------:R-:W-:Y:S05]  /*124a0*/  BSYNC B1 ;  /* 0x0000000000017941 */ /* 0x000fea0003800000 */
.L_x_50188:
        /* <DEDUP_REMOVED lines=11> */
.L_x_50192:
        /* <DEDUP_REMOVED lines=12> */
.L_x_50195:
[----:B------:R-:W-:-:S07]  /*12620*/  IMAD.MOV.U32 R13, RZ, RZ, R4 ;  /* 0x000000ffff0d7224 */ /* 0x000fce00078e0004 */
.L_x_50196:
[----:B------:R-:W-:Y:S05]  /*12630*/  BSYNC B1 ;  /* 0x0000000000017941 */ /* 0x000fea0003800000 */
.L_x_50194:
        /* <DEDUP_REMOVED lines=19> */
.L_x_50200:
[----:B------:R-:W-:Y:S05]  /*12770*/  BSYNC B2 ;  /* 0x0000000000027941 */ /* 0x000fea0003800000 */
.L_x_50199:
        /* <DEDUP_REMOVED lines=44> */
.L_x_50198:
[----:B------:R-:W-:Y:S05]  /*12a40*/  BSYNC B1 ;  /* 0x0000000000017941 */ /* 0x000fea0003800000 */
.L_x_50197:
        /* <DEDUP_REMOVED lines=8> */
.L_x_50193:
        /* <DEDUP_REMOVED lines=23> */
.L_x_50201:
[----:B------:R-:W2:Y:S01]  /*12c40*/  @P1 LDC.64 R18, c[0x0][0x230] ;  /* 0x00008c00ff121b82 */ /* 0x000ea20000000a00 */
[----:B01----:R-:W-:-:S07]  /*12c50*/  IADD3 R16, R216, 0xc0, RZ ;  /* 0x000000c0d8107810 */ /* 0x003fce0007ffe0ff */
[----:B------:R-:W0:Y:S01]  /*12c60*/  @P0 LDC.64 R20, c[0x0][0x228] ;  /* 0x00008a00ff140b82 */ /* 0x000e220000000a00 */
[----:B--2---:R-:W-:-:S05]  /*12c70*/  @P1 IMAD.WIDE.U32 R18, R16, 0x10, R18 ;  /* 0x0000001010121825 */ /* 0x004fca00078e0012 */
[----:B------:R1:W5:Y:S01]  /*12c80*/  @P1 LDG.E.128 R84, desc[UR10][R18.64] ;  /* 0x0000000a12541981 */ /* 0x000362000c1e1d00 */
[----:B0-----:R-:W-:-:S05]  /*12c90*/  @P0 IMAD.WIDE.U32 R20, R16, 0x10, R20 ;  /* 0x0000001010140825 */ /* 0x001fca00078e0014 */
[----:B------:R0:W5:Y:S01]  /*12ca0*/  @P0 LDG.E.128 R80, desc[UR10][R20.64] ;  /* 0x0000000a14500981 */ /* 0x000162000c1e1d00 */
[----:B-1----:R-:W-:-:S05]  /*12cb0*/  IMAD.WIDE.U32 R18, R16, 0x10, R226 ;  /* 0x0000001010127825 */ /* 0x002fca00078e00e2 */
        /* <DEDUP_REMOVED lines=13> */
.L_x_50203:
[----:B------:R-:W-:-:S07]  /*12d90*/  IMAD.MOV.U32 R14, RZ, RZ, R4 ;  /* 0x000000ffff0e7224 */ /* 0x000fce00078e0004 */
.L_x_50204:
[----:B------:R-:W-:Y:S05]  /*12da0*/  BSYNC B1 ;  /* 0x0000000000017941 */ /* 0x000fea0003800000 */
.L_x_50202:
        /* <DEDUP_REMOVED lines=16> */
.L_x_50208:
[----:B------:R-:W-:Y:S05]  /*12eb0*/  BSYNC B2 ;  /* 0x0000000000027941 */ /* 0x000fea0003800000 */
.L_x_50207:
        /* <DEDUP_REMOVED lines=44> */
.L_x_50206:
[----:B------:R-:W-:Y:S05]  /*13180*/  BSYNC B1 ;  /* 0x0000000000017941 */ /* 0x000fea0003800000 */
.L_x_50205:
        /* <DEDUP_REMOVED lines=13> */
.L_x_50209:
        /* <DEDUP_REMOVED lines=12> */
.L_x_50212:
[----:B------:R-:W-:-:S07]  /*13320*/  IMAD.MOV.U32 R9, RZ, RZ, R4 ;  /* 0x000000ffff097224 */ /* 0x000fce00078e0004 */
.L_x_50213:
[----:B------:R-:W-:Y:S05]  /*13330*/  BSYNC B1 ;  /* 0x0000000000017941 */ /* 0x000fea0003800000 */
.L_x_50211:
        /* <DEDUP_REMOVED lines=16> */
.L_x_50217:
[----:B------:R-:W-:Y:S05]  /*13440*/  BSYNC B2 ;  /* 0x0000000000027941 */ /* 0x000fea0003800000 */
.L_x_50216:
        /* <DEDUP_REMOVED lines=44> */
.L_x_50215:
[----:B------:R-:W-:Y:S05]  /*13710*/  BSYNC B1 ;  /* 0x0000000000017941 */ /* 0x000fea0003800000 */
.L_x_50214:
        /* <DEDUP_REMOVED lines=8> */
.L_x_50210:
        /* <DEDUP_REMOVED lines=12> */
.L_x_50219:
[----:B------:R-:W-:-:S07]  /*13860*/  MOV R14, R4 ;  /* 0x00000004000e7202 */ /* 0x000fce0000000f00 */
.L_x_50220:
[----:B------:R-:W-:Y:S05]  /*13870*/  BSYNC B1 ;  /* 0x0000000000017941 */ /* 0x000fea0003800000 */
.L_x_50218:
        /* <DEDUP_REMOVED lines=16> */
.L_x_50224:
[----:B------:R-:W-:Y:S05]  /*13980*/  BSYNC B2 ;  /* 0x0000000000027941 */ /* 0x000fea0003800000 */
.L_x_50223:
        /* <DEDUP_REMOVED lines=44> */
.L_x_50222:
[----:B------:R-:W-:Y:S05]  /*13c50*/  BSYNC B1 ;  /* 0x0000000000017941 */ /* 0x000fea0003800000 */
.L_x_50221:
        /* <DEDUP_REMOVED lines=11> */
.L_x_50225:
        /* <DEDUP_REMOVED lines=12> */
.L_x_50228:
[----:B------:R-:W-:-:S07]  /*13dd0*/  IMAD.MOV.U32 R10, RZ, RZ, R4 ;  /* 0x000000ffff0a7224 */ /* 0x000fce00078e0004 */
.L_x_50229:
[----:B------:R-:W-:Y:S05]  /*13de0*/  BSYNC B1 ;  /* 0x0000000000017941 */ /* 0x000fea0003800000 */
.L_x_50227:
        /* <DEDUP_REMOVED lines=16> */
.L_x_50233:
[----:B------:R-:W-:Y:S05]  /*13ef0*/  BSYNC B2 ;  /* 0x0000000000027941 */ /* 0x000fea0003800000 */
.L_x_50232:
        /* <DEDUP_REMOVED lines=44> */
.L_x_50231:
[----:B------:R-:W-:Y:S05]  /*141c0*/  BSYNC B1 ;  /* 0x0000000000017941 */ /* 0x000fea0003800000 */
.L_x_50230:
        /* <DEDUP_REMOVED lines=8> */
.L_x_50226:
        /* <DEDUP_REMOVED lines=12> */
.L_x_50235:
[----:B------:R-:W-:-:S07]  /*14310*/  MOV R14, R4 ;  /* 0x00000004000e7202 */ /* 0x000fce0000000f00 */
.L_x_50236:
[----:B------:R-:W-:Y:S05]  /*14320*/  BSYNC B1 ;  /* 0x0000000000017941 */ /* 0x000fea0003800000 */
.L_x_50234:
        /* <DEDUP_REMOVED lines=16> */
.L_x_50240:
[----:B------:R-:W-:Y:S05]  /*14430*/  BSYNC B2 ;  /* 0x0000000000027941 */ /* 0x000fea0003800000 */
.L_x_50239:
        /* <DEDUP_REMOVED lines=44> */
.L_x_50238:
[----:B------:R-:W-:Y:S05]  /*14700*/  BSYNC B1 ;  /* 0x0000000000017941 */ /* 0x000fea0003800000 */
.L_x_50237:
        /* <DEDUP_REMOVED lines=11> */
.L_x_50241:
        /* <DEDUP_REMOVED lines=12> */
.L_x_50244:
[----:B------:R-:W-:-:S07]  /*14880*/  IMAD.MOV.U32 R11, RZ, RZ, R4 ;  /* 0x000000ffff0b7224 */ /* 0x000fce00078e0004 */
.L_x_50245:
[----:B------:R-:W-:Y:S05]  /*14890*/  BSYNC B1 ;  /* 0x0000000000017941 */ /* 0x000fea0003800000 */
.L_x_50243:
        /* <DEDUP_REMOVED lines=16> */
.L_x_50249:
[----:B------:R-:W-:Y:S05]  /*149a0*/  BSYNC B2 ;  /* 0x0000000000027941 */ /* 0x000fea0003800000 */
.L_x_50248:
        /* <DEDUP_REMOVED lines=44> */
.L_x_50247:
[----:B------:R-:W-:Y:S05]  /*14c70*/  BSYNC B1 ;  /* 0x0000000000017941 */ /* 0x000fea0003800000 */
.L_x_50246:
        /* <DEDUP_REMOVED lines=8> */
.L_x_50242:
        /* <DEDUP_REMOVED lines=12> */
.L_x_50251:
[----:B------:R-:W-:-:S07]  /*14dc0*/  MOV R14, R4 ;  /* 0x00000004000e7202 */ /* 0x000fce0000000f00 */
.L_x_50252:
[----:B------:R-:W-:Y:S05]  /*14dd0*/  BSYNC B1 ;  /* 0x0000000000017941 */ /* 0x000fea0003800000 */
.L_x_50250:
        /* <DEDUP_REMOVED lines=16> */
.L_x_50256:
[----:B------:R-:W-:Y:S05]  /*14ee0*/  BSYNC B2 ;  /* 0x0000000000027941 */ /* 0x000fea0003800000 */
.L_x_50255:
        /* <DEDUP_REMOVED lines=44> */
.L_x_50254:
[----:B------:R-:W-:Y:S05]  /*151b0*/  BSYNC B1 ;  /* 0x0000000000017941 */ /* 0x000fea0003800000 */
.L_x_50253:
        /* <DEDUP_REMOVED lines=11> */
.L_x_50257:
        /* <DEDUP_REMOVED lines=12> */
.L_x_50260:
[----:B------:R-:W-:-:S07]  /*15330*/  IMAD.MOV.U32 R13, RZ, RZ, R4 ;  /* 0x000000ffff0d7224 */ /* 0x000fce00078e0004 */
.L_x_50261:
[----:B------:R-:W-:Y:S05]  /*15340*/  BSYNC B1 ;  /* 0x0000000000017941 */ /* 0x000fea0003800000 */
.L_x_50259:
        /* <DEDUP_REMOVED lines=19> */
.L_x_50265:
[----:B------:R-:W-:Y:S05]  /*15480*/  BSYNC B2 ;  /* 0x0000000000027941 */ /* 0x000fea0003800000 */
.L_x_50264:
        /* <DEDUP_REMOVED lines=44> */
.L_x_50263:
[----:B------:R-:W-:Y:S05]  /*15750*/  BSYNC B1 ;  /* 0x0000000000017941 */ /* 0x000fea0003800000 */
.L_x_50262:
        /* <DEDUP_REMOVED lines=8> */
.L_x_50258:
        /* <DEDUP_REMOVED lines=18> */
[----:B------:R-:W-:-:S04]  /*15900*/  LOP3.LUT R18, R9, 0xff, RZ, 0xc0, !PT ;  /* 0x000000ff09127812 */ /* 0x000fc800078ec0ff */
[----:B------:R-:W-:Y:S02]  /*15910*/  IADD3 R14, R14, R18, RZ ;  /* 0x000000120e0e7210 */ /* 0x000fe40007ffe0ff */
[----:B------:R-:W0:Y:S02]  /*15920*/  LDC.64 R18, c[0x0][0x248] ;  /* 0x00009200ff127b82 */ /* 0x000e240000000a00 */
[----:B0-----:R-:W-:-:S05]  /*15930*/  IMAD.WIDE.U32 R18, R16, 0x4, R18 ;  /* 0x0000000410127825 */ /* 0x001fca00078e0012 */
[----:B------:R1:W-:Y:S02]  /*15940*/  STG.E desc[UR10][R18.64], R14 ;  /* 0x0000000e12007986 */ /* 0x0003e4000c10190a */
.L_x_50266:
        /* <DEDUP_REMOVED lines=21> */
.L_x_50268:
[----:B------:R-:W-:-:S07]  /*15aa0*/  MOV R14, R4 ;  /* 0x00000004000e7202 */ /* 0x000fce0000000f00 */
.L_x_50269:
[----:B------:R-:W-:Y:S05]  /*15ab0*/  BSYNC B1 ;  /* 0x0000000000017941 */ /* 0x000fea0003800000 */
.L_x_50267:
        /* <DEDUP_REMOVED lines=16> */
.L_x_50273:
[----:B------:R-:W-:Y:S05]  /*15bc0*/  BSYNC B2 ;  /* 0x0000000000027941 */ /* 0x000fea0003800000 */
.L_x_50272:
        /* <DEDUP_REMOVED lines=44> */
.L_x_50271:
[----:B------:R-:W-:Y:S05]  /*15e90*/  BSYNC B1 ;  /* 0x0000000000017941 */ /* 0x000fea0003800000 */
.L_x_50270:
        /* <DEDUP_REMOVED lines=13> */
.L_x_50274:
        /* <DEDUP_REMOVED lines=12> */
.L_x_50277:
[----:B------:R-:W-:-:S07]  /*16030*/  IMAD.MOV.U32 R9, RZ, RZ, R4 ;  /* 0x000000ffff097224 */ /* 0x000fce00078e0004 */
.L_x_50278:
[----:B------:R-:W-:Y:S05]  /*16040*/  BSYNC B1 ;  /* 0x0000000000017941 */ /* 0x000fea0003800000 */
.L_x_50276:
        /* <DEDUP_REMOVED lines=16> */
.L_x_50282:
[----:B------:R-:W-:Y:S05]  /*16150*/  BSYNC B2 ;  /* 0x0000000000027941 */ /* 0x000fea0003800000 */
.L_x_50281:
        /* <DEDUP_REMOVED lines=44> */
.L_x_50280:
[----:B------:R-:W-:Y:S05]  /*16420*/  BSYNC B1 ;  /* 0x0000000000017941 */ /* 0x000fea0003800000 */
.L_x_50279:
        /* <DEDUP_REMOVED lines=8> */
.L_x_50275:
        /* <DEDUP_REMOVED lines=12> */
.L_x_50284:
[----:B------:R-:W-:-:S07]  /*16570*/  MOV R14, R4 ;  /* 0x00000004000e7202 */ /* 0x000fce0000000f00 */
.L_x_50285:
[----:B------:R-:W-:Y:S05]  /*16580*/  BSYNC B1 ;  /* 0x0000000000017941 */ /* 0x000fea0003800000 */
.L_x_50283:
        /* <DEDUP_REMOVED lines=16> */
.L_x_50289:
[----:B------:R-:W-:Y:S05]  /*16690*/  BSYNC B2 ;  /* 0x0000000000027941 */ /* 0x000fea0003800000 */
.L_x_50288:
        /* <DEDUP_REMOVED lines=44> */
.L_x_50287:
[----:B------:R-:W-:Y:S05]  /*16960*/  BSYNC B1 ;  /* 0x0000000000017941 */ /* 0x000fea0003800000 */
.L_x_50286:
        /* <DEDUP_REMOVED lines=11> */
.L_x_50290:
        /* <DEDUP_REMOVED lines=12> */
.L_x_50293:
[----:B------:R-:W-:-:S07]  /*16ae0*/  IMAD.MOV.U32 R10, RZ, RZ, R4 ;  /* 0x000000ffff0a7224 */ /* 0x000fce00078e0004 */
.L_x_50294:
[----:B------:R-:W-:Y:S05]  /*16af0*/  BSYNC B1 ;  /* 0x0000000000017941 */ /* 0x000fea0003800000 */
.L_x_50292:
        /* <DEDUP_REMOVED lines=16> */
.L_x_50298:
[----:B------:R-:W-:Y:S05]  /*16c00*/  BSYNC B2 ;  /* 0x0000000000027941 */ /* 0x000fea0003800000 */
.L_x_50297:
        /* <DEDUP_REMOVED lines=44> */
.L_x_50296:
[----:B------:R-:W-:Y:S05]  /*16ed0*/  BSYNC B1 ;  /* 0x0000000000017941 */ /* 0x000fea0003800000 */
.L_x_50295:
        /* <DEDUP_REMOVED lines=8> */
.L_x_50291:
        /* <DEDUP_REMOVED lines=12> */
.L_x_50300:
[----:B------:R-:W-:-:S07]  /*17020*/  MOV R14, R4 ;  /* 0x00000004000e7202 */ /* 0x000fce0000000f00 */
.L_x_50301:
[----:B------:R-:W-:Y:S05]  /*17030*/  BSYNC B1 ;  /* 0x0000000000017941 */ /* 0x000fea0003800000 */
.L_x_50299:
        /* <DEDUP_REMOVED lines=16> */
.L_x_50305:
[----:B------:R-:W-:Y:S05]  /*17140*/  BSYNC B2 ;  /* 0x0000000000027941 */ /* 0x000fea0003800000 */
.L_x_50304:
        /* <DEDUP_REMOVED lines=44> */
.L_x_50303:
[----:B------:R-:W-:Y:S05]  /*17410*/  BSYNC B1 ;  /* 0x0000000000017941 */ /* 0x000fea0003800000 */
.L_x_50302:
        /* <DEDUP_REMOVED lines=11> */
.L_x_50306:
        /* <DEDUP_REMOVED lines=12> */
.L_x_50309:
[----:B------:R-:W-:-:S07]  /*17590*/  IMAD.MOV.U32 R11, RZ, RZ, R4 ;  /* 0x000000ffff0b7224 */ /* 0x000fce00078e0004 */
.L_x_50310:
[----:B------:R-:W-:Y:S05]  /*175a0*/  BSYNC B1 ;  /* 0x0000000000017941 */ /* 0x000fea0003800000 */
.L_x_50308:
        /* <DEDUP_REMOVED lines=16> */
.L_x_50314:
[----:B------:R-:W-:Y:S05]  /*176b0*/  BSYNC B2 ;  /* 0x0000000000027941 */ /* 0x000fea0003800000 */
.L_x_50313:
        /* <DEDUP_REMOVED lines=44> */
.L_x_50312:
[----:B------:R-:W-:Y:S05]  /*17980*/  BSYNC B1 ;  /* 0x0000000000017941 */ /* 0x000fea0003800000 */
.L_x_50311:
        /* <DEDUP_REMOVED lines=8> */
.L_x_50307:
        /* <DEDUP_REMOVED lines=12> */
.L_x_50316:
[----:B------:R-:W-:-:S07]  /*17ad0*/  MOV R14, R4 ;  /* 0x00000004000e7202 */ /* 0x000fce0000000f00 */
.L_x_50317:
[----:B------:R-:W-:Y:S05]  /*17ae0*/  BSYNC B1 ;  /* 0x0000000000017941 */ /* 0x000fea0003800000 */
.L_x_50315:
        /* <DEDUP_REMOVED lines=16> */
.L_x_50321:
[----:B------:R-:W-:Y:S05]  /*17bf0*/  BSYNC B2 ;  /* 0x0000000000027941 */ /* 0x000fea0003800000 */
.L_x_50320:
        /* <DEDUP_REMOVED lines=44> */
.L_x_50319:
[----:B------:R-:W-:Y:S05]  /*17ec0*/  BSYNC B1 ;  /* 0x0000000000017941 */ /* 0x000fea0003800000 */
.L_x_50318:
        /* <DEDUP_REMOVED lines=11> */
.L_x_50322:
        /* <DEDUP_REMOVED lines=12> */
.L_x_50325:
[----:B------:R-:W-:-:S07]  /*18040*/  IMAD.MOV.U32 R13, RZ, RZ, R4 ;  /* 0x000000ffff0d7224 */ /* 0x000fce00078e0004 */
.L_x_50326:
[----:B------:R-:W-:Y:S05]  /*18050*/  BSYNC B1 ;  /* 0x0000000000017941 */ /* 0x000fea0003800000 */
.L_x_50324:
        /* <DEDUP_REMOVED lines=19> */
.L_x_50330:
[----:B------:R-:W-:Y:S05]  /*18190*/  BSYNC B2 ;  /* 0x0000000000027941 */ /* 0x000fea0003800000 */
.L_x_50329:
        /* <DEDUP_REMOVED lines=44> */
.L_x_50328:
[----:B------:R-:W-:Y:S05]  /*18460*/  BSYNC B1 ;  /* 0x0000000000017941 */ /* 0x000fea0003800000 */
.L_x_50327:
        /* <DEDUP_REMOVED lines=8> */
.L_x_50323:
        /* <DEDUP_REMOVED lines=23> */
.L_x_50331:
        /* <DEDUP_REMOVED lines=21> */
.L_x_50333:
[----:B------:R-:W-:-:S07]  /*187b0*/  MOV R14, R4 ;  /* 0x00000004000e7202 */ /* 0x000fce0000000f00 */
.L_x_50334:
[----:B------:R-:W-:Y:S05]  /*187c0*/  BSYNC B1 ;  /* 0x0000000000017941 */ /* 0x000fea0003800000 */
.L_x_50332:
        /* <DEDUP_REMOVED lines=16> */
.L_x_50338:
[----:B------:R-:W-:Y:S05]  /*188d0*/  BSYNC B2 ;  /* 0x0000000000027941 */ /* 0x000fea0003800000 */
.L_x_50337:
        /* <DEDUP_REMOVED lines=44> */
.L_x_50336:
[----:B------:R-:W-:Y:S05]  /*18ba0*/  BSYNC B1 ;  /* 0x0000000000017941 */ /* 0x000fea0003800000 */
.L_x_50335:
        /* <DEDUP_REMOVED lines=13> */
.L_x_50339:
        /* <DEDUP_REMOVED lines=12> */
.L_x_50342:
[----:B------:R-:W-:-:S07]  /*18d40*/  IMAD.MOV.U32 R9, RZ, RZ, R4 ;  /* 0x000000ffff097224 */ /* 0x000fce00078e0004 */
.L_x_50343:
[----:B------:R-:W-:Y:S05]  /*18d50*/  BSYNC B1 ;  /* 0x0000000000017941 */ /* 0x000fea0003800000 */
.L_x_50341:
        /* <DEDUP_REMOVED lines=16> */
.L_x_50347:
[----:B------:R-:W-:Y:S05]  /*18e60*/  BSYNC B2 ;  /* 0x0000000000027941 */ /* 0x000fea0003800000 */
.L_x_50346:
        /* <DEDUP_REMOVED lines=44> */
.L_x_50345:
[----:B------:R-:W-:Y:S05]  /*19130*/  BSYNC B1 ;  /* 0x0000000000017941 */ /* 0x000fea0003800000 */
.L_x_50344:
        /* <DEDUP_REMOVED lines=8> */
.L_x_50340:
        /* <DEDUP_REMOVED lines=12> */
.L_x_50349:
[----:B------:R-:W-:-:S07]  /*19280*/  MOV R14, R4 ;  /* 0x00000004000e7202 */ /* 0x000fce0000000f00 */
.L_x_50350:
[----:B------:R-:W-:Y:S05]  /*19290*/  BSYNC B1 ;  /* 0x0000000000017941 */ /* 0x000fea0003800000 */
.L_x_50348:
        /* <DEDUP_REMOVED lines=16> */
.L_x_50354:
[----:B------:R-:W-:Y:S05]  /*193a0*/  BSYNC B2 ;  /* 0x0000000000027941 */ /* 0x000fea0003800000 */
.L_x_50353:
        /* <DEDUP_REMOVED lines=44> */
.L_x_50352:
[----:B------:R-:W-:Y:S05]  /*19670*/  BSYNC B1 ;  /* 0x0000000000017941 */ /* 0x000fea0003800000 */
.L_x_50351:
        /* <DEDUP_REMOVED lines=11> */
.L_x_50355:
        /* <DEDUP_REMOVED lines=12> */
.L_x_50358:
[----:B------:R-:W-:-:S07]  /*197f0*/  IMAD.MOV.U32 R10, RZ, RZ, R4 ;  /* 0x000000ffff0a7224 */ /* 0x000fce00078e0004 */
.L_x_50359:
[----:B------:R-:W-:Y:S05]  /*19800*/  BSYNC B1 ;  /* 0x0000000000017941 */ /* 0x000fea0003800000 */
.L_x_50357:
        /* <DEDUP_REMOVED lines=16> */
.L_x_50363:
[----:B------:R-:W-:Y:S05]  /*19910*/  BSYNC B2 ;  /* 0x0000000000027941 */ /* 0x000fea0003800000 */
.L_x_50362:
        /* <DEDUP_REMOVED lines=44> */
.L_x_50361:
[----:B------:R-:W-:Y:S05]  /*19be0*/  BSYNC B1 ;  /* 0x0000000000017941 */ /* 0x000fea0003800000 */
.L_x_50360:
        /* <DEDUP_REMOVED lines=8> */
.L_x_50356:
        /* <DEDUP_REMOVED lines=12> */
.L_x_50365:
[----:B------:R-:W-:-:S07]  /*19d30*/  MOV R14, R4 ;  /* 0x00000004000e7202 */ /* 0x000fce0000000f00 */
.L_x_50366:
[----:B------:R-:W-:Y:S05]  /*19d40*/  BSYNC B1 ;  /* 0x0000000000017941 */ /* 0x000fea0003800000 */
.L_x_50364:
        /* <DEDUP_REMOVED lines=16> */
.L_x_50370:
[----:B------:R-:W-:Y:S05]  /*19e50*/  BSYNC B2 ;  /* 0x0000000000027941 */ /* 0x000fea0003800000 */
.L_x_50369:
        /* <DEDUP_REMOVED lines=44> */
.L_x_50368:
[----:B------:R-:W-:Y:S05]  /*1a120*/  BSYNC B1 ;  /* 0x0000000000017941 */ /* 0x000fea0003800000 */
.L_x_50367:
        /* <DEDUP_REMOVED lines=11> */
.L_x_50371:
        /* <DEDUP_REMOVED lines=12> */
.L_x_50374:
[----:B------:R-:W-:-:S07]  /*1a2a0*/  IMAD.MOV.U32 R11, RZ, RZ, R4 ;  /* 0x000000ffff0b7224 */ /* 0x000fce00078e0004 */
.L_x_50375:
[----:B------:R-:W-:Y:S05]  /*1a2b0*/  BSYNC B1 ;  /* 0x0000000000017941 */ /* 0x000fea0003800000 */
.L_x_50373:
        /* <DEDUP_REMOVED lines=16> */
.L_x_50379:
[----:B------:R-:W-:Y:S05]  /*1a3c0*/  BSYNC B2 ;  /* 0x0000000000027941 */ /* 0x000fea0003800000 */
.L_x_50378:
        /* <DEDUP_REMOVED lines=44> */
.L_x_50377:
[----:B------:R-:W-:Y:S05]  /*1a690*/  BSYNC B1 ;  /* 0x0000000000017941 */ /* 0x000fea0003800000 */
.L_x_50376:
        /* <DEDUP_REMOVED lines=8> */
.L_x_50372:
        /* <DEDUP_REMOVED lines=12> */
.L_x_50381:
[----:B------:R-:W-:-:S07]  /*1a7e0*/  MOV R14, R4 ;  /* 0x00000004000e7202 */ /* 0x000fce0000000f00 */
.L_x_50382:
[----:B------:R-:W-:Y:S05]  /*1a7f0*/  BSYNC B1 ;  /* 0x0000000000017941 */ /* 0x000fea0003800000 */
.L_x_50380:
        /* <DEDUP_REMOVED lines=16> */
.L_x_50386:
[----:B------:R-:W-:Y:S05]  /*1a900*/  BSYNC B2 ;  /* 0x0000000000027941 */ /* 0x000fea0003800000 */
.L_x_50385:
        /* <DEDUP_REMOVED lines=44> */
.L_x_50384:
[----:B------:R-:W-:Y:S05]  /*1abd0*/  BSYNC B1 ;  /* 0x0000000000017941 */ /* 0x000fea0003800000 */
.L_x_50383:
        /* <DEDUP_REMOVED lines=11> */
.L_x_50387:
        /* <DEDUP_REMOVED lines=12> */
.L_x_50390:
[----:B------:R-:W-:-:S07]  /*1ad50*/  IMAD.MOV.U32 R13, RZ, RZ, R4 ;  /* 0x000000ffff0d7224 */ /* 0x000fce00078e0004 */
.L_x_50391:
[----:B------:R-:W-:Y:S05]  /*1ad60*/  BSYNC B1 ;  /* 0x0000000000017941 */ /* 0x000fea0003800000 */
.L_x_50389:
        /* <DEDUP_REMOVED lines=19> */
.L_x_50395:
[----:B------:R-:W-:Y:S05]  /*1aea0*/  BSYNC B2 ;  /* 0x0000000000027941 */ /* 0x000fea0003800000 */
.L_x_50394:
        /* <DEDUP_REMOVED lines=44> */
.L_x_50393:
[----:B------:R-:W-:Y:S05]  /*1b170*/  BSYNC B1 ;  /* 0x0000000000017941 */ /* 0x000fea0003800000 */
.L_x_50392:
        /* <DEDUP_REMOVED lines=8> */
.L_x_50388:
[----:B------:R-:W-:Y:S01]  /*1b200*/  IMAD.WIDE.U32 R18, R196, 0x10, R230 ;  /* 0x00000010c4127825 */ /* 0x000fe200078e00e6 */
[----:B------:R-:W-:Y:S02]  /*1b210*/  SEL R14, RZ, 0x1000000, P5 ;  /* 0x01000000ff0e7807 */ /* 0x000fe40002800000 */
[----:B------:R-:W-:Y:S02]  /*1b220*/  SEL R17, RZ, 0x10000, P4 ;  /* 0x00010000ff117807 */ /* 0x000fe40002000000 */
[----:B------:R0:W-:Y:S01]  /*1b230*/  STG.E.128 desc[UR10][R18.64], R44 ;  /* 0x0000002c12007986 */ /* 0x0001e2000c101d0a */
[----:B------:R-:W-:Y:S02]  /*1b240*/  LOP3.LUT P6, RZ, R12, 0x2, RZ, 0xc0, !PT ;  /* 0x000000020cff7812 */ /* 0x000fe400078cc0ff */
[----:B0-----:R-:W-:-:S04]  /*1b250*/  SEL R18, RZ, 0x100, P3 ;  /* 0x00000100ff127807 */ /* 0x001fc80001800000 */
[----:B------:R-:W-:Y:S01]  /*1b260*/  IADD3 R14, R18, R14, R17 ;  /* 0x0000000e120e7210 */ /* 0x000fe20007ffe011 */
[----:B------:R-:W-:Y:S01]  /*1b270*/  IMAD.WIDE.U32 R18, R196, 0x4, R228 ;  /* 0x00000004c4127825 */ /* 0x000fe200078e00e4 */
[----:B------:R-:W-:-:S04]  /*1b280*/  SEL R17, RZ, 0x1, P6 ;  /* 0x00000001ff117807 */ /* 0x000fc80003000000 */
[----:B------:R-:W-:-:S05]  /*1b290*/  IADD3 R14, R14, R17, RZ ;  /* 0x000000110e0e7210 */ /* 0x000fca0007ffe0ff */
[----:B------:R0:W-:Y:S01]  /*1b2a0*/  STG.E desc[UR10][R18.64], R14 ;  /* 0x0000000e12007986 */ /* 0x0001e2000c10190a */
[----:B------:R-:W-:Y:S05]  /*1b2b0*/  @!P0 BRA `(.L_x_50396) ;  /* 0x00000000002c8947 */ /* 0x000fea0003800000 */
[----:B0-----:R-:W0:Y:S01]  /*1b2c0*/  LDC.64 R18, c[0x0][0x248] ;  /* 0x00009200ff127b82 */ /* 0x001e220000000a00 */
[----:B------:R-:W-:Y:S01]  /*1b2d0*/  IMAD.U32 R14, R11, 0x10000, RZ ;  /* 0x000100000b0e7824 */ /* 0x000fe200078e00ff */
[----:B------:R-:W-:-:S04]  /*1b2e0*/  LOP3.LUT R17, R13, 0xffff, RZ, 0xc0, !PT ;  /* 0x0000ffff0d117812 */ /* 0x000fc800078ec0ff */
        /* <DEDUP_REMOVED lines=8> */
.L_x_50396:
        /* <DEDUP_REMOVED lines=21> */
.L_x_50398:
[----:B------:R-:W-:-:S07]  /*1b4c0*/  MOV R17, R4 ;  /* 0x0000000400117202 */ /* 0x000fce0000000f00 */
.L_x_50399:
[----:B------:R-:W-:Y:S05]  /*1b4d0*/  BSYNC B1 ;  /* 0x0000000000017941 */ /* 0x000fea0003800000 */
.L_x_50397:
        /* <DEDUP_REMOVED lines=16> */
.L_x_50403:
[----:B------:R-:W-:Y:S05]  /*1b5e0*/  BSYNC B2 ;  /* 0x0000000000027941 */ /* 0x000fea0003800000 */
.L_x_50402:
        /* <DEDUP_REMOVED lines=44> */
.L_x_50401:
[----:B------:R-:W-:Y:S05]  /*1b8b0*/  BSYNC B1 ;  /* 0x0000000000017941 */ /* 0x000fea0003800000 */
.L_x_50400:
        /* <DEDUP_REMOVED lines=13> */
.L_x_50404:
        /* <DEDUP_REMOVED lines=12> */
.L_x_50407:
[----:B------:R-:W-:-:S07]  /*1ba50*/  IMAD.MOV.U32 R9, RZ, RZ, R4 ;  /* 0x000000ffff097224 */ /* 0x000fce00078e0004 */
.L_x_50408:
[----:B------:R-:W-:Y:S05]  /*1ba60*/  BSYNC B1 ;  /* 0x0000000000017941 */ /* 0x000fea0003800000 */
.L_x_50406:
        /* <DEDUP_REMOVED lines=16> */
.L_x_50412:
[----:B------:R-:W-:Y:S05]  /*1bb70*/  BSYNC B2 ;  /* 0x0000000000027941 */ /* 0x000fea0003800000 */
.L_x_50411:
        /* <DEDUP_REMOVED lines=44> */
.L_x_50410:
[----:B------:R-:W-:Y:S05]  /*1be40*/  BSYNC B1 ;  /* 0x0000000000017941 */ /* 0x000fea0003800000 */
.L_x_50409:
        /* <DEDUP_REMOVED lines=8> */
.L_x_50405:
        /* <DEDUP_REMOVED lines=12> */
.L_x_50414:
[----:B------:R-:W-:-:S07]  /*1bf90*/  MOV R17, R4 ;  /* 0x0000000400117202 */ /* 0x000fce0000000f00 */
.L_x_50415:
[----:B------:R-:W-:Y:S05]  /*1bfa0*/  BSYNC B1 ;  /* 0x0000000000017941 */ /* 0x000fea0003800000 */
.L_x_50413:
        /* <DEDUP_REMOVED lines=16> */
.L_x_50419:
[----:B------:R-:W-:Y:S05]  /*1c0b0*/  BSYNC B2 ;  /* 0x0000000000027941 */ /* 0x000fea0003800000 */
.L_x_50418:
        /* <DEDUP_REMOVED lines=44> */
.L_x_50417:
[----:B------:R-:W-:Y:S05]  /*1c380*/  BSYNC B1 ;  /* 0x0000000000017941 */ /* 0x000fea0003800000 */
.L_x_50416:
        /* <DEDUP_REMOVED lines=11> */
.L_x_50420:
        /* <DEDUP_REMOVED lines=12> */
.L_x_50423:
[----:B------:R-:W-:-:S07]  /*1c500*/  IMAD.MOV.U32 R10, RZ, RZ, R4 ;  /* 0x000000ffff0a7224 */ /* 0x000fce00078e0004 */
.L_x_50424:
[----:B------:R-:W-:Y:S05]  /*1c510*/  BSYNC B1 ;  /* 0x0000000000017941 */ /* 0x000fea0003800000 */
.L_x_50422:
        /* <DEDUP_REMOVED lines=16> */
.L_x_50428:
[----:B------:R-:W-:Y:S05]  /*1c620*/  BSYNC B2 ;  /* 0x0000000000027941 */ /* 0x000fea0003800000 */
.L_x_50427:
        /* <DEDUP_REMOVED lines=44> */
.L_x_50426:
[----:B------:R-:W-:Y:S05]  /*1c8f0*/  BSYNC B1 ;  /* 0x0000000000017941 */ /* 0x000fea0003800000 */
.L_x_50425:
        /* <DEDUP_REMOVED lines=8> */
.L_x_50421:
        /* <DEDUP_REMOVED lines=12> */
.L_x_50430:
[----:B------:R-:W-:-:S07]  /*1ca40*/  MOV R17, R4 ;  /* 0x0000000400117202 */ /* 0x000fce0000000f00 */
.L_x_50431:
[----:B------:R-:W-:Y:S05]  /*1ca50*/  BSYNC B1 ;  /* 0x0000000000017941 */ /* 0x000fea0003800000 */
.L_x_50429:
        /* <DEDUP_REMOVED lines=16> */
.L_x_50435:
[----:B------:R-:W-:Y:S05]  /*1cb60*/  BSYNC B2 ;  /* 0x0000000000027941 */ /* 0x000fea0003800000 */
.L_x_50434:
        /* <DEDUP_REMOVED lines=44> */
.L_x_50433:
[----:B------:R-:W-:Y:S05]  /*1ce30*/  BSYNC B1 ;  /* 0x0000000000017941 */ /* 0x000fea0003800000 */
.L_x_50432:
        /* <DEDUP_REMOVED lines=11> */
.L_x_50436:
        /* <DEDUP_REMOVED lines=12> */
.L_x_50439:
[----:B------:R-:W-:-:S07]  /*1cfb0*/  IMAD.MOV.U32 R11, RZ, RZ, R4 ;  /* 0x000000ffff0b7224 */ /* 0x000fce00078e0004 */
.L_x_50440:
[----:B------:R-:W-:Y:S05]  /*1cfc0*/  BSYNC B1 ;  /* 0x0000000000017941 */ /* 0x000fea0003800000 */
.L_x_50438:
        /* <DEDUP_REMOVED lines=16> */
.L_x_50444:
[----:B------:R-:W-:Y:S05]  /*1d0d0*/  BSYNC B2 ;  /* 0x0000000000027941 */ /* 0x000fea0003800000 */
.L_x_50443:
        /* <DEDUP_REMOVED lines=44> */
.L_x_50442:
[----:B------:R-:W-:Y:S05]  /*1d3a0*/  BSYNC B1 ;  /* 0x0000000000017941 */ /* 0x000fea0003800000 */
.L_x_50441:
        /* <DEDUP_REMOVED lines=8> */
.L_x_50437:
        /* <DEDUP_REMOVED lines=12> */
.L_x_50446:
[----:B------:R-:W-:-:S07]  /*1d4f0*/  MOV R17, R4 ;  /* 0x0000000400117202 */ /* 0x000fce0000000f00 */
.L_x_50447:
[----:B------:R-:W-:Y:S05]  /*1d500*/  BSYNC B1 ;  /* 0x0000000000017941 */ /* 0x000fea0003800000 */
.L_x_50445:
        /* <DEDUP_REMOVED lines=16> */
.L_x_50451:
[----:B------:R-:W-:Y:S05]  /*1d610*/  BSYNC B2 ;  /* 0x0000000000027941 */ /* 0x000fea0003800000 */
.L_x_50450:
        /* <DEDUP_REMOVED lines=44> */
.L_x_50449:
[----:B------:R-:W-:Y:S05]  /*1d8e0*/  BSYNC B1 ;  /* 0x0000000000017941 */ /* 0x000fea0003800000 */
.L_x_50448:
        /* <DEDUP_REMOVED lines=11> */
.L_x_50452:
        /* <DEDUP_REMOVED lines=12> */
.L_x_50455:
[----:B------:R-:W-:-:S07]  /*1da60*/  IMAD.MOV.U32 R13, RZ, RZ, R4 ;  /* 0x000000ffff0d7224 */ /* 0x000fce00078e0004 */
.L_x_50456:
[----:B------:R-:W-:Y:S05]  /*1da70*/  BSYNC B1 ;  /* 0x0000000000017941 */ /* 0x000fea0003800000 */
.L_x_50454:
        /* <DEDUP_REMOVED lines=19> */
.L_x_50460:
[----:B------:R-:W-:Y:S05]  /*1dbb0*/  BSYNC B2 ;  /* 0x0000000000027941 */ /* 0x000fea0003800000 */
.L_x_50459:
        /* <DEDUP_REMOVED lines=44> */
.L_x_50458:
[----:B------:R-:W-:Y:S05]  /*1de80*/  BSYNC B1 ;  /* 0x0000000000017941 */ /* 0x000fea0003800000 */
.L_x_50457:
        /* <DEDUP_REMOVED lines=8> */
.L_x_50453:
        /* <DEDUP_REMOVED lines=23> */
.L_x_50461:
        /* <DEDUP_REMOVED lines=21> */
.L_x_50463:
[----:B------:R-:W-:-:S07]  /*1e1d0*/  MOV R18, R4 ;  /* 0x0000000400127202 */ /* 0x000fce0000000f00 */
.L_x_50464:
[----:B------:R-:W-:Y:S05]  /*1e1e0*/  BSYNC B1 ;  /* 0x0000000000017941 */ /* 0x000fea0003800000 */
.L_x_50462:
        /* <DEDUP_REMOVED lines=16> */
.L_x_50468:
[----:B------:R-:W-:Y:S05]  /*1e2f0*/  BSYNC B2 ;  /* 0x0000000000027941 */ /* 0x000fea0003800000 */
.L_x_50467:
        /* <DEDUP_REMOVED lines=44> */
.L_x_50466:
[----:B------:R-:W-:Y:S05]  /*1e5c0*/  BSYNC B1 ;  /* 0x0000000000017941 */ /* 0x000fea0003800000 */
.L_x_50465:
        /* <DEDUP_REMOVED lines=13> */
.L_x_50469:
        /* <DEDUP_REMOVED lines=12> */
.L_x_50472:
[----:B------:R-:W-:-:S07]  /*1e760*/  IMAD.MOV.U32 R9, RZ, RZ, R4 ;  /* 0x000000ffff097224 */ /* 0x000fce00078e0004 */
.L_x_50473:
[----:B------:R-:W-:Y:S05]  /*1e770*/  BSYNC B1 ;  /* 0x0000000000017941 */ /* 0x000fea0003800000 */
.L_x_50471:
        /* <DEDUP_REMOVED lines=16> */
.L_x_50477:
[----:B------:R-:W-:Y:S05]  /*1e880*/  BSYNC B2 ;  /* 0x0000000000027941 */ /* 0x000fea0003800000 */
.L_x_50476:
        /* <DEDUP_REMOVED lines=44> */
.L_x_50475:
[----:B------:R-:W-:Y:S05]  /*1eb50*/  BSYNC B1 ;  /* 0x0000000000017941 */ /* 0x000fea0003800000 */
.L_x_50474:
        /* <DEDUP_REMOVED lines=8> */
.L_x_50470:
        /* <DEDUP_REMOVED lines=12> */
.L_x_50479:
[----:B------:R-:W-:-:S07]  /*1eca0*/  MOV R20, R4 ;  /* 0x0000000400147202 */ /* 0x000fce0000000f00 */
.L_x_50480:
[----:B------:R-:W-:Y:S05]  /*1ecb0*/  BSYNC B1 ;  /* 0x0000000000017941 */ /* 0x000fea0003800000 */
.L_x_50478:
        /* <DEDUP_REMOVED lines=16> */
.L_x_50484:
[----:B------:R-:W-:Y:S05]  /*1edc0*/  BSYNC B2 ;  /* 0x0000000000027941 */ /* 0x000fea0003800000 */
.L_x_50483:
        /* <DEDUP_REMOVED lines=44> */
.L_x_50482:
[----:B------:R-:W-:Y:S05]  /*1f090*/  BSYNC B1 ;  /* 0x0000000000017941 */ /* 0x000fea0003800000 */
.L_x_50481:
        /* <DEDUP_REMOVED lines=11> */
.L_x_50485:
        /* <DEDUP_REMOVED lines=12> */
.L_x_50488:
[----:B------:R-:W-:-:S07]  /*1f210*/  IMAD.MOV.U32 R10, RZ, RZ, R4 ;  /* 0x000000ffff0a7224 */ /* 0x000fce00078e0004 */
.L_x_50489:
[----:B------:R-:W-:Y:S05]  /*1f220*/  BSYNC B1 ;  /* 0x0000000000017941 */ /* 0x000fea0003800000 */
.L_x_50487:
        /* <DEDUP_REMOVED lines=16> */
.L_x_50493:
[----:B------:R-:W-:Y:S05]  /*1f330*/  BSYNC B2 ;  /* 0x0000000000027941 */ /* 0x000fea0003800000 */
.L_x_50492:
        /* <DEDUP_REMOVED lines=44> */
.L_x_50491:
[----:B------:R-:W-:Y:S05]  /*1f600*/  BSYNC B1 ;  /* 0x0000000000017941 */ /* 0x000fea0003800000 */
.L_x_50490:
        /* <DEDUP_REMOVED lines=8> */
.L_x_50486:
        /* <DEDUP_REMOVED lines=12> */
.L_x_50495:
[----:B------:R-:W-:-:S07]  /*1f750*/  MOV R18, R4 ;  /* 0x0000000400127202 */ /* 0x000fce0000000f00 */
.L_x_50496:
[----:B------:R-:W-:Y:S05]  /*1f760*/  BSYNC B1 ;  /* 0x0000000000017941 */ /* 0x000fea0003800000 */
.L_x_50494:
        /* <DEDUP_REMOVED lines=16> */
.L_x_50500:
[----:B------:R-:W-:Y:S05]  /*1f870*/  BSYNC B2 ;  /* 0x0000000000027941 */ /* 0x000fea0003800000 */
.L_x_50499:
        /* <DEDUP_REMOVED lines=44> */
.L_x_50498:
[----:B------:R-:W-:Y:S05]  /*1fb40*/  BSYNC B1 ;  /* 0x0000000000017941 */ /* 0x000fea0003800000 */
.L_x_50497:
        /* <DEDUP_REMOVED lines=11> */
.L_x_50501:
        /* <DEDUP_REMOVED lines=12> */
.L_x_50504:
[----:B------:R-:W-:-:S07]  /*1fcc0*/  IMAD.MOV.U32 R11, RZ, RZ, R4 ;  /* 0x000000ffff0b7224 */ /* 0x000fce00078e0004 */
.L_x_50505:
[----:B------:R-:W-:Y:S05]  /*1fcd0*/  BSYNC B1 ;  /* 0x0000000000017941 */ /* 0x000fea0003800000 */
.L_x_50503:
        /* <DEDUP_REMOVED lines=16> */
.L_x_50509:
[----:B------:R-:W-:Y:S05]  /*1fde0*/  BSYNC B2 ;  /* 0x0000000000027941 */ /* 0x000fea0003800000 */
.L_x_50508:
        /* <DEDUP_REMOVED lines=44> */
.L_x_50507:
[----:B------:R-:W-:Y:S05]  /*200b0*/  BSYNC B1 ;  /* 0x0000000000017941 */ /* 0x000fea0003800000 */
.L_x_50506:
        /* <DEDUP_REMOVED lines=8> */
.L_x_50502:
        /* <DEDUP_REMOVED lines=12> */
.L_x_50511:
[----:B------:R-:W-:-:S07]  /*20200*/  MOV R22, R4 ;  /* 0x0000000400167202 */ /* 0x000fce0000000f00 */
.L_x_50512:
[----:B------:R-:W-:Y:S05]  /*20210*/  BSYNC B1 ;  /* 0x0000000000017941 */ /* 0x000fea0003800000 */
.L_x_50510:
        /* <DEDUP_REMOVED lines=16> */
.L_x_50516:
[----:B------:R-:W-:Y:S05]  /*20320*/  BSYNC B2 ;  /* 0x0000000000027941 */ /* 0x000fea0003800000 */
.L_x_50515:
        /* <DEDUP_REMOVED lines=44> */
.L_x_50514:
[----:B------:R-:W-:Y:S05]  /*205f0*/  BSYNC B1 ;  /* 0x0000000000017941 */ /* 0x000fea0003800000 */
.L_x_50513:
        /* <DEDUP_REMOVED lines=11> */
.L_x_50517:
        /* <DEDUP_REMOVED lines=12> */
.L_x_50520:
[----:B------:R-:W-:-:S07]  /*20770*/  IMAD.MOV.U32 R13, RZ, RZ, R4 ;  /* 0x000000ffff0d7224 */ /* 0x000fce00078e0004 */
.L_x_50521:
[----:B------:R-:W-:Y:S05]  /*20780*/  BSYNC B1 ;  /* 0x0000000000017941 */ /* 0x000fea0003800000 */
.L_x_50519:
        /* <DEDUP_REMOVED lines=19> */
.L_x_50525:
[----:B------:R-:W-:Y:S05]  /*208c0*/  BSYNC B2 ;  /* 0x0000000000027941 */ /* 0x000fea0003800000 */
.L_x_50524:
        /* <DEDUP_REMOVED lines=44> */
.L_x_50523:
[----:B------:R-:W-:Y:S05]  /*20b90*/  BSYNC B1 ;  /* 0x0000000000017941 */ /* 0x000fea0003800000 */
.L_x_50522:
        /* <DEDUP_REMOVED lines=8> */
.L_x_50518:
        /* <DEDUP_REMOVED lines=23> */
.L_x_50526:
        /* <DEDUP_REMOVED lines=21> */
.L_x_50528:
[----:B------:R-:W-:-:S07]  /*20ee0*/  MOV R18, R4 ;  /* 0x0000000400127202 */ /* 0x000fce0000000f00 */
.L_x_50529:
[----:B------:R-:W-:Y:S05]  /*20ef0*/  BSYNC B1 ;  /* 0x0000000000017941 */ /* 0x000fea0003800000 */
.L_x_50527:
        /* <DEDUP_REMOVED lines=16> */
.L_x_50533:
[----:B------:R-:W-:Y:S05]  /*21000*/  BSYNC B2 ;  /* 0x0000000000027941 */ /* 0x000fea0003800000 */
.L_x_50532:
        /* <DEDUP_REMOVED lines=44> */
.L_x_50531:
[----:B------:R-:W-:Y:S05]  /*212d0*/  BSYNC B1 ;  /* 0x0000000000017941 */ /* 0x000fea0003800000 */
.L_x_50530:
        /* <DEDUP_REMOVED lines=13> */
.L_x_50534:
        /* <DEDUP_REMOVED lines=12> */
.L_x_50537:
[----:B------:R-:W-:-:S07]  /*21470*/  IMAD.MOV.U32 R9, RZ, RZ, R4 ;  /* 0x000000ffff097224 */ /* 0x000fce00078e0004 */
.L_x_50538:
[----:B------:R-:W-:Y:S05]  /*21480*/  BSYNC B1 ;  /* 0x0000000000017941 */ /* 0x000fea0003800000 */
.L_x_50536:
        /* <DEDUP_REMOVED lines=16> */
.L_x_50542:
[----:B------:R-:W-:Y:S05]  /*21590*/  BSYNC B2 ;  /* 0x0000000000027941 */ /* 0x000fea0003800000 */
.L_x_50541:
        /* <DEDUP_REMOVED lines=44> */
.L_x_50540:
[----:B------:R-:W-:Y:S05]  /*21860*/  BSYNC B1 ;  /* 0x0000000000017941 */ /* 0x000fea0003800000 */
.L_x_50539:
        /* <DEDUP_REMOVED lines=8> */
.L_x_50535:
        /* <DEDUP_REMOVED lines=12> */
.L_x_50544:
[----:B------:R-:W-:-:S07]  /*219b0*/  MOV R18, R4 ;  /* 0x0000000400127202 */ /* 0x000fce0000000f00 */
.L_x_50545:
[----:B------:R-:W-:Y:S05]  /*219c0*/  BSYNC B1 ;  /* 0x0000000000017941 */ /* 0x000fea0003800000 */
.L_x_50543:
        /* <DEDUP_REMOVED lines=16> */
.L_x_50549:
[----:B------:R-:W-:Y:S05]  /*21ad0*/  BSYNC B2 ;  /* 0x0000000000027941 */ /* 0x000fea0003800000 */
.L_x_50548:
        /* <DEDUP_REMOVED lines=44> */
.L_x_50547:
[----:B------:R-:W-:Y:S05]  /*21da0*/  BSYNC B1 ;  /* 0x0000000000017941 */ /* 0x000fea0003800000 */
.L_x_50546:
        /* <DEDUP_REMOVED lines=11> */
.L_x_50550:
        /* <DEDUP_REMOVED lines=12> */
.L_x_50553:
[----:B------:R-:W-:-:S07]  /*21f20*/  IMAD.MOV.U32 R10, RZ, RZ, R4 ;  /* 0x000000ffff0a7224 */ /* 0x000fce00078e0004 */
.L_x_50554:
[----:B------:R-:W-:Y:S05]  /*21f30*/  BSYNC B1 ;  /* 0x0000000000017941 */ /* 0x000fea0003800000 */
.L_x_50552:
        /* <DEDUP_REMOVED lines=16> */
.L_x_50558:
[----:B------:R-:W-:Y:S05]  /*22040*/  BSYNC B2 ;  /* 0x0000000000027941 */ /* 0x000fea0003800000 */
.L_x_50557:
        /* <DEDUP_REMOVED lines=44> */
.L_x_50556:
[----:B------:R-:W-:Y:S05]  /*22310*/  BSYNC B1 ;  /* 0x0000000000017941 */ /* 0x000fea0003800000 */
.L_x_50555:
        /* <DEDUP_REMOVED lines=8> */
.L_x_50551:
        /* <DEDUP_REMOVED lines=12> */
.L_x_50560:
[----:B------:R-:W-:-:S07]  /*22460*/  MOV R18, R4 ;  /* 0x0000000400127202 */ /* 0x000fce0000000f00 */
.L_x_50561:
[----:B------:R-:W-:Y:S05]  /*22470*/  BSYNC B1 ;  /* 0x0000000000017941 */ /* 0x000fea0003800000 */
.L_x_50559:
        /* <DEDUP_REMOVED lines=16> */
.L_x_50565:
[----:B------:R-:W-:Y:S05]  /*22580*/  BSYNC B2 ;  /* 0x0000000000027941 */ /* 0x000fea0003800000 */
.L_x_50564:
        /* <DEDUP_REMOVED lines=44> */
.L_x_50563:
[----:B------:R-:W-:Y:S05]  /*22850*/  BSYNC B1 ;  /* 0x0000000000017941 */ /* 0x000fea0003800000 */
.L_x_50562:
        /* <DEDUP_REMOVED lines=11> */
.L_x_50566:
        /* <DEDUP_REMOVED lines=12> */
.L_x_50569:
[----:B------:R-:W-:-:S07]  /*229d0*/  IMAD.MOV.U32 R11, RZ, RZ, R4 ;  /* 0x000000ffff0b7224 */ /* 0x000fce00078e0004 */
.L_x_50570:
[----:B------:R-:W-:Y:S05]  /*229e0*/  BSYNC B1 ;  /* 0x0000000000017941 */ /* 0x000fea0003800000 */
.L_x_50568:
        /* <DEDUP_REMOVED lines=16> */
.L_x_50574:
[----:B------:R-:W-:Y:S05]  /*22af0*/  BSYNC B2 ;  /* 0x0000000000027941 */ /* 0x000fea0003800000 */
.L_x_50573:
        /* <DEDUP_REMOVED lines=44> */
.L_x_50572:
[----:B------:R-:W-:Y:S05]  /*22dc0*/  BSYNC B1 ;  /* 0x0000000000017941 */ /* 0x000fea0003800000 */
.L_x_50571:
        /* <DEDUP_REMOVED lines=8> */
.L_x_50567:
        /* <DEDUP_REMOVED lines=12> */
.L_x_50576:
[----:B------:R-:W-:-:S07]  /*22f10*/  MOV R18, R4 ;  /* 0x0000000400127202 */ /* 0x000fce0000000f00 */
.L_x_50577:
[----:B------:R-:W-:Y:S05]  /*22f20*/  BSYNC B1 ;  /* 0x0000000000017941 */ /* 0x000fea0003800000 */
.L_x_50575:
        /* <DEDUP_REMOVED lines=16> */
.L_x_50581:
[----:B------:R-:W-:Y:S05]  /*23030*/  BSYNC B2 ;  /* 0x0000000000027941 */ /* 0x000fea0003800000 */
.L_x_50580:
        /* <DEDUP_REMOVED lines=44> */
.L_x_50579:
[----:B------:R-:W-:Y:S05]  /*23300*/  BSYNC B1 ;  /* 0x0000000000017941 */ /* 0x000fea0003800000 */
.L_x_50578:
        /* <DEDUP_REMOVED lines=11> */
.L_x_50582:
        /* <DEDUP_REMOVED lines=12> */
.L_x_50585:
[----:B------:R-:W-:-:S07]  /*23480*/  IMAD.MOV.U32 R13, RZ, RZ, R4 ;  /* 0x000000ffff0d7224 */ /* 0x000fce00078e0004 */
.L_x_50586:
[----:B------:R-:W-:Y:S05]  /*23490*/  BSYNC B1 ;  /* 0x0000000000017941 */ /* 0x000fea0003800000 */
.L_x_50584:
        /* <DEDUP_REMOVED lines=19> */
.L_x_50590:
[----:B------:R-:W-:Y:S05]  /*235d0*/  BSYNC B2 ;  /* 0x0000000000027941 */ /* 0x000fea0003800000 */
.L_x_50589:
        /* <DEDUP_REMOVED lines=44> */
.L_x_50588:
[----:B------:R-:W-:Y:S05]  /*238a0*/  BSYNC B1 ;  /* 0x0000000000017941 */ /* 0x000fea0003800000 */
.L_x_50587:
        /* <DEDUP_REMOVED lines=8> */
.L_x_50583:
        /* <DEDUP_REMOVED lines=23> */
.L_x_50591:
        /* <DEDUP_REMOVED lines=21> */
.L_x_50593:
[----:B------:R-:W-:-:S07]  /*23bf0*/  MOV R24, R4 ;  /* 0x0000000400187202 */ /* 0x000fce0000000f00 */
.L_x_50594:
[----:B------:R-:W-:Y:S05]  /*23c00*/  BSYNC B1 ;  /* 0x0000000000017941 */ /* 0x000fea0003800000 */
.L_x_50592:
        /* <DEDUP_REMOVED lines=16> */
.L_x_50598:
[----:B------:R-:W-:Y:S05]  /*23d10*/  BSYNC B2 ;  /* 0x0000000000027941 */ /* 0x000fea0003800000 */
.L_x_50597:
        /* <DEDUP_REMOVED lines=44> */
.L_x_50596:
[----:B------:R-:W-:Y:S05]  /*23fe0*/  BSYNC B1 ;  /* 0x0000000000017941 */ /* 0x000fea0003800000 */
.L_x_50595:
        /* <DEDUP_REMOVED lines=13> */
.L_x_50599:
        /* <DEDUP_REMOVED lines=12> */
.L_x_50602:
[----:B------:R-:W-:-:S07]  /*24180*/  IMAD.MOV.U32 R9, RZ, RZ, R4 ;  /* 0x000000ffff097224 */ /* 0x000fce00078e0004 */
.L_x_50603:
[----:B------:R-:W-:Y:S05]  /*24190*/  BSYNC B1 ;  /* 0x0000000000017941 */ /* 0x000fea0003800000 */
.L_x_50601:
        /* <DEDUP_REMOVED lines=16> */
.L_x_50607:
[----:B------:R-:W-:Y:S05]  /*242a0*/  BSYNC B2 ;  /* 0x0000000000027941 */ /* 0x000fea0003800000 */
.L_x_50606:
        /* <DEDUP_REMOVED lines=44> */
.L_x_50605:
[----:B------:R-:W-:Y:S05]  /*24570*/  BSYNC B1 ;  /* 0x0000000000017941 */ /* 0x000fea0003800000 */
.L_x_50604:
        /* <DEDUP_REMOVED lines=8> */
.L_x_50600:
        /* <DEDUP_REMOVED lines=12> */
.L_x_50609:
[----:B------:R-:W-:-:S07]  /*246c0*/  MOV R20, R4 ;  /* 0x0000000400147202 */ /* 0x000fce0000000f00 */
.L_x_50610:
[----:B------:R-:W-:Y:S05]  /*246d0*/  BSYNC B1 ;  /* 0x0000000000017941 */ /* 0x000fea0003800000 */
.L_x_50608:
        /* <DEDUP_REMOVED lines=16> */
.L_x_50614:
[----:B------:R-:W-:Y:S05]  /*247e0*/  BSYNC B2 ;  /* 0x0000000000027941 */ /* 0x000fea0003800000 */
.L_x_50613:
        /* <DEDUP_REMOVED lines=44> */
.L_x_50612:
[----:B------:R-:W-:Y:S05]  /*24ab0*/  BSYNC B1 ;  /* 0x0000000000017941 */ /* 0x000fea0003800000 */
.L_x_50611:
        /* <DEDUP_REMOVED lines=11> */
.L_x_50615:
        /* <DEDUP_REMOVED lines=12> */
.L_x_50618:
[----:B------:R-:W-:-:S07]  /*24c30*/  IMAD.MOV.U32 R10, RZ, RZ, R4 ;  /* 0x000000ffff0a7224 */ /* 0x000fce00078e0004 */
.L_x_50619:
[----:B------:R-:W-:Y:S05]  /*24c40*/  BSYNC B1 ;  /* 0x0000000000017941 */ /* 0x000fea0003800000 */
.L_x_50617:
        /* <DEDUP_REMOVED lines=16> */
.L_x_50623:
[----:B------:R-:W-:Y:S05]  /*24d50*/  BSYNC B2 ;  /* 0x0000000000027941 */ /* 0x000fea0003800000 */
.L_x_50622:
        /* <DEDUP_REMOVED lines=44> */
.L_x_50621:
[----:B------:R-:W-:Y:S05]  /*25020*/  BSYNC B1 ;  /* 0x0000000000017941 */ /* 0x000fea0003800000 */
.L_x_50620:
        /* <DEDUP_REMOVED lines=8> */
.L_x_50616:
        /* <DEDUP_REMOVED lines=12> */
.L_x_50625:
[----:B------:R-:W-:-:S07]  /*25170*/  MOV R20, R4 ;  /* 0x0000000400147202 */ /* 0x000fce0000000f00 */
.L_x_50626:
[----:B------:R-:W-:Y:S05]  /*25180*/  BSYNC B1 ;  /* 0x0000000000017941 */ /* 0x000fea0003800000 */
.L_x_50624:
        /* <DEDUP_REMOVED lines=16> */
.L_x_50630:
[----:B------:R-:W-:Y:S05]  /*25290*/  BSYNC B2 ;  /* 0x0000000000027941 */ /* 0x000fea0003800000 */
.L_x_50629:
        /* <DEDUP_REMOVED lines=44> */
.L_x_50628:
[----:B------:R-:W-:Y:S05]  /*25560*/  BSYNC B1 ;  /* 0x0000000000017941 */ /* 0x000fea0003800000 */
.L_x_50627:
        /* <DEDUP_REMOVED lines=11> */
.L_x_50631:
        /* <DEDUP_REMOVED lines=12> */
.L_x_50634:
[----:B------:R-:W-:-:S07]  /*256e0*/  IMAD.MOV.U32 R11, RZ, RZ, R4 ;  /* 0x000000ffff0b7224 */ /* 0x000fce00078e0004 */
.L_x_50635:
[----:B------:R-:W-:Y:S05]  /*256f0*/  BSYNC B1 ;  /* 0x0000000000017941 */ /* 0x000fea0003800000 */
.L_x_50633:
        /* <DEDUP_REMOVED lines=16> */
.L_x_50639:
[----:B------:R-:W-:Y:S05]  /*25800*/  BSYNC B2 ;  /* 0x0000000000027941 */ /* 0x000fea0003800000 */
.L_x_50638:
        /* <DEDUP_REMOVED lines=44> */
.L_x_50637:
[----:B------:R-:W-:Y:S05]  /*25ad0*/  BSYNC B1 ;  /* 0x0000000000017941 */ /* 0x000fea0003800000 */
.L_x_50636:
        /* <DEDUP_REMOVED lines=8> */
.L_x_50632:
        /* <DEDUP_REMOVED lines=12> */
.L_x_50641:
[----:B------:R-:W-:-:S07]  /*25c20*/  MOV R22, R4 ;  /* 0x0000000400167202 */ /* 0x000fce0000000f00 */
.L_x_50642:
[----:B------:R-:W-:Y:S05]  /*25c30*/  BSYNC B1 ;  /* 0x0000000000017941 */ /* 0x000fea0003800000 */
.L_x_50640:
        /* <DEDUP_REMOVED lines=16> */
.L_x_50646:
[----:B------:R-:W-:Y:S05]  /*25d40*/  BSYNC B2 ;  /* 0x0000000000027941 */ /* 0x000fea0003800000 */
.L_x_50645:
        /* <DEDUP_REMOVED lines=44> */
.L_x_50644:
[----:B------:R-:W-:Y:S05]  /*26010*/  BSYNC B1 ;  /* 0x0000000000017941 */ /* 0x000fea0003800000 */
.L_x_50643:
        /* <DEDUP_REMOVED lines=11> */
.L_x_50647:
        /* <DEDUP_REMOVED lines=12> */
.L_x_50650:
[----:B------:R-:W-:-:S07]  /*26190*/  IMAD.MOV.U32 R13, RZ, RZ, R4 ;  /* 0x000000ffff0d7224 */ /* 0x000fce00078e0004 */
.L_x_50651:
[----:B------:R-:W-:Y:S05]  /*261a0*/  BSYNC B1 ;  /* 0x0000000000017941 */ /* 0x000fea0003800000 */
.L_x_50649:
        /* <DEDUP_REMOVED lines=19> */
.L_x_50655:
[----:B------:R-:W-:Y:S05]  /*262e0*/  BSYNC B2 ;  /* 0x0000000000027941 */ /* 0x000fea0003800000 */
.L_x_50654:
        /* <DEDUP_REMOVED lines=44> */
.L_x_50653:
[----:B------:R-:W-:Y:S05]  /*265b0*/  BSYNC B1 ;  /* 0x0000000000017941 */ /* 0x000fea0003800000 */
.L_x_50652:
        /* <DEDUP_REMOVED lines=8> */
.L_x_50648:
        /* <DEDUP_REMOVED lines=23> */
.L_x_50656:
        /* <DEDUP_REMOVED lines=21> */
.L_x_50658:
[----:B------:R-:W-:-:S07]  /*26900*/  MOV R192, R4 ;  /* 0x0000000400c07202 */ /* 0x000fce0000000f00 */
.L_x_50659:
[----:B------:R-:W-:Y:S05]  /*26910*/  BSYNC B1 ;  /* 0x0000000000017941 */ /* 0x000fea0003800000 */
.L_x_50657:
        /* <DEDUP_REMOVED lines=16> */
.L_x_50663:
[----:B------:R-:W-:Y:S05]  /*26a20*/  BSYNC B2 ;  /* 0x0000000000027941 */ /* 0x000fea0003800000 */
.L_x_50662:
        /* <DEDUP_REMOVED lines=44> */
.L_x_50661:
[----:B------:R-:W-:Y:S05]  /*26cf0*/  BSYNC B1 ;  /* 0x0000000000017941 */ /* 0x000fea0003800000 */
.L_x_50660:
        /* <DEDUP_REMOVED lines=13> */
.L_x_50664:
        /* <DEDUP_REMOVED lines=12> */
.L_x_50667:
[----:B------:R-:W-:-:S07]  /*26e90*/  IMAD.MOV.U32 R9, RZ, RZ, R4 ;  /* 0x000000ffff097224 */ /* 0x000fce00078e0004 */
.L_x_50668:
[----:B------:R-:W-:Y:S05]  /*26ea0*/  BSYNC B1 ;  /* 0x0000000000017941 */ /* 0x000fea0003800000 */
.L_x_50666:
        /* <DEDUP_REMOVED lines=16> */
.L_x_50672:
[----:B------:R-:W-:Y:S05]  /*26fb0*/  BSYNC B2 ;  /* 0x0000000000027941 */ /* 0x000fea0003800000 */
.L_x_50671:
        /* <DEDUP_REMOVED lines=44> */
.L_x_50670:
[----:B------:R-:W-:Y:S05]  /*27280*/  BSYNC B1 ;  /* 0x0000000000017941 */ /* 0x000fea0003800000 */
.L_x_50669:
        /* <DEDUP_REMOVED lines=8> */
.L_x_50665:
        /* <DEDUP_REMOVED lines=12> */
.L_x_50674:
[----:B------:R-:W-:-:S07]  /*273d0*/  MOV R20, R4 ;  /* 0x0000000400147202 */ /* 0x000fce0000000f00 */
.L_x_50675:
[----:B------:R-:W-:Y:S05]  /*273e0*/  BSYNC B1 ;  /* 0x0000000000017941 */ /* 0x000fea0003800000 */
.L_x_50673:
        /* <DEDUP_REMOVED lines=16> */
.L_x_50679:
[----:B------:R-:W-:Y:S05]  /*274f0*/  BSYNC B2 ;  /* 0x0000000000027941 */ /* 0x000fea0003800000 */
.L_x_50678:
        /* <DEDUP_REMOVED lines=44> */
.L_x_50677:
[----:B------:R-:W-:Y:S05]  /*277c0*/  BSYNC B1 ;  /* 0x0000000000017941 */ /* 0x000fea0003800000 */
.L_x_50676:
        /* <DEDUP_REMOVED lines=11> */
.L_x_50680:
        /* <DEDUP_REMOVED lines=12> */
.L_x_50683:
[----:B------:R-:W-:-:S07]  /*27940*/  IMAD.MOV.U32 R10, RZ, RZ, R4 ;  /* 0x000000ffff0a7224 */ /* 0x000fce00078e0004 */
.L_x_50684:
[----:B------:R-:W-:Y:S05]  /*27950*/  BSYNC B1 ;  /* 0x0000000000017941 */ /* 0x000fea0003800000 */
.L_x_50682:
        /* <DEDUP_REMOVED lines=16> */
.L_x_50688:
[----:B------:R-:W-:Y:S05]  /*27a60*/  BSYNC B2 ;  /* 0x0000000000027941 */ /* 0x000fea0003800000 */
.L_x_50687:
        /* <DEDUP_REMOVED lines=44> */
.L_x_50686:
[----:B------:R-:W-:Y:S05]  /*27d30*/  BSYNC B1 ;  /* 0x0000000000017941 */ /* 0x000fea0003800000 */
.L_x_50685:
        /* <DEDUP_REMOVED lines=8> */
.L_x_50681:
        /* <DEDUP_REMOVED lines=12> */
.L_x_50690:
[----:B------:R-:W-:-:S07]  /*27e80*/  MOV R192, R4 ;  /* 0x0000000400c07202 */ /* 0x000fce0000000f00 */
.L_x_50691:
[----:B------:R-:W-:Y:S05]  /*27e90*/  BSYNC B1 ;  /* 0x0000000000017941 */ /* 0x000fea0003800000 */
.L_x_50689:
        /* <DEDUP_REMOVED lines=16> */
.L_x_50695:
[----:B------:R-:W-:Y:S05]  /*27fa0*/  BSYNC B2 ;  /* 0x0000000000027941 */ /* 0x000fea0003800000 */
.L_x_50694:
        /* <DEDUP_REMOVED lines=44> */
.L_x_50693:
[----:B------:R-:W-:Y:S05]  /*28270*/  BSYNC B1 ;  /* 0x0000000000017941 */ /* 0x000fea0003800000 */
.L_x_50692:
        /* <DEDUP_REMOVED lines=11> */
.L_x_50696:
        /* <DEDUP_REMOVED lines=12> */
.L_x_50699:
[----:B------:R-:W-:-:S07]  /*283f0*/  IMAD.MOV.U32 R11, RZ, RZ, R4 ;  /* 0x000000ffff0b7224 */ /* 0x000fce00078e0004 */
.L_x_50700:
[----:B------:R-:W-:Y:S05]  /*28400*/  BSYNC B1 ;  /* 0x0000000000017941 */ /* 0x000fea0003800000 */
.L_x_50698:
        /* <DEDUP_REMOVED lines=16> */
.L_x_50704:
[----:B------:R-:W-:Y:S05]  /*28510*/  BSYNC B2 ;  /* 0x0000000000027941 */ /* 0x000fea0003800000 */
.L_x_50703:
        /* <DEDUP_REMOVED lines=44> */
.L_x_50702:
[----:B------:R-:W-:Y:S05]  /*287e0*/  BSYNC B1 ;  /* 0x0000000000017941 */ /* 0x000fea0003800000 */
.L_x_50701:
        /* <DEDUP_REMOVED lines=8> */
.L_x_50697:
        /* <DEDUP_REMOVED lines=12> */
.L_x_50706:
[----:B------:R-:W-:-:S07]  /*28930*/  MOV R22, R4 ;  /* 0x0000000400167202 */ /* 0x000fce0000000f00 */
.L_x_50707:
[----:B------:R-:W-:Y:S05]  /*28940*/  BSYNC B1 ;  /* 0x0000000000017941 */ /* 0x000fea0003800000 */
.L_x_50705:
        /* <DEDUP_REMOVED lines=16> */
.L_x_50711:
[----:B------:R-:W-:Y:S05]  /*28a50*/  BSYNC B2 ;  /* 0x0000000000027941 */ /* 0x000fea0003800000 */
.L_x_50710:
        /* <DEDUP_REMOVED lines=44> */
.L_x_50709:
[----:B------:R-:W-:Y:S05]  /*28d20*/  BSYNC B1 ;  /* 0x0000000000017941 */ /* 0x000fea0003800000 */
.L_x_50708:
        /* <DEDUP_REMOVED lines=11> */
.L_x_50712:
        /* <DEDUP_REMOVED lines=12> */
.L_x_50715:
[----:B------:R-:W-:-:S07]  /*28ea0*/  IMAD.MOV.U32 R13, RZ, RZ, R4 ;  /* 0x000000ffff0d7224 */ /* 0x000fce00078e0004 */
.L_x_50716:
[----:B------:R-:W-:Y:S05]  /*28eb0*/  BSYNC B1 ;  /* 0x0000000000017941 */ /* 0x000fea0003800000 */
.L_x_50714:
        /* <DEDUP_REMOVED lines=19> */
.L_x_50720:
[----:B------:R-:W-:Y:S05]  /*28ff0*/  BSYNC B2 ;  /* 0x0000000000027941 */ /* 0x000fea0003800000 */
.L_x_50719:
        /* <DEDUP_REMOVED lines=44> */
.L_x_50718:
[----:B------:R-:W-:Y:S05]  /*292c0*/  BSYNC B1 ;  /* 0x0000000000017941 */ /* 0x000fea0003800000 */
.L_x_50717:
        /* <DEDUP_REMOVED lines=8> */
.L_x_50713:
        /* <DEDUP_REMOVED lines=23> */
.L_x_50721:
        /* <DEDUP_REMOVED lines=21> */
.L_x_50723:
[----:B------:R-:W-:-:S07]  /*29610*/  MOV R202, R4 ;  /* 0x0000000400ca7202 */ /* 0x000fce0000000f00 */
.L_x_50724:
[----:B------:R-:W-:Y:S05]  /*29620*/  BSYNC B1 ;  /* 0x0000000000017941 */ /* 0x000fea0003800000 */
.L_x_50722:
        /* <DEDUP_REMOVED lines=16> */
.L_x_50728:
[----:B------:R-:W-:Y:S05]  /*29730*/  BSYNC B2 ;  /* 0x0000000000027941 */ /* 0x000fea0003800000 */
.L_x_50727:
        /* <DEDUP_REMOVED lines=44> */
.L_x_50726:
[----:B------:R-:W-:Y:S05]  /*29a00*/  BSYNC B1 ;  /* 0x0000000000017941 */ /* 0x000fea0003800000 */
.L_x_50725:
        /* <DEDUP_REMOVED lines=13> */
.L_x_50729:
        /* <DEDUP_REMOVED lines=12> */
.L_x_50732:
[----:B------:R-:W-:-:S07]  /*29ba0*/  IMAD.MOV.U32 R9, RZ, RZ, R4 ;  /* 0x000000ffff097224 */ /* 0x000fce00078e0004 */
.L_x_50733:
[----:B------:R-:W-:Y:S05]  /*29bb0*/  BSYNC B1 ;  /* 0x0000000000017941 */ /* 0x000fea0003800000 */
.L_x_50731:
        /* <DEDUP_REMOVED lines=16> */
.L_x_50737:
[----:B------:R-:W-:Y:S05]  /*29cc0*/  BSYNC B2 ;  /* 0x0000000000027941 */ /* 0x000fea0003800000 */
.L_x_50736:
        /* <DEDUP_REMOVED lines=44> */
.L_x_50735:
[----:B------:R-:W-:Y:S05]  /*29f90*/  BSYNC B1 ;  /* 0x0000000000017941 */ /* 0x000fea0003800000 */
.L_x_50734:
        /* <DEDUP_REMOVED lines=8> */
.L_x_50730:
        /* <DEDUP_REMOVED lines=12> */
.L_x_50739:
[----:B------:R-:W-:-:S07]  /*2a0e0*/  MOV R192, R4 ;  /* 0x0000000400c07202 */ /* 0x000fce0000000f00 */
.L_x_50740:
[----:B------:R-:W-:Y:S05]  /*2a0f0*/  BSYNC B1 ;  /* 0x0000000000017941 */ /* 0x000fea0003800000 */
.L_x_50738:
        /* <DEDUP_REMOVED lines=16> */
.L_x_50744:
[----:B------:R-:W-:Y:S05]  /*2a200*/  BSYNC B2 ;  /* 0x0000000000027941 */ /* 0x000fea0003800000 */
.L_x_50743:
        /* <DEDUP_REMOVED lines=44> */
.L_x_50742:
[----:B------:R-:W-:Y:S05]  /*2a4d0*/  BSYNC B1 ;  /* 0x0000000000017941 */ /* 0x000fea0003800000 */
.L_x_50741:
        /* <DEDUP_REMOVED lines=11> */
.L_x_50745:
        /* <DEDUP_REMOVED lines=12> */
.L_x_50748:
[----:B------:R-:W-:-:S07]  /*2a650*/  IMAD.MOV.U32 R10, RZ, RZ, R4 ;  /* 0x000000ffff0a7224 */ /* 0x000fce00078e0004 */
.L_x_50749:
[----:B------:R-:W-:Y:S05]  /*2a660*/  BSYNC B1 ;  /* 0x0000000000017941 */ /* 0x000fea0003800000 */
.L_x_50747:
        /* <DEDUP_REMOVED lines=16> */
.L_x_50753:
[----:B------:R-:W-:Y:S05]  /*2a770*/  BSYNC B2 ;  /* 0x0000000000027941 */ /* 0x000fea0003800000 */
.L_x_50752:
        /* <DEDUP_REMOVED lines=44> */
.L_x_50751:
[----:B------:R-:W-:Y:S05]  /*2aa40*/  BSYNC B1 ;  /* 0x0000000000017941 */ /* 0x000fea0003800000 */
.L_x_50750:
        /* <DEDUP_REMOVED lines=8> */
.L_x_50746:
        /* <DEDUP_REMOVED lines=12> */
.L_x_50755:
[----:B------:R-:W-:-:S07]  /*2ab90*/  MOV R202, R4 ;  /* 0x0000000400ca7202 */ /* 0x000fce0000000f00 */
.L_x_50756:
[----:B------:R-:W-:Y:S05]  /*2aba0*/  BSYNC B1 ;  /* 0x0000000000017941 */ /* 0x000fea0003800000 */
.L_x_50754:
        /* <DEDUP_REMOVED lines=16> */
.L_x_50760:
[----:B------:R-:W-:Y:S05]  /*2acb0*/  BSYNC B2 ;  /* 0x0000000000027941 */ /* 0x000fea0003800000 */
.L_x_50759:
        /* <DEDUP_REMOVED lines=44> */
.L_x_50758:
[----:B------:R-:W-:Y:S05]  /*2af80*/  BSYNC B1 ;  /* 0x0000000000017941 */ /* 0x000fea0003800000 */
.L_x_50757:
        /* <DEDUP_REMOVED lines=11> */
.L_x_50761:
        /* <DEDUP_REMOVED lines=12> */
.L_x_50764:
[----:B------:R-:W-:-:S07]  /*2b100*/  IMAD.MOV.U32 R11, RZ, RZ, R4 ;  /* 0x000000ffff0b7224 */ /* 0x000fce00078e0004 */
.L_x_50765:
[----:B------:R-:W-:Y:S05]  /*2b110*/  BSYNC B1 ;  /* 0x0000000000017941 */ /* 0x000fea0003800000 */
.L_x_50763:
        /* <DEDUP_REMOVED lines=16> */
.L_x_50769:
[----:B------:R-:W-:Y:S05]  /*2b220*/  BSYNC B2 ;  /* 0x0000000000027941 */ /* 0x000fea0003800000 */
.L_x_50768:
        /* <DEDUP_REMOVED lines=44> */
.L_x_50767:
[----:B------:R-:W-:Y:S05]  /*2b4f0*/  BSYNC B1 ;  /* 0x0000000000017941 */ /* 0x000fea0003800000 */
.L_x_50766:
        /* <DEDUP_REMOVED lines=8> */
.L_x_50762:
        /* <DEDUP_REMOVED lines=12> */
.L_x_50771:
[----:B------:R-:W-:-:S07]  /*2b640*/  MOV R192, R4 ;  /* 0x0000000400c07202 */ /* 0x000fce0000000f00 */
.L_x_50772:
[----:B------:R-:W-:Y:S05]  /*2b650*/  BSYNC B1 ;  /* 0x0000000000017941 */ /* 0x000fea0003800000 */
.L_x_50770:
        /* <DEDUP_REMOVED lines=16> */
.L_x_50776:
[----:B------:R-:W-:Y:S05]  /*2b760*/  BSYNC B2 ;  /* 0x0000000000027941 */ /* 0x000fea0003800000 */
.L_x_50775:
        /* <DEDUP_REMOVED lines=44> */
.L_x_50774:
[----:B------:R-:W-:Y:S05]  /*2ba30*/  BSYNC B1 ;  /* 0x0000000000017941 */ /* 0x000fea0003800000 */
.L_x_50773:
        /* <DEDUP_REMOVED lines=11> */
.L_x_50777:
        /* <DEDUP_REMOVED lines=12> */
.L_x_50780:
[----:B------:R-:W-:-:S07]  /*2bbb0*/  IMAD.MOV.U32 R13, RZ, RZ, R4 ;  /* 0x000000ffff0d7224 */ /* 0x000fce00078e0004 */
.L_x_50781:
[----:B------:R-:W-:Y:S05]  /*2bbc0*/  BSYNC B1 ;  /* 0x0000000000017941 */ /* 0x000fea0003800000 */
.L_x_50779:
        /* <DEDUP_REMOVED lines=19> */
.L_x_50785:
[----:B------:R-:W-:Y:S05]  /*2bd00*/  BSYNC B2 ;  /* 0x0000000000027941 */ /* 0x000fea0003800000 */
.L_x_50784:
        /* <DEDUP_REMOVED lines=44> */
.L_x_50783:
[----:B------:R-:W-:Y:S05]  /*2bfd0*/  BSYNC B1 ;  /* 0x0000000000017941 */ /* 0x000fea0003800000 */
.L_x_50782:
        /* <DEDUP_REMOVED lines=8> */
.L_x_50778:
        /* <DEDUP_REMOVED lines=23> */
.L_x_50786:
        /* <DEDUP_REMOVED lines=21> */
.L_x_50788:
[----:B------:R-:W-:-:S07]  /*2c320*/  MOV R203, R4 ;  /* 0x0000000400cb7202 */ /* 0x000fce0000000f00 */
.L_x_50789:
[----:B------:R-:W-:Y:S05]  /*2c330*/  BSYNC B1 ;  /* 0x0000000000017941 */ /* 0x000fea0003800000 */
.L_x_50787:
        /* <DEDUP_REMOVED lines=16> */
.L_x_50793:
[----:B------:R-:W-:Y:S05]  /*2c440*/  BSYNC B2 ;  /* 0x0000000000027941 */ /* 0x000fea0003800000 */
.L_x_50792:
        /* <DEDUP_REMOVED lines=44> */
.L_x_50791:
[----:B------:R-:W-:Y:S05]  /*2c710*/  BSYNC B1 ;  /* 0x0000000000017941 */ /* 0x000fea0003800000 */
.L_x_50790:
        /* <DEDUP_REMOVED lines=12> */
.L_x_50794:
        /* <DEDUP_REMOVED lines=12> */
.L_x_50797:
[----:B------:R-:W-:-:S07]  /*2c8a0*/  IMAD.MOV.U32 R9, RZ, RZ, R4 ;  /* 0x000000ffff097224 */ /* 0x000fce00078e0004 */
.L_x_50798:
[----:B------:R-:W-:Y:S05]  /*2c8b0*/  BSYNC B1 ;  /* 0x0000000000017941 */ /* 0x000fea0003800000 */
.L_x_50796:
        /* <DEDUP_REMOVED lines=16> */
.L_x_50802:
[----:B------:R-:W-:Y:S05]  /*2c9c0*/  BSYNC B2 ;  /* 0x0000000000027941 */ /* 0x000fea0003800000 */
.L_x_50801:
        /* <DEDUP_REMOVED lines=44> */
.L_x_50800:
[----:B------:R-:W-:Y:S05]  /*2cc90*/  BSYNC B1 ;  /* 0x0000000000017941 */ /* 0x000fea0003800000 */
.L_x_50799:
        /* <DEDUP_REMOVED lines=8> */
.L_x_50795:
        /* <DEDUP_REMOVED lines=12> */
.L_x_50804:
[----:B------:R-:W-:-:S07]  /*2cde0*/  MOV R203, R4 ;  /* 0x0000000400cb7202 */ /* 0x000fce0000000f00 */
.L_x_50805:
[----:B------:R-:W-:Y:S05]  /*2cdf0*/  BSYNC B1 ;  /* 0x0000000000017941 */ /* 0x000fea0003800000 */
.L_x_50803:
        /* <DEDUP_REMOVED lines=16> */
.L_x_50809:
[----:B------:R-:W-:Y:S05]  /*2cf00*/  BSYNC B2 ;  /* 0x0000000000027941 */ /* 0x000fea0003800000 */
.L_x_50808:
        /* <DEDUP_REMOVED lines=44> */
.L_x_50807:
[----:B------:R-:W-:Y:S05]  /*2d1d0*/  BSYNC B1 ;  /* 0x0000000000017941 */ /* 0x000fea0003800000 */
.L_x_50806:
        /* <DEDUP_REMOVED lines=11> */
.L_x_50810:
        /* <DEDUP_REMOVED lines=12> */
.L_x_50813:
[----:B------:R-:W-:-:S07]  /*2d350*/  IMAD.MOV.U32 R10, RZ, RZ, R4 ;  /* 0x000000ffff0a7224 */ /* 0x000fce00078e0004 */
.L_x_50814:
[----:B------:R-:W-:Y:S05]  /*2d360*/  BSYNC B1 ;  /* 0x0000000000017941 */ /* 0x000fea0003800000 */
.L_x_50812:
        /* <DEDUP_REMOVED lines=16> */
.L_x_50818:
[----:B------:R-:W-:Y:S05]  /*2d470*/  BSYNC B2 ;  /* 0x0000000000027941 */ /* 0x000fea0003800000 */
.L_x_50817:
        /* <DEDUP_REMOVED lines=44> */
.L_x_50816:
[----:B------:R-:W-:Y:S05]  /*2d740*/  BSYNC B1 ;  /* 0x0000000000017941 */ /* 0x000fea0003800000 */
.L_x_50815:
        /* <DEDUP_REMOVED lines=8> */
.L_x_50811:
        /* <DEDUP_REMOVED lines=12> */
.L_x_50820:
[----:B------:R-:W-:-:S07]  /*2d890*/  MOV R203, R4 ;  /* 0x0000000400cb7202 */ /* 0x000fce0000000f00 */
.L_x_50821:
[----:B------:R-:W-:Y:S05]  /*2d8a0*/  BSYNC B1 ;  /* 0x0000000000017941 */ /* 0x000fea0003800000 */
.L_x_50819:
        /* <DEDUP_REMOVED lines=16> */
.L_x_50825:
[----:B------:R-:W-:Y:S05]  /*2d9b0*/  BSYNC B2 ;  /* 0x0000000000027941 */ /* 0x000fea0003800000 */
.L_x_50824:
        /* <DEDUP_REMOVED lines=44> */
.L_x_50823:
[----:B------:R-:W-:Y:S05]  /*2dc80*/  BSYNC B1 ;  /* 0x0000000000017941 */ /* 0x000fea0003800000 */
.L_x_50822:
        /* <DEDUP_REMOVED lines=11> */
.L_x_50826:
        /* <DEDUP_REMOVED lines=12> */
.L_x_50829:
[----:B------:R-:W-:-:S07]  /*2de00*/  IMAD.MOV.U32 R11, RZ, RZ, R4 ;  /* 0x000000ffff0b7224 */ /* 0x000fce00078e0004 */
.L_x_50830:
[----:B------:R-:W-:Y:S05]  /*2de10*/  BSYNC B1 ;  /* 0x0000000000017941 */ /* 0x000fea0003800000 */
.L_x_50828:
        /* <DEDUP_REMOVED lines=16> */
.L_x_50834:
[----:B------:R-:W-:Y:S05]  /*2df20*/  BSYNC B2 ;  /* 0x0000000000027941 */ /* 0x000fea0003800000 */
.L_x_50833:
        /* <DEDUP_REMOVED lines=44> */
.L_x_50832:
[----:B------:R-:W-:Y:S05]  /*2e1f0*/  BSYNC B1 ;  /* 0x0000000000017941 */ /* 0x000fea0003800000 */
.L_x_50831:
        /* <DEDUP_REMOVED lines=8> */
.L_x_50827:
        /* <DEDUP_REMOVED lines=12> */
.L_x_50836:
[----:B------:R-:W-:-:S07]  /*2e340*/  MOV R203, R4 ;  /* 0x0000000400cb7202 */ /* 0x000fce0000000f00 */
.L_x_50837:
[----:B------:R-:W-:Y:S05]  /*2e350*/  BSYNC B1 ;  /* 0x0000000000017941 */ /* 0x000fea0003800000 */
.L_x_50835:
        /* <DEDUP_REMOVED lines=16> */
.L_x_50841:
[----:B------:R-:W-:Y:S05]  /*2e460*/  BSYNC B2 ;  /* 0x0000000000027941 */ /* 0x000fea0003800000 */
.L_x_50840:
        /* <DEDUP_REMOVED lines=44> */
.L_x_50839:
[----:B------:R-:W-:Y:S05]  /*2e730*/  BSYNC B1 ;  /* 0x0000000000017941 */ /* 0x000fea0003800000 */
.L_x_50838:
        /* <DEDUP_REMOVED lines=11> */
.L_x_50842:
        /* <DEDUP_REMOVED lines=12> */
.L_x_50845:
[----:B------:R-:W-:-:S07]  /*2e8b0*/  IMAD.MOV.U32 R13, RZ, RZ, R4 ;  /* 0x000000ffff0d7224 */ /* 0x000fce00078e0004 */
.L_x_50846:
[----:B------:R-:W-:Y:S05]  /*2e8c0*/  BSYNC B1 ;  /* 0x0000000000017941 */ /* 0x000fea0003800000 */
.L_x_50844:
        /* <DEDUP_REMOVED lines=16> */
.L_x_50850:
[----:B------:R-:W-:Y:S05]  /*2e9d0*/  BSYNC B2 ;  /* 0x0000000000027941 */ /* 0x000fea0003800000 */
.L_x_50849:
        /* <DEDUP_REMOVED lines=44> */
.L_x_50848:
[----:B------:R-:W-:Y:S05]  /*2eca0*/  BSYNC B1 ;  /* 0x0000000000017941 */ /* 0x000fea0003800000 */
.L_x_50847:
        /* <DEDUP_REMOVED lines=8> */
.L_x_50843:
[----:B------:R-:W0:Y:S01]  /*2ed30*/  LDC.64 R224, c[0x0][0x238] ;  /* 0x00008e00ffe07b82 */ /* 0x000e220000000a00 */
[----:B------:R-:W-:Y:S02]  /*2ed40*/  ISETP.NE.AND P1, PT, R206, RZ, PT ;  /* 0x000000ffce00720c */ /* 0x000fe40003f25270 */
[----:B------:R-:W-:Y:S02]  /*2ed50*/  SEL R205, RZ, 0x1000000, P5 ;  /* 0x01000000ffcd7807 */ /* 0x000fe40002800000 */
[----:B------:R-:W-:Y:S02]  /*2ed60*/  SEL R206, RZ, 0x10000, P4 ;  /* 0x00010000ffce7807 */ /* 0x000fe40002000000 */
[----:B------:R-:W-:Y:S01]  /*2ed70*/  SEL R217, RZ, 0x100, P3 ;  /* 0x00000100ffd97807 */ /* 0x000fe20001800000 */
[----:B------:R-:W1:Y:S03]  /*2ed80*/  LDC.64 R226, c[0x0][0x240] ;  /* 0x00009000ffe27b82 */ /* 0x000e660000000a00 */
[----:B------:R-:W-:-:S02]  /*2ed90*/  IADD3 R205, R217, R205, R206 ;  /* 0x000000cdd9cd7210 */ /* 0x000fc40007ffe0ce */
[----:B------:R-:W-:-:S04]  /*2eda0*/  SEL R206, RZ, 0x1, P1 ;  /* 0x00000001ffce7807 */ /* 0x000fc80000800000 */
[----:B------:R-:W-:Y:S01]  /*2edb0*/  IADD3 R205, R205, R206, RZ ;  /* 0x000000cecdcd7210 */ /* 0x000fe20007ffe0ff */
[----:B0-----:R-:W-:-:S05]  /*2edc0*/  IMAD.WIDE.U32 R224, R202, 0x10, R224 ;  /* 0x00000010cae07825 */ /* 0x001fca00078e00e0 */
[----:B------:R1:W-:Y:S02]  /*2edd0*/  STG.E.128 desc[UR10][R224.64], R192 ;  /* 0x000000c0e0007986 */ /* 0x0003e4000c101d0a */
[----:B-1----:R-:W-:-:S05]  /*2ede0*/  IMAD.WIDE.U32 R224, R202, 0x4, R226 ;  /* 0x00000004cae07825 */ /* 0x002fca00078e00e2 */
        /* <DEDUP_REMOVED lines=13> */
.L_x_50851:
        /* <DEDUP_REMOVED lines=216> */
.L_x_50865:
[----:B------:R-:W-:Y:S01]  /*2fc40*/  FMUL.FTZ R206, R217, R217 ;  /* 0x000000d9d9ce7220 */ /* 0x000fe20000410000 */
[----:B------:R-:W-:Y:S01]  /*2fc50*/  ISETP.NE.AND P2, PT, RZ, UR43, PT ;  /* 0x0000002bff007c0c */ /* 0x000fe2000bf45270 */
[----:B-1----:R-:W-:Y:S01]  /*2fc60*/  FADD.FTZ R205, R224, R205 ;  /* 0x000000cde0cd7221 */ /* 0x002fe20000010000 */
[----:B------:R-:W2:Y:S01]  /*2fc70*/  LDL R231, [R1+0x198] ;  /* 0x0001980001e77983 */ /* 0x000ea20000100800 */
[----:B------:R-:W1:Y:S01]  /*2fc80*/  @!P1 LDC.64 R226, c[0x0][0x258] ;  /* 0x00009600ffe29b82 */ /* 0x000e620000000a00 */
[----:B------:R-:W-:Y:S01]  /*2fc90*/  FSEL R206, R206, RZ, P2 ;  /* 0x000000ffcece7208 */ /* 0x000fe20001000000 */
[----:B------:R-:W-:Y:S01]  /*2fca0*/  FFMA.FTZ R205, R205, R225, UR25 ;  /* 0x00000019cdcd7e23 */ /* 0x000fe200080100e1 */
[----:B------:R-:W3:Y:S03]  /*2fcb0*/  LDL R230, [R1+0x194] ;  /* 0x0001940001e67983 */ /* 0x000ee60000100800 */
[----:B------:R-:W-:Y:S01]  /*2fcc0*/  FADD.FTZ R205, R205, R206 ;  /* 0x000000cecdcd7221 */ /* 0x000fe20000010000 */
[----:B------:R-:W4:Y:S01]  /*2fcd0*/  LDL R229, [R1+0x190] ;  /* 0x0001900001e57983 */ /* 0x000f220000100800 */
[----:B------:R-:W-:Y:S01]  /*2fce0*/  FSEL R206, R217, RZ, !P2 ;  /* 0x000000ffd9ce7208 */ /* 0x000fe20005000000 */
[----:B0-----:R-:W0:Y:S01]  /*2fcf0*/  @!P1 LDC.64 R224, c[0x0][0x250] ;  /* 0x00009400ffe09b82 */ /* 0x001e220000000a00 */
[----:B------:R-:W-:-:S02]  /*2fd00*/  IMAD.SHL.U32 R228, R216, 0x10, RZ ;  /* 0x00000010d8e47824 */ /* 0x000fc400078e00ff */
[----:B------:R-:W5:Y:S01]  /*2fd10*/  MUFU.RSQ R205, R205 ;  /* 0x000000cd00cd7308 */ /* 0x000f620000001400 */
[C---:B------:R-:W-:Y:S01]  /*2fd20*/  FADD.FTZ R76, -R206.reuse, R76 ;  /* 0x0000004cce4c7221 */ /* 0x040fe20000010100 */
[C---:B------:R-:W-:Y:S01]  /*2fd30*/  FADD.FTZ R79, -R206.reuse, R79 ;  /* 0x0000004fce4f7221 */ /* 0x040fe20000010100 */
[C---:B------:R-:W-:Y:S01]  /*2fd40*/  FADD.FTZ R77, -R206.reuse, R77 ;  /* 0x0000004dce4d7221 */ /* 0x040fe20000010100 */
[----:B------:R-:W-:Y:S01]  /*2fd50*/  FADD.FTZ R78, -R206, R78 ;  /* 0x0000004ece4e7221 */ /* 0x000fe20000010100 */
[----:B-----5:R-:W-:Y:S02]  /*2fd60*/  FMUL.FTZ R219, R205, R76 ;  /* 0x0000004ccddb7220 */ /* 0x020fe40000410000 */
[----:B------:R-:W5:Y:S01]  /*2fd70*/  LDL R76, [R1+0x19c] ;  /* 0x00019c00014c7983 */ /* 0x000f620000100800 */
[----:B0-----:R-:W-:-:S05]  /*2fd80*/  @!P1 IMAD.WIDE R224, R218, 0x4, R224 ;  /* 0x00000004dae09825 */ /* 0x001fca00078e02e0 */
[----:B------:R1:W-:Y:S02]  /*2fd90*/  @!P1 STG.E desc[UR10][R224.64], R217 ;  /* 0x000000d9e0009986 */ /* 0x0003e4000c10190a */
[----:B-1----:R-:W-:Y:S01]  /*2fda0*/  @!P1 IMAD.WIDE R224, R218, 0x4, R226 ;  /* 0x00000004dae09825 */ /* 0x002fe200078e02e2 */
[----:B------:R-:W-:-:S03]  /*2fdb0*/  SHF.R.U32.HI R226, RZ, 0x1c, R216 ;  /* 0x0000001cffe27819 */ /* 0x000fc600000116d8 */
[----:B------:R-:W-:Y:S01]  /*2fdc0*/  FMUL.FTZ R227, R205, R79 ;  /* 0x0000004fcde37220 */ /* 0x000fe20000410000 */
[----:B------:R0:W-:Y:S01]  /*2fdd0*/  @!P1 STG.E desc[UR10][R224.64], R205 ;  /* 0x000000cde0009986 */ /* 0x0001e2000c10190a */
[----:B------:R-:W-:-:S04]  /*2fde0*/  IADD3 R216, P1, R228, UR20, RZ ;  /* 0x00000014e4d87c10 */ /* 0x000fc8000ff3e0ff */
[----:B------:R-:W-:Y:S01]  /*2fdf0*/  IADD3.X R217, R226, UR21, RZ, P1, !PT ;  /* 0x00000015e2d97c10 */ /* 0x000fe20008ffe4ff */
[C---:B0-----:R-:W-:Y:S01]  /*2fe00*/  FMUL.FTZ R225, R205.reuse, R78 ;  /* 0x0000004ecde17220 */ /* 0x041fe20000410000 */
[----:B------:R-:W-:-:S03]  /*2fe10*/  FMUL.FTZ R224, R205, R77 ;  /* 0x0000004dcde07220 */ /* 0x000fc60000410000 */
[----:B--2---:R-:W-:Y:S02]  /*2fe20*/  FFMA.FTZ R78, R231, R225, R242 ;  /* 0x000000e1e74e7223 */ /* 0x004fe400000100f2 */
[----:B------:R-:W2:Y:S01]  /*2fe30*/  LDL R231, [R1+0x1c8] ;  /* 0x0001c80001e77983 */ /* 0x000ea20000100800 */
[----:B---3--:R-:W-:-:S03]  /*2fe40*/  FFMA.FTZ R77, R230, R224, R241 ;  /* 0x000000e0e64d7223 */ /* 0x008fc600000100f1 */
[----:B------:R-:W3:Y:S01]  /*2fe50*/  LDL R230, [R1+0x1c4] ;  /* 0x0001c40001e67983 */ /* 0x000ee20000100800 */
[----:B-----5:R-:W-:Y:S01]  /*2fe60*/  FFMA.FTZ R79, R76, R227, R243 ;  /* 0x000000e34c4f7223 */ /* 0x020fe200000100f3 */
[----:B----4-:R-:W-:Y:S02]  /*2fe70*/  FFMA.FTZ R76, R229, R219, R240 ;  /* 0x000000dbe54c7223 */ /* 0x010fe400000100f0 */
[----:B------:R-:W4:Y:S04]  /*2fe80*/  LDL R229, [R1+0x1c0] ;  /* 0x0001c00001e57983 */ /* 0x000f280000100800 */
[----:B------:R0:W-:Y:S04]  /*2fe90*/  STG.E.128 desc[UR10][R216.64], R76 ;  /* 0x0000004cd8007986 */ /* 0x0001e8000c101d0a */
[----:B0-----:R-:W5:Y:S04]  /*2fea0*/  LDL R78, [R1+0x1d8] ;  /* 0x0001d800014e7983 */ /* 0x001f680000100800 */
[----:B------:R-:W2:Y:S04]  /*2feb0*/  LDL R77, [R1+0x1d4] ;  /* 0x0001d400014d7983 */ /* 0x000ea80000100800 */
[----:B------:R-:W3:Y:S04]  /*2fec0*/  LDL R79, [R1+0x1dc] ;  /* 0x0001dc00014f7983 */ /* 0x000ee80000100800 */
[----:B------:R-:W4:Y:S01]  /*2fed0*/  LDL R76, [R1+0x1d0] ;  /* 0x0001d000014c7983 */ /* 0x000f220000100800 */
[----:B------:R-:W-:-:S03]  /*2fee0*/  IADD3 R216, P1, R228, UR4, RZ ;  /* 0x00000004e4d87c10 */ /* 0x000fc6000ff3e0ff */
[----:B------:R-:W4:Y:S01]  /*2fef0*/  LDL R228, [R1+0x1cc] ;  /* 0x0001cc0001e47983 */ /* 0x000f220000100800 */
[----:B------:R-:W-:Y:S01]  /*2ff00*/  IADD3.X R217, R226, UR5, RZ, P1, !PT ;  /* 0x00000005e2d97c10 */ /* 0x000fe20008ffe4ff */
[C---:B------:R-:W-:Y:S01]  /*2ff10*/  FADD.FTZ R74, -R206.reuse, R74 ;  /* 0x0000004ace4a7221 */ /* 0x040fe20000010100 */
[C---:B------:R-:W-:Y:S01]  /*2ff20*/  FADD.FTZ R75, -R206.reuse, R75 ;  /* 0x0000004bce4b7221 */ /* 0x040fe20000010100 */
[C---:B------:R-:W-:Y:S01]  /*2ff30*/  FADD.FTZ R73, -R206.reuse, R73 ;  /* 0x00000049ce497221 */ /* 0x040fe20000010100 */
[----:B------:R-:W-:Y:S01]  /*2ff40*/  FADD.FTZ R72, -R206, R72 ;  /* 0x00000048ce487221 */ /* 0x000fe20000010100 */
[----:B-----5:R-:W-:Y:S01]  /*2ff50*/  FFMA.FTZ R78, R78, R225, R238 ;  /* 0x000000e14e4e7223 */ /* 0x020fe200000100ee */
[----:B--2---:R-:W-:Y:S02]  /*2ff60*/  FFMA.FTZ R77, R77, R224, R237 ;  /* 0x000000e04d4d7223 */ /* 0x004fe400000100ed */
[----:B------:R-:W0:Y:S01]  /*2ff70*/  LDC.64 R224, c[0x0][0x2b8] ;  /* 0x0000ae00ffe07b82 */ /* 0x000e220000000a00 */
[----:B---3--:R-:W-:Y:S01]  /*2ff80*/  FFMA.FTZ R79, R79, R227, R239 ;  /* 0x000000e34f4f7223 */ /* 0x008fe200000100ef */
[----:B----4-:R-:W-:-:S02]  /*2ff90*/  FFMA.FTZ R76, R76, R219, R236 ;  /* 0x000000db4c4c7223 */ /* 0x010fc400000100ec */
[----:B------:R-:W2:Y:S04]  /*2ffa0*/  LDL R219, [R1+0x180] ;  /* 0x0001800001db7983 */ /* 0x000ea80000100800 */
[----:B------:R-:W1:Y:S01]  /*2ffb0*/  LDC.64 R226, c[0x0][0x2c0] ;  /* 0x0000b000ffe27b82 */ /* 0x000e620000000a00 */
[----:B------:R3:W-:Y:S02]  /*2ffc0*/  STG.E.128 desc[UR10][R216.64], R76 ;  /* 0x0000004cd8007986 */ /* 0x0007e4000c101d0a */
[C---:B---3--:R-:W-:Y:S01]  /*2ffd0*/  FMUL.FTZ R217, R205.reuse, R75 ;  /* 0x0000004bcdd97220 */ /* 0x048fe20000410000 */
[C---:B------:R-:W-:Y:S01]  /*2ffe0*/  FMUL.FTZ R216, R205.reuse, R74 ;  /* 0x0000004acdd87220 */ /* 0x040fe20000410000 */
[C---:B------:R-:W-:Y:S01]  /*2fff0*/  FMUL.FTZ R79, R205.reuse, R73 ;  /* 0x00000049cd4f7220 */ /* 0x040fe20000410000 */
[----:B------:R-:W-:Y:S01]  /*30000*/  FMUL.FTZ R78, R205, R72 ;  /* 0x00000048cd4e7220 */ /* 0x000fe20000410000 */
[----:B------:R-:W-:Y:S01]  /*30010*/  FFMA.FTZ R75, R228, R217, R235 ;  /* 0x000000d9e44b7223 */ /* 0x000fe200000100eb */
[----:B------:R-:W-:Y:S01]  /*30020*/  FFMA.FTZ R74, R231, R216, R234 ;  /* 0x000000d8e74a7223 */ /* 0x000fe200000100ea */
[----:B------:R-:W-:Y:S01]  /*30030*/  FFMA.FTZ R73, R230, R79, R233 ;  /* 0x0000004fe6497223 */ /* 0x000fe200000100e9 */
[----:B------:R-:W-:Y:S01]  /*30040*/  FFMA.FTZ R72, R229, R78, R232 ;  /* 0x0000004ee5487223 */ /* 0x000fe200000100e8 */
[----:B0-----:R-:W-:Y:S01]  /*30050*/  IMAD.WIDE.U32 R76, R207, 0x10, R224 ;  /* 0x00000010cf4c7825 */ /* 0x001fe200078e00e0 */
[----:B------:R-:W3:Y:S04]  /*30060*/  LDL R229, [R1+0x1a4] ;  /* 0x0001a40001e57983 */ /* 0x000ee80000100800 */
[----:B------:R0:W-:Y:S04]  /*30070*/  STG.E.128 desc[UR10][R76.64], R72 ;  /* 0x000000484c007986 */ /* 0x0001e8000c101d0a */
[----:B------:R-:W4:Y:S04]  /*30080*/  LDL R228, [R1+0x1a0] ;  /* 0x0001a00001e47983 */ /* 0x000f280000100800 */
[----:B------:R-:W5:Y:S04]  /*30090*/  LDL R231, [R1+0x188] ;  /* 0x0001880001e77983 */ /* 0x000f680000100800 */
[----:B------:R-:W2:Y:S04]  /*300a0*/  LDL R230, [R1+0x184] ;  /* 0x0001840001e67983 */ /* 0x000ea80000100800 */
[----:B0-----:R-:W3:Y:S04]  /*300b0*/  LDL R74, [R1+0x1b8] ;  /* 0x0001b800014a7983 */ /* 0x001ee80000100800 */
[----:B------:R-:W4:Y:S04]  /*300c0*/  LDL R76, [R1+0x1b4] ;  /* 0x0001b400014c7983 */ /* 0x000f280000100800 */
[----:B------:R-:W5:Y:S04]  /*300d0*/  LDL R75, [R1+0x1bc] ;  /* 0x0001bc00014b7983 */ /* 0x000f680000100800 */
        /* <DEDUP_REMOVED lines=8> */
[----:B-1----:R-:W-:-:S04]  /*30160*/  IMAD.WIDE.U32 R76, R207, 0x10, R226 ;  /* 0x00000010cf4c7825 */ /* 0x002fc800078e00e2 */
        /* <DEDUP_REMOVED lines=8> */
[----:B------:R-:W-:Y:S01]  /*301f0*/  FADD.FTZ R64, -R206, R64 ;  /* 0x00000040ce407221 */ /* 0x000fe20000010100 */
[----:B------:R-:W2:Y:S04]  /*30200*/  LDL R207, [R1+0x150] ;  /* 0x0001500001cf7983 */ /* 0x000ea80000100800 */
[----:B------:R-:W2:Y:S01]  /*30210*/  LDL R78, [R1+0x148] ;  /* 0x00014800014e7983 */ /* 0x000ea20000100800 */
[C---:B0-----:R-:W-:Y:S01]  /*30220*/  FMUL.FTZ R77, R205.reuse, R71 ;  /* 0x00000047cd4d7220 */ /* 0x041fe20000410000 */
[C---:B------:R-:W-:Y:S01]  /*30230*/  FMUL.FTZ R76, R205.reuse, R70 ;  /* 0x00000046cd4c7220 */ /* 0x040fe20000410000 */
[C---:B------:R-:W-:Y:S01]  /*30240*/  FMUL.FTZ R75, R205.reuse, R69 ;  /* 0x00000045cd4b7220 */ /* 0x040fe20000410000 */
[----:B------:R-:W-:Y:S01]  /*30250*/  FMUL.FTZ R74, R205, R68 ;  /* 0x00000044cd4a7220 */ /* 0x000fe20000410000 */
[----:B------:R-:W-:-:S04]  /*30260*/  IMAD.WIDE.U32 R72, R204, 0x10, R224 ;  /* 0x00000010cc487825 */ /* 0x000fc800078e00e0 */
[----:B------:R-:W-:Y:S01]  /*30270*/  FFMA.FTZ R69, R229, R75, R213 ;  /* 0x0000004be5457223 */ /* 0x000fe200000100d5 */
[----:B------:R-:W-:Y:S01]  /*30280*/  FFMA.FTZ R68, R228, R74, R212 ;  /* 0x0000004ae4447223 */ /* 0x000fe200000100d4 */
[----:B------:R-:W2:Y:S04]  /*30290*/  LDL R229, [R1+0x164] ;  /* 0x0001640001e57983 */ /* 0x000ea80000100800 */
[----:B------:R-:W2:Y:S01]  /*302a0*/  LDL R228, [R1+0x160] ;  /* 0x0001600001e47983 */ /* 0x000ea20000100800 */
[----:B---3--:R-:W-:-:S03]  /*302b0*/  FFMA.FTZ R70, R216, R76, R214 ;  /* 0x0000004cd8467223 */ /* 0x008fc600000100d6 */
[----:B------:R-:W3:Y:S01]  /*302c0*/  LDL R216, [R1+0x154] ;  /* 0x0001540001d87983 */ /* 0x000ee20000100800 */
[-C--:B----4-:R-:W-:Y:S01]  /*302d0*/  FFMA.FTZ R71, R79, R77.reuse, R215 ;  /* 0x0000004d4f477223 */ /* 0x090fe200000100d7 */
[----:B------:R-:W-:Y:S02]  /*302e0*/  FADD.FTZ R63, -R206, R63 ;  /* 0x0000003fce3f7221 */ /* 0x000fe40000010100 */
[----:B------:R-:W4:Y:S04]  /*302f0*/  LDL R79, [R1+0x14c] ;  /* 0x00014c00014f7983 */ /* 0x000f280000100800 */
[----:B------:R5:W-:Y:S02]  /*30300*/  STG.E.128 desc[UR10][R72.64], R68 ;  /* 0x0000004448007986 */ /* 0x000be4000c101d0a */
[----:B-----5:R-:W-:Y:S01]  /*30310*/  FFMA.FTZ R71, R217, R77, R211 ;  /* 0x0000004dd9477223 */ /* 0x020fe200000100d3 */
[----:B------:R-:W-:Y:S01]  /*30320*/  FFMA.FTZ R70, R231, R76, R210 ;  /* 0x0000004ce7467223 */ /* 0x000fe200000100d2 */
[----:B------:R-:W-:Y:S01]  /*30330*/  FFMA.FTZ R69, R230, R75, R209 ;  /* 0x0000004be6457223 */ /* 0x000fe200000100d1 */
[----:B------:R-:W-:Y:S01]  /*30340*/  FFMA.FTZ R68, R219, R74, R208 ;  /* 0x0000004adb447223 */ /* 0x000fe200000100d0 */
[----:B------:R-:W-:Y:S01]  /*30350*/  IMAD.WIDE.U32 R72, R204, 0x10, R226 ;  /* 0x00000010cc487825 */ /* 0x000fe200078e00e2 */
[----:B------:R-:W5:Y:S04]  /*30360*/  LDL R74, [R1+0x174] ;  /* 0x00017400014a7983 */ /* 0x000f680000100800 */
[----:B------:R0:W-:Y:S04]  /*30370*/  STG.E.128 desc[UR10][R72.64], R68 ;  /* 0x0000004448007986 */ /* 0x0001e8000c101d0a */
[----:B------:R-:W2:Y:S04]  /*30380*/  LDL R231, [R1+0x170] ;  /* 0x0001700001e77983 */ /* 0x000ea80000100800 */
[----:B------:R-:W3:Y:S04]  /*30390*/  LDL R204, [R1+0x178] ;  /* 0x0001780001cc7983 */ /* 0x000ee80000100800 */
[----:B------:R-:W4:Y:S04]  /*303a0*/  LDL R75, [R1+0x168] ;  /* 0x00016800014b7983 */ /* 0x000f280000100800 */
[----:B------:R-:W4:Y:S04]  /*303b0*/  LDL R230, [R1+0x16c] ;  /* 0x00016c0001e67983 */ /* 0x000f280000100800 */
[----:B0-----:R-:W4:Y:S01]  /*303c0*/  LDL R69, [R1+0x17c] ;  /* 0x00017c0001457983 */ /* 0x001f220000100800 */
[C---:B------:R-:W-:Y:S01]  /*303d0*/  FMUL.FTZ R73, R205.reuse, R67 ;  /* 0x00000043cd497220 */ /* 0x040fe20000410000 */
[C---:B------:R-:W-:Y:S01]  /*303e0*/  FMUL.FTZ R72, R205.reuse, R66 ;  /* 0x00000042cd487220 */ /* 0x040fe20000410000 */
[C---:B------:R-:W-:Y:S01]  /*303f0*/  FMUL.FTZ R71, R205.reuse, R65 ;  /* 0x00000041cd477220 */ /* 0x040fe20000410000 */
[----:B------:R-:W-:Y:S01]  /*30400*/  FMUL.FTZ R70, R205, R64 ;  /* 0x00000040cd467220 */ /* 0x000fe20000410000 */
[----:B------:R-:W4:Y:S04]  /*30410*/  LDL R219, [R1+0x15c] ;  /* 0x00015c0001db7983 */ /* 0x000f280000100800 */
[----:B------:R-:W4:Y:S04]  /*30420*/  LDL R217, [R1+0x158] ;  /* 0x0001580001d97983 */ /* 0x000f280000100800 */
[----:B------:R-:W4:Y:S04]  /*30430*/  LDL R77, [R1+0x144] ;  /* 0x00014400014d7983 */ /* 0x000f280000100800 */
[----:B------:R-:W4:Y:S01]  /*30440*/  LDL R76, [R1+0x140] ;  /* 0x00014000014c7983 */ /* 0x000f220000100800 */
[----:B-----5:R-:W-:Y:S01]  /*30450*/  FFMA.FTZ R65, R74, R71, R189 ;  /* 0x000000474a417223 */ /* 0x020fe200000100bd */
[----:B--2---:R-:W-:Y:S01]  /*30460*/  FFMA.FTZ R64, R231, R70, R188 ;  /* 0x00000046e7407223 */ /* 0x004fe200000100bc */
[C---:B------:R-:W-:Y:S01]  /*30470*/  FADD.FTZ R62, -R206.reuse, R62 ;  /* 0x0000003ece3e7221 */ /* 0x040fe20000010100 */
[C---:B------:R-:W-:Y:S01]  /*30480*/  FADD.FTZ R61, -R206.reuse, R61 ;  /* 0x0000003dce3d7221 */ /* 0x040fe20000010100 */
[----:B------:R-:W-:Y:S01]  /*30490*/  FADD.FTZ R60, -R206, R60 ;  /* 0x0000003cce3c7221 */ /* 0x000fe20000010100 */
[----:B---3--:R-:W-:Y:S01]  /*304a0*/  FFMA.FTZ R66, R204, R72, R190 ;  /* 0x00000048cc427223 */ /* 0x008fe200000100be */
[----:B----4-:R-:W-:Y:S01]  /*304b0*/  FFMA.FTZ R67, R69, R73, R191 ;  /* 0x0000004945437223 */ /* 0x010fe200000100bf */
[----:B------:R-:W-:-:S04]  /*304c0*/  IMAD.WIDE.U32 R68, R201, 0x10, R224 ;  /* 0x00000010c9447825 */ /* 0x000fc800078e00e0 */
        /* <DEDUP_REMOVED lines=22> */
[----:B0-----:R-:W-:Y:S01]  /*30630*/  FFMA.FTZ R66, R75, R72, R138 ;  /* 0x000000484b427223 */ /* 0x001fe2000001008a */
[----:B------:R-:W-:Y:S01]  /*30640*/  FADD.FTZ R26, -R206, R26 ;  /* 0x0000001ace1a7221 */ /* 0x000fe20000010100 */
[----:B------:R-:W2:Y:S01]  /*30650*/  LDL R75, [R1+0x13c] ;  /* 0x00013c00014b7983 */ /* 0x000ea20000100800 */
[----:B------:R-:W-:Y:S01]  /*30660*/  FFMA.FTZ R67, R230, R73, R139 ;  /* 0x00000049e6437223 */ /* 0x000fe2000001008b */
[----:B------:R-:W-:Y:S01]  /*30670*/  FFMA.FTZ R65, R229, R71, R137 ;  /* 0x00000047e5417223 */ /* 0x000fe20000010089 */
[----:B------:R-:W-:Y:S01]  /*30680*/  FFMA.FTZ R64, R228, R70, R136 ;  /* 0x00000046e4407223 */ /* 0x000fe20000010088 */
[----:B------:R-:W-:Y:S01]  /*30690*/  IMAD.WIDE.U32 R68, R201, 0x10, R226 ;  /* 0x00000010c9447825 */ /* 0x000fe200078e00e2 */
[----:B------:R-:W3:Y:S04]  /*306a0*/  LDL R73, [R1+0x138] ;  /* 0x0001380001497983 */ /* 0x000ee80000100800 */
[----:B------:R0:W-:Y:S01]  /*306b0*/  STG.E.128 desc[UR10][R68.64], R64 ;  /* 0x0000004044007986 */ /* 0x0001e2000c101d0a */
[----:B------:R-:W-:-:S03]  /*306c0*/  FMUL.FTZ R74, R205, R59 ;  /* 0x0000003bcd4a7220 */ /* 0x000fc60000410000 */
[----:B------:R-:W4:Y:S04]  /*306d0*/  LDL R72, [R1+0x134] ;  /* 0x0001340001487983 */ /* 0x000f280000100800 */
[----:B------:R-:W5:Y:S01]  /*306e0*/  LDL R71, [R1+0x130] ;  /* 0x0001300001477983 */ /* 0x000f620000100800 */
[C---:B------:R-:W-:Y:S01]  /*306f0*/  FADD.FTZ R204, -R206.reuse, R22 ;  /* 0x00000016cecc7221 */ /* 0x040fe20000010100 */
[----:B------:R-:W-:Y:S02]  /*30700*/  FADD.FTZ R27, -R206, R27 ;  /* 0x0000001bce1b7221 */ /* 0x000fe40000010100 */
[----:B------:R-:W5:Y:S04]  /*30710*/  LDL R231, [R1+0xd8] ;  /* 0x0000d80001e77983 */ /* 0x000f680000100800 */
[----:B------:R-:W5:Y:S01]  /*30720*/  LDL R230, [R1+0xc8] ;  /* 0x0000c80001e67983 */ /* 0x000f620000100800 */
[C---:B0-----:R-:W-:Y:S01]  /*30730*/  FMUL.FTZ R69, R205.reuse, R63 ;  /* 0x0000003fcd457220 */ /* 0x041fe20000410000 */
[C---:B------:R-:W-:Y:S01]  /*30740*/  FMUL.FTZ R68, R205.reuse, R62 ;  /* 0x0000003ecd447220 */ /* 0x040fe20000410000 */
[C---:B------:R-:W-:Y:S01]  /*30750*/  FMUL.FTZ R67, R205.reuse, R61 ;  /* 0x0000003dcd437220 */ /* 0x040fe20000410000 */
[----:B------:R-:W-:Y:S01]  /*30760*/  FMUL.FTZ R66, R205, R60 ;  /* 0x0000003ccd427220 */ /* 0x000fe20000410000 */
[----:B------:R-:W-:Y:S01]  /*30770*/  FFMA.FTZ R63, R219, R69, R187 ;  /* 0x00000045db3f7223 */ /* 0x000fe200000100bb */
[----:B------:R-:W-:Y:S01]  /*30780*/  FFMA.FTZ R62, R217, R68, R186 ;  /* 0x00000044d93e7223 */ /* 0x000fe200000100ba */
[----:B------:R-:W-:Y:S01]  /*30790*/  FFMA.FTZ R61, R216, R67, R185 ;  /* 0x00000043d83d7223 */ /* 0x000fe200000100b9 */
[----:B------:R-:W-:Y:S01]  /*307a0*/  FFMA.FTZ R60, R207, R66, R184 ;  /* 0x00000042cf3c7223 */ /* 0x000fe200000100b8 */
[----:B------:R-:W-:-:S04]  /*307b0*/  IMAD.WIDE.U32 R64, R198, 0x10, R224 ;  /* 0x00000010c6407825 */ /* 0x000fc800078e00e0 */
[C---:B------:R-:W-:Y:S01]  /*307c0*/  FADD.FTZ R201, -R206.reuse, R21 ;  /* 0x00000015cec97221 */ /* 0x040fe20000010100 */
[----:B------:R-:W-:Y:S01]  /*307d0*/  FADD.FTZ R70, -R206, R30 ;  /* 0x0000001ece467221 */ /* 0x000fe20000010100 */
[----:B------:R-:W5:Y:S04]  /*307e0*/  LDL R229, [R1+0xd4] ;  /* 0x0000d40001e57983 */ /* 0x000f680000100800 */
[----:B------:R0:W-:Y:S04]  /*307f0*/  STG.E.128 desc[UR10][R64.64], R60 ;  /* 0x0000003c40007986 */ /* 0x0001e8000c101d0a */
[----:B------:R-:W5:Y:S04]  /*30800*/  LDL R219, [R1+0xd0] ;  /* 0x0000d00001db7983 */ /* 0x000f680000100800 */
[----:B------:R-:W5:Y:S04]  /*30810*/  LDL R228, [R1+0xc4] ;  /* 0x0000c40001e47983 */ /* 0x000f680000100800 */
[----:B------:R-:W5:Y:S01]  /*30820*/  LDL R217, [R1+0xc0] ;  /* 0x0000c00001d97983 */ /* 0x000f620000100800 */
[----:B0-----:R-:W-:Y:S01]  /*30830*/  FFMA.FTZ R62, R78, R68, R134 ;  /* 0x000000444e3e7223 */ /* 0x001fe20000010086 */
[----:B------:R-:W-:Y:S01]  /*30840*/  FFMA.FTZ R61, R77, R67, R133 ;  /* 0x000000434d3d7223 */ /* 0x000fe20000010085 */
[----:B------:R-:W-:Y:S01]  /*30850*/  FFMA.FTZ R60, R76, R66, R132 ;  /* 0x000000424c3c7223 */ /* 0x000fe20000010084 */
[----:B------:R-:W5:Y:S04]  /*30860*/  LDL R78, [R1+0x12c] ;  /* 0x00012c00014e7983 */ /* 0x000f680000100800 */
[----:B------:R-:W5:Y:S04]  /*30870*/  LDL R77, [R1+0x128] ;  /* 0x00012800014d7983 */ /* 0x000f680000100800 */
[----:B------:R-:W5:Y:S01]  /*30880*/  LDL R76, [R1+0x124] ;  /* 0x00012400014c7983 */ /* 0x000f620000100800 */
[----:B--2---:R-:W-:-:S03]  /*30890*/  FFMA.FTZ R59, R75, R74, R183 ;  /* 0x0000004a4b3b7223 */ /* 0x004fc600000100b7 */
[----:B------:R-:W2:Y:S01]  /*308a0*/  LDL R75, [R1+0x120] ;  /* 0x00012000014b7983 */ /* 0x000ea20000100800 */
[----:B------:R-:W-:Y:S01]  /*308b0*/  FFMA.FTZ R63, R79, R69, R135 ;  /* 0x000000454f3f7223 */ /* 0x000fe20000010087 */
[----:B------:R-:W-:-:S05]  /*308c0*/  IMAD.WIDE.U32 R64, R198, 0x10, R226 ;  /* 0x00000010c6407825 */ /* 0x000fca00078e00e2 */
[----:B------:R0:W-:Y:S01]  /*308d0*/  STG.E.128 desc[UR10][R64.64], R60 ;  /* 0x0000003c40007986 */ /* 0x0001e2000c101d0a */
[C---:B------:R-:W-:Y:S01]  /*308e0*/  FADD.FTZ R198, -R206.reuse, R20 ;  /* 0x00000014cec67221 */ /* 0x040fe20000010100 */
[----:B------:R-:W-:Y:S01]  /*308f0*/  FADD.FTZ R207, -R206, R23 ;  /* 0x00000017cecf7221 */ /* 0x000fe20000010100 */
[C---:B0-----:R-:W-:Y:S01]  /*30900*/  FMUL.FTZ R62, R205.reuse, R58 ;  /* 0x0000003acd3e7220 */ /* 0x041fe20000410000 */
[C---:B------:R-:W-:Y:S01]  /*30910*/  FMUL.FTZ R61, R205.reuse, R57 ;  /* 0x00000039cd3d7220 */ /* 0x040fe20000410000 */
[----:B------:R-:W-:Y:S01]  /*30920*/  FMUL.FTZ R60, R205, R56 ;  /* 0x00000038cd3c7220 */ /* 0x000fe20000410000 */
[----:B------:R-:W-:-:S04]  /*30930*/  IMAD.WIDE.U32 R64, R15, 0x10, R224 ;  /* 0x000000100f407825 */ /* 0x000fc800078e00e0 */
[----:B---3--:R-:W-:Y:S01]  /*30940*/  FFMA.FTZ R58, R73, R62, R182 ;  /* 0x0000003e493a7223 */ /* 0x008fe200000100b6 */
[-C--:B----4-:R-:W-:Y:S01]  /*30950*/  FFMA.FTZ R57, R72, R61.reuse, R181 ;  /* 0x0000003d48397223 */ /* 0x090fe200000100b5 */
[----:B-----5:R-:W-:Y:S01]  /*30960*/  FFMA.FTZ R56, R71, R60, R180 ;  /* 0x0000003c47387223 */ /* 0x020fe200000100b4 */
[C---:B------:R-:W-:Y:S01]  /*30970*/  FADD.FTZ R72, -R206.reuse, R24 ;  /* 0x00000018ce487221 */ /* 0x040fe20000010100 */
[C---:B------:R-:W-:Y:S01]  /*30980*/  FADD.FTZ R73, -R206.reuse, R25 ;  /* 0x00000019ce497221 */ /* 0x040fe20000010100 */
[----:B------:R-:W-:Y:S02]  /*30990*/  IMAD.WIDE.U32 R24, R15, 0x10, R226 ;  /* 0x000000100f187825 */ /* 0x000fe400078e00e2 */
[----:B------:R0:W-:Y:S02]  /*309a0*/  STG.E.128 desc[UR10][R64.64], R56 ;  /* 0x0000003840007986 */ /* 0x0001e4000c101d0a */
[C---:B------:R-:W-:Y:S01]  /*309b0*/  FADD.FTZ R63, -R206.reuse, R38 ;  /* 0x00000026ce3f7221 */ /* 0x040fe20000010100 */
[C---:B------:R-:W-:Y:S01]  /*309c0*/  FADD.FTZ R66, -R206.reuse, R34 ;  /* 0x00000022ce427221 */ /* 0x040fe20000010100 */
[C---:B------:R-:W-:Y:S01]  /*309d0*/  FADD.FTZ R67, -R206.reuse, R35 ;  /* 0x00000023ce437221 */ /* 0x040fe20000010100 */
[C---:B------:R-:W-:Y:S01]  /*309e0*/  FADD.FTZ R68, -R206.reuse, R28 ;  /* 0x0000001cce447221 */ /* 0x040fe20000010100 */
[----:B0-----:R-:W-:Y:S01]  /*309f0*/  FADD.FTZ R56, -R206, R49 ;  /* 0x00000031ce387221 */ /* 0x001fe20000010100 */
[----:B------:R-:W-:Y:S01]  /*30a00*/  FFMA.FTZ R23, R78, R74, R131 ;  /* 0x0000004a4e177223 */ /* 0x000fe20000010083 */
[----:B------:R-:W-:Y:S01]  /*30a10*/  FFMA.FTZ R22, R77, R62, R130 ;  /* 0x0000003e4d167223 */ /* 0x000fe20000010082 */
[----:B------:R-:W-:Y:S01]  /*30a20*/  FFMA.FTZ R21, R76, R61, R129 ;  /* 0x0000003d4c157223 */ /* 0x000fe20000010081 */
[C---:B------:R-:W-:Y:S01]  /*30a30*/  FMUL.FTZ R62, R205.reuse, R50 ;  /* 0x00000032cd3e7220 */ /* 0x040fe20000410000 */
[----:B------:R-:W-:Y:S01]  /*30a40*/  FMUL.FTZ R61, R205, R56 ;  /* 0x00000038cd3d7220 */ /* 0x000fe20000410000 */
[----:B------:R-:W3:Y:S04]  /*30a50*/  LDL R50, [R1+0x10c] ;  /* 0x00010c0001327983 */ /* 0x000ee80000100800 */
        /* <DEDUP_REMOVED lines=9> */
[----:B------:R-:W-:-:S02]  /*30af0*/  FADD.FTZ R49, -R206, R195 ;  /* 0x000000c3ce317221 */ /* 0x000fc40000010100 */
[----:B------:R-:W5:Y:S01]  /*30b00*/  LDL R206, [R1+0xdc] ;  /* 0x0000dc0001ce7983 */ /* 0x000f620000100800 */
[----:B--2---:R-:W-:Y:S01]  /*30b10*/  FFMA.FTZ R20, R75, R60, R128 ;  /* 0x0000003c4b147223 */ /* 0x004fe20000010080 */
[C---:B------:R-:W-:Y:S01]  /*30b20*/  FMUL.FTZ R35, R205.reuse, R47 ;  /* 0x0000002fcd237220 */ /* 0x040fe20000410000 */
[C---:B------:R-:W-:Y:S01]  /*30b30*/  FMUL.FTZ R79, R205.reuse, R41 ;  /* 0x00000029cd4f7220 */ /* 0x040fe20000410000 */
[----:B------:R-:W2:Y:S04]  /*30b40*/  LDL R195, [R1+0xcc] ;  /* 0x0000cc0001c37983 */ /* 0x000ea80000100800 */
[----:B------:R0:W-:Y:S04]  /*30b50*/  STG.E.128 desc[UR10][R24.64], R20 ;  /* 0x0000001418007986 */ /* 0x0001e8000c101d0a */
[----:B0-----:R-:W4:Y:S01]  /*30b60*/  LDL R23, [R1+0x11c] ;  /* 0x00011c0001177983 */ /* 0x001f220000100800 */
[C---:B------:R-:W-:Y:S01]  /*30b70*/  FMUL.FTZ R22, R205.reuse, R55 ;  /* 0x00000037cd167220 */ /* 0x040fe20000410000 */
[C---:B------:R-:W-:Y:S01]  /*30b80*/  FMUL.FTZ R21, R205.reuse, R54 ;  /* 0x00000036cd157220 */ /* 0x040fe20000410000 */
[C---:B------:R-:W-:Y:S01]  /*30b90*/  FMUL.FTZ R20, R205.reuse, R53 ;  /* 0x00000035cd147220 */ /* 0x040fe20000410000 */
[----:B------:R-:W5:Y:S01]  /*30ba0*/  LDL R55, [R1+0x108] ;  /* 0x0001080001377983 */ /* 0x000f620000100800 */
[----:B------:R-:W-:-:S03]  /*30bb0*/  FMUL.FTZ R24, R205, R52 ;  /* 0x00000034cd187220 */ /* 0x000fc60000410000 */
[----:B------:R-:W2:Y:S04]  /*30bc0*/  LDL R25, [R1+0x104] ;  /* 0x0001040001197983 */ /* 0x000ea80000100800 */
[----:B------:R-:W2:Y:S04]  /*30bd0*/  LDL R54, [R1+0x114] ;  /* 0x0001140001367983 */ /* 0x000ea80000100800 */
[----:B------:R-:W2:Y:S04]  /*30be0*/  LDL R53, [R1+0x110] ;  /* 0x0001100001357983 */ /* 0x000ea80000100800 */
[----:B------:R-:W2:Y:S01]  /*30bf0*/  LDL R52, [R1+0x100] ;  /* 0x0001000001347983 */ /* 0x000ea20000100800 */
[C---:B------:R-:W-:Y:S01]  /*30c00*/  FMUL.FTZ R47, R205.reuse, R71 ;  /* 0x00000047cd2f7220 */ /* 0x040fe20000410000 */
[----:B------:R-:W-:-:S02]  /*30c10*/  FMUL.FTZ R41, R205, R72 ;  /* 0x00000048cd297220 */ /* 0x000fc40000410000 */
[----:B------:R-:W2:Y:S04]  /*30c20*/  LDL R71, [R1+0xec] ;  /* 0x0000ec0001477983 */ /* 0x000ea80000100800 */
[----:B------:R-:W2:Y:S01]  /*30c30*/  LDL R72, [R1+0xfc] ;  /* 0x0000fc0001487983 */ /* 0x000ea20000100800 */
[C---:B------:R-:W-:Y:S01]  /*30c40*/  FMUL.FTZ R60, R205.reuse, R48 ;  /* 0x00000030cd3c7220 */ /* 0x040fe20000410000 */
[C---:B------:R-:W-:Y:S01]  /*30c50*/  FMUL.FTZ R193, R205.reuse, R43 ;  /* 0x0000002bcdc17220 */ /* 0x040fe20000410000 */
[C---:B------:R-:W-:Y:S01]  /*30c60*/  FMUL.FTZ R48, R205.reuse, R27 ;  /* 0x0000001bcd307220 */ /* 0x040fe20000410000 */
[C---:B------:R-:W-:Y:S01]  /*30c70*/  FMUL.FTZ R43, R205.reuse, R26 ;  /* 0x0000001acd2b7220 */ /* 0x040fe20000410000 */
[C---:B------:R-:W-:Y:S01]  /*30c80*/  FMUL.FTZ R32, R205.reuse, R44 ;  /* 0x0000002ccd207220 */ /* 0x040fe20000410000 */
[----:B------:R-:W-:Y:S01]  /*30c90*/  FMUL.FTZ R34, R205, R46 ;  /* 0x0000002ecd227220 */ /* 0x000fe20000410000 */
[----:B------:R-:W-:-:S04]  /*30ca0*/  IMAD.WIDE.U32 R28, R16, 0x10, R224 ;  /* 0x00000010101c7825 */ /* 0x000fc800078e00e0 */
[C---:B------:R-:W-:Y:S01]  /*30cb0*/  FMUL.FTZ R33, R205.reuse, R45 ;  /* 0x0000002dcd217220 */ /* 0x040fe20000410000 */
[C---:B------:R-:W-:Y:S01]  /*30cc0*/  FMUL.FTZ R74, R205.reuse, R66 ;  /* 0x00000042cd4a7220 */ /* 0x040fe20000410000 */
[C---:B------:R-:W-:Y:S01]  /*30cd0*/  FMUL.FTZ R44, R205.reuse, R68 ;  /* 0x00000044cd2c7220 */ /* 0x040fe20000410000 */
[----:B------:R-:W-:Y:S01]  /*30ce0*/  FMUL.FTZ R46, R205, R70 ;  /* 0x00000046cd2e7220 */ /* 0x000fe20000410000 */
[----:B------:R-:W-:-:S04]  /*30cf0*/  IMAD.WIDE.U32 R30, R16, 0x10, R226 ;  /* 0x00000010101e7825 */ /* 0x000fc800078e00e2 */
[C---:B------:R-:W-:Y:S01]  /*30d00*/  FMUL.FTZ R76, R205.reuse, R63 ;  /* 0x0000003fcd4c7220 */ /* 0x040fe20000410000 */
[----:B------:R-:W2:Y:S01]  /*30d10*/  LDL R66, [R1+0xf0] ;  /* 0x0000f00001427983 */ /* 0x000ea20000100800 */
[C---:B------:R-:W-:Y:S01]  /*30d20*/  FMUL.FTZ R75, R205.reuse, R67 ;  /* 0x00000043cd4b7220 */ /* 0x040fe20000410000 */
[----:B---3--:R-:W-:Y:S02]  /*30d30*/  FFMA.FTZ R27, R50, R22, R127 ;  /* 0x00000016321b7223 */ /* 0x008fe4000001007f */
[----:B------:R-:W3:Y:S01]  /*30d40*/  LDL R68, [R1+0xf4] ;  /* 0x0000f40001447983 */ /* 0x000ee20000100800 */
[----:B------:R-:W-:-:S03]  /*30d50*/  FMUL.FTZ R45, R205, R69 ;  /* 0x00000045cd2d7220 */ /* 0x000fc60000410000 */
[----:B------:R-:W3:Y:S04]  /*30d60*/  LDL R70, [R1+0xf8] ;  /* 0x0000f80001467983 */ /* 0x000ee80000100800 */
[----:B------:R-:W3:Y:S04]  /*30d70*/  LDL R63, [R1+0xe0] ;  /* 0x0000e000013f7983 */ /* 0x000ee80000100800 */
        /* <DEDUP_REMOVED lines=20> */
[----:B------:R-:W3:Y:S04]  /*30ec0*/  LDL R205, [R1+0xa4] ;  /* 0x0000a40001cd7983 */ /* 0x000ee80000100800 */
[----:B------:R-:W3:Y:S01]  /*30ed0*/  LDL R201, [R1+0xa0] ;  /* 0x0000a00001c97983 */ /* 0x000ee20000100800 */
[----:B----4-:R-:W-:Y:S01]  /*30ee0*/  FFMA.FTZ R23, R23, R22, R179 ;  /* 0x0000001617177223 */ /* 0x010fe200000100b3 */
[----:B------:R-:W-:-:S02]  /*30ef0*/  FFMA.FTZ R22, R56, R21, R178 ;  /* 0x0000001538167223 */ /* 0x000fc400000100b2 */
[----:B------:R-:W4:Y:S01]  /*30f00*/  LDL R216, [R1+0xb8] ;  /* 0x0000b80001d87983 */ /* 0x000f220000100800 */
[----:B-----5:R-:W-:Y:S01]  /*30f10*/  FFMA.FTZ R26, R55, R21, R126 ;  /* 0x00000015371a7223 */ /* 0x020fe2000001007e */
[-C--:B--2---:R-:W-:Y:S02]  /*30f20*/  FFMA.FTZ R25, R25, R20.reuse, R125 ;  /* 0x0000001419197223 */ /* 0x084fe4000001007d */
[----:B------:R-:W2:Y:S01]  /*30f30*/  LDL R207, [R1+0xa8] ;  /* 0x0000a80001cf7983 */ /* 0x000ea20000100800 */
[----:B------:R-:W-:Y:S01]  /*30f40*/  FFMA.FTZ R21, R54, R20, R177 ;  /* 0x0000001436157223 */ /* 0x000fe200000100b1 */
[----:B------:R-:W-:Y:S02]  /*30f50*/  IMAD.WIDE.U32 R50, R197, 0x10, R224 ;  /* 0x00000010c5327825 */ /* 0x000fe400078e00e0 */
[----:B------:R-:W5:Y:S02]  /*30f60*/  LDL R198, [R1+0x88] ;  /* 0x0000880001c67983 */ /* 0x000f640000100800 */
[-C--:B------:R-:W-:Y:S01]  /*30f70*/  FFMA.FTZ R20, R53, R24.reuse, R176 ;  /* 0x0000001835147223 */ /* 0x080fe200000100b0 */
[----:B------:R-:W-:-:S04]  /*30f80*/  FFMA.FTZ R24, R52, R24, R124 ;  /* 0x0000001834187223 */ /* 0x000fc8000001007c */
[----:B------:R-:W-:Y:S04]  /*30f90*/  STG.E.128 desc[UR10][R28.64], R20 ;  /* 0x000000141c007986 */ /* 0x000fe8000c101d0a */
[----:B------:R0:W-:Y:S02]  /*30fa0*/  STG.E.128 desc[UR10][R30.64], R24 ;  /* 0x000000181e007986 */ /* 0x0001e4000c101d0a */
[----:B0-----:R-:W-:Y:S02]  /*30fb0*/  FFMA.FTZ R31, R206, R35, R171 ;  /* 0x00000023ce1f7223 */ /* 0x001fe400000100ab */
[----:B------:R-:W4:Y:S01]  /*30fc0*/  LDL R206, [R1+0xb4] ;  /* 0x0000b40001ce7983 */ /* 0x000f220000100800 */
[----:B------:R-:W-:-:S04]  /*30fd0*/  IMAD.WIDE.U32 R52, R196, 0x10, R224 ;  /* 0x00000010c4347825 */ /* 0x000fc800078e00e0 */
[-C--:B------:R-:W-:Y:S01]  /*30fe0*/  FFMA.FTZ R23, R72, R194.reuse, R175 ;  /* 0x000000c248177223 */ /* 0x080fe200000100af */
[----:B------:R-:W-:Y:S01]  /*30ff0*/  FFMA.FTZ R27, R71, R194, R123 ;  /* 0x000000c2471b7223 */ /* 0x000fe2000001007b */
[----:B------:R-:W-:Y:S01]  /*31000*/  FFMA.FTZ R30, R231, R34, R170 ;  /* 0x00000022e71e7223 */ /* 0x000fe200000100aa */
[----:B------:R-:W-:-:S04]  /*31010*/  IMAD.WIDE.U32 R56, R196, 0x10, R226 ;  /* 0x00000010c4387825 */ /* 0x000fc800078e00e2 */
[----:B------:R-:W-:Y:S01]  /*31020*/  FFMA.FTZ R35, R195, R35, R119 ;  /* 0x00000023c3237223 */ /* 0x000fe20000010077 */
[----:B------:R-:W-:Y:S01]  /*31030*/  FFMA.FTZ R34, R230, R34, R118 ;  /* 0x00000022e6227223 */ /* 0x000fe20000010076 */
[----:B------:R-:W-:Y:S01]  /*31040*/  FFMA.FTZ R29, R229, R33, R169 ;  /* 0x00000021e51d7223 */ /* 0x000fe200000100a9 */
[----:B------:R-:W-:Y:S01]  /*31050*/  IMAD.WIDE.U32 R54, R197, 0x10, R226 ;  /* 0x00000010c5367825 */ /* 0x000fe200078e00e2 */
[----:B------:R-:W5:Y:S04]  /*31060*/  LDL R196, [R1+0x84] ;  /* 0x0000840001c47983 */ /* 0x000f680000100800 */
[----:B------:R-:W5:Y:S04]  /*31070*/  LDL R194, [R1+0x80] ;  /* 0x0000800001c27983 */ /* 0x000f680000100800 */
[----:B------:R-:W5:Y:S04]  /*31080*/  LDL R230, [R1+0xbc] ;  /* 0x0000bc0001e67983 */ /* 0x000f680000100800 */
[----:B------:R-:W5:Y:S04]  /*31090*/  LDL R229, [R1+0xac] ;  /* 0x0000ac0001e57983 */ /* 0x000f680000100800 */
[----:B------:R-:W5:Y:S04]  /*310a0*/  LDL R197, [R1+0x94] ;  /* 0x0000940001c57983 */ /* 0x000f680000100800 */
[----:B------:R-:W5:Y:S01]  /*310b0*/  LDL R195, [R1+0x90] ;  /* 0x0000900001c37983 */ /* 0x000f620000100800 */
[----:B---3--:R-:W-:Y:S01]  /*310c0*/  FFMA.FTZ R22, R70, R62, R174 ;  /* 0x0000003e46167223 */ /* 0x008fe200000100ae */
[-C--:B------:R-:W-:Y:S01]  /*310d0*/  FFMA.FTZ R21, R68, R61.reuse, R173 ;  /* 0x0000003d44157223 */ /* 0x080fe200000100ad */
[----:B------:R-:W-:Y:S01]  /*310e0*/  FFMA.FTZ R20, R66, R60, R172 ;  /* 0x0000003c42147223 */ /* 0x000fe200000100ac */
[----:B------:R-:W-:Y:S01]  /*310f0*/  FFMA.FTZ R28, R219, R32, R168 ;  /* 0x00000020db1c7223 */ /* 0x000fe200000100a8 */
[----:B------:R-:W-:Y:S01]  /*31100*/  FFMA.FTZ R26, R69, R62, R122 ;  /* 0x0000003e451a7223 */ /* 0x000fe2000001007a */
[----:B------:R-:W-:Y:S01]  /*31110*/  FFMA.FTZ R25, R67, R61, R121 ;  /* 0x0000003d43197223 */ /* 0x000fe20000010079 */
[----:B------:R-:W-:Y:S01]  /*31120*/  FFMA.FTZ R24, R63, R60, R120 ;  /* 0x0000003c3f187223 */ /* 0x000fe20000010078 */
[----:B------:R-:W-:Y:S01]  /*31130*/  FFMA.FTZ R33, R228, R33, R117 ;  /* 0x00000021e4217223 */ /* 0x000fe20000010075 */
[----:B------:R-:W-:Y:S01]  /*31140*/  FFMA.FTZ R32, R217, R32, R116 ;  /* 0x00000020d9207223 */ /* 0x000fe20000010074 */
[----:B------:R-:W3:Y:S04]  /*31150*/  LDL R228, [R1+0x9c] ;  /* 0x00009c0001e47983 */ /* 0x000ee80000100800 */
[----:B------:R-:W3:Y:S04]  /*31160*/  LDL R217, [R1+0x98] ;  /* 0x0000980001d97983 */ /* 0x000ee80000100800 */
[----:B------:R-:W3:Y:S01]  /*31170*/  LDL R219, [R1+0x8c] ;  /* 0x00008c0001db7983 */ /* 0x000ee20000100800 */
[----:B------:R-:W-:-:S03]  /*31180*/  IMAD.WIDE.U32 R68, R17, 0x10, R224 ;  /* 0x0000001011447825 */ /* 0x000fc600078e00e0 */
[----:B------:R-:W-:Y:S01]  /*31190*/  STG.E.128 desc[UR10][R50.64], R20 ;  /* 0x0000001432007986 */ /* 0x000fe2000c101d0a */
[----:B------:R-:W-:-:S03]  /*311a0*/  IMAD.WIDE.U32 R72, R17, 0x10, R226 ;  /* 0x0000001011487825 */ /* 0x000fc600078e00e2 */
[----:B------:R0:W-:Y:S01]  /*311b0*/  STG.E.128 desc[UR10][R54.64], R24 ;  /* 0x0000001836007986 */ /* 0x0001e2000c101d0a */
[----:B------:R-:W-:-:S03]  /*311c0*/  IMAD.WIDE.U32 R60, R19, 0x10, R226 ;  /* 0x00000010133c7825 */ /* 0x000fc600078e00e2 */
[----:B------:R-:W3:Y:S01]  /*311d0*/  LDL R17, [R1+0x70] ;  /* 0x0000700001117983 */ /* 0x000ee20000100800 */
[----:B------:R-:W-:-:S03]  /*311e0*/  IMAD.WIDE.U32 R62, R18, 0x10, R226 ;  /* 0x00000010123e7825 */ /* 0x000fc600078e00e2 */
[----:B------:R1:W-:Y:S04]  /*311f0*/  STG.E.128 desc[UR10][R52.64], R28 ;  /* 0x0000001c34007986 */ /* 0x0003e8000c101d0a */
[----:B------:R1:W-:Y:S01]  /*31200*/  STG.E.128 desc[UR10][R56.64], R32 ;  /* 0x0000002038007986 */ /* 0x0003e2000c101d0a */
[----:B0-----:R-:W-:-:S03]  /*31210*/  FFMA.FTZ R25, R205, R79, R113 ;  /* 0x0000004fcd197223 */ /* 0x001fc60000010071 */
[----:B------:R-:W3:Y:S01]  /*31220*/  LDL R205, [R1+0x68] ;  /* 0x0000680001cd7983 */ /* 0x000ee20000100800 */
[----:B------:R-:W-:-:S04]  /*31230*/  IMAD.WIDE.U32 R54, R199, 0x10, R224 ;  /* 0x00000010c7367825 */ /* 0x000fc800078e00e0 */
[-C--:B------:R-:W-:Y:S01]  /*31240*/  FFMA.FTZ R20, R204, R78.reuse, R164 ;  /* 0x0000004ecc147223 */ /* 0x080fe200000100a4 */
[----:B------:R-:W-:Y:S01]  /*31250*/  FFMA.FTZ R24, R201, R78, R112 ;  /* 0x0000004ec9187223 */ /* 0x000fe20000010070 */
[----:B------:R-:W3:Y:S01]  /*31260*/  LDL R204, [R1+0x74] ;  /* 0x0000740001cc7983 */ /* 0x000ee20000100800 */
[----:B-1----:R-:W-:-:S03]  /*31270*/  IMAD.WIDE.U32 R52, R19, 0x10, R224 ;  /* 0x0000001013347825 */ /* 0x002fc600078e00e0 */
[----:B------:R-:W3:Y:S01]  /*31280*/  LDL R201, [R1+0x64] ;  /* 0x0000640001c97983 */ /* 0x000ee20000100800 */
[----:B------:R-:W-:-:S03]  /*31290*/  IMAD.WIDE.U32 R56, R18, 0x10, R224 ;  /* 0x0000001012387825 */ /* 0x000fc600078e00e0 */
[----:B------:R-:W3:Y:S01]  /*312a0*/  LDL R78, [R1+0x3c] ;  /* 0x00003c00014e7983 */ /* 0x000ee20000100800 */
[----:B------:R-:W-:-:S03]  /*312b0*/  IMAD.WIDE.U32 R18, R199, 0x10, R226 ;  /* 0x00000010c7127825 */ /* 0x000fc600078e00e2 */
[----:B------:R-:W3:Y:S01]  /*312c0*/  LDL R199, [R1+0x60] ;  /* 0x0000600001c77983 */ /* 0x000ee20000100800 */
[----:B----4-:R-:W-:-:S03]  /*312d0*/  FFMA.FTZ R21, R206, R79, R165 ;  /* 0x0000004fce157223 */ /* 0x010fc600000100a5 */
[----:B------:R-:W4:Y:S01]  /*312e0*/  LDL R206, [R1+0x78] ;  /* 0x0000780001ce7983 */ /* 0x000f220000100800 */
[-C--:B------:R-:W-:Y:S01]  /*312f0*/  FFMA.FTZ R22, R216, R192.reuse, R166 ;  /* 0x000000c0d8167223 */ /* 0x080fe200000100a6 */
[----:B--2---:R-:W-:Y:S01]  /*31300*/  FFMA.FTZ R26, R207, R192, R114 ;  /* 0x000000c0cf1a7223 */ /* 0x004fe20000010072 */
[----:B-----5:R-:W-:Y:S01]  /*31310*/  FFMA.FTZ R34, R198, R76, R110 ;  /* 0x0000004cc6227223 */ /* 0x020fe2000001006e */
[----:B------:R-:W2:Y:S04]  /*31320*/  LDL R216, [R1+0x7c] ;  /* 0x00007c0001d87983 */ /* 0x000ea80000100800 */
[----:B------:R-:W5:Y:S01]  /*31330*/  LDL R207, [R1+0x6c] ;  /* 0x00006c0001cf7983 */ /* 0x000f620000100800 */
[----:B------:R-:W-:Y:S01]  /*31340*/  FFMA.FTZ R33, R196, R59, R109 ;  /* 0x0000003bc4217223 */ /* 0x000fe2000001006d */
[----:B------:R-:W-:-:S02]  /*31350*/  FFMA.FTZ R32, R194, R58, R108 ;  /* 0x0000003ac2207223 */ /* 0x000fc4000001006c */
        /* <DEDUP_REMOVED lines=8> */
[----:B------:R-:W5:Y:S04]  /*313e0*/  LDL R197, [R1+0x4c] ;  /* 0x00004c0001c57983 */ /* 0x000f680000100800 */
[----:B------:R-:W5:Y:S04]  /*313f0*/  LDL R195, [R1+0x48] ;  /* 0x0000480001c37983 */ /* 0x000f680000100800 */
[----:B------:R-:W5:Y:S04]  /*31400*/  LDL R193, [R1+0x44] ;  /* 0x0000440001c17983 */ /* 0x000f680000100800 */
[----:B------:R-:W5:Y:S01]  /*31410*/  LDL R79, [R1+0x40] ;  /* 0x00004000014f7983 */ /* 0x000f620000100800 */
[----:B------:R-:W-:-:S04]  /*31420*/  IMAD.WIDE.U32 R66, R14, 0x10, R224 ;  /* 0x000000100e427825 */ /* 0x000fc800078e00e0 */
[----:B---3--:R-:W-:Y:S01]  /*31430*/  FFMA.FTZ R31, R228, R77, R163 ;  /* 0x0000004de41f7223 */ /* 0x008fe200000100a3 */
[----:B------:R-:W-:Y:S01]  /*31440*/  FFMA.FTZ R30, R217, R76, R162 ;  /* 0x0000004cd91e7223 */ /* 0x000fe200000100a2 */
[----:B------:R-:W-:-:S04]  /*31450*/  IMAD.WIDE.U32 R70, R14, 0x10, R226 ;  /* 0x000000100e467825 */ /* 0x000fc800078e00e2 */
[----:B------:R-:W-:Y:S01]  /*31460*/  FFMA.FTZ R35, R219, R77, R111 ;  /* 0x0000004ddb237223 */ /* 0x000fe2000001006f */
[----:B------:R0:W-:Y:S04]  /*31470*/  STG.E.128 desc[UR10][R66.64], R20 ;  /* 0x0000001442007986 */ /* 0x0001e8000c101d0a */
[----:B------:R1:W-:Y:S04]  /*31480*/  STG.E.128 desc[UR10][R70.64], R24 ;  /* 0x0000001846007986 */ /* 0x0003e8000c101d0a */
[----:B------:R-:W3:Y:S04]  /*31490*/  LDL R14, [R1+0x30] ;  /* 0x00003000010e7983 */ /* 0x000ee80000100800 */
[----:B------:R1:W-:Y:S04]  /*314a0*/  STG.E.128 desc[UR10][R68.64], R28 ;  /* 0x0000001c44007986 */ /* 0x0003e8000c101d0a */
[----:B------:R-:W3:Y:S01]  /*314b0*/  LDL R77, [R1+0x38] ;  /* 0x00003800014d7983 */ /* 0x000ee20000100800 */
[----:B0-----:R-:W-:-:S03]  /*314c0*/  FFMA.FTZ R20, R17, R64, R156 ;  /* 0x0000004011147223 */ /* 0x001fc6000001009c */
[----:B------:R-:W3:Y:S04]  /*314d0*/  LDL R76, [R1+0x34] ;  /* 0x00003400014c7983 */ /* 0x000ee80000100800 */
[----:B------:R0:W-:Y:S01]  /*314e0*/  STG.E.128 desc[UR10][R72.64], R32 ;  /* 0x0000002048007986 */ /* 0x0001e2000c101d0a */
[----:B-1----:R-:W-:-:S03]  /*314f0*/  FFMA.FTZ R26, R205, R74, R106 ;  /* 0x0000004acd1a7223 */ /* 0x002fc6000001006a */
[----:B------:R-:W3:Y:S04]  /*31500*/  LDL R71, [R1+0x20] ;  /* 0x0000200001477983 */ /* 0x000ee80000100800 */
[----:B------:R-:W3:Y:S04]  /*31510*/  LDL R70, [R1+0x1c] ;  /* 0x00001c0001467983 */ /* 0x000ee80000100800 */
[----:B------:R-:W3:Y:S04]  /*31520*/  LDL R69, [R1+0x18] ;  /* 0x0000180001457983 */ /* 0x000ee80000100800 */
[----:B------:R-:W3:Y:S04]  /*31530*/  LDL R68, [R1+0x14] ;  /* 0x0000140001447983 */ /* 0x000ee80000100800 */
[----:B0-----:R-:W3:Y:S04]  /*31540*/  LDL R73, [R1+0x28] ;  /* 0x0000280001497983 */ /* 0x001ee80000100800 */
[----:B------:R-:W3:Y:S04]  /*31550*/  LDL R72, [R1+0x24] ;  /* 0x0000240001487983 */ /* 0x000ee80000100800 */
[----:B------:R-:W3:Y:S01]  /*31560*/  LDL R17, [R1+0x10] ;  /* 0x0000100001117983 */ /* 0x000ee20000100800 */
[-C--:B------:R-:W-:Y:S01]  /*31570*/  FFMA.FTZ R21, R204, R65.reuse, R157 ;  /* 0x00000041cc157223 */ /* 0x080fe2000001009d */
[----:B------:R-:W-:Y:S01]  /*31580*/  FFMA.FTZ R25, R201, R65, R105 ;  /* 0x00000041c9197223 */ /* 0x000fe20000010069 */
[----:B------:R-:W-:Y:S01]  /*31590*/  FFMA.FTZ R24, R199, R64, R104 ;  /* 0x00000040c7187223 */ /* 0x000fe20000010068 */
[----:B------:R-:W3:Y:S04]  /*315a0*/  LDL R67, [R1+0xc] ;  /* 0x00000c0001437983 */ /* 0x000ee80000100800 */
[----:B------:R-:W3:Y:S04]  /*315b0*/  LDL R66, [R1+0x8] ;  /* 0x0000080001427983 */ /* 0x000ee80000100800 */
[----:B------:R-:W3:Y:S04]  /*315c0*/  LDL R65, [R1+0x4] ;  /* 0x0000040001417983 */ /* 0x000ee80000100800 */
[----:B------:R-:W3:Y:S01]  /*315d0*/  LDL R64, [R1] ;  /* 0x0000000001407983 */ /* 0x000ee20000100800 */
[----:B----4-:R-:W-:-:S03]  /*315e0*/  FFMA.FTZ R22, R206, R74, R158 ;  /* 0x0000004ace167223 */ /* 0x010fc6000001009e */
[----:B------:R-:W4:Y:S01]  /*315f0*/  LDL R74, [R1+0x2c] ;  /* 0x00002c00014a7983 */ /* 0x000f220000100800 */
[-C--:B--2---:R-:W-:Y:S01]  /*31600*/  FFMA.FTZ R23, R216, R75.reuse, R159 ;  /* 0x0000004bd8177223 */ /* 0x084fe2000001009f */
[----:B-----5:R-:W-:-:S04]  /*31610*/  FFMA.FTZ R27, R207, R75, R107 ;  /* 0x0000004bcf1b7223 */ /* 0x020fc8000001006b */
[----:B------:R-:W-:Y:S01]  /*31620*/  STG.E.128 desc[UR10][R52.64], R20 ;  /* 0x0000001434007986 */ /* 0x000fe2000c101d0a */
[----:B------:R-:W-:Y:S01]  /*31630*/  FFMA.FTZ R31, R198, R47, R155 ;  /* 0x0000002fc61f7223 */ /* 0x000fe2000001009b */
[----:B------:R-:W-:Y:S01]  /*31640*/  FFMA.FTZ R30, R196, R46, R154 ;  /* 0x0000002ec41e7223 */ /* 0x000fe2000001009a */
[----:B------:R-:W-:Y:S01]  /*31650*/  FFMA.FTZ R29, R194, R45, R153 ;  /* 0x0000002dc21d7223 */ /* 0x000fe20000010099 */
[----:B------:R-:W-:Y:S01]  /*31660*/  FFMA.FTZ R28, R192, R44, R152 ;  /* 0x0000002cc01c7223 */ /* 0x000fe20000010098 */
[----:B------:R-:W-:Y:S01]  /*31670*/  STG.E.128 desc[UR10][R60.64], R24 ;  /* 0x000000183c007986 */ /* 0x000fe2000c101d0a */
[----:B------:R-:W-:Y:S01]  /*31680*/  FFMA.FTZ R35, R197, R47, R103 ;  /* 0x0000002fc5237223 */ /* 0x000fe20000010067 */
[----:B------:R-:W-:Y:S01]  /*31690*/  FFMA.FTZ R34, R195, R46, R102 ;  /* 0x0000002ec3227223 */ /* 0x000fe20000010066 */
[----:B------:R-:W-:Y:S01]  /*316a0*/  FFMA.FTZ R33, R193, R45, R101 ;  /* 0x0000002dc1217223 */ /* 0x000fe20000010065 */
[----:B------:R-:W-:Y:S01]  /*316b0*/  FFMA.FTZ R32, R79, R44, R100 ;  /* 0x0000002c4f207223 */ /* 0x000fe20000010064 */
[----:B------:R-:W-:Y:S04]  /*316c0*/  STG.E.128 desc[UR10][R56.64], R28 ;  /* 0x0000001c38007986 */ /* 0x000fe8000c101d0a */
[----:B------:R0:W-:Y:S01]  /*316d0*/  STG.E.128 desc[UR10][R62.64], R32 ;  /* 0x000000203e007986 */ /* 0x0001e2000c101d0a */
[----:B------:R-:W-:Y:S01]  /*316e0*/  FFMA.FTZ R47, R78, R48, R151 ;  /* 0x000000304e2f7223 */ /* 0x000fe20000010097 */
[----:B------:R-:W-:Y:S01]  /*316f0*/  IMAD.WIDE.U32 R50, R200, 0x10, R224 ;  /* 0x00000010c8327825 */ /* 0x000fe200078e00e0 */
[----:B0-----:R-:W0:Y:S03]  /*31700*/  LDC.64 R32, c[0x0][0x210] ;  /* 0x00008400ff207b82 */ /* 0x001e260000000a00 */
[----:B---3--:R-:W-:Y:S01]  /*31710*/  FFMA.FTZ R44, R14, R41, R148 ;  /* 0x000000290e2c7223 */ /* 0x008fe20000010094 */
[----:B------:R-:W-:Y:S01]  /*31720*/  FFMA.FTZ R46, R77, R43, R150 ;  /* 0x0000002b4d2e7223 */ /* 0x000fe20000010096 */
[----:B------:R-:W-:Y:S01]  /*31730*/  SHF.L.U32 R14, R202, 0x4, RZ ;  /* 0x00000004ca0e7819 */ /* 0x000fe200000006ff */
[----:B------:R-:W-:-:S03]  /*31740*/  FFMA.FTZ R45, R76, R42, R149 ;  /* 0x0000002a4c2d7223 */ /* 0x000fc60000010095 */
[C---:B------:R-:W-:Y:S02]  /*31750*/  IADD3 R28, P1, R14.reuse, UR20, RZ ;  /* 0x000000140e1c7c10 */ /* 0x040fe4000ff3e0ff */
[----:B------:R-:W-:Y:S01]  /*31760*/  IADD3 R30, P2, R14, UR4, RZ ;  /* 0x000000040e1e7c10 */ /* 0x000fe2000ff5e0ff */
[----:B------:R-:W-:Y:S01]  /*31770*/  FFMA.FTZ R20, R71, R41, R96 ;  /* 0x0000002947147223 */ /* 0x000fe20000010060 */
[----:B------:R-:W-:Y:S01]  /*31780*/  STG.E.128 desc[UR10][R54.64], R44 ;  /* 0x0000002c36007986 */ /* 0x000fe2000c101d0a */
[----:B------:R-:W-:Y:S01]  /*31790*/  FFMA.FTZ R27, R70, R15, R147 ;  /* 0x0000000f461b7223 */ /* 0x000fe20000010093 */
[----:B------:R-:W-:Y:S01]  /*317a0*/  FFMA.FTZ R26, R69, R39, R146 ;  /* 0x00000027451a7223 */ /* 0x000fe20000010092 */
[----:B------:R-:W-:Y:S01]  /*317b0*/  FFMA.FTZ R25, R68, R36, R145 ;  /* 0x0000002444197223 */ /* 0x000fe20000010091 */
[----:B------:R-:W-:Y:S01]  /*317c0*/  FFMA.FTZ R22, R73, R43, R98 ;  /* 0x0000002b49167223 */ /* 0x000fe20000010062 */
[----:B------:R-:W-:Y:S01]  /*317d0*/  FFMA.FTZ R21, R72, R42, R97 ;  /* 0x0000002a48157223 */ /* 0x000fe20000010061 */
[----:B------:R-:W-:Y:S01]  /*317e0*/  FFMA.FTZ R24, R17, R37, R144 ;  /* 0x0000002511187223 */ /* 0x000fe20000010090 */
[----:B------:R-:W-:Y:S01]  /*317f0*/  SHF.R.U32.HI R17, RZ, 0x1c, R202 ;  /* 0x0000001cff117819 */ /* 0x000fe200000116ca */
[----:B------:R-:W-:-:S03]  /*31800*/  IMAD.WIDE.U32 R58, R200, 0x10, R226 ;  /* 0x00000010c83a7825 */ /* 0x000fc600078e00e2 */
[C---:B------:R-:W-:Y:S02]  /*31810*/  IADD3.X R29, R17.reuse, UR21, RZ, P1, !PT ;  /* 0x00000015111d7c10 */ /* 0x040fe40008ffe4ff */
[----:B------:R-:W-:Y:S01]  /*31820*/  IADD3.X R31, R17, UR5, RZ, P2, !PT ;  /* 0x00000005111f7c10 */ /* 0x000fe200097fe4ff */
[----:B------:R-:W-:Y:S01]  /*31830*/  FFMA.FTZ R17, R245, R38, R89 ;  /* 0x00000026f5117223 */ /* 0x000fe20000010059 */
[----:B0-----:R-:W-:-:S05]  /*31840*/  IMAD R218, R32, 0x4, R218 ;  /* 0x0000000420da7824 */ /* 0x001fca00078e02da */
[----:B------:R-:W-:Y:S01]  /*31850*/  ISETP.GE.AND P1, PT, R218, R33, PT ;  /* 0x00000021da00720c */ /* 0x000fe20003f26270 */
[----:B----4-:R-:W-:-:S05]  /*31860*/  FFMA.FTZ R23, R74, R48, R99 ;  /* 0x000000304a177223 */ /* 0x010fca0000010063 */
[----:B------:R0:W-:Y:S04]  /*31870*/  STG.E.128 desc[UR10][R18.64], R20 ;  /* 0x0000001412007986 */ /* 0x0001e8000c101d0a */
[----:B------:R1:W-:Y:S01]  /*31880*/  STG.E.128 desc[UR10][R50.64], R24 ;  /* 0x0000001832007986 */ /* 0x0003e2000c101d0a */
[----:B0-----:R-:W-:Y:S01]  /*31890*/  FFMA.FTZ R23, R67, R15, R95 ;  /* 0x0000000f43177223 */ /* 0x001fe2000001005f */
[----:B------:R-:W-:Y:S01]  /*318a0*/  FFMA.FTZ R22, R66, R39, R94 ;  /* 0x0000002742167223 */ /* 0x000fe2000001005e */
[----:B------:R-:W-:Y:S01]  /*318b0*/  FFMA.FTZ R21, R65, R36, R93 ;  /* 0x0000002441157223 */ /* 0x000fe2000001005d */
[----:B------:R-:W-:Y:S01]  /*318c0*/  FFMA.FTZ R20, R64, R37, R92 ;  /* 0x0000002540147223 */ /* 0x000fe2000001005c */
[-C--:B-1----:R-:W-:Y:S01]  /*318d0*/  FFMA.FTZ R27, R251, R49.reuse, R143 ;  /* 0x00000031fb1b7223 */ /* 0x082fe2000001008f */
[----:B------:R-:W-:Y:S01]  /*318e0*/  FFMA.FTZ R26, R250, R40, R142 ;  /* 0x00000028fa1a7223 */ /* 0x000fe2000001008e */
[----:B------:R-:W-:Y:S01]  /*318f0*/  FFMA.FTZ R25, R249, R38, R141 ;  /* 0x00000026f9197223 */ /* 0x000fe2000001008d */
[----:B------:R-:W-:Y:S01]  /*31900*/  FFMA.FTZ R24, R248, R16, R140 ;  /* 0x00000010f8187223 */ /* 0x000fe2000001008c */
[----:B------:R-:W-:Y:S01]  /*31910*/  FFMA.FTZ R19, R247, R49, R91 ;  /* 0x00000031f7137223 */ /* 0x000fe2000001005b */
[----:B------:R-:W-:Y:S01]  /*31920*/  FFMA.FTZ R18, R246, R40, R90 ;  /* 0x00000028f6127223 */ /* 0x000fe2000001005a */
[----:B------:R-:W-:Y:S01]  /*31930*/  FFMA.FTZ R16, R244, R16, R88 ;  /* 0x00000010f4107223 */ /* 0x000fe20000010058 */
[----:B------:R1:W-:Y:S04]  /*31940*/  STG.E.128 desc[UR10][R58.64], R20 ;  /* 0x000000143a007986 */ /* 0x0003e8000c101d0a */
[----:B------:R1:W-:Y:S04]  /*31950*/  STG.E.128 desc[UR10][R28.64], R24 ;  /* 0x000000181c007986 */ /* 0x0003e8000c101d0a */
[----:B------:R1:W-:Y:S01]  /*31960*/  STG.E.128 desc[UR10][R30.64], R16 ;  /* 0x000000101e007986 */ /* 0x0003e2000c101d0a */
[----:B------:R-:W-:Y:S05]  /*31970*/  @!P1 BRA `(.L_x_50853) ;  /* 0xfffffd0000d09947 */ /* 0x000fea000383ffff */
[----:B------:R-:W-:Y:S05]  /*31980*/  BSYNC B0 ;  /* 0x0000000000007941 */ /* 0x000fea0003800000 */
.L_x_49811:
[----:B------:R-:W-:Y:S05]  /*31990*/  EXIT ;  /* 0x000000000000794d */ /* 0x000fea0003800000 */
.L_x_50852:
        /* <DEDUP_REMOVED lines=8> */
.L_x_50855:
[----:B------:R-:W-:Y:S05]  /*31a20*/  BSYNC B1 ;  /* 0x0000000000017941 */ /* 0x000fea0003800000 */
.L_x_50854:
        /* <DEDUP_REMOVED lines=9> */
.L_x_50856:
[----:B------:R-:W-:Y:S01]  /*31ac0*/  FADD.FTZ R217, R217, R205 ;  /* 0x000000cdd9d97221 */ /* 0x000fe20000010000 */
[----:B------:R-:W-:-:S04]  /*31ad0*/  IMAD.MOV.U32 R205, RZ, RZ, 0x4 ;  /* 0x00000004ffcd7424 */ /* 0x000fc800078e00ff */
[----:B------:R-:W-:-:S07]  /*31ae0*/  MOV R226, R217 ;  /* 0x000000d900e27202 */ /* 0x000fce0000000f00 */
[----:B------:R-:W-:Y:S05]  /*31af0*/  WARPSYNC.COLLECTIVE R219, `(.L_x_50857) ;  /* 0x00000000db087348 */ /* 0x000fea0003c00000 */
[----:B------:R0:W1:Y:S02]  /*31b00*/  SHFL.BFLY P2, R205, R226, R205, R206 ;  /* 0x0c0000cde2cd7389 */ /* 0x00006400000400ce */
[----:B01----:R-:W-:Y:S01]  /*31b10*/  ENDCOLLECTIVE ;  /* 0x000000000000791b */ /* 0x003fe20003800000 */
.L_x_50857:
[----:B------:R-:W-:Y:S01]  /*31b20*/  FADD.FTZ R217, R217, R205 ;  /* 0x000000cdd9d97221 */ /* 0x000fe20000010000 */
[----:B------:R-:W-:-:S04]  /*31b30*/  IMAD.MOV.U32 R205, RZ, RZ, 0x8 ;  /* 0x00000008ffcd7424 */ /* 0x000fc800078e00ff */
[----:B------:R-:W-:-:S07]  /*31b40*/  MOV R226, R217 ;  /* 0x000000d900e27202 */ /* 0x000fce0000000f00 */
[----:B------:R-:W-:Y:S05]  /*31b50*/  WARPSYNC.COLLECTIVE R219, `(.L_x_50858) ;  /* 0x00000000db087348 */ /* 0x000fea0003c00000 */
[----:B------:R0:W1:Y:S02]  /*31b60*/  SHFL.BFLY P2, R205, R226, R205, R206 ;  /* 0x0c0000cde2cd7389 */ /* 0x00006400000400ce */
[----:B01----:R-:W-:Y:S01]  /*31b70*/  ENDCOLLECTIVE ;  /* 0x000000000000791b */ /* 0x003fe20003800000 */
.L_x_50858:
[----:B------:R-:W-:Y:S01]  /*31b80*/  FADD.FTZ R217, R217, R205 ;  /* 0x000000cdd9d97221 */ /* 0x000fe20000010000 */
[----:B------:R-:W-:-:S04]  /*31b90*/  IMAD.MOV.U32 R205, RZ, RZ, 0x10 ;  /* 0x00000010ffcd7424 */ /* 0x000fc800078e00ff */
[----:B------:R-:W-:-:S07]  /*31ba0*/  MOV R226, R217 ;  /* 0x000000d900e27202 */ /* 0x000fce0000000f00 */
[----:B------:R-:W-:Y:S05]  /*31bb0*/  WARPSYNC.COLLECTIVE R219, `(.L_x_50859) ;  /* 0x00000000db087348 */ /* 0x000fea0003c00000 */
[----:B------:R0:W1:Y:S02]  /*31bc0*/  SHFL.BFLY P2, R205, R226, R205, R206 ;  /* 0x0c0000cde2cd7389 */ /* 0x00006400000400ce */
[----:B01----:R-:W-:Y:S01]  /*31bd0*/  ENDCOLLECTIVE ;  /* 0x000000000000791b */ /* 0x003fe20003800000 */
.L_x_50859:
        /* <DEDUP_REMOVED lines=136> */
.L_x_50860:
[----:B------:R-:W-:Y:S01]  /*32460*/  FADD.FTZ R224, R224, R205 ;  /* 0x000000cde0e07221 */ /* 0x000fe20000010000 */
[----:B------:R-:W-:-:S03]  /*32470*/  MOV R205, 0x2 ;  /* 0x0000000200cd7802 */ /* 0x000fc60000000f00 */
[----:B------:R-:W-:-:S07]  /*32480*/  IMAD.MOV.U32 R226, RZ, RZ, R224 ;  /* 0x000000ffffe27224 */ /* 0x000fce00078e00e0 */
[----:B------:R-:W-:Y:S05]  /*32490*/  WARPSYNC.COLLECTIVE R219, `(.L_x_50861) ;  /* 0x00000000db087348 */ /* 0x000fea0003c00000 */
[----:B------:R0:W1:Y:S02]  /*324a0*/  SHFL.BFLY P2, R205, R226, R205, R206 ;  /* 0x0c0000cde2cd7389 */ /* 0x00006400000400ce */
[----:B01----:R-:W-:Y:S01]  /*324b0*/  ENDCOLLECTIVE ;  /* 0x000000000000791b */ /* 0x003fe20003800000 */
.L_x_50861:
[----:B------:R-:W-:Y:S01]  /*324c0*/  FADD.FTZ R224, R224, R205 ;  /* 0x000000cde0e07221 */ /* 0x000fe20000010000 */
[----:B------:R-:W-:-:S03]  /*324d0*/  HFMA2.MMA R205, -RZ, RZ, 0, 2.384185791015625e-07 ;  /* 0x00000004ffcd7435 */ /* 0x000fc600000001ff */
[----:B------:R-:W-:-:S08]  /*324e0*/  IMAD.MOV.U32 R226, RZ, RZ, R224 ;  /* 0x000000ffffe27224 */ /* 0x000fd000078e00e0 */
[----:B------:R-:W-:Y:S05]  /*324f0*/  WARPSYNC.COLLECTIVE R219, `(.L_x_50862) ;  /* 0x00000000db087348 */ /* 0x000fea0003c00000 */
[----:B------:R0:W1:Y:S02]  /*32500*/  SHFL.BFLY P2, R205, R226, R205, R206 ;  /* 0x0c0000cde2cd7389 */ /* 0x00006400000400ce */
[----:B01----:R-:W-:Y:S01]  /*32510*/  ENDCOLLECTIVE ;  /* 0x000000000000791b */ /* 0x003fe20003800000 */
.L_x_50862:
[----:B------:R-:W-:Y:S01]  /*32520*/  FADD.FTZ R224, R224, R205 ;  /* 0x000000cde0e07221 */ /* 0x000fe20000010000 */
[----:B------:R-:W-:-:S03]  /*32530*/  MOV R205, 0x8 ;  /* 0x0000000800cd7802 */ /* 0x000fc60000000f00 */
[----:B------:R-:W-:-:S07]  /*32540*/  IMAD.MOV.U32 R226, RZ, RZ, R224 ;  /* 0x000000ffffe27224 */ /* 0x000fce00078e00e0 */
[----:B------:R-:W-:Y:S05]  /*32550*/  WARPSYNC.COLLECTIVE R219, `(.L_x_50863) ;  /* 0x00000000db087348 */ /* 0x000fea0003c00000 */
[----:B------:R0:W1:Y:S02]  /*32560*/  SHFL.BFLY P2, R205, R226, R205, R206 ;  /* 0x0c0000cde2cd7389 */ /* 0x00006400000400ce */
[----:B01----:R-:W-:Y:S01]  /*32570*/  ENDCOLLECTIVE ;  /* 0x000000000000791b */ /* 0x003fe20003800000 */
.L_x_50863:
[----:B------:R-:W-:Y:S01]  /*32580*/  FADD.FTZ R224, R224, R205 ;  /* 0x000000cde0e07221 */ /* 0x000fe20000010000 */
[----:B------:R-:W-:-:S03]  /*32590*/  HFMA2.MMA R205, -RZ, RZ, 0, 9.5367431640625e-07 ;  /* 0x00000010ffcd7435 */ /* 0x000fc600000001ff */
[----:B------:R-:W-:-:S08]  /*325a0*/  IMAD.MOV.U32 R226, RZ, RZ, R224 ;  /* 0x000000ffffe27224 */ /* 0x000fd000078e00e0 */
[----:B------:R-:W-:Y:S05]  /*325b0*/  WARPSYNC.COLLECTIVE R219, `(.L_x_50864) ;  /* 0x00000000db087348 */ /* 0x000fea0003c00000 */
[----:B------:R0:W1:Y:S02]  /*325c0*/  SHFL.BFLY P2, R205, R226, R205, R206 ;  /* 0x0c0000cde2cd7389 */ /* 0x00006400000400ce */
[----:B01----:R-:W-:Y:S01]  /*325d0*/  ENDCOLLECTIVE ;  /* 0x000000000000791b */ /* 0x003fe20003800000 */
.L_x_50864:
[----:B------:R-:W-:Y:S05]  /*325e0*/  BRA `(.L_x_50865) ;  /* 0xffffffd400947947 */ /* 0x000fea000383ffff */
.L_x_50866:
        /* <DEDUP_REMOVED lines=9> */
.L_x_53151:


//--------------------- .text._ZN10layer_norm31ln_parallel_residual_fwd_kernelINS_13Kernel_traitsIfffffjLj2048ELj1ELj4ELj1ELj16ENS_18Kernel_traits_baseILj2048EfffffjLj128EEEEELb1ELb1ELb0EEEvNS_9FwdParamsE --------------------------
	.section	.text._ZN10layer_norm31ln_parallel_residual_fwd_kernelINS_13Kernel_traitsIfffffjLj2048ELj1ELj4ELj1ELj16ENS_18Kernel_traits_baseILj2048EfffffjLj128EEEEELb1ELb1ELb0EEEvNS_9FwdParamsE,"ax",@progbits
	.align	128
        .global         _ZN10layer_norm31ln_parallel_residual_fwd_kernelINS_13Kernel_traitsIfffffjLj2048ELj1ELj4ELj1ELj16ENS_18Kernel_traits_baseILj2048EfffffjLj128EEEEELb1ELb1ELb0EEEvNS_9FwdParamsE
        .type           _ZN10layer_norm31ln_parallel_residual_fwd_kernelINS_13Kernel_traitsIfffffjLj2048ELj1ELj4ELj1ELj16ENS_18Kernel_traits_baseILj2048EfffffjLj128EEEEELb1ELb1ELb0EEEvNS_9FwdParamsE,@function
        .size           _ZN10layer_norm31ln_parallel_residual_fwd_kernelINS_13Kernel_traitsIfffffjLj2048ELj1ELj4ELj1ELj16ENS_18Kernel_traits_baseILj2048EfffffjLj128EEEEELb1ELb1ELb0EEEvNS_9FwdParamsE,(.L_x_53152 - _ZN10layer_norm31ln_parallel_residual_fwd_kernelINS_13Kernel_traitsIfffffjLj2048ELj1ELj4ELj1ELj16ENS_18Kernel_traits_baseILj2048EfffffjLj128EEEEELb1ELb1ELb0EEEvNS_9FwdParamsE)
        .other          _ZN10layer_norm31ln_parallel_residual_fwd_kernelINS_13Kernel_traitsIfffffjLj2048ELj1ELj4ELj1ELj16ENS_18Kernel_traits_baseILj2048EfffffjLj128EEEEELb1ELb1ELb0EEEvNS_9FwdParamsE,@"STO_CUDA_ENTRY STV_DEFAULT"
_ZN10layer_norm31ln_parallel_residual_fwd_kernelINS_13Kernel_traitsIfffffjLj2048ELj1ELj4ELj1ELj16ENS_18Kernel_traits_baseILj2048EfffffjLj128EEEEELb1ELb1ELb0EEEvNS_9FwdParamsE:
.text._ZN10layer_norm31ln_parallel_residual_fwd_kernelINS_13Kernel_traitsIfffffjLj2048ELj1ELj4ELj1ELj16ENS_18Kernel_traits_baseILj2048EfffffjLj128EEEEELb1ELb1ELb0EEEvNS_9FwdParamsE:
        /* <DEDUP_REMOVED lines=8> */
[----:B------:R-:W0:Y:S08]  /*0080*/  LDC R5, c[0x0][0x2ec] ;  /* 0x0000bb00ff057b82 */ /* 0x000e300000000800 */
[----:B------:R-:W2:Y:S01]  /*0090*/  @P0 LDG.E.64 R2, desc[UR4][R2.64] ;  /* 0x0000000402020981 */ /* 0x000ea2000c1e1b00 */
[----:B------:R-:W1:Y:S03]  /*00a0*/  @P0 LDC R9, c[0x0][0x2f0] ;  /* 0x0000bc00ff090b82 */ /* 0x000e660000000800 */
[----:B0-----:R-:W1:Y:S01]  /*00b0*/  @P0 LDG.E.64 R6, desc[UR4][R4.64] ;  /* 0x0000000404060981 */ /* 0x001e62000c1e1b00 */
[----:B------:R-:W-:Y:S01]  /*00c0*/  ULDC UR8, c[0x0][0x0] ;  /* 0x0000000000087ab9 */ /* 0x000fe20000000800 */
[----:B------:R-:W-:Y:S01]  /*00d0*/  LOP3.LUT R221, R221, 0xfffffbff, RZ, 0xc0, !PT ;  /* 0xfffffbffdddd7812 */ /* 0x000fe200078ec0ff */
[----:B------:R-:W-:Y:S01]  /*00e0*/  BSSY B0, `(.L_x_50867) ;  /* 0x0000057000007945 */ /* 0x000fe20003800000 */
[----:B------:R-:W0:Y:S01]  /*00f0*/  S2R R219, SR_TID.X ;  /* 0x0000000000db7919 */ /* 0x000e220000002100 */
[----:B------:R-:W3:Y:S01]  /*0100*/  S2R R60, SR_CTAID.X ;  /* 0x00000000003c7919 */ /* 0x000ee20000002500 */
[----:B0-----:R-:W-:Y:S01]  /*0110*/  LOP3.LUT R220, R219, 0x1f, RZ, 0xc0, !PT ;  /* 0x0000001fdbdc7812 */ /* 0x001fe200078ec0ff */
[----:B---3--:R-:W-:Y:S01]  /*0120*/  IMAD R218, R60, UR8, R219 ;  /* 0x000000083cda7c24 */ /* 0x008fe2000f8e02db */
[----:B--2---:R-:W-:-:S02]  /*0130*/  @P0 R2UR UR6, R2 ;  /* 0x00000000020602ca */ /* 0x004fc400000e0000 */
[----:B------:R-:W-:-:S11]  /*0140*/  @P0 R2UR UR7, R3 ;  /* 0x00000000030702ca */ /* 0x000fd600000e0000 */
[----:B------:R-:W-:Y:S02]  /*0150*/  UIADD3 UR9, UR6, -0x61c88647, URZ ;  /* 0x9e3779b906097890 */ /* 0x000fe4000fffe03f */
[----:B------:R-:W-:Y:S01]  /*0160*/  UIADD3 UR8, UR7, -0x4498517b, URZ ;  /* 0xbb67ae8507087890 */ /* 0x000fe2000fffe03f */
[----:B-1----:R-:W-:Y:S01]  /*0170*/  @P0 IADD3 R4, P1, R6, R9, RZ ;  /* 0x0000000906040210 */ /* 0x002fe20007f3e0ff */
[----:B------:R-:W-:Y:S02]  /*0180*/  UIADD3 UR10, UR6, 0x3c6ef372, URZ ;  /* 0x3c6ef372060a7890 */ /* 0x000fe4000fffe03f */
[----:B------:R-:W-:Y:S02]  /*0190*/  UIADD3 UR11, UR7, 0x76cf5d0a, URZ ;  /* 0x76cf5d0a070b7890 */ /* 0x000fe4000fffe03f */
[----:B------:R-:W-:Y:S01]  /*01a0*/  @P0 IMAD.X R5, RZ, RZ, R7, P1 ;  /* 0x000000ffff050224 */ /* 0x000fe200008e0607 */
[----:B------:R-:W-:Y:S01]  /*01b0*/  UIADD3 UR12, UR7, 0x32370b8f, URZ ;  /* 0x32370b8f070c7890 */ /* 0x000fe2000fffe03f */
[----:B------:R-:W-:Y:S01]  /*01c0*/  IMAD.WIDE.U32 R6, R218, -0x326172a9, RZ ;  /* 0xcd9e8d57da067825 */ /* 0x000fe200078e00ff */
[----:B------:R-:W-:-:S02]  /*01d0*/  UIADD3 UR13, UR6, -0x255992d5, URZ ;  /* 0xdaa66d2b060d7890 */ /* 0x000fc4000fffe03f */
[--C-:B------:R-:W-:Y:S01]  /*01e0*/  SHF.R.U32.HI R216, RZ, 0x2, R5.reuse ;  /* 0x00000002ffd87819 */ /* 0x100fe20000011605 */
[----:B------:R-:W-:Y:S01]  /*01f0*/  UIADD3 UR14, UR6, 0x78dde6e4, URZ ;  /* 0x78dde6e4060e7890 */ /* 0x000fe2000fffe03f */
[----:B------:R-:W-:Y:S01]  /*0200*/  SHF.R.U64 R217, R4, 0x2, R5 ;  /* 0x0000000204d97819 */ /* 0x000fe20000001205 */
[----:B------:R-:W-:Y:S01]  /*0210*/  UIADD3 UR15, UR7, -0x126145ec, URZ ;  /* 0xed9eba14070f7890 */ /* 0x000fe2000fffe03f */
[----:B------:R-:W-:Y:S01]  /*0220*/  LOP3.LUT R8, R7, UR6, R216, 0x96, !PT ;  /* 0x0000000607087c12 */ /* 0x000fe2000f8e96d8 */
[----:B------:R-:W0:Y:S01]  /*0230*/  LDC R5, c[0x0][0x218] ;  /* 0x00008600ff057b82 */ /* 0x000e220000000800 */
[----:B------:R-:W-:Y:S01]  /*0240*/  UIADD3 UR17, UR7, -0x56f99767, URZ ;  /* 0xa906689907117890 */ /* 0x000fe2000fffe03f */
[----:B------:R-:W-:Y:S01]  /*0250*/  IMAD.WIDE.U32 R2, R217, -0x2daee0ad, RZ ;  /* 0xd2511f53d9027825 */ /* 0x000fe200078e00ff */
[----:B------:R-:W-:Y:S02]  /*0260*/  UIADD3 UR16, UR6, 0x1715609d, URZ ;  /* 0x1715609d06107890 */ /* 0x000fe4000fffe03f */
[----:B------:R-:W-:Y:S01]  /*0270*/  UIADD3 UR18, UR6, -0x4ab325aa, URZ ;  /* 0xb54cda5606127890 */ /* 0x000fe2000fffe03f */
[----:B------:R-:W-:Y:S01]  /*0280*/  IMAD.WIDE.U32 R8, R8, -0x2daee0ad, RZ ;  /* 0xd2511f5308087825 */ /* 0x000fe200078e00ff */
[----:B------:R-:W-:Y:S01]  /*0290*/  LOP3.LUT R3, R3, UR7, RZ, 0x3c, !PT ;  /* 0x0000000703037c12 */ /* 0x000fe2000f8e3cff */
[----:B------:R-:W-:-:S02]  /*02a0*/  UIADD3 UR19, UR7, 0x646e171e, URZ ;  /* 0x646e171e07137890 */ /* 0x000fc4000fffe03f */
[----:B------:R-:W-:Y:S01]  /*02b0*/  UIADD3 UR20, UR6, 0x5384540f, URZ ;  /* 0x5384540f06147890 */ /* 0x000fe2000fffe03f */
[----:B------:R-:W-:Y:S01]  /*02c0*/  LOP3.LUT R10, R9, UR8, R2, 0x96, !PT ;  /* 0x00000008090a7c12 */ /* 0x000fe2000f8e9602 */
[----:B------:R-:W-:Y:S01]  /*02d0*/  IMAD.WIDE.U32 R2, R3, -0x326172a9, RZ ;  /* 0xcd9e8d5703027825 */ /* 0x000fe200078e00ff */
[----:B------:R-:W-:Y:S02]  /*02e0*/  UIADD3 UR21, UR7, 0x1fd5c5a3, URZ ;  /* 0x1fd5c5a307157890 */ /* 0x000fe4000fffe03f */
[----:B------:R-:W-:Y:S01]  /*02f0*/  UIADD3 UR22, UR6, -0xe443238, URZ ;  /* 0xf1bbcdc806167890 */ /* 0x000fe2000fffe03f */
[----:B------:R-:W-:Y:S01]  /*0300*/  IMAD.WIDE.U32 R10, R10, -0x326172a9, RZ ;  /* 0xcd9e8d570a0a7825 */ /* 0x000fe200078e00ff */
[----:B------:R-:W-:Y:S01]  /*0310*/  LOP3.LUT R3, R3, UR9, R6, 0x96, !PT ;  /* 0x0000000903037c12 */ /* 0x000fe2000f8e9606 */
[----:B------:R-:W-:Y:S02]  /*0320*/  UIADD3 UR23, UR7, -0x24c28bd8, URZ ;  /* 0xdb3d742807177890 */ /* 0x000fe4000fffe03f */
[----:B------:R-:W-:Y:S01]  /*0330*/  UIADD3 UR24, UR6, -0x700cb87f, URZ ;  /* 0x8ff3478106187890 */ /* 0x000fe2000fffe03f */
[----:B------:R-:W-:Y:S01]  /*0340*/  LOP3.LUT R6, R11, UR10, R2, 0x96, !PT ;  /* 0x0000000a0b067c12 */ /* 0x000fe2000f8e9602 */
[----:B------:R-:W-:Y:S01]  /*0350*/  IMAD.WIDE.U32 R2, R3, -0x2daee0ad, RZ ;  /* 0xd2511f5303027825 */ /* 0x000fe200078e00ff */
[----:B0-----:R-:W-:-:S03]  /*0360*/  SHF.R.S32.HI R0, RZ, 0x1f, R5 ;  /* 0x0000001fff007819 */ /* 0x001fc60000011405 */
[----:B------:R-:W-:Y:S01]  /*0370*/  IMAD.WIDE.U32 R6, R6, -0x2daee0ad, RZ ;  /* 0xd2511f5306067825 */ /* 0x000fe200078e00ff */
[----:B------:R-:W-:Y:S02]  /*0380*/  LOP3.LUT R3, R3, UR11, R8, 0x96, !PT ;  /* 0x0000000b03037c12 */ /* 0x000fe4000f8e9608 */
[----:B------:R-:W-:Y:S02]  /*0390*/  LEA.HI R0, R0, R5, RZ, 0x2 ;  /* 0x0000000500007211 */ /* 0x000fe400078f10ff */
[----:B------:R-:W-:Y:S01]  /*03a0*/  LOP3.LUT R12, R7, UR12, R2, 0x96, !PT ;  /* 0x0000000c070c7c12 */ /* 0x000fe2000f8e9602 */
[----:B------:R-:W-:-:S04]  /*03b0*/  IMAD.WIDE.U32 R2, R3, -0x326172a9, RZ ;  /* 0xcd9e8d5703027825 */ /* 0x000fc800078e00ff */
[----:B------:R-:W-:Y:S01]  /*03c0*/  IMAD.WIDE.U32 R12, R12, -0x326172a9, RZ ;  /* 0xcd9e8d570c0c7825 */ /* 0x000fe200078e00ff */
[----:B------:R-:W-:-:S04]  /*03d0*/  LOP3.LUT R8, R3, UR13, R10, 0x96, !PT ;  /* 0x0000000d03087c12 */ /* 0x000fc8000f8e960a */
[----:B------:R-:W-:Y:S01]  /*03e0*/  LOP3.LUT R10, R13, UR14, R2, 0x96, !PT ;  /* 0x0000000e0d0a7c12 */ /* 0x000fe2000f8e9602 */
[----:B------:R-:W-:Y:S01]  /*03f0*/  IMAD.WIDE.U32 R8, R8, -0x2daee0ad, RZ ;  /* 0xd2511f5308087825 */ /* 0x000fe200078e00ff */
[----:B------:R-:W-:-:S03]  /*0400*/  MOV R2, R220 ;  /* 0x000000dc00027202 */ /* 0x000fc60000000f00 */
[----:B------:R-:W-:Y:S01]  /*0410*/  IMAD.WIDE.U32 R10, R10, -0x2daee0ad, RZ ;  /* 0xd2511f530a0a7825 */ /* 0x000fe200078e00ff */
[----:B------:R-:W-:Y:S02]  /*0420*/  LOP3.LUT R3, R2, 0x1f, RZ, 0x3c, !PT ;  /* 0x0000001f02037812 */ /* 0x000fe400078e3cff */
        /* <DEDUP_REMOVED lines=8> */
[C---:B------:R-:W-:Y:S02]  /*04b0*/  ISETP.GE.U32.AND P3, PT, R0.reuse, 0x80, PT ;  /* 0x000000800000780c */ /* 0x040fe40003f66070 */
        /* <DEDUP_REMOVED lines=25> */
.L_x_50868:
[----:B------:R-:W-:Y:S05]  /*0650*/  BSYNC B0 ;  /* 0x0000000000007941 */ /* 0x000fea0003800000 */
.L_x_50867:
[----:B------:R-:W-:Y:S04]  /*0660*/  BSSY B0, `(.L_x_50869) ;  /* 0x000000e000007945 */ /* 0x000fe80003800000 */
[----:B------:R-:W-:Y:S05]  /*0670*/  @!P5 BRA `(.L_x_50870) ;  /* 0x000000000030d947 */ /* 0x000fea0003800000 */
[----:B------:R-:W1:Y:S01]  /*0680*/  LDC.64 R20, c[0x0][0x260] ;  /* 0x00009800ff147b82 */ /* 0x000e620000000a00 */
[----:B------:R-:W-:Y:S01]  /*0690*/  ULDC.64 UR26, c[0x0][0x2c8] ;  /* 0x0000b200001a7ab9 */ /* 0x000fe20000000a00 */
[----:B------:R-:W-:Y:S02]  /*06a0*/  CS2R R22, SRZ ;  /* 0x0000000000167805 */ /* 0x000fe4000001ff00 */
[----:B------:R-:W-:-:S04]  /*06b0*/  ISETP.NE.U32.AND P0, PT, RZ, UR26, PT ;  /* 0x0000001aff007c0c */ /* 0x000fc8000bf05070 */
[----:B------:R-:W-:-:S13]  /*06c0*/  ISETP.NE.AND.EX P0, PT, RZ, UR27, PT, P0 ;  /* 0x0000001bff007c0c */ /* 0x000fda000bf05300 */
[C---:B0-----:R-:W-:Y:S01]  /*06d0*/  @P0 LEA R6, P1, R2.reuse, UR26, 0x4 ;  /* 0x0000001a02060c11 */ /* 0x041fe2000f8220ff */
[C---:B-1----:R-:W-:Y:S01]  /*06e0*/  IMAD.WIDE.U32 R24, R2.reuse, 0x10, R20 ;  /* 0x0000001002187825 */ /* 0x042fe200078e0014 */
[----:B------:R-:W-:Y:S02]  /*06f0*/  CS2R R20, SRZ ;  /* 0x0000000000147805 */ /* 0x000fe4000001ff00 */
[----:B------:R-:W-:-:S03]  /*0700*/  @P0 LEA.HI.X R7, R2, UR27, RZ, 0x4, P1 ;  /* 0x0000001b02070c11 */ /* 0x000fc600088f24ff */
[----:B------:R-:W5:Y:S04]  /*0710*/  LDG.E.128 R24, desc[UR4][R24.64] ;  /* 0x0000000418187981 */ /* 0x000f68000c1e1d00 */
[----:B------:R1:W5:Y:S01]  /*0720*/  @P0 LDG.E.128 R20, desc[UR4][R6.64] ;  /* 0x0000000406140981 */ /* 0x000362000c1e1d00 */
[----:B------:R-:W-:-:S07]  /*0730*/  VIADD R2, R2, 0x20 ;  /* 0x0000002002027836 */ /* 0x000fce0000000000 */
.L_x_50870:
[----:B------:R-:W-:Y:S05]  /*0740*/  BSYNC B0 ;  /* 0x0000000000007941 */ /* 0x000fea0003800000 */
.L_x_50869:
[----:B------:R-:W-:Y:S04]  /*0750*/  BSSY B0, `(.L_x_50871) ;  /* 0x000000e000007945 */ /* 0x000fe80003800000 */
[----:B------:R-:W-:Y:S05]  /*0760*/  @!P4 BRA `(.L_x_50872) ;  /* 0x000000000030c947 */ /* 0x000fea0003800000 */
[----:B------:R-:W2:Y:S01]  /*0770*/  LDC.64 R28, c[0x0][0x260] ;  /* 0x00009800ff1c7b82 */ /* 0x000ea20000000a00 */
[----:B------:R-:W-:Y:S01]  /*0780*/  ULDC.64 UR26, c[0x0][0x2c8] ;  /* 0x0000b200001a7ab9 */ /* 0x000fe20000000a00 */
[----:B------:R-:W-:Y:S02]  /*0790*/  CS2R R30, SRZ ;  /* 0x00000000001e7805 */ /* 0x000fe4000001ff00 */
[----:B------:R-:W-:-:S04]  /*07a0*/  ISETP.NE.U32.AND P0, PT, RZ, UR26, PT ;  /* 0x0000001aff007c0c */ /* 0x000fc8000bf05070 */
[----:B------:R-:W-:-:S13]  /*07b0*/  ISETP.NE.AND.EX P0, PT, RZ, UR27, PT, P0 ;  /* 0x0000001bff007c0c */ /* 0x000fda000bf05300 */
[C---:B01----:R-:W-:Y:S01]  /*07c0*/  @P0 LEA R6, P1, R2.reuse, UR26, 0x4 ;  /* 0x0000001a02060c11 */ /* 0x043fe2000f8220ff */
[C---:B--2---:R-:W-:Y:S01]  /*07d0*/  IMAD.WIDE.U32 R32, R2.reuse, 0x10, R28 ;  /* 0x0000001002207825 */ /* 0x044fe200078e001c */
[----:B------:R-:W-:Y:S02]  /*07e0*/  CS2R R28, SRZ ;  /* 0x00000000001c7805 */ /* 0x000fe4000001ff00 */
[----:B------:R-:W-:-:S03]  /*07f0*/  @P0 LEA.HI.X R7, R2, UR27, RZ, 0x4, P1 ;  /* 0x0000001b02070c11 */ /* 0x000fc600088f24ff */
[----:B------:R-:W5:Y:S04]  /*0800*/  LDG.E.128 R32, desc[UR4][R32.64] ;  /* 0x0000000420207981 */ /* 0x000f68000c1e1d00 */
[----:B------:R2:W5:Y:S01]  /*0810*/  @P0 LDG.E.128 R28, desc[UR4][R6.64] ;  /* 0x00000004061c0981 */ /* 0x000562000c1e1d00 */
[----:B------:R-:W-:-:S07]  /*0820*/  VIADD R2, R2, 0x20 ;  /* 0x0000002002027836 */ /* 0x000fce0000000000 */
.L_x_50872:
[----:B------:R-:W-:Y:S05]  /*0830*/  BSYNC B0 ;  /* 0x0000000000007941 */ /* 0x000fea0003800000 */
.L_x_50871:
[----:B------:R-:W-:Y:S04]  /*0840*/  BSSY B0, `(.L_x_50873) ;  /* 0x000000e000007945 */ /* 0x000fe80003800000 */
[----:B------:R-:W-:Y:S05]  /*0850*/  @!P3 BRA `(.L_x_50874) ;  /* 0x000000000030b947 */ /* 0x000fea0003800000 */
[----:B------:R-:W3:Y:S01]  /*0860*/  LDC.64 R36, c[0x0][0x260] ;  /* 0x00009800ff247b82 */ /* 0x000ee20000000a00 */
[----:B------:R-:W-:Y:S01]  /*0870*/  ULDC.64 UR26, c[0x0][0x2c8] ;  /* 0x0000b200001a7ab9 */ /* 0x000fe20000000a00 */
[----:B------:R-:W-:Y:S02]  /*0880*/  CS2R R38, SRZ ;  /* 0x0000000000267805 */ /* 0x000fe4000001ff00 */
[----:B------:R-:W-:-:S04]  /*0890*/  ISETP.NE.U32.AND P0, PT, RZ, UR26, PT ;  /* 0x0000001aff007c0c */ /* 0x000fc8000bf05070 */
[----:B------:R-:W-:-:S13]  /*08a0*/  ISETP.NE.AND.EX P0, PT, RZ, UR27, PT, P0 ;  /* 0x0000001bff007c0c */ /* 0x000fda000bf05300 */
[C---:B012---:R-:W-:Y:S01]  /*08b0*/  @P0 LEA R6, P1, R2.reuse, UR26, 0x4 ;  /* 0x0000001a02060c11 */ /* 0x047fe2000f8220ff */
[C---:B---3--:R-:W-:Y:S01]  /*08c0*/  IMAD.WIDE.U32 R40, R2.reuse, 0x10, R36 ;  /* 0x0000001002287825 */ /* 0x048fe200078e0024 */
[----:B------:R-:W-:Y:S02]  /*08d0*/  CS2R R36, SRZ ;  /* 0x0000000000247805 */ /* 0x000fe4000001ff00 */
[----:B------:R-:W-:-:S03]  /*08e0*/  @P0 LEA.HI.X R7, R2, UR27, RZ, 0x4, P1 ;  /* 0x0000001b02070c11 */ /* 0x000fc600088f24ff */
[----:B------:R-:W5:Y:S04]  /*08f0*/  LDG.E.128 R40, desc[UR4][R40.64] ;  /* 0x0000000428287981 */ /* 0x000f68000c1e1d00 */
[----:B------:R3:W5:Y:S01]  /*0900*/  @P0 LDG.E.128 R36, desc[UR4][R6.64] ;  /* 0x0000000406240981 */ /* 0x000762000c1e1d00 */
[----:B------:R-:W-:-:S07]  /*0910*/  VIADD R2, R2, 0x20 ;  /* 0x0000002002027836 */ /* 0x000fce0000000000 */
.L_x_50874:
[----:B------:R-:W-:Y:S05]  /*0920*/  BSYNC B0 ;  /* 0x0000000000007941 */ /* 0x000fea0003800000 */
.L_x_50873:
[----:B------:R-:W-:Y:S04]  /*0930*/  BSSY B0, `(.L_x_50875) ;  /* 0x000000e000007945 */ /* 0x000fe80003800000 */
[----:B------:R-:W-:Y:S05]  /*0940*/  @!P2 BRA `(.L_x_50876) ;  /* 0x000000000030a947 */ /* 0x000fea0003800000 */
[----:B------:R-:W4:Y:S01]  /*0950*/  LDC.64 R44, c[0x0][0x260] ;  /* 0x00009800ff2c7b82 */ /* 0x000f220000000a00 */
[----:B------:R-:W-:Y:S01]  /*0960*/  ULDC.64 UR26, c[0x0][0x2c8] ;  /* 0x0000b200001a7ab9 */ /* 0x000fe20000000a00 */
[----:B------:R-:W-:Y:S02]  /*0970*/  CS2R R46, SRZ ;  /* 0x00000000002e7805 */ /* 0x000fe4000001ff00 */
[----:B------:R-:W-:-:S04]  /*0980*/  ISETP.NE.U32.AND P0, PT, RZ, UR26, PT ;  /* 0x0000001aff007c0c */ /* 0x000fc8000bf05070 */
[----:B------:R-:W-:-:S13]  /*0990*/  ISETP.NE.AND.EX P0, PT, RZ, UR27, PT, P0 ;  /* 0x0000001bff007c0c */ /* 0x000fda000bf05300 */
[C---:B0123--:R-:W-:Y:S01]  /*09a0*/  @P0 LEA R6, P1, R2.reuse, UR26, 0x4 ;  /* 0x0000001a02060c11 */ /* 0x04ffe2000f8220ff */
[C---:B----4-:R-:W-:Y:S01]  /*09b0*/  IMAD.WIDE.U32 R48, R2.reuse, 0x10, R44 ;  /* 0x0000001002307825 */ /* 0x050fe200078e002c */
[----:B------:R-:W-:Y:S02]  /*09c0*/  CS2R R44, SRZ ;  /* 0x00000000002c7805 */ /* 0x000fe4000001ff00 */
[----:B------:R-:W-:-:S03]  /*09d0*/  @P0 LEA.HI.X R7, R2, UR27, RZ, 0x4, P1 ;  /* 0x0000001b02070c11 */ /* 0x000fc600088f24ff */
[----:B------:R-:W5:Y:S04]  /*09e0*/  LDG.E.128 R48, desc[UR4][R48.64] ;  /* 0x0000000430307981 */ /* 0x000f68000c1e1d00 */
[----:B------:R4:W5:Y:S01]  /*09f0*/  @P0 LDG.E.128 R44, desc[UR4][R6.64] ;  /* 0x00000004062c0981 */ /* 0x000962000c1e1d00 */
[----:B------:R-:W-:-:S07]  /*0a00*/  IADD3 R2, R2, 0x20, RZ ;  /* 0x0000002002027810 */ /* 0x000fce0007ffe0ff */
.L_x_50876:
[----:B------:R-:W-:Y:S05]  /*0a10*/  BSYNC B0 ;  /* 0x0000000000007941 */ /* 0x000fea0003800000 */
.L_x_50875:
        /* <DEDUP_REMOVED lines=22> */
[----:B------:R-:W-:-:S07]  /*0b80*/  VIADD R2, R2, 0x20 ;  /* 0x0000002002027836 */ /* 0x000fce0000000000 */
.L_x_50878:
[----:B------:R-:W-:Y:S05]  /*0b90*/  BSYNC B0 ;  /* 0x0000000000007941 */ /* 0x000fea0003800000 */
.L_x_50877:
[----:B------:R-:W-:Y:S01]  /*0ba0*/  ISETP.GE.U32.AND P0, PT, R0, 0xe0, PT ;  /* 0x000000e00000780c */ /* 0x000fe20003f06070 */
[----:B0-----:R-:W-:Y:S01]  /*0bb0*/  IMAD.WIDE.U32 R6, R3, -0x326172a9, RZ ;  /* 0xcd9e8d5703067825 */ /* 0x001fe200078e00ff */
        /* <DEDUP_REMOVED lines=20> */
.L_x_50880:
[----:B------:R-:W-:Y:S05]  /*0d00*/  BSYNC B0 ;  /* 0x0000000000007941 */ /* 0x000fea0003800000 */
.L_x_50879:
[----:B------:R-:W-:Y:S01]  /*0d10*/  ISETP.GE.U32.AND P0, PT, R0, 0x100, PT ;  /* 0x000001000000780c */ /* 0x000fe20003f06070 */
[----:B------:R-:W-:Y:S01]  /*0d20*/  BSSY B0, `(.L_x_50881) ;  /* 0x0000010000007945 */ /* 0x000fe20003800000 */
[----:B------:R-:W-:-:S11]  /*0d30*/  LOP3.LUT R221, R221, 0xfff7ffff, RZ, 0xc0, !PT ;  /* 0xfff7ffffdddd7812 */ /* 0x000fd600078ec0ff */
[----:B------:R-:W-:Y:S01]  /*0d40*/  @P0 LOP3.LUT R221, R221, 0x80000, RZ, 0xfc, !PT ;  /* 0x00080000dddd0812 */ /* 0x000fe200078efcff */
[----:B------:R-:W-:Y:S06]  /*0d50*/  @!P0 BRA `(.L_x_50882) ;  /* 0x0000000000308947 */ /* 0x000fec0003800000 */
[----:B0-----:R-:W0:Y:S01]  /*0d60*/  LDC.64 R8, c[0x0][0x260] ;  /* 0x00009800ff087b82 */ /* 0x001e220000000a00 */
        /* <DEDUP_REMOVED lines=11> */
.L_x_50882:
[----:B------:R-:W-:Y:S05]  /*0e20*/  BSYNC B0 ;  /* 0x0000000000007941 */ /* 0x000fea0003800000 */
.L_x_50881:
[----:B------:R-:W-:Y:S01]  /*0e30*/  ISETP.GE.U32.AND P0, PT, R0, 0x120, PT ;  /* 0x000001200000780c */ /* 0x000fe20003f06070 */
[----:B------:R-:W-:Y:S01]  /*0e40*/  BSSY B0, `(.L_x_50883) ;  /* 0x0000011000007945 */ /* 0x000fe20003800000 */
[----:B------:R-:W-:Y:S01]  /*0e50*/  LOP3.LUT R221, R221, 0xfffbffff, RZ, 0xc0, !PT ;  /* 0xfffbffffdddd7812 */ /* 0x000fe200078ec0ff */
[----:B------:R-:W-:-:S10]  /*0e60*/  IMAD.HI.U32 R3, R5, -0x2daee0ad, RZ ;  /* 0xd2511f5305037827 */ /* 0x000fd400078e00ff */
[----:B------:R-:W-:Y:S01]  /*0e70*/  @P0 LOP3.LUT R221, R221, 0x40000, RZ, 0xfc, !PT ;  /* 0x00040000dddd0812 */ /* 0x000fe200078efcff */
[----:B------:R-:W-:Y:S06]  /*0e80*/  @!P0 BRA `(.L_x_50884) ;  /* 0x0000000000308947 */ /* 0x000fec0003800000 */
[----:B01----:R-:W0:Y:S01]  /*0e90*/  LDC.64 R8, c[0x0][0x260] ;  /* 0x00009800ff087b82 */ /* 0x003e220000000a00 */
        /* <DEDUP_REMOVED lines=11> */
.L_x_50884:
[----:B------:R-:W-:Y:S05]  /*0f50*/  BSYNC B0 ;  /* 0x0000000000007941 */ /* 0x000fea0003800000 */
.L_x_50883:
[----:B------:R-:W-:Y:S01]  /*0f60*/  ISETP.GE.U32.AND P0, PT, R0, 0x140, PT ;  /* 0x000001400000780c */ /* 0x000fe20003f06070 */
[----:B------:R-:W-:Y:S01]  /*0f70*/  BSSY B0, `(.L_x_50885) ;  /* 0x0000010000007945 */ /* 0x000fe20003800000 */
[----:B------:R-:W-:-:S11]  /*0f80*/  LOP3.LUT R221, R221, 0xfffdffff, RZ, 0xc0, !PT ;  /* 0xfffdffffdddd7812 */ /* 0x000fd600078ec0ff */
[----:B------:R-:W-:Y:S01]  /*0f90*/  @P0 LOP3.LUT R221, R221, 0x20000, RZ, 0xfc, !PT ;  /* 0x00020000dddd0812 */ /* 0x000fe200078efcff */
[----:B------:R-:W-:Y:S06]  /*0fa0*/  @!P0 BRA `(.L_x_50886) ;  /* 0x0000000000308947 */ /* 0x000fec0003800000 */
[----:B012---:R-:W0:Y:S01]  /*0fb0*/  LDC.64 R8, c[0x0][0x260] ;  /* 0x00009800ff087b82 */ /* 0x007e220000000a00 */
        /* <DEDUP_REMOVED lines=11> */
.L_x_50886:
[----:B------:R-:W-:Y:S05]  /*1070*/  BSYNC B0 ;  /* 0x0000000000007941 */ /* 0x000fea0003800000 */
.L_x_50885:
[----:B------:R-:W-:Y:S01]  /*1080*/  ISETP.GE.U32.AND P0, PT, R0, 0x160, PT ;  /* 0x000001600000780c */ /* 0x000fe20003f06070 */
[----:B------:R-:W-:Y:S01]  /*1090*/  BSSY B0, `(.L_x_50887) ;  /* 0x0000010000007945 */ /* 0x000fe20003800000 */
[----:B------:R-:W-:-:S11]  /*10a0*/  LOP3.LUT R221, R221, 0xfffeffff, RZ, 0xc0, !PT ;  /* 0xfffeffffdddd7812 */ /* 0x000fd600078ec0ff */
[----:B------:R-:W-:Y:S01]  /*10b0*/  @P0 LOP3.LUT R221, R221, 0x10000, RZ, 0xfc, !PT ;  /* 0x00010000dddd0812 */ /* 0x000fe200078efcff */
[----:B------:R-:W-:Y:S06]  /*10c0*/  @!P0 BRA `(.L_x_50888) ;  /* 0x0000000000308947 */ /* 0x000fec0003800000 */
[----:B0123--:R-:W0:Y:S01]  /*10d0*/  LDC.64 R8, c[0x0][0x260] ;  /* 0x00009800ff087b82 */ /* 0x00fe220000000a00 */
        /* <DEDUP_REMOVED lines=11> */
.L_x_50888:
[----:B------:R-:W-:Y:S05]  /*1190*/  BSYNC B0 ;  /* 0x0000000000007941 */ /* 0x000fea0003800000 */
.L_x_50887:
        /* <DEDUP_REMOVED lines=17> */
.L_x_50890:
[----:B------:R-:W-:Y:S05]  /*12b0*/  BSYNC B0 ;  /* 0x0000000000007941 */ /* 0x000fea0003800000 */
.L_x_50889:
        /* <DEDUP_REMOVED lines=17> */
.L_x_50892:
[----:B------:R-:W-:Y:S05]  /*13d0*/  BSYNC B0 ;  /* 0x0000000000007941 */ /* 0x000fea0003800000 */
.L_x_50891:
        /* <DEDUP_REMOVED lines=17> */
.L_x_50894:
[----:B------:R-:W-:Y:S05]  /*14f0*/  BSYNC B0 ;  /* 0x0000000000007941 */ /* 0x000fea0003800000 */
.L_x_50893:
        /* <DEDUP_REMOVED lines=17> */
.L_x_50896:
[----:B------:R-:W-:Y:S05]  /*1610*/  BSYNC B0 ;  /* 0x0000000000007941 */ /* 0x000fea0003800000 */
.L_x_50895:
        /* <DEDUP_REMOVED lines=16> */
.L_x_50898:
[----:B------:R-:W-:Y:S05]  /*1720*/  BSYNC B0 ;  /* 0x0000000000007941 */ /* 0x000fea0003800000 */
.L_x_50897:
[----:B------:R-:W-:Y:S01]  /*1730*/  ULDC UR25, c[0x0][0x214] ;  /* 0x0000850000197ab9 */ /* 0x000fe20000000800 */
[----:B------:R-:W-:Y:S02]  /*1740*/  LOP3.LUT R140, R3, UR23, R140, 0x96, !PT ;  /* 0x00000017038c7c12 */ /* 0x000fe4000f8e968c */
[----:B------:R-:W-:-:S13]  /*1750*/  ISETP.GE.AND P0, PT, R219, UR25, PT ;  /* 0x00000019db007c0c */ /* 0x000fda000bf06270 */
[----:B------:R-:W-:Y:S05]  /*1760*/  @P0 EXIT ;  /* 0x000000000000094d */ /* 0x000fea0003800000 */
[----:B------:R-:W-:Y:S01]  /*1770*/  IMAD R2, R142, -0x326172a9, RZ ;  /* 0xcd9e8d578e027824 */ /* 0x000fe200078e02ff */
[----:B------:R-:W-:Y:S01]  /*1780*/  BSSY B0, `(.L_x_50899) ;  /* 0x0003086000007945 */ /* 0x000fe20003800000 */
[----:B------:R-:W-:Y:S01]  /*1790*/  IMAD.HI.U32 R3, R140, -0x326172a9, RZ ;  /* 0xcd9e8d578c037827 */ /* 0x000fe200078e00ff */
[----:B------:R-:W-:Y:S01]  /*17a0*/  ULDC.U8 UR25, c[0x0][0x2a0] ;  /* 0x0000a80000197ab9 */ /* 0x000fe20000000000 */
[----:B------:R-:W-:Y:S01]  /*17b0*/  ULDC UR36, c[0x0][0x218] ;  /* 0x0000860000247ab9 */ /* 0x000fe20000000800 */
[----:B------:R-:W-:Y:S01]  /*17c0*/  ULDC UR34, c[0x0][0x2d8] ;  /* 0x0000b60000227ab9 */ /* 0x000fe20000000800 */
[----:B------:R-:W-:Y:S01]  /*17d0*/  IMAD R5, R5, -0x2daee0ad, RZ ;  /* 0xd2511f5305057824 */ /* 0x000fe200078e02ff */
[----:B------:R-:W-:Y:S01]  /*17e0*/  LOP3.LUT R2, R3, UR24, R2, 0x96, !PT ;  /* 0x0000001803027c12 */ /* 0x000fe2000f8e9602 */
[----:B01234-:R-:W-:Y:S01]  /*17f0*/  IMAD.HI.U32 R6, R10, -0x2daee0ad, RZ ;  /* 0xd2511f530a067827 */ /* 0x01ffe200078e00ff */
[----:B------:R-:W-:Y:S01]  /*1800*/  LOP3.LUT R3, R4, 0x3, RZ, 0xc0, !PT ;  /* 0x0000000304037812 */ /* 0x000fe200078ec0ff */
[----:B------:R-:W-:-:S02]  /*1810*/  UISETP.NE.AND UP0, UPT, UR25, URZ, UPT ;  /* 0x0000003f1900728c */ /* 0x000fc4000bf05270 */
[----:B------:R-:W-:Y:S01]  /*1820*/  IMAD R8, R10, -0x2daee0ad, RZ ;  /* 0xd2511f530a087824 */ /* 0x000fe200078e02ff */
[----:B------:R-:W-:Y:S01]  /*1830*/  LOP3.LUT R4, R6, UR35, R5, 0x96, !PT ;  /* 0x0000002306047c12 */ /* 0x000fe2000f8e9605 */
[----:B------:R-:W-:Y:S01]  /*1840*/  HFMA2.MMA R5, -RZ, RZ, 0, 0 ;  /* 0x00000000ff057435 */ /* 0x000fe200000001ff */
[----:B------:R-:W-:Y:S01]  /*1850*/  IMAD R6, R140, -0x326172a9, RZ ;  /* 0xcd9e8d578c067824 */ /* 0x000fe200078e02ff */
[----:B------:R-:W-:Y:S01]  /*1860*/  ULDC.64 UR26, c[0x0][0x230] ;  /* 0x00008c00001a7ab9 */ /* 0x000fe20000000a00 */
[----:B------:R-:W-:Y:S01]  /*1870*/  ULDC.64 UR28, c[0x0][0x238] ;  /* 0x00008e00001c7ab9 */ /* 0x000fe20000000a00 */
[----:B------:R-:W-:Y:S01]  /*1880*/  ULDC.64 UR30, c[0x0][0x240] ;  /* 0x00009000001e7ab9 */ /* 0x000fe20000000a00 */
[----:B------:R-:W-:-:S06]  /*1890*/  ULDC.64 UR32, c[0x0][0x248] ;  /* 0x0000920000207ab9 */ /* 0x000fcc0000000a00 */
.L_x_52004:
        /* <DEDUP_REMOVED lines=34> */
.L_x_50903:
[----:B------:R-:W-:-:S07]  /*1ac0*/  IMAD.MOV.U32 R214, RZ, RZ, R6 ;  /* 0x000000ffffd67224 */ /* 0x000fce00078e0006 */
.L_x_50904:
[----:B------:R-:W-:Y:S05]  /*1ad0*/  BSYNC B2 ;  /* 0x0000000000027941 */ /* 0x000fea0003800000 */
.L_x_50902:
        /* <DEDUP_REMOVED lines=16> */
.L_x_50908:
[----:B------:R-:W-:Y:S05]  /*1be0*/  BSYNC B3 ;  /* 0x0000000000037941 */ /* 0x000fea0003800000 */
.L_x_50907:
        /* <DEDUP_REMOVED lines=44> */
.L_x_50906:
[----:B------:R-:W-:Y:S05]  /*1eb0*/  BSYNC B2 ;  /* 0x0000000000027941 */ /* 0x000fea0003800000 */
.L_x_50905:
        /* <DEDUP_REMOVED lines=18> */
.L_x_50909:
        /* <DEDUP_REMOVED lines=12> */
.L_x_50912:
[----:B------:R-:W-:-:S07]  /*20a0*/  MOV R3, R6 ;  /* 0x0000000600037202 */ /* 0x000fce0000000f00 */
.L_x_50913:
[----:B------:R-:W-:Y:S05]  /*20b0*/  BSYNC B2 ;  /* 0x0000000000027941 */ /* 0x000fea0003800000 */
.L_x_50911:
        /* <DEDUP_REMOVED lines=16> */
.L_x_50917:
[----:B------:R-:W-:Y:S05]  /*21c0*/  BSYNC B3 ;  /* 0x0000000000037941 */ /* 0x000fea0003800000 */
.L_x_50916:
        /* <DEDUP_REMOVED lines=43> */
.L_x_50915:
[----:B------:R-:W-:Y:S05]  /*2480*/  BSYNC B2 ;  /* 0x0000000000027941 */ /* 0x000fea0003800000 */
.L_x_50914:
        /* <DEDUP_REMOVED lines=8> */
.L_x_50910:
        /* <DEDUP_REMOVED lines=12> */
.L_x_50919:
[----:B------:R-:W-:-:S07]  /*25d0*/  IMAD.MOV.U32 R3, RZ, RZ, R6 ;  /* 0x000000ffff037224 */ /* 0x000fce00078e0006 */
.L_x_50920:
[----:B------:R-:W-:Y:S05]  /*25e0*/  BSYNC B2 ;  /* 0x0000000000027941 */ /* 0x000fea0003800000 */
.L_x_50918:
        /* <DEDUP_REMOVED lines=16> */
.L_x_50924:
[----:B------:R-:W-:Y:S05]  /*26f0*/  BSYNC B3 ;  /* 0x0000000000037941 */ /* 0x000fea0003800000 */
.L_x_50923:
        /* <DEDUP_REMOVED lines=44> */
.L_x_50922:
[----:B------:R-:W-:Y:S05]  /*29c0*/  BSYNC B2 ;  /* 0x0000000000027941 */ /* 0x000fea0003800000 */
.L_x_50921:
        /* <DEDUP_REMOVED lines=11> */
.L_x_50925:
        /* <DEDUP_REMOVED lines=12> */
.L_x_50928:
[----:B------:R-:W-:-:S07]  /*2b40*/  IMAD.MOV.U32 R3, RZ, RZ, R6 ;  /* 0x000000ffff037224 */ /* 0x000fce00078e0006 */
.L_x_50929:
[----:B------:R-:W-:Y:S05]  /*2b50*/  BSYNC B2 ;  /* 0x0000000000027941 */ /* 0x000fea0003800000 */
.L_x_50927:
        /* <DEDUP_REMOVED lines=16> */
.L_x_50933:
[----:B------:R-:W-:Y:S05]  /*2c60*/  BSYNC B3 ;  /* 0x0000000000037941 */ /* 0x000fea0003800000 */
.L_x_50932:
        /* <DEDUP_REMOVED lines=44> */
.L_x_50931:
[----:B------:R-:W-:Y:S05]  /*2f30*/  BSYNC B2 ;  /* 0x0000000000027941 */ /* 0x000fea0003800000 */
.L_x_50930:
        /* <DEDUP_REMOVED lines=8> */
.L_x_50926:
        /* <DEDUP_REMOVED lines=12> */
.L_x_50935:
[----:B------:R-:W-:-:S07]  /*3080*/  IMAD.MOV.U32 R3, RZ, RZ, R6 ;  /* 0x000000ffff037224 */ /* 0x000fce00078e0006 */
.L_x_50936:
[----:B------:R-:W-:Y:S05]  /*3090*/  BSYNC B2 ;  /* 0x0000000000027941 */ /* 0x000fea0003800000 */
.L_x_50934:
        /* <DEDUP_REMOVED lines=16> */
.L_x_50940:
[----:B------:R-:W-:Y:S05]  /*31a0*/  BSYNC B3 ;  /* 0x0000000000037941 */ /* 0x000fea0003800000 */
.L_x_50939:
        /* <DEDUP_REMOVED lines=44> */
.L_x_50938:
[----:B------:R-:W-:Y:S05]  /*3470*/  BSYNC B2 ;  /* 0x0000000000027941 */ /* 0x000fea0003800000 */
.L_x_50937:
        /* <DEDUP_REMOVED lines=11> */
.L_x_50941:
        /* <DEDUP_REMOVED lines=12> */
.L_x_50944:
[----:B------:R-:W-:-:S07]  /*35f0*/  IMAD.MOV.U32 R3, RZ, RZ, R6 ;  /* 0x000000ffff037224 */ /* 0x000fce00078e0006 */
.L_x_50945:
[----:B------:R-:W-:Y:S05]  /*3600*/  BSYNC B2 ;  /* 0x0000000000027941 */ /* 0x000fea0003800000 */
.L_x_50943:
        /* <DEDUP_REMOVED lines=16> */
.L_x_50949:
[----:B------:R-:W-:Y:S05]  /*3710*/  BSYNC B3 ;  /* 0x0000000000037941 */ /* 0x000fea0003800000 */
.L_x_50948:
        /* <DEDUP_REMOVED lines=44> */
.L_x_50947:
[----:B------:R-:W-:Y:S05]  /*39e0*/  BSYNC B2 ;  /* 0x0000000000027941 */ /* 0x000fea0003800000 */
.L_x_50946:
        /* <DEDUP_REMOVED lines=8> */
.L_x_50942:
        /* <DEDUP_REMOVED lines=12> */
.L_x_50951:
[----:B------:R-:W-:-:S07]  /*3b30*/  IMAD.MOV.U32 R3, RZ, RZ, R6 ;  /* 0x000000ffff037224 */ /* 0x000fce00078e0006 */
.L_x_50952:
[----:B------:R-:W-:Y:S05]  /*3b40*/  BSYNC B2 ;  /* 0x0000000000027941 */ /* 0x000fea0003800000 */
.L_x_50950:
        /* <DEDUP_REMOVED lines=16> */
.L_x_50956:
[----:B------:R-:W-:Y:S05]  /*3c50*/  BSYNC B3 ;  /* 0x0000000000037941 */ /* 0x000fea0003800000 */
.L_x_50955:
        /* <DEDUP_REMOVED lines=44> */
.L_x_50954:
[----:B------:R-:W-:Y:S05]  /*3f20*/  BSYNC B2 ;  /* 0x0000000000027941 */ /* 0x000fea0003800000 */
.L_x_50953:
        /* <DEDUP_REMOVED lines=11> */
.L_x_50957:
        /* <DEDUP_REMOVED lines=12> */
.L_x_50960:
[----:B------:R-:W-:-:S07]  /*40a0*/  IMAD.MOV.U32 R11, RZ, RZ, R6 ;  /* 0x000000ffff0b7224 */ /* 0x000fce00078e0006 */
.L_x_50961:
[----:B------:R-:W-:Y:S05]  /*40b0*/  BSYNC B2 ;  /* 0x0000000000027941 */ /* 0x000fea0003800000 */
.L_x_50959:
        /* <DEDUP_REMOVED lines=16> */
.L_x_50965:
[----:B------:R-:W-:Y:S05]  /*41c0*/  BSYNC B3 ;  /* 0x0000000000037941 */ /* 0x000fea0003800000 */
.L_x_50964:
        /* <DEDUP_REMOVED lines=44> */
.L_x_50963:
[----:B------:R-:W-:Y:S05]  /*4490*/  BSYNC B2 ;  /* 0x0000000000027941 */ /* 0x000fea0003800000 */
.L_x_50962:
        /* <DEDUP_REMOVED lines=8> */
.L_x_50958:
        /* <DEDUP_REMOVED lines=16> */
[----:B0-----:R-:W-:Y:S02]  /*4620*/  SHF.L.U32 R215, R10, 0x10, RZ ;  /* 0x000000100ad77819 */ /* 0x001fe400000006ff */
[----:B------:R-:W-:Y:S02]  /*4630*/  LOP3.LUT R214, R11, 0xffff, RZ, 0xc0, !PT ;  /* 0x0000ffff0bd67812 */ /* 0x000fe400078ec0ff */
[----:B------:R-:W-:Y:S02]  /*4640*/  LOP3.LUT R215, R215, 0xff0000, RZ, 0xc0, !PT ;  /* 0x00ff0000d7d77812 */ /* 0x000fe400078ec0ff */
[----:B------:R-:W-:Y:S02]  /*4650*/  LOP3.LUT R223, R9, 0xff, RZ, 0xc0, !PT ;  /* 0x000000ff09df7812 */ /* 0x000fe400078ec0ff */
[----:B------:R-:W-:Y:S01]  /*4660*/  IADD3 R212, P0, R227, UR32, RZ ;  /* 0x00000020e3d47c10 */ /* 0x000fe2000ff1e0ff */
[----:B------:R-:W-:Y:S01]  /*4670*/  IMAD R214, R214, 0x1000000, R215 ;  /* 0x01000000d6d67824 */ /* 0x000fe200078e02d7 */
[----:B------:R-:W-:-:S02]  /*4680*/  LOP3.LUT R215, R7, 0xff, RZ, 0xc0, !PT ;  /* 0x000000ff07d77812 */ /* 0x000fc400078ec0ff */
[----:B------:R-:W-:Y:S01]  /*4690*/  IADD3.X R213, R228, UR33, RZ, P0, !PT ;  /* 0x00000021e4d57c10 */ /* 0x000fe200087fe4ff */
[----:B------:R-:W-:-:S04]  /*46a0*/  IMAD R214, R223, 0x100, R214 ;  /* 0x00000100dfd67824 */ /* 0x000fc800078e02d6 */
[----:B------:R-:W-:-:S05]  /*46b0*/  IMAD.IADD R215, R214, 0x1, R215 ;  /* 0x00000001d6d77824 */ /* 0x000fca00078e02d7 */
[----:B------:R1:W-:Y:S02]  /*46c0*/  STG.E desc[UR4][R212.64], R215 ;  /* 0x000000d7d4007986 */ /* 0x0003e4000c101904 */
.L_x_50966:
[----:B01----:R-:W-:-:S07]  /*46d0*/  IADD3 R212, R222, 0x20, RZ ;  /* 0x00000020ded47810 */ /* 0x003fce0007ffe0ff */
.L_x_50901:
[----:B------:R-:W-:Y:S05]  /*46e0*/  BSYNC B1 ;  /* 0x0000000000017941 */ /* 0x000fea0003800000 */
.L_x_50900:
        /* <DEDUP_REMOVED lines=29> */
.L_x_50970:
[----:B------:R-:W-:-:S07]  /*48c0*/  IMAD.MOV.U32 R224, RZ, RZ, R6 ;  /* 0x000000ffffe07224 */ /* 0x000fce00078e0006 */
.L_x_50971:
[----:B------:R-:W-:Y:S05]  /*48d0*/  BSYNC B2 ;  /* 0x0000000000027941 */ /* 0x000fea0003800000 */
.L_x_50969:
        /* <DEDUP_REMOVED lines=16> */
.L_x_50975:
[----:B------:R-:W-:Y:S05]  /*49e0*/  BSYNC B3 ;  /* 0x0000000000037941 */ /* 0x000fea0003800000 */
.L_x_50974:
        /* <DEDUP_REMOVED lines=42> */
[----:B------:R-:W-:Y:S02]  /*4c90*/  IMAD.MOV.U32 R6, RZ, RZ, R232 ;  /* 0x000000ffff067224 */ /* 0x000fe400078e00e8 */
[----:B------:R-:W-:-:S07]  /*4ca0*/  IMAD.MOV.U32 R228, RZ, RZ, RZ ;  /* 0x000000ffffe47224 */ /* 0x000fce00078e00ff */
.L_x_50973:
[----:B------:R-:W-:Y:S05]  /*4cb0*/  BSYNC B2 ;  /* 0x0000000000027941 */ /* 0x000fea0003800000 */
.L_x_50972:
        /* <DEDUP_REMOVED lines=18> */
.L_x_50976:
        /* <DEDUP_REMOVED lines=12> */
.L_x_50979:
[----:B------:R-:W-:-:S07]  /*4ea0*/  IMAD.MOV.U32 R3, RZ, RZ, R6 ;  /* 0x000000ffff037224 */ /* 0x000fce00078e0006 */
.L_x_50980:
[----:B------:R-:W-:Y:S05]  /*4eb0*/  BSYNC B2 ;  /* 0x0000000000027941 */ /* 0x000fea0003800000 */
.L_x_50978:
        /* <DEDUP_REMOVED lines=16> */
.L_x_50984:
[----:B------:R-:W-:Y:S05]  /*4fc0*/  BSYNC B3 ;  /* 0x0000000000037941 */ /* 0x000fea0003800000 */
.L_x_50983:
        /* <DEDUP_REMOVED lines=43> */
.L_x_50982:
[----:B------:R-:W-:Y:S05]  /*5280*/  BSYNC B2 ;  /* 0x0000000000027941 */ /* 0x000fea0003800000 */
.L_x_50981:
        /* <DEDUP_REMOVED lines=8> */
.L_x_50977:
        /* <DEDUP_REMOVED lines=12> */
.L_x_50986:
[----:B------:R-:W-:-:S07]  /*53d0*/  IMAD.MOV.U32 R3, RZ, RZ, R6 ;  /* 0x000000ffff037224 */ /* 0x000fce00078e0006 */
.L_x_50987:
[----:B------:R-:W-:Y:S05]  /*53e0*/  BSYNC B2 ;  /* 0x0000000000027941 */ /* 0x000fea0003800000 */
.L_x_50985:
        /* <DEDUP_REMOVED lines=16> */
.L_x_50991:
[----:B------:R-:W-:Y:S05]  /*54f0*/  BSYNC B3 ;  /* 0x0000000000037941 */ /* 0x000fea0003800000 */
.L_x_50990:
        /* <DEDUP_REMOVED lines=42> */
[----:B------:R-:W-:Y:S01]  /*57a0*/  LOP3.LUT R4, R227, UR35, R214, 0x96, !PT ;  /* 0x00000023e3047c12 */ /* 0x000fe2000f8e96d6 */
[----:B------:R-:W-:-:S07]  /*57b0*/  IMAD.MOV.U32 R8, RZ, RZ, R226 ;  /* 0x000000ffff087224 */ /* 0x000fce00078e00e2 */
.L_x_50989:
[----:B------:R-:W-:Y:S05]  /*57c0*/  BSYNC B2 ;  /* 0x0000000000027941 */ /* 0x000fea0003800000 */
.L_x_50988:
        /* <DEDUP_REMOVED lines=11> */
.L_x_50992:
        /* <DEDUP_REMOVED lines=12> */
.L_x_50995:
[----:B------:R-:W-:-:S07]  /*5940*/  IMAD.MOV.U32 R3, RZ, RZ, R6 ;  /* 0x000000ffff037224 */ /* 0x000fce00078e0006 */
.L_x_50996:
[----:B------:R-:W-:Y:S05]  /*5950*/  BSYNC B2 ;  /* 0x0000000000027941 */ /* 0x000fea0003800000 */
.L_x_50994:
        /* <DEDUP_REMOVED lines=16> */
.L_x_51000:
[----:B------:R-:W-:Y:S05]  /*5a60*/  BSYNC B3 ;  /* 0x0000000000037941 */ /* 0x000fea0003800000 */
.L_x_50999:
        /* <DEDUP_REMOVED lines=43> */
.L_x_50998:
[----:B------:R-:W-:Y:S05]  /*5d20*/  BSYNC B2 ;  /* 0x0000000000027941 */ /* 0x000fea0003800000 */
.L_x_50997:
        /* <DEDUP_REMOVED lines=8> */
.L_x_50993:
        /* <DEDUP_REMOVED lines=12> */
.L_x_51002:
[----:B------:R-:W-:-:S07]  /*5e70*/  MOV R3, R6 ;  /* 0x0000000600037202 */ /* 0x000fce0000000f00 */
.L_x_51003:
[----:B------:R-:W-:Y:S05]  /*5e80*/  BSYNC B2 ;  /* 0x0000000000027941 */ /* 0x000fea0003800000 */
.L_x_51001:
        /* <DEDUP_REMOVED lines=16> */
.L_x_51007:
[----:B------:R-:W-:Y:S05]  /*5f90*/  BSYNC B3 ;  /* 0x0000000000037941 */ /* 0x000fea0003800000 */
.L_x_51006:
        /* <DEDUP_REMOVED lines=44> */
.L_x_51005:
[----:B------:R-:W-:Y:S05]  /*6260*/  BSYNC B2 ;  /* 0x0000000000027941 */ /* 0x000fea0003800000 */
.L_x_51004:
        /* <DEDUP_REMOVED lines=11> */
.L_x_51008:
        /* <DEDUP_REMOVED lines=12> */
.L_x_51011:
[----:B------:R-:W-:-:S07]  /*63e0*/  IMAD.MOV.U32 R3, RZ, RZ, R6 ;  /* 0x000000ffff037224 */ /* 0x000fce00078e0006 */
.L_x_51012:
[----:B------:R-:W-:Y:S05]  /*63f0*/  BSYNC B2 ;  /* 0x0000000000027941 */ /* 0x000fea0003800000 */
.L_x_51010:
        /* <DEDUP_REMOVED lines=16> */
.L_x_51016:
[----:B------:R-:W-:Y:S05]  /*6500*/  BSYNC B3 ;  /* 0x0000000000037941 */ /* 0x000fea0003800000 */
.L_x_51015:
        /* <DEDUP_REMOVED lines=44> */
.L_x_51014:
[----:B------:R-:W-:Y:S05]  /*67d0*/  BSYNC B2 ;  /* 0x0000000000027941 */ /* 0x000fea0003800000 */
.L_x_51013:
        /* <DEDUP_REMOVED lines=8> */
.L_x_51009:
        /* <DEDUP_REMOVED lines=12> */
.L_x_51018:
[----:B------:R-:W-:-:S07]  /*6920*/  MOV R3, R6 ;  /* 0x0000000600037202 */ /* 0x000fce0000000f00 */
.L_x_51019:
[----:B------:R-:W-:Y:S05]  /*6930*/  BSYNC B2 ;  /* 0x0000000000027941 */ /* 0x000fea0003800000 */
.L_x_51017:
        /* <DEDUP_REMOVED lines=16> */
.L_x_51023:
[----:B------:R-:W-:Y:S05]  /*6a40*/  BSYNC B3 ;  /* 0x0000000000037941 */ /* 0x000fea0003800000 */
.L_x_51022:
        /* <DEDUP_REMOVED lines=44> */
.L_x_51021:
[----:B------:R-:W-:Y:S05]  /*6d10*/  BSYNC B2 ;  /* 0x0000000000027941 */ /* 0x000fea0003800000 */
.L_x_51020:
        /* <DEDUP_REMOVED lines=11> */
.L_x_51024:
        /* <DEDUP_REMOVED lines=12> */
.L_x_51027:
[----:B------:R-:W-:-:S07]  /*6e90*/  IMAD.MOV.U32 R11, RZ, RZ, R6 ;  /* 0x000000ffff0b7224 */ /* 0x000fce00078e0006 */
.L_x_51028:
[----:B------:R-:W-:Y:S05]  /*6ea0*/  BSYNC B2 ;  /* 0x0000000000027941 */ /* 0x000fea0003800000 */
.L_x_51026:
        /* <DEDUP_REMOVED lines=16> */
.L_x_51032:
[----:B------:R-:W-:Y:S05]  /*6fb0*/  BSYNC B3 ;  /* 0x0000000000037941 */ /* 0x000fea0003800000 */
.L_x_51031:
        /* <DEDUP_REMOVED lines=44> */
.L_x_51030:
[----:B------:R-:W-:Y:S05]  /*7280*/  BSYNC B2 ;  /* 0x0000000000027941 */ /* 0x000fea0003800000 */
.L_x_51029:
        /* <DEDUP_REMOVED lines=8> */
.L_x_51025:
        /* <DEDUP_REMOVED lines=27> */
.L_x_51033:
[----:B------:R-:W-:-:S07]  /*74c0*/  VIADD R212, R212, 0x20 ;  /* 0x00000020d4d47836 */ /* 0x000fce0000000000 */
.L_x_50968:
[----:B------:R-:W-:Y:S05]  /*74d0*/  BSYNC B1 ;  /* 0x0000000000017941 */ /* 0x000fea0003800000 */
.L_x_50967:
        /* <DEDUP_REMOVED lines=29> */
.L_x_51037:
[----:B------:R-:W-:-:S07]  /*76b0*/  IMAD.MOV.U32 R224, RZ, RZ, R6 ;  /* 0x000000ffffe07224 */ /* 0x000fce00078e0006 */
.L_x_51038:
[----:B------:R-:W-:Y:S05]  /*76c0*/  BSYNC B2 ;  /* 0x0000000000027941 */ /* 0x000fea0003800000 */
.L_x_51036:
        /* <DEDUP_REMOVED lines=16> */
.L_x_51042:
[----:B------:R-:W-:Y:S05]  /*77d0*/  BSYNC B3 ;  /* 0x0000000000037941 */ /* 0x000fea0003800000 */
.L_x_51041:
        /* <DEDUP_REMOVED lines=44> */
.L_x_51040:
[----:B------:R-:W-:Y:S05]  /*7aa0*/  BSYNC B2 ;  /* 0x0000000000027941 */ /* 0x000fea0003800000 */
.L_x_51039:
        /* <DEDUP_REMOVED lines=18> */
.L_x_51043:
        /* <DEDUP_REMOVED lines=12> */
.L_x_51046:
[----:B------:R-:W-:-:S07]  /*7c90*/  IMAD.MOV.U32 R3, RZ, RZ, R6 ;  /* 0x000000ffff037224 */ /* 0x000fce00078e0006 */
.L_x_51047:
[----:B------:R-:W-:Y:S05]  /*7ca0*/  BSYNC B2 ;  /* 0x0000000000027941 */ /* 0x000fea0003800000 */
.L_x_51045:
        /* <DEDUP_REMOVED lines=16> */
.L_x_51051:
[----:B------:R-:W-:Y:S05]  /*7db0*/  BSYNC B3 ;  /* 0x0000000000037941 */ /* 0x000fea0003800000 */
.L_x_51050:
        /* <DEDUP_REMOVED lines=43> */
.L_x_51049:
[----:B------:R-:W-:Y:S05]  /*8070*/  BSYNC B2 ;  /* 0x0000000000027941 */ /* 0x000fea0003800000 */
.L_x_51048:
        /* <DEDUP_REMOVED lines=8> */
.L_x_51044:
        /* <DEDUP_REMOVED lines=12> */
.L_x_51053:
[----:B------:R-:W-:-:S07]  /*81c0*/  IMAD.MOV.U32 R3, RZ, RZ, R6 ;  /* 0x000000ffff037224 */ /* 0x000fce00078e0006 */
.L_x_51054:
[----:B------:R-:W-:Y:S05]  /*81d0*/  BSYNC B2 ;  /* 0x0000000000027941 */ /* 0x000fea0003800000 */
.L_x_51052:
        /* <DEDUP_REMOVED lines=16> */
.L_x_51058:
[----:B------:R-:W-:Y:S05]  /*82e0*/  BSYNC B3 ;  /* 0x0000000000037941 */ /* 0x000fea0003800000 */
.L_x_51057:
        /* <DEDUP_REMOVED lines=44> */
.L_x_51056:
[----:B------:R-:W-:Y:S05]  /*85b0*/  BSYNC B2 ;  /* 0x0000000000027941 */ /* 0x000fea0003800000 */
.L_x_51055:
        /* <DEDUP_REMOVED lines=11> */
.L_x_51059:
        /* <DEDUP_REMOVED lines=12> */
.L_x_51062:
[----:B------:R-:W-:-:S07]  /*8730*/  MOV R3, R6 ;  /* 0x0000000600037202 */ /* 0x000fce0000000f00 */
.L_x_51063:
[----:B------:R-:W-:Y:S05]  /*8740*/  BSYNC B2 ;  /* 0x0000000000027941 */ /* 0x000fea0003800000 */
.L_x_51061:
        /* <DEDUP_REMOVED lines=16> */
.L_x_51067:
[----:B------:R-:W-:Y:S05]  /*8850*/  BSYNC B3 ;  /* 0x0000000000037941 */ /* 0x000fea0003800000 */
.L_x_51066:
        /* <DEDUP_REMOVED lines=41> */
[----:B------:R-:W-:Y:S01]  /*8af0*/  LOP3.LUT R4, R9, UR35, R214, 0x96, !PT ;  /* 0x0000002309047c12 */ /* 0x000fe2000f8e96d6 */
[----:B------:R-:W-:-:S07]  /*8b00*/  IMAD.MOV.U32 R214, RZ, RZ, RZ ;  /* 0x000000ffffd67224 */ /* 0x000fce00078e00ff */
.L_x_51065:
[----:B------:R-:W-:Y:S05]  /*8b10*/  BSYNC B2 ;  /* 0x0000000000027941 */ /* 0x000fea0003800000 */
.L_x_51064:
        /* <DEDUP_REMOVED lines=8> */
.L_x_51060:
        /* <DEDUP_REMOVED lines=12> */
.L_x_51069:
[----:B------:R-:W-:-:S07]  /*8c60*/  IMAD.MOV.U32 R3, RZ, RZ, R6 ;  /* 0x000000ffff037224 */ /* 0x000fce00078e0006 */
.L_x_51070:
[----:B------:R-:W-:Y:S05]  /*8c70*/  BSYNC B2 ;  /* 0x0000000000027941 */ /* 0x000fea0003800000 */
.L_x_51068:
        /* <DEDUP_REMOVED lines=16> */
.L_x_51074:
[----:B------:R-:W-:Y:S05]  /*8d80*/  BSYNC B3 ;  /* 0x0000000000037941 */ /* 0x000fea0003800000 */
.L_x_51073:
        /* <DEDUP_REMOVED lines=44> */
.L_x_51072:
[----:B------:R-:W-:Y:S05]  /*9050*/  BSYNC B2 ;  /* 0x0000000000027941 */ /* 0x000fea0003800000 */
.L_x_51071:
        /* <DEDUP_REMOVED lines=11> */
.L_x_51075:
        /* <DEDUP_REMOVED lines=12> */
.L_x_51078:
[----:B------:R-:W-:-:S07]  /*91d0*/  IMAD.MOV.U32 R3, RZ, RZ, R6 ;  /* 0x000000ffff037224 */ /* 0x000fce00078e0006 */
.L_x_51079:
[----:B------:R-:W-:Y:S05]  /*91e0*/  BSYNC B2 ;  /* 0x0000000000027941 */ /* 0x000fea0003800000 */
.L_x_51077:
        /* <DEDUP_REMOVED lines=16> */
.L_x_51083:
[----:B------:R-:W-:Y:S05]  /*92f0*/  BSYNC B3 ;  /* 0x0000000000037941 */ /* 0x000fea0003800000 */
.L_x_51082:
        /* <DEDUP_REMOVED lines=44> */
.L_x_51081:
[----:B------:R-:W-:Y:S05]  /*95c0*/  BSYNC B2 ;  /* 0x0000000000027941 */ /* 0x000fea0003800000 */
.L_x_51080:
        /* <DEDUP_REMOVED lines=8> */
.L_x_51076:
        /* <DEDUP_REMOVED lines=12> */
.L_x_51085:
[----:B------:R-:W-:-:S07]  /*9710*/  IMAD.MOV.U32 R3, RZ, RZ, R6 ;  /* 0x000000ffff037224 */ /* 0x000fce00078e0006 */
.L_x_51086:
[----:B------:R-:W-:Y:S05]  /*9720*/  BSYNC B2 ;  /* 0x0000000000027941 */ /* 0x000fea0003800000 */
.L_x_51084:
        /* <DEDUP_REMOVED lines=16> */
.L_x_51090:
[----:B------:R-:W-:Y:S05]  /*9830*/  BSYNC B3 ;  /* 0x0000000000037941 */ /* 0x000fea0003800000 */
.L_x_51089:
        /* <DEDUP_REMOVED lines=44> */
.L_x_51088:
[----:B------:R-:W-:Y:S05]  /*9b00*/  BSYNC B2 ;  /* 0x0000000000027941 */ /* 0x000fea0003800000 */
.L_x_51087:
        /* <DEDUP_REMOVED lines=11> */
.L_x_51091:
        /* <DEDUP_REMOVED lines=12> */
.L_x_51094:
[----:B------:R-:W-:-:S07]  /*9c80*/  IMAD.MOV.U32 R11, RZ, RZ, R6 ;  /* 0x000000ffff0b7224 */ /* 0x000fce00078e0006 */
.L_x_51095:
[----:B------:R-:W-:Y:S05]  /*9c90*/  BSYNC B2 ;  /* 0x0000000000027941 */ /* 0x000fea0003800000 */
.L_x_51093:
        /* <DEDUP_REMOVED lines=16> */
.L_x_51099:
[----:B------:R-:W-:Y:S05]  /*9da0*/  BSYNC B3 ;  /* 0x0000000000037941 */ /* 0x000fea0003800000 */
.L_x_51098:
        /* <DEDUP_REMOVED lines=44> */
.L_x_51097:
[----:B------:R-:W-:Y:S05]  /*a070*/  BSYNC B2 ;  /* 0x0000000000027941 */ /* 0x000fea0003800000 */
.L_x_51096:
        /* <DEDUP_REMOVED lines=8> */
.L_x_51092:
        /* <DEDUP_REMOVED lines=27> */
.L_x_51100:
[----:B------:R-:W-:-:S07]  /*a2b0*/  IADD3 R212, R212, 0x20, RZ ;  /* 0x00000020d4d47810 */ /* 0x000fce0007ffe0ff */
.L_x_51035:
[----:B------:R-:W-:Y:S05]  /*a2c0*/  BSYNC B1 ;  /* 0x0000000000017941 */ /* 0x000fea0003800000 */
.L_x_51034:
        /* <DEDUP_REMOVED lines=29> */
.L_x_51104:
[----:B------:R-:W-:-:S07]  /*a4a0*/  IMAD.MOV.U32 R224, RZ, RZ, R6 ;  /* 0x000000ffffe07224 */ /* 0x000fce00078e0006 */
.L_x_51105:
[----:B------:R-:W-:Y:S05]  /*a4b0*/  BSYNC B2 ;  /* 0x0000000000027941 */ /* 0x000fea0003800000 */
.L_x_51103:
        /* <DEDUP_REMOVED lines=16> */
.L_x_51109:
[----:B------:R-:W-:Y:S05]  /*a5c0*/  BSYNC B3 ;  /* 0x0000000000037941 */ /* 0x000fea0003800000 */
.L_x_51108:
        /* <DEDUP_REMOVED lines=44> */
.L_x_51107:
[----:B------:R-:W-:Y:S05]  /*a890*/  BSYNC B2 ;  /* 0x0000000000027941 */ /* 0x000fea0003800000 */
.L_x_51106:
        /* <DEDUP_REMOVED lines=18> */
.L_x_51110:
        /* <DEDUP_REMOVED lines=12> */
.L_x_51113:
[----:B------:R-:W-:-:S07]  /*aa80*/  IMAD.MOV.U32 R3, RZ, RZ, R6 ;  /* 0x000000ffff037224 */ /* 0x000fce00078e0006 */
.L_x_51114:
[----:B------:R-:W-:Y:S05]  /*aa90*/  BSYNC B2 ;  /* 0x0000000000027941 */ /* 0x000fea0003800000 */
.L_x_51112:
        /* <DEDUP_REMOVED lines=16> */
.L_x_51118:
[----:B------:R-:W-:Y:S05]  /*aba0*/  BSYNC B3 ;  /* 0x0000000000037941 */ /* 0x000fea0003800000 */
.L_x_51117:
        /* <DEDUP_REMOVED lines=43> */
.L_x_51116:
[----:B------:R-:W-:Y:S05]  /*ae60*/  BSYNC B2 ;  /* 0x0000000000027941 */ /* 0x000fea0003800000 */
.L_x_51115:
        /* <DEDUP_REMOVED lines=8> */
.L_x_51111:
        /* <DEDUP_REMOVED lines=12> */
.L_x_51120:
[----:B------:R-:W-:-:S07]  /*afb0*/  MOV R3, R6 ;  /* 0x0000000600037202 */ /* 0x000fce0000000f00 */
.L_x_51121:
[----:B------:R-:W-:Y:S05]  /*afc0*/  BSYNC B2 ;  /* 0x0000000000027941 */ /* 0x000fea0003800000 */
.L_x_51119:
        /* <DEDUP_REMOVED lines=16> */
.L_x_51125:
[----:B------:R-:W-:Y:S05]  /*b0d0*/  BSYNC B3 ;  /* 0x0000000000037941 */ /* 0x000fea0003800000 */
.L_x_51124:
        /* <DEDUP_REMOVED lines=44> */
.L_x_51123:
[----:B------:R-:W-:Y:S05]  /*b3a0*/  BSYNC B2 ;  /* 0x0000000000027941 */ /* 0x000fea0003800000 */
.L_x_51122:
        /* <DEDUP_REMOVED lines=11> */
.L_x_51126:
        /* <DEDUP_REMOVED lines=12> */
.L_x_51129:
[----:B------:R-:W-:-:S07]  /*b520*/  IMAD.MOV.U32 R3, RZ, RZ, R6 ;  /* 0x000000ffff037224 */ /* 0x000fce00078e0006 */
.L_x_51130:
[----:B------:R-:W-:Y:S05]  /*b530*/  BSYNC B2 ;  /* 0x0000000000027941 */ /* 0x000fea0003800000 */
.L_x_51128:
        /* <DEDUP_REMOVED lines=16> */
.L_x_51134:
[----:B------:R-:W-:Y:S05]  /*b640*/  BSYNC B3 ;  /* 0x0000000000037941 */ /* 0x000fea0003800000 */
.L_x_51133:
        /* <DEDUP_REMOVED lines=43> */
.L_x_51132:
[----:B------:R-:W-:Y:S05]  /*b900*/  BSYNC B2 ;  /* 0x0000000000027941 */ /* 0x000fea0003800000 */
.L_x_51131:
        /* <DEDUP_REMOVED lines=8> */
.L_x_51127:
        /* <DEDUP_REMOVED lines=12> */
.L_x_51136:
[----:B------:R-:W-:-:S07]  /*ba50*/  IMAD.MOV.U32 R3, RZ, RZ, R6 ;  /* 0x000000ffff037224 */ /* 0x000fce00078e0006 */
.L_x_51137:
[----:B------:R-:W-:Y:S05]  /*ba60*/  BSYNC B2 ;  /* 0x0000000000027941 */ /* 0x000fea0003800000 */
.L_x_51135:
        /* <DEDUP_REMOVED lines=16> */
.L_x_51141:
[----:B------:R-:W-:Y:S05]  /*bb70*/  BSYNC B3 ;  /* 0x0000000000037941 */ /* 0x000fea0003800000 */
.L_x_51140:
        /* <DEDUP_REMOVED lines=44> */
.L_x_51139:
[----:B------:R-:W-:Y:S05]  /*be40*/  BSYNC B2 ;  /* 0x0000000000027941 */ /* 0x000fea0003800000 */
.L_x_51138:
        /* <DEDUP_REMOVED lines=11> */
.L_x_51142:
        /* <DEDUP_REMOVED lines=12> */
.L_x_51145:
[----:B------:R-:W-:-:S07]  /*bfc0*/  MOV R3, R6 ;  /* 0x0000000600037202 */ /* 0x000fce0000000f00 */
.L_x_51146:
[----:B------:R-:W-:Y:S05]  /*bfd0*/  BSYNC B2 ;  /* 0x0000000000027941 */ /* 0x000fea0003800000 */
.L_x_51144:
        /* <DEDUP_REMOVED lines=16> */
.L_x_51150:
[----:B------:R-:W-:Y:S05]  /*c0e0*/  BSYNC B3 ;  /* 0x0000000000037941 */ /* 0x000fea0003800000 */
.L_x_51149:
        /* <DEDUP_REMOVED lines=44> */
.L_x_51148:
[----:B------:R-:W-:Y:S05]  /*c3b0*/  BSYNC B2 ;  /* 0x0000000000027941 */ /* 0x000fea0003800000 */
.L_x_51147:
        /* <DEDUP_REMOVED lines=8> */
.L_x_51143:
        /* <DEDUP_REMOVED lines=12> */
.L_x_51152:
[----:B------:R-:W-:-:S07]  /*c500*/  MOV R3, R6 ;  /* 0x0000000600037202 */ /* 0x000fce0000000f00 */
.L_x_51153:
[----:B------:R-:W-:Y:S05]  /*c510*/  BSYNC B2 ;  /* 0x0000000000027941 */ /* 0x000fea0003800000 */
.L_x_51151:
        /* <DEDUP_REMOVED lines=16> */
.L_x_51157:
[----:B------:R-:W-:Y:S05]  /*c620*/  BSYNC B3 ;  /* 0x0000000000037941 */ /* 0x000fea0003800000 */
.L_x_51156:
        /* <DEDUP_REMOVED lines=44> */
.L_x_51155:
[----:B------:R-:W-:Y:S05]  /*c8f0*/  BSYNC B2 ;  /* 0x0000000000027941 */ /* 0x000fea0003800000 */
.L_x_51154:
        /* <DEDUP_REMOVED lines=11> */
.L_x_51158:
        /* <DEDUP_REMOVED lines=12> */
.L_x_51161:
[----:B------:R-:W-:-:S07]  /*ca70*/  IMAD.MOV.U32 R11, RZ, RZ, R6 ;  /* 0x000000ffff0b7224 */ /* 0x000fce00078e0006 */
.L_x_51162:
[----:B------:R-:W-:Y:S05]  /*ca80*/  BSYNC B2 ;  /* 0x0000000000027941 */ /* 0x000fea0003800000 */
.L_x_51160:
        /* <DEDUP_REMOVED lines=16> */
.L_x_51166:
[----:B------:R-:W-:Y:S05]  /*cb90*/  BSYNC B3 ;  /* 0x0000000000037941 */ /* 0x000fea0003800000 */
.L_x_51165:
        /* <DEDUP_REMOVED lines=44> */
.L_x_51164:
[----:B------:R-:W-:Y:S05]  /*ce60*/  BSYNC B2 ;  /* 0x0000000000027941 */ /* 0x000fea0003800000 */
.L_x_51163:
        /* <DEDUP_REMOVED lines=8> */
.L_x_51159:
        /* <DEDUP_REMOVED lines=27> */
.L_x_51167:
[----:B------:R-:W-:-:S07]  /*d0a0*/  VIADD R212, R212, 0x20 ;  /* 0x00000020d4d47836 */ /* 0x000fce0000000000 */
.L_x_51102:
[----:B------:R-:W-:Y:S05]  /*d0b0*/  BSYNC B1 ;  /* 0x0000000000017941 */ /* 0x000fea0003800000 */
.L_x_51101:
        /* <DEDUP_REMOVED lines=29> */
.L_x_51171:
[----:B------:R-:W-:-:S07]  /*d290*/  MOV R224, R6 ;  /* 0x0000000600e07202 */ /* 0x000fce0000000f00 */
.L_x_51172:
[----:B------:R-:W-:Y:S05]  /*d2a0*/  BSYNC B2 ;  /* 0x0000000000027941 */ /* 0x000fea0003800000 */
.L_x_51170:
        /* <DEDUP_REMOVED lines=16> */
.L_x_51176:
[----:B------:R-:W-:Y:S05]  /*d3b0*/  BSYNC B3 ;  /* 0x0000000000037941 */ /* 0x000fea0003800000 */
.L_x_51175:
        /* <DEDUP_REMOVED lines=44> */
.L_x_51174:
[----:B------:R-:W-:Y:S05]  /*d680*/  BSYNC B2 ;  /* 0x0000000000027941 */ /* 0x000fea0003800000 */
.L_x_51173:
        /* <DEDUP_REMOVED lines=18> */
.L_x_51177:
        /* <DEDUP_REMOVED lines=12> */
.L_x_51180:
[----:B------:R-:W-:-:S07]  /*d870*/  MOV R3, R6 ;  /* 0x0000000600037202 */ /* 0x000fce0000000f00 */
.L_x_51181:
[----:B------:R-:W-:Y:S05]  /*d880*/  BSYNC B2 ;  /* 0x0000000000027941 */ /* 0x000fea0003800000 */
.L_x_51179:
        /* <DEDUP_REMOVED lines=16> */
.L_x_51185:
[----:B------:R-:W-:Y:S05]  /*d990*/  BSYNC B3 ;  /* 0x0000000000037941 */ /* 0x000fea0003800000 */
.L_x_51184:
        /* <DEDUP_REMOVED lines=43> */
.L_x_51183:
[----:B------:R-:W-:Y:S05]  /*dc50*/  BSYNC B2 ;  /* 0x0000000000027941 */ /* 0x000fea0003800000 */
.L_x_51182:
        /* <DEDUP_REMOVED lines=8> */
.L_x_51178:
        /* <DEDUP_REMOVED lines=12> */
.L_x_51187:
[----:B------:R-:W-:-:S07]  /*dda0*/  IMAD.MOV.U32 R3, RZ, RZ, R6 ;  /* 0x000000ffff037224 */ /* 0x000fce00078e0006 */
.L_x_51188:
[----:B------:R-:W-:Y:S05]  /*ddb0*/  BSYNC B2 ;  /* 0x0000000000027941 */ /* 0x000fea0003800000 */
.L_x_51186:
        /* <DEDUP_REMOVED lines=16> */
.L_x_51192:
[----:B------:R-:W-:Y:S05]  /*dec0*/  BSYNC B3 ;  /* 0x0000000000037941 */ /* 0x000fea0003800000 */
.L_x_51191:
        /* <DEDUP_REMOVED lines=44> */
.L_x_51190:
[----:B------:R-:W-:Y:S05]  /*e190*/  BSYNC B2 ;  /* 0x0000000000027941 */ /* 0x000fea0003800000 */
.L_x_51189:
        /* <DEDUP_REMOVED lines=11> */
.L_x_51193:
        /* <DEDUP_REMOVED lines=12> */
.L_x_51196:
[----:B------:R-:W-:-:S07]  /*e310*/  IMAD.MOV.U32 R3, RZ, RZ, R6 ;  /* 0x000000ffff037224 */ /* 0x000fce00078e0006 */
.L_x_51197:
[----:B------:R-:W-:Y:S05]  /*e320*/  BSYNC B2 ;  /* 0x0000000000027941 */ /* 0x000fea0003800000 */
.L_x_51195:
        /* <DEDUP_REMOVED lines=16> */
.L_x_51201:
[----:B------:R-:W-:Y:S05]  /*e430*/  BSYNC B3 ;  /* 0x0000000000037941 */ /* 0x000fea0003800000 */
.L_x_51200:
        /* <DEDUP_REMOVED lines=43> */
.L_x_51199:
[----:B------:R-:W-:Y:S05]  /*e6f0*/  BSYNC B2 ;  /* 0x0000000000027941 */ /* 0x000fea0003800000 */
.L_x_51198:
        /* <DEDUP_REMOVED lines=8> */
.L_x_51194:
        /* <DEDUP_REMOVED lines=12> */
.L_x_51203:
[----:B------:R-:W-:-:S07]  /*e840*/  MOV R3, R6 ;  /* 0x0000000600037202 */ /* 0x000fce0000000f00 */
.L_x_51204:
[----:B------:R-:W-:Y:S05]  /*e850*/  BSYNC B2 ;  /* 0x0000000000027941 */ /* 0x000fea0003800000 */
.L_x_51202:
        /* <DEDUP_REMOVED lines=16> */
.L_x_51208:
[----:B------:R-:W-:Y:S05]  /*e960*/  BSYNC B3 ;  /* 0x0000000000037941 */ /* 0x000fea0003800000 */
.L_x_51207:
        /* <DEDUP_REMOVED lines=44> */
.L_x_51206:
[----:B------:R-:W-:Y:S05]  /*ec30*/  BSYNC B2 ;  /* 0x0000000000027941 */ /* 0x000fea0003800000 */
.L_x_51205:
        /* <DEDUP_REMOVED lines=11> */
.L_x_51209:
        /* <DEDUP_REMOVED lines=12> */
.L_x_51212:
[----:B------:R-:W-:-:S07]  /*edb0*/  IMAD.MOV.U32 R3, RZ, RZ, R6 ;  /* 0x000000ffff037224 */ /* 0x000fce00078e0006 */
.L_x_51213:
[----:B------:R-:W-:Y:S05]  /*edc0*/  BSYNC B2 ;  /* 0x0000000000027941 */ /* 0x000fea0003800000 */
.L_x_51211:
        /* <DEDUP_REMOVED lines=16> */
.L_x_51217:
[----:B------:R-:W-:Y:S05]  /*eed0*/  BSYNC B3 ;  /* 0x0000000000037941 */ /* 0x000fea0003800000 */
.L_x_51216:
        /* <DEDUP_REMOVED lines=44> */
.L_x_51215:
[----:B------:R-:W-:Y:S05]  /*f1a0*/  BSYNC B2 ;  /* 0x0000000000027941 */ /* 0x000fea0003800000 */
.L_x_51214:
        /* <DEDUP_REMOVED lines=8> */
.L_x_51210:
        /* <DEDUP_REMOVED lines=12> */
.L_x_51219:
[----:B------:R-:W-:-:S07]  /*f2f0*/  IMAD.MOV.U32 R3, RZ, RZ, R6 ;  /* 0x000000ffff037224 */ /* 0x000fce00078e0006 */
.L_x_51220:
[----:B------:R-:W-:Y:S05]  /*f300*/  BSYNC B2 ;  /* 0x0000000000027941 */ /* 0x000fea0003800000 */
.L_x_51218:
        /* <DEDUP_REMOVED lines=16> */
.L_x_51224:
[----:B------:R-:W-:Y:S05]  /*f410*/  BSYNC B3 ;  /* 0x0000000000037941 */ /* 0x000fea0003800000 */
.L_x_51223:
        /* <DEDUP_REMOVED lines=44> */
.L_x_51222:
[----:B------:R-:W-:Y:S05]  /*f6e0*/  BSYNC B2 ;  /* 0x0000000000027941 */ /* 0x000fea0003800000 */
.L_x_51221:
        /* <DEDUP_REMOVED lines=11> */
.L_x_51225:
        /* <DEDUP_REMOVED lines=12> */
.L_x_51228:
[----:B------:R-:W-:-:S07]  /*f860*/  IMAD.MOV.U32 R11, RZ, RZ, R6 ;  /* 0x000000ffff0b7224 */ /* 0x000fce00078e0006 */
.L_x_51229:
[----:B------:R-:W-:Y:S05]  /*f870*/  BSYNC B2 ;  /* 0x0000000000027941 */ /* 0x000fea0003800000 */
.L_x_51227:
        /* <DEDUP_REMOVED lines=16> */
.L_x_51233:
[----:B------:R-:W-:Y:S05]  /*f980*/  BSYNC B3 ;  /* 0x0000000000037941 */ /* 0x000fea0003800000 */
.L_x_51232:
        /* <DEDUP_REMOVED lines=44> */
.L_x_51231:
[----:B------:R-:W-:Y:S05]  /*fc50*/  BSYNC B2 ;  /* 0x0000000000027941 */ /* 0x000fea0003800000 */
.L_x_51230:
        /* <DEDUP_REMOVED lines=8> */
.L_x_51226:
        /* <DEDUP_REMOVED lines=27> */
.L_x_51234:
[----:B------:R-:W-:-:S07]  /*fe90*/  IADD3 R212, R212, 0x20, RZ ;  /* 0x00000020d4d47810 */ /* 0x000fce0007ffe0ff */
.L_x_51169:
[----:B------:R-:W-:Y:S05]  /*fea0*/  BSYNC B1 ;  /* 0x0000000000017941 */ /* 0x000fea0003800000 */
.L_x_51168:
        /* <DEDUP_REMOVED lines=29> */
.L_x_51238:
[----:B------:R-:W-:-:S07]  /*10080*/  IMAD.MOV.U32 R224, RZ, RZ, R6 ;  /* 0x000000ffffe07224 */ /* 0x000fce00078e0006 */
.L_x_51239:
[----:B------:R-:W-:Y:S05]  /*10090*/  BSYNC B2 ;  /* 0x0000000000027941 */ /* 0x000fea0003800000 */
.L_x_51237:
        /* <DEDUP_REMOVED lines=16> */
.L_x_51243:
[----:B------:R-:W-:Y:S05]  /*101a0*/  BSYNC B3 ;  /* 0x0000000000037941 */ /* 0x000fea0003800000 */
.L_x_51242:
        /* <DEDUP_REMOVED lines=44> */
.L_x_51241:
[----:B------:R-:W-:Y:S05]  /*10470*/  BSYNC B2 ;  /* 0x0000000000027941 */ /* 0x000fea0003800000 */
.L_x_51240:
        /* <DEDUP_REMOVED lines=18> */
.L_x_51244:
        /* <DEDUP_REMOVED lines=12> */
.L_x_51247:
[----:B------:R-:W-:-:S07]  /*10660*/  IMAD.MOV.U32 R3, RZ, RZ, R6 ;  /* 0x000000ffff037224 */ /* 0x000fce00078e0006 */
.L_x_51248:
[----:B------:R-:W-:Y:S05]  /*10670*/  BSYNC B2 ;  /* 0x0000000000027941 */ /* 0x000fea0003800000 */
.L_x_51246:
        /* <DEDUP_REMOVED lines=16> */
.L_x_51252:
[----:B------:R-:W-:Y:S05]  /*10780*/  BSYNC B3 ;  /* 0x0000000000037941 */ /* 0x000fea0003800000 */
.L_x_51251:
        /* <DEDUP_REMOVED lines=43> */
.L_x_51250:
[----:B------:R-:W-:Y:S05]  /*10a40*/  BSYNC B2 ;  /* 0x0000000000027941 */ /* 0x000fea0003800000 */
.L_x_51249:
        /* <DEDUP_REMOVED lines=8> */
.L_x_51245:
        /* <DEDUP_REMOVED lines=12> */
.L_x_51254:
[----:B------:R-:W-:-:S07]  /*10b90*/  IMAD.MOV.U32 R3, RZ, RZ, R6 ;  /* 0x000000ffff037224 */ /* 0x000fce00078e0006 */
.L_x_51255:
[----:B------:R-:W-:Y:S05]  /*10ba0*/  BSYNC B2 ;  /* 0x0000000000027941 */ /* 0x000fea0003800000 */
.L_x_51253:
        /* <DEDUP_REMOVED lines=16> */
.L_x_51259:
[----:B------:R-:W-:Y:S05]  /*10cb0*/  BSYNC B3 ;  /* 0x0000000000037941 */ /* 0x000fea0003800000 */
.L_x_51258:
        /* <DEDUP_REMOVED lines=44> */
.L_x_51257:
[----:B------:R-:W-:Y:S05]  /*10f80*/  BSYNC B2 ;  /* 0x0000000000027941 */ /* 0x000fea0003800000 */
.L_x_51256:
        /* <DEDUP_REMOVED lines=11> */
.L_x_51260:
        /* <DEDUP_REMOVED lines=12> */
.L_x_51263:
[----:B------:R-:W-:-:S07]  /*11100*/  MOV R3, R6 ;  /* 0x0000000600037202 */ /* 0x000fce0000000f00 */
.L_x_51264:
[----:B------:R-:W-:Y:S05]  /*11110*/  BSYNC B2 ;  /* 0x0000000000027941 */ /* 0x000fea0003800000 */
.L_x_51262:
        /* <DEDUP_REMOVED lines=16> */
.L_x_51268:
[----:B------:R-:W-:Y:S05]  /*11220*/  BSYNC B3 ;  /* 0x0000000000037941 */ /* 0x000fea0003800000 */
.L_x_51267:
        /* <DEDUP_REMOVED lines=43> */
.L_x_51266:
[----:B------:R-:W-:Y:S05]  /*114e0*/  BSYNC B2 ;  /* 0x0000000000027941 */ /* 0x000fea0003800000 */
.L_x_51265:
        /* <DEDUP_REMOVED lines=8> */
.L_x_51261:
        /* <DEDUP_REMOVED lines=12> */
.L_x_51270:
[----:B------:R-:W-:-:S07]  /*11630*/  IMAD.MOV.U32 R3, RZ, RZ, R6 ;  /* 0x000000ffff037224 */ /* 0x000fce00078e0006 */
.L_x_51271:
[----:B------:R-:W-:Y:S05]  /*11640*/  BSYNC B2 ;  /* 0x0000000000027941 */ /* 0x000fea0003800000 */
.L_x_51269:
        /* <DEDUP_REMOVED lines=16> */
.L_x_51275:
[----:B------:R-:W-:Y:S05]  /*11750*/  BSYNC B3 ;  /* 0x0000000000037941 */ /* 0x000fea0003800000 */
.L_x_51274:
        /* <DEDUP_REMOVED lines=44> */
.L_x_51273:
[----:B------:R-:W-:Y:S05]  /*11a20*/  BSYNC B2 ;  /* 0x0000000000027941 */ /* 0x000fea0003800000 */
.L_x_51272:
        /* <DEDUP_REMOVED lines=11> */
.L_x_51276:
        /* <DEDUP_REMOVED lines=12> */
.L_x_51279:
[----:B------:R-:W-:-:S07]  /*11ba0*/  IMAD.MOV.U32 R3, RZ, RZ, R6 ;  /* 0x000000ffff037224 */ /* 0x000fce00078e0006 */
.L_x_51280:
[----:B------:R-:W-:Y:S05]  /*11bb0*/  BSYNC B2 ;  /* 0x0000000000027941 */ /* 0x000fea0003800000 */
.L_x_51278:
        /* <DEDUP_REMOVED lines=16> */
.L_x_51284:
[----:B------:R-:W-:Y:S05]  /*11cc0*/  BSYNC B3 ;  /* 0x0000000000037941 */ /* 0x000fea0003800000 */
.L_x_51283:
        /* <DEDUP_REMOVED lines=44> */
.L_x_51282:
[----:B------:R-:W-:Y:S05]  /*11f90*/  BSYNC B2 ;  /* 0x0000000000027941 */ /* 0x000fea0003800000 */
.L_x_51281:
        /* <DEDUP_REMOVED lines=8> */
.L_x_51277:
        /* <DEDUP_REMOVED lines=12> */
.L_x_51286:
[----:B------:R-:W-:-:S07]  /*120e0*/  IMAD.MOV.U32 R3, RZ, RZ, R6 ;  /* 0x000000ffff037224 */ /* 0x000fce00078e0006 */
.L_x_51287:
[----:B------:R-:W-:Y:S05]  /*120f0*/  BSYNC B2 ;  /* 0x0000000000027941 */ /* 0x000fea0003800000 */
.L_x_51285:
        /* <DEDUP_REMOVED lines=16> */
.L_x_51291:
[----:B------:R-:W-:Y:S05]  /*12200*/  BSYNC B3 ;  /* 0x0000000000037941 */ /* 0x000fea0003800000 */
.L_x_51290:
        /* <DEDUP_REMOVED lines=44> */
.L_x_51289:
[----:B------:R-:W-:Y:S05]  /*124d0*/  BSYNC B2 ;  /* 0x0000000000027941 */ /* 0x000fea0003800000 */
.L_x_51288:
        /* <DEDUP_REMOVED lines=11> */
.L_x_51292:
        /* <DEDUP_REMOVED lines=12> */
.L_x_51295:
[----:B------:R-:W-:-:S07]  /*12650*/  MOV R11, R6 ;  /* 0x00000006000b7202 */ /* 0x000fce0000000f00 */
.L_x_51296:
[----:B------:R-:W-:Y:S05]  /*12660*/  BSYNC B2 ;  /* 0x0000000000027941 */ /* 0x000fea0003800000 */
.L_x_51294:
        /* <DEDUP_REMOVED lines=16> */
.L_x_51300:
[----:B------:R-:W-:Y:S05]  /*12770*/  BSYNC B3 ;  /* 0x0000000000037941 */ /* 0x000fea0003800000 */
.L_x_51299:
        /* <DEDUP_REMOVED lines=44> */
.L_x_51298:
[----:B------:R-:W-:Y:S05]  /*12a40*/  BSYNC B2 ;  /* 0x0000000000027941 */ /* 0x000fea0003800000 */
.L_x_51297:
        /* <DEDUP_REMOVED lines=8> */
.L_x_51293:
        /* <DEDUP_REMOVED lines=27> */
.L_x_51301:
[----:B------:R-:W-:-:S07]  /*12c80*/  VIADD R212, R212, 0x20 ;  /* 0x00000020d4d47836 */ /* 0x000fce0000000000 */
.L_x_51236:
[----:B------:R-:W-:Y:S05]  /*12c90*/  BSYNC B1 ;  /* 0x0000000000017941 */ /* 0x000fea0003800000 */
.L_x_51235:
        /* <DEDUP_REMOVED lines=29> */
.L_x_51305:
[----:B------:R-:W-:-:S07]  /*12e70*/  IMAD.MOV.U32 R224, RZ, RZ, R6 ;  /* 0x000000ffffe07224 */ /* 0x000fce00078e0006 */
.L_x_51306:
[----:B------:R-:W-:Y:S05]  /*12e80*/  BSYNC B2 ;  /* 0x0000000000027941 */ /* 0x000fea0003800000 */
.L_x_51304:
        /* <DEDUP_REMOVED lines=16> */
.L_x_51310:
[----:B------:R-:W-:Y:S05]  /*12f90*/  BSYNC B3 ;  /* 0x0000000000037941 */ /* 0x000fea0003800000 */
.L_x_51309:
        /* <DEDUP_REMOVED lines=44> */
.L_x_51308:
[----:B------:R-:W-:Y:S05]  /*13260*/  BSYNC B2 ;  /* 0x0000000000027941 */ /* 0x000fea0003800000 */
.L_x_51307:
        /* <DEDUP_REMOVED lines=18> */
.L_x_51311:
        /* <DEDUP_REMOVED lines=12> */
.L_x_51314:
[----:B------:R-:W-:-:S07]  /*13450*/  IMAD.MOV.U32 R3, RZ, RZ, R6 ;  /* 0x000000ffff037224 */ /* 0x000fce00078e0006 */
.L_x_51315:
[----:B------:R-:W-:Y:S05]  /*13460*/  BSYNC B2 ;  /* 0x0000000000027941 */ /* 0x000fea0003800000 */
.L_x_51313:
        /* <DEDUP_REMOVED lines=16> */
.L_x_51319:
[----:B------:R-:W-:Y:S05]  /*13570*/  BSYNC B3 ;  /* 0x0000000000037941 */ /* 0x000fea0003800000 */
.L_x_51318:
        /* <DEDUP_REMOVED lines=43> */
.L_x_51317:
[----:B------:R-:W-:Y:S05]  /*13830*/  BSYNC B2 ;  /* 0x0000000000027941 */ /* 0x000fea0003800000 */
.L_x_51316:
        /* <DEDUP_REMOVED lines=8> */
.L_x_51312:
        /* <DEDUP_REMOVED lines=12> */
.L_x_51321:
[----:B------:R-:W-:-:S07]  /*13980*/  MOV R3, R6 ;  /* 0x0000000600037202 */ /* 0x000fce0000000f00 */
.L_x_51322:
[----:B------:R-:W-:Y:S05]  /*13990*/  BSYNC B2 ;  /* 0x0000000000027941 */ /* 0x000fea0003800000 */
.L_x_51320:
        /* <DEDUP_REMOVED lines=16> */
.L_x_51326:
[----:B------:R-:W-:Y:S05]  /*13aa0*/  BSYNC B3 ;  /* 0x0000000000037941 */ /* 0x000fea0003800000 */
.L_x_51325:
        /* <DEDUP_REMOVED lines=44> */
.L_x_51324:
[----:B------:R-:W-:Y:S05]  /*13d70*/  BSYNC B2 ;  /* 0x0000000000027941 */ /* 0x000fea0003800000 */
.L_x_51323:
        /* <DEDUP_REMOVED lines=11> */
.L_x_51327:
        /* <DEDUP_REMOVED lines=12> */
.L_x_51330:
[----:B------:R-:W-:-:S07]  /*13ef0*/  IMAD.MOV.U32 R3, RZ, RZ, R6 ;  /* 0x000000ffff037224 */ /* 0x000fce00078e0006 */
.L_x_51331:
[----:B------:R-:W-:Y:S05]  /*13f00*/  BSYNC B2 ;  /* 0x0000000000027941 */ /* 0x000fea0003800000 */
.L_x_51329:
        /* <DEDUP_REMOVED lines=16> */
.L_x_51335:
[----:B------:R-:W-:Y:S05]  /*14010*/  BSYNC B3 ;  /* 0x0000000000037941 */ /* 0x000fea0003800000 */
.L_x_51334:
        /* <DEDUP_REMOVED lines=43> */
.L_x_51333:
[----:B------:R-:W-:Y:S05]  /*142d0*/  BSYNC B2 ;  /* 0x0000000000027941 */ /* 0x000fea0003800000 */
.L_x_51332:
        /* <DEDUP_REMOVED lines=8> */
.L_x_51328:
        /* <DEDUP_REMOVED lines=12> */
.L_x_51337:
[----:B------:R-:W-:-:S07]  /*14420*/  IMAD.MOV.U32 R3, RZ, RZ, R6 ;  /* 0x000000ffff037224 */ /* 0x000fce00078e0006 */
.L_x_51338:
[----:B------:R-:W-:Y:S05]  /*14430*/  BSYNC B2 ;  /* 0x0000000000027941 */ /* 0x000fea0003800000 */
.L_x_51336:
        /* <DEDUP_REMOVED lines=16> */
.L_x_51342:
[----:B------:R-:W-:Y:S05]  /*14540*/  BSYNC B3 ;  /* 0x0000000000037941 */ /* 0x000fea0003800000 */
.L_x_51341:
        /* <DEDUP_REMOVED lines=44> */
.L_x_51340:
[----:B------:R-:W-:Y:S05]  /*14810*/  BSYNC B2 ;  /* 0x0000000000027941 */ /* 0x000fea0003800000 */
.L_x_51339:
        /* <DEDUP_REMOVED lines=11> */
.L_x_51343:
        /* <DEDUP_REMOVED lines=12> */
.L_x_51346:
[----:B------:R-:W-:-:S07]  /*14990*/  MOV R3, R6 ;  /* 0x0000000600037202 */ /* 0x000fce0000000f00 */
.L_x_51347:
[----:B------:R-:W-:Y:S05]  /*149a0*/  BSYNC B2 ;  /* 0x0000000000027941 */ /* 0x000fea0003800000 */
.L_x_51345:
        /* <DEDUP_REMOVED lines=16> */
.L_x_51351:
[----:B------:R-:W-:Y:S05]  /*14ab0*/  BSYNC B3 ;  /* 0x0000000000037941 */ /* 0x000fea0003800000 */
.L_x_51350:
        /* <DEDUP_REMOVED lines=44> */
.L_x_51349:
[----:B------:R-:W-:Y:S05]  /*14d80*/  BSYNC B2 ;  /* 0x0000000000027941 */ /* 0x000fea0003800000 */
.L_x_51348:
        /* <DEDUP_REMOVED lines=8> */
.L_x_51344:
        /* <DEDUP_REMOVED lines=12> */
.L_x_51353:
[----:B------:R-:W-:-:S07]  /*14ed0*/  MOV R3, R6 ;  /* 0x0000000600037202 */ /* 0x000fce0000000f00 */
.L_x_51354:
[----:B------:R-:W-:Y:S05]  /*14ee0*/  BSYNC B2 ;  /* 0x0000000000027941 */ /* 0x000fea0003800000 */
.L_x_51352:
        /* <DEDUP_REMOVED lines=16> */
.L_x_51358:
[----:B------:R-:W-:Y:S05]  /*14ff0*/  BSYNC B3 ;  /* 0x0000000000037941 */ /* 0x000fea0003800000 */
.L_x_51357:
        /* <DEDUP_REMOVED lines=44> */
.L_x_51356:
[----:B------:R-:W-:Y:S05]  /*152c0*/  BSYNC B2 ;  /* 0x0000000000027941 */ /* 0x000fea0003800000 */
.L_x_51355:
        /* <DEDUP_REMOVED lines=11> */
.L_x_51359:
        /* <DEDUP_REMOVED lines=12> */
.L_x_51362:
[----:B------:R-:W-:-:S07]  /*15440*/  IMAD.MOV.U32 R11, RZ, RZ, R6 ;  /* 0x000000ffff0b7224 */ /* 0x000fce00078e0006 */
.L_x_51363:
[----:B------:R-:W-:Y:S05]  /*15450*/  BSYNC B2 ;  /* 0x0000000000027941 */ /* 0x000fea0003800000 */
.L_x_51361:
        /* <DEDUP_REMOVED lines=16> */
.L_x_51367:
[----:B------:R-:W-:Y:S05]  /*15560*/  BSYNC B3 ;  /* 0x0000000000037941 */ /* 0x000fea0003800000 */
.L_x_51366:
        /* <DEDUP_REMOVED lines=44> */
.L_x_51365:
[----:B------:R-:W-:Y:S05]  /*15830*/  BSYNC B2 ;  /* 0x0000000000027941 */ /* 0x000fea0003800000 */
.L_x_51364:
        /* <DEDUP_REMOVED lines=8> */
.L_x_51360:
        /* <DEDUP_REMOVED lines=27> */
.L_x_51368:
[----:B------:R-:W-:-:S07]  /*15a70*/  VIADD R212, R212, 0x20 ;  /* 0x00000020d4d47836 */ /* 0x000fce0000000000 */
.L_x_51303:
[----:B------:R-:W-:Y:S05]  /*15a80*/  BSYNC B1 ;  /* 0x0000000000017941 */ /* 0x000fea0003800000 */
.L_x_51302:
        /* <DEDUP_REMOVED lines=29> */
.L_x_51372:
[----:B------:R-:W-:-:S07]  /*15c60*/  MOV R224, R6 ;  /* 0x0000000600e07202 */ /* 0x000fce0000000f00 */
.L_x_51373:
[----:B------:R-:W-:Y:S05]  /*15c70*/  BSYNC B2 ;  /* 0x0000000000027941 */ /* 0x000fea0003800000 */
.L_x_51371:
        /* <DEDUP_REMOVED lines=16> */
.L_x_51377:
[----:B------:R-:W-:Y:S05]  /*15d80*/  BSYNC B3 ;  /* 0x0000000000037941 */ /* 0x000fea0003800000 */
.L_x_51376:
        /* <DEDUP_REMOVED lines=44> */
.L_x_51375:
[----:B------:R-:W-:Y:S05]  /*16050*/  BSYNC B2 ;  /* 0x0000000000027941 */ /* 0x000fea0003800000 */
.L_x_51374:
        /* <DEDUP_REMOVED lines=18> */
.L_x_51378:
        /* <DEDUP_REMOVED lines=12> */
.L_x_51381:
[----:B------:R-:W-:-:S07]  /*16240*/  MOV R3, R6 ;  /* 0x0000000600037202 */ /* 0x000fce0000000f00 */
.L_x_51382:
[----:B------:R-:W-:Y:S05]  /*16250*/  BSYNC B2 ;  /* 0x0000000000027941 */ /* 0x000fea0003800000 */
.L_x_51380:
        /* <DEDUP_REMOVED lines=16> */
.L_x_51386:
[----:B------:R-:W-:Y:S05]  /*16360*/  BSYNC B3 ;  /* 0x0000000000037941 */ /* 0x000fea0003800000 */
.L_x_51385:
        /* <DEDUP_REMOVED lines=43> */
.L_x_51384:
[----:B------:R-:W-:Y:S05]  /*16620*/  BSYNC B2 ;  /* 0x0000000000027941 */ /* 0x000fea0003800000 */
.L_x_51383:
        /* <DEDUP_REMOVED lines=8> */
.L_x_51379:
        /* <DEDUP_REMOVED lines=12> */
.L_x_51388:
[----:B------:R-:W-:-:S07]  /*16770*/  IMAD.MOV.U32 R3, RZ, RZ, R6 ;  /* 0x000000ffff037224 */ /* 0x000fce00078e0006 */
.L_x_51389:
[----:B------:R-:W-:Y:S05]  /*16780*/  BSYNC B2 ;  /* 0x0000000000027941 */ /* 0x000fea0003800000 */
.L_x_51387:
        /* <DEDUP_REMOVED lines=16> */
.L_x_51393:
[----:B------:R-:W-:Y:S05]  /*16890*/  BSYNC B3 ;  /* 0x0000000000037941 */ /* 0x000fea0003800000 */
.L_x_51392:
        /* <DEDUP_REMOVED lines=44> */
.L_x_51391:
[----:B------:R-:W-:Y:S05]  /*16b60*/  BSYNC B2 ;  /* 0x0000000000027941 */ /* 0x000fea0003800000 */
.L_x_51390:
        /* <DEDUP_REMOVED lines=11> */
.L_x_51394:
        /* <DEDUP_REMOVED lines=12> */
.L_x_51397:
[----:B------:R-:W-:-:S07]  /*16ce0*/  IMAD.MOV.U32 R3, RZ, RZ, R6 ;  /* 0x000000ffff037224 */ /* 0x000fce00078e0006 */
.L_x_51398:
[----:B------:R-:W-:Y:S05]  /*16cf0*/  BSYNC B2 ;  /* 0x0000000000027941 */ /* 0x000fea0003800000 */
.L_x_51396:
        /* <DEDUP_REMOVED lines=16> */
.L_x_51402:
[----:B------:R-:W-:Y:S05]  /*16e00*/  BSYNC B3 ;  /* 0x0000000000037941 */ /* 0x000fea0003800000 */
.L_x_51401:
        /* <DEDUP_REMOVED lines=43> */
.L_x_51400:
[----:B------:R-:W-:Y:S05]  /*170c0*/  BSYNC B2 ;  /* 0x0000000000027941 */ /* 0x000fea0003800000 */
.L_x_51399:
        /* <DEDUP_REMOVED lines=8> */
.L_x_51395:
        /* <DEDUP_REMOVED lines=12> */
.L_x_51404:
[----:B------:R-:W-:-:S07]  /*17210*/  MOV R3, R6 ;  /* 0x0000000600037202 */ /* 0x000fce0000000f00 */
.L_x_51405:
[----:B------:R-:W-:Y:S05]  /*17220*/  BSYNC B2 ;  /* 0x0000000000027941 */ /* 0x000fea0003800000 */
.L_x_51403:
        /* <DEDUP_REMOVED lines=16> */
.L_x_51409:
[----:B------:R-:W-:Y:S05]  /*17330*/  BSYNC B3 ;  /* 0x0000000000037941 */ /* 0x000fea0003800000 */
.L_x_51408:
        /* <DEDUP_REMOVED lines=44> */
.L_x_51407:
[----:B------:R-:W-:Y:S05]  /*17600*/  BSYNC B2 ;  /* 0x0000000000027941 */ /* 0x000fea0003800000 */
.L_x_51406:
        /* <DEDUP_REMOVED lines=11> */
.L_x_51410:
        /* <DEDUP_REMOVED lines=12> */
.L_x_51413:
[----:B------:R-:W-:-:S07]  /*17780*/  IMAD.MOV.U32 R3, RZ, RZ, R6 ;  /* 0x000000ffff037224 */ /* 0x000fce00078e0006 */
.L_x_51414:
[----:B------:R-:W-:Y:S05]  /*17790*/  BSYNC B2 ;  /* 0x0000000000027941 */ /* 0x000fea0003800000 */
.L_x_51412:
        /* <DEDUP_REMOVED lines=16> */
.L_x_51418:
[----:B------:R-:W-:Y:S05]  /*178a0*/  BSYNC B3 ;  /* 0x0000000000037941 */ /* 0x000fea0003800000 */
.L_x_51417:
        /* <DEDUP_REMOVED lines=44> */
.L_x_51416:
[----:B------:R-:W-:Y:S05]  /*17b70*/  BSYNC B2 ;  /* 0x0000000000027941 */ /* 0x000fea0003800000 */
.L_x_51415:
        /* <DEDUP_REMOVED lines=8> */
.L_x_51411:
        /* <DEDUP_REMOVED lines=12> */
.L_x_51420:
[----:B------:R-:W-:-:S07]  /*17cc0*/  IMAD.MOV.U32 R3, RZ, RZ, R6 ;  /* 0x000000ffff037224 */ /* 0x000fce00078e0006 */
.L_x_51421:
[----:B------:R-:W-:Y:S05]  /*17cd0*/  BSYNC B2 ;  /* 0x0000000000027941 */ /* 0x000fea0003800000 */
.L_x_51419:
        /* <DEDUP_REMOVED lines=16> */
.L_x_51425:
[----:B------:R-:W-:Y:S05]  /*17de0*/  BSYNC B3 ;  /* 0x0000000000037941 */ /* 0x000fea0003800000 */
.L_x_51424:
        /* <DEDUP_REMOVED lines=44> */
.L_x_51423:
[----:B------:R-:W-:Y:S05]  /*180b0*/  BSYNC B2 ;  /* 0x0000000000027941 */ /* 0x000fea0003800000 */
.L_x_51422:
        /* <DEDUP_REMOVED lines=11> */
.L_x_51426:
        /* <DEDUP_REMOVED lines=12> */
.L_x_51429:
[----:B------:R-:W-:-:S07]  /*18230*/  IMAD.MOV.U32 R11, RZ, RZ, R6 ;  /* 0x000000ffff0b7224 */ /* 0x000fce00078e0006 */
.L_x_51430:
[----:B------:R-:W-:Y:S05]  /*18240*/  BSYNC B2 ;  /* 0x0000000000027941 */ /* 0x000fea0003800000 */
.L_x_51428:
        /* <DEDUP_REMOVED lines=16> */
.L_x_51434:
[----:B------:R-:W-:Y:S05]  /*18350*/  BSYNC B3 ;  /* 0x0000000000037941 */ /* 0x000fea0003800000 */
.L_x_51433:
        /* <DEDUP_REMOVED lines=44> */
.L_x_51432:
[----:B------:R-:W-:Y:S05]  /*18620*/  BSYNC B2 ;  /* 0x0000000000027941 */ /* 0x000fea0003800000 */
.L_x_51431:
        /* <DEDUP_REMOVED lines=8> */
.L_x_51427:
        /* <DEDUP_REMOVED lines=27> */
.L_x_51435:
[----:B------:R-:W-:-:S07]  /*18860*/  IADD3 R212, R212, 0x20, RZ ;  /* 0x00000020d4d47810 */ /* 0x000fce0007ffe0ff */
.L_x_51370:
[----:B------:R-:W-:Y:S05]  /*18870*/  BSYNC B1 ;  /* 0x0000000000017941 */ /* 0x000fea0003800000 */
.L_x_51369:
        /* <DEDUP_REMOVED lines=29> */
.L_x_51439:
[----:B------:R-:W-:-:S07]  /*18a50*/  IMAD.MOV.U32 R224, RZ, RZ, R6 ;  /* 0x000000ffffe07224 */ /* 0x000fce00078e0006 */
.L_x_51440:
[----:B------:R-:W-:Y:S05]  /*18a60*/  BSYNC B2 ;  /* 0x0000000000027941 */ /* 0x000fea0003800000 */
.L_x_51438:
        /* <DEDUP_REMOVED lines=16> */
.L_x_51444:
[----:B------:R-:W-:Y:S05]  /*18b70*/  BSYNC B3 ;  /* 0x0000000000037941 */ /* 0x000fea0003800000 */
.L_x_51443:
        /* <DEDUP_REMOVED lines=44> */
.L_x_51442:
[----:B------:R-:W-:Y:S05]  /*18e40*/  BSYNC B2 ;  /* 0x0000000000027941 */ /* 0x000fea0003800000 */
.L_x_51441:
        /* <DEDUP_REMOVED lines=18> */
.L_x_51445:
        /* <DEDUP_REMOVED lines=12> */
.L_x_51448:
[----:B------:R-:W-:-:S07]  /*19030*/  IMAD.MOV.U32 R3, RZ, RZ, R6 ;  /* 0x000000ffff037224 */ /* 0x000fce00078e0006 */
.L_x_51449:
[----:B------:R-:W-:Y:S05]  /*19040*/  BSYNC B2 ;  /* 0x0000000000027941 */ /* 0x000fea0003800000 */
.L_x_51447:
        /* <DEDUP_REMOVED lines=16> */
.L_x_51453:
[----:B------:R-:W-:Y:S05]  /*19150*/  BSYNC B3 ;  /* 0x0000000000037941 */ /* 0x000fea0003800000 */
.L_x_51452:
        /* <DEDUP_REMOVED lines=43> */
.L_x_51451:
[----:B------:R-:W-:Y:S05]  /*19410*/  BSYNC B2 ;  /* 0x0000000000027941 */ /* 0x000fea0003800000 */
.L_x_51450:
        /* <DEDUP_REMOVED lines=8> */
.L_x_51446:
        /* <DEDUP_REMOVED lines=12> */
.L_x_51455:
[----:B------:R-:W-:-:S07]  /*19560*/  IMAD.MOV.U32 R3, RZ, RZ, R6 ;  /* 0x000000ffff037224 */ /* 0x000fce00078e0006 */
.L_x_51456:
[----:B------:R-:W-:Y:S05]  /*19570*/  BSYNC B2 ;  /* 0x0000000000027941 */ /* 0x000fea0003800000 */
.L_x_51454:
        /* <DEDUP_REMOVED lines=16> */
.L_x_51460:
[----:B------:R-:W-:Y:S05]  /*19680*/  BSYNC B3 ;  /* 0x0000000000037941 */ /* 0x000fea0003800000 */
.L_x_51459:
        /* <DEDUP_REMOVED lines=44> */
.L_x_51458:
[----:B------:R-:W-:Y:S05]  /*19950*/  BSYNC B2 ;  /* 0x0000000000027941 */ /* 0x000fea0003800000 */
.L_x_51457:
        /* <DEDUP_REMOVED lines=11> */
.L_x_51461:
        /* <DEDUP_REMOVED lines=12> */
.L_x_51464:
[----:B------:R-:W-:-:S07]  /*19ad0*/  MOV R3, R6 ;  /* 0x0000000600037202 */ /* 0x000fce0000000f00 */
.L_x_51465:
[----:B------:R-:W-:Y:S05]  /*19ae0*/  BSYNC B2 ;  /* 0x0000000000027941 */ /* 0x000fea0003800000 */
.L_x_51463:
        /* <DEDUP_REMOVED lines=16> */
.L_x_51469:
[----:B------:R-:W-:Y:S05]  /*19bf0*/  BSYNC B3 ;  /* 0x0000000000037941 */ /* 0x000fea0003800000 */
.L_x_51468:
        /* <DEDUP_REMOVED lines=43> */
.L_x_51467:
[----:B------:R-:W-:Y:S05]  /*19eb0*/  BSYNC B2 ;  /* 0x0000000000027941 */ /* 0x000fea0003800000 */
.L_x_51466:
        /* <DEDUP_REMOVED lines=8> */
.L_x_51462:
        /* <DEDUP_REMOVED lines=12> */
.L_x_51471:
[----:B------:R-:W-:-:S07]  /*1a000*/  IMAD.MOV.U32 R3, RZ, RZ, R6 ;  /* 0x000000ffff037224 */ /* 0x000fce00078e0006 */
.L_x_51472:
[----:B------:R-:W-:Y:S05]  /*1a010*/  BSYNC B2 ;  /* 0x0000000000027941 */ /* 0x000fea0003800000 */
.L_x_51470:
        /* <DEDUP_REMOVED lines=16> */
.L_x_51476:
[----:B------:R-:W-:Y:S05]  /*1a120*/  BSYNC B3 ;  /* 0x0000000000037941 */ /* 0x000fea0003800000 */
.L_x_51475:
        /* <DEDUP_REMOVED lines=44> */
.L_x_51474:
[----:B------:R-:W-:Y:S05]  /*1a3f0*/  BSYNC B2 ;  /* 0x0000000000027941 */ /* 0x000fea0003800000 */
.L_x_51473:
        /* <DEDUP_REMOVED lines=11> */
.L_x_51477:
        /* <DEDUP_REMOVED lines=12> */
.L_x_51480:
[----:B------:R-:W-:-:S07]  /*1a570*/  IMAD.MOV.U32 R3, RZ, RZ, R6 ;  /* 0x000000ffff037224 */ /* 0x000fce00078e0006 */
.L_x_51481:
[----:B------:R-:W-:Y:S05]  /*1a580*/  BSYNC B2 ;  /* 0x0000000000027941 */ /* 0x000fea0003800000 */
.L_x_51479:
        /* <DEDUP_REMOVED lines=16> */
.L_x_51485:
[----:B------:R-:W-:Y:S05]  /*1a690*/  BSYNC B3 ;  /* 0x0000000000037941 */ /* 0x000fea0003800000 */
.L_x_51484:
        /* <DEDUP_REMOVED lines=44> */
.L_x_51483:
[----:B------:R-:W-:Y:S05]  /*1a960*/  BSYNC B2 ;  /* 0x0000000000027941 */ /* 0x000fea0003800000 */
.L_x_51482:
        /* <DEDUP_REMOVED lines=8> */
.L_x_51478:
        /* <DEDUP_REMOVED lines=12> */
.L_x_51487:
[----:B------:R-:W-:-:S07]  /*1aab0*/  IMAD.MOV.U32 R3, RZ, RZ, R6 ;  /* 0x000000ffff037224 */ /* 0x000fce00078e0006 */
.L_x_51488:
[----:B------:R-:W-:Y:S05]  /*1aac0*/  BSYNC B2 ;  /* 0x0000000000027941 */ /* 0x000fea0003800000 */
.L_x_51486:
        /* <DEDUP_REMOVED lines=16> */
.L_x_51492:
[----:B------:R-:W-:Y:S05]  /*1abd0*/  BSYNC B3 ;  /* 0x0000000000037941 */ /* 0x000fea0003800000 */
.L_x_51491:
        /* <DEDUP_REMOVED lines=44> */
.L_x_51490:
[----:B------:R-:W-:Y:S05]  /*1aea0*/  BSYNC B2 ;  /* 0x0000000000027941 */ /* 0x000fea0003800000 */
.L_x_51489:
        /* <DEDUP_REMOVED lines=11> */
.L_x_51493:
        /* <DEDUP_REMOVED lines=12> */
.L_x_51496:
[----:B------:R-:W-:-:S07]  /*1b020*/  MOV R11, R6 ;  /* 0x00000006000b7202 */ /* 0x000fce0000000f00 */
.L_x_51497:
[----:B------:R-:W-:Y:S05]  /*1b030*/  BSYNC B2 ;  /* 0x0000000000027941 */ /* 0x000fea0003800000 */
.L_x_51495:
        /* <DEDUP_REMOVED lines=16> */
.L_x_51501:
[----:B------:R-:W-:Y:S05]  /*1b140*/  BSYNC B3 ;  /* 0x0000000000037941 */ /* 0x000fea0003800000 */
.L_x_51500:
        /* <DEDUP_REMOVED lines=44> */
.L_x_51499:
[----:B------:R-:W-:Y:S05]  /*1b410*/  BSYNC B2 ;  /* 0x0000000000027941 */ /* 0x000fea0003800000 */
.L_x_51498:
        /* <DEDUP_REMOVED lines=8> */
.L_x_51494:
        /* <DEDUP_REMOVED lines=27> */
.L_x_51502:
[----:B------:R-:W-:-:S07]  /*1b650*/  VIADD R212, R212, 0x20 ;  /* 0x00000020d4d47836 */ /* 0x000fce0000000000 */
.L_x_51437:
[----:B------:R-:W-:Y:S05]  /*1b660*/  BSYNC B1 ;  /* 0x0000000000017941 */ /* 0x000fea0003800000 */
.L_x_51436:
        /* <DEDUP_REMOVED lines=29> */
.L_x_51506:
[----:B------:R-:W-:-:S07]  /*1b840*/  IMAD.MOV.U32 R224, RZ, RZ, R6 ;  /* 0x000000ffffe07224 */ /* 0x000fce00078e0006 */
.L_x_51507:
[----:B------:R-:W-:Y:S05]  /*1b850*/  BSYNC B2 ;  /* 0x0000000000027941 */ /* 0x000fea0003800000 */
.L_x_51505:
        /* <DEDUP_REMOVED lines=16> */
.L_x_51511:
[----:B------:R-:W-:Y:S05]  /*1b960*/  BSYNC B3 ;  /* 0x0000000000037941 */ /* 0x000fea0003800000 */
.L_x_51510:
        /* <DEDUP_REMOVED lines=44> */
.L_x_51509:
[----:B------:R-:W-:Y:S05]  /*1bc30*/  BSYNC B2 ;  /* 0x0000000000027941 */ /* 0x000fea0003800000 */
.L_x_51508:
        /* <DEDUP_REMOVED lines=18> */
.L_x_51512:
        /* <DEDUP_REMOVED lines=12> */
.L_x_51515:
[----:B------:R-:W-:-:S07]  /*1be20*/  IMAD.MOV.U32 R3, RZ, RZ, R6 ;  /* 0x000000ffff037224 */ /* 0x000fce00078e0006 */
.L_x_51516:
[----:B------:R-:W-:Y:S05]  /*1be30*/  BSYNC B2 ;  /* 0x0000000000027941 */ /* 0x000fea0003800000 */
.L_x_51514:
        /* <DEDUP_REMOVED lines=16> */
.L_x_51520:
[----:B------:R-:W-:Y:S05]  /*1bf40*/  BSYNC B3 ;  /* 0x0000000000037941 */ /* 0x000fea0003800000 */
.L_x_51519:
        /* <DEDUP_REMOVED lines=43> */
.L_x_51518:
[----:B------:R-:W-:Y:S05]  /*1c200*/  BSYNC B2 ;  /* 0x0000000000027941 */ /* 0x000fea0003800000 */
.L_x_51517:
        /* <DEDUP_REMOVED lines=8> */
.L_x_51513:
        /* <DEDUP_REMOVED lines=12> */
.L_x_51522:
[----:B------:R-:W-:-:S07]  /*1c350*/  MOV R3, R6 ;  /* 0x0000000600037202 */ /* 0x000fce0000000f00 */
.L_x_51523:
[----:B------:R-:W-:Y:S05]  /*1c360*/  BSYNC B2 ;  /* 0x0000000000027941 */ /* 0x000fea0003800000 */
.L_x_51521:
        /* <DEDUP_REMOVED lines=16> */
.L_x_51527:
[----:B------:R-:W-:Y:S05]  /*1c470*/  BSYNC B3 ;  /* 0x0000000000037941 */ /* 0x000fea0003800000 */
.L_x_51526:
        /* <DEDUP_REMOVED lines=44> */
.L_x_51525:
[----:B------:R-:W-:Y:S05]  /*1c740*/  BSYNC B2 ;  /* 0x0000000000027941 */ /* 0x000fea0003800000 */
.L_x_51524:
        /* <DEDUP_REMOVED lines=11> */
.L_x_51528:
        /* <DEDUP_REMOVED lines=12> */
.L_x_51531:
[----:B------:R-:W-:-:S07]  /*1c8c0*/  IMAD.MOV.U32 R3, RZ, RZ, R6 ;  /* 0x000000ffff037224 */ /* 0x000fce00078e0006 */
.L_x_51532:
[----:B------:R-:W-:Y:S05]  /*1c8d0*/  BSYNC B2 ;  /* 0x0000000000027941 */ /* 0x000fea0003800000 */
.L_x_51530:
        /* <DEDUP_REMOVED lines=16> */
.L_x_51536:
[----:B------:R-:W-:Y:S05]  /*1c9e0*/  BSYNC B3 ;  /* 0x0000000000037941 */ /* 0x000fea0003800000 */
.L_x_51535:
        /* <DEDUP_REMOVED lines=43> */
.L_x_51534:
[----:B------:R-:W-:Y:S05]  /*1cca0*/  BSYNC B2 ;  /* 0x0000000000027941 */ /* 0x000fea0003800000 */
.L_x_51533:
        /* <DEDUP_REMOVED lines=8> */
.L_x_51529:
        /* <DEDUP_REMOVED lines=12> */
.L_x_51538:
[----:B------:R-:W-:-:S07]  /*1cdf0*/  IMAD.MOV.U32 R3, RZ, RZ, R6 ;  /* 0x000000ffff037224 */ /* 0x000fce00078e0006 */
.L_x_51539:
[----:B------:R-:W-:Y:S05]  /*1ce00*/  BSYNC B2 ;  /* 0x0000000000027941 */ /* 0x000fea0003800000 */
.L_x_51537:
        /* <DEDUP_REMOVED lines=16> */
.L_x_51543:
[----:B------:R-:W-:Y:S05]  /*1cf10*/  BSYNC B3 ;  /* 0x0000000000037941 */ /* 0x000fea0003800000 */
.L_x_51542:
        /* <DEDUP_REMOVED lines=44> */
.L_x_51541:
[----:B------:R-:W-:Y:S05]  /*1d1e0*/  BSYNC B2 ;  /* 0x0000000000027941 */ /* 0x000fea0003800000 */
.L_x_51540:
        /* <DEDUP_REMOVED lines=11> */
.L_x_51544:
        /* <DEDUP_REMOVED lines=12> */
.L_x_51547:
[----:B------:R-:W-:-:S07]  /*1d360*/  MOV R3, R6 ;  /* 0x0000000600037202 */ /* 0x000fce0000000f00 */
.L_x_51548:
[----:B------:R-:W-:Y:S05]  /*1d370*/  BSYNC B2 ;  /* 0x0000000000027941 */ /* 0x000fea0003800000 */
.L_x_51546:
        /* <DEDUP_REMOVED lines=16> */
.L_x_51552:
[----:B------:R-:W-:Y:S05]  /*1d480*/  BSYNC B3 ;  /* 0x0000000000037941 */ /* 0x000fea0003800000 */
.L_x_51551:
        /* <DEDUP_REMOVED lines=44> */
.L_x_51550:
[----:B------:R-:W-:Y:S05]  /*1d750*/  BSYNC B2 ;  /* 0x0000000000027941 */ /* 0x000fea0003800000 */
.L_x_51549:
        /* <DEDUP_REMOVED lines=8> */
.L_x_51545:
        /* <DEDUP_REMOVED lines=12> */
.L_x_51554:
[----:B------:R-:W-:-:S07]  /*1d8a0*/  MOV R3, R6 ;  /* 0x0000000600037202 */ /* 0x000fce0000000f00 */
.L_x_51555:
[----:B------:R-:W-:Y:S05]  /*1d8b0*/  BSYNC B2 ;  /* 0x0000000000027941 */ /* 0x000fea0003800000 */
.L_x_51553:
        /* <DEDUP_REMOVED lines=16> */
.L_x_51559:
[----:B------:R-:W-:Y:S05]  /*1d9c0*/  BSYNC B3 ;  /* 0x0000000000037941 */ /* 0x000fea0003800000 */
.L_x_51558:
        /* <DEDUP_REMOVED lines=44> */
.L_x_51557:
[----:B------:R-:W-:Y:S05]  /*1dc90*/  BSYNC B2 ;  /* 0x0000000000027941 */ /* 0x000fea0003800000 */
.L_x_51556:
        /* <DEDUP_REMOVED lines=11> */
.L_x_51560:
        /* <DEDUP_REMOVED lines=12> */
.L_x_51563:
[----:B------:R-:W-:-:S07]  /*1de10*/  IMAD.MOV.U32 R11, RZ, RZ, R6 ;  /* 0x000000ffff0b7224 */ /* 0x000fce00078e0006 */
.L_x_51564:
[----:B------:R-:W-:Y:S05]  /*1de20*/  BSYNC B2 ;  /* 0x0000000000027941 */ /* 0x000fea0003800000 */
.L_x_51562:
        /* <DEDUP_REMOVED lines=16> */
.L_x_51568:
[----:B------:R-:W-:Y:S05]  /*1df30*/  BSYNC B3 ;  /* 0x0000000000037941 */ /* 0x000fea0003800000 */
.L_x_51567:
        /* <DEDUP_REMOVED lines=44> */
.L_x_51566:
[----:B------:R-:W-:Y:S05]  /*1e200*/  BSYNC B2 ;  /* 0x0000000000027941 */ /* 0x000fea0003800000 */
.L_x_51565:
        /* <DEDUP_REMOVED lines=8> */
.L_x_51561:
        /* <DEDUP_REMOVED lines=27> */
.L_x_51569:
[----:B------:R-:W-:-:S07]  /*1e440*/  VIADD R212, R212, 0x20 ;  /* 0x00000020d4d47836 */ /* 0x000fce0000000000 */
.L_x_51504:
[----:B------:R-:W-:Y:S05]  /*1e450*/  BSYNC B1 ;  /* 0x0000000000017941 */ /* 0x000fea0003800000 */
.L_x_51503:
        /* <DEDUP_REMOVED lines=29> */
.L_x_51573:
[----:B------:R-:W-:-:S07]  /*1e630*/  MOV R224, R6 ;  /* 0x0000000600e07202 */ /* 0x000fce0000000f00 */
.L_x_51574:
[----:B------:R-:W-:Y:S05]  /*1e640*/  BSYNC B2 ;  /* 0x0000000000027941 */ /* 0x000fea0003800000 */
.L_x_51572:
        /* <DEDUP_REMOVED lines=16> */
.L_x_51578:
[----:B------:R-:W-:Y:S05]  /*1e750*/  BSYNC B3 ;  /* 0x0000000000037941 */ /* 0x000fea0003800000 */
.L_x_51577:
        /* <DEDUP_REMOVED lines=44> */
.L_x_51576:
[----:B------:R-:W-:Y:S05]  /*1ea20*/  BSYNC B2 ;  /* 0x0000000000027941 */ /* 0x000fea0003800000 */
.L_x_51575:
        /* <DEDUP_REMOVED lines=18> */
.L_x_51579:
        /* <DEDUP_REMOVED lines=12> */
.L_x_51582:
[----:B------:R-:W-:-:S07]  /*1ec10*/  MOV R3, R6 ;  /* 0x0000000600037202 */ /* 0x000fce0000000f00 */
.L_x_51583:
[----:B------:R-:W-:Y:S05]  /*1ec20*/  BSYNC B2 ;  /* 0x0000000000027941 */ /* 0x000fea0003800000 */
.L_x_51581:
        /* <DEDUP_REMOVED lines=16> */
.L_x_51587:
[----:B------:R-:W-:Y:S05]  /*1ed30*/  BSYNC B3 ;  /* 0x0000000000037941 */ /* 0x000fea0003800000 */
.L_x_51586:
        /* <DEDUP_REMOVED lines=43> */
.L_x_51585:
[----:B------:R-:W-:Y:S05]  /*1eff0*/  BSYNC B2 ;  /* 0x0000000000027941 */ /* 0x000fea0003800000 */
.L_x_51584:
        /* <DEDUP_REMOVED lines=8> */
.L_x_51580:
        /* <DEDUP_REMOVED lines=12> */
.L_x_51589:
[----:B------:R-:W-:-:S07]  /*1f140*/  IMAD.MOV.U32 R3, RZ, RZ, R6 ;  /* 0x000000ffff037224 */ /* 0x000fce00078e0006 */
.L_x_51590:
[----:B------:R-:W-:Y:S05]  /*1f150*/  BSYNC B2 ;  /* 0x0000000000027941 */ /* 0x000fea0003800000 */
.L_x_51588:
        /* <DEDUP_REMOVED lines=16> */
.L_x_51594:
[----:B------:R-:W-:Y:S05]  /*1f260*/  BSYNC B3 ;  /* 0x0000000000037941 */ /* 0x000fea0003800000 */
.L_x_51593:
        /* <DEDUP_REMOVED lines=44> */
.L_x_51592:
[----:B------:R-:W-:Y:S05]  /*1f530*/  BSYNC B2 ;  /* 0x0000000000027941 */ /* 0x000fea0003800000 */
.L_x_51591:
        /* <DEDUP_REMOVED lines=11> */
.L_x_51595:
        /* <DEDUP_REMOVED lines=12> */
.L_x_51598:
[----:B------:R-:W-:-:S07]  /*1f6b0*/  IMAD.MOV.U32 R3, RZ, RZ, R6 ;  /* 0x000000ffff037224 */ /* 0x000fce00078e0006 */
.L_x_51599:
[----:B------:R-:W-:Y:S05]  /*1f6c0*/  BSYNC B2 ;  /* 0x0000000000027941 */ /* 0x000fea0003800000 */
.L_x_51597:
        /* <DEDUP_REMOVED lines=16> */
.L_x_51603:
[----:B------:R-:W-:Y:S05]  /*1f7d0*/  BSYNC B3 ;  /* 0x0000000000037941 */ /* 0x000fea0003800000 */
.L_x_51602:
        /* <DEDUP_REMOVED lines=43> */
.L_x_51601:
[----:B------:R-:W-:Y:S05]  /*1fa90*/  BSYNC B2 ;  /* 0x0000000000027941 */ /* 0x000fea0003800000 */
.L_x_51600:
        /* <DEDUP_REMOVED lines=8> */
.L_x_51596:
        /* <DEDUP_REMOVED lines=12> */
.L_x_51605:
[----:B------:R-:W-:-:S07]  /*1fbe0*/  MOV R3, R6 ;  /* 0x0000000600037202 */ /* 0x000fce0000000f00 */
.L_x_51606:
[----:B------:R-:W-:Y:S05]  /*1fbf0*/  BSYNC B2 ;  /* 0x0000000000027941 */ /* 0x000fea0003800000 */
.L_x_51604:
        /* <DEDUP_REMOVED lines=16> */
.L_x_51610:
[----:B------:R-:W-:Y:S05]  /*1fd00*/  BSYNC B3 ;  /* 0x0000000000037941 */ /* 0x000fea0003800000 */
.L_x_51609:
        /* <DEDUP_REMOVED lines=44> */
.L_x_51608:
[----:B------:R-:W-:Y:S05]  /*1ffd0*/  BSYNC B2 ;  /* 0x0000000000027941 */ /* 0x000fea0003800000 */
.L_x_51607:
        /* <DEDUP_REMOVED lines=11> */
.L_x_51611:
        /* <DEDUP_REMOVED lines=12> */
.L_x_51614:
[----:B------:R-:W-:-:S07]  /*20150*/  IMAD.MOV.U32 R3, RZ, RZ, R6 ;  /* 0x000000ffff037224 */ /* 0x000fce00078e0006 */
.L_x_51615:
[----:B------:R-:W-:Y:S05]  /*20160*/  BSYNC B2 ;  /* 0x0000000000027941 */ /* 0x000fea0003800000 */
.L_x_51613:
        /* <DEDUP_REMOVED lines=16> */
.L_x_51619:
[----:B------:R-:W-:Y:S05]  /*20270*/  BSYNC B3 ;  /* 0x0000000000037941 */ /* 0x000fea0003800000 */
.L_x_51618:
        /* <DEDUP_REMOVED lines=44> */
.L_x_51617:
[----:B------:R-:W-:Y:S05]  /*20540*/  BSYNC B2 ;  /* 0x0000000000027941 */ /* 0x000fea0003800000 */
.L_x_51616:
        /* <DEDUP_REMOVED lines=8> */
.L_x_51612:
        /* <DEDUP_REMOVED lines=12> */
.L_x_51621:
[----:B------:R-:W-:-:S07]  /*20690*/  IMAD.MOV.U32 R3, RZ, RZ, R6 ;  /* 0x000000ffff037224 */ /* 0x000fce00078e0006 */
.L_x_51622:
[----:B------:R-:W-:Y:S05]  /*206a0*/  BSYNC B2 ;  /* 0x0000000000027941 */ /* 0x000fea0003800000 */
.L_x_51620:
        /* <DEDUP_REMOVED lines=16> */
.L_x_51626:
[----:B------:R-:W-:Y:S05]  /*207b0*/  BSYNC B3 ;  /* 0x0000000000037941 */ /* 0x000fea0003800000 */
.L_x_51625:
        /* <DEDUP_REMOVED lines=44> */
.L_x_51624:
[----:B------:R-:W-:Y:S05]  /*20a80*/  BSYNC B2 ;  /* 0x0000000000027941 */ /* 0x000fea0003800000 */
.L_x_51623:
        /* <DEDUP_REMOVED lines=11> */
.L_x_51627:
        /* <DEDUP_REMOVED lines=12> */
.L_x_51630:
[----:B------:R-:W-:-:S07]  /*20c00*/  IMAD.MOV.U32 R11, RZ, RZ, R6 ;  /* 0x000000ffff0b7224 */ /* 0x000fce00078e0006 */
.L_x_51631:
[----:B------:R-:W-:Y:S05]  /*20c10*/  BSYNC B2 ;  /* 0x0000000000027941 */ /* 0x000fea0003800000 */
.L_x_51629:
        /* <DEDUP_REMOVED lines=16> */
.L_x_51635:
[----:B------:R-:W-:Y:S05]  /*20d20*/  BSYNC B3 ;  /* 0x0000000000037941 */ /* 0x000fea0003800000 */
.L_x_51634:
        /* <DEDUP_REMOVED lines=44> */
.L_x_51633:
[----:B------:R-:W-:Y:S05]  /*20ff0*/  BSYNC B2 ;  /* 0x0000000000027941 */ /* 0x000fea0003800000 */
.L_x_51632:
        /* <DEDUP_REMOVED lines=8> */
.L_x_51628:
        /* <DEDUP_REMOVED lines=27> */
.L_x_51636:
[----:B------:R-:W-:-:S07]  /*21230*/  IADD3 R212, R212, 0x20, RZ ;  /* 0x00000020d4d47810 */ /* 0x000fce0007ffe0ff */
.L_x_51571:
[----:B------:R-:W-:Y:S05]  /*21240*/  BSYNC B1 ;  /* 0x0000000000017941 */ /* 0x000fea0003800000 */
.L_x_51570:
        /* <DEDUP_REMOVED lines=29> */
.L_x_51640:
[----:B------:R-:W-:-:S07]  /*21420*/  IMAD.MOV.U32 R224, RZ, RZ, R6 ;  /* 0x000000ffffe07224 */ /* 0x000fce00078e0006 */
.L_x_51641:
[----:B------:R-:W-:Y:S05]  /*21430*/  BSYNC B2 ;  /* 0x0000000000027941 */ /* 0x000fea0003800000 */
.L_x_51639:
        /* <DEDUP_REMOVED lines=16> */
.L_x_51645:
[----:B------:R-:W-:Y:S05]  /*21540*/  BSYNC B3 ;  /* 0x0000000000037941 */ /* 0x000fea0003800000 */
.L_x_51644:
        /* <DEDUP_REMOVED lines=44> */
.L_x_51643:
[----:B------:R-:W-:Y:S05]  /*21810*/  BSYNC B2 ;  /* 0x0000000000027941 */ /* 0x000fea0003800000 */
.L_x_51642:
        /* <DEDUP_REMOVED lines=18> */
.L_x_51646:
        /* <DEDUP_REMOVED lines=12> */
.L_x_51649:
[----:B------:R-:W-:-:S07]  /*21a00*/  IMAD.MOV.U32 R3, RZ, RZ, R6 ;  /* 0x000000ffff037224 */ /* 0x000fce00078e0006 */
.L_x_51650:
[----:B------:R-:W-:Y:S05]  /*21a10*/  BSYNC B2 ;  /* 0x0000000000027941 */ /* 0x000fea0003800000 */
.L_x_51648:
        /* <DEDUP_REMOVED lines=16> */
.L_x_51654:
[----:B------:R-:W-:Y:S05]  /*21b20*/  BSYNC B3 ;  /* 0x0000000000037941 */ /* 0x000fea0003800000 */
.L_x_51653:
        /* <DEDUP_REMOVED lines=43> */
.L_x_51652:
[----:B------:R-:W-:Y:S05]  /*21de0*/  BSYNC B2 ;  /* 0x0000000000027941 */ /* 0x000fea0003800000 */
.L_x_51651:
        /* <DEDUP_REMOVED lines=8> */
.L_x_51647:
        /* <DEDUP_REMOVED lines=12> */
.L_x_51656:
[----:B------:R-:W-:-:S07]  /*21f30*/  IMAD.MOV.U32 R3, RZ, RZ, R6 ;  /* 0x000000ffff037224 */ /* 0x000fce00078e0006 */
.L_x_51657:
[----:B------:R-:W-:Y:S05]  /*21f40*/  BSYNC B2 ;  /* 0x0000000000027941 */ /* 0x000fea0003800000 */
.L_x_51655:
        /* <DEDUP_REMOVED lines=16> */
.L_x_51661:
[----:B------:R-:W-:Y:S05]  /*22050*/  BSYNC B3 ;  /* 0x0000000000037941 */ /* 0x000fea0003800000 */
.L_x_51660:
        /* <DEDUP_REMOVED lines=44> */
.L_x_51659:
[----:B------:R-:W-:Y:S05]  /*22320*/  BSYNC B2 ;  /* 0x0000000000027941 */ /* 0x000fea0003800000 */
.L_x_51658:
        /* <DEDUP_REMOVED lines=11> */
.L_x_51662:
        /* <DEDUP_REMOVED lines=12> */
.L_x_51665:
[----:B------:R-:W-:-:S07]  /*224a0*/  MOV R3, R6 ;  /* 0x0000000600037202 */ /* 0x000fce0000000f00 */
.L_x_51666:
[----:B------:R-:W-:Y:S05]  /*224b0*/  BSYNC B2 ;  /* 0x0000000000027941 */ /* 0x000fea0003800000 */
.L_x_51664:
        /* <DEDUP_REMOVED lines=16> */
.L_x_51670:
[----:B------:R-:W-:Y:S05]  /*225c0*/  BSYNC B3 ;  /* 0x0000000000037941 */ /* 0x000fea0003800000 */
.L_x_51669:
        /* <DEDUP_REMOVED lines=43> */
.L_x_51668:
[----:B------:R-:W-:Y:S05]  /*22880*/  BSYNC B2 ;  /* 0x0000000000027941 */ /* 0x000fea0003800000 */
.L_x_51667:
        /* <DEDUP_REMOVED lines=8> */
.L_x_51663:
        /* <DEDUP_REMOVED lines=12> */
.L_x_51672:
[----:B------:R-:W-:-:S07]  /*229d0*/  IMAD.MOV.U32 R3, RZ, RZ, R6 ;  /* 0x000000ffff037224 */ /* 0x000fce00078e0006 */
.L_x_51673:
[----:B------:R-:W-:Y:S05]  /*229e0*/  BSYNC B2 ;  /* 0x0000000000027941 */ /* 0x000fea0003800000 */
.L_x_51671:
        /* <DEDUP_REMOVED lines=16> */
.L_x_51677:
[----:B------:R-:W-:Y:S05]  /*22af0*/  BSYNC B3 ;  /* 0x0000000000037941 */ /* 0x000fea0003800000 */
.L_x_51676:
        /* <DEDUP_REMOVED lines=44> */
.L_x_51675:
[----:B------:R-:W-:Y:S05]  /*22dc0*/  BSYNC B2 ;  /* 0x0000000000027941 */ /* 0x000fea0003800000 */
.L_x_51674:
        /* <DEDUP_REMOVED lines=11> */
.L_x_51678:
        /* <DEDUP_REMOVED lines=12> */
.L_x_51681:
[----:B------:R-:W-:-:S07]  /*22f40*/  IMAD.MOV.U32 R3, RZ, RZ, R6 ;  /* 0x000000ffff037224 */ /* 0x000fce00078e0006 */
.L_x_51682:
[----:B------:R-:W-:Y:S05]  /*22f50*/  BSYNC B2 ;  /* 0x0000000000027941 */ /* 0x000fea0003800000 */
.L_x_51680:
        /* <DEDUP_REMOVED lines=16> */
.L_x_51686:
[----:B------:R-:W-:Y:S05]  /*23060*/  BSYNC B3 ;  /* 0x0000000000037941 */ /* 0x000fea0003800000 */
.L_x_51685:
        /* <DEDUP_REMOVED lines=44> */
.L_x_51684:
[----:B------:R-:W-:Y:S05]  /*23330*/  BSYNC B2 ;  /* 0x0000000000027941 */ /* 0x000fea0003800000 */
.L_x_51683:
        /* <DEDUP_REMOVED lines=8> */
.L_x_51679:
        /* <DEDUP_REMOVED lines=12> */
.L_x_51688:
[----:B------:R-:W-:-:S07]  /*23480*/  IMAD.MOV.U32 R3, RZ, RZ, R6 ;  /* 0x000000ffff037224 */ /* 0x000fce00078e0006 */
.L_x_51689:
[----:B------:R-:W-:Y:S05]  /*23490*/  BSYNC B2 ;  /* 0x0000000000027941 */ /* 0x000fea0003800000 */
.L_x_51687:
        /* <DEDUP_REMOVED lines=16> */
.L_x_51693:
[----:B------:R-:W-:Y:S05]  /*235a0*/  BSYNC B3 ;  /* 0x0000000000037941 */ /* 0x000fea0003800000 */
.L_x_51692:
        /* <DEDUP_REMOVED lines=44> */
.L_x_51691:
[----:B------:R-:W-:Y:S05]  /*23870*/  BSYNC B2 ;  /* 0x0000000000027941 */ /* 0x000fea0003800000 */
.L_x_51690:
        /* <DEDUP_REMOVED lines=11> */
.L_x_51694:
        /* <DEDUP_REMOVED lines=12> */
.L_x_51697:
[----:B------:R-:W-:-:S07]  /*239f0*/  MOV R11, R6 ;  /* 0x00000006000b7202 */ /* 0x000fce0000000f00 */
.L_x_51698:
[----:B------:R-:W-:Y:S05]  /*23a00*/  BSYNC B2 ;  /* 0x0000000000027941 */ /* 0x000fea0003800000 */
.L_x_51696:
        /* <DEDUP_REMOVED lines=16> */
.L_x_51702:
[----:B------:R-:W-:Y:S05]  /*23b10*/  BSYNC B3 ;  /* 0x0000000000037941 */ /* 0x000fea0003800000 */
.L_x_51701:
        /* <DEDUP_REMOVED lines=44> */
.L_x_51700:
[----:B------:R-:W-:Y:S05]  /*23de0*/  BSYNC B2 ;  /* 0x0000000000027941 */ /* 0x000fea0003800000 */
.L_x_51699:
        /* <DEDUP_REMOVED lines=8> */
.L_x_51695:
        /* <DEDUP_REMOVED lines=27> */
.L_x_51703:
[----:B------:R-:W-:-:S07]  /*24020*/  VIADD R212, R212, 0x20 ;  /* 0x00000020d4d47836 */ /* 0x000fce0000000000 */
.L_x_51638:
[----:B------:R-:W-:Y:S05]  /*24030*/  BSYNC B1 ;  /* 0x0000000000017941 */ /* 0x000fea0003800000 */
.L_x_51637:
        /* <DEDUP_REMOVED lines=29> */
.L_x_51707:
[----:B------:R-:W-:-:S07]  /*24210*/  IMAD.MOV.U32 R224, RZ, RZ, R6 ;  /* 0x000000ffffe07224 */ /* 0x000fce00078e0006 */
.L_x_51708:
[----:B------:R-:W-:Y:S05]  /*24220*/  BSYNC B2 ;  /* 0x0000000000027941 */ /* 0x000fea0003800000 */
.L_x_51706:
        /* <DEDUP_REMOVED lines=16> */
.L_x_51712:
[----:B------:R-:W-:Y:S05]  /*24330*/  BSYNC B3 ;  /* 0x0000000000037941 */ /* 0x000fea0003800000 */
.L_x_51711:
        /* <DEDUP_REMOVED lines=44> */
.L_x_51710:
[----:B------:R-:W-:Y:S05]  /*24600*/  BSYNC B2 ;  /* 0x0000000000027941 */ /* 0x000fea0003800000 */
.L_x_51709:
        /* <DEDUP_REMOVED lines=18> */
.L_x_51713:
        /* <DEDUP_REMOVED lines=12> */
.L_x_51716:
[----:B------:R-:W-:-:S07]  /*247f0*/  IMAD.MOV.U32 R3, RZ, RZ, R6 ;  /* 0x000000ffff037224 */ /* 0x000fce00078e0006 */
.L_x_51717:
[----:B------:R-:W-:Y:S05]  /*24800*/  BSYNC B2 ;  /* 0x0000000000027941 */ /* 0x000fea0003800000 */
.L_x_51715:
        /* <DEDUP_REMOVED lines=16> */
.L_x_51721:
[----:B------:R-:W-:Y:S05]  /*24910*/  BSYNC B3 ;  /* 0x0000000000037941 */ /* 0x000fea0003800000 */
.L_x_51720:
        /* <DEDUP_REMOVED lines=43> */
.L_x_51719:
[----:B------:R-:W-:Y:S05]  /*24bd0*/  BSYNC B2 ;  /* 0x0000000000027941 */ /* 0x000fea0003800000 */
.L_x_51718:
        /* <DEDUP_REMOVED lines=8> */
.L_x_51714:
        /* <DEDUP_REMOVED lines=12> */
.L_x_51723:
[----:B------:R-:W-:-:S07]  /*24d20*/  MOV R3, R6 ;  /* 0x0000000600037202 */ /* 0x000fce0000000f00 */
.L_x_51724:
[----:B------:R-:W-:Y:S05]  /*24d30*/  BSYNC B2 ;  /* 0x0000000000027941 */ /* 0x000fea0003800000 */
.L_x_51722:
        /* <DEDUP_REMOVED lines=16> */
.L_x_51728:
[----:B------:R-:W-:Y:S05]  /*24e40*/  BSYNC B3 ;  /* 0x0000000000037941 */ /* 0x000fea0003800000 */
.L_x_51727:
        /* <DEDUP_REMOVED lines=44> */
.L_x_51726:
[----:B------:R-:W-:Y:S05]  /*25110*/  BSYNC B2 ;  /* 0x0000000000027941 */ /* 0x000fea0003800000 */
.L_x_51725:
        /* <DEDUP_REMOVED lines=11> */
.L_x_51729:
        /* <DEDUP_REMOVED lines=12> */
.L_x_51732:
[----:B------:R-:W-:-:S07]  /*25290*/  IMAD.MOV.U32 R3, RZ, RZ, R6 ;  /* 0x000000ffff037224 */ /* 0x000fce00078e0006 */
.L_x_51733:
[----:B------:R-:W-:Y:S05]  /*252a0*/  BSYNC B2 ;  /* 0x0000000000027941 */ /* 0x000fea0003800000 */
.L_x_51731:
        /* <DEDUP_REMOVED lines=16> */
.L_x_51737:
[----:B------:R-:W-:Y:S05]  /*253b0*/  BSYNC B3 ;  /* 0x0000000000037941 */ /* 0x000fea0003800000 */
.L_x_51736:
        /* <DEDUP_REMOVED lines=43> */
.L_x_51735:
[----:B------:R-:W-:Y:S05]  /*25670*/  BSYNC B2 ;  /* 0x0000000000027941 */ /* 0x000fea0003800000 */
.L_x_51734:
        /* <DEDUP_REMOVED lines=8> */
.L_x_51730:
        /* <DEDUP_REMOVED lines=12> */
.L_x_51739:
[----:B------:R-:W-:-:S07]  /*257c0*/  IMAD.MOV.U32 R3, RZ, RZ, R6 ;  /* 0x000000ffff037224 */ /* 0x000fce00078e0006 */
.L_x_51740:
[----:B------:R-:W-:Y:S05]  /*257d0*/  BSYNC B2 ;  /* 0x0000000000027941 */ /* 0x000fea0003800000 */
.L_x_51738:
        /* <DEDUP_REMOVED lines=16> */
.L_x_51744:
[----:B------:R-:W-:Y:S05]  /*258e0*/  BSYNC B3 ;  /* 0x0000000000037941 */ /* 0x000fea0003800000 */
.L_x_51743:
        /* <DEDUP_REMOVED lines=44> */
.L_x_51742:
[----:B------:R-:W-:Y:S05]  /*25bb0*/  BSYNC B2 ;  /* 0x0000000000027941 */ /* 0x000fea0003800000 */
.L_x_51741:
        /* <DEDUP_REMOVED lines=11> */
.L_x_51745:
        /* <DEDUP_REMOVED lines=12> */
.L_x_51748:
[----:B------:R-:W-:-:S07]  /*25d30*/  MOV R3, R6 ;  /* 0x0000000600037202 */ /* 0x000fce0000000f00 */
.L_x_51749:
[----:B------:R-:W-:Y:S05]  /*25d40*/  BSYNC B2 ;  /* 0x0000000000027941 */ /* 0x000fea0003800000 */
.L_x_51747:
        /* <DEDUP_REMOVED lines=16> */
.L_x_51753:
[----:B------:R-:W-:Y:S05]  /*25e50*/  BSYNC B3 ;  /* 0x0000000000037941 */ /* 0x000fea0003800000 */
.L_x_51752:
        /* <DEDUP_REMOVED lines=44> */
.L_x_51751:
[----:B------:R-:W-:Y:S05]  /*26120*/  BSYNC B2 ;  /* 0x0000000000027941 */ /* 0x000fea0003800000 */
.L_x_51750:
        /* <DEDUP_REMOVED lines=8> */
.L_x_51746:
        /* <DEDUP_REMOVED lines=12> */
.L_x_51755:
[----:B------:R-:W-:-:S07]  /*26270*/  MOV R3, R6 ;  /* 0x0000000600037202 */ /* 0x000fce0000000f00 */
.L_x_51756:
[----:B------:R-:W-:Y:S05]  /*26280*/  BSYNC B2 ;  /* 0x0000000000027941 */ /* 0x000fea0003800000 */
.L_x_51754:
        /* <DEDUP_REMOVED lines=16> */
.L_x_51760:
[----:B------:R-:W-:Y:S05]  /*26390*/  BSYNC B3 ;  /* 0x0000000000037941 */ /* 0x000fea0003800000 */
.L_x_51759:
        /* <DEDUP_REMOVED lines=44> */
.L_x_51758:
[----:B------:R-:W-:Y:S05]  /*26660*/  BSYNC B2 ;  /* 0x0000000000027941 */ /* 0x000fea0003800000 */
.L_x_51757:
        /* <DEDUP_REMOVED lines=11> */
.L_x_51761:
        /* <DEDUP_REMOVED lines=12> */
.L_x_51764:
[----:B------:R-:W-:-:S07]  /*267e0*/  IMAD.MOV.U32 R11, RZ, RZ, R6 ;  /* 0x000000ffff0b7224 */ /* 0x000fce00078e0006 */
.L_x_51765:
[----:B------:R-:W-:Y:S05]  /*267f0*/  BSYNC B2 ;  /* 0x0000000000027941 */ /* 0x000fea0003800000 */
.L_x_51763:
        /* <DEDUP_REMOVED lines=16> */
.L_x_51769:
[----:B------:R-:W-:Y:S05]  /*26900*/  BSYNC B3 ;  /* 0x0000000000037941 */ /* 0x000fea0003800000 */
.L_x_51768:
        /* <DEDUP_REMOVED lines=44> */
.L_x_51767:
[----:B------:R-:W-:Y:S05]  /*26bd0*/  BSYNC B2 ;  /* 0x0000000000027941 */ /* 0x000fea0003800000 */
.L_x_51766:
        /* <DEDUP_REMOVED lines=8> */
.L_x_51762:
        /* <DEDUP_REMOVED lines=27> */
.L_x_51770:
[----:B------:R-:W-:-:S07]  /*26e10*/  VIADD R212, R212, 0x20 ;  /* 0x00000020d4d47836 */ /* 0x000fce0000000000 */
.L_x_51705:
[----:B------:R-:W-:Y:S05]  /*26e20*/  BSYNC B1 ;  /* 0x0000000000017941 */ /* 0x000fea0003800000 */
.L_x_51704:
        /* <DEDUP_REMOVED lines=29> */
.L_x_51774:
[----:B------:R-:W-:-:S07]  /*27000*/  MOV R224, R6 ;  /* 0x0000000600e07202 */ /* 0x000fce0000000f00 */
.L_x_51775:
[----:B------:R-:W-:Y:S05]  /*27010*/  BSYNC B2 ;  /* 0x0000000000027941 */ /* 0x000fea0003800000 */
.L_x_51773:
        /* <DEDUP_REMOVED lines=16> */
.L_x_51779:
[----:B------:R-:W-:Y:S05]  /*27120*/  BSYNC B3 ;  /* 0x0000000000037941 */ /* 0x000fea0003800000 */
.L_x_51778:
        /* <DEDUP_REMOVED lines=44> */
.L_x_51777:
[----:B------:R-:W-:Y:S05]  /*273f0*/  BSYNC B2 ;  /* 0x0000000000027941 */ /* 0x000fea0003800000 */
.L_x_51776:
        /* <DEDUP_REMOVED lines=18> */
.L_x_51780:
        /* <DEDUP_REMOVED lines=12> */
.L_x_51783:
[----:B------:R-:W-:-:S07]  /*275e0*/  MOV R3, R6 ;  /* 0x0000000600037202 */ /* 0x000fce0000000f00 */
.L_x_51784:
[----:B------:R-:W-:Y:S05]  /*275f0*/  BSYNC B2 ;  /* 0x0000000000027941 */ /* 0x000fea0003800000 */
.L_x_51782:
        /* <DEDUP_REMOVED lines=16> */
.L_x_51788:
[----:B------:R-:W-:Y:S05]  /*27700*/  BSYNC B3 ;  /* 0x0000000000037941 */ /* 0x000fea0003800000 */
.L_x_51787:
        /* <DEDUP_REMOVED lines=43> */
.L_x_51786:
[----:B------:R-:W-:Y:S05]  /*279c0*/  BSYNC B2 ;  /* 0x0000000000027941 */ /* 0x000fea0003800000 */
.L_x_51785:
        /* <DEDUP_REMOVED lines=8> */
.L_x_51781:
        /* <DEDUP_REMOVED lines=12> */
.L_x_51790:
[----:B------:R-:W-:-:S07]  /*27b10*/  IMAD.MOV.U32 R3, RZ, RZ, R6 ;  /* 0x000000ffff037224 */ /* 0x000fce00078e0006 */
.L_x_51791:
[----:B------:R-:W-:Y:S05]  /*27b20*/  BSYNC B2 ;  /* 0x0000000000027941 */ /* 0x000fea0003800000 */
.L_x_51789:
        /* <DEDUP_REMOVED lines=16> */
.L_x_51795:
[----:B------:R-:W-:Y:S05]  /*27c30*/  BSYNC B3 ;  /* 0x0000000000037941 */ /* 0x000fea0003800000 */
.L_x_51794:
        /* <DEDUP_REMOVED lines=44> */
.L_x_51793:
[----:B------:R-:W-:Y:S05]  /*27f00*/  BSYNC B2 ;  /* 0x0000000000027941 */ /* 0x000fea0003800000 */
.L_x_51792:
        /* <DEDUP_REMOVED lines=11> */
.L_x_51796:
        /* <DEDUP_REMOVED lines=12> */
.L_x_51799:
[----:B------:R-:W-:-:S07]  /*28080*/  IMAD.MOV.U32 R3, RZ, RZ, R6 ;  /* 0x000000ffff037224 */ /* 0x000fce00078e0006 */
.L_x_51800:
[----:B------:R-:W-:Y:S05]  /*28090*/  BSYNC B2 ;  /* 0x0000000000027941 */ /* 0x000fea0003800000 */
.L_x_51798:
        /* <DEDUP_REMOVED lines=16> */
.L_x_51804:
[----:B------:R-:W-:Y:S05]  /*281a0*/  BSYNC B3 ;  /* 0x0000000000037941 */ /* 0x000fea0003800000 */
.L_x_51803:
        /* <DEDUP_REMOVED lines=43> */
.L_x_51802:
[----:B------:R-:W-:Y:S05]  /*28460*/  BSYNC B2 ;  /* 0x0000000000027941 */ /* 0x000fea0003800000 */
.L_x_51801:
        /* <DEDUP_REMOVED lines=8> */
.L_x_51797:
        /* <DEDUP_REMOVED lines=12> */
.L_x_51806:
[----:B------:R-:W-:-:S07]  /*285b0*/  MOV R3, R6 ;  /* 0x0000000600037202 */ /* 0x000fce0000000f00 */
.L_x_51807:
[----:B------:R-:W-:Y:S05]  /*285c0*/  BSYNC B2 ;  /* 0x0000000000027941 */ /* 0x000fea0003800000 */
.L_x_51805:
        /* <DEDUP_REMOVED lines=16> */
.L_x_51811:
[----:B------:R-:W-:Y:S05]  /*286d0*/  BSYNC B3 ;  /* 0x0000000000037941 */ /* 0x000fea0003800000 */
.L_x_51810:
        /* <DEDUP_REMOVED lines=44> */
.L_x_51809:
[----:B------:R-:W-:Y:S05]  /*289a0*/  BSYNC B2 ;  /* 0x0000000000027941 */ /* 0x000fea0003800000 */
.L_x_51808:
        /* <DEDUP_REMOVED lines=11> */
.L_x_51812:
        /* <DEDUP_REMOVED lines=12> */
.L_x_51815:
[----:B------:R-:W-:-:S07]  /*28b20*/  IMAD.MOV.U32 R3, RZ, RZ, R6 ;  /* 0x000000ffff037224 */ /* 0x000fce00078e0006 */
.L_x_51816:
[----:B------:R-:W-:Y:S05]  /*28b30*/  BSYNC B2 ;  /* 0x0000000000027941 */ /* 0x000fea0003800000 */
.L_x_51814:
        /* <DEDUP_REMOVED lines=16> */
.L_x_51820:
[----:B------:R-:W-:Y:S05]  /*28c40*/  BSYNC B3 ;  /* 0x0000000000037941 */ /* 0x000fea0003800000 */
.L_x_51819:
        /* <DEDUP_REMOVED lines=44> */
.L_x_51818:
[----:B------:R-:W-:Y:S05]  /*28f10*/  BSYNC B2 ;  /* 0x0000000000027941 */ /* 0x000fea0003800000 */
.L_x_51817:
        /* <DEDUP_REMOVED lines=8> */
.L_x_51813:
        /* <DEDUP_REMOVED lines=12> */
.L_x_51822:
[----:B------:R-:W-:-:S07]  /*29060*/  IMAD.MOV.U32 R3, RZ, RZ, R6 ;  /* 0x000000ffff037224 */ /* 0x000fce00078e0006 */
.L_x_51823:
[----:B------:R-:W-:Y:S05]  /*29070*/  BSYNC B2 ;  /* 0x0000000000027941 */ /* 0x000fea0003800000 */
.L_x_51821:
        /* <DEDUP_REMOVED lines=16> */
.L_x_51827:
[----:B------:R-:W-:Y:S05]  /*29180*/  BSYNC B3 ;  /* 0x0000000000037941 */ /* 0x000fea0003800000 */
.L_x_51826:
        /* <DEDUP_REMOVED lines=44> */
.L_x_51825:
[----:B------:R-:W-:Y:S05]  /*29450*/  BSYNC B2 ;  /* 0x0000000000027941 */ /* 0x000fea0003800000 */
.L_x_51824:
        /* <DEDUP_REMOVED lines=11> */
.L_x_51828:
        /* <DEDUP_REMOVED lines=12> */
.L_x_51831:
[----:B------:R-:W-:-:S07]  /*295d0*/  IMAD.MOV.U32 R11, RZ, RZ, R6 ;  /* 0x000000ffff0b7224 */ /* 0x000fce00078e0006 */
.L_x_51832:
[----:B------:R-:W-:Y:S05]  /*295e0*/  BSYNC B2 ;  /* 0x0000000000027941 */ /* 0x000fea0003800000 */
.L_x_51830:
        /* <DEDUP_REMOVED lines=16> */
.L_x_51836:
[----:B------:R-:W-:Y:S05]  /*296f0*/  BSYNC B3 ;  /* 0x0000000000037941 */ /* 0x000fea0003800000 */
.L_x_51835:
        /* <DEDUP_REMOVED lines=44> */
.L_x_51834:
[----:B------:R-:W-:Y:S05]  /*299c0*/  BSYNC B2 ;  /* 0x0000000000027941 */ /* 0x000fea0003800000 */
.L_x_51833:
        /* <DEDUP_REMOVED lines=8> */
.L_x_51829:
        /* <DEDUP_REMOVED lines=27> */
.L_x_51837:
[----:B------:R-:W-:-:S07]  /*29c00*/  IADD3 R212, R212, 0x20, RZ ;  /* 0x00000020d4d47810 */ /* 0x000fce0007ffe0ff */
.L_x_51772:
[----:B------:R-:W-:Y:S05]  /*29c10*/  BSYNC B1 ;  /* 0x0000000000017941 */ /* 0x000fea0003800000 */
.L_x_51771:
        /* <DEDUP_REMOVED lines=29> */
.L_x_51841:
[----:B------:R-:W-:-:S07]  /*29df0*/  IMAD.MOV.U32 R224, RZ, RZ, R6 ;  /* 0x000000ffffe07224 */ /* 0x000fce00078e0006 */
.L_x_51842:
[----:B------:R-:W-:Y:S05]  /*29e00*/  BSYNC B2 ;  /* 0x0000000000027941 */ /* 0x000fea0003800000 */
.L_x_51840:
        /* <DEDUP_REMOVED lines=16> */
.L_x_51846:
[----:B------:R-:W-:Y:S05]  /*29f10*/  BSYNC B3 ;  /* 0x0000000000037941 */ /* 0x000fea0003800000 */
.L_x_51845:
        /* <DEDUP_REMOVED lines=44> */
.L_x_51844:
[----:B------:R-:W-:Y:S05]  /*2a1e0*/  BSYNC B2 ;  /* 0x0000000000027941 */ /* 0x000fea0003800000 */
.L_x_51843:
        /* <DEDUP_REMOVED lines=18> */
.L_x_51847:
        /* <DEDUP_REMOVED lines=12> */
.L_x_51850:
[----:B------:R-:W-:-:S07]  /*2a3d0*/  IMAD.MOV.U32 R3, RZ, RZ, R6 ;  /* 0x000000ffff037224 */ /* 0x000fce00078e0006 */
.L_x_51851:
[----:B------:R-:W-:Y:S05]  /*2a3e0*/  BSYNC B2 ;  /* 0x0000000000027941 */ /* 0x000fea0003800000 */
.L_x_51849:
        /* <DEDUP_REMOVED lines=16> */
.L_x_51855:
[----:B------:R-:W-:Y:S05]  /*2a4f0*/  BSYNC B3 ;  /* 0x0000000000037941 */ /* 0x000fea0003800000 */
.L_x_51854:
        /* <DEDUP_REMOVED lines=43> */
.L_x_51853:
[----:B------:R-:W-:Y:S05]  /*2a7b0*/  BSYNC B2 ;  /* 0x0000000000027941 */ /* 0x000fea0003800000 */
.L_x_51852:
        /* <DEDUP_REMOVED lines=8> */
.L_x_51848:
        /* <DEDUP_REMOVED lines=12> */
.L_x_51857:
[----:B------:R-:W-:-:S07]  /*2a900*/  IMAD.MOV.U32 R3, RZ, RZ, R6 ;  /* 0x000000ffff037224 */ /* 0x000fce00078e0006 */
.L_x_51858:
[----:B------:R-:W-:Y:S05]  /*2a910*/  BSYNC B2 ;  /* 0x0000000000027941 */ /* 0x000fea0003800000 */
.L_x_51856:
        /* <DEDUP_REMOVED lines=16> */
.L_x_51862:
[----:B------:R-:W-:Y:S05]  /*2aa20*/  BSYNC B3 ;  /* 0x0000000000037941 */ /* 0x000fea0003800000 */
.L_x_51861:
        /* <DEDUP_REMOVED lines=44> */
.L_x_51860:
[----:B------:R-:W-:Y:S05]  /*2acf0*/  BSYNC B2 ;  /* 0x0000000000027941 */ /* 0x000fea0003800000 */
.L_x_51859:
        /* <DEDUP_REMOVED lines=11> */
.L_x_51863:
        /* <DEDUP_REMOVED lines=12> */
.L_x_51866:
[----:B------:R-:W-:-:S07]  /*2ae70*/  MOV R3, R6 ;  /* 0x0000000600037202 */ /* 0x000fce0000000f00 */
.L_x_51867:
[----:B------:R-:W-:Y:S05]  /*2ae80*/  BSYNC B2 ;  /* 0x0000000000027941 */ /* 0x000fea0003800000 */
.L_x_51865:
        /* <DEDUP_REMOVED lines=16> */
.L_x_51871:
[----:B------:R-:W-:Y:S05]  /*2af90*/  BSYNC B3 ;  /* 0x0000000000037941 */ /* 0x000fea0003800000 */
.L_x_51870:
        /* <DEDUP_REMOVED lines=43> */
.L_x_51869:
[----:B------:R-:W-:Y:S05]  /*2b250*/  BSYNC B2 ;  /* 0x0000000000027941 */ /* 0x000fea0003800000 */
.L_x_51868:
        /* <DEDUP_REMOVED lines=8> */
.L_x_51864:
        /* <DEDUP_REMOVED lines=12> */
.L_x_51873:
[----:B------:R-:W-:-:S07]  /*2b3a0*/  IMAD.MOV.U32 R3, RZ, RZ, R6 ;  /* 0x000000ffff037224 */ /* 0x000fce00078e0006 */
.L_x_51874:
[----:B------:R-:W-:Y:S05]  /*2b3b0*/  BSYNC B2 ;  /* 0x0000000000027941 */ /* 0x000fea0003800000 */
.L_x_51872:
        /* <DEDUP_REMOVED lines=16> */
.L_x_51878:
[----:B------:R-:W-:Y:S05]  /*2b4c0*/  BSYNC B3 ;  /* 0x0000000000037941 */ /* 0x000fea0003800000 */
.L_x_51877:
        /* <DEDUP_REMOVED lines=44> */
.L_x_51876:
[----:B------:R-:W-:Y:S05]  /*2b790*/  BSYNC B2 ;  /* 0x0000000000027941 */ /* 0x000fea0003800000 */
.L_x_51875:
        /* <DEDUP_REMOVED lines=11> */
.L_x_51879:
        /* <DEDUP_REMOVED lines=12> */
.L_x_51882:
[----:B------:R-:W-:-:S07]  /*2b910*/  IMAD.MOV.U32 R3, RZ, RZ, R6 ;  /* 0x000000ffff037224 */ /* 0x000fce00078e0006 */
.L_x_51883:
[----:B------:R-:W-:Y:S05]  /*2b920*/  BSYNC B2 ;  /* 0x0000000000027941 */ /* 0x000fea0003800000 */
.L_x_51881:
        /* <DEDUP_REMOVED lines=16> */
.L_x_51887:
[----:B------:R-:W-:Y:S05]  /*2ba30*/  BSYNC B3 ;  /* 0x0000000000037941 */ /* 0x000fea0003800000 */
.L_x_51886:
        /* <DEDUP_REMOVED lines=44> */
.L_x_51885:
[----:B------:R-:W-:Y:S05]  /*2bd00*/  BSYNC B2 ;  /* 0x0000000000027941 */ /* 0x000fea0003800000 */
.L_x_51884:
        /* <DEDUP_REMOVED lines=8> */
.L_x_51880:
        /* <DEDUP_REMOVED lines=12> */
.L_x_51889:
[----:B------:R-:W-:-:S07]  /*2be50*/  IMAD.MOV.U32 R3, RZ, RZ, R6 ;  /* 0x000000ffff037224 */ /* 0x000fce00078e0006 */
.L_x_51890:
[----:B------:R-:W-:Y:S05]  /*2be60*/  BSYNC B2 ;  /* 0x0000000000027941 */ /* 0x000fea0003800000 */
.L_x_51888:
        /* <DEDUP_REMOVED lines=16> */
.L_x_51894:
[----:B------:R-:W-:Y:S05]  /*2bf70*/  BSYNC B3 ;  /* 0x0000000000037941 */ /* 0x000fea0003800000 */
.L_x_51893:
        /* <DEDUP_REMOVED lines=44> */
.L_x_51892:
[----:B------:R-:W-:Y:S05]  /*2c240*/  BSYNC B2 ;  /* 0x0000000000027941 */ /* 0x000fea0003800000 */
.L_x_51891:
        /* <DEDUP_REMOVED lines=11> */
.L_x_51895:
        /* <DEDUP_REMOVED lines=12> */
.L_x_51898:
[----:B------:R-:W-:-:S07]  /*2c3c0*/  MOV R11, R6 ;  /* 0x00000006000b7202 */ /* 0x000fce0000000f00 */
.L_x_51899:
[----:B------:R-:W-:Y:S05]  /*2c3d0*/  BSYNC B2 ;  /* 0x0000000000027941 */ /* 0x000fea0003800000 */
.L_x_51897:
        /* <DEDUP_REMOVED lines=16> */
.L_x_51903:
[----:B------:R-:W-:Y:S05]  /*2c4e0*/  BSYNC B3 ;  /* 0x0000000000037941 */ /* 0x000fea0003800000 */
.L_x_51902:
        /* <DEDUP_REMOVED lines=44> */
.L_x_51901:
[----:B------:R-:W-:Y:S05]  /*2c7b0*/  BSYNC B2 ;  /* 0x0000000000027941 */ /* 0x000fea0003800000 */
.L_x_51900:
        /* <DEDUP_REMOVED lines=8> */
.L_x_51896:
        /* <DEDUP_REMOVED lines=27> */
.L_x_51904:
[----:B------:R-:W-:-:S07]  /*2c9f0*/  VIADD R212, R212, 0x20 ;  /* 0x00000020d4d47836 */ /* 0x000fce0000000000 */
.L_x_51839:
[----:B------:R-:W-:Y:S05]  /*2ca00*/  BSYNC B1 ;  /* 0x0000000000017941 */ /* 0x000fea0003800000 */
.L_x_51838:
        /* <DEDUP_REMOVED lines=29> */
.L_x_51908:
[----:B------:R-:W-:-:S07]  /*2cbe0*/  IMAD.MOV.U32 R224, RZ, RZ, R6 ;  /* 0x000000ffffe07224 */ /* 0x000fce00078e0006 */
.L_x_51909:
[----:B------:R-:W-:Y:S05]  /*2cbf0*/  BSYNC B2 ;  /* 0x0000000000027941 */ /* 0x000fea0003800000 */
.L_x_51907:
        /* <DEDUP_REMOVED lines=16> */
.L_x_51913:
[----:B------:R-:W-:Y:S05]  /*2cd00*/  BSYNC B3 ;  /* 0x0000000000037941 */ /* 0x000fea0003800000 */
.L_x_51912:
        /* <DEDUP_REMOVED lines=44> */
.L_x_51911:
[----:B------:R-:W-:Y:S05]  /*2cfd0*/  BSYNC B2 ;  /* 0x0000000000027941 */ /* 0x000fea0003800000 */
.L_x_51910:
        /* <DEDUP_REMOVED lines=18> */
.L_x_51914:
        /* <DEDUP_REMOVED lines=12> */
.L_x_51917:
[----:B------:R-:W-:-:S07]  /*2d1c0*/  IMAD.MOV.U32 R3, RZ, RZ, R6 ;  /* 0x000000ffff037224 */ /* 0x000fce00078e0006 */
.L_x_51918:
[----:B------:R-:W-:Y:S05]  /*2d1d0*/  BSYNC B2 ;  /* 0x0000000000027941 */ /* 0x000fea0003800000 */
.L_x_51916:
        /* <DEDUP_REMOVED lines=16> */
.L_x_51922:
[----:B------:R-:W-:Y:S05]  /*2d2e0*/  BSYNC B3 ;  /* 0x0000000000037941 */ /* 0x000fea0003800000 */
.L_x_51921:
        /* <DEDUP_REMOVED lines=43> */
.L_x_51920:
[----:B------:R-:W-:Y:S05]  /*2d5a0*/  BSYNC B2 ;  /* 0x0000000000027941 */ /* 0x000fea0003800000 */
.L_x_51919:
        /* <DEDUP_REMOVED lines=8> */
.L_x_51915:
        /* <DEDUP_REMOVED lines=12> */
.L_x_51924:
[----:B------:R-:W-:-:S07]  /*2d6f0*/  MOV R3, R6 ;  /* 0x0000000600037202 */ /* 0x000fce0000000f00 */
.L_x_51925:
[----:B------:R-:W-:Y:S05]  /*2d700*/  BSYNC B2 ;  /* 0x0000000000027941 */ /* 0x000fea0003800000 */
.L_x_51923:
        /* <DEDUP_REMOVED lines=16> */
.L_x_51929:
[----:B------:R-:W-:Y:S05]  /*2d810*/  BSYNC B3 ;  /* 0x0000000000037941 */ /* 0x000fea0003800000 */
.L_x_51928:
        /* <DEDUP_REMOVED lines=44> */
.L_x_51927:
[----:B------:R-:W-:Y:S05]  /*2dae0*/  BSYNC B2 ;  /* 0x0000000000027941 */ /* 0x000fea0003800000 */
.L_x_51926:
        /* <DEDUP_REMOVED lines=11> */
.L_x_51930:
        /* <DEDUP_REMOVED lines=12> */
.L_x_51933:
[----:B------:R-:W-:-:S07]  /*2dc60*/  IMAD.MOV.U32 R3, RZ, RZ, R6 ;  /* 0x000000ffff037224 */ /* 0x000fce00078e0006 */
.L_x_51934:
[----:B------:R-:W-:Y:S05]  /*2dc70*/  BSYNC B2 ;  /* 0x0000000000027941 */ /* 0x000fea0003800000 */
.L_x_51932:
        /* <DEDUP_REMOVED lines=16> */
.L_x_51938:
[----:B------:R-:W-:Y:S05]  /*2dd80*/  BSYNC B3 ;  /* 0x0000000000037941 */ /* 0x000fea0003800000 */
.L_x_51937:
        /* <DEDUP_REMOVED lines=43> */
.L_x_51936:
[----:B------:R-:W-:Y:S05]  /*2e040*/  BSYNC B2 ;  /* 0x0000000000027941 */ /* 0x000fea0003800000 */
.L_x_51935:
        /* <DEDUP_REMOVED lines=8> */
.L_x_51931:
        /* <DEDUP_REMOVED lines=12> */
.L_x_51940:
[----:B------:R-:W-:-:S07]  /*2e190*/  IMAD.MOV.U32 R3, RZ, RZ, R6 ;  /* 0x000000ffff037224 */ /* 0x000fce00078e0006 */
.L_x_51941:
[----:B------:R-:W-:Y:S05]  /*2e1a0*/  BSYNC B2 ;  /* 0x0000000000027941 */ /* 0x000fea0003800000 */
.L_x_51939:
        /* <DEDUP_REMOVED lines=16> */
.L_x_51945:
[----:B------:R-:W-:Y:S05]  /*2e2b0*/  BSYNC B3 ;  /* 0x0000000000037941 */ /* 0x000fea0003800000 */
.L_x_51944:
        /* <DEDUP_REMOVED lines=44> */
.L_x_51943:
[----:B------:R-:W-:Y:S05]  /*2e580*/  BSYNC B2 ;  /* 0x0000000000027941 */ /* 0x000fea0003800000 */
.L_x_51942:
        /* <DEDUP_REMOVED lines=11> */
.L_x_51946:
        /* <DEDUP_REMOVED lines=12> */
.L_x_51949:
[----:B------:R-:W-:-:S07]  /*2e700*/  MOV R3, R6 ;  /* 0x0000000600037202 */ /* 0x000fce0000000f00 */
.L_x_51950:
[----:B------:R-:W-:Y:S05]  /*2e710*/  BSYNC B2 ;  /* 0x0000000000027941 */ /* 0x000fea0003800000 */
.L_x_51948:
        /* <DEDUP_REMOVED lines=16> */
.L_x_51954:
[----:B------:R-:W-:Y:S05]  /*2e820*/  BSYNC B3 ;  /* 0x0000000000037941 */ /* 0x000fea0003800000 */
.L_x_51953:
        /* <DEDUP_REMOVED lines=44> */
.L_x_51952:
[----:B------:R-:W-:Y:S05]  /*2eaf0*/  BSYNC B2 ;  /* 0x0000000000027941 */ /* 0x000fea0003800000 */
.L_x_51951:
        /* <DEDUP_REMOVED lines=8> */
.L_x_51947:
        /* <DEDUP_REMOVED lines=12> */
.L_x_51956:
[----:B------:R-:W-:-:S07]  /*2ec40*/  MOV R3, R6 ;  /* 0x0000000600037202 */ /* 0x000fce0000000f00 */
.L_x_51957:
[----:B------:R-:W-:Y:S05]  /*2ec50*/  BSYNC B2 ;  /* 0x0000000000027941 */ /* 0x000fea0003800000 */
.L_x_51955:
        /* <DEDUP_REMOVED lines=16> */
.L_x_51961:
[----:B------:R-:W-:Y:S05]  /*2ed60*/  BSYNC B3 ;  /* 0x0000000000037941 */ /* 0x000fea0003800000 */
.L_x_51960:
        /* <DEDUP_REMOVED lines=44> */
.L_x_51959:
[----:B------:R-:W-:Y:S05]  /*2f030*/  BSYNC B2 ;  /* 0x0000000000027941 */ /* 0x000fea0003800000 */
.L_x_51958:
        /* <DEDUP_REMOVED lines=11> */
.L_x_51962:
        /* <DEDUP_REMOVED lines=12> */
.L_x_51965:
[----:B------:R-:W-:-:S07]  /*2f1b0*/  IMAD.MOV.U32 R11, RZ, RZ, R6 ;  /* 0x000000ffff0b7224 */ /* 0x000fce00078e0006 */
.L_x_51966:
[----:B------:R-:W-:Y:S05]  /*2f1c0*/  BSYNC B2 ;  /* 0x0000000000027941 */ /* 0x000fea0003800000 */
.L_x_51964:
        /* <DEDUP_REMOVED lines=16> */
.L_x_51970:
[----:B------:R-:W-:Y:S05]  /*2f2d0*/  BSYNC B3 ;  /* 0x0000000000037941 */ /* 0x000fea0003800000 */
.L_x_51969:
        /* <DEDUP_REMOVED lines=44> */
.L_x_51968:
[----:B------:R-:W-:Y:S05]  /*2f5a0*/  BSYNC B2 ;  /* 0x0000000000027941 */ /* 0x000fea0003800000 */
.L_x_51967:
        /* <DEDUP_REMOVED lines=8> */
.L_x_51963:
[----:B------:R-:W-:Y:S01]  /*2f630*/  LOP3.LUT P0, RZ, R221, 0x1, RZ, 0xc0, !PT ;  /* 0x00000001ddff7812 */ /* 0x000fe2000780c0ff */
[C---:B------:R-:W-:Y:S01]  /*2f640*/  IMAD.SHL.U32 R227, R212.reuse, 0x4, RZ ;  /* 0x00000004d4e37824 */ /* 0x040fe200078e00ff */
[----:B------:R-:W-:Y:S02]  /*2f650*/  SEL R223, RZ, 0x1000000, P5 ;  /* 0x01000000ffdf7807 */ /* 0x000fe40002800000 */
[----:B------:R-:W-:Y:S02]  /*2f660*/  SEL R226, RZ, 0x1, P0 ;  /* 0x00000001ffe27807 */ /* 0x000fe40000000000 */
[----:B------:R-:W-:Y:S02]  /*2f670*/  SEL R224, RZ, 0x10000, P4 ;  /* 0x00010000ffe07807 */ /* 0x000fe40002000000 */
[----:B------:R-:W-:Y:S02]  /*2f680*/  SEL R225, RZ, 0x100, P3 ;  /* 0x00000100ffe17807 */ /* 0x000fe40001800000 */
[----:B------:R-:W-:-:S02]  /*2f690*/  LEA R214, P0, R212, UR28, 0x4 ;  /* 0x0000001cd4d67c11 */ /* 0x000fc4000f8020ff */
[----:B------:R-:W-:Y:S02]  /*2f6a0*/  SHF.R.U32.HI R228, RZ, 0x1e, R212 ;  /* 0x0000001effe47819 */ /* 0x000fe400000116d4 */
[----:B------:R-:W-:Y:S02]  /*2f6b0*/  LEA.HI.X R215, R212, UR29, RZ, 0x4, P0 ;  /* 0x0000001dd4d77c11 */ /* 0x000fe400080f24ff */
[----:B------:R-:W-:Y:S02]  /*2f6c0*/  IADD3 R223, R225, R223, R224 ;  /* 0x000000dfe1df7210 */ /* 0x000fe40007ffe0e0 */
[----:B------:R-:W-:Y:S01]  /*2f6d0*/  IADD3 R212, P0, R227, UR30, RZ ;  /* 0x0000001ee3d47c10 */ /* 0x000fe2000ff1e0ff */
[----:B------:R2:W-:Y:S02]  /*2f6e0*/  STG.E.128 desc[UR4][R214.64], R208 ;  /* 0x000000d0d6007986 */ /* 0x0005e4000c101d04 */
        /* <DEDUP_REMOVED lines=15> */
.L_x_51906:
[----:B------:R-:W-:Y:S05]  /*2f7e0*/  BSYNC B1 ;  /* 0x0000000000017941 */ /* 0x000fea0003800000 */
.L_x_51905:
[----:B--23--:R-:W-:Y:S01]  /*2f7f0*/  FADD.FTZ R212, RZ, R148 ;  /* 0x00000094ffd47221 */ /* 0x00cfe20000010000 */
[C---:B------:R-:W-:Y:S01]  /*2f800*/  LOP3.LUT P0, RZ, R221.reuse, 0x400, RZ, 0xc0, !PT ;  /* 0x00000400ddff7812 */ /* 0x040fe2000780c0ff */
[----:B------:R-:W-:Y:S01]  /*2f810*/  UMOV UR25, 0xffffffff ;  /* 0xffffffff00197882 */ /* 0x000fe20000000000 */
[----:B------:R-:W-:Y:S01]  /*2f820*/  LOP3.LUT R221, R221, 0xfffffdff, RZ, 0xc0, !PT ;  /* 0xfffffdffdddd7812 */ /* 0x000fe200078ec0ff */
[----:B01----:R-:W-:Y:S01]  /*2f830*/  FADD.FTZ R213, R149, R212 ;  /* 0x000000d495d57221 */ /* 0x003fe20000010000 */
        /* <DEDUP_REMOVED lines=266> */
.L_x_52016:
[----:B------:R-:W-:Y:S01]  /*308e0*/  FMUL.FTZ R212, R224, R224 ;  /* 0x000000e0e0d47220 */ /* 0x000fe20000410000 */
[----:B------:R-:W-:Y:S01]  /*308f0*/  PLOP3.LUT P0, PT, PT, PT, UP0, 0x40, 0x0 ;  /* 0x000000000000781c */ /* 0x000fe20003f0e808 */
[----:B------:R-:W2:Y:S01]  /*30900*/  @!P5 LDC.64 R226, c[0x0][0x250] ;  /* 0x00009400ffe2db82 */ /* 0x000ea20000000a00 */
[----:B-1----:R-:W-:Y:S01]  /*30910*/  FADD.FTZ R223, R228, R223 ;  /* 0x000000dfe4df7221 */ /* 0x002fe20000010000 */
[----:B------:R-:W-:Y:S01]  /*30920*/  LOP3.LUT P1, RZ, R221, 0x400, RZ, 0xc0, !PT ;  /* 0x00000400ddff7812 */ /* 0x000fe2000782c0ff */
[----:B------:R-:W-:Y:S01]  /*30930*/  BSSY B1, `(.L_x_51972) ;  /* 0x000001d000017945 */ /* 0x000fe20003800000 */
[----:B------:R-:W-:Y:S01]  /*30940*/  FSEL R215, R212, RZ, !P0 ;  /* 0x000000ffd4d77208 */ /* 0x000fe20004000000 */
[----:B------:R-:W-:-:S03]  /*30950*/  FFMA.FTZ R214, R223, R214, UR34 ;  /* 0x00000022dfd67e23 */ /* 0x000fc600080100d6 */
[----:B------:R-:W1:Y:S01]  /*30960*/  @!P5 LDC.64 R212, c[0x0][0x258] ;  /* 0x00009600ffd4db82 */ /* 0x000e620000000a00 */
[----:B------:R-:W-:-:S04]  /*30970*/  FADD.FTZ R214, R214, R215 ;  /* 0x000000d7d6d67221 */ /* 0x000fc80000010000 */
[----:B------:R-:W3:Y:S01]  /*30980*/  MUFU.RSQ R223, R214 ;  /* 0x000000d600df7308 */ /* 0x000ee20000001400 */
[----:B--2---:R-:W-:-:S05]  /*30990*/  @!P5 IMAD.WIDE R226, R219, 0x4, R226 ;  /* 0x00000004dbe2d825 */ /* 0x004fca00078e02e2 */
[----:B------:R2:W-:Y:S01]  /*309a0*/  @!P5 STG.E desc[UR4][R226.64], R224 ;  /* 0x000000e0e200d986 */ /* 0x0005e2000c101904 */
[----:B-1----:R-:W-:-:S05]  /*309b0*/  @!P5 IMAD.WIDE R212, R219, 0x4, R212 ;  /* 0x00000004dbd4d825 */ /* 0x002fca00078e02d4 */
[----:B---3--:R2:W-:Y:S01]  /*309c0*/  @!P5 STG.E desc[UR4][R212.64], R223 ;  /* 0x000000dfd400d986 */ /* 0x0085e2000c101904 */
[----:B------:R-:W-:Y:S05]  /*309d0*/  @!P1 BRA `(.L_x_51973) ;  /* 0x0000000000489947 */ /* 0x000fea0003800000 */
[----:B--2---:R-:W1:Y:S01]  /*309e0*/  LDC.64 R226, c[0x0][0x2b8] ;  /* 0x0000ae00ffe27b82 */ /* 0x004e620000000a00 */
[----:B------:R-:W-:-:S04]  /*309f0*/  PLOP3.LUT P0, PT, PT, PT, UP0, 0x40, 0x0 ;  /* 0x000000000000781c */ /* 0x000fc80003f0e808 */
[----:B------:R-:W-:-:S05]  /*30a00*/  FSEL R212, R224, RZ, P0 ;  /* 0x000000ffe0d47208 */ /* 0x000fca0000000000 */
[--C-:B------:R-:W-:Y:S01]  /*30a10*/  FADD.FTZ R214, R148, -R212.reuse ;  /* 0x800000d494d67221 */ /* 0x100fe20000010000 */
[--C-:B0-----:R-:W-:Y:S01]  /*30a20*/  FADD.FTZ R228, R149, -R212.reuse ;  /* 0x800000d495e47221 */ /* 0x101fe20000010000 */
        /* <DEDUP_REMOVED lines=10> */
[----:B-1----:R-:W-:-:S04]  /*30ad0*/  IMAD.WIDE.U32 R226, R222, 0x10, R226 ;  /* 0x00000010dee27825 */ /* 0x002fc800078e00e2 */
[----:B------:R-:W-:Y:S01]  /*30ae0*/  VIADD R222, R222, 0x20 ;  /* 0x00000020dede7836 */ /* 0x000fe20000000000 */
[----:B------:R1:W-:Y:S06]  /*30af0*/  STG.E.128 desc[UR4][R226.64], R212 ;  /* 0x000000d4e2007986 */ /* 0x0003ec000c101d04 */
.L_x_51973:
[----:B------:R-:W-:Y:S05]  /*30b00*/  BSYNC B1 ;  /* 0x0000000000017941 */ /* 0x000fea0003800000 */
.L_x_51972:
[----:B------:R-:W-:Y:S01]  /*30b10*/  LOP3.LUT P0, RZ, R221, 0x2000000, RZ, 0xc0, !PT ;  /* 0x02000000ddff7812 */ /* 0x000fe2000780c0ff */
[----:B------:R-:W-:-:S12]  /*30b20*/  BSSY B1, `(.L_x_51974) ;  /* 0x0000014000017945 */ /* 0x000fd80003800000 */
[----:B------:R-:W-:Y:S05]  /*30b30*/  @!P0 BRA `(.L_x_51975) ;  /* 0x0000000000488947 */ /* 0x000fea0003800000 */
[----:B-12---:R-:W1:Y:S01]  /*30b40*/  LDC.64 R226, c[0x0][0x2b8] ;  /* 0x0000ae00ffe27b82 */ /* 0x006e620000000a00 */
        /* <DEDUP_REMOVED lines=17> */
.L_x_51975:
[----:B------:R-:W-:Y:S05]  /*30c60*/  BSYNC B1 ;  /* 0x0000000000017941 */ /* 0x000fea0003800000 */
.L_x_51974:
[----:B------:R-:W-:Y:S01]  /*30c70*/  LOP3.LUT P0, RZ, R221, 0x1000000, RZ, 0xc0, !PT ;  /* 0x01000000ddff7812 */ /* 0x000fe2000780c0ff */
[----:B------:R-:W-:-:S12]  /*30c80*/  BSSY B1, `(.L_x_51976) ;  /* 0x0000014000017945 */ /* 0x000fd80003800000 */
[----:B------:R-:W-:Y:S05]  /*30c90*/  @!P0 BRA `(.L_x_51977) ;  /* 0x0000000000488947 */ /* 0x000fea0003800000 */
[----:B-123--:R-:W1:Y:S01]  /*30ca0*/  LDC.64 R226, c[0x0][0x2b8] ;  /* 0x0000ae00ffe27b82 */ /* 0x00ee620000000a00 */
        /* <DEDUP_REMOVED lines=14> */
[C---:B-1----:R-:W-:Y:S01]  /*30d90*/  IMAD.WIDE.U32 R226, R222.reuse, 0x10, R226 ;  /* 0x00000010dee27825 */ /* 0x042fe200078e00e2 */
[----:B------:R-:W-:-:S04]  /*30da0*/  IADD3 R222, R222, 0x20, RZ ;  /* 0x00000020dede7810 */ /* 0x000fc80007ffe0ff */
[----:B------:R4:W-:Y:S03]  /*30db0*/  STG.E.128 desc[UR4][R226.64], R212 ;  /* 0x000000d4e2007986 */ /* 0x0009e6000c101d04 */
.L_x_51977:
[----:B------:R-:W-:Y:S05]  /*30dc0*/  BSYNC B1 ;  /* 0x0000000000017941 */ /* 0x000fea0003800000 */
.L_x_51976:
[----:B------:R-:W-:Y:S01]  /*30dd0*/  LOP3.LUT P0, RZ, R221, 0x800000, RZ, 0xc0, !PT ;  /* 0x00800000ddff7812 */ /* 0x000fe2000780c0ff */
[----:B------:R-:W-:-:S12]  /*30de0*/  BSSY B1, `(.L_x_51978) ;  /* 0x0000014000017945 */ /* 0x000fd80003800000 */
[----:B------:R-:W-:Y:S05]  /*30df0*/  @!P0 BRA `(.L_x_51979) ;  /* 0x0000000000488947 */ /* 0x000fea0003800000 */
[----:B-1234-:R-:W1:Y:S01]  /*30e00*/  LDC.64 R226, c[0x0][0x2b8] ;  /* 0x0000ae00ffe27b82 */ /* 0x01ee620000000a00 */
        /* <DEDUP_REMOVED lines=17> */
.L_x_51979:
[----:B------:R-:W-:Y:S05]  /*30f20*/  BSYNC B1 ;  /* 0x0000000000017941 */ /* 0x000fea0003800000 */
.L_x_51978:
        /* <DEDUP_REMOVED lines=18> */
[----:B0-----:R-:W-:-:S04]  /*31050*/  IMAD.WIDE.U32 R226, R222, 0x10, R226 ;  /* 0x00000010dee27825 */ /* 0x001fc800078e00e2 */
[----:B------:R-:W-:Y:S01]  /*31060*/  VIADD R222, R222, 0x20 ;  /* 0x00000020dede7836 */ /* 0x000fe20000000000 */
[----:B------:R0:W-:Y:S06]  /*31070*/  STG.E.128 desc[UR4][R226.64], R212 ;  /* 0x000000d4e2007986 */ /* 0x0001ec000c101d04 */
.L_x_51981:
[----:B------:R-:W-:Y:S05]  /*31080*/  BSYNC B1 ;  /* 0x0000000000017941 */ /* 0x000fea0003800000 */
.L_x_51980:
        /* <DEDUP_REMOVED lines=18> */
[C---:B0-----:R-:W-:Y:S01]  /*311b0*/  IMAD.WIDE.U32 R226, R222.reuse, 0x10, R226 ;  /* 0x00000010dee27825 */ /* 0x041fe200078e00e2 */
[----:B------:R-:W-:-:S04]  /*311c0*/  IADD3 R222, R222, 0x20, RZ ;  /* 0x00000020dede7810 */ /* 0x000fc80007ffe0ff */
[----:B------:R0:W-:Y:S03]  /*311d0*/  STG.E.128 desc[UR4][R226.64], R212 ;  /* 0x000000d4e2007986 */ /* 0x0001e6000c101d04 */
.L_x_51983:
[----:B------:R-:W-:Y:S05]  /*311e0*/  BSYNC B1 ;  /* 0x0000000000017941 */ /* 0x000fea0003800000 */
.L_x_51982:
        /* <DEDUP_REMOVED lines=21> */
.L_x_51985:
[----:B------:R-:W-:Y:S05]  /*31340*/  BSYNC B1 ;  /* 0x0000000000017941 */ /* 0x000fea0003800000 */
.L_x_51984:
        /* <DEDUP_REMOVED lines=21> */
.L_x_51987:
[----:B------:R-:W-:Y:S05]  /*314a0*/  BSYNC B1 ;  /* 0x0000000000017941 */ /* 0x000fea0003800000 */
.L_x_51986:
        /* <DEDUP_REMOVED lines=21> */
.L_x_51989:
[----:B------:R-:W-:Y:S05]  /*31600*/  BSYNC B1 ;  /* 0x0000000000017941 */ /* 0x000fea0003800000 */
.L_x_51988:
        /* <DEDUP_REMOVED lines=21> */
.L_x_51991:
[----:B------:R-:W-:Y:S05]  /*31760*/  BSYNC B1 ;  /* 0x0000000000017941 */ /* 0x000fea0003800000 */
.L_x_51990:
        /* <DEDUP_REMOVED lines=21> */
.L_x_51993:
[----:B------:R-:W-:Y:S05]  /*318c0*/  BSYNC B1 ;  /* 0x0000000000017941 */ /* 0x000fea0003800000 */
.L_x_51992:
        /* <DEDUP_REMOVED lines=21> */
.L_x_51995:
[----:B------:R-:W-:Y:S05]  /*31a20*/  BSYNC B1 ;  /* 0x0000000000017941 */ /* 0x000fea0003800000 */
.L_x_51994:
        /* <DEDUP_REMOVED lines=21> */
.L_x_51997:
[----:B------:R-:W-:Y:S05]  /*31b80*/  BSYNC B1 ;  /* 0x0000000000017941 */ /* 0x000fea0003800000 */
.L_x_51996:
        /* <DEDUP_REMOVED lines=21> */
.L_x_51999:
[----:B------:R-:W-:Y:S05]  /*31ce0*/  BSYNC B1 ;  /* 0x0000000000017941 */ /* 0x000fea0003800000 */
.L_x_51998:
        /* <DEDUP_REMOVED lines=21> */
.L_x_52001:
[----:B------:R-:W-:Y:S05]  /*31e40*/  BSYNC B1 ;  /* 0x0000000000017941 */ /* 0x000fea0003800000 */
.L_x_52000:
        /* <DEDUP_REMOVED lines=13> */
[----:B------:R-:W-:-:S03]  /*31f20*/  FMUL.FTZ R228, R223, R228 ;  /* 0x000000e4dfe47220 */ /* 0x000fc60000410000 */
[----:B-----5:R-:W-:Y:S01]  /*31f30*/  FFMA.FTZ R214, R138, R225, R134 ;  /* 0x000000e18ad67223 */ /* 0x020fe20000010086 */
[----:B0-----:R-:W-:-:S04]  /*31f40*/  IMAD.WIDE.U32 R222, R222, 0x10, R212 ;  /* 0x00000010dede7825 */ /* 0x001fc800078e00d4 */
[----:B------:R-:W-:Y:S01]  /*31f50*/  FFMA.FTZ R212, R136, R215, R132 ;  /* 0x000000d788d47223 */ /* 0x000fe20000010084 */
[----:B------:R-:W-:Y:S01]  /*31f60*/  FFMA.FTZ R213, R137, R224, R133 ;  /* 0x000000e089d57223 */ /* 0x000fe20000010085 */
[----:B------:R-:W-:-:S05]  /*31f70*/  FFMA.FTZ R215, R139, R228, R135 ;  /* 0x000000e48bd77223 */ /* 0x000fca0000010087 */
[----:B------:R0:W-:Y:S02]  /*31f80*/  STG.E.128 desc[UR4][R222.64], R212 ;  /* 0x000000d4de007986 */ /* 0x0001e4000c101d04 */
.L_x_52003:
[----:B------:R-:W-:Y:S05]  /*31f90*/  BSYNC B1 ;  /* 0x0000000000017941 */ /* 0x000fea0003800000 */
.L_x_52002:
[----:B01234-:R-:W0:Y:S02]  /*31fa0*/  LDC.64 R212, c[0x0][0x210] ;  /* 0x00008400ffd47b82 */ /* 0x01fe240000000a00 */
[----:B0-----:R-:W-:-:S05]  /*31fb0*/  IMAD R219, R212, 0x4, R219 ;  /* 0x00000004d4db7824 */ /* 0x001fca00078e02db */
[----:B------:R-:W-:-:S13]  /*31fc0*/  ISETP.GE.AND P0, PT, R219, R213, PT ;  /* 0x000000d5db00720c */ /* 0x000fda0003f06270 */
[----:B------:R-:W-:Y:S05]  /*31fd0*/  @!P0 BRA `(.L_x_52004) ;  /* 0xfffffcf800308947 */ /* 0x000fea000383ffff */
[----:B------:R-:W-:Y:S05]  /*31fe0*/  BSYNC B0 ;  /* 0x0000000000007941 */ /* 0x000fea0003800000 */
.L_x_50899:
[----:B------:R-:W-:Y:S05]  /*31ff0*/  EXIT ;  /* 0x000000000000794d */ /* 0x000fea0003800000 */
.L_x_51971:
        /* <DEDUP_REMOVED lines=8> */
.L_x_52006:
[----:B------:R-:W-:Y:S05]  /*32080*/  BSYNC B1 ;  /* 0x0000000000017941 */ /* 0x000fea0003800000 */
.L_x_52005:
[----:B------:R-:W-:Y:S01]  /*32090*/  MOV R212, R227 ;  /* 0x000000e300d47202 */ /* 0x000fe20000000f00 */
[----:B------:R-:W-:Y:S01]  /*320a0*/  HFMA2.MMA R234, -RZ, RZ, 0, 1.847743988037109375e-06 ;  /* 0x0000001fffea7435 */ /* 0x000fe200000001ff */
[----:B------:R-:W-:Y:S01]  /*320b0*/  IMAD.MOV.U32 R233, RZ, RZ, 0x2 ;  /* 0x00000002ffe97424 */ /* 0x000fe200078e00ff */
[----:B------:R-:W0:Y:S01]  /*320c0*/  LDC R214, c[0x0][0x290] ;  /* 0x0000a400ffd67b82 */ /* 0x000e220000000800 */
[----:B------:R-:W-:Y:S02]  /*320d0*/  IMAD.MOV.U32 R231, RZ, RZ, -0x1 ;  /* 0xffffffffffe77424 */ /* 0x000fe400078e00ff */
        /* <DEDUP_REMOVED lines=9> */
.L_x_52007:
        /* <DEDUP_REMOVED lines=9> */
.L_x_52008:
[----:B------:R-:W-:Y:S02]  /*32200*/  IMAD.MOV.U32 R233, RZ, RZ, 0x8 ;  /* 0x00000008ffe97424 */ /* 0x000fe400078e00ff */
[----:B------:R-:W-:-:S04]  /*32210*/  IMAD.MOV.U32 R212, RZ, RZ, R227 ;  /* 0x000000ffffd47224 */ /* 0x000fc800078e00e3 */
[----:B------:R-:W-:-:S05]  /*32220*/  FADD.FTZ R225, R223, R212 ;  /* 0x000000d4dfe17221 */ /* 0x000fca0000010000 */
[----:B------:R-:W-:-:S07]  /*32230*/  MOV R232, R225 ;  /* 0x000000e100e87202 */ /* 0x000fce0000000f00 */
[----:B------:R-:W-:Y:S05]  /*32240*/  WARPSYNC.COLLECTIVE R231, `(.L_x_52009) ;  /* 0x00000000e7087348 */ /* 0x000fea0003c00000 */
[----:B------:R0:W1:Y:S02]  /*32250*/  SHFL.BFLY P6, R227, R232, R233, R234 ;  /* 0x0c0000e9e8e37389 */ /* 0x00006400000c00ea */
[----:B01----:R-:W-:Y:S01]  /*32260*/  ENDCOLLECTIVE ;  /* 0x000000000000791b */ /* 0x003fe20003800000 */
.L_x_52009:
[----:B------:R-:W-:Y:S02]  /*32270*/  IMAD.MOV.U32 R233, RZ, RZ, 0x10 ;  /* 0x00000010ffe97424 */ /* 0x000fe400078e00ff */
[----:B------:R-:W-:-:S04]  /*32280*/  IMAD.MOV.U32 R212, RZ, RZ, R227 ;  /* 0x000000ffffd47224 */ /* 0x000fc800078e00e3 */
[----:B------:R-:W-:-:S05]  /*32290*/  FADD.FTZ R226, R225, R212 ;  /* 0x000000d4e1e27221 */ /* 0x000fca0000010000 */
[----:B------:R-:W-:-:S07]  /*322a0*/  MOV R232, R226 ;  /* 0x000000e200e87202 */ /* 0x000fce0000000f00 */
[----:B------:R-:W-:Y:S05]  /*322b0*/  WARPSYNC.COLLECTIVE R231, `(.L_x_52010) ;  /* 0x00000000e7087348 */ /* 0x000fea0003c00000 */
[----:B------:R0:W1:Y:S02]  /*322c0*/  SHFL.BFLY P6, R227, R232, R233, R234 ;  /* 0x0c0000e9e8e37389 */ /* 0x00006400000c00ea */
[----:B01----:R-:W-:Y:S01]  /*322d0*/  ENDCOLLECTIVE ;  /* 0x000000000000791b */ /* 0x003fe20003800000 */
.L_x_52010:
[----:B------:R-:W-:Y:S01]  /*322e0*/  HFMA2.MMA R233, -RZ, RZ, 0, 5.9604644775390625e-08 ;  /* 0x00000001ffe97435 */ /* 0x000fe200000001ff */
        /* <DEDUP_REMOVED lines=146> */
.L_x_52011:
[----:B------:R-:W-:Y:S01]  /*32c10*/  MOV R233, 0x2 ;  /* 0x0000000200e97802 */ /* 0x000fe20000000f00 */
[----:B------:R-:W-:-:S04]  /*32c20*/  IMAD.MOV.U32 R213, RZ, RZ, R227 ;  /* 0x000000ffffd57224 */ /* 0x000fc800078e00e3 */
[----:B------:R-:W-:-:S04]  /*32c30*/  FADD.FTZ R213, R212, R213 ;  /* 0x000000d5d4d57221 */ /* 0x000fc80000010000 */
[----:B------:R-:W-:-:S07]  /*32c40*/  IMAD.MOV.U32 R232, RZ, RZ, R213 ;  /* 0x000000ffffe87224 */ /* 0x000fce00078e00d5 */
[----:B------:R-:W-:Y:S05]  /*32c50*/  WARPSYNC.COLLECTIVE R231, `(.L_x_52012) ;  /* 0x00000000e7087348 */ /* 0x000fea0003c00000 */
[----:B------:R0:W1:Y:S02]  /*32c60*/  SHFL.BFLY P6, R227, R232, R233, R234 ;  /* 0x0c0000e9e8e37389 */ /* 0x00006400000c00ea */
[----:B01----:R-:W-:Y:S01]  /*32c70*/  ENDCOLLECTIVE ;  /* 0x000000000000791b */ /* 0x003fe20003800000 */
.L_x_52012:
[----:B------:R-:W-:Y:S01]  /*32c80*/  HFMA2.MMA R233, -RZ, RZ, 0, 2.384185791015625e-07 ;  /* 0x00000004ffe97435 */ /* 0x000fe200000001ff */
[----:B------:R-:W-:-:S04]  /*32c90*/  IMAD.MOV.U32 R226, RZ, RZ, R227 ;  /* 0x000000ffffe27224 */ /* 0x000fc800078e00e3 */
[----:B------:R-:W-:-:S04]  /*32ca0*/  FADD.FTZ R226, R213, R226 ;  /* 0x000000e2d5e27221 */ /* 0x000fc80000010000 */
[----:B------:R-:W-:-:S07]  /*32cb0*/  IMAD.MOV.U32 R232, RZ, RZ, R226 ;  /* 0x000000ffffe87224 */ /* 0x000fce00078e00e2 */
[----:B------:R-:W-:Y:S05]  /*32cc0*/  WARPSYNC.COLLECTIVE R231, `(.L_x_52013) ;  /* 0x00000000e7087348 */ /* 0x000fea0003c00000 */
[----:B------:R0:W1:Y:S02]  /*32cd0*/  SHFL.BFLY P6, R227, R232, R233, R234 ;  /* 0x0c0000e9e8e37389 */ /* 0x00006400000c00ea */
[----:B01----:R-:W-:Y:S01]  /*32ce0*/  ENDCOLLECTIVE ;  /* 0x000000000000791b */ /* 0x003fe20003800000 */
.L_x_52013:
[----:B------:R-:W-:Y:S01]  /*32cf0*/  MOV R233, 0x8 ;  /* 0x0000000800e97802 */ /* 0x000fe20000000f00 */
[----:B------:R-:W-:-:S04]  /*32d00*/  IMAD.MOV.U32 R215, RZ, RZ, R227 ;  /* 0x000000ffffd77224 */ /* 0x000fc800078e00e3 */
[----:B------:R-:W-:-:S04]  /*32d10*/  FADD.FTZ R215, R226, R215 ;  /* 0x000000d7e2d77221 */ /* 0x000fc80000010000 */
[----:B------:R-:W-:-:S07]  /*32d20*/  IMAD.MOV.U32 R232, RZ, RZ, R215 ;  /* 0x000000ffffe87224 */ /* 0x000fce00078e00d7 */
[----:B------:R-:W-:Y:S05]  /*32d30*/  WARPSYNC.COLLECTIVE R231, `(.L_x_52014) ;  /* 0x00000000e7087348 */ /* 0x000fea0003c00000 */
[----:B------:R0:W1:Y:S02]  /*32d40*/  SHFL.BFLY P6, R227, R232, R233, R234 ;  /* 0x0c0000e9e8e37389 */ /* 0x00006400000c00ea */
[----:B01----:R-:W-:Y:S01]  /*32d50*/  ENDCOLLECTIVE ;  /* 0x000000000000791b */ /* 0x003fe20003800000 */
.L_x_52014:
[----:B------:R-:W-:Y:S01]  /*32d60*/  HFMA2.MMA R233, -RZ, RZ, 0, 9.5367431640625e-07 ;  /* 0x00000010ffe97435 */ /* 0x000fe200000001ff */
[----:B------:R-:W-:-:S04]  /*32d70*/  IMAD.MOV.U32 R228, RZ, RZ, R227 ;  /* 0x000000ffffe47224 */ /* 0x000fc800078e00e3 */
[----:B------:R-:W-:-:S04]  /*32d80*/  FADD.FTZ R228, R215, R228 ;  /* 0x000000e4d7e47221 */ /* 0x000fc80000010000 */
[----:B------:R-:W-:-:S07]  /*32d90*/  IMAD.MOV.U32 R232, RZ, RZ, R228 ;  /* 0x000000ffffe87224 */ /* 0x000fce00078e00e4 */
[----:B------:R-:W-:Y:S05]  /*32da0*/  WARPSYNC.COLLECTIVE R231, `(.L_x_52015) ;  /* 0x00000000e7087348 */ /* 0x000fea0003c00000 */
[----:B------:R0:W1:Y:S02]  /*32db0*/  SHFL.BFLY P6, R227, R232, R233, R234 ;  /* 0x0c0000e9e8e37389 */ /* 0x00006400000c00ea */
[----:B01----:R-:W-:Y:S01]  /*32dc0*/  ENDCOLLECTIVE ;  /* 0x000000000000791b */ /* 0x003fe20003800000 */
.L_x_52015:
[----:B------:R-:W-:Y:S01]  /*32dd0*/  IMAD.MOV.U32 R223, RZ, RZ, R227 ;  /* 0x000000ffffdf7224 */ /* 0x000fe200078e00e3 */
[----:B------:R-:W-:Y:S06]  /*32de0*/  BRA `(.L_x_52016) ;  /* 0xffffffd800bc7947 */ /* 0x000fec000383ffff */
.L_x_52017:
        /* <DEDUP_REMOVED lines=9> */
.L_x_53152:


//--------------------- .text._ZN10layer_norm31ln_parallel_residual_fwd_kernelINS_13Kernel_traitsIfffffjLj2048ELj1ELj4ELj1ELj16ENS_18Kernel_traits_baseILj2048EfffffjLj128EEEEELb1ELb1ELb1EEEvNS_9FwdParamsE --------------------------
	.section	.text._ZN10layer_norm31ln_parallel_residual_fwd_kernelINS_13Kernel_traitsIfffffjLj2048ELj1ELj4ELj1ELj16ENS_18Kernel_traits_baseILj2048EfffffjLj128EEEEELb1ELb1ELb1EEEvNS_9FwdParamsE,"ax",@progbits
	.align	128
        .global         _ZN10layer_norm31ln_parallel_residual_fwd_kernelINS_13Kernel_traitsIfffffjLj2048ELj1ELj4ELj1ELj16ENS_18Kernel_traits_baseILj2048EfffffjLj128EEEEELb1ELb1ELb1EEEvNS_9FwdParamsE
        .type           _ZN10layer_norm31ln_parallel_residual_fwd_kernelINS_13Kernel_traitsIfffffjLj2048ELj1ELj4ELj1ELj16ENS_18Kernel_traits_baseILj2048EfffffjLj128EEEEELb1ELb1ELb1EEEvNS_9FwdParamsE,@function
        .size           _ZN10layer_norm31ln_parallel_residual_fwd_kernelINS_13Kernel_traitsIfffffjLj2048ELj1ELj4ELj1ELj16ENS_18Kernel_traits_baseILj2048EfffffjLj128EEEEELb1ELb1ELb1EEEvNS_9FwdParamsE,(.L_x_53153 - _ZN10layer_norm31ln_parallel_residual_fwd_kernelINS_13Kernel_traitsIfffffjLj2048ELj1ELj4ELj1ELj16ENS_18Kernel_traits_baseILj2048EfffffjLj128EEEEELb1ELb1ELb1EEEvNS_9FwdParamsE)
        .other          _ZN10layer_norm31ln_parallel_residual_fwd_kernelINS_13Kernel_traitsIfffffjLj2048ELj1ELj4ELj1ELj16ENS_18Kernel_traits_baseILj2048EfffffjLj128EEEEELb1ELb1ELb1EEEvNS_9FwdParamsE,@"STO_CUDA_ENTRY STV_DEFAULT"
_ZN10layer_norm31ln_parallel_residual_fwd_kernelINS_13Kernel_traitsIfffffjLj2048ELj1ELj4ELj1ELj16ENS_18Kernel_traits_baseILj2048EfffffjLj128EEEEELb1ELb1ELb1EEEvNS_9FwdParamsE:
.text._ZN10layer_norm31ln_parallel_residual_fwd_kernelINS_13Kernel_traitsIfffffjLj2048ELj1ELj4ELj1ELj16ENS_18Kernel_traits_baseILj2048EfffffjLj128EEEEELb1ELb1ELb1EEEvNS_9FwdParamsE:
[----:B------:R-:W-:Y:S08]  /*0000*/  LDC R1, c[0x0][0x28] ;  /* 0x00000a00ff017b82 */ /* 0x000ff00000000800 */
[----:B------:R-:W0:Y:S01]  /*0010*/  LDC R0, c[0x0][0x2e8] ;  /* 0x0000ba00ff007b82 */ /* 0x000e220000000800 */
[----:B------:R-:W-:Y:S01]  /*0020*/  ULDC.U8 UR4, c[0x0][0x2f4] ;  /* 0x0000bd0000047ab9 */ /* 0x000fe20000000000 */
[----:B------:R-:W-:Y:S01]  /*0030*/  ULDC.64 UR6, c[0x0][0x2e0] ;  /* 0x0000b80000067ab9 */ /* 0x000fe20000000a00 */
[----:B------:R-:W-:Y:S01]  /*0040*/  ISETP.NE.AND P0, PT, RZ, UR4, PT ;  /* 0x00000004ff007c0c */ /* 0x000fe2000bf05270 */
[----:B------:R-:W-:Y:S01]  /*0050*/  ULDC.64 UR4, c[0x0][0x208] ;  /* 0x0000820000047ab9 */ /* 0x000fe20000000a00 */
[----:B------:R-:W-:-:S02]  /*0060*/  IMAD.U32 R2, RZ, RZ, UR6 ;  /* 0x00000006ff027e24 */ /* 0x000fc4000f8e00ff */
[----:B------:R-:W-:Y:S01]  /*0070*/  IMAD.U32 R3, RZ, RZ, UR7 ;  /* 0x00000007ff037e24 */ /* 0x000fe2000f8e00ff */
[----:B------:R-:W1:Y:S08]  /*0080*/  LDC R13, c[0x0][0x2ec] ;  /* 0x0000bb00ff0d7b82 */ /* 0x000e700000000800 */
[----:B------:R-:W2:Y:S01]  /*0090*/  @P0 LDG.E.64 R2, desc[UR4][R2.64] ;  /* 0x0000000402020981 */ /* 0x000ea2000c1e1b00 */
[----:B------:R-:W3:Y:S01]  /*00a0*/  @P0 LDC R7, c[0x0][0x2f0] ;  /* 0x0000bc00ff070b82 */ /* 0x000ee20000000800 */
[----:B0-----:R-:W-:Y:S01]  /*00b0*/  @P0 MOV R4, R0 ;  /* 0x0000000000040202 */ /* 0x001fe20000000f00 */
[----:B------:R-:W0:Y:S01]  /*00c0*/  S2R R220, SR_TID.X ;  /* 0x0000000000dc7919 */ /* 0x000e220000002100 */
[----:B------:R-:W0:Y:S01]  /*00d0*/  S2R R10, SR_CTAID.X ;  /* 0x00000000000a7919 */ /* 0x000e220000002500 */
[----:B------:R-:W-:-:S04]  /*00e0*/  ULDC UR8, c[0x0][0x0] ;  /* 0x0000000000087ab9 */ /* 0x000fc80000000800 */
[----:B------:R-:W4:Y:S01]  /*00f0*/  LDC.64 R84, c[0x0][0x260] ;  /* 0x00009800ff547b82 */ /* 0x000f220000000a00 */
[----:B-1----:R-:W-:-:S06]  /*0100*/  @P0 IMAD.MOV.U32 R5, RZ, RZ, R13 ;  /* 0x000000ffff050224 */ /* 0x002fcc00078e000d */
[----:B------:R-:W3:Y:S01]  /*0110*/  @P0 LDG.E.64 R4, desc[UR4][R4.64] ;  /* 0x0000000404040981 */ /* 0x000ee2000c1e1b00 */
[--C-:B0-----:R-:W-:Y:S01]  /*0120*/  IMAD R216, R10, UR8, R220.reuse ;  /* 0x000000080ad87c24 */ /* 0x101fe2000f8e02dc */
[----:B------:R-:W-:Y:S01]  /*0130*/  ULDC.64 UR8, c[0x0][0x2c8] ;  /* 0x0000b20000087ab9 */ /* 0x000fe20000000a00 */
[----:B------:R-:W-:Y:S02]  /*0140*/  SHF.R.U32.HI R219, RZ, 0x5, R220 ;  /* 0x00000005ffdb7819 */ /* 0x000fe400000116dc */
[----:B------:R-:W-:-:S04]  /*0150*/  LOP3.LUT R220, R220, 0x1f, RZ, 0xc0, !PT ;  /* 0x0000001fdcdc7812 */ /* 0x000fc800078ec0ff */
        /* <DEDUP_REMOVED lines=15> */
[----:B------:R-:W-:Y:S02]  /*0250*/  LOP3.LUT R93, R220, 0x1c0, RZ, 0xfc, !PT ;  /* 0x000001c0dc5d7812 */ /* 0x000fe400078efcff */
        /* <DEDUP_REMOVED lines=32> */
[----:B--2---:R-:W-:Y:S02]  /*0460*/  @P0 R2UR UR6, R2 ;  /* 0x00000000020602ca */ /* 0x004fe400000e0000 */
        /* <DEDUP_REMOVED lines=32> */
[----:B------:R-:W-:-:S03]  /*0670*/  UIADD3 UR32, UR7, -0x56f99767, URZ ;  /* 0xa906689907207890 */ /* 0x000fc6000fffe03f */
        /* <DEDUP_REMOVED lines=11> */
[----:B------:R-:W-:Y:S01]  /*0730*/  UIADD3 UR36, UR7, 0x1fd5c5a3, URZ ;  /* 0x1fd5c5a307247890 */ /* 0x000fe2000fffe03f */
[----:B------:R-:W-:Y:S02]  /*0740*/  ISETP.NE.U32.AND P0, PT, RZ, UR8, PT ;  /* 0x00000008ff007c0c */ /* 0x000fe4000bf05070 */
[----:B------:R-:W-:Y:S01]  /*0750*/  LOP3.LUT R8, R3, UR34, R6, 0x96, !PT ;  /* 0x0000002203087c12 */ /* 0x000fe2000f8e9606 */
[----:B------:R-:W-:Y:S01]  /*0760*/  IMAD.WIDE.U32 R6, R7, -0x2daee0ad, RZ ;  /* 0xd2511f5307067825 */ /* 0x000fe200078e00ff */
[----:B------:R-:W-:Y:S01]  /*0770*/  UIADD3 UR35, UR6, 0x5384540f, URZ ;  /* 0x5384540f06237890 */ /* 0x000fe2000fffe03f */
[----:B------:R-:W-:Y:S02]  /*0780*/  ISETP.NE.AND.EX P0, PT, RZ, UR9, PT, P0 ;  /* 0x00000009ff007c0c */ /* 0x000fe4000bf05300 */
[----:B------:R-:W-:Y:S01]  /*0790*/  IMAD.WIDE.U32 R8, R8, -0x326172a9, RZ ;  /* 0xcd9e8d5708087825 */ /* 0x000fe200078e00ff */
[----:B------:R-:W-:Y:S01]  /*07a0*/  LOP3.LUT R218, R7, UR36, R2, 0x96, !PT ;  /* 0x0000002407da7c12 */ /* 0x000fe2000f8e9602 */
[----:B------:R-:W-:-:S03]  /*07b0*/  UIADD3 UR37, UR6, -0xe443238, URZ ;  /* 0xf1bbcdc806257890 */ /* 0x000fc6000fffe03f */
[----:B------:R-:W-:Y:S01]  /*07c0*/  LOP3.LUT R217, R9, UR35, R4, 0x96, !PT ;  /* 0x0000002309d97c12 */ /* 0x000fe2000f8e9604 */
[----:B------:R-:W-:Y:S01]  /*07d0*/  IMAD.HI.U32 R5, R218, -0x326172a9, RZ ;  /* 0xcd9e8d57da057827 */ /* 0x000fe200078e00ff */
[----:B------:R-:W-:-:S03]  /*07e0*/  UIADD3 UR38, UR7, -0x24c28bd8, URZ ;  /* 0xdb3d742807267890 */ /* 0x000fc6000fffe03f */
[----:B------:R-:W-:Y:S01]  /*07f0*/  IMAD.HI.U32 R3, R217, -0x2daee0ad, RZ ;  /* 0xd2511f53d9037827 */ /* 0x000fe200078e00ff */
[----:B------:R-:W-:Y:S02]  /*0800*/  LOP3.LUT R12, R5, UR37, R8, 0x96, !PT ;  /* 0x00000025050c7c12 */ /* 0x000fe4000f8e9608 */
[----:B------:R-:W-:Y:S02]  /*0810*/  @P0 LEA R2, P2, R220, UR8, 0x4 ;  /* 0x00000008dc020c11 */ /* 0x000fe4000f8420ff */
[----:B------:R-:W-:Y:S02]  /*0820*/  @P0 LEA R4, P3, R145, UR8, 0x4 ;  /* 0x0000000891040c11 */ /* 0x000fe4000f8620ff */
[----:B------:R-:W-:Y:S02]  /*0830*/  @P0 LEA R8, P5, R137, UR8, 0x4 ;  /* 0x0000000889080c11 */ /* 0x000fe4000f8a20ff */
[----:B------:R-:W-:Y:S02]  /*0840*/  LOP3.LUT R14, R3, UR38, R6, 0x96, !PT ;  /* 0x00000026030e7c12 */ /* 0x000fe4000f8e9606 */
[----:B------:R-:W-:Y:S01]  /*0850*/  @P0 LEA R6, P4, R141, UR8, 0x4 ;  /* 0x000000088d060c11 */ /* 0x000fe2000f8820ff */
[----:B------:R-:W-:Y:S01]  /*0860*/  @P0 IMAD.X R3, RZ, RZ, UR9, P2 ;  /* 0x00000009ff030e24 */ /* 0x000fe200090e06ff */
[----:B------:R-:W-:Y:S01]  /*0870*/  @P0 LEA R10, P6, R133, UR8, 0x4 ;  /* 0x00000008850a0c11 */ /* 0x000fe2000f8c20ff */
[----:B------:R-:W-:Y:S01]  /*0880*/  @P0 IMAD.X R5, RZ, RZ, UR9, P3 ;  /* 0x00000009ff050e24 */ /* 0x000fe200098e06ff */
[----:B------:R-:W-:Y:S01]  /*0890*/  @P0 LEA R18, P2, R125, UR8, 0x4 ;  /* 0x000000087d120c11 */ /* 0x000fe2000f8420ff */
[----:B------:R-:W-:Y:S01]  /*08a0*/  @P0 IMAD.X R9, RZ, RZ, UR9, P5 ;  /* 0x00000009ff090e24 */ /* 0x000fe2000a8e06ff */
[----:B------:R-:W-:Y:S01]  /*08b0*/  @P0 LEA R20, P3, R121, UR8, 0x4 ;  /* 0x0000000879140c11 */ /* 0x000fe2000f8620ff */
[----:B------:R0:W5:Y:S01]  /*08c0*/  @P0 LDG.E.128 R208, desc[UR4][R2.64] ;  /* 0x0000000402d00981 */ /* 0x000162000c1e1d00 */
[----:B------:R-:W-:-:S02]  /*08d0*/  @P0 LEA R24, P5, R113, UR8, 0x4 ;  /* 0x0000000871180c11 */ /* 0x000fc4000f8a20ff */
[----:B------:R-:W-:Y:S02]  /*08e0*/  @P0 IADD3.X R7, RZ, UR9, RZ, P4, !PT ;  /* 0x00000009ff070c10 */ /* 0x000fe4000a7fe4ff */
[----:B------:R-:W-:Y:S01]  /*08f0*/  @P0 LEA R16, P1, R129, UR8, 0x4 ;  /* 0x0000000881100c11 */ /* 0x000fe2000f8220ff */
[----:B------:R-:W-:Y:S01]  /*0900*/  @P0 IMAD.X R11, RZ, RZ, UR9, P6 ;  /* 0x00000009ff0b0e24 */ /* 0x000fe2000b0e06ff */
[----:B------:R-:W-:Y:S01]  /*0910*/  @P0 LEA R22, P4, R117, UR8, 0x4 ;  /* 0x0000000875160c11 */ /* 0x000fe2000f8820ff */
[----:B------:R-:W-:Y:S01]  /*0920*/  @P0 IMAD.X R19, RZ, RZ, UR9, P2 ;  /* 0x00000009ff130e24 */ /* 0x000fe200090e06ff */
[----:B------:R-:W-:Y:S01]  /*0930*/  @P0 LEA R26, P6, R109, UR8, 0x4 ;  /* 0x000000086d1a0c11 */ /* 0x000fe2000f8c20ff */
[----:B------:R-:W-:Y:S01]  /*0940*/  @P0 IMAD.X R21, RZ, RZ, UR9, P3 ;  /* 0x00000009ff150e24 */ /* 0x000fe200098e06ff */
[----:B------:R-:W-:Y:S01]  /*0950*/  @P0 IADD3.X R17, RZ, UR9, RZ, P1, !PT ;  /* 0x00000009ff110c10 */ /* 0x000fe20008ffe4ff */
[----:B------:R-:W-:Y:S01]  /*0960*/  @P0 IMAD.X R25, RZ, RZ, UR9, P5 ;  /* 0x00000009ff190e24 */ /* 0x000fe2000a8e06ff */
[----:B------:R-:W-:Y:S01]  /*0970*/  @P0 LEA R30, P2, R101, UR8, 0x4 ;  /* 0x00000008651e0c11 */ /* 0x000fe2000f8420ff */
[----:B------:R0:W5:Y:S01]  /*0980*/  @P0 LDG.E.128 R204, desc[UR4][R4.64] ;  /* 0x0000000404cc0981 */ /* 0x000162000c1e1d00 */
[----:B------:R-:W-:-:S02]  /*0990*/  @P0 LEA R32, P3, R97, UR8, 0x4 ;  /* 0x0000000861200c11 */ /* 0x000fc4000f8620ff */
[----:B------:R-:W-:Y:S01]  /*09a0*/  @P0 IADD3.X R23, RZ, UR9, RZ, P4, !PT ;  /* 0x00000009ff170c10 */ /* 0x000fe2000a7fe4ff */
[----:B------:R-:W-:Y:S01]  /*09b0*/  @P0 IMAD.X R27, RZ, RZ, UR9, P6 ;  /* 0x00000009ff1b0e24 */ /* 0x000fe2000b0e06ff */
[----:B------:R-:W-:Y:S01]  /*09c0*/  @P0 LEA R36, P5, R89, UR8, 0x4 ;  /* 0x0000000859240c11 */ /* 0x000fe2000f8a20ff */
[----:B------:R0:W5:Y:S01]  /*09d0*/  @P0 LDG.E.128 R200, desc[UR4][R6.64] ;  /* 0x0000000406c80981 */ /* 0x000162000c1e1d00 */
[----:B------:R-:W-:Y:S02]  /*09e0*/  @P0 LEA R28, P1, R105, UR8, 0x4 ;  /* 0x00000008691c0c11 */ /* 0x000fe4000f8220ff */
[----:B------:R-:W-:Y:S01]  /*09f0*/  @P0 LEA R34, P4, R93, UR8, 0x4 ;  /* 0x000000085d220c11 */ /* 0x000fe2000f8820ff */
[----:B------:R-:W-:Y:S01]  /*0a00*/  @P0 IMAD.X R31, RZ, RZ, UR9, P2 ;  /* 0x00000009ff1f0e24 */ /* 0x000fe200090e06ff */
[----:B------:R-:W-:Y:S01]  /*0a10*/  @P0 IADD3.X R29, RZ, UR9, RZ, P1, !PT ;  /* 0x00000009ff1d0c10 */ /* 0x000fe20008ffe4ff */
[----:B------:R-:W-:Y:S01]  /*0a20*/  @P0 IMAD.X R33, RZ, RZ, UR9, P3 ;  /* 0x00000009ff210e24 */ /* 0x000fe200098e06ff */
[----:B------:R-:W-:Y:S01]  /*0a30*/  @P0 IADD3.X R35, RZ, UR9, RZ, P4, !PT ;  /* 0x00000009ff230c10 */ /* 0x000fe2000a7fe4ff */
[----:B------:R-:W-:Y:S01]  /*0a40*/  @P0 IMAD.X R37, RZ, RZ, UR9, P5 ;  /* 0x00000009ff250e24 */ /* 0x000fe2000a8e06ff */
[----:B------:R-:W-:Y:S01]  /*0a50*/  ULDC UR8, c[0x0][0x214] ;  /* 0x0000850000087ab9 */ /* 0x000fe20000000800 */
        /* <DEDUP_REMOVED lines=13> */
[----:B------:R-:W-:Y:S01]  /*0b30*/  ISETP.GE.AND P0, PT, R219, UR8, PT ;  /* 0x00000008db007c0c */ /* 0x000fe2000bf06270 */
[----:B----4-:R-:W-:-:S04]  /*0b40*/  IMAD.WIDE.U32 R144, R145, 0x10, R84 ;  /* 0x0000001091907825 */ /* 0x010fc800078e0054 */
[----:B------:R-:W-:-:S04]  /*0b50*/  IMAD.WIDE.U32 R140, R141, 0x10, R84 ;  /* 0x000000108d8c7825 */ /* 0x000fc800078e0054 */
        /* <DEDUP_REMOVED lines=12> */
[----:B------:R-:W-:Y:S01]  /*0c20*/  IMAD.WIDE.U32 R88, R89, 0x10, R84 ;  /* 0x0000001059587825 */ /* 0x000fe200078e0054 */
[----:B0-----:R-:W-:Y:S06]  /*0c30*/  @P0 EXIT ;  /* 0x000000000000094d */ /* 0x001fec0003800000 */
        /* <DEDUP_REMOVED lines=16> */
[----:B------:R-:W-:Y:S01]  /*0d40*/  UIADD3 UR39, UR6, -0x700cb87f, URZ ;  /* 0x8ff3478106277890 */ /* 0x000fe2000fffe03f */
[----:B------:R-:W-:Y:S01]  /*0d50*/  IMAD R217, R217, -0x2daee0ad, RZ ;  /* 0xd2511f53d9d97824 */ /* 0x000fe200078e02ff */
[----:B------:R-:W-:Y:S01]  /*0d60*/  UIADD3 UR40, UR7, -0x695add53, URZ ;  /* 0x96a522ad07287890 */ /* 0x000fe2000fffe03f */
[----:B------:R-:W5:Y:S01]  /*0d70*/  LDG.E.128 R84, desc[UR4][R84.64] ;  /* 0x0000000454547981 */ /* 0x000f62000c1e1d00 */
[----:B------:R-:W-:Y:S01]  /*0d80*/  IMAD R218, R218, -0x326172a9, RZ ;  /* 0xcd9e8d57dada7824 */ /* 0x000fe200078e02ff */
[----:B------:R-:W-:Y:S01]  /*0d90*/  ULDC.64 UR8, c[0x0][0x228] ;  /* 0x00008a0000087ab9 */ /* 0x000fe20000000a00 */
[----:B------:R-:W-:Y:S01]  /*0da0*/  IMAD.HI.U32 R3, R14, -0x326172a9, RZ ;  /* 0xcd9e8d570e037827 */ /* 0x000fe200078e00ff */
[----:B------:R-:W-:Y:S01]  /*0db0*/  ISETP.NE.U32.AND P0, PT, RZ, UR8, PT ;  /* 0x00000008ff007c0c */ /* 0x000fe2000bf05070 */
[----:B------:R-:W-:Y:S01]  /*0dc0*/  BSSY B0, `(.L_x_52018) ;  /* 0x0002ee3000007945 */ /* 0x000fe20003800000 */
[----:B------:R-:W-:Y:S01]  /*0dd0*/  LOP3.LUT R235, R0, 0x3, RZ, 0xc0, !PT ;  /* 0x0000000300eb7812 */ /* 0x000fe200078ec0ff */
[----:B------:R-:W-:Y:S01]  /*0de0*/  IMAD.HI.U32 R2, R12, -0x2daee0ad, RZ ;  /* 0xd2511f530c027827 */ /* 0x000fe200078e00ff */
[----:B------:R-:W-:Y:S01]  /*0df0*/  LOP3.LUT R218, R3, UR39, R218, 0x96, !PT ;  /* 0x0000002703da7c12 */ /* 0x000fe2000f8e96da */
[----:B------:R-:W-:Y:S01]  /*0e00*/  ULDC.U8 UR8, c[0x0][0x2a0] ;  /* 0x0000a80000087ab9 */ /* 0x000fe20000000000 */
[----:B------:R-:W-:Y:S01]  /*0e10*/  ISETP.NE.AND.EX P0, PT, RZ, UR9, PT, P0 ;  /* 0x00000009ff007c0c */ /* 0x000fe2000bf05300 */
[----:B------:R-:W-:Y:S01]  /*0e20*/  IMAD R14, R14, -0x326172a9, RZ ;  /* 0xcd9e8d570e0e7824 */ /* 0x000fe200078e02ff */
[----:B------:R-:W-:Y:S01]  /*0e30*/  LOP3.LUT R217, R2, UR40, R217, 0x96, !PT ;  /* 0x0000002802d97c12 */ /* 0x000fe2000f8e96d9 */
[----:B------:R-:W-:Y:S01]  /*0e40*/  IMAD R12, R12, -0x2daee0ad, RZ ;  /* 0xd2511f530c0c7824 */ /* 0x000fe200078e02ff */
[----:B------:R-:W-:Y:S01]  /*0e50*/  UISETP.NE.AND UP0, UPT, UR8, URZ, UPT ;  /* 0x0000003f0800728c */ /* 0x000fe2000bf05270 */
[----:B------:R-:W-:Y:S01]  /*0e60*/  IMAD.MOV.U32 R11, RZ, RZ, RZ ;  /* 0x000000ffff0b7224 */ /* 0x000fe200078e00ff */
[----:B------:R-:W-:Y:S01]  /*0e70*/  ULDC UR21, c[0x0][0x218] ;  /* 0x0000860000157ab9 */ /* 0x000fe20000000800 */
[----:B------:R-:W-:Y:S01]  /*0e80*/  ULDC UR22, c[0x0][0x2d8] ;  /* 0x0000b60000167ab9 */ /* 0x000fe20000000800 */
[----:B------:R-:W-:Y:S01]  /*0e90*/  ULDC.64 UR8, c[0x0][0x228] ;  /* 0x00008a0000087ab9 */ /* 0x000fe20000000a00 */
[----:B------:R-:W-:Y:S01]  /*0ea0*/  ULDC.64 UR10, c[0x0][0x230] ;  /* 0x00008c00000a7ab9 */ /* 0x000fe20000000a00 */
[----:B------:R-:W-:Y:S01]  /*0eb0*/  ULDC.64 UR12, c[0x0][0x238] ;  /* 0x00008e00000c7ab9 */ /* 0x000fe20000000a00 */
[----:B------:R-:W-:Y:S01]  /*0ec0*/  ULDC.64 UR14, c[0x0][0x240] ;  /* 0x00009000000e7ab9 */ /* 0x000fe20000000a00 */
[----:B------:R-:W-:Y:S01]  /*0ed0*/  ULDC.64 UR16, c[0x0][0x248] ;  /* 0x0000920000107ab9 */ /* 0x000fe20000000a00 */
[----:B------:R-:W-:-:S05]  /*0ee0*/  ULDC.64 UR18, c[0x0][0x2b8] ;  /* 0x0000ae0000127ab9 */ /* 0x000fca0000000a00 */
.L_x_53060:
        /* <DEDUP_REMOVED lines=28> */
.L_x_52020:
[----:B------:R-:W-:-:S07]  /*10b0*/  IMAD.MOV.U32 R0, RZ, RZ, R14 ;  /* 0x000000ffff007224 */ /* 0x000fce00078e000e */
.L_x_52021:
[----:B------:R-:W-:Y:S05]  /*10c0*/  BSYNC B1 ;  /* 0x0000000000017941 */ /* 0x000fea0003800000 */
.L_x_52019:
        /* <DEDUP_REMOVED lines=16> */
.L_x_52025:
[----:B------:R-:W-:Y:S05]  /*11d0*/  BSYNC B2 ;  /* 0x0000000000027941 */ /* 0x000fea0003800000 */
.L_x_52024:
        /* <DEDUP_REMOVED lines=44> */
.L_x_52023:
[----:B------:R-:W-:Y:S05]  /*14a0*/  BSYNC B1 ;  /* 0x0000000000017941 */ /* 0x000fea0003800000 */
.L_x_52022:
        /* <DEDUP_REMOVED lines=17> */
.L_x_52026:
        /* <DEDUP_REMOVED lines=12> */
.L_x_52029:
[----:B------:R-:W-:-:S07]  /*1680*/  IMAD.MOV.U32 R10, RZ, RZ, R14 ;  /* 0x000000ffff0a7224 */ /* 0x000fce00078e000e */
.L_x_52030:
[----:B------:R-:W-:Y:S05]  /*1690*/  BSYNC B1 ;  /* 0x0000000000017941 */ /* 0x000fea0003800000 */
.L_x_52028:
        /* <DEDUP_REMOVED lines=16> */
.L_x_52034:
[----:B------:R-:W-:Y:S05]  /*17a0*/  BSYNC B2 ;  /* 0x0000000000027941 */ /* 0x000fea0003800000 */
.L_x_52033:
        /* <DEDUP_REMOVED lines=44> */
.L_x_52032:
[----:B------:R-:W-:Y:S05]  /*1a70*/  BSYNC B1 ;  /* 0x0000000000017941 */ /* 0x000fea0003800000 */
.L_x_52031:
        /* <DEDUP_REMOVED lines=8> */
.L_x_52027:
        /* <DEDUP_REMOVED lines=12> */
.L_x_52036:
[----:B------:R-:W-:-:S07]  /*1bc0*/  IMAD.MOV.U32 R6, RZ, RZ, R14 ;  /* 0x000000ffff067224 */ /* 0x000fce00078e000e */
.L_x_52037:
[----:B------:R-:W-:Y:S05]  /*1bd0*/  BSYNC B1 ;  /* 0x0000000000017941 */ /* 0x000fea0003800000 */
.L_x_52035:
        /* <DEDUP_REMOVED lines=16> */
.L_x_52041:
[----:B------:R-:W-:Y:S05]  /*1ce0*/  BSYNC B2 ;  /* 0x0000000000027941 */ /* 0x000fea0003800000 */
.L_x_52040:
        /* <DEDUP_REMOVED lines=44> */
.L_x_52039:
[----:B------:R-:W-:Y:S05]  /*1fb0*/  BSYNC B1 ;  /* 0x0000000000017941 */ /* 0x000fea0003800000 */
.L_x_52038:
        /* <DEDUP_REMOVED lines=11> */
.L_x_52042:
        /* <DEDUP_REMOVED lines=12> */
.L_x_52045:
[----:B------:R-:W-:-:S07]  /*2130*/  MOV R6, R14 ;  /* 0x0000000e00067202 */ /* 0x000fce0000000f00 */
.L_x_52046:
[----:B------:R-:W-:Y:S05]  /*2140*/  BSYNC B1 ;  /* 0x0000000000017941 */ /* 0x000fea0003800000 */
.L_x_52044:
        /* <DEDUP_REMOVED lines=16> */
.L_x_52050:
[----:B------:R-:W-:Y:S05]  /*2250*/  BSYNC B2 ;  /* 0x0000000000027941 */ /* 0x000fea0003800000 */
.L_x_52049:
        /* <DEDUP_REMOVED lines=44> */
.L_x_52048:
[----:B------:R-:W-:Y:S05]  /*2520*/  BSYNC B1 ;  /* 0x0000000000017941 */ /* 0x000fea0003800000 */
.L_x_52047:
        /* <DEDUP_REMOVED lines=8> */
.L_x_52043:
        /* <DEDUP_REMOVED lines=12> */
.L_x_52052:
[----:B------:R-:W-:-:S07]  /*2670*/  MOV R6, R14 ;  /* 0x0000000e00067202 */ /* 0x000fce0000000f00 */
.L_x_52053:
[----:B------:R-:W-:Y:S05]  /*2680*/  BSYNC B1 ;  /* 0x0000000000017941 */ /* 0x000fea0003800000 */
.L_x_52051:
        /* <DEDUP_REMOVED lines=16> */
.L_x_52057:
[----:B------:R-:W-:Y:S05]  /*2790*/  BSYNC B2 ;  /* 0x0000000000027941 */ /* 0x000fea0003800000 */
.L_x_52056:
        /* <DEDUP_REMOVED lines=44> */
.L_x_52055:
[----:B------:R-:W-:Y:S05]  /*2a60*/  BSYNC B1 ;  /* 0x0000000000017941 */ /* 0x000fea0003800000 */
.L_x_52054:
        /* <DEDUP_REMOVED lines=11> */
.L_x_52058:
        /* <DEDUP_REMOVED lines=12> */
.L_x_52061:
[----:B------:R-:W-:-:S07]  /*2be0*/  IMAD.MOV.U32 R6, RZ, RZ, R14 ;  /* 0x000000ffff067224 */ /* 0x000fce00078e000e */
.L_x_52062:
[----:B------:R-:W-:Y:S05]  /*2bf0*/  BSYNC B1 ;  /* 0x0000000000017941 */ /* 0x000fea0003800000 */
.L_x_52060:
        /* <DEDUP_REMOVED lines=16> */
.L_x_52066:
[----:B------:R-:W-:Y:S05]  /*2d00*/  BSYNC B2 ;  /* 0x0000000000027941 */ /* 0x000fea0003800000 */
.L_x_52065:
        /* <DEDUP_REMOVED lines=44> */
.L_x_52064:
[----:B------:R-:W-:Y:S05]  /*2fd0*/  BSYNC B1 ;  /* 0x0000000000017941 */ /* 0x000fea0003800000 */
.L_x_52063:
        /* <DEDUP_REMOVED lines=8> */
.L_x_52059:
        /* <DEDUP_REMOVED lines=12> */
.L_x_52068:
[----:B------:R-:W-:-:S07]  /*3120*/  IMAD.MOV.U32 R6, RZ, RZ, R14 ;  /* 0x000000ffff067224 */ /* 0x000fce00078e000e */
.L_x_52069:
[----:B------:R-:W-:Y:S05]  /*3130*/  BSYNC B1 ;  /* 0x0000000000017941 */ /* 0x000fea0003800000 */
.L_x_52067:
        /* <DEDUP_REMOVED lines=16> */
.L_x_52073:
[----:B------:R-:W-:Y:S05]  /*3240*/  BSYNC B2 ;  /* 0x0000000000027941 */ /* 0x000fea0003800000 */
.L_x_52072:
        /* <DEDUP_REMOVED lines=44> */
.L_x_52071:
[----:B------:R-:W-:Y:S05]  /*3510*/  BSYNC B1 ;  /* 0x0000000000017941 */ /* 0x000fea0003800000 */
.L_x_52070:
        /* <DEDUP_REMOVED lines=11> */
.L_x_52074:
        /* <DEDUP_REMOVED lines=12> */
.L_x_52077:
[----:B------:R-:W-:-:S07]  /*3690*/  IMAD.MOV.U32 R18, RZ, RZ, R14 ;  /* 0x000000ffff127224 */ /* 0x000fce00078e000e */
.L_x_52078:
[----:B------:R-:W-:Y:S05]  /*36a0*/  BSYNC B1 ;  /* 0x0000000000017941 */ /* 0x000fea0003800000 */
.L_x_52076:
        /* <DEDUP_REMOVED lines=18> */
.L_x_52082:
[----:B------:R-:W-:Y:S05]  /*37d0*/  BSYNC B2 ;  /* 0x0000000000027941 */ /* 0x000fea0003800000 */
.L_x_52081:
        /* <DEDUP_REMOVED lines=44> */
.L_x_52080:
[----:B------:R-:W-:Y:S05]  /*3aa0*/  BSYNC B1 ;  /* 0x0000000000017941 */ /* 0x000fea0003800000 */
.L_x_52079:
        /* <DEDUP_REMOVED lines=8> */
.L_x_52075:
[----:B------:R-:W-:Y:S01]  /*3b30*/  ISETP.NE.AND P6, PT, R0, RZ, PT ;  /* 0x000000ff0000720c */ /* 0x000fe20003fc5270 */
[----:B------:R-:W0:Y:S01]  /*3b40*/  @P0 LDC.64 R2, c[0x0][0x228] ;  /* 0x00008a00ff020b82 */ /* 0x000e220000000a00 */
[----:B------:R-:W-:Y:S02]  /*3b50*/  SEL R0, RZ, 0x1000000, P5 ;  /* 0x01000000ff007807 */ /* 0x000fe40002800000 */
[----:B------:R-:W-:Y:S02]  /*3b60*/  SEL R17, RZ, 0x10000, P4 ;  /* 0x00010000ff117807 */ /* 0x000fe40002000000 */
[----:B------:R-:W-:Y:S02]  /*3b70*/  SEL R6, RZ, 0x100, P3 ;  /* 0x00000100ff067807 */ /* 0x000fe40001800000 */
[C---:B------:R-:W-:Y:S01]  /*3b80*/  LEA R18, P3, R222.reuse, UR12, 0x4 ;  /* 0x0000000cde127c11 */ /* 0x040fe2000f8620ff */
[----:B------:R-:W1:Y:S01]  /*3b90*/  @P1 LDC.64 R4, c[0x0][0x230] ;  /* 0x00008c00ff041b82 */ /* 0x000e620000000a00 */
[----:B------:R-:W-:-:S02]  /*3ba0*/  SHF.L.U32 R24, R222, 0x2, RZ ;  /* 0x00000002de187819 */ /* 0x000fc400000006ff */
[----:B------:R-:W-:Y:S01]  /*3bb0*/  IADD3 R0, R6, R0, R17 ;  /* 0x0000000006007210 */ /* 0x000fe20007ffe011 */
[C---:B------:R-:W-:Y:S01]  /*3bc0*/  VIADD R6, R222.reuse, 0x20 ;  /* 0x00000020de067836 */ /* 0x040fe20000000000 */
[----:B------:R-:W-:Y:S02]  /*3bd0*/  SEL R17, RZ, 0x1, P6 ;  /* 0x00000001ff117807 */ /* 0x000fe40003000000 */
[----:B------:R-:W-:Y:S02]  /*3be0*/  LEA.HI.X R19, R222, UR13, RZ, 0x4, P3 ;  /* 0x0000000dde137c11 */ /* 0x000fe400098f24ff */
[----:B------:R-:W-:Y:S01]  /*3bf0*/  SHF.R.U32.HI R25, RZ, 0x1e, R222 ;  /* 0x0000001eff197819 */ /* 0x000fe200000116de */
[----:B------:R-:W-:Y:S01]  /*3c00*/  IMAD.IADD R23, R0, 0x1, R17 ;  /* 0x0000000100177824 */ /* 0x000fe200078e0211 */
[----:B------:R-:W-:Y:S01]  /*3c10*/  IADD3 R20, P3, R24, UR14, RZ ;  /* 0x0000000e18147c10 */ /* 0x000fe2000ff7e0ff */
[----:B------:R2:W-:Y:S01]  /*3c20*/  STG.E.128 desc[UR4][R18.64], R72 ;  /* 0x0000004812007986 */ /* 0x0005e2000c101d04 */
[----:B------:R-:W-:-:S02]  /*3c30*/  IMAD.WIDE.U32 R16, R6, 0x10, R212 ;  /* 0x0000001006107825 */ /* 0x000fc400078e00d4 */
[----:B------:R-:W-:Y:S02]  /*3c40*/  IADD3.X R21, R25, UR15, RZ, P3, !PT ;  /* 0x0000000f19157c10 */ /* 0x000fe40009ffe4ff */
[----:B0-----:R-:W-:-:S03]  /*3c50*/  @P0 IMAD.WIDE.U32 R2, R6, 0x10, R2 ;  /* 0x0000001006020825 */ /* 0x001fc600078e0002 */
[----:B------:R2:W-:Y:S01]  /*3c60*/  STG.E desc[UR4][R20.64], R23 ;  /* 0x0000001714007986 */ /* 0x0005e2000c101904 */
[----:B-1----:R-:W-:Y:S01]  /*3c70*/  @P1 IMAD.WIDE.U32 R4, R6, 0x10, R4 ;  /* 0x0000001006041825 */ /* 0x002fe200078e0004 */
[----:B------:R-:W-:Y:S06]  /*3c80*/  @!P0 BRA `(.L_x_52083) ;  /* 0x00000000002c8947 */ /* 0x000fec0003800000 */
        /* <DEDUP_REMOVED lines=11> */
.L_x_52083:
        /* <DEDUP_REMOVED lines=15> */
.L_x_52085:
[----:B------:R-:W-:-:S07]  /*3e30*/  IMAD.MOV.U32 R0, RZ, RZ, R14 ;  /* 0x000000ffff007224 */ /* 0x000fce00078e000e */
.L_x_52086:
[----:B------:R-:W-:Y:S05]  /*3e40*/  BSYNC B1 ;  /* 0x0000000000017941 */ /* 0x000fea0003800000 */
.L_x_52084:
        /* <DEDUP_REMOVED lines=16> */
.L_x_52090:
[----:B------:R-:W-:Y:S05]  /*3f50*/  BSYNC B2 ;  /* 0x0000000000027941 */ /* 0x000fea0003800000 */
.L_x_52089:
        /* <DEDUP_REMOVED lines=44> */
.L_x_52088:
[----:B------:R-:W-:Y:S05]  /*4220*/  BSYNC B1 ;  /* 0x0000000000017941 */ /* 0x000fea0003800000 */
.L_x_52087:
        /* <DEDUP_REMOVED lines=12> */
.L_x_52091:
        /* <DEDUP_REMOVED lines=12> */
.L_x_52094:
[----:B------:R-:W-:-:S07]  /*43b0*/  IMAD.MOV.U32 R10, RZ, RZ, R14 ;  /* 0x000000ffff0a7224 */ /* 0x000fce00078e000e */
.L_x_52095:
[----:B------:R-:W-:Y:S05]  /*43c0*/  BSYNC B1 ;  /* 0x0000000000017941 */ /* 0x000fea0003800000 */
.L_x_52093:
        /* <DEDUP_REMOVED lines=16> */
.L_x_52099:
[----:B------:R-:W-:Y:S05]  /*44d0*/  BSYNC B2 ;  /* 0x0000000000027941 */ /* 0x000fea0003800000 */
.L_x_52098:
        /* <DEDUP_REMOVED lines=44> */
.L_x_52097:
[----:B------:R-:W-:Y:S05]  /*47a0*/  BSYNC B1 ;  /* 0x0000000000017941 */ /* 0x000fea0003800000 */
.L_x_52096:
        /* <DEDUP_REMOVED lines=8> */
.L_x_52092:
        /* <DEDUP_REMOVED lines=12> */
.L_x_52101:
[----:B------:R-:W-:-:S07]  /*48f0*/  IMAD.MOV.U32 R16, RZ, RZ, R14 ;  /* 0x000000ffff107224 */ /* 0x000fce00078e000e */
.L_x_52102:
[----:B------:R-:W-:Y:S05]  /*4900*/  BSYNC B1 ;  /* 0x0000000000017941 */ /* 0x000fea0003800000 */
.L_x_52100:
        /* <DEDUP_REMOVED lines=16> */
.L_x_52106:
[----:B------:R-:W-:Y:S05]  /*4a10*/  BSYNC B2 ;  /* 0x0000000000027941 */ /* 0x000fea0003800000 */
.L_x_52105:
        /* <DEDUP_REMOVED lines=44> */
.L_x_52104:
[----:B------:R-:W-:Y:S05]  /*4ce0*/  BSYNC B1 ;  /* 0x0000000000017941 */ /* 0x000fea0003800000 */
.L_x_52103:
        /* <DEDUP_REMOVED lines=11> */
.L_x_52107:
        /* <DEDUP_REMOVED lines=12> */
.L_x_52110:
[----:B------:R-:W-:-:S07]  /*4e60*/  MOV R9, R14 ;  /* 0x0000000e00097202 */ /* 0x000fce0000000f00 */
.L_x_52111:
[----:B------:R-:W-:Y:S05]  /*4e70*/  BSYNC B1 ;  /* 0x0000000000017941 */ /* 0x000fea0003800000 */
.L_x_52109:
        /* <DEDUP_REMOVED lines=16> */
.L_x_52115:
[----:B------:R-:W-:Y:S05]  /*4f80*/  BSYNC B2 ;  /* 0x0000000000027941 */ /* 0x000fea0003800000 */
.L_x_52114:
        /* <DEDUP_REMOVED lines=44> */
.L_x_52113:
[----:B------:R-:W-:Y:S05]  /*5250*/  BSYNC B1 ;  /* 0x0000000000017941 */ /* 0x000fea0003800000 */
.L_x_52112:
        /* <DEDUP_REMOVED lines=8> */
.L_x_52108:
        /* <DEDUP_REMOVED lines=12> */
.L_x_52117:
[----:B------:R-:W-:-:S07]  /*53a0*/  MOV R22, R14 ;  /* 0x0000000e00167202 */ /* 0x000fce0000000f00 */
.L_x_52118:
[----:B------:R-:W-:Y:S05]  /*53b0*/  BSYNC B1 ;  /* 0x0000000000017941 */ /* 0x000fea0003800000 */
.L_x_52116:
        /* <DEDUP_REMOVED lines=16> */
.L_x_52122:
[----:B------:R-:W-:Y:S05]  /*54c0*/  BSYNC B2 ;  /* 0x0000000000027941 */ /* 0x000fea0003800000 */
.L_x_52121:
        /* <DEDUP_REMOVED lines=44> */
.L_x_52120:
[----:B------:R-:W-:Y:S05]  /*5790*/  BSYNC B1 ;  /* 0x0000000000017941 */ /* 0x000fea0003800000 */
.L_x_52119:
        /* <DEDUP_REMOVED lines=11> */
.L_x_52123:
        /* <DEDUP_REMOVED lines=12> */
.L_x_52126:
[----:B------:R-:W-:-:S07]  /*5910*/  IMAD.MOV.U32 R8, RZ, RZ, R14 ;  /* 0x000000ffff087224 */ /* 0x000fce00078e000e */
.L_x_52127:
[----:B------:R-:W-:Y:S05]  /*5920*/  BSYNC B1 ;  /* 0x0000000000017941 */ /* 0x000fea0003800000 */
.L_x_52125:
        /* <DEDUP_REMOVED lines=16> */
.L_x_52131:
[----:B------:R-:W-:Y:S05]  /*5a30*/  BSYNC B2 ;  /* 0x0000000000027941 */ /* 0x000fea0003800000 */
.L_x_52130:
        /* <DEDUP_REMOVED lines=44> */
.L_x_52129:
[----:B------:R-:W-:Y:S05]  /*5d00*/  BSYNC B1 ;  /* 0x0000000000017941 */ /* 0x000fea0003800000 */
.L_x_52128:
        /* <DEDUP_REMOVED lines=8> */
.L_x_52124:
        /* <DEDUP_REMOVED lines=12> */
.L_x_52133:
[----:B------:R-:W-:-:S07]  /*5e50*/  IMAD.MOV.U32 R18, RZ, RZ, R14 ;  /* 0x000000ffff127224 */ /* 0x000fce00078e000e */
.L_x_52134:
[----:B------:R-:W-:Y:S05]  /*5e60*/  BSYNC B1 ;  /* 0x0000000000017941 */ /* 0x000fea0003800000 */
.L_x_52132:
        /* <DEDUP_REMOVED lines=16> */
.L_x_52138:
[----:B------:R-:W-:Y:S05]  /*5f70*/  BSYNC B2 ;  /* 0x0000000000027941 */ /* 0x000fea0003800000 */
.L_x_52137:
        /* <DEDUP_REMOVED lines=44> */
.L_x_52136:
[----:B------:R-:W-:Y:S05]  /*6240*/  BSYNC B1 ;  /* 0x0000000000017941 */ /* 0x000fea0003800000 */
.L_x_52135:
        /* <DEDUP_REMOVED lines=11> */
.L_x_52139:
        /* <DEDUP_REMOVED lines=12> */
.L_x_52142:
[----:B------:R-:W-:-:S07]  /*63c0*/  IMAD.MOV.U32 R7, RZ, RZ, R14 ;  /* 0x000000ffff077224 */ /* 0x000fce00078e000e */
.L_x_52143:
[----:B------:R-:W-:Y:S05]  /*63d0*/  BSYNC B1 ;  /* 0x0000000000017941 */ /* 0x000fea0003800000 */
.L_x_52141:
        /* <DEDUP_REMOVED lines=18> */
.L_x_52147:
[----:B------:R-:W-:Y:S05]  /*6500*/  BSYNC B2 ;  /* 0x0000000000027941 */ /* 0x000fea0003800000 */
.L_x_52146:
        /* <DEDUP_REMOVED lines=44> */
.L_x_52145:
[----:B------:R-:W-:Y:S05]  /*67d0*/  BSYNC B1 ;  /* 0x0000000000017941 */ /* 0x000fea0003800000 */
.L_x_52144:
        /* <DEDUP_REMOVED lines=8> */
.L_x_52140:
        /* <DEDUP_REMOVED lines=11> */
[----:B------:R-:W-:-:S04]  /*6910*/  IMAD.WIDE.U32 R18, R5, 0x10, R212 ;  /* 0x0000001005127825 */ /* 0x000fc800078e00d4 */
[----:B0-----:R-:W-:-:S03]  /*6920*/  IMAD.WIDE.U32 R2, R6, 0x10, R238 ;  /* 0x0000001006027825 */ /* 0x001fc600078e00ee */
[----:B------:R-:W0:Y:S02]  /*6930*/  @P1 LDC.64 R22, c[0x0][0x230] ;  /* 0x00008c00ff161b82 */ /* 0x000e240000000a00 */
[----:B------:R3:W-:Y:S01]  /*6940*/  STG.E.128 desc[UR4][R2.64], R68 ;  /* 0x0000004402007986 */ /* 0x0007e2000c101d04 */
[----:B-1----:R-:W-:-:S05]  /*6950*/  IMAD.WIDE.U32 R16, R6, 0x4, R236 ;  /* 0x0000000406107825 */ /* 0x002fca00078e00ec */
[----:B------:R3:W-:Y:S01]  /*6960*/  STG.E desc[UR4][R16.64], R25 ;  /* 0x0000001910007986 */ /* 0x0007e2000c101904 */
[----:B--2---:R-:W-:-:S04]  /*6970*/  @P0 IMAD.WIDE.U32 R20, R5, 0x10, R20 ;  /* 0x0000001005140825 */ /* 0x004fc800078e0014 */
[----:B0-----:R-:W-:Y:S01]  /*6980*/  @P1 IMAD.WIDE.U32 R22, R5, 0x10, R22 ;  /* 0x0000001005161825 */ /* 0x001fe200078e0016 */
[----:B---3--:R-:W-:Y:S06]  /*6990*/  @!P0 BRA `(.L_x_52148) ;  /* 0x00000000002c8947 */ /* 0x008fec0003800000 */
        /* <DEDUP_REMOVED lines=11> */
.L_x_52148:
        /* <DEDUP_REMOVED lines=15> */
.L_x_52150:
[----:B------:R-:W-:-:S07]  /*6b40*/  IMAD.MOV.U32 R0, RZ, RZ, R14 ;  /* 0x000000ffff007224 */ /* 0x000fce00078e000e */
.L_x_52151:
[----:B------:R-:W-:Y:S05]  /*6b50*/  BSYNC B1 ;  /* 0x0000000000017941 */ /* 0x000fea0003800000 */
.L_x_52149:
        /* <DEDUP_REMOVED lines=16> */
.L_x_52155:
[----:B------:R-:W-:Y:S05]  /*6c60*/  BSYNC B2 ;  /* 0x0000000000027941 */ /* 0x000fea0003800000 */
.L_x_52154:
        /* <DEDUP_REMOVED lines=44> */
.L_x_52153:
[----:B------:R-:W-:Y:S05]  /*6f30*/  BSYNC B1 ;  /* 0x0000000000017941 */ /* 0x000fea0003800000 */
.L_x_52152:
        /* <DEDUP_REMOVED lines=12> */
.L_x_52156:
        /* <DEDUP_REMOVED lines=12> */
.L_x_52159:
[----:B------:R-:W-:-:S07]  /*70c0*/  MOV R4, R14 ;  /* 0x0000000e00047202 */ /* 0x000fce0000000f00 */
.L_x_52160:
[----:B------:R-:W-:Y:S05]  /*70d0*/  BSYNC B1 ;  /* 0x0000000000017941 */ /* 0x000fea0003800000 */
.L_x_52158:
        /* <DEDUP_REMOVED lines=16> */
.L_x_52164:
[----:B------:R-:W-:Y:S05]  /*71e0*/  BSYNC B2 ;  /* 0x0000000000027941 */ /* 0x000fea0003800000 */
.L_x_52163:
        /* <DEDUP_REMOVED lines=44> */
.L_x_52162:
[----:B------:R-:W-:Y:S05]  /*74b0*/  BSYNC B1 ;  /* 0x0000000000017941 */ /* 0x000fea0003800000 */
.L_x_52161:
        /* <DEDUP_REMOVED lines=8> */
.L_x_52157:
        /* <DEDUP_REMOVED lines=12> */
.L_x_52166:
[----:B------:R-:W-:-:S07]  /*7600*/  MOV R4, R14 ;  /* 0x0000000e00047202 */ /* 0x000fce0000000f00 */
.L_x_52167:
[----:B------:R-:W-:Y:S05]  /*7610*/  BSYNC B1 ;  /* 0x0000000000017941 */ /* 0x000fea0003800000 */
.L_x_52165:
        /* <DEDUP_REMOVED lines=16> */
.L_x_52171:
[----:B------:R-:W-:Y:S05]  /*7720*/  BSYNC B2 ;  /* 0x0000000000027941 */ /* 0x000fea0003800000 */
.L_x_52170:
        /* <DEDUP_REMOVED lines=44> */
.L_x_52169:
[----:B------:R-:W-:Y:S05]  /*79f0*/  BSYNC B1 ;  /* 0x0000000000017941 */ /* 0x000fea0003800000 */
.L_x_52168:
        /* <DEDUP_REMOVED lines=11> */
.L_x_52172:
        /* <DEDUP_REMOVED lines=12> */
.L_x_52175:
[----:B------:R-:W-:-:S07]  /*7b70*/  IMAD.MOV.U32 R4, RZ, RZ, R14 ;  /* 0x000000ffff047224 */ /* 0x000fce00078e000e */
.L_x_52176:
[----:B------:R-:W-:Y:S05]  /*7b80*/  BSYNC B1 ;  /* 0x0000000000017941 */ /* 0x000fea0003800000 */
.L_x_52174:
        /* <DEDUP_REMOVED lines=16> */
.L_x_52180:
[----:B------:R-:W-:Y:S05]  /*7c90*/  BSYNC B2 ;  /* 0x0000000000027941 */ /* 0x000fea0003800000 */
.L_x_52179:
        /* <DEDUP_REMOVED lines=44> */
.L_x_52178:
[----:B------:R-:W-:Y:S05]  /*7f60*/  BSYNC B1 ;  /* 0x0000000000017941 */ /* 0x000fea0003800000 */
.L_x_52177:
        /* <DEDUP_REMOVED lines=8> */
.L_x_52173:
        /* <DEDUP_REMOVED lines=12> */
.L_x_52182:
[----:B------:R-:W-:-:S07]  /*80b0*/  IMAD.MOV.U32 R4, RZ, RZ, R14 ;  /* 0x000000ffff047224 */ /* 0x000fce00078e000e */
.L_x_52183:
[----:B------:R-:W-:Y:S05]  /*80c0*/  BSYNC B1 ;  /* 0x0000000000017941 */ /* 0x000fea0003800000 */
.L_x_52181:
        /* <DEDUP_REMOVED lines=16> */
.L_x_52187:
[----:B------:R-:W-:Y:S05]  /*81d0*/  BSYNC B2 ;  /* 0x0000000000027941 */ /* 0x000fea0003800000 */
.L_x_52186:
        /* <DEDUP_REMOVED lines=44> */
.L_x_52185:
[----:B------:R-:W-:Y:S05]  /*84a0*/  BSYNC B1 ;  /* 0x0000000000017941 */ /* 0x000fea0003800000 */
.L_x_52184:
        /* <DEDUP_REMOVED lines=11> */
.L_x_52188:
        /* <DEDUP_REMOVED lines=12> */
.L_x_52191:
[----:B------:R-:W-:-:S07]  /*8620*/  IMAD.MOV.U32 R4, RZ, RZ, R14 ;  /* 0x000000ffff047224 */ /* 0x000fce00078e000e */
.L_x_52192:
[----:B------:R-:W-:Y:S05]  /*8630*/  BSYNC B1 ;  /* 0x0000000000017941 */ /* 0x000fea0003800000 */
.L_x_52190:
        /* <DEDUP_REMOVED lines=16> */
.L_x_52196:
[----:B------:R-:W-:Y:S05]  /*8740*/  BSYNC B2 ;  /* 0x0000000000027941 */ /* 0x000fea0003800000 */
.L_x_52195:
        /* <DEDUP_REMOVED lines=44> */
.L_x_52194:
[----:B------:R-:W-:Y:S05]  /*8a10*/  BSYNC B1 ;  /* 0x0000000000017941 */ /* 0x000fea0003800000 */
.L_x_52193:
        /* <DEDUP_REMOVED lines=8> */
.L_x_52189:
        /* <DEDUP_REMOVED lines=12> */
.L_x_52198:
[----:B------:R-:W-:-:S07]  /*8b60*/  IMAD.MOV.U32 R4, RZ, RZ, R14 ;  /* 0x000000ffff047224 */ /* 0x000fce00078e000e */
.L_x_52199:
[----:B------:R-:W-:Y:S05]  /*8b70*/  BSYNC B1 ;  /* 0x0000000000017941 */ /* 0x000fea0003800000 */
.L_x_52197:
        /* <DEDUP_REMOVED lines=16> */
.L_x_52203:
[----:B------:R-:W-:Y:S05]  /*8c80*/  BSYNC B2 ;  /* 0x0000000000027941 */ /* 0x000fea0003800000 */
.L_x_52202:
        /* <DEDUP_REMOVED lines=44> */
.L_x_52201:
[----:B------:R-:W-:Y:S05]  /*8f50*/  BSYNC B1 ;  /* 0x0000000000017941 */ /* 0x000fea0003800000 */
.L_x_52200:
        /* <DEDUP_REMOVED lines=11> */
.L_x_52204:
        /* <DEDUP_REMOVED lines=12> */
.L_x_52207:
[----:B------:R-:W-:-:S07]  /*90d0*/  MOV R4, R14 ;  /* 0x0000000e00047202 */ /* 0x000fce0000000f00 */
.L_x_52208:
[----:B------:R-:W-:Y:S05]  /*90e0*/  BSYNC B1 ;  /* 0x0000000000017941 */ /* 0x000fea0003800000 */
.L_x_52206:
        /* <DEDUP_REMOVED lines=18> */
.L_x_52212:
[----:B------:R-:W-:Y:S05]  /*9210*/  BSYNC B2 ;  /* 0x0000000000027941 */ /* 0x000fea0003800000 */
.L_x_52211:
        /* <DEDUP_REMOVED lines=44> */
.L_x_52210:
[----:B------:R-:W-:Y:S05]  /*94e0*/  BSYNC B1 ;  /* 0x0000000000017941 */ /* 0x000fea0003800000 */
.L_x_52209:
        /* <DEDUP_REMOVED lines=8> */
.L_x_52205:
[----:B------:R-:W-:Y:S01]  /*9570*/  ISETP.NE.AND P6, PT, R0, RZ, PT ;  /* 0x000000ff0000720c */ /* 0x000fe20003fc5270 */
[----:B------:R-:W0:Y:S01]  /*9580*/  @P0 LDC.64 R20, c[0x0][0x228] ;  /* 0x00008a00ff140b82 */ /* 0x000e220000000a00 */
[----:B------:R-:W-:Y:S01]  /*9590*/  SEL R0, RZ, 0x1000000, P5 ;  /* 0x01000000ff007807 */ /* 0x000fe20002800000 */
[----:B------:R-:W-:Y:S01]  /*95a0*/  VIADD R4, R222, 0x60 ;  /* 0x00000060de047836 */ /* 0x000fe20000000000 */
[----:B------:R-:W-:Y:S02]  /*95b0*/  SEL R3, RZ, 0x10000, P4 ;  /* 0x00010000ff037807 */ /* 0x000fe40002000000 */
[----:B------:R-:W-:Y:S01]  /*95c0*/  SEL R2, RZ, 0x100, P3 ;  /* 0x00000100ff027807 */ /* 0x000fe20001800000 */
[----:B------:R-:W-:Y:S01]  /*95d0*/  IMAD.WIDE.U32 R18, R4, 0x10, R212 ;  /* 0x0000001004127825 */ /* 0x000fe200078e00d4 */
        /* <DEDUP_REMOVED lines=9> */
[----:B-1----:R-:W-:Y:S01]  /*9670*/  @P1 IMAD.WIDE.U32 R22, R4, 0x10, R22 ;  /* 0x0000001004161825 */ /* 0x002fe200078e0016 */
[----:B--2---:R-:W-:Y:S06]  /*9680*/  @!P0 BRA `(.L_x_52213) ;  /* 0x00000000002c8947 */ /* 0x004fec0003800000 */
        /* <DEDUP_REMOVED lines=11> */
.L_x_52213:
        /* <DEDUP_REMOVED lines=15> */
.L_x_52215:
[----:B------:R-:W-:-:S07]  /*9830*/  MOV R0, R14 ;  /* 0x0000000e00007202 */ /* 0x000fce0000000f00 */
.L_x_52216:
[----:B------:R-:W-:Y:S05]  /*9840*/  BSYNC B1 ;  /* 0x0000000000017941 */ /* 0x000fea0003800000 */
.L_x_52214:
        /* <DEDUP_REMOVED lines=16> */
.L_x_52220:
[----:B------:R-:W-:Y:S05]  /*9950*/  BSYNC B2 ;  /* 0x0000000000027941 */ /* 0x000fea0003800000 */
.L_x_52219:
        /* <DEDUP_REMOVED lines=44> */
.L_x_52218:
[----:B------:R-:W-:Y:S05]  /*9c20*/  BSYNC B1 ;  /* 0x0000000000017941 */ /* 0x000fea0003800000 */
.L_x_52217:
        /* <DEDUP_REMOVED lines=12> */
.L_x_52221:
        /* <DEDUP_REMOVED lines=12> */
.L_x_52224:
[----:B------:R-:W-:-:S07]  /*9db0*/  IMAD.MOV.U32 R10, RZ, RZ, R14 ;  /* 0x000000ffff0a7224 */ /* 0x000fce00078e000e */
.L_x_52225:
[----:B------:R-:W-:Y:S05]  /*9dc0*/  BSYNC B1 ;  /* 0x0000000000017941 */ /* 0x000fea0003800000 */
.L_x_52223:
        /* <DEDUP_REMOVED lines=16> */
.L_x_52229:
[----:B------:R-:W-:Y:S05]  /*9ed0*/  BSYNC B2 ;  /* 0x0000000000027941 */ /* 0x000fea0003800000 */
.L_x_52228:
        /* <DEDUP_REMOVED lines=44> */
.L_x_52227:
[----:B------:R-:W-:Y:S05]  /*a1a0*/  BSYNC B1 ;  /* 0x0000000000017941 */ /* 0x000fea0003800000 */
.L_x_52226:
        /* <DEDUP_REMOVED lines=8> */
.L_x_52222:
        /* <DEDUP_REMOVED lines=12> */
.L_x_52231:
[----:B------:R-:W-:-:S07]  /*a2f0*/  IMAD.MOV.U32 R16, RZ, RZ, R14 ;  /* 0x000000ffff107224 */ /* 0x000fce00078e000e */
.L_x_52232:
[----:B------:R-:W-:Y:S05]  /*a300*/  BSYNC B1 ;  /* 0x0000000000017941 */ /* 0x000fea0003800000 */
.L_x_52230:
        /* <DEDUP_REMOVED lines=16> */
.L_x_52236:
[----:B------:R-:W-:Y:S05]  /*a410*/  BSYNC B2 ;  /* 0x0000000000027941 */ /* 0x000fea0003800000 */
.L_x_52235:
        /* <DEDUP_REMOVED lines=44> */
.L_x_52234:
[----:B------:R-:W-:Y:S05]  /*a6e0*/  BSYNC B1 ;  /* 0x0000000000017941 */ /* 0x000fea0003800000 */
.L_x_52233:
        /* <DEDUP_REMOVED lines=11> */
.L_x_52237:
        /* <DEDUP_REMOVED lines=12> */
.L_x_52240:
[----:B------:R-:W-:-:S07]  /*a860*/  IMAD.MOV.U32 R9, RZ, RZ, R14 ;  /* 0x000000ffff097224 */ /* 0x000fce00078e000e */
.L_x_52241:
[----:B------:R-:W-:Y:S05]  /*a870*/  BSYNC B1 ;  /* 0x0000000000017941 */ /* 0x000fea0003800000 */
.L_x_52239:
        /* <DEDUP_REMOVED lines=16> */
.L_x_52245:
[----:B------:R-:W-:Y:S05]  /*a980*/  BSYNC B2 ;  /* 0x0000000000027941 */ /* 0x000fea0003800000 */
.L_x_52244:
        /* <DEDUP_REMOVED lines=44> */
.L_x_52243:
[----:B------:R-:W-:Y:S05]  /*ac50*/  BSYNC B1 ;  /* 0x0000000000017941 */ /* 0x000fea0003800000 */
.L_x_52242:
        /* <DEDUP_REMOVED lines=8> */
.L_x_52238:
        /* <DEDUP_REMOVED lines=12> */
.L_x_52247:
[----:B------:R-:W-:-:S07]  /*ada0*/  IMAD.MOV.U32 R24, RZ, RZ, R14 ;  /* 0x000000ffff187224 */ /* 0x000fce00078e000e */
.L_x_52248:
[----:B------:R-:W-:Y:S05]  /*adb0*/  BSYNC B1 ;  /* 0x0000000000017941 */ /* 0x000fea0003800000 */
.L_x_52246:
        /* <DEDUP_REMOVED lines=16> */
.L_x_52252:
[----:B------:R-:W-:Y:S05]  /*aec0*/  BSYNC B2 ;  /* 0x0000000000027941 */ /* 0x000fea0003800000 */
.L_x_52251:
        /* <DEDUP_REMOVED lines=44> */
.L_x_52250:
[----:B------:R-:W-:Y:S05]  /*b190*/  BSYNC B1 ;  /* 0x0000000000017941 */ /* 0x000fea0003800000 */
.L_x_52249:
        /* <DEDUP_REMOVED lines=11> */
.L_x_52253:
        /* <DEDUP_REMOVED lines=12> */
.L_x_52256:
[----:B------:R-:W-:-:S07]  /*b310*/  MOV R8, R14 ;  /* 0x0000000e00087202 */ /* 0x000fce0000000f00 */
.L_x_52257:
[----:B------:R-:W-:Y:S05]  /*b320*/  BSYNC B1 ;  /* 0x0000000000017941 */ /* 0x000fea0003800000 */
.L_x_52255:
        /* <DEDUP_REMOVED lines=16> */
.L_x_52261:
[----:B------:R-:W-:Y:S05]  /*b430*/  BSYNC B2 ;  /* 0x0000000000027941 */ /* 0x000fea0003800000 */
.L_x_52260:
        /* <DEDUP_REMOVED lines=44> */
.L_x_52259:
[----:B------:R-:W-:Y:S05]  /*b700*/  BSYNC B1 ;  /* 0x0000000000017941 */ /* 0x000fea0003800000 */
.L_x_52258:
        /* <DEDUP_REMOVED lines=8> */
.L_x_52254:
        /* <DEDUP_REMOVED lines=12> */
.L_x_52263:
[----:B------:R-:W-:-:S07]  /*b850*/  MOV R18, R14 ;  /* 0x0000000e00127202 */ /* 0x000fce0000000f00 */
.L_x_52264:
[----:B------:R-:W-:Y:S05]  /*b860*/  BSYNC B1 ;  /* 0x0000000000017941 */ /* 0x000fea0003800000 */
.L_x_52262:
        /* <DEDUP_REMOVED lines=16> */
.L_x_52268:
[----:B------:R-:W-:Y:S05]  /*b970*/  BSYNC B2 ;  /* 0x0000000000027941 */ /* 0x000fea0003800000 */
.L_x_52267:
        /* <DEDUP_REMOVED lines=44> */
.L_x_52266:
[----:B------:R-:W-:Y:S05]  /*bc40*/  BSYNC B1 ;  /* 0x0000000000017941 */ /* 0x000fea0003800000 */
.L_x_52265:
        /* <DEDUP_REMOVED lines=11> */
.L_x_52269:
        /* <DEDUP_REMOVED lines=12> */
.L_x_52272:
[----:B------:R-:W-:-:S07]  /*bdc0*/  IMAD.MOV.U32 R7, RZ, RZ, R14 ;  /* 0x000000ffff077224 */ /* 0x000fce00078e000e */
.L_x_52273:
[----:B------:R-:W-:Y:S05]  /*bdd0*/  BSYNC B1 ;  /* 0x0000000000017941 */ /* 0x000fea0003800000 */
.L_x_52271:
        /* <DEDUP_REMOVED lines=18> */
.L_x_52277:
[----:B------:R-:W-:Y:S05]  /*bf00*/  BSYNC B2 ;  /* 0x0000000000027941 */ /* 0x000fea0003800000 */
.L_x_52276:
        /* <DEDUP_REMOVED lines=44> */
.L_x_52275:
[----:B------:R-:W-:Y:S05]  /*c1d0*/  BSYNC B1 ;  /* 0x0000000000017941 */ /* 0x000fea0003800000 */
.L_x_52274:
        /* <DEDUP_REMOVED lines=8> */
.L_x_52270:
[----:B------:R-:W-:Y:S01]  /*c260*/  ISETP.NE.AND P6, PT, R0, RZ, PT ;  /* 0x000000ff0000720c */ /* 0x000fe20003fc5270 */
[----:B------:R-:W-:Y:S01]  /*c270*/  IMAD.WIDE.U32 R16, R4, 0x10, R238 ;  /* 0x0000001004107825 */ /* 0x000fe200078e00ee */
[----:B------:R-:W-:Y:S01]  /*c280*/  SEL R0, RZ, 0x1000000, P5 ;  /* 0x01000000ff007807 */ /* 0x000fe20002800000 */
[----:B------:R-:W0:Y:S01]  /*c290*/  @P0 LDC.64 R22, c[0x0][0x228] ;  /* 0x00008a00ff160b82 */ /* 0x000e220000000a00 */
[----:B------:R-:W-:Y:S02]  /*c2a0*/  SEL R3, RZ, 0x10000, P4 ;  /* 0x00010000ff037807 */ /* 0x000fe40002000000 */
[----:B------:R-:W-:Y:S01]  /*c2b0*/  SEL R2, RZ, 0x100, P3 ;  /* 0x00000100ff027807 */ /* 0x000fe20001800000 */
[----:B------:R1:W-:Y:S01]  /*c2c0*/  STG.E.128 desc[UR4][R16.64], R60 ;  /* 0x0000003c10007986 */ /* 0x0003e2000c101d04 */
[----:B------:R-:W-:Y:S02]  /*c2d0*/  SEL R19, RZ, 0x1, P6 ;  /* 0x00000001ff137807 */ /* 0x000fe40003000000 */
[----:B------:R-:W-:Y:S01]  /*c2e0*/  IADD3 R0, R2, R0, R3 ;  /* 0x0000000002007210 */ /* 0x000fe20007ffe003 */
[----:B------:R-:W2:Y:S01]  /*c2f0*/  @P1 LDC.64 R24, c[0x0][0x230] ;  /* 0x00008c00ff181b82 */ /* 0x000ea20000000a00 */
[----:B------:R-:W-:-:S03]  /*c300*/  VIADD R3, R222, 0x80 ;  /* 0x00000080de037836 */ /* 0x000fc60000000000 */
[----:B------:R-:W-:Y:S02]  /*c310*/  IMAD.IADD R27, R0, 0x1, R19 ;  /* 0x00000001001b7824 */ /* 0x000fe400078e0213 */
[----:B------:R-:W-:-:S04]  /*c320*/  IMAD.WIDE.U32 R18, R4, 0x4, R236 ;  /* 0x0000000404127825 */ /* 0x000fc800078e00ec */
[C---:B------:R-:W-:Y:S01]  /*c330*/  IMAD.WIDE.U32 R20, R3.reuse, 0x10, R212 ;  /* 0x0000001003147825 */ /* 0x040fe200078e00d4 */
[----:B------:R1:W-:Y:S03]  /*c340*/  STG.E desc[UR4][R18.64], R27 ;  /* 0x0000001b12007986 */ /* 0x0003e6000c101904 */
[----:B0-----:R-:W-:-:S04]  /*c350*/  @P0 IMAD.WIDE.U32 R22, R3, 0x10, R22 ;  /* 0x0000001003160825 */ /* 0x001fc800078e0016 */
[----:B--2---:R-:W-:Y:S01]  /*c360*/  @P1 IMAD.WIDE.U32 R24, R3, 0x10, R24 ;  /* 0x0000001003181825 */ /* 0x004fe200078e0018 */
[----:B-1----:R-:W-:Y:S06]  /*c370*/  @!P0 BRA `(.L_x_52278) ;  /* 0x00000000002c8947 */ /* 0x002fec0003800000 */
        /* <DEDUP_REMOVED lines=11> */
.L_x_52278:
        /* <DEDUP_REMOVED lines=15> */
.L_x_52280:
[----:B------:R-:W-:-:S07]  /*c520*/  IMAD.MOV.U32 R0, RZ, RZ, R14 ;  /* 0x000000ffff007224 */ /* 0x000fce00078e000e */
.L_x_52281:
[----:B------:R-:W-:Y:S05]  /*c530*/  BSYNC B1 ;  /* 0x0000000000017941 */ /* 0x000fea0003800000 */
.L_x_52279:
        /* <DEDUP_REMOVED lines=16> */
.L_x_52285:
[----:B------:R-:W-:Y:S05]  /*c640*/  BSYNC B2 ;  /* 0x0000000000027941 */ /* 0x000fea0003800000 */
.L_x_52284:
        /* <DEDUP_REMOVED lines=44> */
.L_x_52283:
[----:B------:R-:W-:Y:S05]  /*c910*/  BSYNC B1 ;  /* 0x0000000000017941 */ /* 0x000fea0003800000 */
.L_x_52282:
        /* <DEDUP_REMOVED lines=12> */
.L_x_52286:
        /* <DEDUP_REMOVED lines=12> */
.L_x_52289:
[----:B------:R-:W-:-:S07]  /*caa0*/  IMAD.MOV.U32 R10, RZ, RZ, R14 ;  /* 0x000000ffff0a7224 */ /* 0x000fce00078e000e */
.L_x_52290:
[----:B------:R-:W-:Y:S05]  /*cab0*/  BSYNC B1 ;  /* 0x0000000000017941 */ /* 0x000fea0003800000 */
.L_x_52288:
        /* <DEDUP_REMOVED lines=16> */
.L_x_52294:
[----:B------:R-:W-:Y:S05]  /*cbc0*/  BSYNC B2 ;  /* 0x0000000000027941 */ /* 0x000fea0003800000 */
.L_x_52293:
        /* <DEDUP_REMOVED lines=44> */
.L_x_52292:
[----:B------:R-:W-:Y:S05]  /*ce90*/  BSYNC B1 ;  /* 0x0000000000017941 */ /* 0x000fea0003800000 */
.L_x_52291:
        /* <DEDUP_REMOVED lines=8> */
.L_x_52287:
        /* <DEDUP_REMOVED lines=12> */
.L_x_52296:
[----:B------:R-:W-:-:S07]  /*cfe0*/  IMAD.MOV.U32 R28, RZ, RZ, R14 ;  /* 0x000000ffff1c7224 */ /* 0x000fce00078e000e */
.L_x_52297:
[----:B------:R-:W-:Y:S05]  /*cff0*/  BSYNC B1 ;  /* 0x0000000000017941 */ /* 0x000fea0003800000 */
.L_x_52295:
        /* <DEDUP_REMOVED lines=16> */
.L_x_52301:
[----:B------:R-:W-:Y:S05]  /*d100*/  BSYNC B2 ;  /* 0x0000000000027941 */ /* 0x000fea0003800000 */
.L_x_52300:
        /* <DEDUP_REMOVED lines=44> */
.L_x_52299:
[----:B------:R-:W-:Y:S05]  /*d3d0*/  BSYNC B1 ;  /* 0x0000000000017941 */ /* 0x000fea0003800000 */
.L_x_52298:
        /* <DEDUP_REMOVED lines=11> */
.L_x_52302:
        /* <DEDUP_REMOVED lines=12> */
.L_x_52305:
[----:B------:R-:W-:-:S07]  /*d550*/  MOV R9, R14 ;  /* 0x0000000e00097202 */ /* 0x000fce0000000f00 */
.L_x_52306:
[----:B------:R-:W-:Y:S05]  /*d560*/  BSYNC B1 ;  /* 0x0000000000017941 */ /* 0x000fea0003800000 */
.L_x_52304:
        /* <DEDUP_REMOVED lines=16> */
.L_x_52310:
[----:B------:R-:W-:Y:S05]  /*d670*/  BSYNC B2 ;  /* 0x0000000000027941 */ /* 0x000fea0003800000 */
.L_x_52309:
        /* <DEDUP_REMOVED lines=44> */
.L_x_52308:
[----:B------:R-:W-:Y:S05]  /*d940*/  BSYNC B1 ;  /* 0x0000000000017941 */ /* 0x000fea0003800000 */
.L_x_52307:
        /* <DEDUP_REMOVED lines=8> */
.L_x_52303:
        /* <DEDUP_REMOVED lines=12> */
.L_x_52312:
[----:B------:R-:W-:-:S07]  /*da90*/  MOV R26, R14 ;  /* 0x0000000e001a7202 */ /* 0x000fce0000000f00 */
.L_x_52313:
[----:B------:R-:W-:Y:S05]  /*daa0*/  BSYNC B1 ;  /* 0x0000000000017941 */ /* 0x000fea0003800000 */
.L_x_52311:
        /* <DEDUP_REMOVED lines=16> */
.L_x_52317:
[----:B------:R-:W-:Y:S05]  /*dbb0*/  BSYNC B2 ;  /* 0x0000000000027941 */ /* 0x000fea0003800000 */
.L_x_52316:
        /* <DEDUP_REMOVED lines=44> */
.L_x_52315:
[----:B------:R-:W-:Y:S05]  /*de80*/  BSYNC B1 ;  /* 0x0000000000017941 */ /* 0x000fea0003800000 */
.L_x_52314:
        /* <DEDUP_REMOVED lines=11> */
.L_x_52318:
        /* <DEDUP_REMOVED lines=12> */
.L_x_52321:
[----:B------:R-:W-:-:S07]  /*e000*/  IMAD.MOV.U32 R8, RZ, RZ, R14 ;  /* 0x000000ffff087224 */ /* 0x000fce00078e000e */
.L_x_52322:
[----:B------:R-:W-:Y:S05]  /*e010*/  BSYNC B1 ;  /* 0x0000000000017941 */ /* 0x000fea0003800000 */
.L_x_52320:
        /* <DEDUP_REMOVED lines=16> */
.L_x_52326:
[----:B------:R-:W-:Y:S05]  /*e120*/  BSYNC B2 ;  /* 0x0000000000027941 */ /* 0x000fea0003800000 */
.L_x_52325:
        /* <DEDUP_REMOVED lines=44> */
.L_x_52324:
[----:B------:R-:W-:Y:S05]  /*e3f0*/  BSYNC B1 ;  /* 0x0000000000017941 */ /* 0x000fea0003800000 */
.L_x_52323:
        /* <DEDUP_REMOVED lines=8> */
.L_x_52319:
        /* <DEDUP_REMOVED lines=12> */
.L_x_52328:
[----:B------:R-:W-:-:S07]  /*e540*/  IMAD.MOV.U32 R18, RZ, RZ, R14 ;  /* 0x000000ffff127224 */ /* 0x000fce00078e000e */
.L_x_52329:
[----:B------:R-:W-:Y:S05]  /*e550*/  BSYNC B1 ;  /* 0x0000000000017941 */ /* 0x000fea0003800000 */
.L_x_52327:
        /* <DEDUP_REMOVED lines=16> */
.L_x_52333:
[----:B------:R-:W-:Y:S05]  /*e660*/  BSYNC B2 ;  /* 0x0000000000027941 */ /* 0x000fea0003800000 */
.L_x_52332:
        /* <DEDUP_REMOVED lines=44> */
.L_x_52331:
[----:B------:R-:W-:Y:S05]  /*e930*/  BSYNC B1 ;  /* 0x0000000000017941 */ /* 0x000fea0003800000 */
.L_x_52330:
        /* <DEDUP_REMOVED lines=11> */
.L_x_52334:
        /* <DEDUP_REMOVED lines=12> */
.L_x_52337:
[----:B------:R-:W-:-:S07]  /*eab0*/  IMAD.MOV.U32 R7, RZ, RZ, R14 ;  /* 0x000000ffff077224 */ /* 0x000fce00078e000e */
.L_x_52338:
[----:B------:R-:W-:Y:S05]  /*eac0*/  BSYNC B1 ;  /* 0x0000000000017941 */ /* 0x000fea0003800000 */
.L_x_52336:
        /* <DEDUP_REMOVED lines=18> */
.L_x_52342:
[----:B------:R-:W-:Y:S05]  /*ebf0*/  BSYNC B2 ;  /* 0x0000000000027941 */ /* 0x000fea0003800000 */
.L_x_52341:
        /* <DEDUP_REMOVED lines=44> */
.L_x_52340:
[----:B------:R-:W-:Y:S05]  /*eec0*/  BSYNC B1 ;  /* 0x0000000000017941 */ /* 0x000fea0003800000 */
.L_x_52339:
        /* <DEDUP_REMOVED lines=8> */
.L_x_52335:
        /* <DEDUP_REMOVED lines=12> */
[----:B------:R-:W-:-:S04]  /*f010*/  IMAD.WIDE.U32 R18, R3, 0x4, R236 ;  /* 0x0000000403127825 */ /* 0x000fc800078e00ec */
[C---:B------:R-:W-:Y:S01]  /*f020*/  IMAD.WIDE.U32 R20, R2.reuse, 0x10, R212 ;  /* 0x0000001002147825 */ /* 0x040fe200078e00d4 */
[----:B------:R2:W-:Y:S03]  /*f030*/  STG.E desc[UR4][R18.64], R27 ;  /* 0x0000001b12007986 */ /* 0x0005e6000c101904 */
[----:B0-----:R-:W-:-:S04]  /*f040*/  @P0 IMAD.WIDE.U32 R22, R2, 0x10, R22 ;  /* 0x0000001002160825 */ /* 0x001fc800078e0016 */
[----:B-1----:R-:W-:Y:S01]  /*f050*/  @P1 IMAD.WIDE.U32 R24, R2, 0x10, R24 ;  /* 0x0000001002181825 */ /* 0x002fe200078e0018 */
[----:B--2---:R-:W-:Y:S06]  /*f060*/  @!P0 BRA `(.L_x_52343) ;  /* 0x00000000002c8947 */ /* 0x004fec0003800000 */
        /* <DEDUP_REMOVED lines=11> */
.L_x_52343:
        /* <DEDUP_REMOVED lines=15> */
.L_x_52345:
[----:B------:R-:W-:-:S07]  /*f210*/  IMAD.MOV.U32 R28, RZ, RZ, R14 ;  /* 0x000000ffff1c7224 */ /* 0x000fce00078e000e */
.L_x_52346:
[----:B------:R-:W-:Y:S05]  /*f220*/  BSYNC B1 ;  /* 0x0000000000017941 */ /* 0x000fea0003800000 */
.L_x_52344:
        /* <DEDUP_REMOVED lines=16> */
.L_x_52350:
[----:B------:R-:W-:Y:S05]  /*f330*/  BSYNC B2 ;  /* 0x0000000000027941 */ /* 0x000fea0003800000 */
.L_x_52349:
        /* <DEDUP_REMOVED lines=44> */
.L_x_52348:
[----:B------:R-:W-:Y:S05]  /*f600*/  BSYNC B1 ;  /* 0x0000000000017941 */ /* 0x000fea0003800000 */
.L_x_52347:
        /* <DEDUP_REMOVED lines=12> */
.L_x_52351:
        /* <DEDUP_REMOVED lines=12> */
.L_x_52354:
[----:B------:R-:W-:-:S07]  /*f790*/  MOV R10, R14 ;  /* 0x0000000e000a7202 */ /* 0x000fce0000000f00 */
.L_x_52355:
[----:B------:R-:W-:Y:S05]  /*f7a0*/  BSYNC B1 ;  /* 0x0000000000017941 */ /* 0x000fea0003800000 */
.L_x_52353:
        /* <DEDUP_REMOVED lines=16> */
.L_x_52359:
[----:B------:R-:W-:Y:S05]  /*f8b0*/  BSYNC B2 ;  /* 0x0000000000027941 */ /* 0x000fea0003800000 */
.L_x_52358:
        /* <DEDUP_REMOVED lines=44> */
.L_x_52357:
[----:B------:R-:W-:Y:S05]  /*fb80*/  BSYNC B1 ;  /* 0x0000000000017941 */ /* 0x000fea0003800000 */
.L_x_52356:
        /* <DEDUP_REMOVED lines=8> */
.L_x_52352:
        /* <DEDUP_REMOVED lines=12> */
.L_x_52361:
[----:B------:R-:W-:-:S07]  /*fcd0*/  MOV R0, R14 ;  /* 0x0000000e00007202 */ /* 0x000fce0000000f00 */
.L_x_52362:
[----:B------:R-:W-:Y:S05]  /*fce0*/  BSYNC B1 ;  /* 0x0000000000017941 */ /* 0x000fea0003800000 */
.L_x_52360:
        /* <DEDUP_REMOVED lines=16> */
.L_x_52366:
[----:B------:R-:W-:Y:S05]  /*fdf0*/  BSYNC B2 ;  /* 0x0000000000027941 */ /* 0x000fea0003800000 */
.L_x_52365:
        /* <DEDUP_REMOVED lines=44> */
.L_x_52364:
[----:B------:R-:W-:Y:S05]  /*100c0*/  BSYNC B1 ;  /* 0x0000000000017941 */ /* 0x000fea0003800000 */
.L_x_52363:
        /* <DEDUP_REMOVED lines=11> */
.L_x_52367:
        /* <DEDUP_REMOVED lines=12> */
.L_x_52370:
[----:B------:R-:W-:-:S07]  /*10240*/  IMAD.MOV.U32 R0, RZ, RZ, R14 ;  /* 0x000000ffff007224 */ /* 0x000fce00078e000e */
.L_x_52371:
[----:B------:R-:W-:Y:S05]  /*10250*/  BSYNC B1 ;  /* 0x0000000000017941 */ /* 0x000fea0003800000 */
.L_x_52369:
        /* <DEDUP_REMOVED lines=16> */
.L_x_52375:
[----:B------:R-:W-:Y:S05]  /*10360*/  BSYNC B2 ;  /* 0x0000000000027941 */ /* 0x000fea0003800000 */
.L_x_52374:
        /* <DEDUP_REMOVED lines=44> */
.L_x_52373:
[----:B------:R-:W-:Y:S05]  /*10630*/  BSYNC B1 ;  /* 0x0000000000017941 */ /* 0x000fea0003800000 */
.L_x_52372:
        /* <DEDUP_REMOVED lines=8> */
.L_x_52368:
        /* <DEDUP_REMOVED lines=12> */
.L_x_52377:
[----:B------:R-:W-:-:S07]  /*10780*/  IMAD.MOV.U32 R0, RZ, RZ, R14 ;  /* 0x000000ffff007224 */ /* 0x000fce00078e000e */
.L_x_52378:
[----:B------:R-:W-:Y:S05]  /*10790*/  BSYNC B1 ;  /* 0x0000000000017941 */ /* 0x000fea0003800000 */
.L_x_52376:
        /* <DEDUP_REMOVED lines=16> */
.L_x_52382:
[----:B------:R-:W-:Y:S05]  /*108a0*/  BSYNC B2 ;  /* 0x0000000000027941 */ /* 0x000fea0003800000 */
.L_x_52381:
        /* <DEDUP_REMOVED lines=44> */
.L_x_52380:
[----:B------:R-:W-:Y:S05]  /*10b70*/  BSYNC B1 ;  /* 0x0000000000017941 */ /* 0x000fea0003800000 */
.L_x_52379:
        /* <DEDUP_REMOVED lines=11> */
.L_x_52383:
        /* <DEDUP_REMOVED lines=12> */
.L_x_52386:
[----:B------:R-:W-:-:S07]  /*10cf0*/  IMAD.MOV.U32 R0, RZ, RZ, R14 ;  /* 0x000000ffff007224 */ /* 0x000fce00078e000e */
.L_x_52387:
[----:B------:R-:W-:Y:S05]  /*10d00*/  BSYNC B1 ;  /* 0x0000000000017941 */ /* 0x000fea0003800000 */
.L_x_52385:
        /* <DEDUP_REMOVED lines=16> */
.L_x_52391:
[----:B------:R-:W-:Y:S05]  /*10e10*/  BSYNC B2 ;  /* 0x0000000000027941 */ /* 0x000fea0003800000 */
.L_x_52390:
        /* <DEDUP_REMOVED lines=44> */
.L_x_52389:
[----:B------:R-:W-:Y:S05]  /*110e0*/  BSYNC B1 ;  /* 0x0000000000017941 */ /* 0x000fea0003800000 */
.L_x_52388:
        /* <DEDUP_REMOVED lines=8> */
.L_x_52384:
        /* <DEDUP_REMOVED lines=12> */
.L_x_52393:
[----:B------:R-:W-:-:S07]  /*11230*/  IMAD.MOV.U32 R0, RZ, RZ, R14 ;  /* 0x000000ffff007224 */ /* 0x000fce00078e000e */
.L_x_52394:
[----:B------:R-:W-:Y:S05]  /*11240*/  BSYNC B1 ;  /* 0x0000000000017941 */ /* 0x000fea0003800000 */
.L_x_52392:
        /* <DEDUP_REMOVED lines=16> */
.L_x_52398:
[----:B------:R-:W-:Y:S05]  /*11350*/  BSYNC B2 ;  /* 0x0000000000027941 */ /* 0x000fea0003800000 */
.L_x_52397:
        /* <DEDUP_REMOVED lines=44> */
.L_x_52396:
[----:B------:R-:W-:Y:S05]  /*11620*/  BSYNC B1 ;  /* 0x0000000000017941 */ /* 0x000fea0003800000 */
.L_x_52395:
        /* <DEDUP_REMOVED lines=11> */
.L_x_52399:
        /* <DEDUP_REMOVED lines=12> */
.L_x_52402:
[----:B------:R-:W-:-:S07]  /*117a0*/  MOV R0, R14 ;  /* 0x0000000e00007202 */ /* 0x000fce0000000f00 */
.L_x_52403:
[----:B------:R-:W-:Y:S05]  /*117b0*/  BSYNC B1 ;  /* 0x0000000000017941 */ /* 0x000fea0003800000 */
.L_x_52401:
        /* <DEDUP_REMOVED lines=18> */
.L_x_52407:
[----:B------:R-:W-:Y:S05]  /*118e0*/  BSYNC B2 ;  /* 0x0000000000027941 */ /* 0x000fea0003800000 */
.L_x_52406:
        /* <DEDUP_REMOVED lines=44> */
.L_x_52405:
[----:B------:R-:W-:Y:S05]  /*11bb0*/  BSYNC B1 ;  /* 0x0000000000017941 */ /* 0x000fea0003800000 */
.L_x_52404:
        /* <DEDUP_REMOVED lines=8> */
.L_x_52400:
[----:B------:R-:W-:Y:S01]  /*11c40*/  ISETP.NE.AND P6, PT, R16, RZ, PT ;  /* 0x000000ff1000720c */ /* 0x000fe20003fc5270 */
[C---:B------:R-:W-:Y:S01]  /*11c50*/  IMAD.WIDE.U32 R18, R2.reuse, 0x10, R238 ;  /* 0x0000001002127825 */ /* 0x040fe200078e00ee */
[----:B------:R-:W-:Y:S01]  /*11c60*/  SEL R0, RZ, 0x1000000, P5 ;  /* 0x01000000ff007807 */ /* 0x000fe20002800000 */
[----:B------:R-:W0:Y:S01]  /*11c70*/  @P0 LDC.64 R22, c[0x0][0x228] ;  /* 0x00008a00ff160b82 */ /* 0x000e220000000a00 */
[----:B------:R-:W-:Y:S01]  /*11c80*/  SEL R17, RZ, 0x10000, P4 ;  /* 0x00010000ff117807 */ /* 0x000fe20002000000 */
[----:B------:R-:W-:Y:S01]  /*11c90*/  IMAD.WIDE.U32 R20, R2, 0x4, R236 ;  /* 0x0000000402147825 */ /* 0x000fe200078e00ec */
[----:B------:R-:W-:Y:S01]  /*11ca0*/  SEL R16, RZ, 0x100, P3 ;  /* 0x00000100ff107807 */ /* 0x000fe20001800000 */
[----:B------:R1:W-:Y:S03]  /*11cb0*/  STG.E.128 desc[UR4][R18.64], R52 ;  /* 0x0000003412007986 */ /* 0x0003e6000c101d04 */
[----:B------:R-:W-:Y:S01]  /*11cc0*/  IADD3 R16, R16, R0, R17 ;  /* 0x0000000010107210 */ /* 0x000fe20007ffe011 */
[----:B------:R-:W2:Y:S01]  /*11cd0*/  @P1 LDC.64 R24, c[0x0][0x230] ;  /* 0x00008c00ff181b82 */ /* 0x000ea20000000a00 */
[----:B------:R-:W-:Y:S01]  /*11ce0*/  SEL R17, RZ, 0x1, P6 ;  /* 0x00000001ff117807 */ /* 0x000fe20003000000 */
[----:B------:R-:W-:-:S03]  /*11cf0*/  VIADD R0, R222, 0xc0 ;  /* 0x000000c0de007836 */ /* 0x000fc60000000000 */
[----:B------:R-:W-:Y:S01]  /*11d00*/  IADD3 R27, R16, R17, RZ ;  /* 0x00000011101b7210 */ /* 0x000fe20007ffe0ff */
[----:B------:R-:W-:-:S04]  /*11d10*/  IMAD.WIDE.U32 R16, R0, 0x10, R212 ;  /* 0x0000001000107825 */ /* 0x000fc800078e00d4 */
[----:B------:R1:W-:Y:S01]  /*11d20*/  STG.E desc[UR4][R20.64], R27 ;  /* 0x0000001b14007986 */ /* 0x0003e2000c101904 */
[----:B0-----:R-:W-:-:S04]  /*11d30*/  @P0 IMAD.WIDE.U32 R22, R0, 0x10, R22 ;  /* 0x0000001000160825 */ /* 0x001fc800078e0016 */
[----:B--2---:R-:W-:Y:S01]  /*11d40*/  @P1 IMAD.WIDE.U32 R24, R0, 0x10, R24 ;  /* 0x0000001000181825 */ /* 0x004fe200078e0018 */
[----:B-1----:R-:W-:Y:S06]  /*11d50*/  @!P0 BRA `(.L_x_52408) ;  /* 0x00000000002c8947 */ /* 0x002fec0003800000 */
        /* <DEDUP_REMOVED lines=11> */
.L_x_52408:
        /* <DEDUP_REMOVED lines=15> */
.L_x_52410:
[----:B------:R-:W-:-:S07]  /*11f00*/  MOV R20, R14 ;  /* 0x0000000e00147202 */ /* 0x000fce0000000f00 */
.L_x_52411:
[----:B------:R-:W-:Y:S05]  /*11f10*/  BSYNC B1 ;  /* 0x0000000000017941 */ /* 0x000fea0003800000 */
.L_x_52409:
        /* <DEDUP_REMOVED lines=16> */
.L_x_52415:
[----:B------:R-:W-:Y:S05]  /*12020*/  BSYNC B2 ;  /* 0x0000000000027941 */ /* 0x000fea0003800000 */
.L_x_52414:
        /* <DEDUP_REMOVED lines=44> */
.L_x_52413:
[----:B------:R-:W-:Y:S05]  /*122f0*/  BSYNC B1 ;  /* 0x0000000000017941 */ /* 0x000fea0003800000 */
.L_x_52412:
        /* <DEDUP_REMOVED lines=12> */
.L_x_52416:
        /* <DEDUP_REMOVED lines=12> */
.L_x_52419:
[----:B------:R-:W-:-:S07]  /*12480*/  MOV R10, R14 ;  /* 0x0000000e000a7202 */ /* 0x000fce0000000f00 */
.L_x_52420:
[----:B------:R-:W-:Y:S05]  /*12490*/  BSYNC B1 ;  /* 0x0000000000017941 */ /* 0x000fea0003800000 */
.L_x_52418:
        /* <DEDUP_REMOVED lines=16> */
.L_x_52424:
[----:B------:R-:W-:Y:S05]  /*125a0*/  BSYNC B2 ;  /* 0x0000000000027941 */ /* 0x000fea0003800000 */
.L_x_52423:
        /* <DEDUP_REMOVED lines=44> */
.L_x_52422:
[----:B------:R-:W-:Y:S05]  /*12870*/  BSYNC B1 ;  /* 0x0000000000017941 */ /* 0x000fea0003800000 */
.L_x_52421:
        /* <DEDUP_REMOVED lines=8> */
.L_x_52417:
        /* <DEDUP_REMOVED lines=12> */
.L_x_52426:
[----:B------:R-:W-:-:S07]  /*129c0*/  IMAD.MOV.U32 R16, RZ, RZ, R14 ;  /* 0x000000ffff107224 */ /* 0x000fce00078e000e */
.L_x_52427:
[----:B------:R-:W-:Y:S05]  /*129d0*/  BSYNC B1 ;  /* 0x0000000000017941 */ /* 0x000fea0003800000 */
.L_x_52425:
        /* <DEDUP_REMOVED lines=16> */
.L_x_52431:
[----:B------:R-:W-:Y:S05]  /*12ae0*/  BSYNC B2 ;  /* 0x0000000000027941 */ /* 0x000fea0003800000 */
.L_x_52430:
        /* <DEDUP_REMOVED lines=44> */
.L_x_52429:
[----:B------:R-:W-:Y:S05]  /*12db0*/  BSYNC B1 ;  /* 0x0000000000017941 */ /* 0x000fea0003800000 */
.L_x_52428:
        /* <DEDUP_REMOVED lines=11> */
.L_x_52432:
        /* <DEDUP_REMOVED lines=12> */
.L_x_52435:
[----:B------:R-:W-:-:S07]  /*12f30*/  MOV R9, R14 ;  /* 0x0000000e00097202 */ /* 0x000fce0000000f00 */
.L_x_52436:
[----:B------:R-:W-:Y:S05]  /*12f40*/  BSYNC B1 ;  /* 0x0000000000017941 */ /* 0x000fea0003800000 */
.L_x_52434:
        /* <DEDUP_REMOVED lines=16> */
.L_x_52440:
[----:B------:R-:W-:Y:S05]  /*13050*/  BSYNC B2 ;  /* 0x0000000000027941 */ /* 0x000fea0003800000 */
.L_x_52439:
        /* <DEDUP_REMOVED lines=44> */
.L_x_52438:
[----:B------:R-:W-:Y:S05]  /*13320*/  BSYNC B1 ;  /* 0x0000000000017941 */ /* 0x000fea0003800000 */
.L_x_52437:
        /* <DEDUP_REMOVED lines=8> */
.L_x_52433:
        /* <DEDUP_REMOVED lines=12> */
.L_x_52442:
[----:B------:R-:W-:-:S07]  /*13470*/  IMAD.MOV.U32 R16, RZ, RZ, R14 ;  /* 0x000000ffff107224 */ /* 0x000fce00078e000e */
.L_x_52443:
[----:B------:R-:W-:Y:S05]  /*13480*/  BSYNC B1 ;  /* 0x0000000000017941 */ /* 0x000fea0003800000 */
.L_x_52441:
        /* <DEDUP_REMOVED lines=16> */
.L_x_52447:
[----:B------:R-:W-:Y:S05]  /*13590*/  BSYNC B2 ;  /* 0x0000000000027941 */ /* 0x000fea0003800000 */
.L_x_52446:
        /* <DEDUP_REMOVED lines=44> */
.L_x_52445:
[----:B------:R-:W-:Y:S05]  /*13860*/  BSYNC B1 ;  /* 0x0000000000017941 */ /* 0x000fea0003800000 */
.L_x_52444:
        /* <DEDUP_REMOVED lines=11> */
.L_x_52448:
        /* <DEDUP_REMOVED lines=12> */
.L_x_52451:
[----:B------:R-:W-:-:S07]  /*139e0*/  MOV R8, R14 ;  /* 0x0000000e00087202 */ /* 0x000fce0000000f00 */
.L_x_52452:
[----:B------:R-:W-:Y:S05]  /*139f0*/  BSYNC B1 ;  /* 0x0000000000017941 */ /* 0x000fea0003800000 */
.L_x_52450:
        /* <DEDUP_REMOVED lines=16> */
.L_x_52456:
[----:B------:R-:W-:Y:S05]  /*13b00*/  BSYNC B2 ;  /* 0x0000000000027941 */ /* 0x000fea0003800000 */
.L_x_52455:
        /* <DEDUP_REMOVED lines=44> */
.L_x_52454:
[----:B------:R-:W-:Y:S05]  /*13dd0*/  BSYNC B1 ;  /* 0x0000000000017941 */ /* 0x000fea0003800000 */
.L_x_52453:
        /* <DEDUP_REMOVED lines=8> */
.L_x_52449:
        /* <DEDUP_REMOVED lines=12> */
.L_x_52458:
[----:B------:R-:W-:-:S07]  /*13f20*/  IMAD.MOV.U32 R16, RZ, RZ, R14 ;  /* 0x000000ffff107224 */ /* 0x000fce00078e000e */
.L_x_52459:
[----:B------:R-:W-:Y:S05]  /*13f30*/  BSYNC B1 ;  /* 0x0000000000017941 */ /* 0x000fea0003800000 */
.L_x_52457:
        /* <DEDUP_REMOVED lines=16> */
.L_x_52463:
[----:B------:R-:W-:Y:S05]  /*14040*/  BSYNC B2 ;  /* 0x0000000000027941 */ /* 0x000fea0003800000 */
.L_x_52462:
        /* <DEDUP_REMOVED lines=44> */
.L_x_52461:
[----:B------:R-:W-:Y:S05]  /*14310*/  BSYNC B1 ;  /* 0x0000000000017941 */ /* 0x000fea0003800000 */
.L_x_52460:
        /* <DEDUP_REMOVED lines=11> */
.L_x_52464:
        /* <DEDUP_REMOVED lines=12> */
.L_x_52467:
[----:B------:R-:W-:-:S07]  /*14490*/  MOV R7, R14 ;  /* 0x0000000e00077202 */ /* 0x000fce0000000f00 */
.L_x_52468:
[----:B------:R-:W-:Y:S05]  /*144a0*/  BSYNC B1 ;  /* 0x0000000000017941 */ /* 0x000fea0003800000 */
.L_x_52466:
        /* <DEDUP_REMOVED lines=18> */
.L_x_52472:
[----:B------:R-:W-:Y:S05]  /*145d0*/  BSYNC B2 ;  /* 0x0000000000027941 */ /* 0x000fea0003800000 */
.L_x_52471:
        /* <DEDUP_REMOVED lines=44> */
.L_x_52470:
[----:B------:R-:W-:Y:S05]  /*148a0*/  BSYNC B1 ;  /* 0x0000000000017941 */ /* 0x000fea0003800000 */
.L_x_52469:
        /* <DEDUP_REMOVED lines=8> */
.L_x_52465:
[----:B------:R-:W-:Y:S01]  /*14930*/  SEL R16, RZ, 0x1000000, P5 ;  /* 0x01000000ff107807 */ /* 0x000fe20002800000 */
[----:B------:R-:W-:Y:S01]  /*14940*/  IMAD.WIDE.U32 R24, R0, 0x4, R236 ;  /* 0x0000000400187825 */ /* 0x000fe200078e00ec */
[----:B------:R-:W-:Y:S01]  /*14950*/  SEL R17, RZ, 0x10000, P4 ;  /* 0x00010000ff117807 */ /* 0x000fe20002000000 */
[----:B------:R-:W0:Y:S01]  /*14960*/  @P0 LDC.64 R20, c[0x0][0x228] ;  /* 0x00008a00ff140b82 */ /* 0x000e220000000a00 */
[----:B------:R-:W-:Y:S01]  /*14970*/  SEL R18, RZ, 0x100, P3 ;  /* 0x00000100ff127807 */ /* 0x000fe20001800000 */
[----:B------:R-:W-:Y:S01]  /*14980*/  VIADD R226, R222, 0xe0 ;  /* 0x000000e0dee27836 */ /* 0x000fe20000000000 */
[----:B------:R-:W-:Y:S02]  /*14990*/  ISETP.NE.AND P6, PT, R28, RZ, PT ;  /* 0x000000ff1c00720c */ /* 0x000fe40003fc5270 */
[----:B------:R-:W-:Y:S01]  /*149a0*/  IADD3 R16, R18, R16, R17 ;  /* 0x0000001012107210 */ /* 0x000fe20007ffe011 */
[----:B------:R-:W-:Y:S01]  /*149b0*/  IMAD.WIDE.U32 R18, R0, 0x10, R238 ;  /* 0x0000001000127825 */ /* 0x000fe200078e00ee */
[----:B------:R-:W-:Y:S01]  /*149c0*/  SEL R17, RZ, 0x1, P6 ;  /* 0x00000001ff117807 */ /* 0x000fe20003000000 */
[----:B------:R-:W1:Y:S03]  /*149d0*/  @P1 LDC.64 R22, c[0x0][0x230] ;  /* 0x00008c00ff161b82 */ /* 0x000e660000000a00 */
[----:B------:R-:W-:Y:S01]  /*149e0*/  IADD3 R27, R16, R17, RZ ;  /* 0x00000011101b7210 */ /* 0x000fe20007ffe0ff */
[----:B------:R2:W-:Y:S01]  /*149f0*/  STG.E.128 desc[UR4][R18.64], R48 ;  /* 0x0000003012007986 */ /* 0x0005e2000c101d04 */
[----:B------:R-:W-:-:S03]  /*14a00*/  IMAD.WIDE.U32 R16, R226, 0x10, R212 ;  /* 0x00000010e2107825 */ /* 0x000fc600078e00d4 */
        /* <DEDUP_REMOVED lines=11> */
[----:B------:R-:W-:-:S05]  /*14ac0*/  IMAD R24, R27, 0x100, R24 ;  /* 0x000001001b187824 */ /* 0x000fca00078e0218 */
[----:B------:R-:W-:Y:S01]  /*14ad0*/  IADD3 R25, R24, R25, RZ ;  /* 0x0000001918197210 */ /* 0x000fe20007ffe0ff */
[----:B0-----:R-:W-:-:S05]  /*14ae0*/  IMAD.WIDE.U32 R18, R0, 0x4, R18 ;  /* 0x0000000400127825 */ /* 0x001fca00078e0012 */
[----:B------:R0:W-:Y:S02]  /*14af0*/  STG.E desc[UR4][R18.64], R25 ;  /* 0x0000001912007986 */ /* 0x0001e4000c101904 */
.L_x_52473:
        /* <DEDUP_REMOVED lines=15> */
.L_x_52475:
[----:B------:R-:W-:-:S07]  /*14bf0*/  IMAD.MOV.U32 R20, RZ, RZ, R14 ;  /* 0x000000ffff147224 */ /* 0x000fce00078e000e */
.L_x_52476:
[----:B------:R-:W-:Y:S05]  /*14c00*/  BSYNC B1 ;  /* 0x0000000000017941 */ /* 0x000fea0003800000 */
.L_x_52474:
        /* <DEDUP_REMOVED lines=16> */
.L_x_52480:
[----:B------:R-:W-:Y:S05]  /*14d10*/  BSYNC B2 ;  /* 0x0000000000027941 */ /* 0x000fea0003800000 */
.L_x_52479:
        /* <DEDUP_REMOVED lines=44> */
.L_x_52478:
[----:B------:R-:W-:Y:S05]  /*14fe0*/  BSYNC B1 ;  /* 0x0000000000017941 */ /* 0x000fea0003800000 */
.L_x_52477:
        /* <DEDUP_REMOVED lines=12> */
.L_x_52481:
        /* <DEDUP_REMOVED lines=12> */
.L_x_52484:
[----:B------:R-:W-:-:S07]  /*15170*/  MOV R10, R14 ;  /* 0x0000000e000a7202 */ /* 0x000fce0000000f00 */
.L_x_52485:
[----:B------:R-:W-:Y:S05]  /*15180*/  BSYNC B1 ;  /* 0x0000000000017941 */ /* 0x000fea0003800000 */
.L_x_52483:
        /* <DEDUP_REMOVED lines=16> */
.L_x_52489:
[----:B------:R-:W-:Y:S05]  /*15290*/  BSYNC B2 ;  /* 0x0000000000027941 */ /* 0x000fea0003800000 */
.L_x_52488:
        /* <DEDUP_REMOVED lines=44> */
.L_x_52487:
[----:B------:R-:W-:Y:S05]  /*15560*/  BSYNC B1 ;  /* 0x0000000000017941 */ /* 0x000fea0003800000 */
.L_x_52486:
        /* <DEDUP_REMOVED lines=8> */
.L_x_52482:
        /* <DEDUP_REMOVED lines=12> */
.L_x_52491:
[----:B------:R-:W-:-:S07]  /*156b0*/  IMAD.MOV.U32 R16, RZ, RZ, R14 ;  /* 0x000000ffff107224 */ /* 0x000fce00078e000e */
.L_x_52492:
[----:B------:R-:W-:Y:S05]  /*156c0*/  BSYNC B1 ;  /* 0x0000000000017941 */ /* 0x000fea0003800000 */
.L_x_52490:
        /* <DEDUP_REMOVED lines=16> */
.L_x_52496:
[----:B------:R-:W-:Y:S05]  /*157d0*/  BSYNC B2 ;  /* 0x0000000000027941 */ /* 0x000fea0003800000 */
.L_x_52495:
        /* <DEDUP_REMOVED lines=44> */
.L_x_52494:
[----:B------:R-:W-:Y:S05]  /*15aa0*/  BSYNC B1 ;  /* 0x0000000000017941 */ /* 0x000fea0003800000 */
.L_x_52493:
        /* <DEDUP_REMOVED lines=11> */
.L_x_52497:
        /* <DEDUP_REMOVED lines=12> */
.L_x_52500:
[----:B------:R-:W-:-:S07]  /*15c20*/  MOV R9, R14 ;  /* 0x0000000e00097202 */ /* 0x000fce0000000f00 */
.L_x_52501:
[----:B------:R-:W-:Y:S05]  /*15c30*/  BSYNC B1 ;  /* 0x0000000000017941 */ /* 0x000fea0003800000 */
.L_x_52499:
        /* <DEDUP_REMOVED lines=16> */
.L_x_52505:
[----:B------:R-:W-:Y:S05]  /*15d40*/  BSYNC B2 ;  /* 0x0000000000027941 */ /* 0x000fea0003800000 */
.L_x_52504:
        /* <DEDUP_REMOVED lines=44> */
.L_x_52503:
[----:B------:R-:W-:Y:S05]  /*16010*/  BSYNC B1 ;  /* 0x0000000000017941 */ /* 0x000fea0003800000 */
.L_x_52502:
        /* <DEDUP_REMOVED lines=8> */
.L_x_52498:
        /* <DEDUP_REMOVED lines=12> */
.L_x_52507:
[----:B------:R-:W-:-:S07]  /*16160*/  IMAD.MOV.U32 R16, RZ, RZ, R14 ;  /* 0x000000ffff107224 */ /* 0x000fce00078e000e */
.L_x_52508:
[----:B------:R-:W-:Y:S05]  /*16170*/  BSYNC B1 ;  /* 0x0000000000017941 */ /* 0x000fea0003800000 */
.L_x_52506:
        /* <DEDUP_REMOVED lines=16> */
.L_x_52512:
[----:B------:R-:W-:Y:S05]  /*16280*/  BSYNC B2 ;  /* 0x0000000000027941 */ /* 0x000fea0003800000 */
.L_x_52511:
        /* <DEDUP_REMOVED lines=44> */
.L_x_52510:
[----:B------:R-:W-:Y:S05]  /*16550*/  BSYNC B1 ;  /* 0x0000000000017941 */ /* 0x000fea0003800000 */
.L_x_52509:
        /* <DEDUP_REMOVED lines=11> */
.L_x_52513:
        /* <DEDUP_REMOVED lines=12> */
.L_x_52516:
[----:B------:R-:W-:-:S07]  /*166d0*/  MOV R8, R14 ;  /* 0x0000000e00087202 */ /* 0x000fce0000000f00 */
.L_x_52517:
[----:B------:R-:W-:Y:S05]  /*166e0*/  BSYNC B1 ;  /* 0x0000000000017941 */ /* 0x000fea0003800000 */
.L_x_52515:
        /* <DEDUP_REMOVED lines=16> */
.L_x_52521:
[----:B------:R-:W-:Y:S05]  /*167f0*/  BSYNC B2 ;  /* 0x0000000000027941 */ /* 0x000fea0003800000 */
.L_x_52520:
        /* <DEDUP_REMOVED lines=44> */
.L_x_52519:
[----:B------:R-:W-:Y:S05]  /*16ac0*/  BSYNC B1 ;  /* 0x0000000000017941 */ /* 0x000fea0003800000 */
.L_x_52518:
        /* <DEDUP_REMOVED lines=8> */
.L_x_52514:
        /* <DEDUP_REMOVED lines=12> */
.L_x_52523:
[----:B------:R-:W-:-:S07]  /*16c10*/  IMAD.MOV.U32 R16, RZ, RZ, R14 ;  /* 0x000000ffff107224 */ /* 0x000fce00078e000e */
.L_x_52524:
[----:B------:R-:W-:Y:S05]  /*16c20*/  BSYNC B1 ;  /* 0x0000000000017941 */ /* 0x000fea0003800000 */
.L_x_52522:
        /* <DEDUP_REMOVED lines=16> */
.L_x_52528:
[----:B------:R-:W-:Y:S05]  /*16d30*/  BSYNC B2 ;  /* 0x0000000000027941 */ /* 0x000fea0003800000 */
.L_x_52527:
        /* <DEDUP_REMOVED lines=44> */
.L_x_52526:
[----:B------:R-:W-:Y:S05]  /*17000*/  BSYNC B1 ;  /* 0x0000000000017941 */ /* 0x000fea0003800000 */
.L_x_52525:
        /* <DEDUP_REMOVED lines=11> */
.L_x_52529:
        /* <DEDUP_REMOVED lines=12> */
.L_x_52532:
[----:B------:R-:W-:-:S07]  /*17180*/  MOV R7, R14 ;  /* 0x0000000e00077202 */ /* 0x000fce0000000f00 */
.L_x_52533:
[----:B------:R-:W-:Y:S05]  /*17190*/  BSYNC B1 ;  /* 0x0000000000017941 */ /* 0x000fea0003800000 */
.L_x_52531:
        /* <DEDUP_REMOVED lines=18> */
.L_x_52537:
[----:B------:R-:W-:Y:S05]  /*172c0*/  BSYNC B2 ;  /* 0x0000000000027941 */ /* 0x000fea0003800000 */
.L_x_52536:
        /* <DEDUP_REMOVED lines=44> */
.L_x_52535:
[----:B------:R-:W-:Y:S05]  /*17590*/  BSYNC B1 ;  /* 0x0000000000017941 */ /* 0x000fea0003800000 */
.L_x_52534:
        /* <DEDUP_REMOVED lines=8> */
.L_x_52530:
[----:B------:R-:W-:Y:S01]  /*17620*/  SEL R20, RZ, 0x1000000, P5 ;  /* 0x01000000ff147807 */ /* 0x000fe20002800000 */
[----:B------:R-:W-:Y:S01]  /*17630*/  IMAD.WIDE.U32 R26, R226, 0x10, R238 ;  /* 0x00000010e21a7825 */ /* 0x000fe200078e00ee */
[----:B------:R-:W-:Y:S01]  /*17640*/  SEL R21, RZ, 0x10000, P4 ;  /* 0x00010000ff157807 */ /* 0x000fe20002000000 */
[----:B------:R-:W0:Y:S01]  /*17650*/  @P0 LDC.64 R18, c[0x0][0x228] ;  /* 0x00008a00ff120b82 */ /* 0x000e220000000a00 */
[----:B------:R-:W-:Y:S01]  /*17660*/  SEL R22, RZ, 0x100, P3 ;  /* 0x00000100ff167807 */ /* 0x000fe20001800000 */
[----:B------:R-:W-:Y:S01]  /*17670*/  VIADD R227, R222, 0x100 ;  /* 0x00000100dee37836 */ /* 0x000fe20000000000 */
[----:B------:R-:W-:Y:S01]  /*17680*/  ISETP.NE.AND P6, PT, R28, RZ, PT ;  /* 0x000000ff1c00720c */ /* 0x000fe20003fc5270 */
[----:B------:R-:W-:Y:S01]  /*17690*/  IMAD.WIDE.U32 R28, R226, 0x4, R236 ;  /* 0x00000004e21c7825 */ /* 0x000fe200078e00ec */
[----:B------:R-:W-:Y:S01]  /*176a0*/  IADD3 R20, R22, R20, R21 ;  /* 0x0000001416147210 */ /* 0x000fe20007ffe015 */
[----:B------:R1:W-:Y:S01]  /*176b0*/  STG.E.128 desc[UR4][R26.64], R44 ;  /* 0x0000002c1a007986 */ /* 0x0003e2000c101d04 */
[----:B------:R-:W-:Y:S01]  /*176c0*/  SEL R21, RZ, 0x1, P6 ;  /* 0x00000001ff157807 */ /* 0x000fe20003000000 */
[----:B------:R-:W2:Y:S03]  /*176d0*/  @P1 LDC.64 R16, c[0x0][0x230] ;  /* 0x00008c00ff101b82 */ /* 0x000ea60000000a00 */
        /* <DEDUP_REMOVED lines=17> */
.L_x_52538:
        /* <DEDUP_REMOVED lines=15> */
.L_x_52540:
[----:B------:R-:W-:-:S07]  /*178e0*/  IMAD.MOV.U32 R20, RZ, RZ, R14 ;  /* 0x000000ffff147224 */ /* 0x000fce00078e000e */
.L_x_52541:
[----:B------:R-:W-:Y:S05]  /*178f0*/  BSYNC B1 ;  /* 0x0000000000017941 */ /* 0x000fea0003800000 */
.L_x_52539:
        /* <DEDUP_REMOVED lines=16> */
.L_x_52545:
[----:B------:R-:W-:Y:S05]  /*17a00*/  BSYNC B2 ;  /* 0x0000000000027941 */ /* 0x000fea0003800000 */
.L_x_52544:
        /* <DEDUP_REMOVED lines=44> */
.L_x_52543:
[----:B------:R-:W-:Y:S05]  /*17cd0*/  BSYNC B1 ;  /* 0x0000000000017941 */ /* 0x000fea0003800000 */
.L_x_52542:
        /* <DEDUP_REMOVED lines=12> */
.L_x_52546:
        /* <DEDUP_REMOVED lines=12> */
.L_x_52549:
[----:B------:R-:W-:-:S07]  /*17e60*/  MOV R10, R14 ;  /* 0x0000000e000a7202 */ /* 0x000fce0000000f00 */
.L_x_52550:
[----:B------:R-:W-:Y:S05]  /*17e70*/  BSYNC B1 ;  /* 0x0000000000017941 */ /* 0x000fea0003800000 */
.L_x_52548:
        /* <DEDUP_REMOVED lines=16> */
.L_x_52554:
[----:B------:R-:W-:Y:S05]  /*17f80*/  BSYNC B2 ;  /* 0x0000000000027941 */ /* 0x000fea0003800000 */
.L_x_52553:
        /* <DEDUP_REMOVED lines=44> */
.L_x_52552:
[----:B------:R-:W-:Y:S05]  /*18250*/  BSYNC B1 ;  /* 0x0000000000017941 */ /* 0x000fea0003800000 */
.L_x_52551:
        /* <DEDUP_REMOVED lines=8> */
.L_x_52547:
        /* <DEDUP_REMOVED lines=12> */
.L_x_52556:
[----:B------:R-:W-:-:S07]  /*183a0*/  IMAD.MOV.U32 R16, RZ, RZ, R14 ;  /* 0x000000ffff107224 */ /* 0x000fce00078e000e */
.L_x_52557:
[----:B------:R-:W-:Y:S05]  /*183b0*/  BSYNC B1 ;  /* 0x0000000000017941 */ /* 0x000fea0003800000 */
.L_x_52555:
        /* <DEDUP_REMOVED lines=16> */
.L_x_52561:
[----:B------:R-:W-:Y:S05]  /*184c0*/  BSYNC B2 ;  /* 0x0000000000027941 */ /* 0x000fea0003800000 */
.L_x_52560:
        /* <DEDUP_REMOVED lines=44> */
.L_x_52559:
[----:B------:R-:W-:Y:S05]  /*18790*/  BSYNC B1 ;  /* 0x0000000000017941 */ /* 0x000fea0003800000 */
.L_x_52558:
        /* <DEDUP_REMOVED lines=11> */
.L_x_52562:
        /* <DEDUP_REMOVED lines=12> */
.L_x_52565:
[----:B------:R-:W-:-:S07]  /*18910*/  MOV R9, R14 ;  /* 0x0000000e00097202 */ /* 0x000fce0000000f00 */
.L_x_52566:
[----:B------:R-:W-:Y:S05]  /*18920*/  BSYNC B1 ;  /* 0x0000000000017941 */ /* 0x000fea0003800000 */
.L_x_52564:
        /* <DEDUP_REMOVED lines=16> */
.L_x_52570:
[----:B------:R-:W-:Y:S05]  /*18a30*/  BSYNC B2 ;  /* 0x0000000000027941 */ /* 0x000fea0003800000 */
.L_x_52569:
        /* <DEDUP_REMOVED lines=44> */
.L_x_52568:
[----:B------:R-:W-:Y:S05]  /*18d00*/  BSYNC B1 ;  /* 0x0000000000017941 */ /* 0x000fea0003800000 */
.L_x_52567:
        /* <DEDUP_REMOVED lines=8> */
.L_x_52563:
        /* <DEDUP_REMOVED lines=12> */
.L_x_52572:
[----:B------:R-:W-:-:S07]  /*18e50*/  IMAD.MOV.U32 R16, RZ, RZ, R14 ;  /* 0x000000ffff107224 */ /* 0x000fce00078e000e */
.L_x_52573:
[----:B------:R-:W-:Y:S05]  /*18e60*/  BSYNC B1 ;  /* 0x0000000000017941 */ /* 0x000fea0003800000 */
.L_x_52571:
        /* <DEDUP_REMOVED lines=16> */
.L_x_52577:
[----:B------:R-:W-:Y:S05]  /*18f70*/  BSYNC B2 ;  /* 0x0000000000027941 */ /* 0x000fea0003800000 */
.L_x_52576:
        /* <DEDUP_REMOVED lines=44> */
.L_x_52575:
[----:B------:R-:W-:Y:S05]  /*19240*/  BSYNC B1 ;  /* 0x0000000000017941 */ /* 0x000fea0003800000 */
.L_x_52574:
        /* <DEDUP_REMOVED lines=11> */
.L_x_52578:
        /* <DEDUP_REMOVED lines=12> */
.L_x_52581:
[----:B------:R-:W-:-:S07]  /*193c0*/  MOV R8, R14 ;  /* 0x0000000e00087202 */ /* 0x000fce0000000f00 */
.L_x_52582:
[----:B------:R-:W-:Y:S05]  /*193d0*/  BSYNC B1 ;  /* 0x0000000000017941 */ /* 0x000fea0003800000 */
.L_x_52580:
        /* <DEDUP_REMOVED lines=16> */
.L_x_52586:
[----:B------:R-:W-:Y:S05]  /*194e0*/  BSYNC B2 ;  /* 0x0000000000027941 */ /* 0x000fea0003800000 */
.L_x_52585:
        /* <DEDUP_REMOVED lines=44> */
.L_x_52584:
[----:B------:R-:W-:Y:S05]  /*197b0*/  BSYNC B1 ;  /* 0x0000000000017941 */ /* 0x000fea0003800000 */
.L_x_52583:
        /* <DEDUP_REMOVED lines=8> */
.L_x_52579:
        /* <DEDUP_REMOVED lines=12> */
.L_x_52588:
[----:B------:R-:W-:-:S07]  /*19900*/  IMAD.MOV.U32 R16, RZ, RZ, R14 ;  /* 0x000000ffff107224 */ /* 0x000fce00078e000e */
.L_x_52589:
[----:B------:R-:W-:Y:S05]  /*19910*/  BSYNC B1 ;  /* 0x0000000000017941 */ /* 0x000fea0003800000 */
.L_x_52587:
        /* <DEDUP_REMOVED lines=16> */
.L_x_52593:
[----:B------:R-:W-:Y:S05]  /*19a20*/  BSYNC B2 ;  /* 0x0000000000027941 */ /* 0x000fea0003800000 */
.L_x_52592:
        /* <DEDUP_REMOVED lines=44> */
.L_x_52591:
[----:B------:R-:W-:Y:S05]  /*19cf0*/  BSYNC B1 ;  /* 0x0000000000017941 */ /* 0x000fea0003800000 */
.L_x_52590:
        /* <DEDUP_REMOVED lines=11> */
.L_x_52594:
        /* <DEDUP_REMOVED lines=12> */
.L_x_52597:
[----:B------:R-:W-:-:S07]  /*19e70*/  MOV R7, R14 ;  /* 0x0000000e00077202 */ /* 0x000fce0000000f00 */
.L_x_52598:
[----:B------:R-:W-:Y:S05]  /*19e80*/  BSYNC B1 ;  /* 0x0000000000017941 */ /* 0x000fea0003800000 */
.L_x_52596:
        /* <DEDUP_REMOVED lines=18> */
.L_x_52602:
[----:B------:R-:W-:Y:S05]  /*19fb0*/  BSYNC B2 ;  /* 0x0000000000027941 */ /* 0x000fea0003800000 */
.L_x_52601:
        /* <DEDUP_REMOVED lines=44> */
.L_x_52600:
[----:B------:R-:W-:Y:S05]  /*1a280*/  BSYNC B1 ;  /* 0x0000000000017941 */ /* 0x000fea0003800000 */
.L_x_52599:
        /* <DEDUP_REMOVED lines=8> */
.L_x_52595:
[----:B------:R-:W-:Y:S01]  /*1a310*/  SEL R16, RZ, 0x1000000, P5 ;  /* 0x01000000ff107807 */ /* 0x000fe20002800000 */
[----:B------:R-:W0:Y:S01]  /*1a320*/  @P0 LDC.64 R20, c[0x0][0x228] ;  /* 0x00008a00ff140b82 */ /* 0x000e220000000a00 */
[----:B------:R-:W-:Y:S01]  /*1a330*/  SEL R17, RZ, 0x10000, P4 ;  /* 0x00010000ff117807 */ /* 0x000fe20002000000 */
[----:B------:R-:W-:Y:S01]  /*1a340*/  VIADD R228, R222, 0x120 ;  /* 0x00000120dee47836 */ /* 0x000fe20000000000 */
[----:B------:R-:W-:Y:S02]  /*1a350*/  SEL R22, RZ, 0x100, P3 ;  /* 0x00000100ff167807 */ /* 0x000fe40001800000 */
[----:B------:R-:W-:Y:S01]  /*1a360*/  ISETP.NE.AND P6, PT, R28, RZ, PT ;  /* 0x000000ff1c00720c */ /* 0x000fe20003fc5270 */
[C---:B------:R-:W-:Y:S01]  /*1a370*/  IMAD.WIDE.U32 R28, R227.reuse, 0x10, R238 ;  /* 0x00000010e31c7825 */ /* 0x040fe200078e00ee */
[----:B------:R-:W-:Y:S01]  /*1a380*/  IADD3 R16, R22, R16, R17 ;  /* 0x0000001016107210 */ /* 0x000fe20007ffe011 */
[----:B------:R-:W1:Y:S01]  /*1a390*/  @P1 LDC.64 R18, c[0x0][0x230] ;  /* 0x00008c00ff121b82 */ /* 0x000e620000000a00 */
[----:B------:R-:W-:Y:S01]  /*1a3a0*/  SEL R17, RZ, 0x1, P6 ;  /* 0x00000001ff117807 */ /* 0x000fe20003000000 */
[----:B------:R-:W-:Y:S01]  /*1a3b0*/  IMAD.WIDE.U32 R22, R227, 0x4, R236 ;  /* 0x00000004e3167825 */ /* 0x000fe200078e00ec */
[----:B------:R2:W-:Y:S02]  /*1a3c0*/  STG.E.128 desc[UR4][R28.64], R40 ;  /* 0x000000281c007986 */ /* 0x0005e4000c101d04 */
[----:B------:R-:W-:Y:S01]  /*1a3d0*/  IADD3 R27, R16, R17, RZ ;  /* 0x00000011101b7210 */ /* 0x000fe20007ffe0ff */
[----:B------:R-:W-:-:S04]  /*1a3e0*/  IMAD.WIDE.U32 R16, R228, 0x10, R212 ;  /* 0x00000010e4107825 */ /* 0x000fc800078e00d4 */
        /* <DEDUP_REMOVED lines=15> */
.L_x_52603:
        /* <DEDUP_REMOVED lines=15> */
.L_x_52605:
[----:B------:R-:W-:-:S07]  /*1a5d0*/  IMAD.MOV.U32 R20, RZ, RZ, R14 ;  /* 0x000000ffff147224 */ /* 0x000fce00078e000e */
.L_x_52606:
[----:B------:R-:W-:Y:S05]  /*1a5e0*/  BSYNC B1 ;  /* 0x0000000000017941 */ /* 0x000fea0003800000 */
.L_x_52604:
        /* <DEDUP_REMOVED lines=16> */
.L_x_52610:
[----:B------:R-:W-:Y:S05]  /*1a6f0*/  BSYNC B2 ;  /* 0x0000000000027941 */ /* 0x000fea0003800000 */
.L_x_52609:
        /* <DEDUP_REMOVED lines=44> */
.L_x_52608:
[----:B------:R-:W-:Y:S05]  /*1a9c0*/  BSYNC B1 ;  /* 0x0000000000017941 */ /* 0x000fea0003800000 */
.L_x_52607:
        /* <DEDUP_REMOVED lines=12> */
.L_x_52611:
        /* <DEDUP_REMOVED lines=12> */
.L_x_52614:
[----:B------:R-:W-:-:S07]  /*1ab50*/  MOV R10, R14 ;  /* 0x0000000e000a7202 */ /* 0x000fce0000000f00 */
.L_x_52615:
[----:B------:R-:W-:Y:S05]  /*1ab60*/  BSYNC B1 ;  /* 0x0000000000017941 */ /* 0x000fea0003800000 */
.L_x_52613:
        /* <DEDUP_REMOVED lines=16> */
.L_x_52619:
[----:B------:R-:W-:Y:S05]  /*1ac70*/  BSYNC B2 ;  /* 0x0000000000027941 */ /* 0x000fea0003800000 */
.L_x_52618:
        /* <DEDUP_REMOVED lines=44> */
.L_x_52617:
[----:B------:R-:W-:Y:S05]  /*1af40*/  BSYNC B1 ;  /* 0x0000000000017941 */ /* 0x000fea0003800000 */
.L_x_52616:
        /* <DEDUP_REMOVED lines=8> */
.L_x_52612:
        /* <DEDUP_REMOVED lines=12> */
.L_x_52621:
[----:B------:R-:W-:-:S07]  /*1b090*/  IMAD.MOV.U32 R16, RZ, RZ, R14 ;  /* 0x000000ffff107224 */ /* 0x000fce00078e000e */
.L_x_52622:
[----:B------:R-:W-:Y:S05]  /*1b0a0*/  BSYNC B1 ;  /* 0x0000000000017941 */ /* 0x000fea0003800000 */
.L_x_52620:
        /* <DEDUP_REMOVED lines=16> */
.L_x_52626:
[----:B------:R-:W-:Y:S05]  /*1b1b0*/  BSYNC B2 ;  /* 0x0000000000027941 */ /* 0x000fea0003800000 */
.L_x_52625:
        /* <DEDUP_REMOVED lines=44> */
.L_x_52624:
[----:B------:R-:W-:Y:S05]  /*1b480*/  BSYNC B1 ;  /* 0x0000000000017941 */ /* 0x000fea0003800000 */
.L_x_52623:
        /* <DEDUP_REMOVED lines=11> */
.L_x_52627:
        /* <DEDUP_REMOVED lines=12> */
.L_x_52630:
[----:B------:R-:W-:-:S07]  /*1b600*/  MOV R9, R14 ;  /* 0x0000000e00097202 */ /* 0x000fce0000000f00 */
.L_x_52631:
[----:B------:R-:W-:Y:S05]  /*1b610*/  BSYNC B1 ;  /* 0x0000000000017941 */ /* 0x000fea0003800000 */
.L_x_52629:
        /* <DEDUP_REMOVED lines=16> */
.L_x_52635:
[----:B------:R-:W-:Y:S05]  /*1b720*/  BSYNC B2 ;  /* 0x0000000000027941 */ /* 0x000fea0003800000 */
.L_x_52634:
        /* <DEDUP_REMOVED lines=44> */
.L_x_52633:
[----:B------:R-:W-:Y:S05]  /*1b9f0*/  BSYNC B1 ;  /* 0x0000000000017941 */ /* 0x000fea0003800000 */
.L_x_52632:
        /* <DEDUP_REMOVED lines=8> */
.L_x_52628:
        /* <DEDUP_REMOVED lines=12> */
.L_x_52637:
[----:B------:R-:W-:-:S07]  /*1bb40*/  IMAD.MOV.U32 R16, RZ, RZ, R14 ;  /* 0x000000ffff107224 */ /* 0x000fce00078e000e */
.L_x_52638:
[----:B------:R-:W-:Y:S05]  /*1bb50*/  BSYNC B1 ;  /* 0x0000000000017941 */ /* 0x000fea0003800000 */
.L_x_52636:
        /* <DEDUP_REMOVED lines=16> */
.L_x_52642:
[----:B------:R-:W-:Y:S05]  /*1bc60*/  BSYNC B2 ;  /* 0x0000000000027941 */ /* 0x000fea0003800000 */
.L_x_52641:
        /* <DEDUP_REMOVED lines=44> */
.L_x_52640:
[----:B------:R-:W-:Y:S05]  /*1bf30*/  BSYNC B1 ;  /* 0x0000000000017941 */ /* 0x000fea0003800000 */
.L_x_52639:
        /* <DEDUP_REMOVED lines=11> */
.L_x_52643:
        /* <DEDUP_REMOVED lines=12> */
.L_x_52646:
[----:B------:R-:W-:-:S07]  /*1c0b0*/  MOV R8, R14 ;  /* 0x0000000e00087202 */ /* 0x000fce0000000f00 */
.L_x_52647:
[----:B------:R-:W-:Y:S05]  /*1c0c0*/  BSYNC B1 ;  /* 0x0000000000017941 */ /* 0x000fea0003800000 */
.L_x_52645:
        /* <DEDUP_REMOVED lines=16> */
.L_x_52651:
[----:B------:R-:W-:Y:S05]  /*1c1d0*/  BSYNC B2 ;  /* 0x0000000000027941 */ /* 0x000fea0003800000 */
.L_x_52650:
        /* <DEDUP_REMOVED lines=44> */
.L_x_52649:
[----:B------:R-:W-:Y:S05]  /*1c4a0*/  BSYNC B1 ;  /* 0x0000000000017941 */ /* 0x000fea0003800000 */
.L_x_52648:
        /* <DEDUP_REMOVED lines=8> */
.L_x_52644:
        /* <DEDUP_REMOVED lines=12> */
.L_x_52653:
[----:B------:R-:W-:-:S07]  /*1c5f0*/  IMAD.MOV.U32 R18, RZ, RZ, R14 ;  /* 0x000000ffff127224 */ /* 0x000fce00078e000e */
.L_x_52654:
[----:B------:R-:W-:Y:S05]  /*1c600*/  BSYNC B1 ;  /* 0x0000000000017941 */ /* 0x000fea0003800000 */
.L_x_52652:
        /* <DEDUP_REMOVED lines=16> */
.L_x_52658:
[----:B------:R-:W-:Y:S05]  /*1c710*/  BSYNC B2 ;  /* 0x0000000000027941 */ /* 0x000fea0003800000 */
.L_x_52657:
        /* <DEDUP_REMOVED lines=44> */
.L_x_52656:
[----:B------:R-:W-:Y:S05]  /*1c9e0*/  BSYNC B1 ;  /* 0x0000000000017941 */ /* 0x000fea0003800000 */
.L_x_52655:
        /* <DEDUP_REMOVED lines=11> */
.L_x_52659:
        /* <DEDUP_REMOVED lines=12> */
.L_x_52662:
[----:B------:R-:W-:-:S07]  /*1cb60*/  MOV R7, R14 ;  /* 0x0000000e00077202 */ /* 0x000fce0000000f00 */
.L_x_52663:
[----:B------:R-:W-:Y:S05]  /*1cb70*/  BSYNC B1 ;  /* 0x0000000000017941 */ /* 0x000fea0003800000 */
.L_x_52661:
        /* <DEDUP_REMOVED lines=18> */
.L_x_52667:
[----:B------:R-:W-:Y:S05]  /*1cca0*/  BSYNC B2 ;  /* 0x0000000000027941 */ /* 0x000fea0003800000 */
.L_x_52666:
        /* <DEDUP_REMOVED lines=44> */
.L_x_52665:
[----:B------:R-:W-:Y:S05]  /*1cf70*/  BSYNC B1 ;  /* 0x0000000000017941 */ /* 0x000fea0003800000 */
.L_x_52664:
        /* <DEDUP_REMOVED lines=8> */
.L_x_52660:
[----:B------:R-:W-:Y:S01]  /*1d000*/  SEL R16, RZ, 0x1000000, P5 ;  /* 0x01000000ff107807 */ /* 0x000fe20002800000 */
[----:B------:R-:W-:Y:S01]  /*1d010*/  IMAD.WIDE.U32 R24, R228, 0x10, R238 ;  /* 0x00000010e4187825 */ /* 0x000fe200078e00ee */
[----:B------:R-:W-:Y:S01]  /*1d020*/  SEL R17, RZ, 0x10000, P4 ;  /* 0x00010000ff117807 */ /* 0x000fe20002000000 */
[----:B------:R-:W0:Y:S01]  /*1d030*/  @P0 LDC.64 R22, c[0x0][0x228] ;  /* 0x00008a00ff160b82 */ /* 0x000e220000000a00 */
[----:B------:R-:W-:Y:S01]  /*1d040*/  SEL R18, RZ, 0x100, P3 ;  /* 0x00000100ff127807 */ /* 0x000fe20001800000 */
[----:B------:R-:W-:Y:S01]  /*1d050*/  VIADD R229, R222, 0x140 ;  /* 0x00000140dee57836 */ /* 0x000fe20000000000 */
[----:B------:R-:W-:Y:S01]  /*1d060*/  ISETP.NE.AND P6, PT, R28, RZ, PT ;  /* 0x000000ff1c00720c */ /* 0x000fe20003fc5270 */
[----:B------:R1:W-:Y:S01]  /*1d070*/  STG.E.128 desc[UR4][R24.64], R36 ;  /* 0x0000002418007986 */ /* 0x0003e2000c101d04 */
[----:B------:R-:W-:Y:S01]  /*1d080*/  IADD3 R16, R18, R16, R17 ;  /* 0x0000001012107210 */ /* 0x000fe20007ffe011 */
[----:B------:R-:W-:Y:S01]  /*1d090*/  IMAD.WIDE.U32 R18, R228, 0x4, R236 ;  /* 0x00000004e4127825 */ /* 0x000fe200078e00ec */
        /* <DEDUP_REMOVED lines=19> */
.L_x_52668:
        /* <DEDUP_REMOVED lines=15> */
.L_x_52670:
[----:B------:R-:W-:-:S07]  /*1d2c0*/  IMAD.MOV.U32 R22, RZ, RZ, R14 ;  /* 0x000000ffff167224 */ /* 0x000fce00078e000e */
.L_x_52671:
[----:B------:R-:W-:Y:S05]  /*1d2d0*/  BSYNC B1 ;  /* 0x0000000000017941 */ /* 0x000fea0003800000 */
.L_x_52669:
        /* <DEDUP_REMOVED lines=16> */
.L_x_52675:
[----:B------:R-:W-:Y:S05]  /*1d3e0*/  BSYNC B2 ;  /* 0x0000000000027941 */ /* 0x000fea0003800000 */
.L_x_52674:
        /* <DEDUP_REMOVED lines=44> */
.L_x_52673:
[----:B------:R-:W-:Y:S05]  /*1d6b0*/  BSYNC B1 ;  /* 0x0000000000017941 */ /* 0x000fea0003800000 */
.L_x_52672:
        /* <DEDUP_REMOVED lines=12> */
.L_x_52676:
        /* <DEDUP_REMOVED lines=12> */
.L_x_52679:
[----:B------:R-:W-:-:S07]  /*1d840*/  MOV R10, R14 ;  /* 0x0000000e000a7202 */ /* 0x000fce0000000f00 */
.L_x_52680:
[----:B------:R-:W-:Y:S05]  /*1d850*/  BSYNC B1 ;  /* 0x0000000000017941 */ /* 0x000fea0003800000 */
.L_x_52678:
        /* <DEDUP_REMOVED lines=16> */
.L_x_52684:
[----:B------:R-:W-:Y:S05]  /*1d960*/  BSYNC B2 ;  /* 0x0000000000027941 */ /* 0x000fea0003800000 */
.L_x_52683:
        /* <DEDUP_REMOVED lines=44> */
.L_x_52682:
[----:B------:R-:W-:Y:S05]  /*1dc30*/  BSYNC B1 ;  /* 0x0000000000017941 */ /* 0x000fea0003800000 */
.L_x_52681:
        /* <DEDUP_REMOVED lines=8> */
.L_x_52677:
        /* <DEDUP_REMOVED lines=12> */
.L_x_52686:
[----:B------:R-:W-:-:S07]  /*1dd80*/  IMAD.MOV.U32 R16, RZ, RZ, R14 ;  /* 0x000000ffff107224 */ /* 0x000fce00078e000e */
.L_x_52687:
[----:B------:R-:W-:Y:S05]  /*1dd90*/  BSYNC B1 ;  /* 0x0000000000017941 */ /* 0x000fea0003800000 */
.L_x_52685:
        /* <DEDUP_REMOVED lines=16> */
.L_x_52691:
[----:B------:R-:W-:Y:S05]  /*1dea0*/  BSYNC B2 ;  /* 0x0000000000027941 */ /* 0x000fea0003800000 */
.L_x_52690:
        /* <DEDUP_REMOVED lines=44> */
.L_x_52689:
[----:B------:R-:W-:Y:S05]  /*1e170*/  BSYNC B1 ;  /* 0x0000000000017941 */ /* 0x000fea0003800000 */
.L_x_52688:
        /* <DEDUP_REMOVED lines=11> */
.L_x_52692:
        /* <DEDUP_REMOVED lines=12> */
.L_x_52695:
[----:B------:R-:W-:-:S07]  /*1e2f0*/  MOV R9, R14 ;  /* 0x0000000e00097202 */ /* 0x000fce0000000f00 */
.L_x_52696:
[----:B------:R-:W-:Y:S05]  /*1e300*/  BSYNC B1 ;  /* 0x0000000000017941 */ /* 0x000fea0003800000 */
.L_x_52694:
        /* <DEDUP_REMOVED lines=16> */
.L_x_52700:
[----:B------:R-:W-:Y:S05]  /*1e410*/  BSYNC B2 ;  /* 0x0000000000027941 */ /* 0x000fea0003800000 */
.L_x_52699:
        /* <DEDUP_REMOVED lines=44> */
.L_x_52698:
[----:B------:R-:W-:Y:S05]  /*1e6e0*/  BSYNC B1 ;  /* 0x0000000000017941 */ /* 0x000fea0003800000 */
.L_x_52697:
        /* <DEDUP_REMOVED lines=8> */
.L_x_52693:
        /* <DEDUP_REMOVED lines=12> */
.L_x_52702:
[----:B------:R-:W-:-:S07]  /*1e830*/  IMAD.MOV.U32 R29, RZ, RZ, R14 ;  /* 0x000000ffff1d7224 */ /* 0x000fce00078e000e */
.L_x_52703:
[----:B------:R-:W-:Y:S05]  /*1e840*/  BSYNC B1 ;  /* 0x0000000000017941 */ /* 0x000fea0003800000 */
.L_x_52701:
        /* <DEDUP_REMOVED lines=16> */
.L_x_52707:
[----:B------:R-:W-:Y:S05]  /*1e950*/  BSYNC B2 ;  /* 0x0000000000027941 */ /* 0x000fea0003800000 */
.L_x_52706:
        /* <DEDUP_REMOVED lines=44> */
.L_x_52705:
[----:B------:R-:W-:Y:S05]  /*1ec20*/  BSYNC B1 ;  /* 0x0000000000017941 */ /* 0x000fea0003800000 */
.L_x_52704:
        /* <DEDUP_REMOVED lines=11> */
.L_x_52708:
        /* <DEDUP_REMOVED lines=12> */
.L_x_52711:
[----:B------:R-:W-:-:S07]  /*1eda0*/  MOV R8, R14 ;  /* 0x0000000e00087202 */ /* 0x000fce0000000f00 */
.L_x_52712:
[----:B------:R-:W-:Y:S05]  /*1edb0*/  BSYNC B1 ;  /* 0x0000000000017941 */ /* 0x000fea0003800000 */
.L_x_52710:
        /* <DEDUP_REMOVED lines=16> */
.L_x_52716:
[----:B------:R-:W-:Y:S05]  /*1eec0*/  BSYNC B2 ;  /* 0x0000000000027941 */ /* 0x000fea0003800000 */
.L_x_52715:
        /* <DEDUP_REMOVED lines=44> */
.L_x_52714:
[----:B------:R-:W-:Y:S05]  /*1f190*/  BSYNC B1 ;  /* 0x0000000000017941 */ /* 0x000fea0003800000 */
.L_x_52713:
        /* <DEDUP_REMOVED lines=8> */
.L_x_52709:
        /* <DEDUP_REMOVED lines=12> */
.L_x_52718:
[----:B------:R-:W-:-:S07]  /*1f2e0*/  IMAD.MOV.U32 R18, RZ, RZ, R14 ;  /* 0x000000ffff127224 */ /* 0x000fce00078e000e */
.L_x_52719:
[----:B------:R-:W-:Y:S05]  /*1f2f0*/  BSYNC B1 ;  /* 0x0000000000017941 */ /* 0x000fea0003800000 */
.L_x_52717:
        /* <DEDUP_REMOVED lines=16> */
.L_x_52723:
[----:B------:R-:W-:Y:S05]  /*1f400*/  BSYNC B2 ;  /* 0x0000000000027941 */ /* 0x000fea0003800000 */
.L_x_52722:
        /* <DEDUP_REMOVED lines=44> */
.L_x_52721:
[----:B------:R-:W-:Y:S05]  /*1f6d0*/  BSYNC B1 ;  /* 0x0000000000017941 */ /* 0x000fea0003800000 */
.L_x_52720:
        /* <DEDUP_REMOVED lines=11> */
.L_x_52724:
        /* <DEDUP_REMOVED lines=12> */
.L_x_52727:
[----:B------:R-:W-:-:S07]  /*1f850*/  MOV R7, R14 ;  /* 0x0000000e00077202 */ /* 0x000fce0000000f00 */
.L_x_52728:
[----:B------:R-:W-:Y:S05]  /*1f860*/  BSYNC B1 ;  /* 0x0000000000017941 */ /* 0x000fea0003800000 */
.L_x_52726:
        /* <DEDUP_REMOVED lines=18> */
.L_x_52732:
[----:B------:R-:W-:Y:S05]  /*1f990*/  BSYNC B2 ;  /* 0x0000000000027941 */ /* 0x000fea0003800000 */
.L_x_52731:
        /* <DEDUP_REMOVED lines=44> */
.L_x_52730:
[----:B------:R-:W-:Y:S05]  /*1fc60*/  BSYNC B1 ;  /* 0x0000000000017941 */ /* 0x000fea0003800000 */
.L_x_52729:
        /* <DEDUP_REMOVED lines=8> */
.L_x_52725:
        /* <DEDUP_REMOVED lines=29> */
.L_x_52733:
        /* <DEDUP_REMOVED lines=15> */
.L_x_52735:
[----:B------:R-:W-:-:S07]  /*1ffb0*/  IMAD.MOV.U32 R28, RZ, RZ, R14 ;  /* 0x000000ffff1c7224 */ /* 0x000fce00078e000e */
.L_x_52736:
[----:B------:R-:W-:Y:S05]  /*1ffc0*/  BSYNC B1 ;  /* 0x0000000000017941 */ /* 0x000fea0003800000 */
.L_x_52734:
        /* <DEDUP_REMOVED lines=16> */
.L_x_52740:
[----:B------:R-:W-:Y:S05]  /*200d0*/  BSYNC B2 ;  /* 0x0000000000027941 */ /* 0x000fea0003800000 */
.L_x_52739:
        /* <DEDUP_REMOVED lines=44> */
.L_x_52738:
[----:B------:R-:W-:Y:S05]  /*203a0*/  BSYNC B1 ;  /* 0x0000000000017941 */ /* 0x000fea0003800000 */
.L_x_52737:
        /* <DEDUP_REMOVED lines=12> */
.L_x_52741:
        /* <DEDUP_REMOVED lines=12> */
.L_x_52744:
[----:B------:R-:W-:-:S07]  /*20530*/  MOV R10, R14 ;  /* 0x0000000e000a7202 */ /* 0x000fce0000000f00 */
.L_x_52745:
[----:B------:R-:W-:Y:S05]  /*20540*/  BSYNC B1 ;  /* 0x0000000000017941 */ /* 0x000fea0003800000 */
.L_x_52743:
        /* <DEDUP_REMOVED lines=16> */
.L_x_52749:
[----:B------:R-:W-:Y:S05]  /*20650*/  BSYNC B2 ;  /* 0x0000000000027941 */ /* 0x000fea0003800000 */
.L_x_52748:
        /* <DEDUP_REMOVED lines=44> */
.L_x_52747:
[----:B------:R-:W-:Y:S05]  /*20920*/  BSYNC B1 ;  /* 0x0000000000017941 */ /* 0x000fea0003800000 */
.L_x_52746:
        /* <DEDUP_REMOVED lines=8> */
.L_x_52742:
        /* <DEDUP_REMOVED lines=12> */
.L_x_52751:
[----:B------:R-:W-:-:S07]  /*20a70*/  IMAD.MOV.U32 R16, RZ, RZ, R14 ;  /* 0x000000ffff107224 */ /* 0x000fce00078e000e */
.L_x_52752:
[----:B------:R-:W-:Y:S05]  /*20a80*/  BSYNC B1 ;  /* 0x0000000000017941 */ /* 0x000fea0003800000 */
.L_x_52750:
        /* <DEDUP_REMOVED lines=16> */
.L_x_52756:
[----:B------:R-:W-:Y:S05]  /*20b90*/  BSYNC B2 ;  /* 0x0000000000027941 */ /* 0x000fea0003800000 */
.L_x_52755:
        /* <DEDUP_REMOVED lines=44> */
.L_x_52754:
[----:B------:R-:W-:Y:S05]  /*20e60*/  BSYNC B1 ;  /* 0x0000000000017941 */ /* 0x000fea0003800000 */
.L_x_52753:
        /* <DEDUP_REMOVED lines=11> */
.L_x_52757:
        /* <DEDUP_REMOVED lines=12> */
.L_x_52760:
[----:B------:R-:W-:-:S07]  /*20fe0*/  MOV R9, R14 ;  /* 0x0000000e00097202 */ /* 0x000fce0000000f00 */
.L_x_52761:
[----:B------:R-:W-:Y:S05]  /*20ff0*/  BSYNC B1 ;  /* 0x0000000000017941 */ /* 0x000fea0003800000 */
.L_x_52759:
        /* <DEDUP_REMOVED lines=16> */
.L_x_52765:
[----:B------:R-:W-:Y:S05]  /*21100*/  BSYNC B2 ;  /* 0x0000000000027941 */ /* 0x000fea0003800000 */
.L_x_52764:
        /* <DEDUP_REMOVED lines=44> */
.L_x_52763:
[----:B------:R-:W-:Y:S05]  /*213d0*/  BSYNC B1 ;  /* 0x0000000000017941 */ /* 0x000fea0003800000 */
.L_x_52762:
        /* <DEDUP_REMOVED lines=8> */
.L_x_52758:
        /* <DEDUP_REMOVED lines=12> */
.L_x_52767:
[----:B------:R-:W-:-:S07]  /*21520*/  IMAD.MOV.U32 R27, RZ, RZ, R14 ;  /* 0x000000ffff1b7224 */ /* 0x000fce00078e000e */
.L_x_52768:
[----:B------:R-:W-:Y:S05]  /*21530*/  BSYNC B1 ;  /* 0x0000000000017941 */ /* 0x000fea0003800000 */
.L_x_52766:
        /* <DEDUP_REMOVED lines=16> */
.L_x_52772:
[----:B------:R-:W-:Y:S05]  /*21640*/  BSYNC B2 ;  /* 0x0000000000027941 */ /* 0x000fea0003800000 */
.L_x_52771:
        /* <DEDUP_REMOVED lines=44> */
.L_x_52770:
[----:B------:R-:W-:Y:S05]  /*21910*/  BSYNC B1 ;  /* 0x0000000000017941 */ /* 0x000fea0003800000 */
.L_x_52769:
        /* <DEDUP_REMOVED lines=11> */
.L_x_52773:
        /* <DEDUP_REMOVED lines=12> */
.L_x_52776:
[----:B------:R-:W-:-:S07]  /*21a90*/  MOV R8, R14 ;  /* 0x0000000e00087202 */ /* 0x000fce0000000f00 */
.L_x_52777:
[----:B------:R-:W-:Y:S05]  /*21aa0*/  BSYNC B1 ;  /* 0x0000000000017941 */ /* 0x000fea0003800000 */
.L_x_52775:
        /* <DEDUP_REMOVED lines=16> */
.L_x_52781:
[----:B------:R-:W-:Y:S05]  /*21bb0*/  BSYNC B2 ;  /* 0x0000000000027941 */ /* 0x000fea0003800000 */
.L_x_52780:
        /* <DEDUP_REMOVED lines=44> */
.L_x_52779:
[----:B------:R-:W-:Y:S05]  /*21e80*/  BSYNC B1 ;  /* 0x0000000000017941 */ /* 0x000fea0003800000 */
.L_x_52778:
        /* <DEDUP_REMOVED lines=8> */
.L_x_52774:
        /* <DEDUP_REMOVED lines=12> */
.L_x_52783:
[----:B------:R-:W-:-:S07]  /*21fd0*/  IMAD.MOV.U32 R18, RZ, RZ, R14 ;  /* 0x000000ffff127224 */ /* 0x000fce00078e000e */
.L_x_52784:
[----:B------:R-:W-:Y:S05]  /*21fe0*/  BSYNC B1 ;  /* 0x0000000000017941 */ /* 0x000fea0003800000 */
.L_x_52782:
        /* <DEDUP_REMOVED lines=16> */
.L_x_52788:
[----:B------:R-:W-:Y:S05]  /*220f0*/  BSYNC B2 ;  /* 0x0000000000027941 */ /* 0x000fea0003800000 */
.L_x_52787:
        /* <DEDUP_REMOVED lines=44> */
.L_x_52786:
[----:B------:R-:W-:Y:S05]  /*223c0*/  BSYNC B1 ;  /* 0x0000000000017941 */ /* 0x000fea0003800000 */
.L_x_52785:
        /* <DEDUP_REMOVED lines=11> */
.L_x_52789:
        /* <DEDUP_REMOVED lines=12> */
.L_x_52792:
[----:B------:R-:W-:-:S07]  /*22540*/  MOV R7, R14 ;  /* 0x0000000e00077202 */ /* 0x000fce0000000f00 */
.L_x_52793:
[----:B------:R-:W-:Y:S05]  /*22550*/  BSYNC B1 ;  /* 0x0000000000017941 */ /* 0x000fea0003800000 */
.L_x_52791:
        /* <DEDUP_REMOVED lines=18> */
.L_x_52797:
[----:B------:R-:W-:Y:S05]  /*22680*/  BSYNC B2 ;  /* 0x0000000000027941 */ /* 0x000fea0003800000 */
.L_x_52796:
        /* <DEDUP_REMOVED lines=44> */
.L_x_52795:
[----:B------:R-:W-:Y:S05]  /*22950*/  BSYNC B1 ;  /* 0x0000000000017941 */ /* 0x000fea0003800000 */
.L_x_52794:
        /* <DEDUP_REMOVED lines=8> */
.L_x_52790:
        /* <DEDUP_REMOVED lines=29> */
.L_x_52798:
        /* <DEDUP_REMOVED lines=15> */
.L_x_52800:
[----:B------:R-:W-:-:S07]  /*22ca0*/  IMAD.MOV.U32 R214, RZ, RZ, R14 ;  /* 0x000000ffffd67224 */ /* 0x000fce00078e000e */
.L_x_52801:
[----:B------:R-:W-:Y:S05]  /*22cb0*/  BSYNC B1 ;  /* 0x0000000000017941 */ /* 0x000fea0003800000 */
.L_x_52799:
        /* <DEDUP_REMOVED lines=16> */
.L_x_52805:
[----:B------:R-:W-:Y:S05]  /*22dc0*/  BSYNC B2 ;  /* 0x0000000000027941 */ /* 0x000fea0003800000 */
.L_x_52804:
        /* <DEDUP_REMOVED lines=44> */
.L_x_52803:
[----:B------:R-:W-:Y:S05]  /*23090*/  BSYNC B1 ;  /* 0x0000000000017941 */ /* 0x000fea0003800000 */
.L_x_52802:
        /* <DEDUP_REMOVED lines=13> */
.L_x_52806:
        /* <DEDUP_REMOVED lines=12> */
.L_x_52809:
[----:B------:R-:W-:-:S07]  /*23230*/  MOV R10, R14 ;  /* 0x0000000e000a7202 */ /* 0x000fce0000000f00 */
.L_x_52810:
[----:B------:R-:W-:Y:S05]  /*23240*/  BSYNC B1 ;  /* 0x0000000000017941 */ /* 0x000fea0003800000 */
.L_x_52808:
        /* <DEDUP_REMOVED lines=16> */
.L_x_52814:
[----:B------:R-:W-:Y:S05]  /*23350*/  BSYNC B2 ;  /* 0x0000000000027941 */ /* 0x000fea0003800000 */
.L_x_52813:
        /* <DEDUP_REMOVED lines=44> */
.L_x_52812:
[----:B------:R-:W-:Y:S05]  /*23620*/  BSYNC B1 ;  /* 0x0000000000017941 */ /* 0x000fea0003800000 */
.L_x_52811:
        /* <DEDUP_REMOVED lines=8> */
.L_x_52807:
        /* <DEDUP_REMOVED lines=12> */
.L_x_52816:
[----:B------:R-:W-:-:S07]  /*23770*/  IMAD.MOV.U32 R16, RZ, RZ, R14 ;  /* 0x000000ffff107224 */ /* 0x000fce00078e000e */
.L_x_52817:
[----:B------:R-:W-:Y:S05]  /*23780*/  BSYNC B1 ;  /* 0x0000000000017941 */ /* 0x000fea0003800000 */
.L_x_52815:
        /* <DEDUP_REMOVED lines=16> */
.L_x_52821:
[----:B------:R-:W-:Y:S05]  /*23890*/  BSYNC B2 ;  /* 0x0000000000027941 */ /* 0x000fea0003800000 */
.L_x_52820:
        /* <DEDUP_REMOVED lines=44> */
.L_x_52819:
[----:B------:R-:W-:Y:S05]  /*23b60*/  BSYNC B1 ;  /* 0x0000000000017941 */ /* 0x000fea0003800000 */
.L_x_52818:
        /* <DEDUP_REMOVED lines=11> */
.L_x_52822:
        /* <DEDUP_REMOVED lines=12> */
.L_x_52825:
[----:B------:R-:W-:-:S07]  /*23ce0*/  MOV R9, R14 ;  /* 0x0000000e00097202 */ /* 0x000fce0000000f00 */
.L_x_52826:
[----:B------:R-:W-:Y:S05]  /*23cf0*/  BSYNC B1 ;  /* 0x0000000000017941 */ /* 0x000fea0003800000 */
.L_x_52824:
        /* <DEDUP_REMOVED lines=16> */
.L_x_52830:
[----:B------:R-:W-:Y:S05]  /*23e00*/  BSYNC B2 ;  /* 0x0000000000027941 */ /* 0x000fea0003800000 */
.L_x_52829:
        /* <DEDUP_REMOVED lines=44> */
.L_x_52828:
[----:B------:R-:W-:Y:S05]  /*240d0*/  BSYNC B1 ;  /* 0x0000000000017941 */ /* 0x000fea0003800000 */
.L_x_52827:
        /* <DEDUP_REMOVED lines=8> */
.L_x_52823:
        /* <DEDUP_REMOVED lines=12> */
.L_x_52832:
[----:B------:R-:W-:-:S07]  /*24220*/  IMAD.MOV.U32 R214, RZ, RZ, R14 ;  /* 0x000000ffffd67224 */ /* 0x000fce00078e000e */
.L_x_52833:
[----:B------:R-:W-:Y:S05]  /*24230*/  BSYNC B1 ;  /* 0x0000000000017941 */ /* 0x000fea0003800000 */
.L_x_52831:
        /* <DEDUP_REMOVED lines=16> */
.L_x_52837:
[----:B------:R-:W-:Y:S05]  /*24340*/  BSYNC B2 ;  /* 0x0000000000027941 */ /* 0x000fea0003800000 */
.L_x_52836:
        /* <DEDUP_REMOVED lines=44> */
.L_x_52835:
[----:B------:R-:W-:Y:S05]  /*24610*/  BSYNC B1 ;  /* 0x0000000000017941 */ /* 0x000fea0003800000 */
.L_x_52834:
        /* <DEDUP_REMOVED lines=11> */
.L_x_52838:
        /* <DEDUP_REMOVED lines=12> */
.L_x_52841:
[----:B------:R-:W-:-:S07]  /*24790*/  MOV R8, R14 ;  /* 0x0000000e00087202 */ /* 0x000fce0000000f00 */
.L_x_52842:
[----:B------:R-:W-:Y:S05]  /*247a0*/  BSYNC B1 ;  /* 0x0000000000017941 */ /* 0x000fea0003800000 */
.L_x_52840:
        /* <DEDUP_REMOVED lines=16> */
.L_x_52846:
[----:B------:R-:W-:Y:S05]  /*248b0*/  BSYNC B2 ;  /* 0x0000000000027941 */ /* 0x000fea0003800000 */
.L_x_52845:
        /* <DEDUP_REMOVED lines=44> */
.L_x_52844:
[----:B------:R-:W-:Y:S05]  /*24b80*/  BSYNC B1 ;  /* 0x0000000000017941 */ /* 0x000fea0003800000 */
.L_x_52843:
        /* <DEDUP_REMOVED lines=8> */
.L_x_52839:
        /* <DEDUP_REMOVED lines=12> */
.L_x_52848:
[----:B------:R-:W-:-:S07]  /*24cd0*/  IMAD.MOV.U32 R18, RZ, RZ, R14 ;  /* 0x000000ffff127224 */ /* 0x000fce00078e000e */
.L_x_52849:
[----:B------:R-:W-:Y:S05]  /*24ce0*/  BSYNC B1 ;  /* 0x0000000000017941 */ /* 0x000fea0003800000 */
.L_x_52847:
        /* <DEDUP_REMOVED lines=16> */
.L_x_52853:
[----:B------:R-:W-:Y:S05]  /*24df0*/  BSYNC B2 ;  /* 0x0000000000027941 */ /* 0x000fea0003800000 */
.L_x_52852:
        /* <DEDUP_REMOVED lines=44> */
.L_x_52851:
[----:B------:R-:W-:Y:S05]  /*250c0*/  BSYNC B1 ;  /* 0x0000000000017941 */ /* 0x000fea0003800000 */
.L_x_52850:
        /* <DEDUP_REMOVED lines=11> */
.L_x_52854:
        /* <DEDUP_REMOVED lines=12> */
.L_x_52857:
[----:B------:R-:W-:-:S07]  /*25240*/  MOV R7, R14 ;  /* 0x0000000e00077202 */ /* 0x000fce0000000f00 */
.L_x_52858:
[----:B------:R-:W-:Y:S05]  /*25250*/  BSYNC B1 ;  /* 0x0000000000017941 */ /* 0x000fea0003800000 */
.L_x_52856:
        /* <DEDUP_REMOVED lines=18> */
.L_x_52862:
[----:B------:R-:W-:Y:S05]  /*25380*/  BSYNC B2 ;  /* 0x0000000000027941 */ /* 0x000fea0003800000 */
.L_x_52861:
        /* <DEDUP_REMOVED lines=44> */
.L_x_52860:
[----:B------:R-:W-:Y:S05]  /*25650*/  BSYNC B1 ;  /* 0x0000000000017941 */ /* 0x000fea0003800000 */
.L_x_52859:
        /* <DEDUP_REMOVED lines=8> */
.L_x_52855:
[----:B------:R-:W-:Y:S01]  /*256e0*/  SEL R16, RZ, 0x1000000, P5 ;  /* 0x01000000ff107807 */ /* 0x000fe20002800000 */
[----:B------:R-:W0:Y:S01]  /*256f0*/  @P0 LDC.64 R20, c[0x0][0x228] ;  /* 0x00008a00ff140b82 */ /* 0x000e220000000a00 */
[----:B------:R-:W-:Y:S02]  /*25700*/  SEL R17, RZ, 0x10000, P4 ;  /* 0x00010000ff117807 */ /* 0x000fe40002000000 */
[----:B------:R-:W-:Y:S02]  /*25710*/  SEL R22, RZ, 0x100, P3 ;  /* 0x00000100ff167807 */ /* 0x000fe40001800000 */
[----:B------:R-:W-:Y:S02]  /*25720*/  LOP3.LUT P6, RZ, R221, 0x2, RZ, 0xc0, !PT ;  /* 0x00000002ddff7812 */ /* 0x000fe400078cc0ff */
[----:B------:R-:W-:Y:S01]  /*25730*/  IADD3 R16, R22, R16, R17 ;  /* 0x0000001016107210 */ /* 0x000fe20007ffe011 */
[----:B------:R-:W-:Y:S01]  /*25740*/  IMAD.WIDE.U32 R22, R231, 0x10, R238 ;  /* 0x00000010e7167825 */ /* 0x000fe200078e00ee */
[----:B------:R-:W-:Y:S01]  /*25750*/  SEL R17, RZ, 0x1, P6 ;  /* 0x00000001ff117807 */ /* 0x000fe20003000000 */
[----:B------:R-:W1:Y:S01]  /*25760*/  @P1 LDC.64 R18, c[0x0][0x230] ;  /* 0x00008c00ff121b82 */ /* 0x000e620000000a00 */
[----:B------:R-:W-:-:S02]  /*25770*/  IADD3 R232, R222, 0x1a0, RZ ;  /* 0x000001a0dee87810 */ /* 0x000fc40007ffe0ff */
[----:B------:R2:W-:Y:S01]  /*25780*/  STG.E.128 desc[UR4][R22.64], R24 ;  /* 0x0000001816007986 */ /* 0x0005e2000c101d04 */
[----:B------:R-:W-:Y:S02]  /*25790*/  IMAD.IADD R215, R16, 0x1, R17 ;  /* 0x0000000110d77824 */ /* 0x000fe400078e0211 */
[----:B------:R-:W-:-:S05]  /*257a0*/  IMAD.WIDE.U32 R16, R231, 0x4, R236 ;  /* 0x00000004e7107825 */ /* 0x000fca00078e00ec */
[----:B------:R3:W-:Y:S01]  /*257b0*/  STG.E desc[UR4][R16.64], R215 ;  /* 0x000000d710007986 */ /* 0x0007e2000c101904 */
[----:B0-----:R-:W-:-:S04]  /*257c0*/  @P0 IMAD.WIDE.U32 R20, R232, 0x10, R20 ;  /* 0x00000010e8140825 */ /* 0x001fc800078e0014 */
[----:B--2---:R-:W-:-:S04]  /*257d0*/  IMAD.WIDE.U32 R22, R232, 0x10, R212 ;  /* 0x00000010e8167825 */ /* 0x004fc800078e00d4 */
[----:B-1----:R-:W-:Y:S01]  /*257e0*/  @P1 IMAD.WIDE.U32 R18, R232, 0x10, R18 ;  /* 0x00000010e8121825 */ /* 0x002fe200078e0012 */
[----:B---3--:R-:W-:Y:S06]  /*257f0*/  @!P0 BRA `(.L_x_52863) ;  /* 0x00000000002c8947 */ /* 0x008fec0003800000 */
        /* <DEDUP_REMOVED lines=11> */
.L_x_52863:
        /* <DEDUP_REMOVED lines=15> */
.L_x_52865:
[----:B------:R-:W-:-:S07]  /*259a0*/  IMAD.MOV.U32 R233, RZ, RZ, R14 ;  /* 0x000000ffffe97224 */ /* 0x000fce00078e000e */
.L_x_52866:
[----:B------:R-:W-:Y:S05]  /*259b0*/  BSYNC B1 ;  /* 0x0000000000017941 */ /* 0x000fea0003800000 */
.L_x_52864:
        /* <DEDUP_REMOVED lines=16> */
.L_x_52870:
[----:B------:R-:W-:Y:S05]  /*25ac0*/  BSYNC B2 ;  /* 0x0000000000027941 */ /* 0x000fea0003800000 */
.L_x_52869:
        /* <DEDUP_REMOVED lines=44> */
.L_x_52868:
[----:B------:R-:W-:Y:S05]  /*25d90*/  BSYNC B1 ;  /* 0x0000000000017941 */ /* 0x000fea0003800000 */
.L_x_52867:
        /* <DEDUP_REMOVED lines=13> */
.L_x_52871:
        /* <DEDUP_REMOVED lines=12> */
.L_x_52874:
[----:B------:R-:W-:-:S07]  /*25f30*/  MOV R10, R14 ;  /* 0x0000000e000a7202 */ /* 0x000fce0000000f00 */
.L_x_52875:
[----:B------:R-:W-:Y:S05]  /*25f40*/  BSYNC B1 ;  /* 0x0000000000017941 */ /* 0x000fea0003800000 */
.L_x_52873:
        /* <DEDUP_REMOVED lines=16> */
.L_x_52879:
[----:B------:R-:W-:Y:S05]  /*26050*/  BSYNC B2 ;  /* 0x0000000000027941 */ /* 0x000fea0003800000 */
.L_x_52878:
        /* <DEDUP_REMOVED lines=44> */
.L_x_52877:
[----:B------:R-:W-:Y:S05]  /*26320*/  BSYNC B1 ;  /* 0x0000000000017941 */ /* 0x000fea0003800000 */
.L_x_52876:
        /* <DEDUP_REMOVED lines=8> */
.L_x_52872:
        /* <DEDUP_REMOVED lines=12> */
.L_x_52881:
[----:B------:R-:W-:-:S07]  /*26470*/  IMAD.MOV.U32 R16, RZ, RZ, R14 ;  /* 0x000000ffff107224 */ /* 0x000fce00078e000e */
.L_x_52882:
[----:B------:R-:W-:Y:S05]  /*26480*/  BSYNC B1 ;  /* 0x0000000000017941 */ /* 0x000fea0003800000 */
.L_x_52880:
        /* <DEDUP_REMOVED lines=16> */
.L_x_52886:
[----:B------:R-:W-:Y:S05]  /*26590*/  BSYNC B2 ;  /* 0x0000000000027941 */ /* 0x000fea0003800000 */
.L_x_52885:
        /* <DEDUP_REMOVED lines=44> */
.L_x_52884:
[----:B------:R-:W-:Y:S05]  /*26860*/  BSYNC B1 ;  /* 0x0000000000017941 */ /* 0x000fea0003800000 */
.L_x_52883:
        /* <DEDUP_REMOVED lines=11> */
.L_x_52887:
        /* <DEDUP_REMOVED lines=12> */
.L_x_52890:
[----:B------:R-:W-:-:S07]  /*269e0*/  MOV R9, R14 ;  /* 0x0000000e00097202 */ /* 0x000fce0000000f00 */
.L_x_52891:
[----:B------:R-:W-:Y:S05]  /*269f0*/  BSYNC B1 ;  /* 0x0000000000017941 */ /* 0x000fea0003800000 */
.L_x_52889:
        /* <DEDUP_REMOVED lines=16> */
.L_x_52895:
[----:B------:R-:W-:Y:S05]  /*26b00*/  BSYNC B2 ;  /* 0x0000000000027941 */ /* 0x000fea0003800000 */
.L_x_52894:
        /* <DEDUP_REMOVED lines=44> */
.L_x_52893:
[----:B------:R-:W-:Y:S05]  /*26dd0*/  BSYNC B1 ;  /* 0x0000000000017941 */ /* 0x000fea0003800000 */
.L_x_52892:
        /* <DEDUP_REMOVED lines=8> */
.L_x_52888:
        /* <DEDUP_REMOVED lines=12> */
.L_x_52897:
[----:B------:R-:W-:-:S07]  /*26f20*/  IMAD.MOV.U32 R233, RZ, RZ, R14 ;  /* 0x000000ffffe97224 */ /* 0x000fce00078e000e */
.L_x_52898:
[----:B------:R-:W-:Y:S05]  /*26f30*/  BSYNC B1 ;  /* 0x0000000000017941 */ /* 0x000fea0003800000 */
.L_x_52896:
        /* <DEDUP_REMOVED lines=16> */
.L_x_52902:
[----:B------:R-:W-:Y:S05]  /*27040*/  BSYNC B2 ;  /* 0x0000000000027941 */ /* 0x000fea0003800000 */
.L_x_52901:
        /* <DEDUP_REMOVED lines=44> */
.L_x_52900:
[----:B------:R-:W-:Y:S05]  /*27310*/  BSYNC B1 ;  /* 0x0000000000017941 */ /* 0x000fea0003800000 */
.L_x_52899:
        /* <DEDUP_REMOVED lines=11> */
.L_x_52903:
        /* <DEDUP_REMOVED lines=12> */
.L_x_52906:
[----:B------:R-:W-:-:S07]  /*27490*/  MOV R8, R14 ;  /* 0x0000000e00087202 */ /* 0x000fce0000000f00 */
.L_x_52907:
[----:B------:R-:W-:Y:S05]  /*274a0*/  BSYNC B1 ;  /* 0x0000000000017941 */ /* 0x000fea0003800000 */
.L_x_52905:
        /* <DEDUP_REMOVED lines=16> */
.L_x_52911:
[----:B------:R-:W-:Y:S05]  /*275b0*/  BSYNC B2 ;  /* 0x0000000000027941 */ /* 0x000fea0003800000 */
.L_x_52910:
        /* <DEDUP_REMOVED lines=44> */
.L_x_52909:
[----:B------:R-:W-:Y:S05]  /*27880*/  BSYNC B1 ;  /* 0x0000000000017941 */ /* 0x000fea0003800000 */
.L_x_52908:
        /* <DEDUP_REMOVED lines=8> */
.L_x_52904:
        /* <DEDUP_REMOVED lines=12> */
.L_x_52913:
[----:B------:R-:W-:-:S07]  /*279d0*/  IMAD.MOV.U32 R18, RZ, RZ, R14 ;  /* 0x000000ffff127224 */ /* 0x000fce00078e000e */
.L_x_52914:
[----:B------:R-:W-:Y:S05]  /*279e0*/  BSYNC B1 ;  /* 0x0000000000017941 */ /* 0x000fea0003800000 */
.L_x_52912:
        /* <DEDUP_REMOVED lines=16> */
.L_x_52918:
[----:B------:R-:W-:Y:S05]  /*27af0*/  BSYNC B2 ;  /* 0x0000000000027941 */ /* 0x000fea0003800000 */
.L_x_52917:
        /* <DEDUP_REMOVED lines=44> */
.L_x_52916:
[----:B------:R-:W-:Y:S05]  /*27dc0*/  BSYNC B1 ;  /* 0x0000000000017941 */ /* 0x000fea0003800000 */
.L_x_52915:
        /* <DEDUP_REMOVED lines=11> */
.L_x_52919:
        /* <DEDUP_REMOVED lines=12> */
.L_x_52922:
[----:B------:R-:W-:-:S07]  /*27f40*/  MOV R7, R14 ;  /* 0x0000000e00077202 */ /* 0x000fce0000000f00 */
.L_x_52923:
[----:B------:R-:W-:Y:S05]  /*27f50*/  BSYNC B1 ;  /* 0x0000000000017941 */ /* 0x000fea0003800000 */
.L_x_52921:
        /* <DEDUP_REMOVED lines=18> */
.L_x_52927:
[----:B------:R-:W-:Y:S05]  /*28080*/  BSYNC B2 ;  /* 0x0000000000027941 */ /* 0x000fea0003800000 */
.L_x_52926:
        /* <DEDUP_REMOVED lines=44> */
.L_x_52925:
[----:B------:R-:W-:Y:S05]  /*28350*/  BSYNC B1 ;  /* 0x0000000000017941 */ /* 0x000fea0003800000 */
.L_x_52924:
        /* <DEDUP_REMOVED lines=8> */
.L_x_52920:
        /* <DEDUP_REMOVED lines=8> */
[----:B------:R-:W-:-:S02]  /*28460*/  SEL R19, RZ, 0x1, P6 ;  /* 0x00000001ff137807 */ /* 0x000fc40003000000 */
[----:B------:R-:W-:-:S03]  /*28470*/  IADD3 R233, R222, 0x1c0, RZ ;  /* 0x000001c0dee97810 */ /* 0x000fc60007ffe0ff */
[----:B------:R-:W-:Y:S02]  /*28480*/  IMAD.IADD R235, R18, 0x1, R19 ;  /* 0x0000000112eb7824 */ /* 0x000fe400078e0213 */
[----:B------:R-:W-:-:S05]  /*28490*/  IMAD.WIDE.U32 R18, R232, 0x4, R236 ;  /* 0x00000004e8127825 */ /* 0x000fca00078e00ec */
[----:B------:R2:W-:Y:S01]  /*284a0*/  STG.E desc[UR4][R18.64], R235 ;  /* 0x000000eb12007986 */ /* 0x0005e2000c101904 */
[----:B-1----:R-:W1:Y:S01]  /*284b0*/  @P1 LDC.64 R16, c[0x0][0x230] ;  /* 0x00008c00ff101b82 */ /* 0x002e620000000a00 */
[----:B0-----:R-:W-:Y:S01]  /*284c0*/  @P0 IMAD.WIDE.U32 R214, R233, 0x10, R214 ;  /* 0x00000010e9d60825 */ /* 0x001fe200078e00d6 */
[----:B--2---:R-:W-:Y:S06]  /*284d0*/  @!P0 BRA `(.L_x_52928) ;  /* 0x00000000002c8947 */ /* 0x004fec0003800000 */
        /* <DEDUP_REMOVED lines=11> */
.L_x_52928:
[C---:B-1----:R-:W-:Y:S01]  /*28590*/  @P1 IMAD.WIDE.U32 R16, R233.reuse, 0x10, R16 ;  /* 0x00000010e9101825 */ /* 0x042fe200078e0010 */
[----:B------:R1:W5:Y:S03]  /*285a0*/  @P0 LDG.E.128 R76, desc[UR4][R214.64] ;  /* 0x00000004d64c0981 */ /* 0x000366000c1e1d00 */
[----:B0-----:R-:W-:Y:S01]  /*285b0*/  IMAD.WIDE.U32 R18, R233, 0x10, R212 ;  /* 0x00000010e9127825 */ /* 0x001fe200078e00d4 */
[----:B------:R1:W5:Y:S05]  /*285c0*/  @P1 LDG.E.128 R80, desc[UR4][R16.64] ;  /* 0x0000000410501981 */ /* 0x00036a000c1e1d00 */
        /* <DEDUP_REMOVED lines=13> */
.L_x_52930:
[----:B------:R-:W-:-:S07]  /*286a0*/  IMAD.MOV.U32 R242, RZ, RZ, R14 ;  /* 0x000000fffff27224 */ /* 0x000fce00078e000e */
.L_x_52931:
[----:B------:R-:W-:Y:S05]  /*286b0*/  BSYNC B1 ;  /* 0x0000000000017941 */ /* 0x000fea0003800000 */
.L_x_52929:
        /* <DEDUP_REMOVED lines=16> */
.L_x_52935:
[----:B------:R-:W-:Y:S05]  /*287c0*/  BSYNC B2 ;  /* 0x0000000000027941 */ /* 0x000fea0003800000 */
.L_x_52934:
        /* <DEDUP_REMOVED lines=39> */
[----:B------:R-:W-:Y:S01]  /*28a40*/  IMAD.MOV.U32 R14, RZ, RZ, R214 ;  /* 0x000000ffff0e7224 */ /* 0x000fe200078e00d6 */
[----:B------:R-:W-:Y:S01]  /*28a50*/  LOP3.LUT R218, R215, UR39, R240, 0x96, !PT ;  /* 0x00000027d7da7c12 */ /* 0x000fe2000f8e96f0 */
[----:B------:R-:W-:-:S05]  /*28a60*/  IMAD.WIDE.U32 R214, R12, -0x2daee0ad, RZ ;  /* 0xd2511f530cd67825 */ /* 0x000fca00078e00ff */
[----:B------:R-:W-:Y:S02]  /*28a70*/  LOP3.LUT R217, R215, UR40, R234, 0x96, !PT ;  /* 0x00000028d7d97c12 */ /* 0x000fe4000f8e96ea */
[----:B------:R-:W-:-:S07]  /*28a80*/  MOV R12, R214 ;  /* 0x000000d6000c7202 */ /* 0x000fce0000000f00 */
.L_x_52933:
[----:B------:R-:W-:Y:S05]  /*28a90*/  BSYNC B1 ;  /* 0x0000000000017941 */ /* 0x000fea0003800000 */
.L_x_52932:
        /* <DEDUP_REMOVED lines=13> */
.L_x_52936:
        /* <DEDUP_REMOVED lines=12> */
.L_x_52939:
[----:B------:R-:W-:-:S07]  /*28c30*/  MOV R10, R14 ;  /* 0x0000000e000a7202 */ /* 0x000fce0000000f00 */
.L_x_52940:
[----:B------:R-:W-:Y:S05]  /*28c40*/  BSYNC B1 ;  /* 0x0000000000017941 */ /* 0x000fea0003800000 */
.L_x_52938:
        /* <DEDUP_REMOVED lines=16> */
.L_x_52944:
[----:B------:R-:W-:Y:S05]  /*28d50*/  BSYNC B2 ;  /* 0x0000000000027941 */ /* 0x000fea0003800000 */
.L_x_52943:
        /* <DEDUP_REMOVED lines=44> */
.L_x_52942:
[----:B------:R-:W-:Y:S05]  /*29020*/  BSYNC B1 ;  /* 0x0000000000017941 */ /* 0x000fea0003800000 */
.L_x_52941:
        /* <DEDUP_REMOVED lines=8> */
.L_x_52937:
        /* <DEDUP_REMOVED lines=12> */
.L_x_52946:
[----:B------:R-:W-:-:S07]  /*29170*/  IMAD.MOV.U32 R242, RZ, RZ, R14 ;  /* 0x000000fffff27224 */ /* 0x000fce00078e000e */
.L_x_52947:
[----:B------:R-:W-:Y:S05]  /*29180*/  BSYNC B1 ;  /* 0x0000000000017941 */ /* 0x000fea0003800000 */
.L_x_52945:
        /* <DEDUP_REMOVED lines=16> */
.L_x_52951:
[----:B------:R-:W-:Y:S05]  /*29290*/  BSYNC B2 ;  /* 0x0000000000027941 */ /* 0x000fea0003800000 */
.L_x_52950:
        /* <DEDUP_REMOVED lines=44> */
.L_x_52949:
[----:B------:R-:W-:Y:S05]  /*29560*/  BSYNC B1 ;  /* 0x0000000000017941 */ /* 0x000fea0003800000 */
.L_x_52948:
        /* <DEDUP_REMOVED lines=11> */
.L_x_52952:
        /* <DEDUP_REMOVED lines=12> */
.L_x_52955:
[----:B------:R-:W-:-:S07]  /*296e0*/  MOV R9, R14 ;  /* 0x0000000e00097202 */ /* 0x000fce0000000f00 */
.L_x_52956:
[----:B------:R-:W-:Y:S05]  /*296f0*/  BSYNC B1 ;  /* 0x0000000000017941 */ /* 0x000fea0003800000 */
.L_x_52954:
        /* <DEDUP_REMOVED lines=16> */
.L_x_52960:
[----:B------:R-:W-:Y:S05]  /*29800*/  BSYNC B2 ;  /* 0x0000000000027941 */ /* 0x000fea0003800000 */
.L_x_52959:
        /* <DEDUP_REMOVED lines=44> */
.L_x_52958:
[----:B------:R-:W-:Y:S05]  /*29ad0*/  BSYNC B1 ;  /* 0x0000000000017941 */ /* 0x000fea0003800000 */
.L_x_52957:
        /* <DEDUP_REMOVED lines=8> */
.L_x_52953:
        /* <DEDUP_REMOVED lines=12> */
.L_x_52962:
[----:B------:R-:W-:-:S07]  /*29c20*/  IMAD.MOV.U32 R242, RZ, RZ, R14 ;  /* 0x000000fffff27224 */ /* 0x000fce00078e000e */
.L_x_52963:
[----:B------:R-:W-:Y:S05]  /*29c30*/  BSYNC B1 ;  /* 0x0000000000017941 */ /* 0x000fea0003800000 */
.L_x_52961:
        /* <DEDUP_REMOVED lines=16> */
.L_x_52967:
[----:B------:R-:W-:Y:S05]  /*29d40*/  BSYNC B2 ;  /* 0x0000000000027941 */ /* 0x000fea0003800000 */
.L_x_52966:
        /* <DEDUP_REMOVED lines=44> */
.L_x_52965:
[----:B------:R-:W-:Y:S05]  /*2a010*/  BSYNC B1 ;  /* 0x0000000000017941 */ /* 0x000fea0003800000 */
.L_x_52964:
        /* <DEDUP_REMOVED lines=11> */
.L_x_52968:
        /* <DEDUP_REMOVED lines=12> */
.L_x_52971:
[----:B------:R-:W-:-:S07]  /*2a190*/  MOV R8, R14 ;  /* 0x0000000e00087202 */ /* 0x000fce0000000f00 */
.L_x_52972:
[----:B------:R-:W-:Y:S05]  /*2a1a0*/  BSYNC B1 ;  /* 0x0000000000017941 */ /* 0x000fea0003800000 */
.L_x_52970:
        /* <DEDUP_REMOVED lines=16> */
.L_x_52976:
[----:B------:R-:W-:Y:S05]  /*2a2b0*/  BSYNC B2 ;  /* 0x0000000000027941 */ /* 0x000fea0003800000 */
.L_x_52975:
        /* <DEDUP_REMOVED lines=44> */
.L_x_52974:
[----:B------:R-:W-:Y:S05]  /*2a580*/  BSYNC B1 ;  /* 0x0000000000017941 */ /* 0x000fea0003800000 */
.L_x_52973:
        /* <DEDUP_REMOVED lines=8> */
.L_x_52969:
        /* <DEDUP_REMOVED lines=12> */
.L_x_52978:
[----:B------:R-:W-:-:S07]  /*2a6d0*/  IMAD.MOV.U32 R242, RZ, RZ, R14 ;  /* 0x000000fffff27224 */ /* 0x000fce00078e000e */
.L_x_52979:
[----:B------:R-:W-:Y:S05]  /*2a6e0*/  BSYNC B1 ;  /* 0x0000000000017941 */ /* 0x000fea0003800000 */
.L_x_52977:
        /* <DEDUP_REMOVED lines=16> */
.L_x_52983:
[----:B------:R-:W-:Y:S05]  /*2a7f0*/  BSYNC B2 ;  /* 0x0000000000027941 */ /* 0x000fea0003800000 */
.L_x_52982:
        /* <DEDUP_REMOVED lines=44> */
.L_x_52981:
[----:B------:R-:W-:Y:S05]  /*2aac0*/  BSYNC B1 ;  /* 0x0000000000017941 */ /* 0x000fea0003800000 */
.L_x_52980:
        /* <DEDUP_REMOVED lines=11> */
.L_x_52984:
        /* <DEDUP_REMOVED lines=12> */
.L_x_52987:
[----:B------:R-:W-:-:S07]  /*2ac40*/  MOV R7, R14 ;  /* 0x0000000e00077202 */ /* 0x000fce0000000f00 */
.L_x_52988:
[----:B------:R-:W-:Y:S05]  /*2ac50*/  BSYNC B1 ;  /* 0x0000000000017941 */ /* 0x000fea0003800000 */
.L_x_52986:
        /* <DEDUP_REMOVED lines=18> */
.L_x_52992:
[----:B------:R-:W-:Y:S05]  /*2ad80*/  BSYNC B2 ;  /* 0x0000000000027941 */ /* 0x000fea0003800000 */
.L_x_52991:
        /* <DEDUP_REMOVED lines=35> */
[----:B------:R-:W-:Y:S01]  /*2afc0*/  IMAD.WIDE.U32 R240, R241, -0x326172a9, RZ ;  /* 0xcd9e8d57f1f07825 */ /* 0x000fe200078e00ff */
[----:B------:R-:W-:-:S04]  /*2afd0*/  HFMA2.MMA R235, -RZ, RZ, 0, 0 ;  /* 0x00000000ffeb7435 */ /* 0x000fc800000001ff */
[----:B------:R-:W-:Y:S01]  /*2afe0*/  LOP3.LUT R12, R241, UR37, R214, 0x96, !PT ;  /* 0x00000025f10c7c12 */ /* 0x000fe2000f8e96d6 */
[----:B------:R-:W-:-:S05]  /*2aff0*/  IMAD.WIDE.U32 R214, R215, -0x326172a9, RZ ;  /* 0xcd9e8d57d7d67825 */ /* 0x000fca00078e00ff */
[----:B------:R-:W-:Y:S02]  /*2b000*/  LOP3.LUT R218, R215, UR39, R240, 0x96, !PT ;  /* 0x00000027d7da7c12 */ /* 0x000fe4000f8e96f0 */
[----:B------:R-:W-:Y:S01]  /*2b010*/  MOV R14, R214 ;  /* 0x000000d6000e7202 */ /* 0x000fe20000000f00 */
[----:B------:R-:W-:-:S04]  /*2b020*/  IMAD.WIDE.U32 R214, R12, -0x2daee0ad, RZ ;  /* 0xd2511f530cd67825 */ /* 0x000fc800078e00ff */
[----:B------:R-:W-:Y:S01]  /*2b030*/  IMAD.MOV.U32 R12, RZ, RZ, R214 ;  /* 0x000000ffff0c7224 */ /* 0x000fe200078e00d6 */
[----:B------:R-:W-:-:S07]  /*2b040*/  LOP3.LUT R217, R215, UR40, R234, 0x96, !PT ;  /* 0x00000028d7d97c12 */ /* 0x000fce000f8e96ea */
.L_x_52990:
[----:B------:R-:W-:Y:S05]  /*2b050*/  BSYNC B1 ;  /* 0x0000000000017941 */ /* 0x000fea0003800000 */
.L_x_52989:
        /* <DEDUP_REMOVED lines=8> */
.L_x_52985:
        /* <DEDUP_REMOVED lines=8> */
[----:B------:R-:W-:-:S05]  /*2b160*/  SEL R241, RZ, 0x1, P6 ;  /* 0x00000001fff17807 */ /* 0x000fca0003000000 */
[----:B------:R-:W-:Y:S01]  /*2b170*/  IMAD.IADD R245, R234, 0x1, R241 ;  /* 0x00000001eaf57824 */ /* 0x000fe200078e02f1 */
[----:B------:R-:W-:Y:S01]  /*2b180*/  IADD3 R234, R222, 0x1e0, RZ ;  /* 0x000001e0deea7810 */ /* 0x000fe20007ffe0ff */
        /* <DEDUP_REMOVED lines=16> */
.L_x_52993:
[C---:B-1----:R-:W-:Y:S01]  /*2b290*/  @P1 IMAD.WIDE.U32 R214, R234.reuse, 0x10, R214 ;  /* 0x00000010ead61825 */ /* 0x042fe200078e00d6 */
[----:B------:R1:W5:Y:S03]  /*2b2a0*/  @P0 LDG.E.128 R76, desc[UR4][R242.64] ;  /* 0x00000004f24c0981 */ /* 0x000366000c1e1d00 */
[----:B------:R-:W-:Y:S01]  /*2b2b0*/  IMAD.WIDE.U32 R212, R234, 0x10, R212 ;  /* 0x00000010ead47825 */ /* 0x000fe200078e00d4 */
[----:B------:R1:W5:Y:S05]  /*2b2c0*/  @P1 LDG.E.128 R80, desc[UR4][R214.64] ;  /* 0x00000004d6501981 */ /* 0x00036a000c1e1d00 */
[----:B------:R-:W5:Y:S01]  /*2b2d0*/  LDG.E.128 R212, desc[UR4][R212.64] ;  /* 0x00000004d4d47981 */ /* 0x000f62000c1e1d00 */
        /* <DEDUP_REMOVED lines=12> */
.L_x_52995:
[----:B------:R-:W-:-:S07]  /*2b3a0*/  IMAD.MOV.U32 R246, RZ, RZ, R14 ;  /* 0x000000fffff67224 */ /* 0x000fce00078e000e */
.L_x_52996:
[----:B------:R-:W-:Y:S05]  /*2b3b0*/  BSYNC B1 ;  /* 0x0000000000017941 */ /* 0x000fea0003800000 */
.L_x_52994:
        /* <DEDUP_REMOVED lines=16> */
.L_x_53000:
[----:B------:R-:W-:Y:S05]  /*2b4c0*/  BSYNC B2 ;  /* 0x0000000000027941 */ /* 0x000fea0003800000 */
.L_x_52999:
        /* <DEDUP_REMOVED lines=44> */
.L_x_52998:
[----:B------:R-:W-:Y:S05]  /*2b790*/  BSYNC B1 ;  /* 0x0000000000017941 */ /* 0x000fea0003800000 */
.L_x_52997:
        /* <DEDUP_REMOVED lines=12> */
.L_x_53001:
        /* <DEDUP_REMOVED lines=12> */
.L_x_53004:
[----:B------:R-:W-:-:S07]  /*2b920*/  MOV R10, R14 ;  /* 0x0000000e000a7202 */ /* 0x000fce0000000f00 */
.L_x_53005:
[----:B------:R-:W-:Y:S05]  /*2b930*/  BSYNC B1 ;  /* 0x0000000000017941 */ /* 0x000fea0003800000 */
.L_x_53003:
        /* <DEDUP_REMOVED lines=16> */
.L_x_53009:
[----:B------:R-:W-:Y:S05]  /*2ba40*/  BSYNC B2 ;  /* 0x0000000000027941 */ /* 0x000fea0003800000 */
.L_x_53008:
        /* <DEDUP_REMOVED lines=44> */
.L_x_53007:
[----:B------:R-:W-:Y:S05]  /*2bd10*/  BSYNC B1 ;  /* 0x0000000000017941 */ /* 0x000fea0003800000 */
.L_x_53006:
        /* <DEDUP_REMOVED lines=8> */
.L_x_53002:
        /* <DEDUP_REMOVED lines=12> */
.L_x_53011:
[----:B------:R-:W-:-:S07]  /*2be60*/  IMAD.MOV.U32 R235, RZ, RZ, R14 ;  /* 0x000000ffffeb7224 */ /* 0x000fce00078e000e */
.L_x_53012:
[----:B------:R-:W-:Y:S05]  /*2be70*/  BSYNC B1 ;  /* 0x0000000000017941 */ /* 0x000fea0003800000 */
.L_x_53010:
        /* <DEDUP_REMOVED lines=16> */
.L_x_53016:
[----:B------:R-:W-:Y:S05]  /*2bf80*/  BSYNC B2 ;  /* 0x0000000000027941 */ /* 0x000fea0003800000 */
.L_x_53015:
        /* <DEDUP_REMOVED lines=44> */
.L_x_53014:
[----:B------:R-:W-:Y:S05]  /*2c250*/  BSYNC B1 ;  /* 0x0000000000017941 */ /* 0x000fea0003800000 */
.L_x_53013:
        /* <DEDUP_REMOVED lines=11> */
.L_x_53017:
        /* <DEDUP_REMOVED lines=12> */
.L_x_53020:
[----:B------:R-:W-:-:S07]  /*2c3d0*/  MOV R9, R14 ;  /* 0x0000000e00097202 */ /* 0x000fce0000000f00 */
.L_x_53021:
[----:B------:R-:W-:Y:S05]  /*2c3e0*/  BSYNC B1 ;  /* 0x0000000000017941 */ /* 0x000fea0003800000 */
.L_x_53019:
        /* <DEDUP_REMOVED lines=16> */
.L_x_53025:
[----:B------:R-:W-:Y:S05]  /*2c4f0*/  BSYNC B2 ;  /* 0x0000000000027941 */ /* 0x000fea0003800000 */
.L_x_53024:
        /* <DEDUP_REMOVED lines=44> */
.L_x_53023:
[----:B------:R-:W-:Y:S05]  /*2c7c0*/  BSYNC B1 ;  /* 0x0000000000017941 */ /* 0x000fea0003800000 */
.L_x_53022:
        /* <DEDUP_REMOVED lines=8> */
.L_x_53018:
        /* <DEDUP_REMOVED lines=12> */
.L_x_53027:
[----:B------:R-:W-:-:S07]  /*2c910*/  IMAD.MOV.U32 R235, RZ, RZ, R14 ;  /* 0x000000ffffeb7224 */ /* 0x000fce00078e000e */
.L_x_53028:
[----:B------:R-:W-:Y:S05]  /*2c920*/  BSYNC B1 ;  /* 0x0000000000017941 */ /* 0x000fea0003800000 */
.L_x_53026:
        /* <DEDUP_REMOVED lines=16> */
.L_x_53032:
[----:B------:R-:W-:Y:S05]  /*2ca30*/  BSYNC B2 ;  /* 0x0000000000027941 */ /* 0x000fea0003800000 */
.L_x_53031:
        /* <DEDUP_REMOVED lines=44> */
.L_x_53030:
[----:B------:R-:W-:Y:S05]  /*2cd00*/  BSYNC B1 ;  /* 0x0000000000017941 */ /* 0x000fea0003800000 */
.L_x_53029:
        /* <DEDUP_REMOVED lines=11> */
.L_x_53033:
        /* <DEDUP_REMOVED lines=12> */
.L_x_53036:
[----:B------:R-:W-:-:S07]  /*2ce80*/  MOV R8, R14 ;  /* 0x0000000e00087202 */ /* 0x000fce0000000f00 */
.L_x_53037:
[----:B------:R-:W-:Y:S05]  /*2ce90*/  BSYNC B1 ;  /* 0x0000000000017941 */ /* 0x000fea0003800000 */
.L_x_53035:
        /* <DEDUP_REMOVED lines=16> */
.L_x_53041:
[----:B------:R-:W-:Y:S05]  /*2cfa0*/  BSYNC B2 ;  /* 0x0000000000027941 */ /* 0x000fea0003800000 */
.L_x_53040:
        /* <DEDUP_REMOVED lines=44> */
.L_x_53039:
[----:B------:R-:W-:Y:S05]  /*2d270*/  BSYNC B1 ;  /* 0x0000000000017941 */ /* 0x000fea0003800000 */
.L_x_53038:
        /* <DEDUP_REMOVED lines=8> */
.L_x_53034:
        /* <DEDUP_REMOVED lines=12> */
.L_x_53043:
[----:B------:R-:W-:-:S07]  /*2d3c0*/  IMAD.MOV.U32 R235, RZ, RZ, R14 ;  /* 0x000000ffffeb7224 */ /* 0x000fce00078e000e */
.L_x_53044:
[----:B------:R-:W-:Y:S05]  /*2d3d0*/  BSYNC B1 ;  /* 0x0000000000017941 */ /* 0x000fea0003800000 */
.L_x_53042:
        /* <DEDUP_REMOVED lines=16> */
.L_x_53048:
[----:B------:R-:W-:Y:S05]  /*2d4e0*/  BSYNC B2 ;  /* 0x0000000000027941 */ /* 0x000fea0003800000 */
.L_x_53047:
        /* <DEDUP_REMOVED lines=44> */
.L_x_53046:
[----:B------:R-:W-:Y:S05]  /*2d7b0*/  BSYNC B1 ;  /* 0x0000000000017941 */ /* 0x000fea0003800000 */
.L_x_53045:
        /* <DEDUP_REMOVED lines=11> */
.L_x_53049:
        /* <DEDUP_REMOVED lines=12> */
.L_x_53052:
[----:B------:R-:W-:-:S07]  /*2d930*/  MOV R7, R14 ;  /* 0x0000000e00077202 */ /* 0x000fce0000000f00 */
.L_x_53053:
[----:B------:R-:W-:Y:S05]  /*2d940*/  BSYNC B1 ;  /* 0x0000000000017941 */ /* 0x000fea0003800000 */
.L_x_53051:
        /* <DEDUP_REMOVED lines=16> */
.L_x_53057:
[----:B------:R-:W-:Y:S05]  /*2da50*/  BSYNC B2 ;  /* 0x0000000000027941 */ /* 0x000fea0003800000 */
.L_x_53056:
        /* <DEDUP_REMOVED lines=44> */
.L_x_53055:
[----:B------:R-:W-:Y:S05]  /*2dd20*/  BSYNC B1 ;  /* 0x0000000000017941 */ /* 0x000fea0003800000 */
.L_x_53054:
        /* <DEDUP_REMOVED lines=8> */
.L_x_53050:
[----:B------:R-:W-:Y:S01]  /*2ddb0*/  SEL R223, RZ, 0x1000000, P5 ;  /* 0x01000000ffdf7807 */ /* 0x000fe20002800000 */
[C---:B------:R-:W-:Y:S01]  /*2ddc0*/  IMAD.WIDE.U32 R238, R234.reuse, 0x10, R238 ;  /* 0x00000010eaee7825 */ /* 0x040fe200078e00ee */
[----:B------:R-:W-:Y:S02]  /*2ddd0*/  SEL R224, RZ, 0x10000, P4 ;  /* 0x00010000ffe07807 */ /* 0x000fe40002000000 */
[----:B------:R-:W-:Y:S01]  /*2dde0*/  SEL R225, RZ, 0x100, P3 ;  /* 0x00000100ffe17807 */ /* 0x000fe20001800000 */
[----:B------:R-:W-:Y:S01]  /*2ddf0*/  IMAD.WIDE.U32 R236, R234, 0x4, R236 ;  /* 0x00000004eaec7825 */ /* 0x000fe200078e00ec */
[----:B------:R-:W-:Y:S01]  /*2de00*/  ISETP.NE.AND P1, PT, R246, RZ, PT ;  /* 0x000000fff600720c */ /* 0x000fe20003f25270 */
[----:B------:R-:W-:Y:S01]  /*2de10*/  STG.E.128 desc[UR4][R238.64], R212 ;  /* 0x000000d4ee007986 */ /* 0x000fe2000c101d04 */
[----:B------:R-:W-:Y:S02]  /*2de20*/  IADD3 R223, R225, R223, R224 ;  /* 0x000000dfe1df7210 */ /* 0x000fe40007ffe0e0 */
[----:B------:R-:W-:-:S02]  /*2de30*/  SEL R224, RZ, 0x1, P1 ;  /* 0x00000001ffe07807 */ /* 0x000fc40000800000 */
[----:B------:R-:W-:-:S03]  /*2de40*/  ISETP.NE.AND P1, PT, R220, RZ, PT ;  /* 0x000000ffdc00720c */ /* 0x000fc60003f25270 */
[----:B------:R-:W-:Y:S02]  /*2de50*/  IMAD.IADD R223, R223, 0x1, R224 ;  /* 0x00000001dfdf7824 */ /* 0x000fe400078e02e0 */
[----:B------:R-:W-:-:S04]  /*2de60*/  FADD.FTZ R224, RZ, R72 ;  /* 0x00000048ffe07221 */ /* 0x000fc80000010000 */
[----:B------:R-:W-:Y:S01]  /*2de70*/  FADD.FTZ R225, R224, R73 ;  /* 0x00000049e0e17221 */ /* 0x000fe20000010000 */
[----:B------:R0:W-:Y:S03]  /*2de80*/  STG.E desc[UR4][R236.64], R223 ;  /* 0x000000dfec007986 */ /* 0x0001e6000c101904 */
        /* <DEDUP_REMOVED lines=73> */
.L_x_53058:
        /* <DEDUP_REMOVED lines=152> */
.L_x_53072:
[----:B-1----:R-:W-:Y:S01]  /*2eca0*/  FADD.FTZ R223, R237, R240 ;  /* 0x000000f0eddf7221 */ /* 0x002fe20000010000 */
[----:B------:R-:W-:Y:S01]  /*2ecb0*/  PLOP3.LUT P2, PT, PT, PT, UP0, 0x40, 0x0 ;  /* 0x000000000000781c */ /* 0x000fe20003f4e808 */
[----:B0-----:R-:W0:Y:S02]  /*2ecc0*/  @!P1 LDC.64 R236, c[0x0][0x250] ;  /* 0x00009400ffec9b82 */ /* 0x001e240000000a00 */
[----:B------:R-:W-:Y:S01]  /*2ecd0*/  FFMA.FTZ R223, R223, R224, UR22 ;  /* 0x00000016dfdf7e23 */ /* 0x000fe200080100e0 */
[----:B------:R-:W-:-:S05]  /*2ece0*/  FMUL.FTZ R224, R239, R239 ;  /* 0x000000efefe07220 */ /* 0x000fca0000410000 */
[----:B------:R-:W-:Y:S02]  /*2ecf0*/  FSEL R238, R224, RZ, !P2 ;  /* 0x000000ffe0ee7208 */ /* 0x000fe40005000000 */
[----:B------:R-:W1:Y:S01]  /*2ed00*/  @!P1 LDC.64 R224, c[0x0][0x258] ;  /* 0x00009600ffe09b82 */ /* 0x000e620000000a00 */
[----:B------:R-:W-:Y:S02]  /*2ed10*/  PLOP3.LUT P2, PT, PT, PT, UP0, 0x40, 0x0 ;  /* 0x000000000000781c */ /* 0x000fe40003f4e808 */
[----:B------:R-:W-:-:S06]  /*2ed20*/  FADD.FTZ R223, R223, R238 ;  /* 0x000000eedfdf7221 */ /* 0x000fcc0000010000 */
[----:B------:R-:W2:Y:S01]  /*2ed30*/  MUFU.RSQ R223, R223 ;  /* 0x000000df00df7308 */ /* 0x000ea20000001400 */
[----:B0-----:R-:W-:-:S05]  /*2ed40*/  @!P1 IMAD.WIDE R236, R219, 0x4, R236 ;  /* 0x00000004dbec9825 */ /* 0x001fca00078e02ec */
[----:B------:R1:W-:Y:S02]  /*2ed50*/  @!P1 STG.E desc[UR4][R236.64], R239 ;  /* 0x000000efec009986 */ /* 0x0003e4000c101904 */
[----:B-1----:R-:W-:Y:S01]  /*2ed60*/  @!P1 IMAD.WIDE R236, R219, 0x4, R224 ;  /* 0x00000004dbec9825 */ /* 0x002fe200078e02e0 */
[----:B------:R-:W-:-:S04]  /*2ed70*/  FSEL R224, R239, RZ, P2 ;  /* 0x000000ffefe07208 */ /* 0x000fc80001000000 */
[----:B--2---:R0:W-:Y:S01]  /*2ed80*/  @!P1 STG.E desc[UR4][R236.64], R223 ;  /* 0x000000dfec009986 */ /* 0x0041e2000c101904 */
[C---:B------:R-:W-:Y:S01]  /*2ed90*/  FADD.FTZ R238, -R224.reuse, R74 ;  /* 0x0000004ae0ee7221 */ /* 0x040fe20000010100 */
[C---:B------:R-:W-:Y:S01]  /*2eda0*/  FADD.FTZ R72, -R224.reuse, R72 ;  /* 0x00000048e0487221 */ /* 0x040fe20000010100 */
[C---:B------:R-:W-:Y:S01]  /*2edb0*/  FADD.FTZ R240, -R224.reuse, R75 ;  /* 0x0000004be0f07221 */ /* 0x040fe20000010100 */
[C---:B------:R-:W-:Y:S01]  /*2edc0*/  FADD.FTZ R74, -R224.reuse, R73 ;  /* 0x00000049e04a7221 */ /* 0x040fe20000010100 */
[C---:B------:R-:W-:Y:S01]  /*2edd0*/  FMUL.FTZ R73, R223.reuse, R238 ;  /* 0x000000eedf497220 */ /* 0x040fe20000410000 */
[C---:B------:R-:W-:Y:S01]  /*2ede0*/  FMUL.FTZ R225, R223.reuse, R72 ;  /* 0x00000048dfe17220 */ /* 0x040fe20000410000 */
[----:B------:R-:W-:Y:S01]  /*2edf0*/  FMUL.FTZ R240, R223, R240 ;  /* 0x000000f0dff07220 */ /* 0x000fe20000410000 */
[C---:B------:R-:W-:Y:S01]  /*2ee00*/  FADD.FTZ R68, -R224.reuse, R68 ;  /* 0x00000044e0447221 */ /* 0x040fe20000010100 */
[----:B------:R-:W-:Y:S01]  /*2ee10*/  FADD.FTZ R69, -R224, R69 ;  /* 0x00000045e0457221 */ /* 0x000fe20000010100 */
[----:B------:R-:W-:Y:S01]  /*2ee20*/  FFMA.FTZ R72, R84, R225, R208 ;  /* 0x000000e154487223 */ /* 0x000fe200000100d0 */
[----:B------:R-:W-:Y:S01]  /*2ee30*/  FFMA.FTZ R75, R87, R240, R211 ;  /* 0x000000f0574b7223 */ /* 0x000fe200000100d3 */
[----:B0-----:R-:W-:Y:S01]  /*2ee40*/  LEA R236, P1, R222, UR18, 0x4 ;  /* 0x00000012deec7c11 */ /* 0x001fe2000f8220ff */
[C---:B------:R-:W-:Y:S01]  /*2ee50*/  FADD.FTZ R70, -R224.reuse, R70 ;  /* 0x00000046e0467221 */ /* 0x040fe20000010100 */
[C---:B------:R-:W-:Y:S01]  /*2ee60*/  FADD.FTZ R71, -R224.reuse, R71 ;  /* 0x00000047e0477221 */ /* 0x040fe20000010100 */
[----:B------:R-:W-:Y:S01]  /*2ee70*/  FADD.FTZ R64, -R224, R64 ;  /* 0x00000040e0407221 */ /* 0x000fe20000010100 */
[----:B------:R-:W-:Y:S01]  /*2ee80*/  LEA.HI.X R237, R222, UR19, RZ, 0x4, P1 ;  /* 0x00000013deed7c11 */ /* 0x000fe200088f24ff */
[----:B------:R-:W-:Y:S01]  /*2ee90*/  FMUL.FTZ R222, R223, R74 ;  /* 0x0000004adfde7220 */ /* 0x000fe20000410000 */
[----:B------:R-:W-:Y:S01]  /*2eea0*/  FFMA.FTZ R74, R86, R73, R210 ;  /* 0x00000049564a7223 */ /* 0x000fe200000100d2 */
[C---:B------:R-:W-:Y:S01]  /*2eeb0*/  FADD.FTZ R65, -R224.reuse, R65 ;  /* 0x00000041e0417221 */ /* 0x040fe20000010100 */
[C---:B------:R-:W-:Y:S01]  /*2eec0*/  FADD.FTZ R66, -R224.reuse, R66 ;  /* 0x00000042e0427221 */ /* 0x040fe20000010100 */
        /* <DEDUP_REMOVED lines=22> */
[----:B------:R-:W-:Y:S01]  /*2f030*/  FMUL.FTZ R67, R223, R67 ;  /* 0x00000043df437220 */ /* 0x000fe20000410000 */
        /* <DEDUP_REMOVED lines=42> */
[C---:B------:R-:W-:Y:S01]  /*2f2e0*/  FMUL.FTZ R74, R223.reuse, R16 ;  /* 0x00000010df4a7220 */ /* 0x040fe20000410000 */
[C---:B------:R-:W-:Y:S01]  /*2f2f0*/  FMUL.FTZ R75, R223.reuse, R17 ;  /* 0x00000011df4b7220 */ /* 0x040fe20000410000 */
[----:B------:R-:W-:Y:S01]  /*2f300*/  FMUL.FTZ R222, R223, R18 ;  /* 0x00000012dfde7220 */ /* 0x000fe20000410000 */
[----:B------:R-:W-:-:S04]  /*2f310*/  IMAD.WIDE.U32 R240, R5, 0x10, R236 ;  /* 0x0000001005f07825 */ /* 0x000fc800078e00ec */
        /* <DEDUP_REMOVED lines=40> */
[----:B------:R-:W-:Y:S01]  /*2f5a0*/  STG.E.128 desc[UR4][R70.64], R60 ;  /* 0x0000003c46007986 */ /* 0x000fe2000c101d04 */
[C---:B------:R-:W-:Y:S01]  /*2f5b0*/  FMUL.FTZ R48, R223.reuse, R48 ;  /* 0x00000030df307220 */ /* 0x040fe20000410000 */
[----:B------:R-:W-:Y:S01]  /*2f5c0*/  FMUL.FTZ R49, R223, R49 ;  /* 0x00000031df317220 */ /* 0x000fe20000410000 */
[----:B0-----:R-:W-:-:S04]  /*2f5d0*/  IMAD.WIDE.U32 R238, R3, 0x10, R236 ;  /* 0x0000001003ee7825 */ /* 0x001fc800078e00ec */
[C---:B------:R-:W-:Y:S01]  /*2f5e0*/  FMUL.FTZ R50, R223.reuse, R50 ;  /* 0x00000032df327220 */ /* 0x040fe20000410000 */
[C---:B------:R-:W-:Y:S01]  /*2f5f0*/  FMUL.FTZ R51, R223.reuse, R51 ;  /* 0x00000033df337220 */ /* 0x040fe20000410000 */
[C---:B------:R-:W-:Y:S01]  /*2f600*/  FMUL.FTZ R44, R223.reuse, R44 ;  /* 0x0000002cdf2c7220 */ /* 0x040fe20000410000 */
[----:B------:R-:W-:Y:S01]  /*2f610*/  FMUL.FTZ R45, R223, R45 ;  /* 0x0000002ddf2d7220 */ /* 0x000fe20000410000 */
[----:B------:R-:W-:Y:S01]  /*2f620*/  STG.E.128 desc[UR4][R238.64], R56 ;  /* 0x00000038ee007986 */ /* 0x000fe2000c101d04 */
[----:B-1----:R-:W-:-:S04]  /*2f630*/  IMAD.WIDE.U32 R240, R2, 0x10, R236 ;  /* 0x0000001002f07825 */ /* 0x002fc800078e00ec */
        /* <DEDUP_REMOVED lines=22> */
[----:B0-----:R-:W0:Y:S01]  /*2f7a0*/  LDC.64 R52, c[0x0][0x210] ;  /* 0x00008400ff347b82 */ /* 0x001e220000000a00 */
        /* <DEDUP_REMOVED lines=45> */
[----:B-1----:R-:W-:Y:S01]  /*2fa80*/  FFMA.FTZ R17, R97, R6, R157 ;  /* 0x0000000661117223 */ /* 0x002fe2000001009d */
[----:B------:R-:W-:Y:S01]  /*2fa90*/  FFMA.FTZ R16, R96, R5, R156 ;  /* 0x0000000560107223 */ /* 0x000fe2000001009c */
[----:B------:R-:W-:Y:S01]  /*2faa0*/  IMAD.WIDE.U32 R226, R233, 0x10, R236 ;  /* 0x00000010e9e27825 */ /* 0x000fe200078e00ec */
[----:B------:R1:W-:Y:S03]  /*2fab0*/  STG.E.128 desc[UR4][R68.64], R32 ;  /* 0x0000002044007986 */ /* 0x0003e6000c101d04 */
[----:B------:R-:W-:Y:S01]  /*2fac0*/  FFMA.FTZ R215, R91, R215, R151 ;  /* 0x000000d75bd77223 */ /* 0x000fe20000010097 */
[----:B--2---:R-:W-:Y:S01]  /*2fad0*/  FFMA.FTZ R19, R99, R73, R159 ;  /* 0x0000004963137223 */ /* 0x004fe2000001009f */
[----:B------:R-:W-:Y:S01]  /*2fae0*/  FFMA.FTZ R18, R98, R72, R158 ;  /* 0x0000004862127223 */ /* 0x000fe2000001009e */
[----:B------:R-:W-:-:S04]  /*2faf0*/  IMAD.WIDE.U32 R236, R234, 0x10, R236 ;  /* 0x00000010eaec7825 */ /* 0x000fc800078e00ec */
[----:B------:R-:W-:Y:S01]  /*2fb00*/  FFMA.FTZ R214, R90, R214, R150 ;  /* 0x000000d65ad67223 */ /* 0x000fe20000010096 */
[----:B------:R-:W-:Y:S01]  /*2fb10*/  FFMA.FTZ R213, R89, R213, R149 ;  /* 0x000000d559d57223 */ /* 0x000fe20000010095 */
[----:B------:R-:W-:Y:S01]  /*2fb20*/  FFMA.FTZ R212, R88, R212, R148 ;  /* 0x000000d458d47223 */ /* 0x000fe20000010094 */
[----:B---3--:R-:W-:Y:S01]  /*2fb30*/  FFMA.FTZ R21, R93, R75, R153 ;  /* 0x0000004b5d157223 */ /* 0x008fe20000010099 */
[----:B------:R-:W-:Y:S01]  /*2fb40*/  FFMA.FTZ R20, R92, R74, R152 ;  /* 0x0000004a5c147223 */ /* 0x000fe20000010098 */
[----:B------:R1:W-:Y:S01]  /*2fb50*/  STG.E.128 desc[UR4][R2.64], R28 ;  /* 0x0000001c02007986 */ /* 0x0003e2000c101d04 */
[----:B0-----:R-:W-:Y:S01]  /*2fb60*/  LEA R219, R52, R219, 0x2 ;  /* 0x000000db34db7211 */ /* 0x001fe200078e10ff */
[----:B----4-:R-:W-:Y:S01]  /*2fb70*/  FFMA.FTZ R23, R95, R224, R155 ;  /* 0x000000e05f177223 */ /* 0x010fe2000001009b */
[----:B------:R-:W-:Y:S01]  /*2fb80*/  FFMA.FTZ R22, R94, R222, R154 ;  /* 0x000000de5e167223 */ /* 0x000fe2000001009a */
[----:B------:R1:W-:Y:S01]  /*2fb90*/  STG.E.128 desc[UR4][R64.64], R24 ;  /* 0x0000001840007986 */ /* 0x0003e2000c101d04 */
[----:B------:R-:W-:-:S03]  /*2fba0*/  ISETP.GE.AND P1, PT, R219, R53, PT ;  /* 0x00000035db00720c */ /* 0x000fc60003f26270 */
[----:B------:R1:W-:Y:S04]  /*2fbb0*/  STG.E.128 desc[UR4][R66.64], R16 ;  /* 0x0000001042007986 */ /* 0x0003e8000c101d04 */
[----:B------:R1:W-:Y:S04]  /*2fbc0*/  STG.E.128 desc[UR4][R226.64], R20 ;  /* 0x00000014e2007986 */ /* 0x0003e8000c101d04 */
[----:B------:R1:W-:Y:S02]  /*2fbd0*/  STG.E.128 desc[UR4][R236.64], R212 ;  /* 0x000000d4ec007986 */ /* 0x0003e4000c101d04 */
[----:B------:R-:W-:Y:S05]  /*2fbe0*/  @!P1 BRA `(.L_x_53060) ;  /* 0xfffffd1000c09947 */ /* 0x000fea000383ffff */
[----:B------:R-:W-:Y:S05]  /*2fbf0*/  BSYNC B0 ;  /* 0x0000000000007941 */ /* 0x000fea0003800000 */
.L_x_52018:
[----:B------:R-:W-:Y:S05]  /*2fc00*/  EXIT ;  /* 0x000000000000794d */ /* 0x000fea0003800000 */
.L_x_53059:
        /* <DEDUP_REMOVED lines=8> */
.L_x_53062:
[----:B------:R-:W-:Y:S05]  /*2fc90*/  BSYNC B1 ;  /* 0x0000000000017941 */ /* 0x000fea0003800000 */
.L_x_53061:
        /* <DEDUP_REMOVED lines=9> */
.L_x_53063:
[----:B------:R-:W-:Y:S01]  /*2fd30*/  HFMA2.MMA R243, -RZ, RZ, 0, 2.384185791015625e-07 ;  /* 0x00000004fff37435 */ /* 0x000fe200000001ff */
[----:B------:R-:W-:-:S05]  /*2fd40*/  MOV R224, R242 ;  /* 0x000000f200e07202 */ /* 0x000fca0000000f00 */
[----:B------:R-:W-:-:S04]  /*2fd50*/  FADD.FTZ R237, R225, R224 ;  /* 0x000000e0e1ed7221 */ /* 0x000fc80000010000 */
[----:B------:R-:W-:-:S07]  /*2fd60*/  IMAD.MOV.U32 R244, RZ, RZ, R237 ;  /* 0x000000fffff47224 */ /* 0x000fce00078e00ed */
[----:B------:R-:W-:Y:S05]  /*2fd70*/  WARPSYNC.COLLECTIVE R241, `(.L_x_53064) ;  /* 0x00000000f1087348 */ /* 0x000fea0003c00000 */
[----:B------:R0:W1:Y:S02]  /*2fd80*/  SHFL.BFLY P2, R242, R244, R243, R246 ;  /* 0x0c0000f3f4f27389 */ /* 0x00006400000400f6 */
[----:B01----:R-:W-:Y:S01]  /*2fd90*/  ENDCOLLECTIVE ;  /* 0x000000000000791b */ /* 0x003fe20003800000 */
.L_x_53064:
        /* <DEDUP_REMOVED lines=8> */
.L_x_53065:
[----:B------:R-:W-:Y:S01]  /*2fe20*/  HFMA2.MMA R243, -RZ, RZ, 0, 9.5367431640625e-07 ;  /* 0x00000010fff37435 */ /* 0x000fe200000001ff */
[----:B------:R-:W-:-:S05]  /*2fe30*/  MOV R223, R242 ;  /* 0x000000f200df7202 */ /* 0x000fca0000000f00 */
[----:B------:R-:W-:-:S04]  /*2fe40*/  FADD.FTZ R240, R238, R223 ;  /* 0x000000dfeef07221 */ /* 0x000fc80000010000 */
[----:B------:R-:W-:-:S07]  /*2fe50*/  IMAD.MOV.U32 R244, RZ, RZ, R240 ;  /* 0x000000fffff47224 */ /* 0x000fce00078e00f0 */
[----:B------:R-:W-:Y:S05]  /*2fe60*/  WARPSYNC.COLLECTIVE R241, `(.L_x_53066) ;  /* 0x00000000f1087348 */ /* 0x000fea0003c00000 */
[----:B------:R0:W1:Y:S02]  /*2fe70*/  SHFL.BFLY P2, R242, R244, R243, R246 ;  /* 0x0c0000f3f4f27389 */ /* 0x00006400000400f6 */
[----:B01----:R-:W-:Y:S01]  /*2fe80*/  ENDCOLLECTIVE ;  /* 0x000000000000791b */ /* 0x003fe20003800000 */
.L_x_53066:
        /* <DEDUP_REMOVED lines=136> */
.L_x_53067:
[----:B------:R-:W-:Y:S01]  /*30710*/  HFMA2.MMA R243, -RZ, RZ, 0, 1.1920928955078125e-07 ;  /* 0x00000002fff37435 */ /* 0x000fe200000001ff */
[----:B------:R-:W-:-:S05]  /*30720*/  MOV R236, R242 ;  /* 0x000000f200ec7202 */ /* 0x000fca0000000f00 */
[----:B------:R-:W-:-:S04]  /*30730*/  FADD.FTZ R236, R223, R236 ;  /* 0x000000ecdfec7221 */ /* 0x000fc80000010000 */
[----:B------:R-:W-:-:S07]  /*30740*/  IMAD.MOV.U32 R244, RZ, RZ, R236 ;  /* 0x000000fffff47224 */ /* 0x000fce00078e00ec */
[----:B------:R-:W-:Y:S05]  /*30750*/  WARPSYNC.COLLECTIVE R241, `(.L_x_53068) ;  /* 0x00000000f1087348 */ /* 0x000fea0003c00000 */
[----:B------:R0:W1:Y:S02]  /*30760*/  SHFL.BFLY P2, R242, R244, R243, R246 ;  /* 0x0c0000f3f4f27389 */ /* 0x00006400000400f6 */
[----:B01----:R-:W-:Y:S01]  /*30770*/  ENDCOLLECTIVE ;  /* 0x000000000000791b */ /* 0x003fe20003800000 */
.L_x_53068:
[----:B------:R-:W-:Y:S02]  /*30780*/  IMAD.MOV.U32 R243, RZ, RZ, 0x4 ;  /* 0x00000004fff37424 */ /* 0x000fe400078e00ff */
[----:B------:R-:W-:-:S04]  /*30790*/  IMAD.MOV.U32 R225, RZ, RZ, R242 ;  /* 0x000000ffffe17224 */ /* 0x000fc800078e00f2 */
[----:B------:R-:W-:-:S05]  /*307a0*/  FADD.FTZ R225, R236, R225 ;  /* 0x000000e1ece17221 */ /* 0x000fca0000010000 */
[----:B------:R-:W-:-:S07]  /*307b0*/  MOV R244, R225 ;  /* 0x000000e100f47202 */ /* 0x000fce0000000f00 */
[----:B------:R-:W-:Y:S05]  /*307c0*/  WARPSYNC.COLLECTIVE R241, `(.L_x_53069) ;  /* 0x00000000f1087348 */ /* 0x000fea0003c00000 */
[----:B------:R0:W1:Y:S02]  /*307d0*/  SHFL.BFLY P2, R242, R244, R243, R246 ;  /* 0x0c0000f3f4f27389 */ /* 0x00006400000400f6 */
[----:B01----:R-:W-:Y:S01]  /*307e0*/  ENDCOLLECTIVE ;  /* 0x000000000000791b */ /* 0x003fe20003800000 */
.L_x_53069:
[----:B------:R-:W-:Y:S01]  /*307f0*/  HFMA2.MMA R243, -RZ, RZ, 0, 4.76837158203125e-07 ;  /* 0x00000008fff37435 */ /* 0x000fe200000001ff */
[----:B------:R-:W-:-:S05]  /*30800*/  MOV R238, R242 ;  /* 0x000000f200ee7202 */ /* 0x000fca0000000f00 */
[----:B------:R-:W-:-:S04]  /*30810*/  FADD.FTZ R238, R225, R238 ;  /* 0x000000eee1ee7221 */ /* 0x000fc80000010000 */
[----:B------:R-:W-:-:S07]  /*30820*/  IMAD.MOV.U32 R244, RZ, RZ, R238 ;  /* 0x000000fffff47224 */ /* 0x000fce00078e00ee */
[----:B------:R-:W-:Y:S05]  /*30830*/  WARPSYNC.COLLECTIVE R241, `(.L_x_53070) ;  /* 0x00000000f1087348 */ /* 0x000fea0003c00000 */
[----:B------:R0:W1:Y:S02]  /*30840*/  SHFL.BFLY P2, R242, R244, R243, R246 ;  /* 0x0c0000f3f4f27389 */ /* 0x00006400000400f6 */
[----:B01----:R-:W-:Y:S01]  /*30850*/  ENDCOLLECTIVE ;  /* 0x000000000000791b */ /* 0x003fe20003800000 */
.L_x_53070:
[----:B------:R-:W-:Y:S02]  /*30860*/  IMAD.MOV.U32 R243, RZ, RZ, 0x10 ;  /* 0x00000010fff37424 */ /* 0x000fe400078e00ff */
[----:B------:R-:W-:-:S04]  /*30870*/  IMAD.MOV.U32 R237, RZ, RZ, R242 ;  /* 0x000000ffffed7224 */ /* 0x000fc800078e00f2 */
[----:B------:R-:W-:-:S05]  /*30880*/  FADD.FTZ R237, R238, R237 ;  /* 0x000000edeeed7221 */ /* 0x000fca0000010000 */
[----:B------:R-:W-:-:S07]  /*30890*/  MOV R244, R237 ;  /* 0x000000ed00f47202 */ /* 0x000fce0000000f00 */
[----:B------:R-:W-:Y:S05]  /*308a0*/  WARPSYNC.COLLECTIVE R241, `(.L_x_53071) ;  /* 0x00000000f1087348 */ /* 0x000fea0003c00000 */
[----:B------:R0:W1:Y:S02]  /*308b0*/  SHFL.BFLY P2, R242, R244, R243, R246 ;  /* 0x0c0000f3f4f27389 */ /* 0x00006400000400f6 */
[----:B01----:R-:W-:Y:S01]  /*308c0*/  ENDCOLLECTIVE ;  /* 0x000000000000791b */ /* 0x003fe20003800000 */
.L_x_53071:
[----:B------:R-:W-:Y:S01]  /*308d0*/  MOV R240, R242 ;  /* 0x000000f200f07202 */ /* 0x000fe20000000f00 */
[----:B------:R-:W-:Y:S06]  /*308e0*/  BRA `(.L_x_53072) ;  /* 0xffffffe000ec7947 */ /* 0x000fec000383ffff */
.L_x_53073:
        /* <DEDUP_REMOVED lines=9> */
.L_x_53153:


//--------------------- .nv.global.init           --------------------------
	.section	.nv.global.init,"aw",@progbits
	.align	4
.nv.global.init:
	.type		mrg32k3aM1SubSeq,@object
	.size		mrg32k3aM1SubSeq,(mrg32k3aM2SubSeq - mrg32k3aM1SubSeq)
mrg32k3aM1SubSeq:
        /* <DEDUP_REMOVED lines=126> */
	.type		mrg32k3aM2SubSeq,@object
	.size		mrg32k3aM2SubSeq,(mrg32k3aM1 - mrg32k3aM2SubSeq)
mrg32k3aM2SubSeq:
        /* <DEDUP_REMOVED lines=126> */
	.type		mrg32k3aM1,@object
	.size		mrg32k3aM1,(mrg32k3aM1Seq - mrg32k3aM1)
mrg32k3aM1:
        /* <DEDUP_REMOVED lines=144> */
	.type		mrg32k3aM1Seq,@object
	.size		mrg32k3aM1Seq,(mrg32k3aM2 - mrg32k3aM1Seq)
mrg32k3aM1Seq:
        /* <DEDUP_REMOVED lines=144> */
	.type		mrg32k3aM2,@object
	.size		mrg32k3aM2,(mrg32k3aM2Seq - mrg32k3aM2)
mrg32k3aM2:
        /* <DEDUP_REMOVED lines=144> */
	.type		mrg32k3aM2Seq,@object
	.size		mrg32k3aM2Seq,(precalc_xorwow_matrix - mrg32k3aM2Seq)
mrg32k3aM2Seq:
        /* <DEDUP_REMOVED lines=144> */
	.type		precalc_xorwow_matrix,@object
	.size		precalc_xorwow_matrix,(precalc_xorwow_offset_matrix - precalc_xorwow_matrix)
precalc_xorwow_matrix:
        /* <DEDUP_REMOVED lines=6400> */
	.type		precalc_xorwow_offset_matrix,@object
	.size		precalc_xorwow_offset_matrix,(.L_1 - precalc_xorwow_offset_matrix)
precalc_xorwow_offset_matrix:
        /* <DEDUP_REMOVED lines=6400> */
.L_1:


//--------------------- .nv.shared.reserved.0     --------------------------
	.section	.nv.shared.reserved.0,"aw",@nobits
	.weak		__nv_reservedSMEM_offset_0_alias
	.size		__nv_reservedSMEM_offset_0_alias, 0, 0
	.other		__nv_reservedSMEM_offset_0_alias,@"STO_CUDA_RESERVED_SHARED STV_DEFAULT"
__nv_reservedSMEM_offset_0_alias:
	.zero		0


//--------------------- .nv.constant0._ZN10layer_norm31ln_parallel_residual_fwd_kernelINS_13Kernel_traitsI13__nv_bfloat16S2_S2_S2_fjLj2048ELj1ELj4ELj1ELj16ENS_18Kernel_traits_baseILj2048ES2_S2_S2_S2_fjLj128EEEEELb0ELb0ELb0EEEvNS_9FwdParamsE --------------------------
	.section	.nv.constant0._ZN10layer_norm31ln_parallel_residual_fwd_kernelINS_13Kernel_traitsI13__nv_bfloat16S2_S2_S2_fjLj2048ELj1ELj4ELj1ELj16ENS_18Kernel_traits_baseILj2048ES2_S2_S2_S2_fjLj128EEEEELb0ELb0ELb0EEEvNS_9FwdParamsE,"a",@progbits
	.sectionflags	@""
	.align	4
.nv.constant0._ZN10layer_norm31ln_parallel_residual_fwd_kernelINS_13Kernel_traitsI13__nv_bfloat16S2_S2_S2_fjLj2048ELj1ELj4ELj1ELj16ENS_18Kernel_traits_baseILj2048ES2_S2_S2_S2_fjLj128EEEEELb0ELb0ELb0EEEvNS_9FwdParamsE:
	.zero		760


//--------------------- .nv.constant0._ZN10layer_norm31ln_parallel_residual_fwd_kernelINS_13Kernel_traitsI13__nv_bfloat16S2_S2_S2_fjLj2048ELj1ELj4ELj1ELj16ENS_18Kernel_traits_baseILj2048ES2_S2_S2_S2_fjLj128EEEEELb0ELb0ELb1EEEvNS_9FwdParamsE --------------------------
	.section	.nv.constant0._ZN10layer_norm31ln_parallel_residual_fwd_kernelINS_13Kernel_traitsI13__nv_bfloat16S2_S2_S2_fjLj2048ELj1ELj4ELj1ELj16ENS_18Kernel_traits_baseILj2048ES2_S2_S2_S2_fjLj128EEEEELb0ELb0ELb1EEEvNS_9FwdParamsE,"a",@progbits
	.sectionflags	@""
	.align	4
.nv.constant0._ZN10layer_norm31ln_parallel_residual_fwd_kernelINS_13Kernel_traitsI13__nv_bfloat16S2_S2_S2_fjLj2048ELj1ELj4ELj1ELj16ENS_18Kernel_traits_baseILj2048ES2_S2_S2_S2_fjLj128EEEEELb0ELb0ELb1EEEvNS_9FwdParamsE:
	.zero		760


//--------------------- .nv.constant0._ZN10layer_norm31ln_parallel_residual_fwd_kernelINS_13Kernel_traitsI13__nv_bfloat16S2_S2_S2_fjLj2048ELj1ELj4ELj1ELj16ENS_18Kernel_traits_baseILj2048ES2_S2_S2_S2_fjLj128EEEEELb0ELb1ELb0EEEvNS_9FwdParamsE --------------------------
	.section	.nv.constant0._ZN10layer_norm31ln_parallel_residual_fwd_kernelINS_13Kernel_traitsI13__nv_bfloat16S2_S2_S2_fjLj2048ELj1ELj4ELj1ELj16ENS_18Kernel_traits_baseILj2048ES2_S2_S2_S2_fjLj128EEEEELb0ELb1ELb0EEEvNS_9FwdParamsE,"a",@progbits
	.sectionflags	@""
	.align	4
.nv.constant0._ZN10layer_norm31ln_parallel_residual_fwd_kernelINS_13Kernel_traitsI13__nv_bfloat16S2_S2_S2_fjLj2048ELj1ELj4ELj1ELj16ENS_18Kernel_traits_baseILj2048ES2_S2_S2_S2_fjLj128EEEEELb0ELb1ELb0EEEvNS_9FwdParamsE:
	.zero		760


//--------------------- .nv.constant0._ZN10layer_norm31ln_parallel_residual_fwd_kernelINS_13Kernel_traitsI13__nv_bfloat16S2_S2_S2_fjLj2048ELj1ELj4ELj1ELj16ENS_18Kernel_traits_baseILj2048ES2_S2_S2_S2_fjLj128EEEEELb0ELb1ELb1EEEvNS_9FwdParamsE --------------------------
	.section	.nv.constant0._ZN10layer_norm31ln_parallel_residual_fwd_kernelINS_13Kernel_traitsI13__nv_bfloat16S2_S2_S2_fjLj2048ELj1ELj4ELj1ELj16ENS_18Kernel_traits_baseILj2048ES2_S2_S2_S2_fjLj128EEEEELb0ELb1ELb1EEEvNS_9FwdParamsE,"a",@progbits
	.sectionflags	@""
	.align	4
.nv.constant0._ZN10layer_norm31ln_parallel_residual_fwd_kernelINS_13Kernel_traitsI13__nv_bfloat16S2_S2_S2_fjLj2048ELj1ELj4ELj1ELj16ENS_18Kernel_traits_baseILj2048ES2_S2_S2_S2_fjLj128EEEEELb0ELb1ELb1EEEvNS_9FwdParamsE:
	.zero		760


//--------------------- .nv.constant0._ZN10layer_norm31ln_parallel_residual_fwd_kernelINS_13Kernel_traitsI13__nv_bfloat16S2_S2_S2_fjLj2048ELj1ELj4ELj1ELj16ENS_18Kernel_traits_baseILj2048ES2_S2_S2_S2_fjLj128EEEEELb1ELb0ELb0EEEvNS_9FwdParamsE --------------------------
	.section	.nv.constant0._ZN10layer_norm31ln_parallel_residual_fwd_kernelINS_13Kernel_traitsI13__nv_bfloat16S2_S2_S2_fjLj2048ELj1ELj4ELj1ELj16ENS_18Kernel_traits_baseILj2048ES2_S2_S2_S2_fjLj128EEEEELb1ELb0ELb0EEEvNS_9FwdParamsE,"a",@progbits
	.sectionflags	@""
	.align	4
.nv.constant0._ZN10layer_norm31ln_parallel_residual_fwd_kernelINS_13Kernel_traitsI13__nv_bfloat16S2_S2_S2_fjLj2048ELj1ELj4ELj1ELj16ENS_18Kernel_traits_baseILj2048ES2_S2_S2_S2_fjLj128EEEEELb1ELb0ELb0EEEvNS_9FwdParamsE:
	.zero		760


//--------------------- .nv.constant0._ZN10layer_norm31ln_parallel_residual_fwd_kernelINS_13Kernel_traitsI13__nv_bfloat16S2_S2_S2_fjLj2048ELj1ELj4ELj1ELj16ENS_18Kernel_traits_baseILj2048ES2_S2_S2_S2_fjLj128EEEEELb1ELb0ELb1EEEvNS_9FwdParamsE --------------------------
	.section	.nv.constant0._ZN10layer_norm31ln_parallel_residual_fwd_kernelINS_13Kernel_traitsI13__nv_bfloat16S2_S2_S2_fjLj2048ELj1ELj4ELj1ELj16ENS_18Kernel_traits_baseILj2048ES2_S2_S2_S2_fjLj128EEEEELb1ELb0ELb1EEEvNS_9FwdParamsE,"a",@progbits
	.sectionflags	@""
	.align	4
.nv.constant0._ZN10layer_norm31ln_parallel_residual_fwd_kernelINS_13Kernel_traitsI13__nv_bfloat16S2_S2_S2_fjLj2048ELj1ELj4ELj1ELj16ENS_18Kernel_traits_baseILj2048ES2_S2_S2_S2_fjLj128EEEEELb1ELb0ELb1EEEvNS_9FwdParamsE:
	.zero		760


//--------------------- .nv.constant0._ZN10layer_norm31ln_parallel_residual_fwd_kernelINS_13Kernel_traitsI13__nv_bfloat16S2_S2_S2_fjLj2048ELj1ELj4ELj1ELj16ENS_18Kernel_traits_baseILj2048ES2_S2_S2_S2_fjLj128EEEEELb1ELb1ELb0EEEvNS_9FwdParamsE --------------------------
	.section	.nv.constant0._ZN10layer_norm31ln_parallel_residual_fwd_kernelINS_13Kernel_traitsI13__nv_bfloat16S2_S2_S2_fjLj2048ELj1ELj4ELj1ELj16ENS_18Kernel_traits_baseILj2048ES2_S2_S2_S2_fjLj128EEEEELb1ELb1ELb0EEEvNS_9FwdParamsE,"a",@progbits
	.sectionflags	@""
	.align	4
.nv.constant0._ZN10layer_norm31ln_parallel_residual_fwd_kernelINS_13Kernel_traitsI13__nv_bfloat16S2_S2_S2_fjLj2048ELj1ELj4ELj1ELj16ENS_18Kernel_traits_baseILj2048ES2_S2_S2_S2_fjLj128EEEEELb1ELb1ELb0EEEvNS_9FwdParamsE:
	.zero		760


//--------------------- .nv.constant0._ZN10layer_norm31ln_parallel_residual_fwd_kernelINS_13Kernel_traitsI13__nv_bfloat16S2_S2_S2_fjLj2048ELj1ELj4ELj1ELj16ENS_18Kernel_traits_baseILj2048ES2_S2_S2_S2_fjLj128EEEEELb1ELb1ELb1EEEvNS_9FwdParamsE --------------------------
	.section	.nv.constant0._ZN10layer_norm31ln_parallel_residual_fwd_kernelINS_13Kernel_traitsI13__nv_bfloat16S2_S2_S2_fjLj2048ELj1ELj4ELj1ELj16ENS_18Kernel_traits_baseILj2048ES2_S2_S2_S2_fjLj128EEEEELb1ELb1ELb1EEEvNS_9FwdParamsE,"a",@progbits
	.sectionflags	@""
	.align	4
.nv.constant0._ZN10layer_norm31ln_parallel_residual_fwd_kernelINS_13Kernel_traitsI13__nv_bfloat16S2_S2_S2_fjLj2048ELj1ELj4ELj1ELj16ENS_18Kernel_traits_baseILj2048ES2_S2_S2_S2_fjLj128EEEEELb1ELb1ELb1EEEvNS_9FwdParamsE:
	.zero		760


//--------------------- .nv.constant0._ZN10layer_norm31ln_parallel_residual_fwd_kernelINS_13Kernel_traitsI6__halfS2_S2_S2_fjLj2048ELj1ELj4ELj1ELj16ENS_18Kernel_traits_baseILj2048ES2_S2_S2_S2_fjLj128EEEEELb0ELb0ELb0EEEvNS_9FwdParamsE --------------------------
	.section	.nv.constant0._ZN10layer_norm31ln_parallel_residual_fwd_kernelINS_13Kernel_traitsI6__halfS2_S2_S2_fjLj2048ELj1ELj4ELj1ELj16ENS_18Kernel_traits_baseILj2048ES2_S2_S2_S2_fjLj128EEEEELb0ELb0ELb0EEEvNS_9FwdParamsE,"a",@progbits
	.sectionflags	@""
	.align	4
.nv.constant0._ZN10layer_norm31ln_parallel_residual_fwd_kernelINS_13Kernel_traitsI6__halfS2_S2_S2_fjLj2048ELj1ELj4ELj1ELj16ENS_18Kernel_traits_baseILj2048ES2_S2_S2_S2_fjLj128EEEEELb0ELb0ELb0EEEvNS_9FwdParamsE:
	.zero		760


//--------------------- .nv.constant0._ZN10layer_norm31ln_parallel_residual_fwd_kernelINS_13Kernel_traitsI6__halfS2_S2_S2_fjLj2048ELj1ELj4ELj1ELj16ENS_18Kernel_traits_baseILj2048ES2_S2_S2_S2_fjLj128EEEEELb0ELb0ELb1EEEvNS_9FwdParamsE --------------------------
	.section	.nv.constant0._ZN10layer_norm31ln_parallel_residual_fwd_kernelINS_13Kernel_traitsI6__halfS2_S2_S2_fjLj2048ELj1ELj4ELj1ELj16ENS_18Kernel_traits_baseILj2048ES2_S2_S2_S2_fjLj128EEEEELb0ELb0ELb1EEEvNS_9FwdParamsE,"a",@progbits
	.sectionflags	@""
	.align	4
.nv.constant0._ZN10layer_norm31ln_parallel_residual_fwd_kernelINS_13Kernel_traitsI6__halfS2_S2_S2_fjLj2048ELj1ELj4ELj1ELj16ENS_18Kernel_traits_baseILj2048ES2_S2_S2_S2_fjLj128EEEEELb0ELb0ELb1EEEvNS_9FwdParamsE:
	.zero		760


//--------------------- .nv.constant0._ZN10layer_norm31ln_parallel_residual_fwd_kernelINS_13Kernel_traitsI6__halfS2_S2_S2_fjLj2048ELj1ELj4ELj1ELj16ENS_18Kernel_traits_baseILj2048ES2_S2_S2_S2_fjLj128EEEEELb0ELb1ELb0EEEvNS_9FwdParamsE --------------------------
	.section	.nv.constant0._ZN10layer_norm31ln_parallel_residual_fwd_kernelINS_13Kernel_traitsI6__halfS2_S2_S2_fjLj2048ELj1ELj4ELj1ELj16ENS_18Kernel_traits_baseILj2048ES2_S2_S2_S2_fjLj128EEEEELb0ELb1ELb0EEEvNS_9FwdParamsE,"a",@progbits
	.sectionflags	@""
	.align	4
.nv.constant0._ZN10layer_norm31ln_parallel_residual_fwd_kernelINS_13Kernel_traitsI6__halfS2_S2_S2_fjLj2048ELj1ELj4ELj1ELj16ENS_18Kernel_traits_baseILj2048ES2_S2_S2_S2_fjLj128EEEEELb0ELb1ELb0EEEvNS_9FwdParamsE:
	.zero		760


//--------------------- .nv.constant0._ZN10layer_norm31ln_parallel_residual_fwd_kernelINS_13Kernel_traitsI6__halfS2_S2_S2_fjLj2048ELj1ELj4ELj1ELj16ENS_18Kernel_traits_baseILj2048ES2_S2_S2_S2_fjLj128EEEEELb0ELb1ELb1EEEvNS_9FwdParamsE --------------------------
	.section	.nv.constant0._ZN10layer_norm31ln_parallel_residual_fwd_kernelINS_13Kernel_traitsI6__halfS2_S2_S2_fjLj2048ELj1ELj4ELj1ELj16ENS_18Kernel_traits_baseILj2048ES2_S2_S2_S2_fjLj128EEEEELb0ELb1ELb1EEEvNS_9FwdParamsE,"a",@progbits
	.sectionflags	@""
	.align	4
.nv.constant0._ZN10layer_norm31ln_parallel_residual_fwd_kernelINS_13Kernel_traitsI6__halfS2_S2_S2_fjLj2048ELj1ELj4ELj1ELj16ENS_18Kernel_traits_baseILj2048ES2_S2_S2_S2_fjLj128EEEEELb0ELb1ELb1EEEvNS_9FwdParamsE:
	.zero		760


//--------------------- .nv.constant0._ZN10layer_norm31ln_parallel_residual_fwd_kernelINS_13Kernel_traitsI6__halfS2_S2_S2_fjLj2048ELj1ELj4ELj1ELj16ENS_18Kernel_traits_baseILj2048ES2_S2_S2_S2_fjLj128EEEEELb1ELb0ELb0EEEvNS_9FwdParamsE --------------------------
	.section	.nv.constant0._ZN10layer_norm31ln_parallel_residual_fwd_kernelINS_13Kernel_traitsI6__halfS2_S2_S2_fjLj2048ELj1ELj4ELj1ELj16ENS_18Kernel_traits_baseILj2048ES2_S2_S2_S2_fjLj128EEEEELb1ELb0ELb0EEEvNS_9FwdParamsE,"a",@progbits
	.sectionflags	@""
	.align	4
.nv.constant0._ZN10layer_norm31ln_parallel_residual_fwd_kernelINS_13Kernel_traitsI6__halfS2_S2_S2_fjLj2048ELj1ELj4ELj1ELj16ENS_18Kernel_traits_baseILj2048ES2_S2_S2_S2_fjLj128EEEEELb1ELb0ELb0EEEvNS_9FwdParamsE:
	.zero		760


//--------------------- .nv.constant0._ZN10layer_norm31ln_parallel_residual_fwd_kernelINS_13Kernel_traitsI6__halfS2_S2_S2_fjLj2048ELj1ELj4ELj1ELj16ENS_18Kernel_traits_baseILj2048ES2_S2_S2_S2_fjLj128EEEEELb1ELb0ELb1EEEvNS_9FwdParamsE --------------------------
	.section	.nv.constant0._ZN10layer_norm31ln_parallel_residual_fwd_kernelINS_13Kernel_traitsI6__halfS2_S2_S2_fjLj2048ELj1ELj4ELj1ELj16ENS_18Kernel_traits_baseILj2048ES2_S2_S2_S2_fjLj128EEEEELb1ELb0ELb1EEEvNS_9FwdParamsE,"a",@progbits
	.sectionflags	@""
	.align	4
.nv.constant0._ZN10layer_norm31ln_parallel_residual_fwd_kernelINS_13Kernel_traitsI6__halfS2_S2_S2_fjLj2048ELj1ELj4ELj1ELj16ENS_18Kernel_traits_baseILj2048ES2_S2_S2_S2_fjLj128EEEEELb1ELb0ELb1EEEvNS_9FwdParamsE:
	.zero		760


//--------------------- .nv.constant0._ZN10layer_norm31ln_parallel_residual_fwd_kernelINS_13Kernel_traitsI6__halfS2_S2_S2_fjLj2048ELj1ELj4ELj1ELj16ENS_18Kernel_traits_baseILj2048ES2_S2_S2_S2_fjLj128EEEEELb1ELb1ELb0EEEvNS_9FwdParamsE --------------------------
	.section	.nv.constant0._ZN10layer_norm31ln_parallel_residual_fwd_kernelINS_13Kernel_traitsI6__halfS2_S2_S2_fjLj2048ELj1ELj4ELj1ELj16ENS_18Kernel_traits_baseILj2048ES2_S2_S2_S2_fjLj128EEEEELb1ELb1ELb0EEEvNS_9FwdParamsE,"a",@progbits
	.sectionflags	@""
	.align	4
.nv.constant0._ZN10layer_norm31ln_parallel_residual_fwd_kernelINS_13Kernel_traitsI6__halfS2_S2_S2_fjLj2048ELj1ELj4ELj1ELj16ENS_18Kernel_traits_baseILj2048ES2_S2_S2_S2_fjLj128EEEEELb1ELb1ELb0EEEvNS_9FwdParamsE:
	.zero		760


//--------------------- .nv.constant0._ZN10layer_norm31ln_parallel_residual_fwd_kernelINS_13Kernel_traitsI6__halfS2_S2_S2_fjLj2048ELj1ELj4ELj1ELj16ENS_18Kernel_traits_baseILj2048ES2_S2_S2_S2_fjLj128EEEEELb1ELb1ELb1EEEvNS_9FwdParamsE --------------------------
	.section	.nv.constant0._ZN10layer_norm31ln_parallel_residual_fwd_kernelINS_13Kernel_traitsI6__halfS2_S2_S2_fjLj2048ELj1ELj4ELj1ELj16ENS_18Kernel_traits_baseILj2048ES2_S2_S2_S2_fjLj128EEEEELb1ELb1ELb1EEEvNS_9FwdParamsE,"a",@progbits
	.sectionflags	@""
	.align	4
.nv.constant0._ZN10layer_norm31ln_parallel_residual_fwd_kernelINS_13Kernel_traitsI6__halfS2_S2_S2_fjLj2048ELj1ELj4ELj1ELj16ENS_18Kernel_traits_baseILj2048ES2_S2_S2_S2_fjLj128EEEEELb1ELb1ELb1EEEvNS_9FwdParamsE:
	.zero		760


//--------------------- .nv.constant0._ZN10layer_norm31ln_parallel_residual_fwd_kernelINS_13Kernel_traitsIf13__nv_bfloat16S2_S2_fjLj2048ELj1ELj4ELj1ELj16ENS_18Kernel_traits_baseILj2048EfS2_S2_S2_fjLj128EEEEELb0ELb0ELb0EEEvNS_9FwdParamsE --------------------------
	.section	.nv.constant0._ZN10layer_norm31ln_parallel_residual_fwd_kernelINS_13Kernel_traitsIf13__nv_bfloat16S2_S2_fjLj2048ELj1ELj4ELj1ELj16ENS_18Kernel_traits_baseILj2048EfS2_S2_S2_fjLj128EEEEELb0ELb0ELb0EEEvNS_9FwdParamsE,"a",@progbits
	.sectionflags	@""
	.align	4
.nv.constant0._ZN10layer_norm31ln_parallel_residual_fwd_kernelINS_13Kernel_traitsIf13__nv_bfloat16S2_S2_fjLj2048ELj1ELj4ELj1ELj16ENS_18Kernel_traits_baseILj2048EfS2_S2_S2_fjLj128EEEEELb0ELb0ELb0EEEvNS_9FwdParamsE:
	.zero		760


//--------------------- .nv.constant0._ZN10layer_norm31ln_parallel_residual_fwd_kernelINS_13Kernel_traitsIf13__nv_bfloat16S2_S2_fjLj2048ELj1ELj4ELj1ELj16ENS_18Kernel_traits_baseILj2048EfS2_S2_S2_fjLj128EEEEELb0ELb0ELb1EEEvNS_9FwdParamsE --------------------------
	.section	.nv.constant0._ZN10layer_norm31ln_parallel_residual_fwd_kernelINS_13Kernel_traitsIf13__nv_bfloat16S2_S2_fjLj2048ELj1ELj4ELj1ELj16ENS_18Kernel_traits_baseILj2048EfS2_S2_S2_fjLj128EEEEELb0ELb0ELb1EEEvNS_9FwdParamsE,"a",@progbits
	.sectionflags	@""
	.align	4
.nv.constant0._ZN10layer_norm31ln_parallel_residual_fwd_kernelINS_13Kernel_traitsIf13__nv_bfloat16S2_S2_fjLj2048ELj1ELj4ELj1ELj16ENS_18Kernel_traits_baseILj2048EfS2_S2_S2_fjLj128EEEEELb0ELb0ELb1EEEvNS_9FwdParamsE:
	.zero		760


//--------------------- .nv.constant0._ZN10layer_norm31ln_parallel_residual_fwd_kernelINS_13Kernel_traitsIf13__nv_bfloat16S2_S2_fjLj2048ELj1ELj4ELj1ELj16ENS_18Kernel_traits_baseILj2048EfS2_S2_S2_fjLj128EEEEELb0ELb1ELb0EEEvNS_9FwdParamsE --------------------------
	.section	.nv.constant0._ZN10layer_norm31ln_parallel_residual_fwd_kernelINS_13Kernel_traitsIf13__nv_bfloat16S2_S2_fjLj2048ELj1ELj4ELj1ELj16ENS_18Kernel_traits_baseILj2048EfS2_S2_S2_fjLj128EEEEELb0ELb1ELb0EEEvNS_9FwdParamsE,"a",@progbits
	.sectionflags	@""
	.align	4
.nv.constant0._ZN10layer_norm31ln_parallel_residual_fwd_kernelINS_13Kernel_traitsIf13__nv_bfloat16S2_S2_fjLj2048ELj1ELj4ELj1ELj16ENS_18Kernel_traits_baseILj2048EfS2_S2_S2_fjLj128EEEEELb0ELb1ELb0EEEvNS_9FwdParamsE:
	.zero		760


//--------------------- .nv.constant0._ZN10layer_norm31ln_parallel_residual_fwd_kernelINS_13Kernel_traitsIf13__nv_bfloat16S2_S2_fjLj2048ELj1ELj4ELj1ELj16ENS_18Kernel_traits_baseILj2048EfS2_S2_S2_fjLj128EEEEELb0ELb1ELb1EEEvNS_9FwdParamsE --------------------------
	.section	.nv.constant0._ZN10layer_norm31ln_parallel_residual_fwd_kernelINS_13Kernel_traitsIf13__nv_bfloat16S2_S2_fjLj2048ELj1ELj4ELj1ELj16ENS_18Kernel_traits_baseILj2048EfS2_S2_S2_fjLj128EEEEELb0ELb1ELb1EEEvNS_9FwdParamsE,"a",@progbits
	.sectionflags	@""
	.align	4
.nv.constant0._ZN10layer_norm31ln_parallel_residual_fwd_kernelINS_13Kernel_traitsIf13__nv_bfloat16S2_S2_fjLj2048ELj1ELj4ELj1ELj16ENS_18Kernel_traits_baseILj2048EfS2_S2_S2_fjLj128EEEEELb0ELb1ELb1EEEvNS_9FwdParamsE:
	.zero		760


//--------------------- .nv.constant0._ZN10layer_norm31ln_parallel_residual_fwd_kernelINS_13Kernel_traitsIf13__nv_bfloat16S2_S2_fjLj2048ELj1ELj4ELj1ELj16ENS_18Kernel_traits_baseILj2048EfS2_S2_S2_fjLj128EEEEELb1ELb0ELb0EEEvNS_9FwdParamsE --------------------------
	.section	.nv.constant0._ZN10layer_norm31ln_parallel_residual_fwd_kernelINS_13Kernel_traitsIf13__nv_bfloat16S2_S2_fjLj2048ELj1ELj4ELj1ELj16ENS_18Kernel_traits_baseILj2048EfS2_S2_S2_fjLj128EEEEELb1ELb0ELb0EEEvNS_9FwdParamsE,"a",@progbits
	.sectionflags	@""
	.align	4
.nv.constant0._ZN10layer_norm31ln_parallel_residual_fwd_kernelINS_13Kernel_traitsIf13__nv_bfloat16S2_S2_fjLj2048ELj1ELj4ELj1ELj16ENS_18Kernel_traits_baseILj2048EfS2_S2_S2_fjLj128EEEEELb1ELb0ELb0EEEvNS_9FwdParamsE:
	.zero		760


//--------------------- .nv.constant0._ZN10layer_norm31ln_parallel_residual_fwd_kernelINS_13Kernel_traitsIf13__nv_bfloat16S2_S2_fjLj2048ELj1ELj4ELj1ELj16ENS_18Kernel_traits_baseILj2048EfS2_S2_S2_fjLj128EEEEELb1ELb0ELb1EEEvNS_9FwdParamsE --------------------------
	.section	.nv.constant0._ZN10layer_norm31ln_parallel_residual_fwd_kernelINS_13Kernel_traitsIf13__nv_bfloat16S2_S2_fjLj2048ELj1ELj4ELj1ELj16ENS_18Kernel_traits_baseILj2048EfS2_S2_S2_fjLj128EEEEELb1ELb0ELb1EEEvNS_9FwdParamsE,"a",@progbits
	.sectionflags	@""
	.align	4
.nv.constant0._ZN10layer_norm31ln_parallel_residual_fwd_kernelINS_13Kernel_traitsIf13__nv_bfloat16S2_S2_fjLj2048ELj1ELj4ELj1ELj16ENS_18Kernel_traits_baseILj2048EfS2_S2_S2_fjLj128EEEEELb1ELb0ELb1EEEvNS_9FwdParamsE:
	.zero		760


//--------------------- .nv.constant0._ZN10layer_norm31ln_parallel_residual_fwd_kernelINS_13Kernel_traitsIf13__nv_bfloat16S2_S2_fjLj2048ELj1ELj4ELj1ELj16ENS_18Kernel_traits_baseILj2048EfS2_S2_S2_fjLj128EEEEELb1ELb1ELb0EEEvNS_9FwdParamsE --------------------------
	.section	.nv.constant0._ZN10layer_norm31ln_parallel_residual_fwd_kernelINS_13Kernel_traitsIf13__nv_bfloat16S2_S2_fjLj2048ELj1ELj4ELj1ELj16ENS_18Kernel_traits_baseILj2048EfS2_S2_S2_fjLj128EEEEELb1ELb1ELb0EEEvNS_9FwdParamsE,"a",@progbits
	.sectionflags	@""
	.align	4
.nv.constant0._ZN10layer_norm31ln_parallel_residual_fwd_kernelINS_13Kernel_traitsIf13__nv_bfloat16S2_S2_fjLj2048ELj1ELj4ELj1ELj16ENS_18Kernel_traits_baseILj2048EfS2_S2_S2_fjLj128EEEEELb1ELb1ELb0EEEvNS_9FwdParamsE:
	.zero		760


//--------------------- .nv.constant0._ZN10layer_norm31ln_parallel_residual_fwd_kernelINS_13Kernel_traitsIf13__nv_bfloat16S2_S2_fjLj2048ELj1ELj4ELj1ELj16ENS_18Kernel_traits_baseILj2048EfS2_S2_S2_fjLj128EEEEELb1ELb1ELb1EEEvNS_9FwdParamsE --------------------------
	.section	.nv.constant0._ZN10layer_norm31ln_parallel_residual_fwd_kernelINS_13Kernel_traitsIf13__nv_bfloat16S2_S2_fjLj2048ELj1ELj4ELj1ELj16ENS_18Kernel_traits_baseILj2048EfS2_S2_S2_fjLj128EEEEELb1ELb1ELb1EEEvNS_9FwdParamsE,"a",@progbits
	.sectionflags	@""
	.align	4
.nv.constant0._ZN10layer_norm31ln_parallel_residual_fwd_kernelINS_13Kernel_traitsIf13__nv_bfloat16S2_S2_fjLj2048ELj1ELj4ELj1ELj16ENS_18Kernel_traits_baseILj2048EfS2_S2_S2_fjLj128EEEEELb1ELb1ELb1EEEvNS_9FwdParamsE:
	.zero		760


//--------------------- .nv.constant0._ZN10layer_norm31ln_parallel_residual_fwd_kernelINS_13Kernel_traitsI13__nv_bfloat16S2_fS2_fjLj2048ELj1ELj4ELj1ELj16ENS_18Kernel_traits_baseILj2048ES2_S2_fS2_fjLj128EEEEELb0ELb0ELb0EEEvNS_9FwdParamsE --------------------------
	.section	.nv.constant0._ZN10layer_norm31ln_parallel_residual_fwd_kernelINS_13Kernel_traitsI13__nv_bfloat16S2_fS2_fjLj2048ELj1ELj4ELj1ELj16ENS_18Kernel_traits_baseILj2048ES2_S2_fS2_fjLj128EEEEELb0ELb0ELb0EEEvNS_9FwdParamsE,"a",@progbits
	.sectionflags	@""
	.align	4
.nv.constant0._ZN10layer_norm31ln_parallel_residual_fwd_kernelINS_13Kernel_traitsI13__nv_bfloat16S2_fS2_fjLj2048ELj1ELj4ELj1ELj16ENS_18Kernel_traits_baseILj2048ES2_S2_fS2_fjLj128EEEEELb0ELb0ELb0EEEvNS_9FwdParamsE:
	.zero		760


//--------------------- .nv.constant0._ZN10layer_norm31ln_parallel_residual_fwd_kernelINS_13Kernel_traitsI13__nv_bfloat16S2_fS2_fjLj2048ELj1ELj4ELj1ELj16ENS_18Kernel_traits_baseILj2048ES2_S2_fS2_fjLj128EEEEELb0ELb0ELb1EEEvNS_9FwdParamsE --------------------------
	.section	.nv.constant0._ZN10layer_norm31ln_parallel_residual_fwd_kernelINS_13Kernel_traitsI13__nv_bfloat16S2_fS2_fjLj2048ELj1ELj4ELj1ELj16ENS_18Kernel_traits_baseILj2048ES2_S2_fS2_fjLj128EEEEELb0ELb0ELb1EEEvNS_9FwdParamsE,"a",@progbits
	.sectionflags	@""
	.align	4
.nv.constant0._ZN10layer_norm31ln_parallel_residual_fwd_kernelINS_13Kernel_traitsI13__nv_bfloat16S2_fS2_fjLj2048ELj1ELj4ELj1ELj16ENS_18Kernel_traits_baseILj2048ES2_S2_fS2_fjLj128EEEEELb0ELb0ELb1EEEvNS_9FwdParamsE:
	.zero		760


//--------------------- .nv.constant0._ZN10layer_norm31ln_parallel_residual_fwd_kernelINS_13Kernel_traitsI13__nv_bfloat16S2_fS2_fjLj2048ELj1ELj4ELj1ELj16ENS_18Kernel_traits_baseILj2048ES2_S2_fS2_fjLj128EEEEELb0ELb1ELb0EEEvNS_9FwdParamsE --------------------------
	.section	.nv.constant0._ZN10layer_norm31ln_parallel_residual_fwd_kernelINS_13Kernel_traitsI13__nv_bfloat16S2_fS2_fjLj2048ELj1ELj4ELj1ELj16ENS_18Kernel_traits_baseILj2048ES2_S2_fS2_fjLj128EEEEELb0ELb1ELb0EEEvNS_9FwdParamsE,"a",@progbits
	.sectionflags	@""
	.align	4
.nv.constant0._ZN10layer_norm31ln_parallel_residual_fwd_kernelINS_13Kernel_traitsI13__nv_bfloat16S2_fS2_fjLj2048ELj1ELj4ELj1ELj16ENS_18Kernel_traits_baseILj2048ES2_S2_fS2_fjLj128EEEEELb0ELb1ELb0EEEvNS_9FwdParamsE:
	.zero		760


//--------------------- .nv.constant0._ZN10layer_norm31ln_parallel_residual_fwd_kernelINS_13Kernel_traitsI13__nv_bfloat16S2_fS2_fjLj2048ELj1ELj4ELj1ELj16ENS_18Kernel_traits_baseILj2048ES2_S2_fS2_fjLj128EEEEELb0ELb1ELb1EEEvNS_9FwdParamsE --------------------------
	.section	.nv.constant0._ZN10layer_norm31ln_parallel_residual_fwd_kernelINS_13Kernel_traitsI13__nv_bfloat16S2_fS2_fjLj2048ELj1ELj4ELj1ELj16ENS_18Kernel_traits_baseILj2048ES2_S2_fS2_fjLj128EEEEELb0ELb1ELb1EEEvNS_9FwdParamsE,"a",@progbits
	.sectionflags	@""
	.align	4
.nv.constant0._ZN10layer_norm31ln_parallel_residual_fwd_kernelINS_13Kernel_traitsI13__nv_bfloat16S2_fS2_fjLj2048ELj1ELj4ELj1ELj16ENS_18Kernel_traits_baseILj2048ES2_S2_fS2_fjLj128EEEEELb0ELb1ELb1EEEvNS_9FwdParamsE:
	.zero		760


//--------------------- .nv.constant0._ZN10layer_norm31ln_parallel_residual_fwd_kernelINS_13Kernel_traitsI13__nv_bfloat16S2_fS2_fjLj2048ELj1ELj4ELj1ELj16ENS_18Kernel_traits_baseILj2048ES2_S2_fS2_fjLj128EEEEELb1ELb0ELb0EEEvNS_9FwdParamsE --------------------------
	.section	.nv.constant0._ZN10layer_norm31ln_parallel_residual_fwd_kernelINS_13Kernel_traitsI13__nv_bfloat16S2_fS2_fjLj2048ELj1ELj4ELj1ELj16ENS_18Kernel_traits_baseILj2048ES2_S2_fS2_fjLj128EEEEELb1ELb0ELb0EEEvNS_9FwdParamsE,"a",@progbits
	.sectionflags	@""
	.align	4
.nv.constant0._ZN10layer_norm31ln_parallel_residual_fwd_kernelINS_13Kernel_traitsI13__nv_bfloat16S2_fS2_fjLj2048ELj1ELj4ELj1ELj16ENS_18Kernel_traits_baseILj2048ES2_S2_fS2_fjLj128EEEEELb1ELb0ELb0EEEvNS_9FwdParamsE:
	.zero		760


//--------------------- .nv.constant0._ZN10layer_norm31ln_parallel_residual_fwd_kernelINS_13Kernel_traitsI13__nv_bfloat16S2_fS2_fjLj2048ELj1ELj4ELj1ELj16ENS_18Kernel_traits_baseILj2048ES2_S2_fS2_fjLj128EEEEELb1ELb0ELb1EEEvNS_9FwdParamsE --------------------------
	.section	.nv.constant0._ZN10layer_norm31ln_parallel_residual_fwd_kernelINS_13Kernel_traitsI13__nv_bfloat16S2_fS2_fjLj2048ELj1ELj4ELj1ELj16ENS_18Kernel_traits_baseILj2048ES2_S2_fS2_fjLj128EEEEELb1ELb0ELb1EEEvNS_9FwdParamsE,"a",@progbits
	.sectionflags	@""
	.align	4
.nv.constant0._ZN10layer_norm31ln_parallel_residual_fwd_kernelINS_13Kernel_traitsI13__nv_bfloat16S2_fS2_fjLj2048ELj1ELj4ELj1ELj16ENS_18Kernel_traits_baseILj2048ES2_S2_fS2_fjLj128EEEEELb1ELb0ELb1EEEvNS_9FwdParamsE:
	.zero		760


//--------------------- .nv.constant0._ZN10layer_norm31ln_parallel_residual_fwd_kernelINS_13Kernel_traitsI13__nv_bfloat16S2_fS2_fjLj2048ELj1ELj4ELj1ELj16ENS_18Kernel_traits_baseILj2048ES2_S2_fS2_fjLj128EEEEELb1ELb1ELb0EEEvNS_9FwdParamsE --------------------------
	.section	.nv.constant0._ZN10layer_norm31ln_parallel_residual_fwd_kernelINS_13Kernel_traitsI13__nv_bfloat16S2_fS2_fjLj2048ELj1ELj4ELj1ELj16ENS_18Kernel_traits_baseILj2048ES2_S2_fS2_fjLj128EEEEELb1ELb1ELb0EEEvNS_9FwdParamsE,"a",@progbits
	.sectionflags	@""
	.align	4
.nv.constant0._ZN10layer_norm31ln_parallel_residual_fwd_kernelINS_13Kernel_traitsI13__nv_bfloat16S2_fS2_fjLj2048ELj1ELj4ELj1ELj16ENS_18Kernel_traits_baseILj2048ES2_S2_fS2_fjLj128EEEEELb1ELb1ELb0EEEvNS_9FwdParamsE:
	.zero		760


//--------------------- .nv.constant0._ZN10layer_norm31ln_parallel_residual_fwd_kernelINS_13Kernel_traitsI13__nv_bfloat16S2_fS2_fjLj2048ELj1ELj4ELj1ELj16ENS_18Kernel_traits_baseILj2048ES2_S2_fS2_fjLj128EEEEELb1ELb1ELb1EEEvNS_9FwdParamsE --------------------------
	.section	.nv.constant0._ZN10layer_norm31ln_parallel_residual_fwd_kernelINS_13Kernel_traitsI13__nv_bfloat16S2_fS2_fjLj2048ELj1ELj4ELj1ELj16ENS_18Kernel_traits_baseILj2048ES2_S2_fS2_fjLj128EEEEELb1ELb1ELb1EEEvNS_9FwdParamsE,"a",@progbits
	.sectionflags	@""
	.align	4
.nv.constant0._ZN10layer_norm31ln_parallel_residual_fwd_kernelINS_13Kernel_traitsI13__nv_bfloat16S2_fS2_fjLj2048ELj1ELj4ELj1ELj16ENS_18Kernel_traits_baseILj2048ES2_S2_fS2_fjLj128EEEEELb1ELb1ELb1EEEvNS_9FwdParamsE:
	.zero		760


//--------------------- .nv.constant0._ZN10layer_norm31ln_parallel_residual_fwd_kernelINS_13Kernel_traitsIf13__nv_bfloat16fS2_fjLj2048ELj1ELj4ELj1ELj16ENS_18Kernel_traits_baseILj2048EfS2_fS2_fjLj128EEEEELb0ELb0ELb0EEEvNS_9FwdParamsE --------------------------
	.section	.nv.constant0._ZN10layer_norm31ln_parallel_residual_fwd_kernelINS_13Kernel_traitsIf13__nv_bfloat16fS2_fjLj2048ELj1ELj4ELj1ELj16ENS_18Kernel_traits_baseILj2048EfS2_fS2_fjLj128EEEEELb0ELb0ELb0EEEvNS_9FwdParamsE,"a",@progbits
	.sectionflags	@""
	.align	4
.nv.constant0._ZN10layer_norm31ln_parallel_residual_fwd_kernelINS_13Kernel_traitsIf13__nv_bfloat16fS2_fjLj2048ELj1ELj4ELj1ELj16ENS_18Kernel_traits_baseILj2048EfS2_fS2_fjLj128EEEEELb0ELb0ELb0EEEvNS_9FwdParamsE:
	.zero		760


//--------------------- .nv.constant0._ZN10layer_norm31ln_parallel_residual_fwd_kernelINS_13Kernel_traitsIf13__nv_bfloat16fS2_fjLj2048ELj1ELj4ELj1ELj16ENS_18Kernel_traits_baseILj2048EfS2_fS2_fjLj128EEEEELb0ELb0ELb1EEEvNS_9FwdParamsE --------------------------
	.section	.nv.constant0._ZN10layer_norm31ln_parallel_residual_fwd_kernelINS_13Kernel_traitsIf13__nv_bfloat16fS2_fjLj2048ELj1ELj4ELj1ELj16ENS_18Kernel_traits_baseILj2048EfS2_fS2_fjLj128EEEEELb0ELb0ELb1EEEvNS_9FwdParamsE,"a",@progbits
	.sectionflags	@""
	.align	4
.nv.constant0._ZN10layer_norm31ln_parallel_residual_fwd_kernelINS_13Kernel_traitsIf13__nv_bfloat16fS2_fjLj2048ELj1ELj4ELj1ELj16ENS_18Kernel_traits_baseILj2048EfS2_fS2_fjLj128EEEEELb0ELb0ELb1EEEvNS_9FwdParamsE:
	.zero		760


//--------------------- .nv.constant0._ZN10layer_norm31ln_parallel_residual_fwd_kernelINS_13Kernel_traitsIf13__nv_bfloat16fS2_fjLj2048ELj1ELj4ELj1ELj16ENS_18Kernel_traits_baseILj2048EfS2_fS2_fjLj128EEEEELb0ELb1ELb0EEEvNS_9FwdParamsE --------------------------
	.section	.nv.constant0._ZN10layer_norm31ln_parallel_residual_fwd_kernelINS_13Kernel_traitsIf13__nv_bfloat16fS2_fjLj2048ELj1ELj4ELj1ELj16ENS_18Kernel_traits_baseILj2048EfS2_fS2_fjLj128EEEEELb0ELb1ELb0EEEvNS_9FwdParamsE,"a",@progbits
	.sectionflags	@""
	.align	4
.nv.constant0._ZN10layer_norm31ln_parallel_residual_fwd_kernelINS_13Kernel_traitsIf13__nv_bfloat16fS2_fjLj2048ELj1ELj4ELj1ELj16ENS_18Kernel_traits_baseILj2048EfS2_fS2_fjLj128EEEEELb0ELb1ELb0EEEvNS_9FwdParamsE:
	.zero		760


//--------------------- .nv.constant0._ZN10layer_norm31ln_parallel_residual_fwd_kernelINS_13Kernel_traitsIf13__nv_bfloat16fS2_fjLj2048ELj1ELj4ELj1ELj16ENS_18Kernel_traits_baseILj2048EfS2_fS2_fjLj128EEEEELb0ELb1ELb1EEEvNS_9FwdParamsE --------------------------
	.section	.nv.constant0._ZN10layer_norm31ln_parallel_residual_fwd_kernelINS_13Kernel_traitsIf13__nv_bfloat16fS2_fjLj2048ELj1ELj4ELj1ELj16ENS_18Kernel_traits_baseILj2048EfS2_fS2_fjLj128EEEEELb0ELb1ELb1EEEvNS_9FwdParamsE,"a",@progbits
	.sectionflags	@""
	.align	4
.nv.constant0._ZN10layer_norm31ln_parallel_residual_fwd_kernelINS_13Kernel_traitsIf13__nv_bfloat16fS2_fjLj2048ELj1ELj4ELj1ELj16ENS_18Kernel_traits_baseILj2048EfS2_fS2_fjLj128EEEEELb0ELb1ELb1EEEvNS_9FwdParamsE:
	.zero		760


//--------------------- .nv.constant0._ZN10layer_norm31ln_parallel_residual_fwd_kernelINS_13Kernel_traitsIf13__nv_bfloat16fS2_fjLj2048ELj1ELj4ELj1ELj16ENS_18Kernel_traits_baseILj2048EfS2_fS2_fjLj128EEEEELb1ELb0ELb0EEEvNS_9FwdParamsE --------------------------
	.section	.nv.constant0._ZN10layer_norm31ln_parallel_residual_fwd_kernelINS_13Kernel_traitsIf13__nv_bfloat16fS2_fjLj2048ELj1ELj4ELj1ELj16ENS_18Kernel_traits_baseILj2048EfS2_fS2_fjLj128EEEEELb1ELb0ELb0EEEvNS_9FwdParamsE,"a",@progbits
	.sectionflags	@""
	.align	4
.nv.constant0._ZN10layer_norm31ln_parallel_residual_fwd_kernelINS_13Kernel_traitsIf13__nv_bfloat16fS2_fjLj2048ELj1ELj4ELj1ELj16ENS_18Kernel_traits_baseILj2048EfS2_fS2_fjLj128EEEEELb1ELb0ELb0EEEvNS_9FwdParamsE:
	.zero		760


//--------------------- .nv.constant0._ZN10layer_norm31ln_parallel_residual_fwd_kernelINS_13Kernel_traitsIf13__nv_bfloat16fS2_fjLj2048ELj1ELj4ELj1ELj16ENS_18Kernel_traits_baseILj2048EfS2_fS2_fjLj128EEEEELb1ELb0ELb1EEEvNS_9FwdParamsE --------------------------
	.section	.nv.constant0._ZN10layer_norm31ln_parallel_residual_fwd_kernelINS_13Kernel_traitsIf13__nv_bfloat16fS2_fjLj2048ELj1ELj4ELj1ELj16ENS_18Kernel_traits_baseILj2048EfS2_fS2_fjLj128EEEEELb1ELb0ELb1EEEvNS_9FwdParamsE,"a",@progbits
	.sectionflags	@""
	.align	4
.nv.constant0._ZN10layer_norm31ln_parallel_residual_fwd_kernelINS_13Kernel_traitsIf13__nv_bfloat16fS2_fjLj2048ELj1ELj4ELj1ELj16ENS_18Kernel_traits_baseILj2048EfS2_fS2_fjLj128EEEEELb1ELb0ELb1EEEvNS_9FwdParamsE:
	.zero		760


//--------------------- .nv.constant0._ZN10layer_norm31ln_parallel_residual_fwd_kernelINS_13Kernel_traitsIf13__nv_bfloat16fS2_fjLj2048ELj1ELj4ELj1ELj16ENS_18Kernel_traits_baseILj2048EfS2_fS2_fjLj128EEEEELb1ELb1ELb0EEEvNS_9FwdParamsE --------------------------
	.section	.nv.constant0._ZN10layer_norm31ln_parallel_residual_fwd_kernelINS_13Kernel_traitsIf13__nv_bfloat16fS2_fjLj2048ELj1ELj4ELj1ELj16ENS_18Kernel_traits_baseILj2048EfS2_fS2_fjLj128EEEEELb1ELb1ELb0EEEvNS_9FwdParamsE,"a",@progbits
	.sectionflags	@""
	.align	4
.nv.constant0._ZN10layer_norm31ln_parallel_residual_fwd_kernelINS_13Kernel_traitsIf13__nv_bfloat16fS2_fjLj2048ELj1ELj4ELj1ELj16ENS_18Kernel_traits_baseILj2048EfS2_fS2_fjLj128EEEEELb1ELb1ELb0EEEvNS_9FwdParamsE:
	.zero		760


//--------------------- .nv.constant0._ZN10layer_norm31ln_parallel_residual_fwd_kernelINS_13Kernel_traitsIf13__nv_bfloat16fS2_fjLj2048ELj1ELj4ELj1ELj16ENS_18Kernel_traits_baseILj2048EfS2_fS2_fjLj128EEEEELb1ELb1ELb1EEEvNS_9FwdParamsE --------------------------
	.section	.nv.constant0._ZN10layer_norm31ln_parallel_residual_fwd_kernelINS_13Kernel_traitsIf13__nv_bfloat16fS2_fjLj2048ELj1ELj4ELj1ELj16ENS_18Kernel_traits_baseILj2048EfS2_fS2_fjLj128EEEEELb1ELb1ELb1EEEvNS_9FwdParamsE,"a",@progbits
	.sectionflags	@""
	.align	4
.nv.constant0._ZN10layer_norm31ln_parallel_residual_fwd_kernelINS_13Kernel_traitsIf13__nv_bfloat16fS2_fjLj2048ELj1ELj4ELj1ELj16ENS_18Kernel_traits_baseILj2048EfS2_fS2_fjLj128EEEEELb1ELb1ELb1EEEvNS_9FwdParamsE:
	.zero		760


//--------------------- .nv.constant0._ZN10layer_norm31ln_parallel_residual_fwd_kernelINS_13Kernel_traitsIf6__halfS2_S2_fjLj2048ELj1ELj4ELj1ELj16ENS_18Kernel_traits_baseILj2048EfS2_S2_S2_fjLj128EEEEELb0ELb0ELb0EEEvNS_9FwdParamsE --------------------------
	.section	.nv.constant0._ZN10layer_norm31ln_parallel_residual_fwd_kernelINS_13Kernel_traitsIf6__halfS2_S2_fjLj2048ELj1ELj4ELj1ELj16ENS_18Kernel_traits_baseILj2048EfS2_S2_S2_fjLj128EEEEELb0ELb0ELb0EEEvNS_9FwdParamsE,"a",@progbits
	.sectionflags	@""
	.align	4
.nv.constant0._ZN10layer_norm31ln_parallel_residual_fwd_kernelINS_13Kernel_traitsIf6__halfS2_S2_fjLj2048ELj1ELj4ELj1ELj16ENS_18Kernel_traits_baseILj2048EfS2_S2_S2_fjLj128EEEEELb0ELb0ELb0EEEvNS_9FwdParamsE:
	.zero		760


//--------------------- .nv.constant0._ZN10layer_norm31ln_parallel_residual_fwd_kernelINS_13Kernel_traitsIf6__halfS2_S2_fjLj2048ELj1ELj4ELj1ELj16ENS_18Kernel_traits_baseILj2048EfS2_S2_S2_fjLj128EEEEELb0ELb0ELb1EEEvNS_9FwdParamsE --------------------------
	.section	.nv.constant0._ZN10layer_norm31ln_parallel_residual_fwd_kernelINS_13Kernel_traitsIf6__halfS2_S2_fjLj2048ELj1ELj4ELj1ELj16ENS_18Kernel_traits_baseILj2048EfS2_S2_S2_fjLj128EEEEELb0ELb0ELb1EEEvNS_9FwdParamsE,"a",@progbits
	.sectionflags	@""
	.align	4
.nv.constant0._ZN10layer_norm31ln_parallel_residual_fwd_kernelINS_13Kernel_traitsIf6__halfS2_S2_fjLj2048ELj1ELj4ELj1ELj16ENS_18Kernel_traits_baseILj2048EfS2_S2_S2_fjLj128EEEEELb0ELb0ELb1EEEvNS_9FwdParamsE:
	.zero		760


//--------------------- .nv.constant0._ZN10layer_norm31ln_parallel_residual_fwd_kernelINS_13Kernel_traitsIf6__halfS2_S2_fjLj2048ELj1ELj4ELj1ELj16ENS_18Kernel_traits_baseILj2048EfS2_S2_S2_fjLj128EEEEELb0ELb1ELb0EEEvNS_9FwdParamsE --------------------------
	.section	.nv.constant0._ZN10layer_norm31ln_parallel_residual_fwd_kernelINS_13Kernel_traitsIf6__halfS2_S2_fjLj2048ELj1ELj4ELj1ELj16ENS_18Kernel_traits_baseILj2048EfS2_S2_S2_fjLj128EEEEELb0ELb1ELb0EEEvNS_9FwdParamsE,"a",@progbits
	.sectionflags	@""
	.align	4
.nv.constant0._ZN10layer_norm31ln_parallel_residual_fwd_kernelINS_13Kernel_traitsIf6__halfS2_S2_fjLj2048ELj1ELj4ELj1ELj16ENS_18Kernel_traits_baseILj2048EfS2_S2_S2_fjLj128EEEEELb0ELb1ELb0EEEvNS_9FwdParamsE:
	.zero		760


//--------------------- .nv.constant0._ZN10layer_norm31ln_parallel_residual_fwd_kernelINS_13Kernel_traitsIf6__halfS2_S2_fjLj2048ELj1ELj4ELj1ELj16ENS_18Kernel_traits_baseILj2048EfS2_S2_S2_fjLj128EEEEELb0ELb1ELb1EEEvNS_9FwdParamsE --------------------------
	.section	.nv.constant0._ZN10layer_norm31ln_parallel_residual_fwd_kernelINS_13Kernel_traitsIf6__halfS2_S2_fjLj2048ELj1ELj4ELj1ELj16ENS_18Kernel_traits_baseILj2048EfS2_S2_S2_fjLj128EEEEELb0ELb1ELb1EEEvNS_9FwdParamsE,"a",@progbits
	.sectionflags	@""
	.align	4
.nv.constant0._ZN10layer_norm31ln_parallel_residual_fwd_kernelINS_13Kernel_traitsIf6__halfS2_S2_fjLj2048ELj1ELj4ELj1ELj16ENS_18Kernel_traits_baseILj2048EfS2_S2_S2_fjLj128EEEEELb0ELb1ELb1EEEvNS_9FwdParamsE:
	.zero		760


//--------------------- .nv.constant0._ZN10layer_norm31ln_parallel_residual_fwd_kernelINS_13Kernel_traitsIf6__halfS2_S2_fjLj2048ELj1ELj4ELj1ELj16ENS_18Kernel_traits_baseILj2048EfS2_S2_S2_fjLj128EEEEELb1ELb0ELb0EEEvNS_9FwdParamsE --------------------------
	.section	.nv.constant0._ZN10layer_norm31ln_parallel_residual_fwd_kernelINS_13Kernel_traitsIf6__halfS2_S2_fjLj2048ELj1ELj4ELj1ELj16ENS_18Kernel_traits_baseILj2048EfS2_S2_S2_fjLj128EEEEELb1ELb0ELb0EEEvNS_9FwdParamsE,"a",@progbits
	.sectionflags	@""
	.align	4
.nv.constant0._ZN10layer_norm31ln_parallel_residual_fwd_kernelINS_13Kernel_traitsIf6__halfS2_S2_fjLj2048ELj1ELj4ELj1ELj16ENS_18Kernel_traits_baseILj2048EfS2_S2_S2_fjLj128EEEEELb1ELb0ELb0EEEvNS_9FwdParamsE:
	.zero		760


//--------------------- .nv.constant0._ZN10layer_norm31ln_parallel_residual_fwd_kernelINS_13Kernel_traitsIf6__halfS2_S2_fjLj2048ELj1ELj4ELj1ELj16ENS_18Kernel_traits_baseILj2048EfS2_S2_S2_fjLj128EEEEELb1ELb0ELb1EEEvNS_9FwdParamsE --------------------------
	.section	.nv.constant0._ZN10layer_norm31ln_parallel_residual_fwd_kernelINS_13Kernel_traitsIf6__halfS2_S2_fjLj2048ELj1ELj4ELj1ELj16ENS_18Kernel_traits_baseILj2048EfS2_S2_S2_fjLj128EEEEELb1ELb0ELb1EEEvNS_9FwdParamsE,"a",@progbits
	.sectionflags	@""
	.align	4
.nv.constant0._ZN10layer_norm31ln_parallel_residual_fwd_kernelINS_13Kernel_traitsIf6__halfS2_S2_fjLj2048ELj1ELj4ELj1ELj16ENS_18Kernel_traits_baseILj2048EfS2_S2_S2_fjLj128EEEEELb1ELb0ELb1EEEvNS_9FwdParamsE:
	.zero		760


//--------------------- .nv.constant0._ZN10layer_norm31ln_parallel_residual_fwd_kernelINS_13Kernel_traitsIf6__halfS2_S2_fjLj2048ELj1ELj4ELj1ELj16ENS_18Kernel_traits_baseILj2048EfS2_S2_S2_fjLj128EEEEELb1ELb1ELb0EEEvNS_9FwdParamsE --------------------------
	.section	.nv.constant0._ZN10layer_norm31ln_parallel_residual_fwd_kernelINS_13Kernel_traitsIf6__halfS2_S2_fjLj2048ELj1ELj4ELj1ELj16ENS_18Kernel_traits_baseILj2048EfS2_S2_S2_fjLj128EEEEELb1ELb1ELb0EEEvNS_9FwdParamsE,"a",@progbits
	.sectionflags	@""
	.align	4
.nv.constant0._ZN10layer_norm31ln_parallel_residual_fwd_kernelINS_13Kernel_traitsIf6__halfS2_S2_fjLj2048ELj1ELj4ELj1ELj16ENS_18Kernel_traits_baseILj2048EfS2_S2_S2_fjLj128EEEEELb1ELb1ELb0EEEvNS_9FwdParamsE:
	.zero		760


//--------------------- .nv.constant0._ZN10layer_norm31ln_parallel_residual_fwd_kernelINS_13Kernel_traitsIf6__halfS2_S2_fjLj2048ELj1ELj4ELj1ELj16ENS_18Kernel_traits_baseILj2048EfS2_S2_S2_fjLj128EEEEELb1ELb1ELb1EEEvNS_9FwdParamsE --------------------------
	.section	.nv.constant0._ZN10layer_norm31ln_parallel_residual_fwd_kernelINS_13Kernel_traitsIf6__halfS2_S2_fjLj2048ELj1ELj4ELj1ELj16ENS_18Kernel_traits_baseILj2048EfS2_S2_S2_fjLj128EEEEELb1ELb1ELb1EEEvNS_9FwdParamsE,"a",@progbits
	.sectionflags	@""
	.align	4
.nv.constant0._ZN10layer_norm31ln_parallel_residual_fwd_kernelINS_13Kernel_traitsIf6__halfS2_S2_fjLj2048ELj1ELj4ELj1ELj16ENS_18Kernel_traits_baseILj2048EfS2_S2_S2_fjLj128EEEEELb1ELb1ELb1EEEvNS_9FwdParamsE:
	.zero		760


//--------------------- .nv.constant0._ZN10layer_norm31ln_parallel_residual_fwd_kernelINS_13Kernel_traitsI6__halfS2_fS2_fjLj2048ELj1ELj4ELj1ELj16ENS_18Kernel_traits_baseILj2048ES2_S2_fS2_fjLj128EEEEELb0ELb0ELb0EEEvNS_9FwdParamsE --------------------------
	.section	.nv.constant0._ZN10layer_norm31ln_parallel_residual_fwd_kernelINS_13Kernel_traitsI6__halfS2_fS2_fjLj2048ELj1ELj4ELj1ELj16ENS_18Kernel_traits_baseILj2048ES2_S2_fS2_fjLj128EEEEELb0ELb0ELb0EEEvNS_9FwdParamsE,"a",@progbits
	.sectionflags	@""
	.align	4
.nv.constant0._ZN10layer_norm31ln_parallel_residual_fwd_kernelINS_13Kernel_traitsI6__halfS2_fS2_fjLj2048ELj1ELj4ELj1ELj16ENS_18Kernel_traits_baseILj2048ES2_S2_fS2_fjLj128EEEEELb0ELb0ELb0EEEvNS_9FwdParamsE:
	.zero		760


//--------------------- .nv.constant0._ZN10layer_norm31ln_parallel_residual_fwd_kernelINS_13Kernel_traitsI6__halfS2_fS2_fjLj2048ELj1ELj4ELj1ELj16ENS_18Kernel_traits_baseILj2048ES2_S2_fS2_fjLj128EEEEELb0ELb0ELb1EEEvNS_9FwdParamsE --------------------------
	.section	.nv.constant0._ZN10layer_norm31ln_parallel_residual_fwd_kernelINS_13Kernel_traitsI6__halfS2_fS2_fjLj2048ELj1ELj4ELj1ELj16ENS_18Kernel_traits_baseILj2048ES2_S2_fS2_fjLj128EEEEELb0ELb0ELb1EEEvNS_9FwdParamsE,"a",@progbits
	.sectionflags	@""
	.align	4
.nv.constant0._ZN10layer_norm31ln_parallel_residual_fwd_kernelINS_13Kernel_traitsI6__halfS2_fS2_fjLj2048ELj1ELj4ELj1ELj16ENS_18Kernel_traits_baseILj2048ES2_S2_fS2_fjLj128EEEEELb0ELb0ELb1EEEvNS_9FwdParamsE:
	.zero		760


//--------------------- .nv.constant0._ZN10layer_norm31ln_parallel_residual_fwd_kernelINS_13Kernel_traitsI6__halfS2_fS2_fjLj2048ELj1ELj4ELj1ELj16ENS_18Kernel_traits_baseILj2048ES2_S2_fS2_fjLj128EEEEELb0ELb1ELb0EEEvNS_9FwdParamsE --------------------------
	.section	.nv.constant0._ZN10layer_norm31ln_parallel_residual_fwd_kernelINS_13Kernel_traitsI6__halfS2_fS2_fjLj2048ELj1ELj4ELj1ELj16ENS_18Kernel_traits_baseILj2048ES2_S2_fS2_fjLj128EEEEELb0ELb1ELb0EEEvNS_9FwdParamsE,"a",@progbits
	.sectionflags	@""
	.align	4
.nv.constant0._ZN10layer_norm31ln_parallel_residual_fwd_kernelINS_13Kernel_traitsI6__halfS2_fS2_fjLj2048ELj1ELj4ELj1ELj16ENS_18Kernel_traits_baseILj2048ES2_S2_fS2_fjLj128EEEEELb0ELb1ELb0EEEvNS_9FwdParamsE:
	.zero		760


//--------------------- .nv.constant0._ZN10layer_norm31ln_parallel_residual_fwd_kernelINS_13Kernel_traitsI6__halfS2_fS2_fjLj2048ELj1ELj4ELj1ELj16ENS_18Kernel_traits_baseILj2048ES2_S2_fS2_fjLj128EEEEELb0ELb1ELb1EEEvNS_9FwdParamsE --------------------------
	.section	.nv.constant0._ZN10layer_norm31ln_parallel_residual_fwd_kernelINS_13Kernel_traitsI6__halfS2_fS2_fjLj2048ELj1ELj4ELj1ELj16ENS_18Kernel_traits_baseILj2048ES2_S2_fS2_fjLj128EEEEELb0ELb1ELb1EEEvNS_9FwdParamsE,"a",@progbits
	.sectionflags	@""
	.align	4
.nv.constant0._ZN10layer_norm31ln_parallel_residual_fwd_kernelINS_13Kernel_traitsI6__halfS2_fS2_fjLj2048ELj1ELj4ELj1ELj16ENS_18Kernel_traits_baseILj2048ES2_S2_fS2_fjLj128EEEEELb0ELb1ELb1EEEvNS_9FwdParamsE:
	.zero		760


//--------------------- .nv.constant0._ZN10layer_norm31ln_parallel_residual_fwd_kernelINS_13Kernel_traitsI6__halfS2_fS2_fjLj2048ELj1ELj4ELj1ELj16ENS_18Kernel_traits_baseILj2048ES2_S2_fS2_fjLj128EEEEELb1ELb0ELb0EEEvNS_9FwdParamsE --------------------------
	.section	.nv.constant0._ZN10layer_norm31ln_parallel_residual_fwd_kernelINS_13Kernel_traitsI6__halfS2_fS2_fjLj2048ELj1ELj4ELj1ELj16ENS_18Kernel_traits_baseILj2048ES2_S2_fS2_fjLj128EEEEELb1ELb0ELb0EEEvNS_9FwdParamsE,"a",@progbits
	.sectionflags	@""
	.align	4
.nv.constant0._ZN10layer_norm31ln_parallel_residual_fwd_kernelINS_13Kernel_traitsI6__halfS2_fS2_fjLj2048ELj1ELj4ELj1ELj16ENS_18Kernel_traits_baseILj2048ES2_S2_fS2_fjLj128EEEEELb1ELb0ELb0EEEvNS_9FwdParamsE:
	.zero		760


//--------------------- .nv.constant0._ZN10layer_norm31ln_parallel_residual_fwd_kernelINS_13Kernel_traitsI6__halfS2_fS2_fjLj2048ELj1ELj4ELj1ELj16ENS_18Kernel_traits_baseILj2048ES2_S2_fS2_fjLj128EEEEELb1ELb0ELb1EEEvNS_9FwdParamsE --------------------------
	.section	.nv.constant0._ZN10layer_norm31ln_parallel_residual_fwd_kernelINS_13Kernel_traitsI6__halfS2_fS2_fjLj2048ELj1ELj4ELj1ELj16ENS_18Kernel_traits_baseILj2048ES2_S2_fS2_fjLj128EEEEELb1ELb0ELb1EEEvNS_9FwdParamsE,"a",@progbits
	.sectionflags	@""
	.align	4
.nv.constant0._ZN10layer_norm31ln_parallel_residual_fwd_kernelINS_13Kernel_traitsI6__halfS2_fS2_fjLj2048ELj1ELj4ELj1ELj16ENS_18Kernel_traits_baseILj2048ES2_S2_fS2_fjLj128EEEEELb1ELb0ELb1EEEvNS_9FwdParamsE:
	.zero		760


//--------------------- .nv.constant0._ZN10layer_norm31ln_parallel_residual_fwd_kernelINS_13Kernel_traitsI6__halfS2_fS2_fjLj2048ELj1ELj4ELj1ELj16ENS_18Kernel_traits_baseILj2048ES2_S2_fS2_fjLj128EEEEELb1ELb1ELb0EEEvNS_9FwdParamsE --------------------------
	.section	.nv.constant0._ZN10layer_norm31ln_parallel_residual_fwd_kernelINS_13Kernel_traitsI6__halfS2_fS2_fjLj2048ELj1ELj4ELj1ELj16ENS_18Kernel_traits_baseILj2048ES2_S2_fS2_fjLj128EEEEELb1ELb1ELb0EEEvNS_9FwdParamsE,"a",@progbits
	.sectionflags	@""
	.align	4
.nv.constant0._ZN10layer_norm31ln_parallel_residual_fwd_kernelINS_13Kernel_traitsI6__halfS2_fS2_fjLj2048ELj1ELj4ELj1ELj16ENS_18Kernel_traits_baseILj2048ES2_S2_fS2_fjLj128EEEEELb1ELb1ELb0EEEvNS_9FwdParamsE:
	.zero		760


//--------------------- .nv.constant0._ZN10layer_norm31ln_parallel_residual_fwd_kernelINS_13Kernel_traitsI6__halfS2_fS2_fjLj2048ELj1ELj4ELj1ELj16ENS_18Kernel_traits_baseILj2048ES2_S2_fS2_fjLj128EEEEELb1ELb1ELb1EEEvNS_9FwdParamsE --------------------------
	.section	.nv.constant0._ZN10layer_norm31ln_parallel_residual_fwd_kernelINS_13Kernel_traitsI6__halfS2_fS2_fjLj2048ELj1ELj4ELj1ELj16ENS_18Kernel_traits_baseILj2048ES2_S2_fS2_fjLj128EEEEELb1ELb1ELb1EEEvNS_9FwdParamsE,"a",@progbits
	.sectionflags	@""
	.align	4
.nv.constant0._ZN10layer_norm31ln_parallel_residual_fwd_kernelINS_13Kernel_traitsI6__halfS2_fS2_fjLj2048ELj1ELj4ELj1ELj16ENS_18Kernel_traits_baseILj2048ES2_S2_fS2_fjLj128EEEEELb1ELb1ELb1EEEvNS_9FwdParamsE:
	.zero		760


//--------------------- .nv.constant0._ZN10layer_norm31ln_parallel_residual_fwd_kernelINS_13Kernel_traitsIf6__halffS2_fjLj2048ELj1ELj4ELj1ELj16ENS_18Kernel_traits_baseILj2048EfS2_fS2_fjLj128EEEEELb0ELb0ELb0EEEvNS_9FwdParamsE --------------------------
	.section	.nv.constant0._ZN10layer_norm31ln_parallel_residual_fwd_kernelINS_13Kernel_traitsIf6__halffS2_fjLj2048ELj1ELj4ELj1ELj16ENS_18Kernel_traits_baseILj2048EfS2_fS2_fjLj128EEEEELb0ELb0ELb0EEEvNS_9FwdParamsE,"a",@progbits
	.sectionflags	@""
	.align	4
.nv.constant0._ZN10layer_norm31ln_parallel_residual_fwd_kernelINS_13Kernel_traitsIf6__halffS2_fjLj2048ELj1ELj4ELj1ELj16ENS_18Kernel_traits_baseILj2048EfS2_fS2_fjLj128EEEEELb0ELb0ELb0EEEvNS_9FwdParamsE:
	.zero		760


//--------------------- .nv.constant0._ZN10layer_norm31ln_parallel_residual_fwd_kernelINS_13Kernel_traitsIf6__halffS2_fjLj2048ELj1ELj4ELj1ELj16ENS_18Kernel_traits_baseILj2048EfS2_fS2_fjLj128EEEEELb0ELb0ELb1EEEvNS_9FwdParamsE --------------------------
	.section	.nv.constant0._ZN10layer_norm31ln_parallel_residual_fwd_kernelINS_13Kernel_traitsIf6__halffS2_fjLj2048ELj1ELj4ELj1ELj16ENS_18Kernel_traits_baseILj2048EfS2_fS2_fjLj128EEEEELb0ELb0ELb1EEEvNS_9FwdParamsE,"a",@progbits
	.sectionflags	@""
	.align	4
.nv.constant0._ZN10layer_norm31ln_parallel_residual_fwd_kernelINS_13Kernel_traitsIf6__halffS2_fjLj2048ELj1ELj4ELj1ELj16ENS_18Kernel_traits_baseILj2048EfS2_fS2_fjLj128EEEEELb0ELb0ELb1EEEvNS_9FwdParamsE:
	.zero		760


//--------------------- .nv.constant0._ZN10layer_norm31ln_parallel_residual_fwd_kernelINS_13Kernel_traitsIf6__halffS2_fjLj2048ELj1ELj4ELj1ELj16ENS_18Kernel_traits_baseILj2048EfS2_fS2_fjLj128EEEEELb0ELb1ELb0EEEvNS_9FwdParamsE --------------------------
	.section	.nv.constant0._ZN10layer_norm31ln_parallel_residual_fwd_kernelINS_13Kernel_traitsIf6__halffS2_fjLj2048ELj1ELj4ELj1ELj16ENS_18Kernel_traits_baseILj2048EfS2_fS2_fjLj128EEEEELb0ELb1ELb0EEEvNS_9FwdParamsE,"a",@progbits
	.sectionflags	@""
	.align	4
.nv.constant0._ZN10layer_norm31ln_parallel_residual_fwd_kernelINS_13Kernel_traitsIf6__halffS2_fjLj2048ELj1ELj4ELj1ELj16ENS_18Kernel_traits_baseILj2048EfS2_fS2_fjLj128EEEEELb0ELb1ELb0EEEvNS_9FwdParamsE:
	.zero		760


//--------------------- .nv.constant0._ZN10layer_norm31ln_parallel_residual_fwd_kernelINS_13Kernel_traitsIf6__halffS2_fjLj2048ELj1ELj4ELj1ELj16ENS_18Kernel_traits_baseILj2048EfS2_fS2_fjLj128EEEEELb0ELb1ELb1EEEvNS_9FwdParamsE --------------------------
	.section	.nv.constant0._ZN10layer_norm31ln_parallel_residual_fwd_kernelINS_13Kernel_traitsIf6__halffS2_fjLj2048ELj1ELj4ELj1ELj16ENS_18Kernel_traits_baseILj2048EfS2_fS2_fjLj128EEEEELb0ELb1ELb1EEEvNS_9FwdParamsE,"a",@progbits
	.sectionflags	@""
	.align	4
.nv.constant0._ZN10layer_norm31ln_parallel_residual_fwd_kernelINS_13Kernel_traitsIf6__halffS2_fjLj2048ELj1ELj4ELj1ELj16ENS_18Kernel_traits_baseILj2048EfS2_fS2_fjLj128EEEEELb0ELb1ELb1EEEvNS_9FwdParamsE:
	.zero		760


//--------------------- .nv.constant0._ZN10layer_norm31ln_parallel_residual_fwd_kernelINS_13Kernel_traitsIf6__halffS2_fjLj2048ELj1ELj4ELj1ELj16ENS_18Kernel_traits_baseILj2048EfS2_fS2_fjLj128EEEEELb1ELb0ELb0EEEvNS_9FwdParamsE --------------------------
	.section	.nv.constant0._ZN10layer_norm31ln_parallel_residual_fwd_kernelINS_13Kernel_traitsIf6__halffS2_fjLj2048ELj1ELj4ELj1ELj16ENS_18Kernel_traits_baseILj2048EfS2_fS2_fjLj128EEEEELb1ELb0ELb0EEEvNS_9FwdParamsE,"a",@progbits
	.sectionflags	@""
	.align	4
.nv.constant0._ZN10layer_norm31ln_parallel_residual_fwd_kernelINS_13Kernel_traitsIf6__halffS2_fjLj2048ELj1ELj4ELj1ELj16ENS_18Kernel_traits_baseILj2048EfS2_fS2_fjLj128EEEEELb1ELb0ELb0EEEvNS_9FwdParamsE:
	.zero		760


//--------------------- .nv.constant0._ZN10layer_norm31ln_parallel_residual_fwd_kernelINS_13Kernel_traitsIf6__halffS2_fjLj2048ELj1ELj4ELj1ELj16ENS_18Kernel_traits_baseILj2048EfS2_fS2_fjLj128EEEEELb1ELb0ELb1EEEvNS_9FwdParamsE --------------------------
	.section	.nv.constant0._ZN10layer_norm31ln_parallel_residual_fwd_kernelINS_13Kernel_traitsIf6__halffS2_fjLj2048ELj1ELj4ELj1ELj16ENS_18Kernel_traits_baseILj2048EfS2_fS2_fjLj128EEEEELb1ELb0ELb1EEEvNS_9FwdParamsE,"a",@progbits
	.sectionflags	@""
	.align	4
.nv.constant0._ZN10layer_norm31ln_parallel_residual_fwd_kernelINS_13Kernel_traitsIf6__halffS2_fjLj2048ELj1ELj4ELj1ELj16ENS_18Kernel_traits_baseILj2048EfS2_fS2_fjLj128EEEEELb1ELb0ELb1EEEvNS_9FwdParamsE:
	.zero		760


//--------------------- .nv.constant0._ZN10layer_norm31ln_parallel_residual_fwd_kernelINS_13Kernel_traitsIf6__halffS2_fjLj2048ELj1ELj4ELj1ELj16ENS_18Kernel_traits_baseILj2048EfS2_fS2_fjLj128EEEEELb1ELb1ELb0EEEvNS_9FwdParamsE --------------------------
	.section	.nv.constant0._ZN10layer_norm31ln_parallel_residual_fwd_kernelINS_13Kernel_traitsIf6__halffS2_fjLj2048ELj1ELj4ELj1ELj16ENS_18Kernel_traits_baseILj2048EfS2_fS2_fjLj128EEEEELb1ELb1ELb0EEEvNS_9FwdParamsE,"a",@progbits
	.sectionflags	@""
	.align	4
.nv.constant0._ZN10layer_norm31ln_parallel_residual_fwd_kernelINS_13Kernel_traitsIf6__halffS2_fjLj2048ELj1ELj4ELj1ELj16ENS_18Kernel_traits_baseILj2048EfS2_fS2_fjLj128EEEEELb1ELb1ELb0EEEvNS_9FwdParamsE:
	.zero		760


//--------------------- .nv.constant0._ZN10layer_norm31ln_parallel_residual_fwd_kernelINS_13Kernel_traitsIf6__halffS2_fjLj2048ELj1ELj4ELj1ELj16ENS_18Kernel_traits_baseILj2048EfS2_fS2_fjLj128EEEEELb1ELb1ELb1EEEvNS_9FwdParamsE --------------------------
	.section	.nv.constant0._ZN10layer_norm31ln_parallel_residual_fwd_kernelINS_13Kernel_traitsIf6__halffS2_fjLj2048ELj1ELj4ELj1ELj16ENS_18Kernel_traits_baseILj2048EfS2_fS2_fjLj128EEEEELb1ELb1ELb1EEEvNS_9FwdParamsE,"a",@progbits
	.sectionflags	@""
	.align	4
.nv.constant0._ZN10layer_norm31ln_parallel_residual_fwd_kernelINS_13Kernel_traitsIf6__halffS2_fjLj2048ELj1ELj4ELj1ELj16ENS_18Kernel_traits_baseILj2048EfS2_fS2_fjLj128EEEEELb1ELb1ELb1EEEvNS_9FwdParamsE:
	.zero		760


//--------------------- .nv.constant0._ZN10layer_norm31ln_parallel_residual_fwd_kernelINS_13Kernel_traitsI6__halfffffjLj2048ELj1ELj4ELj1ELj16ENS_18Kernel_traits_baseILj2048ES2_ffffjLj128EEEEELb0ELb0ELb0EEEvNS_9FwdParamsE --------------------------
	.section	.nv.constant0._ZN10layer_norm31ln_parallel_residual_fwd_kernelINS_13Kernel_traitsI6__halfffffjLj2048ELj1ELj4ELj1ELj16ENS_18Kernel_traits_baseILj2048ES2_ffffjLj128EEEEELb0ELb0ELb0EEEvNS_9FwdParamsE,"a",@progbits
	.sectionflags	@""
	.align	4
.nv.constant0._ZN10layer_norm31ln_parallel_residual_fwd_kernelINS_13Kernel_traitsI6__halfffffjLj2048ELj1ELj4ELj1ELj16ENS_18Kernel_traits_baseILj2048ES2_ffffjLj128EEEEELb0ELb0ELb0EEEvNS_9FwdParamsE:
	.zero		760


//--------------------- .nv.constant0._ZN10layer_norm31ln_parallel_residual_fwd_kernelINS_13Kernel_traitsI6__halfffffjLj2048ELj1ELj4ELj1ELj16ENS_18Kernel_traits_baseILj2048ES2_ffffjLj128EEEEELb0ELb0ELb1EEEvNS_9FwdParamsE --------------------------
	.section	.nv.constant0._ZN10layer_norm31ln_parallel_residual_fwd_kernelINS_13Kernel_traitsI6__halfffffjLj2048ELj1ELj4ELj1ELj16ENS_18Kernel_traits_baseILj2048ES2_ffffjLj128EEEEELb0ELb0ELb1EEEvNS_9FwdParamsE,"a",@progbits
	.sectionflags	@""
	.align	4
.nv.constant0._ZN10layer_norm31ln_parallel_residual_fwd_kernelINS_13Kernel_traitsI6__halfffffjLj2048ELj1ELj4ELj1ELj16ENS_18Kernel_traits_baseILj2048ES2_ffffjLj128EEEEELb0ELb0ELb1EEEvNS_9FwdParamsE:
	.zero		760


//--------------------- .nv.constant0._ZN10layer_norm31ln_parallel_residual_fwd_kernelINS_13Kernel_traitsI6__halfffffjLj2048ELj1ELj4ELj1ELj16ENS_18Kernel_traits_baseILj2048ES2_ffffjLj128EEEEELb0ELb1ELb0EEEvNS_9FwdParamsE --------------------------
	.section	.nv.constant0._ZN10layer_norm31ln_parallel_residual_fwd_kernelINS_13Kernel_traitsI6__halfffffjLj2048ELj1ELj4ELj1ELj16ENS_18Kernel_traits_baseILj2048ES2_ffffjLj128EEEEELb0ELb1ELb0EEEvNS_9FwdParamsE,"a",@progbits
	.sectionflags	@""
	.align	4
.nv.constant0._ZN10layer_norm31ln_parallel_residual_fwd_kernelINS_13Kernel_traitsI6__halfffffjLj2048ELj1ELj4ELj1ELj16ENS_18Kernel_traits_baseILj2048ES2_ffffjLj128EEEEELb0ELb1ELb0EEEvNS_9FwdParamsE:
	.zero		760


//--------------------- .nv.constant0._ZN10layer_norm31ln_parallel_residual_fwd_kernelINS_13Kernel_traitsI6__halfffffjLj2048ELj1ELj4ELj1ELj16ENS_18Kernel_traits_baseILj2048ES2_ffffjLj128EEEEELb0ELb1ELb1EEEvNS_9FwdParamsE --------------------------
	.section	.nv.constant0._ZN10layer_norm31ln_parallel_residual_fwd_kernelINS_13Kernel_traitsI6__halfffffjLj2048ELj1ELj4ELj1ELj16ENS_18Kernel_traits_baseILj2048ES2_ffffjLj128EEEEELb0ELb1ELb1EEEvNS_9FwdParamsE,"a",@progbits
	.sectionflags	@""
	.align	4
.nv.constant0._ZN10layer_norm31ln_parallel_residual_fwd_kernelINS_13Kernel_traitsI6__halfffffjLj2048ELj1ELj4ELj1ELj16ENS_18Kernel_traits_baseILj2048ES2_ffffjLj128EEEEELb0ELb1ELb1EEEvNS_9FwdParamsE:
	.zero		760


//--------------------- .nv.constant0._ZN10layer_norm31ln_parallel_residual_fwd_kernelINS_13Kernel_traitsI6__halfffffjLj2048ELj1ELj4ELj1ELj16ENS_18Kernel_traits_baseILj2048ES2_ffffjLj128EEEEELb1ELb0ELb0EEEvNS_9FwdParamsE --------------------------
	.section	.nv.constant0._ZN10layer_norm31ln_parallel_residual_fwd_kernelINS_13Kernel_traitsI6__halfffffjLj2048ELj1ELj4ELj1ELj16ENS_18Kernel_traits_baseILj2048ES2_ffffjLj128EEEEELb1ELb0ELb0EEEvNS_9FwdParamsE,"a",@progbits
	.sectionflags	@""
	.align	4
.nv.constant0._ZN10layer_norm31ln_parallel_residual_fwd_kernelINS_13Kernel_traitsI6__halfffffjLj2048ELj1ELj4ELj1ELj16ENS_18Kernel_traits_baseILj2048ES2_ffffjLj128EEEEELb1ELb0ELb0EEEvNS_9FwdParamsE:
	.zero		760


//--------------------- .nv.constant0._ZN10layer_norm31ln_parallel_residual_fwd_kernelINS_13Kernel_traitsI6__halfffffjLj2048ELj1ELj4ELj1ELj16ENS_18Kernel_traits_baseILj2048ES2_ffffjLj128EEEEELb1ELb0ELb1EEEvNS_9FwdParamsE --------------------------
	.section	.nv.constant0._ZN10layer_norm31ln_parallel_residual_fwd_kernelINS_13Kernel_traitsI6__halfffffjLj2048ELj1ELj4ELj1ELj16ENS_18Kernel_traits_baseILj2048ES2_ffffjLj128EEEEELb1ELb0ELb1EEEvNS_9FwdParamsE,"a",@progbits
	.sectionflags	@""
	.align	4
.nv.constant0._ZN10layer_norm31ln_parallel_residual_fwd_kernelINS_13Kernel_traitsI6__halfffffjLj2048ELj1ELj4ELj1ELj16ENS_18Kernel_traits_baseILj2048ES2_ffffjLj128EEEEELb1ELb0ELb1EEEvNS_9FwdParamsE:
	.zero		760


//--------------------- .nv.constant0._ZN10layer_norm31ln_parallel_residual_fwd_kernelINS_13Kernel_traitsI6__halfffffjLj2048ELj1ELj4ELj1ELj16ENS_18Kernel_traits_baseILj2048ES2_ffffjLj128EEEEELb1ELb1ELb0EEEvNS_9FwdParamsE --------------------------
	.section	.nv.constant0._ZN10layer_norm31ln_parallel_residual_fwd_kernelINS_13Kernel_traitsI6__halfffffjLj2048ELj1ELj4ELj1ELj16ENS_18Kernel_traits_baseILj2048ES2_ffffjLj128EEEEELb1ELb1ELb0EEEvNS_9FwdParamsE,"a",@progbits
	.sectionflags	@""
	.align	4
.nv.constant0._ZN10layer_norm31ln_parallel_residual_fwd_kernelINS_13Kernel_traitsI6__halfffffjLj2048ELj1ELj4ELj1ELj16ENS_18Kernel_traits_baseILj2048ES2_ffffjLj128EEEEELb1ELb1ELb0EEEvNS_9FwdParamsE:
	.zero		760


//--------------------- .nv.constant0._ZN10layer_norm31ln_parallel_residual_fwd_kernelINS_13Kernel_traitsI6__halfffffjLj2048ELj1ELj4ELj1ELj16ENS_18Kernel_traits_baseILj2048ES2_ffffjLj128EEEEELb1ELb1ELb1EEEvNS_9FwdParamsE --------------------------
	.section	.nv.constant0._ZN10layer_norm31ln_parallel_residual_fwd_kernelINS_13Kernel_traitsI6__halfffffjLj2048ELj1ELj4ELj1ELj16ENS_18Kernel_traits_baseILj2048ES2_ffffjLj128EEEEELb1ELb1ELb1EEEvNS_9FwdParamsE,"a",@progbits
	.sectionflags	@""
	.align	4
.nv.constant0._ZN10layer_norm31ln_parallel_residual_fwd_kernelINS_13Kernel_traitsI6__halfffffjLj2048ELj1ELj4ELj1ELj16ENS_18Kernel_traits_baseILj2048ES2_ffffjLj128EEEEELb1ELb1ELb1EEEvNS_9FwdParamsE:
	.zero		760


//--------------------- .nv.constant0._ZN10layer_norm31ln_parallel_residual_fwd_kernelINS_13Kernel_traitsIfffffjLj2048ELj1ELj4ELj1ELj16ENS_18Kernel_traits_baseILj2048EfffffjLj128EEEEELb0ELb0ELb0EEEvNS_9FwdParamsE --------------------------
	.section	.nv.constant0._ZN10layer_norm31ln_parallel_residual_fwd_kernelINS_13Kernel_traitsIfffffjLj2048ELj1ELj4ELj1ELj16ENS_18Kernel_traits_baseILj2048EfffffjLj128EEEEELb0ELb0ELb0EEEvNS_9FwdParamsE,"a",@progbits
	.sectionflags	@""
	.align	4
.nv.constant0._ZN10layer_norm31ln_parallel_residual_fwd_kernelINS_13Kernel_traitsIfffffjLj2048ELj1ELj4ELj1ELj16ENS_18Kernel_traits_baseILj2048EfffffjLj128EEEEELb0ELb0ELb0EEEvNS_9FwdParamsE:
	.zero		760


//--------------------- .nv.constant0._ZN10layer_norm31ln_parallel_residual_fwd_kernelINS_13Kernel_traitsIfffffjLj2048ELj1ELj4ELj1ELj16ENS_18Kernel_traits_baseILj2048EfffffjLj128EEEEELb0ELb0ELb1EEEvNS_9FwdParamsE --------------------------
	.section	.nv.constant0._ZN10layer_norm31ln_parallel_residual_fwd_kernelINS_13Kernel_traitsIfffffjLj2048ELj1ELj4ELj1ELj16ENS_18Kernel_traits_baseILj2048EfffffjLj128EEEEELb0ELb0ELb1EEEvNS_9FwdParamsE,"a",@progbits
	.sectionflags	@""
	.align	4
.nv.constant0._ZN10layer_norm31ln_parallel_residual_fwd_kernelINS_13Kernel_traitsIfffffjLj2048ELj1ELj4ELj1ELj16ENS_18Kernel_traits_baseILj2048EfffffjLj128EEEEELb0ELb0ELb1EEEvNS_9FwdParamsE:
	.zero		760


//--------------------- .nv.constant0._ZN10layer_norm31ln_parallel_residual_fwd_kernelINS_13Kernel_traitsIfffffjLj2048ELj1ELj4ELj1ELj16ENS_18Kernel_traits_baseILj2048EfffffjLj128EEEEELb0ELb1ELb0EEEvNS_9FwdParamsE --------------------------
	.section	.nv.constant0._ZN10layer_norm31ln_parallel_residual_fwd_kernelINS_13Kernel_traitsIfffffjLj2048ELj1ELj4ELj1ELj16ENS_18Kernel_traits_baseILj2048EfffffjLj128EEEEELb0ELb1ELb0EEEvNS_9FwdParamsE,"a",@progbits
	.sectionflags	@""
	.align	4
.nv.constant0._ZN10layer_norm31ln_parallel_residual_fwd_kernelINS_13Kernel_traitsIfffffjLj2048ELj1ELj4ELj1ELj16ENS_18Kernel_traits_baseILj2048EfffffjLj128EEEEELb0ELb1ELb0EEEvNS_9FwdParamsE:
	.zero		760


//--------------------- .nv.constant0._ZN10layer_norm31ln_parallel_residual_fwd_kernelINS_13Kernel_traitsIfffffjLj2048ELj1ELj4ELj1ELj16ENS_18Kernel_traits_baseILj2048EfffffjLj128EEEEELb0ELb1ELb1EEEvNS_9FwdParamsE --------------------------
	.section	.nv.constant0._ZN10layer_norm31ln_parallel_residual_fwd_kernelINS_13Kernel_traitsIfffffjLj2048ELj1ELj4ELj1ELj16ENS_18Kernel_traits_baseILj2048EfffffjLj128EEEEELb0ELb1ELb1EEEvNS_9FwdParamsE,"a",@progbits
	.sectionflags	@""
	.align	4
.nv.constant0._ZN10layer_norm31ln_parallel_residual_fwd_kernelINS_13Kernel_traitsIfffffjLj2048ELj1ELj4ELj1ELj16ENS_18Kernel_traits_baseILj2048EfffffjLj128EEEEELb0ELb1ELb1EEEvNS_9FwdParamsE:
	.zero		760


//--------------------- .nv.constant0._ZN10layer_norm31ln_parallel_residual_fwd_kernelINS_13Kernel_traitsIfffffjLj2048ELj1ELj4ELj1ELj16ENS_18Kernel_traits_baseILj2048EfffffjLj128EEEEELb1ELb0ELb0EEEvNS_9FwdParamsE --------------------------
	.section	.nv.constant0._ZN10layer_norm31ln_parallel_residual_fwd_kernelINS_13Kernel_traitsIfffffjLj2048ELj1ELj4ELj1ELj16ENS_18Kernel_traits_baseILj2048EfffffjLj128EEEEELb1ELb0ELb0EEEvNS_9FwdParamsE,"a",@progbits
	.sectionflags	@""
	.align	4
.nv.constant0._ZN10layer_norm31ln_parallel_residual_fwd_kernelINS_13Kernel_traitsIfffffjLj2048ELj1ELj4ELj1ELj16ENS_18Kernel_traits_baseILj2048EfffffjLj128EEEEELb1ELb0ELb0EEEvNS_9FwdParamsE:
	.zero		760


//--------------------- .nv.constant0._ZN10layer_norm31ln_parallel_residual_fwd_kernelINS_13Kernel_traitsIfffffjLj2048ELj1ELj4ELj1ELj16ENS_18Kernel_traits_baseILj2048EfffffjLj128EEEEELb1ELb0ELb1EEEvNS_9FwdParamsE --------------------------
	.section	.nv.constant0._ZN10layer_norm31ln_parallel_residual_fwd_kernelINS_13Kernel_traitsIfffffjLj2048ELj1ELj4ELj1ELj16ENS_18Kernel_traits_baseILj2048EfffffjLj128EEEEELb1ELb0ELb1EEEvNS_9FwdParamsE,"a",@progbits
	.sectionflags	@""
	.align	4
.nv.constant0._ZN10layer_norm31ln_parallel_residual_fwd_kernelINS_13Kernel_traitsIfffffjLj2048ELj1ELj4ELj1ELj16ENS_18Kernel_traits_baseILj2048EfffffjLj128EEEEELb1ELb0ELb1EEEvNS_9FwdParamsE:
	.zero		760


//--------------------- .nv.constant0._ZN10layer_norm31ln_parallel_residual_fwd_kernelINS_13Kernel_traitsIfffffjLj2048ELj1ELj4ELj1ELj16ENS_18Kernel_traits_baseILj2048EfffffjLj128EEEEELb1ELb1ELb0EEEvNS_9FwdParamsE --------------------------
	.section	.nv.constant0._ZN10layer_norm31ln_parallel_residual_fwd_kernelINS_13Kernel_traitsIfffffjLj2048ELj1ELj4ELj1ELj16ENS_18Kernel_traits_baseILj2048EfffffjLj128EEEEELb1ELb1ELb0EEEvNS_9FwdParamsE,"a",@progbits
	.sectionflags	@""
	.align	4
.nv.constant0._ZN10layer_norm31ln_parallel_residual_fwd_kernelINS_13Kernel_traitsIfffffjLj2048ELj1ELj4ELj1ELj16ENS_18Kernel_traits_baseILj2048EfffffjLj128EEEEELb1ELb1ELb0EEEvNS_9FwdParamsE:
	.zero		760


//--------------------- .nv.constant0._ZN10layer_norm31ln_parallel_residual_fwd_kernelINS_13Kernel_traitsIfffffjLj2048ELj1ELj4ELj1ELj16ENS_18Kernel_traits_baseILj2048EfffffjLj128EEEEELb1ELb1ELb1EEEvNS_9FwdParamsE --------------------------
	.section	.nv.constant0._ZN10layer_norm31ln_parallel_residual_fwd_kernelINS_13Kernel_traitsIfffffjLj2048ELj1ELj4ELj1ELj16ENS_18Kernel_traits_baseILj2048EfffffjLj128EEEEELb1ELb1ELb1EEEvNS_9FwdParamsE,"a",@progbits
	.sectionflags	@""
	.align	4
.nv.constant0._ZN10layer_norm31ln_parallel_residual_fwd_kernelINS_13Kernel_traitsIfffffjLj2048ELj1ELj4ELj1ELj16ENS_18Kernel_traits_baseILj2048EfffffjLj128EEEEELb1ELb1ELb1EEEvNS_9FwdParamsE:
	.zero		760


//--------------------- SYMBOLS --------------------------

	.type		.nv.reservedSmem.offset0,@object
	.size		.nv.reservedSmem.offset0,0x4
